	.target	sm_80

	.elftype	@"ET_EXEC"


//--------------------- .note.nv.tkinfo           --------------------------
	.section	.note.nv.tkinfo,"",@"SHT_NOTE"
	.sectionflags	@"SHF_NOTE_NV_TKINFO"
	.tkinfo
        /*0018*/ 	.word	0x00000002
        /*0030*/ 	.string	""
        /*0030*/ 	.string	"ptxas"
        /*0030*/ 	.string	"Cuda compilation tools, release 13.0, V13.0.88"
        /*0030*/ 	.string	"Build cuda_13.0.r13.0/compiler.36424714_0"
        /*0030*/ 	.string	"-arch sm_80 -m 64 "



//--------------------- .note.nv.cuinfo           --------------------------
	.section	.note.nv.cuinfo,"",@"SHT_NOTE"
	.sectionflags	@"SHF_NOTE_NV_CUINFO"
        /*0018*/ 	.short	0x0002
        /*001a*/ 	.short	0x0050
        /*001c*/ 	.short	0x0082
	.zero		2


//--------------------- .nv.info                  --------------------------
	.section	.nv.info,"",@"SHT_CUDA_INFO"
	.align	4


	//----- nvinfo : EIATTR_REGCOUNT
	.align		4
        /*0000*/ 	.byte	0x04, 0x2f
        /*0002*/ 	.short	(.L_12 - .L_11)
	.align		4
.L_11:
        /*0004*/ 	.word	index@(_ZN5flash24flash_fwd_splitkv_kernelI23Flash_fwd_kernel_traitsILi256ELi64ELi64ELi4ELb0ELb0EN7cutlass6half_tE19Flash_kernel_traitsILi256ELi64ELi64ELi4ES3_EELb1ELb0ELb1ELb0ELb0ELb1ELb1ELb1EEEvNS_16Flash_fwd_paramsE)
        /*0008*/ 	.word	0x000000ff


	//----- nvinfo : EIATTR_FRAME_SIZE
	.align		4
.L_12:
        /*000c*/ 	.byte	0x04, 0x11
        /*000e*/ 	.short	(.L_14 - .L_13)
	.align		4
.L_13:
        /*0010*/ 	.word	index@($__internal_22_$__cuda_sm70_shflsync_bfly_p)
        /*0014*/ 	.word	0x00000000


	//----- nvinfo : EIATTR_FRAME_SIZE
	.align		4
.L_14:
        /*0018*/ 	.byte	0x04, 0x11
        /*001a*/ 	.short	(.L_16 - .L_15)
	.align		4
.L_15:
        /*001c*/ 	.word	index@($_ZN5flash24flash_fwd_splitkv_kernelI23Flash_fwd_kernel_traitsILi256ELi64ELi64ELi4ELb0ELb0EN7cutlass6half_tE19Flash_kernel_traitsILi256ELi64ELi64ELi4ES3_EELb1ELb0ELb1ELb0ELb0ELb1ELb1ELb1EEEvNS_16Flash_fwd_paramsE$_ZN5flash30compute_attn_1rowblock_splitkvI23Flash_fwd_kernel_traitsILi256ELi64ELi64ELi4ELb0ELb0EN7cutlass6half_tE19Flash_kernel_traitsILi256ELi64ELi64ELi4ES3_EELb1ELb0ELb1ELb0ELb0ELb1ELb1ELb1ENS_16Flash_fwd_paramsEEEvRKT8_iiiii)
        /*0020*/ 	.word	0x00000000


	//----- nvinfo : EIATTR_FRAME_SIZE
	.align		4
.L_16:
        /*0024*/ 	.byte	0x04, 0x11
        /*0026*/ 	.short	(.L_18 - .L_17)
	.align		4
.L_17:
        /*0028*/ 	.word	index@(_ZN5flash24flash_fwd_splitkv_kernelI23Flash_fwd_kernel_traitsILi256ELi64ELi64ELi4ELb0ELb0EN7cutlass6half_tE19Flash_kernel_traitsILi256ELi64ELi64ELi4ES3_EELb1ELb0ELb1ELb0ELb0ELb1ELb1ELb1EEEvNS_16Flash_fwd_paramsE)
        /*002c*/ 	.word	0x00000040


	//----- nvinfo : EIATTR_REGCOUNT
	.align		4
.L_18:
        /*0030*/ 	.byte	0x04, 0x2f
        /*0032*/ 	.short	(.L_20 - .L_19)
	.align		4
.L_19:
        /*0034*/ 	.word	index@(_ZN5flash24flash_fwd_splitkv_kernelI23Flash_fwd_kernel_traitsILi256ELi64ELi64ELi4ELb0ELb0EN7cutlass6half_tE19Flash_kernel_traitsILi256ELi64ELi64ELi4ES3_EELb1ELb0ELb1ELb0ELb0ELb0ELb1ELb1EEEvNS_16Flash_fwd_paramsE)
        /*0038*/ 	.word	0x000000ff


	//----- nvinfo : EIATTR_FRAME_SIZE
	.align		4
.L_20:
        /*003c*/ 	.byte	0x04, 0x11
        /*003e*/ 	.short	(.L_22 - .L_21)
	.align		4
.L_21:
        /*0040*/ 	.word	index@($__internal_21_$__cuda_sm70_shflsync_bfly_p)
        /*0044*/ 	.word	0x00000000


	//----- nvinfo : EIATTR_FRAME_SIZE
	.align		4
.L_22:
        /*0048*/ 	.byte	0x04, 0x11
        /*004a*/ 	.short	(.L_24 - .L_23)
	.align		4
.L_23:
        /*004c*/ 	.word	index@($_ZN5flash24flash_fwd_splitkv_kernelI23Flash_fwd_kernel_traitsILi256ELi64ELi64ELi4ELb0ELb0EN7cutlass6half_tE19Flash_kernel_traitsILi256ELi64ELi64ELi4ES3_EELb1ELb0ELb1ELb0ELb0ELb0ELb1ELb1EEEvNS_16Flash_fwd_paramsE$_ZN5flash30compute_attn_1rowblock_splitkvI23Flash_fwd_kernel_traitsILi256ELi64ELi64ELi4ELb0ELb0EN7cutlass6half_tE19Flash_kernel_traitsILi256ELi64ELi64ELi4ES3_EELb1ELb0ELb1ELb0ELb0ELb0ELb1ELb1ENS_16Flash_fwd_paramsEEEvRKT8_iiiii)
        /*0050*/ 	.word	0x00000000


	//----- nvinfo : EIATTR_FRAME_SIZE
	.align		4
.L_24:
        /*0054*/ 	.byte	0x04, 0x11
        /*0056*/ 	.short	(.L_26 - .L_25)
	.align		4
.L_25:
        /*0058*/ 	.word	index@(_ZN5flash24flash_fwd_splitkv_kernelI23Flash_fwd_kernel_traitsILi256ELi64ELi64ELi4ELb0ELb0EN7cutlass6half_tE19Flash_kernel_traitsILi256ELi64ELi64ELi4ES3_EELb1ELb0ELb1ELb0ELb0ELb0ELb1ELb1EEEvNS_16Flash_fwd_paramsE)
        /*005c*/ 	.word	0x00000000


	//----- nvinfo : EIATTR_REGCOUNT
	.align		4
.L_26:
        /*0060*/ 	.byte	0x04, 0x2f
        /*0062*/ 	.short	(.L_28 - .L_27)
	.align		4
.L_27:
        /*0064*/ 	.word	index@(_ZN5flash24flash_fwd_splitkv_kernelI23Flash_fwd_kernel_traitsILi256ELi64ELi64ELi4ELb0ELb0EN7cutlass6half_tE19Flash_kernel_traitsILi256ELi64ELi64ELi4ES3_EELb1ELb0ELb0ELb0ELb1ELb1ELb1ELb1EEEvNS_16Flash_fwd_paramsE)
        /*0068*/ 	.word	0x000000ff


	//----- nvinfo : EIATTR_FRAME_SIZE
	.align		4
.L_28:
        /*006c*/ 	.byte	0x04, 0x11
        /*006e*/ 	.short	(.L_30 - .L_29)
	.align		4
.L_29:
        /*0070*/ 	.word	index@($__internal_20_$__cuda_sm70_shflsync_bfly_p)
        /*0074*/ 	.word	0x00000000


	//----- nvinfo : EIATTR_FRAME_SIZE
	.align		4
.L_30:
        /*0078*/ 	.byte	0x04, 0x11
        /*007a*/ 	.short	(.L_32 - .L_31)
	.align		4
.L_31:
        /*007c*/ 	.word	index@($_ZN5flash24flash_fwd_splitkv_kernelI23Flash_fwd_kernel_traitsILi256ELi64ELi64ELi4ELb0ELb0EN7cutlass6half_tE19Flash_kernel_traitsILi256ELi64ELi64ELi4ES3_EELb1ELb0ELb0ELb0ELb1ELb1ELb1ELb1EEEvNS_16Flash_fwd_paramsE$_ZN5flash30compute_attn_1rowblock_splitkvI23Flash_fwd_kernel_traitsILi256ELi64ELi64ELi4ELb0ELb0EN7cutlass6half_tE19Flash_kernel_traitsILi256ELi64ELi64ELi4ES3_EELb1ELb0ELb0ELb0ELb1ELb1ELb1ELb1ENS_16Flash_fwd_paramsEEEvRKT8_iiiii)
        /*0080*/ 	.word	0x00000000


	//----- nvinfo : EIATTR_FRAME_SIZE
	.align		4
.L_32:
        /*0084*/ 	.byte	0x04, 0x11
        /*0086*/ 	.short	(.L_34 - .L_33)
	.align		4
.L_33:
        /*0088*/ 	.word	index@(_ZN5flash24flash_fwd_splitkv_kernelI23Flash_fwd_kernel_traitsILi256ELi64ELi64ELi4ELb0ELb0EN7cutlass6half_tE19Flash_kernel_traitsILi256ELi64ELi64ELi4ES3_EELb1ELb0ELb0ELb0ELb1ELb1ELb1ELb1EEEvNS_16Flash_fwd_paramsE)
        /*008c*/ 	.word	0x00000008


	//----- nvinfo : EIATTR_REGCOUNT
	.align		4
.L_34:
        /*0090*/ 	.byte	0x04, 0x2f
        /*0092*/ 	.short	(.L_36 - .L_35)
	.align		4
.L_35:
        /*0094*/ 	.word	index@(_ZN5flash24flash_fwd_splitkv_kernelI23Flash_fwd_kernel_traitsILi256ELi64ELi64ELi4ELb0ELb0EN7cutlass6half_tE19Flash_kernel_traitsILi256ELi64ELi64ELi4ES3_EELb1ELb0ELb0ELb0ELb1ELb0ELb1ELb1EEEvNS_16Flash_fwd_paramsE)
        /*0098*/ 	.word	0x000000fe


	//----- nvinfo : EIATTR_FRAME_SIZE
	.align		4
.L_36:
        /*009c*/ 	.byte	0x04, 0x11
        /*009e*/ 	.short	(.L_38 - .L_37)
	.align		4
.L_37:
        /*00a0*/ 	.word	index@(_ZN5flash24flash_fwd_splitkv_kernelI23Flash_fwd_kernel_traitsILi256ELi64ELi64ELi4ELb0ELb0EN7cutlass6half_tE19Flash_kernel_traitsILi256ELi64ELi64ELi4ES3_EELb1ELb0ELb0ELb0ELb1ELb0ELb1ELb1EEEvNS_16Flash_fwd_paramsE)
        /*00a4*/ 	.word	0x00000000


	//----- nvinfo : EIATTR_REGCOUNT
	.align		4
.L_38:
        /*00a8*/ 	.byte	0x04, 0x2f
        /*00aa*/ 	.short	(.L_40 - .L_39)
	.align		4
.L_39:
        /*00ac*/ 	.word	index@(_ZN5flash24flash_fwd_splitkv_kernelI23Flash_fwd_kernel_traitsILi256ELi64ELi64ELi4ELb0ELb0EN7cutlass6half_tE19Flash_kernel_traitsILi256ELi64ELi64ELi4ES3_EELb1ELb0ELb1ELb0ELb0ELb1ELb1ELb0EEEvNS_16Flash_fwd_paramsE)
        /*00b0*/ 	.word	0x000000ff


	//----- nvinfo : EIATTR_FRAME_SIZE
	.align		4
.L_40:
        /*00b4*/ 	.byte	0x04, 0x11
        /*00b6*/ 	.short	(.L_42 - .L_41)
	.align		4
.L_41:
        /*00b8*/ 	.word	index@(_ZN5flash24flash_fwd_splitkv_kernelI23Flash_fwd_kernel_traitsILi256ELi64ELi64ELi4ELb0ELb0EN7cutlass6half_tE19Flash_kernel_traitsILi256ELi64ELi64ELi4ES3_EELb1ELb0ELb1ELb0ELb0ELb1ELb1ELb0EEEvNS_16Flash_fwd_paramsE)
        /*00bc*/ 	.word	0x00000000


	//----- nvinfo : EIATTR_REGCOUNT
	.align		4
.L_42:
        /*00c0*/ 	.byte	0x04, 0x2f
        /*00c2*/ 	.short	(.L_44 - .L_43)
	.align		4
.L_43:
        /*00c4*/ 	.word	index@(_ZN5flash24flash_fwd_splitkv_kernelI23Flash_fwd_kernel_traitsILi256ELi64ELi64ELi4ELb0ELb0EN7cutlass6half_tE19Flash_kernel_traitsILi256ELi64ELi64ELi4ES3_EELb1ELb0ELb1ELb0ELb0ELb0ELb1ELb0EEEvNS_16Flash_fwd_paramsE)
        /*00c8*/ 	.word	0x000000fe


	//----- nvinfo : EIATTR_FRAME_SIZE
	.align		4
.L_44:
        /*00cc*/ 	.byte	0x04, 0x11
        /*00ce*/ 	.short	(.L_46 - .L_45)
	.align		4
.L_45:
        /*00d0*/ 	.word	index@(_ZN5flash24flash_fwd_splitkv_kernelI23Flash_fwd_kernel_traitsILi256ELi64ELi64ELi4ELb0ELb0EN7cutlass6half_tE19Flash_kernel_traitsILi256ELi64ELi64ELi4ES3_EELb1ELb0ELb1ELb0ELb0ELb0ELb1ELb0EEEvNS_16Flash_fwd_paramsE)
        /*00d4*/ 	.word	0x00000000


	//----- nvinfo : EIATTR_REGCOUNT
	.align		4
.L_46:
        /*00d8*/ 	.byte	0x04, 0x2f
        /*00da*/ 	.short	(.L_48 - .L_47)
	.align		4
.L_47:
        /*00dc*/ 	.word	index@(_ZN5flash24flash_fwd_splitkv_kernelI23Flash_fwd_kernel_traitsILi256ELi64ELi64ELi4ELb0ELb0EN7cutlass6half_tE19Flash_kernel_traitsILi256ELi64ELi64ELi4ES3_EELb1ELb0ELb0ELb0ELb1ELb1ELb1ELb0EEEvNS_16Flash_fwd_paramsE)
        /*00e0*/ 	.word	0x000000fd


	//----- nvinfo : EIATTR_FRAME_SIZE
	.align		4
.L_48:
        /*00e4*/ 	.byte	0x04, 0x11
        /*00e6*/ 	.short	(.L_50 - .L_49)
	.align		4
.L_49:
        /*00e8*/ 	.word	index@(_ZN5flash24flash_fwd_splitkv_kernelI23Flash_fwd_kernel_traitsILi256ELi64ELi64ELi4ELb0ELb0EN7cutlass6half_tE19Flash_kernel_traitsILi256ELi64ELi64ELi4ES3_EELb1ELb0ELb0ELb0ELb1ELb1ELb1ELb0EEEvNS_16Flash_fwd_paramsE)
        /*00ec*/ 	.word	0x00000000


	//----- nvinfo : EIATTR_REGCOUNT
	.align		4
.L_50:
        /*00f0*/ 	.byte	0x04, 0x2f
        /*00f2*/ 	.short	(.L_52 - .L_51)
	.align		4
.L_51:
        /*00f4*/ 	.word	index@(_ZN5flash24flash_fwd_splitkv_kernelI23Flash_fwd_kernel_traitsILi256ELi64ELi64ELi4ELb0ELb0EN7cutlass6half_tE19Flash_kernel_traitsILi256ELi64ELi64ELi4ES3_EELb1ELb0ELb0ELb0ELb1ELb0ELb1ELb0EEEvNS_16Flash_fwd_paramsE)
        /*00f8*/ 	.word	0x000000fe


	//----- nvinfo : EIATTR_FRAME_SIZE
	.align		4
.L_52:
        /*00fc*/ 	.byte	0x04, 0x11
        /*00fe*/ 	.short	(.L_54 - .L_53)
	.align		4
.L_53:
        /*0100*/ 	.word	index@(_ZN5flash24flash_fwd_splitkv_kernelI23Flash_fwd_kernel_traitsILi256ELi64ELi64ELi4ELb0ELb0EN7cutlass6half_tE19Flash_kernel_traitsILi256ELi64ELi64ELi4ES3_EELb1ELb0ELb0ELb0ELb1ELb0ELb1ELb0EEEvNS_16Flash_fwd_paramsE)
        /*0104*/ 	.word	0x00000000


	//----- nvinfo : EIATTR_REGCOUNT
	.align		4
.L_54:
        /*0108*/ 	.byte	0x04, 0x2f
        /*010a*/ 	.short	(.L_56 - .L_55)
	.align		4
.L_55:
        /*010c*/ 	.word	index@(_ZN5flash24flash_fwd_splitkv_kernelI23Flash_fwd_kernel_traitsILi256ELi64ELi64ELi4ELb0ELb0EN7cutlass6half_tE19Flash_kernel_traitsILi256ELi64ELi64ELi4ES3_EELb1ELb0ELb1ELb0ELb0ELb1ELb0ELb1EEEvNS_16Flash_fwd_paramsE)
        /*0110*/ 	.word	0x000000ff


	//----- nvinfo : EIATTR_FRAME_SIZE
	.align		4
.L_56:
        /*0114*/ 	.byte	0x04, 0x11
        /*0116*/ 	.short	(.L_58 - .L_57)
	.align		4
.L_57:
        /*0118*/ 	.word	index@($__internal_19_$__cuda_sm70_shflsync_bfly_p)
        /*011c*/ 	.word	0x00000000


	//----- nvinfo : EIATTR_FRAME_SIZE
	.align		4
.L_58:
        /*0120*/ 	.byte	0x04, 0x11
        /*0122*/ 	.short	(.L_60 - .L_59)
	.align		4
.L_59:
        /*0124*/ 	.word	index@($_ZN5flash24flash_fwd_splitkv_kernelI23Flash_fwd_kernel_traitsILi256ELi64ELi64ELi4ELb0ELb0EN7cutlass6half_tE19Flash_kernel_traitsILi256ELi64ELi64ELi4ES3_EELb1ELb0ELb1ELb0ELb0ELb1ELb0ELb1EEEvNS_16Flash_fwd_paramsE$_ZN5flash30compute_attn_1rowblock_splitkvI23Flash_fwd_kernel_traitsILi256ELi64ELi64ELi4ELb0ELb0EN7cutlass6half_tE19Flash_kernel_traitsILi256ELi64ELi64ELi4ES3_EELb1ELb0ELb1ELb0ELb0ELb1ELb0ELb1ENS_16Flash_fwd_paramsEEEvRKT8_iiiii)
        /*0128*/ 	.word	0x00000000


	//----- nvinfo : EIATTR_FRAME_SIZE
	.align		4
.L_60:
        /*012c*/ 	.byte	0x04, 0x11
        /*012e*/ 	.short	(.L_62 - .L_61)
	.align		4
.L_61:
        /*0130*/ 	.word	index@(_ZN5flash24flash_fwd_splitkv_kernelI23Flash_fwd_kernel_traitsILi256ELi64ELi64ELi4ELb0ELb0EN7cutlass6half_tE19Flash_kernel_traitsILi256ELi64ELi64ELi4ES3_EELb1ELb0ELb1ELb0ELb0ELb1ELb0ELb1EEEvNS_16Flash_fwd_paramsE)
        /*0134*/ 	.word	0x00000008


	//----- nvinfo : EIATTR_REGCOUNT
	.align		4
.L_62:
        /*0138*/ 	.byte	0x04, 0x2f
        /*013a*/ 	.short	(.L_64 - .L_63)
	.align		4
.L_63:
        /*013c*/ 	.word	index@(_ZN5flash24flash_fwd_splitkv_kernelI23Flash_fwd_kernel_traitsILi256ELi64ELi64ELi4ELb0ELb0EN7cutlass6half_tE19Flash_kernel_traitsILi256ELi64ELi64ELi4ES3_EELb1ELb0ELb1ELb0ELb0ELb0ELb0ELb1EEEvNS_16Flash_fwd_paramsE)
        /*0140*/ 	.word	0x000000fe


	//----- nvinfo : EIATTR_FRAME_SIZE
	.align		4
.L_64:
        /*0144*/ 	.byte	0x04, 0x11
        /*0146*/ 	.short	(.L_66 - .L_65)
	.align		4
.L_65:
        /*0148*/ 	.word	index@($__internal_18_$__cuda_sm70_shflsync_bfly_p)
        /*014c*/ 	.word	0x00000000


	//----- nvinfo : EIATTR_FRAME_SIZE
	.align		4
.L_66:
        /*0150*/ 	.byte	0x04, 0x11
        /*0152*/ 	.short	(.L_68 - .L_67)
	.align		4
.L_67:
        /*0154*/ 	.word	index@($_ZN5flash24flash_fwd_splitkv_kernelI23Flash_fwd_kernel_traitsILi256ELi64ELi64ELi4ELb0ELb0EN7cutlass6half_tE19Flash_kernel_traitsILi256ELi64ELi64ELi4ES3_EELb1ELb0ELb1ELb0ELb0ELb0ELb0ELb1EEEvNS_16Flash_fwd_paramsE$_ZN5flash30compute_attn_1rowblock_splitkvI23Flash_fwd_kernel_traitsILi256ELi64ELi64ELi4ELb0ELb0EN7cutlass6half_tE19Flash_kernel_traitsILi256ELi64ELi64ELi4ES3_EELb1ELb0ELb1ELb0ELb0ELb0ELb0ELb1ENS_16Flash_fwd_paramsEEEvRKT8_iiiii)
        /*0158*/ 	.word	0x00000000


	//----- nvinfo : EIATTR_FRAME_SIZE
	.align		4
.L_68:
        /*015c*/ 	.byte	0x04, 0x11
        /*015e*/ 	.short	(.L_70 - .L_69)
	.align		4
.L_69:
        /*0160*/ 	.word	index@(_ZN5flash24flash_fwd_splitkv_kernelI23Flash_fwd_kernel_traitsILi256ELi64ELi64ELi4ELb0ELb0EN7cutlass6half_tE19Flash_kernel_traitsILi256ELi64ELi64ELi4ES3_EELb1ELb0ELb1ELb0ELb0ELb0ELb0ELb1EEEvNS_16Flash_fwd_paramsE)
        /*0164*/ 	.word	0x00000000


	//----- nvinfo : EIATTR_REGCOUNT
	.align		4
.L_70:
        /*0168*/ 	.byte	0x04, 0x2f
        /*016a*/ 	.short	(.L_72 - .L_71)
	.align		4
.L_71:
        /*016c*/ 	.word	index@(_ZN5flash24flash_fwd_splitkv_kernelI23Flash_fwd_kernel_traitsILi256ELi64ELi64ELi4ELb0ELb0EN7cutlass6half_tE19Flash_kernel_traitsILi256ELi64ELi64ELi4ES3_EELb1ELb0ELb0ELb0ELb1ELb1ELb0ELb1EEEvNS_16Flash_fwd_paramsE)
        /*0170*/ 	.word	0x000000ff


	//----- nvinfo : EIATTR_FRAME_SIZE
	.align		4
.L_72:
        /*0174*/ 	.byte	0x04, 0x11
        /*0176*/ 	.short	(.L_74 - .L_73)
	.align		4
.L_73:
        /*0178*/ 	.word	index@(_ZN5flash24flash_fwd_splitkv_kernelI23Flash_fwd_kernel_traitsILi256ELi64ELi64ELi4ELb0ELb0EN7cutlass6half_tE19Flash_kernel_traitsILi256ELi64ELi64ELi4ES3_EELb1ELb0ELb0ELb0ELb1ELb1ELb0ELb1EEEvNS_16Flash_fwd_paramsE)
        /*017c*/ 	.word	0x00000008


	//----- nvinfo : EIATTR_REGCOUNT
	.align		4
.L_74:
        /*0180*/ 	.byte	0x04, 0x2f
        /*0182*/ 	.short	(.L_76 - .L_75)
	.align		4
.L_75:
        /*0184*/ 	.word	index@(_ZN5flash24flash_fwd_splitkv_kernelI23Flash_fwd_kernel_traitsILi256ELi64ELi64ELi4ELb0ELb0EN7cutlass6half_tE19Flash_kernel_traitsILi256ELi64ELi64ELi4ES3_EELb1ELb0ELb0ELb0ELb1ELb0ELb0ELb1EEEvNS_16Flash_fwd_paramsE)
        /*0188*/ 	.word	0x000000fd


	//----- nvinfo : EIATTR_FRAME_SIZE
	.align		4
.L_76:
        /*018c*/ 	.byte	0x04, 0x11
        /*018e*/ 	.short	(.L_78 - .L_77)
	.align		4
.L_77:
        /*0190*/ 	.word	index@(_ZN5flash24flash_fwd_splitkv_kernelI23Flash_fwd_kernel_traitsILi256ELi64ELi64ELi4ELb0ELb0EN7cutlass6half_tE19Flash_kernel_traitsILi256ELi64ELi64ELi4ES3_EELb1ELb0ELb0ELb0ELb1ELb0ELb0ELb1EEEvNS_16Flash_fwd_paramsE)
        /*0194*/ 	.word	0x00000000


	//----- nvinfo : EIATTR_REGCOUNT
	.align		4
.L_78:
        /*0198*/ 	.byte	0x04, 0x2f
        /*019a*/ 	.short	(.L_80 - .L_79)
	.align		4
.L_79:
        /*019c*/ 	.word	index@(_ZN5flash24flash_fwd_splitkv_kernelI23Flash_fwd_kernel_traitsILi256ELi64ELi64ELi4ELb0ELb0EN7cutlass6half_tE19Flash_kernel_traitsILi256ELi64ELi64ELi4ES3_EELb1ELb0ELb1ELb0ELb0ELb1ELb0ELb0EEEvNS_16Flash_fwd_paramsE)
        /*01a0*/ 	.word	0x000000fe


	//----- nvinfo : EIATTR_FRAME_SIZE
	.align		4
.L_80:
        /*01a4*/ 	.byte	0x04, 0x11
        /*01a6*/ 	.short	(.L_82 - .L_81)
	.align		4
.L_81:
        /*01a8*/ 	.word	index@(_ZN5flash24flash_fwd_splitkv_kernelI23Flash_fwd_kernel_traitsILi256ELi64ELi64ELi4ELb0ELb0EN7cutlass6half_tE19Flash_kernel_traitsILi256ELi64ELi64ELi4ES3_EELb1ELb0ELb1ELb0ELb0ELb1ELb0ELb0EEEvNS_16Flash_fwd_paramsE)
        /*01ac*/ 	.word	0x00000000


	//----- nvinfo : EIATTR_REGCOUNT
	.align		4
.L_82:
        /*01b0*/ 	.byte	0x04, 0x2f
        /*01b2*/ 	.short	(.L_84 - .L_83)
	.align		4
.L_83:
        /*01b4*/ 	.word	index@(_ZN5flash24flash_fwd_splitkv_kernelI23Flash_fwd_kernel_traitsILi256ELi64ELi64ELi4ELb0ELb0EN7cutlass6half_tE19Flash_kernel_traitsILi256ELi64ELi64ELi4ES3_EELb1ELb0ELb1ELb0ELb0ELb0ELb0ELb0EEEvNS_16Flash_fwd_paramsE)
        /*01b8*/ 	.word	0x000000fe


	//----- nvinfo : EIATTR_FRAME_SIZE
	.align		4
.L_84:
        /*01bc*/ 	.byte	0x04, 0x11
        /*01be*/ 	.short	(.L_86 - .L_85)
	.align		4
.L_85:
        /*01c0*/ 	.word	index@(_ZN5flash24flash_fwd_splitkv_kernelI23Flash_fwd_kernel_traitsILi256ELi64ELi64ELi4ELb0ELb0EN7cutlass6half_tE19Flash_kernel_traitsILi256ELi64ELi64ELi4ES3_EELb1ELb0ELb1ELb0ELb0ELb0ELb0ELb0EEEvNS_16Flash_fwd_paramsE)
        /*01c4*/ 	.word	0x00000000


	//----- nvinfo : EIATTR_REGCOUNT
	.align		4
.L_86:
        /*01c8*/ 	.byte	0x04, 0x2f
        /*01ca*/ 	.short	(.L_88 - .L_87)
	.align		4
.L_87:
        /*01cc*/ 	.word	index@(_ZN5flash24flash_fwd_splitkv_kernelI23Flash_fwd_kernel_traitsILi256ELi64ELi64ELi4ELb0ELb0EN7cutlass6half_tE19Flash_kernel_traitsILi256ELi64ELi64ELi4ES3_EELb1ELb0ELb0ELb0ELb1ELb1ELb0ELb0EEEvNS_16Flash_fwd_paramsE)
        /*01d0*/ 	.word	0x000000ff


	//----- nvinfo : EIATTR_FRAME_SIZE
	.align		4
.L_88:
        /*01d4*/ 	.byte	0x04, 0x11
        /*01d6*/ 	.short	(.L_90 - .L_89)
	.align		4
.L_89:
        /*01d8*/ 	.word	index@(_ZN5flash24flash_fwd_splitkv_kernelI23Flash_fwd_kernel_traitsILi256ELi64ELi64ELi4ELb0ELb0EN7cutlass6half_tE19Flash_kernel_traitsILi256ELi64ELi64ELi4ES3_EELb1ELb0ELb0ELb0ELb1ELb1ELb0ELb0EEEvNS_16Flash_fwd_paramsE)
        /*01dc*/ 	.word	0x00000000


	//----- nvinfo : EIATTR_REGCOUNT
	.align		4
.L_90:
        /*01e0*/ 	.byte	0x04, 0x2f
        /*01e2*/ 	.short	(.L_92 - .L_91)
	.align		4
.L_91:
        /*01e4*/ 	.word	index@(_ZN5flash24flash_fwd_splitkv_kernelI23Flash_fwd_kernel_traitsILi256ELi64ELi64ELi4ELb0ELb0EN7cutlass6half_tE19Flash_kernel_traitsILi256ELi64ELi64ELi4ES3_EELb1ELb0ELb0ELb0ELb1ELb0ELb0ELb0EEEvNS_16Flash_fwd_paramsE)
        /*01e8*/ 	.word	0x000000fe


	//----- nvinfo : EIATTR_FRAME_SIZE
	.align		4
.L_92:
        /*01ec*/ 	.byte	0x04, 0x11
        /*01ee*/ 	.short	(.L_94 - .L_93)
	.align		4
.L_93:
        /*01f0*/ 	.word	index@(_ZN5flash24flash_fwd_splitkv_kernelI23Flash_fwd_kernel_traitsILi256ELi64ELi64ELi4ELb0ELb0EN7cutlass6half_tE19Flash_kernel_traitsILi256ELi64ELi64ELi4ES3_EELb1ELb0ELb0ELb0ELb1ELb0ELb0ELb0EEEvNS_16Flash_fwd_paramsE)
        /*01f4*/ 	.word	0x00000000


	//----- nvinfo : EIATTR_REGCOUNT
	.align		4
.L_94:
        /*01f8*/ 	.byte	0x04, 0x2f
        /*01fa*/ 	.short	(.L_96 - .L_95)
	.align		4
.L_95:
        /*01fc*/ 	.word	index@(_ZN5flash24flash_fwd_splitkv_kernelI23Flash_fwd_kernel_traitsILi256ELi64ELi64ELi4ELb0ELb0EN7cutlass6half_tE19Flash_kernel_traitsILi256ELi64ELi64ELi4ES3_EELb1ELb0ELb0ELb0ELb0ELb1ELb1ELb1EEEvNS_16Flash_fwd_paramsE)
        /*0200*/ 	.word	0x000000ff


	//----- nvinfo : EIATTR_FRAME_SIZE
	.align		4
.L_96:
        /*0204*/ 	.byte	0x04, 0x11
        /*0206*/ 	.short	(.L_98 - .L_97)
	.align		4
.L_97:
        /*0208*/ 	.word	index@($__internal_17_$__cuda_sm70_shflsync_bfly_p)
        /*020c*/ 	.word	0x00000000


	//----- nvinfo : EIATTR_FRAME_SIZE
	.align		4
.L_98:
        /*0210*/ 	.byte	0x04, 0x11
        /*0212*/ 	.short	(.L_100 - .L_99)
	.align		4
.L_99:
        /*0214*/ 	.word	index@($_ZN5flash24flash_fwd_splitkv_kernelI23Flash_fwd_kernel_traitsILi256ELi64ELi64ELi4ELb0ELb0EN7cutlass6half_tE19Flash_kernel_traitsILi256ELi64ELi64ELi4ES3_EELb1ELb0ELb0ELb0ELb0ELb1ELb1ELb1EEEvNS_16Flash_fwd_paramsE$_ZN5flash30compute_attn_1rowblock_splitkvI23Flash_fwd_kernel_traitsILi256ELi64ELi64ELi4ELb0ELb0EN7cutlass6half_tE19Flash_kernel_traitsILi256ELi64ELi64ELi4ES3_EELb1ELb0ELb0ELb0ELb0ELb1ELb1ELb1ENS_16Flash_fwd_paramsEEEvRKT8_iiiii)
        /*0218*/ 	.word	0x00000000


	//----- nvinfo : EIATTR_FRAME_SIZE
	.align		4
.L_100:
        /*021c*/ 	.byte	0x04, 0x11
        /*021e*/ 	.short	(.L_102 - .L_101)
	.align		4
.L_101:
        /*0220*/ 	.word	index@(_ZN5flash24flash_fwd_splitkv_kernelI23Flash_fwd_kernel_traitsILi256ELi64ELi64ELi4ELb0ELb0EN7cutlass6half_tE19Flash_kernel_traitsILi256ELi64ELi64ELi4ES3_EELb1ELb0ELb0ELb0ELb0ELb1ELb1ELb1EEEvNS_16Flash_fwd_paramsE)
        /*0224*/ 	.word	0x00000008


	//----- nvinfo : EIATTR_REGCOUNT
	.align		4
.L_102:
        /*0228*/ 	.byte	0x04, 0x2f
        /*022a*/ 	.short	(.L_104 - .L_103)
	.align		4
.L_103:
        /*022c*/ 	.word	index@(_ZN5flash24flash_fwd_splitkv_kernelI23Flash_fwd_kernel_traitsILi256ELi64ELi64ELi4ELb0ELb0EN7cutlass6half_tE19Flash_kernel_traitsILi256ELi64ELi64ELi4ES3_EELb1ELb0ELb0ELb0ELb0ELb0ELb1ELb1EEEvNS_16Flash_fwd_paramsE)
        /*0230*/ 	.word	0x000000ff


	//----- nvinfo : EIATTR_FRAME_SIZE
	.align		4
.L_104:
        /*0234*/ 	.byte	0x04, 0x11
        /*0236*/ 	.short	(.L_106 - .L_105)
	.align		4
.L_105:
        /*0238*/ 	.word	index@($__internal_16_$__cuda_sm70_shflsync_bfly_p)
        /*023c*/ 	.word	0x00000000


	//----- nvinfo : EIATTR_FRAME_SIZE
	.align		4
.L_106:
        /*0240*/ 	.byte	0x04, 0x11
        /*0242*/ 	.short	(.L_108 - .L_107)
	.align		4
.L_107:
        /*0244*/ 	.word	index@($_ZN5flash24flash_fwd_splitkv_kernelI23Flash_fwd_kernel_traitsILi256ELi64ELi64ELi4ELb0ELb0EN7cutlass6half_tE19Flash_kernel_traitsILi256ELi64ELi64ELi4ES3_EELb1ELb0ELb0ELb0ELb0ELb0ELb1ELb1EEEvNS_16Flash_fwd_paramsE$_ZN5flash30compute_attn_1rowblock_splitkvI23Flash_fwd_kernel_traitsILi256ELi64ELi64ELi4ELb0ELb0EN7cutlass6half_tE19Flash_kernel_traitsILi256ELi64ELi64ELi4ES3_EELb1ELb0ELb0ELb0ELb0ELb0ELb1ELb1ENS_16Flash_fwd_paramsEEEvRKT8_iiiii)
        /*0248*/ 	.word	0x00000000


	//----- nvinfo : EIATTR_FRAME_SIZE
	.align		4
.L_108:
        /*024c*/ 	.byte	0x04, 0x11
        /*024e*/ 	.short	(.L_110 - .L_109)
	.align		4
.L_109:
        /*0250*/ 	.word	index@(_ZN5flash24flash_fwd_splitkv_kernelI23Flash_fwd_kernel_traitsILi256ELi64ELi64ELi4ELb0ELb0EN7cutlass6half_tE19Flash_kernel_traitsILi256ELi64ELi64ELi4ES3_EELb1ELb0ELb0ELb0ELb0ELb0ELb1ELb1EEEvNS_16Flash_fwd_paramsE)
        /*0254*/ 	.word	0x00000008


	//----- nvinfo : EIATTR_REGCOUNT
	.align		4
.L_110:
        /*0258*/ 	.byte	0x04, 0x2f
        /*025a*/ 	.short	(.L_112 - .L_111)
	.align		4
.L_111:
        /*025c*/ 	.word	index@(_ZN5flash24flash_fwd_splitkv_kernelI23Flash_fwd_kernel_traitsILi256ELi64ELi64ELi4ELb0ELb0EN7cutlass6half_tE19Flash_kernel_traitsILi256ELi64ELi64ELi4ES3_EELb1ELb0ELb0ELb0ELb0ELb1ELb1ELb0EEEvNS_16Flash_fwd_paramsE)
        /*0260*/ 	.word	0x000000ff


	//----- nvinfo : EIATTR_FRAME_SIZE
	.align		4
.L_112:
        /*0264*/ 	.byte	0x04, 0x11
        /*0266*/ 	.short	(.L_114 - .L_113)
	.align		4
.L_113:
        /*0268*/ 	.word	index@(_ZN5flash24flash_fwd_splitkv_kernelI23Flash_fwd_kernel_traitsILi256ELi64ELi64ELi4ELb0ELb0EN7cutlass6half_tE19Flash_kernel_traitsILi256ELi64ELi64ELi4ES3_EELb1ELb0ELb0ELb0ELb0ELb1ELb1ELb0EEEvNS_16Flash_fwd_paramsE)
        /*026c*/ 	.word	0x00000000


	//----- nvinfo : EIATTR_REGCOUNT
	.align		4
.L_114:
        /*0270*/ 	.byte	0x04, 0x2f
        /*0272*/ 	.short	(.L_116 - .L_115)
	.align		4
.L_115:
        /*0274*/ 	.word	index@(_ZN5flash24flash_fwd_splitkv_kernelI23Flash_fwd_kernel_traitsILi256ELi64ELi64ELi4ELb0ELb0EN7cutlass6half_tE19Flash_kernel_traitsILi256ELi64ELi64ELi4ES3_EELb1ELb0ELb0ELb0ELb0ELb0ELb1ELb0EEEvNS_16Flash_fwd_paramsE)
        /*0278*/ 	.word	0x000000fe


	//----- nvinfo : EIATTR_FRAME_SIZE
	.align		4
.L_116:
        /*027c*/ 	.byte	0x04, 0x11
        /*027e*/ 	.short	(.L_118 - .L_117)
	.align		4
.L_117:
        /*0280*/ 	.word	index@(_ZN5flash24flash_fwd_splitkv_kernelI23Flash_fwd_kernel_traitsILi256ELi64ELi64ELi4ELb0ELb0EN7cutlass6half_tE19Flash_kernel_traitsILi256ELi64ELi64ELi4ES3_EELb1ELb0ELb0ELb0ELb0ELb0ELb1ELb0EEEvNS_16Flash_fwd_paramsE)
        /*0284*/ 	.word	0x00000000


	//----- nvinfo : EIATTR_REGCOUNT
	.align		4
.L_118:
        /*0288*/ 	.byte	0x04, 0x2f
        /*028a*/ 	.short	(.L_120 - .L_119)
	.align		4
.L_119:
        /*028c*/ 	.word	index@(_ZN5flash24flash_fwd_splitkv_kernelI23Flash_fwd_kernel_traitsILi256ELi64ELi64ELi4ELb0ELb0EN7cutlass6half_tE19Flash_kernel_traitsILi256ELi64ELi64ELi4ES3_EELb1ELb0ELb0ELb0ELb0ELb1ELb0ELb1EEEvNS_16Flash_fwd_paramsE)
        /*0290*/ 	.word	0x000000ff


	//----- nvinfo : EIATTR_FRAME_SIZE
	.align		4
.L_120:
        /*0294*/ 	.byte	0x04, 0x11
        /*0296*/ 	.short	(.L_122 - .L_121)
	.align		4
.L_121:
        /*0298*/ 	.word	index@($__internal_15_$__cuda_sm70_shflsync_bfly_p)
        /*029c*/ 	.word	0x00000000


	//----- nvinfo : EIATTR_FRAME_SIZE
	.align		4
.L_122:
        /*02a0*/ 	.byte	0x04, 0x11
        /*02a2*/ 	.short	(.L_124 - .L_123)
	.align		4
.L_123:
        /*02a4*/ 	.word	index@($_ZN5flash24flash_fwd_splitkv_kernelI23Flash_fwd_kernel_traitsILi256ELi64ELi64ELi4ELb0ELb0EN7cutlass6half_tE19Flash_kernel_traitsILi256ELi64ELi64ELi4ES3_EELb1ELb0ELb0ELb0ELb0ELb1ELb0ELb1EEEvNS_16Flash_fwd_paramsE$_ZN5flash30compute_attn_1rowblock_splitkvI23Flash_fwd_kernel_traitsILi256ELi64ELi64ELi4ELb0ELb0EN7cutlass6half_tE19Flash_kernel_traitsILi256ELi64ELi64ELi4ES3_EELb1ELb0ELb0ELb0ELb0ELb1ELb0ELb1ENS_16Flash_fwd_paramsEEEvRKT8_iiiii)
        /*02a8*/ 	.word	0x00000000


	//----- nvinfo : EIATTR_FRAME_SIZE
	.align		4
.L_124:
        /*02ac*/ 	.byte	0x04, 0x11
        /*02ae*/ 	.short	(.L_126 - .L_125)
	.align		4
.L_125:
        /*02b0*/ 	.word	index@(_ZN5flash24flash_fwd_splitkv_kernelI23Flash_fwd_kernel_traitsILi256ELi64ELi64ELi4ELb0ELb0EN7cutlass6half_tE19Flash_kernel_traitsILi256ELi64ELi64ELi4ES3_EELb1ELb0ELb0ELb0ELb0ELb1ELb0ELb1EEEvNS_16Flash_fwd_paramsE)
        /*02b4*/ 	.word	0x00000008


	//----- nvinfo : EIATTR_REGCOUNT
	.align		4
.L_126:
        /*02b8*/ 	.byte	0x04, 0x2f
        /*02ba*/ 	.short	(.L_128 - .L_127)
	.align		4
.L_127:
        /*02bc*/ 	.word	index@(_ZN5flash24flash_fwd_splitkv_kernelI23Flash_fwd_kernel_traitsILi256ELi64ELi64ELi4ELb0ELb0EN7cutlass6half_tE19Flash_kernel_traitsILi256ELi64ELi64ELi4ES3_EELb1ELb0ELb0ELb0ELb0ELb0ELb0ELb1EEEvNS_16Flash_fwd_paramsE)
        /*02c0*/ 	.word	0x000000ff


	//----- nvinfo : EIATTR_FRAME_SIZE
	.align		4
.L_128:
        /*02c4*/ 	.byte	0x04, 0x11
        /*02c6*/ 	.short	(.L_130 - .L_129)
	.align		4
.L_129:
        /*02c8*/ 	.word	index@($__internal_14_$__cuda_sm70_shflsync_bfly_p)
        /*02cc*/ 	.word	0x00000000


	//----- nvinfo : EIATTR_FRAME_SIZE
	.align		4
.L_130:
        /*02d0*/ 	.byte	0x04, 0x11
        /*02d2*/ 	.short	(.L_132 - .L_131)
	.align		4
.L_131:
        /*02d4*/ 	.word	index@($_ZN5flash24flash_fwd_splitkv_kernelI23Flash_fwd_kernel_traitsILi256ELi64ELi64ELi4ELb0ELb0EN7cutlass6half_tE19Flash_kernel_traitsILi256ELi64ELi64ELi4ES3_EELb1ELb0ELb0ELb0ELb0ELb0ELb0ELb1EEEvNS_16Flash_fwd_paramsE$_ZN5flash30compute_attn_1rowblock_splitkvI23Flash_fwd_kernel_traitsILi256ELi64ELi64ELi4ELb0ELb0EN7cutlass6half_tE19Flash_kernel_traitsILi256ELi64ELi64ELi4ES3_EELb1ELb0ELb0ELb0ELb0ELb0ELb0ELb1ENS_16Flash_fwd_paramsEEEvRKT8_iiiii)
        /*02d8*/ 	.word	0x00000000


	//----- nvinfo : EIATTR_FRAME_SIZE
	.align		4
.L_132:
        /*02dc*/ 	.byte	0x04, 0x11
        /*02de*/ 	.short	(.L_134 - .L_133)
	.align		4
.L_133:
        /*02e0*/ 	.word	index@(_ZN5flash24flash_fwd_splitkv_kernelI23Flash_fwd_kernel_traitsILi256ELi64ELi64ELi4ELb0ELb0EN7cutlass6half_tE19Flash_kernel_traitsILi256ELi64ELi64ELi4ES3_EELb1ELb0ELb0ELb0ELb0ELb0ELb0ELb1EEEvNS_16Flash_fwd_paramsE)
        /*02e4*/ 	.word	0x00000008


	//----- nvinfo : EIATTR_REGCOUNT
	.align		4
.L_134:
        /*02e8*/ 	.byte	0x04, 0x2f
        /*02ea*/ 	.short	(.L_136 - .L_135)
	.align		4
.L_135:
        /*02ec*/ 	.word	index@(_ZN5flash24flash_fwd_splitkv_kernelI23Flash_fwd_kernel_traitsILi256ELi64ELi64ELi4ELb0ELb0EN7cutlass6half_tE19Flash_kernel_traitsILi256ELi64ELi64ELi4ES3_EELb1ELb0ELb0ELb0ELb0ELb1ELb0ELb0EEEvNS_16Flash_fwd_paramsE)
        /*02f0*/ 	.word	0x000000ff


	//----- nvinfo : EIATTR_FRAME_SIZE
	.align		4
.L_136:
        /*02f4*/ 	.byte	0x04, 0x11
        /*02f6*/ 	.short	(.L_138 - .L_137)
	.align		4
.L_137:
        /*02f8*/ 	.word	index@(_ZN5flash24flash_fwd_splitkv_kernelI23Flash_fwd_kernel_traitsILi256ELi64ELi64ELi4ELb0ELb0EN7cutlass6half_tE19Flash_kernel_traitsILi256ELi64ELi64ELi4ES3_EELb1ELb0ELb0ELb0ELb0ELb1ELb0ELb0EEEvNS_16Flash_fwd_paramsE)
        /*02fc*/ 	.word	0x00000008


	//----- nvinfo : EIATTR_REGCOUNT
	.align		4
.L_138:
        /*0300*/ 	.byte	0x04, 0x2f
        /*0302*/ 	.short	(.L_140 - .L_139)
	.align		4
.L_139:
        /*0304*/ 	.word	index@(_ZN5flash24flash_fwd_splitkv_kernelI23Flash_fwd_kernel_traitsILi256ELi64ELi64ELi4ELb0ELb0EN7cutlass6half_tE19Flash_kernel_traitsILi256ELi64ELi64ELi4ES3_EELb1ELb0ELb0ELb0ELb0ELb0ELb0ELb0EEEvNS_16Flash_fwd_paramsE)
        /*0308*/ 	.word	0x000000fe


	//----- nvinfo : EIATTR_FRAME_SIZE
	.align		4
.L_140:
        /*030c*/ 	.byte	0x04, 0x11
        /*030e*/ 	.short	(.L_142 - .L_141)
	.align		4
.L_141:
        /*0310*/ 	.word	index@(_ZN5flash24flash_fwd_splitkv_kernelI23Flash_fwd_kernel_traitsILi256ELi64ELi64ELi4ELb0ELb0EN7cutlass6half_tE19Flash_kernel_traitsILi256ELi64ELi64ELi4ES3_EELb1ELb0ELb0ELb0ELb0ELb0ELb0ELb0EEEvNS_16Flash_fwd_paramsE)
        /*0314*/ 	.word	0x00000000


	//----- nvinfo : EIATTR_REGCOUNT
	.align		4
.L_142:
        /*0318*/ 	.byte	0x04, 0x2f
        /*031a*/ 	.short	(.L_144 - .L_143)
	.align		4
.L_143:
        /*031c*/ 	.word	index@(_ZN5flash32flash_fwd_splitkv_combine_kernelI23Flash_fwd_kernel_traitsILi256ELi64ELi64ELi4ELb0ELb0EN7cutlass6half_tE19Flash_kernel_traitsILi256ELi64ELi64ELi4ES3_EELi4ELi1ELb1EEEvNS_16Flash_fwd_paramsE)
        /*0320*/ 	.word	0x00000038


	//----- nvinfo : EIATTR_FRAME_SIZE
	.align		4
.L_144:
        /*0324*/ 	.byte	0x04, 0x11
        /*0326*/ 	.short	(.L_146 - .L_145)
	.align		4
.L_145:
        /*0328*/ 	.word	index@($__internal_13_$__cuda_sm20_div_s64)
        /*032c*/ 	.word	0x00000000


	//----- nvinfo : EIATTR_FRAME_SIZE
	.align		4
.L_146:
        /*0330*/ 	.byte	0x04, 0x11
        /*0332*/ 	.short	(.L_148 - .L_147)
	.align		4
.L_147:
        /*0334*/ 	.word	index@(_ZN5flash32flash_fwd_splitkv_combine_kernelI23Flash_fwd_kernel_traitsILi256ELi64ELi64ELi4ELb0ELb0EN7cutlass6half_tE19Flash_kernel_traitsILi256ELi64ELi64ELi4ES3_EELi4ELi1ELb1EEEvNS_16Flash_fwd_paramsE)
        /*0338*/ 	.word	0x00000000


	//----- nvinfo : EIATTR_REGCOUNT
	.align		4
.L_148:
        /*033c*/ 	.byte	0x04, 0x2f
        /*033e*/ 	.short	(.L_150 - .L_149)
	.align		4
.L_149:
        /*0340*/ 	.word	index@(_ZN5flash32flash_fwd_splitkv_combine_kernelI23Flash_fwd_kernel_traitsILi256ELi64ELi64ELi4ELb0ELb0EN7cutlass6half_tE19Flash_kernel_traitsILi256ELi64ELi64ELi4ES3_EELi4ELi2ELb1EEEvNS_16Flash_fwd_paramsE)
        /*0344*/ 	.word	0x00000036


	//----- nvinfo : EIATTR_FRAME_SIZE
	.align		4
.L_150:
        /*0348*/ 	.byte	0x04, 0x11
        /*034a*/ 	.short	(.L_152 - .L_151)
	.align		4
.L_151:
        /*034c*/ 	.word	index@($__internal_12_$__cuda_sm20_div_s64)
        /*0350*/ 	.word	0x00000000


	//----- nvinfo : EIATTR_FRAME_SIZE
	.align		4
.L_152:
        /*0354*/ 	.byte	0x04, 0x11
        /*0356*/ 	.short	(.L_154 - .L_153)
	.align		4
.L_153:
        /*0358*/ 	.word	index@(_ZN5flash32flash_fwd_splitkv_combine_kernelI23Flash_fwd_kernel_traitsILi256ELi64ELi64ELi4ELb0ELb0EN7cutlass6half_tE19Flash_kernel_traitsILi256ELi64ELi64ELi4ES3_EELi4ELi2ELb1EEEvNS_16Flash_fwd_paramsE)
        /*035c*/ 	.word	0x00000000


	//----- nvinfo : EIATTR_REGCOUNT
	.align		4
.L_154:
        /*0360*/ 	.byte	0x04, 0x2f
        /*0362*/ 	.short	(.L_156 - .L_155)
	.align		4
.L_155:
        /*0364*/ 	.word	index@(_ZN5flash32flash_fwd_splitkv_combine_kernelI23Flash_fwd_kernel_traitsILi256ELi64ELi64ELi4ELb0ELb0EN7cutlass6half_tE19Flash_kernel_traitsILi256ELi64ELi64ELi4ES3_EELi4ELi3ELb1EEEvNS_16Flash_fwd_paramsE)
        /*0368*/ 	.word	0x00000034


	//----- nvinfo : EIATTR_FRAME_SIZE
	.align		4
.L_156:
        /*036c*/ 	.byte	0x04, 0x11
        /*036e*/ 	.short	(.L_158 - .L_157)
	.align		4
.L_157:
        /*0370*/ 	.word	index@($__internal_11_$__cuda_sm20_div_s64)
        /*0374*/ 	.word	0x00000000


	//----- nvinfo : EIATTR_FRAME_SIZE
	.align		4
.L_158:
        /*0378*/ 	.byte	0x04, 0x11
        /*037a*/ 	.short	(.L_160 - .L_159)
	.align		4
.L_159:
        /*037c*/ 	.word	index@(_ZN5flash32flash_fwd_splitkv_combine_kernelI23Flash_fwd_kernel_traitsILi256ELi64ELi64ELi4ELb0ELb0EN7cutlass6half_tE19Flash_kernel_traitsILi256ELi64ELi64ELi4ES3_EELi4ELi3ELb1EEEvNS_16Flash_fwd_paramsE)
        /*0380*/ 	.word	0x00000000


	//----- nvinfo : EIATTR_REGCOUNT
	.align		4
.L_160:
        /*0384*/ 	.byte	0x04, 0x2f
        /*0386*/ 	.short	(.L_162 - .L_161)
	.align		4
.L_161:
        /*0388*/ 	.word	index@(_ZN5flash32flash_fwd_splitkv_combine_kernelI23Flash_fwd_kernel_traitsILi256ELi64ELi64ELi4ELb0ELb0EN7cutlass6half_tE19Flash_kernel_traitsILi256ELi64ELi64ELi4ES3_EELi4ELi4ELb1EEEvNS_16Flash_fwd_paramsE)
        /*038c*/ 	.word	0x00000034


	//----- nvinfo : EIATTR_FRAME_SIZE
	.align		4
.L_162:
        /*0390*/ 	.byte	0x04, 0x11
        /*0392*/ 	.short	(.L_164 - .L_163)
	.align		4
.L_163:
        /*0394*/ 	.word	index@($__internal_10_$__cuda_sm20_div_s64)
        /*0398*/ 	.word	0x00000000


	//----- nvinfo : EIATTR_FRAME_SIZE
	.align		4
.L_164:
        /*039c*/ 	.byte	0x04, 0x11
        /*039e*/ 	.short	(.L_166 - .L_165)
	.align		4
.L_165:
        /*03a0*/ 	.word	index@(_ZN5flash32flash_fwd_splitkv_combine_kernelI23Flash_fwd_kernel_traitsILi256ELi64ELi64ELi4ELb0ELb0EN7cutlass6half_tE19Flash_kernel_traitsILi256ELi64ELi64ELi4ES3_EELi4ELi4ELb1EEEvNS_16Flash_fwd_paramsE)
        /*03a4*/ 	.word	0x00000000


	//----- nvinfo : EIATTR_REGCOUNT
	.align		4
.L_166:
        /*03a8*/ 	.byte	0x04, 0x2f
        /*03aa*/ 	.short	(.L_168 - .L_167)
	.align		4
.L_167:
        /*03ac*/ 	.word	index@(_ZN5flash32flash_fwd_splitkv_combine_kernelI23Flash_fwd_kernel_traitsILi256ELi64ELi64ELi4ELb0ELb0EN7cutlass6half_tE19Flash_kernel_traitsILi256ELi64ELi64ELi4ES3_EELi4ELi5ELb1EEEvNS_16Flash_fwd_paramsE)
        /*03b0*/ 	.word	0x00000034


	//----- nvinfo : EIATTR_FRAME_SIZE
	.align		4
.L_168:
        /*03b4*/ 	.byte	0x04, 0x11
        /*03b6*/ 	.short	(.L_170 - .L_169)
	.align		4
.L_169:
        /*03b8*/ 	.word	index@($__internal_9_$__cuda_sm20_div_s64)
        /*03bc*/ 	.word	0x00000000


	//----- nvinfo : EIATTR_FRAME_SIZE
	.align		4
.L_170:
        /*03c0*/ 	.byte	0x04, 0x11
        /*03c2*/ 	.short	(.L_172 - .L_171)
	.align		4
.L_171:
        /*03c4*/ 	.word	index@(_ZN5flash32flash_fwd_splitkv_combine_kernelI23Flash_fwd_kernel_traitsILi256ELi64ELi64ELi4ELb0ELb0EN7cutlass6half_tE19Flash_kernel_traitsILi256ELi64ELi64ELi4ES3_EELi4ELi5ELb1EEEvNS_16Flash_fwd_paramsE)
        /*03c8*/ 	.word	0x00000000


	//----- nvinfo : EIATTR_REGCOUNT
	.align		4
.L_172:
        /*03cc*/ 	.byte	0x04, 0x2f
        /*03ce*/ 	.short	(.L_174 - .L_173)
	.align		4
.L_173:
        /*03d0*/ 	.word	index@(_ZN5flash32flash_fwd_splitkv_combine_kernelI23Flash_fwd_kernel_traitsILi256ELi64ELi64ELi4ELb0ELb0EN7cutlass6half_tE19Flash_kernel_traitsILi256ELi64ELi64ELi4ES3_EELi4ELi6ELb1EEEvNS_16Flash_fwd_paramsE)
        /*03d4*/ 	.word	0x0000003c


	//----- nvinfo : EIATTR_FRAME_SIZE
	.align		4
.L_174:
        /*03d8*/ 	.byte	0x04, 0x11
        /*03da*/ 	.short	(.L_176 - .L_175)
	.align		4
.L_175:
        /*03dc*/ 	.word	index@($__internal_8_$__cuda_sm20_div_s64)
        /*03e0*/ 	.word	0x00000000


	//----- nvinfo : EIATTR_FRAME_SIZE
	.align		4
.L_176:
        /*03e4*/ 	.byte	0x04, 0x11
        /*03e6*/ 	.short	(.L_178 - .L_177)
	.align		4
.L_177:
        /*03e8*/ 	.word	index@(_ZN5flash32flash_fwd_splitkv_combine_kernelI23Flash_fwd_kernel_traitsILi256ELi64ELi64ELi4ELb0ELb0EN7cutlass6half_tE19Flash_kernel_traitsILi256ELi64ELi64ELi4ES3_EELi4ELi6ELb1EEEvNS_16Flash_fwd_paramsE)
        /*03ec*/ 	.word	0x00000000


	//----- nvinfo : EIATTR_REGCOUNT
	.align		4
.L_178:
        /*03f0*/ 	.byte	0x04, 0x2f
        /*03f2*/ 	.short	(.L_180 - .L_179)
	.align		4
.L_179:
        /*03f4*/ 	.word	index@(_ZN5flash32flash_fwd_splitkv_combine_kernelI23Flash_fwd_kernel_traitsILi256ELi64ELi64ELi4ELb0ELb0EN7cutlass6half_tE19Flash_kernel_traitsILi256ELi64ELi64ELi4ES3_EELi4ELi7ELb1EEEvNS_16Flash_fwd_paramsE)
        /*03f8*/ 	.word	0x0000003e


	//----- nvinfo : EIATTR_FRAME_SIZE
	.align		4
.L_180:
        /*03fc*/ 	.byte	0x04, 0x11
        /*03fe*/ 	.short	(.L_182 - .L_181)
	.align		4
.L_181:
        /*0400*/ 	.word	index@($__internal_7_$__cuda_sm20_div_s64)
        /*0404*/ 	.word	0x00000000


	//----- nvinfo : EIATTR_FRAME_SIZE
	.align		4
.L_182:
        /*0408*/ 	.byte	0x04, 0x11
        /*040a*/ 	.short	(.L_184 - .L_183)
	.align		4
.L_183:
        /*040c*/ 	.word	index@(_ZN5flash32flash_fwd_splitkv_combine_kernelI23Flash_fwd_kernel_traitsILi256ELi64ELi64ELi4ELb0ELb0EN7cutlass6half_tE19Flash_kernel_traitsILi256ELi64ELi64ELi4ES3_EELi4ELi7ELb1EEEvNS_16Flash_fwd_paramsE)
        /*0410*/ 	.word	0x00000000


	//----- nvinfo : EIATTR_REGCOUNT
	.align		4
.L_184:
        /*0414*/ 	.byte	0x04, 0x2f
        /*0416*/ 	.short	(.L_186 - .L_185)
	.align		4
.L_185:
        /*0418*/ 	.word	index@(_ZN5flash32flash_fwd_splitkv_combine_kernelI23Flash_fwd_kernel_traitsILi256ELi64ELi64ELi4ELb0ELb0EN7cutlass6half_tE19Flash_kernel_traitsILi256ELi64ELi64ELi4ES3_EELi4ELi1ELb0EEEvNS_16Flash_fwd_paramsE)
        /*041c*/ 	.word	0x00000036


	//----- nvinfo : EIATTR_FRAME_SIZE
	.align		4
.L_186:
        /*0420*/ 	.byte	0x04, 0x11
        /*0422*/ 	.short	(.L_188 - .L_187)
	.align		4
.L_187:
        /*0424*/ 	.word	index@($__internal_6_$__cuda_sm20_div_s64)
        /*0428*/ 	.word	0x00000000


	//----- nvinfo : EIATTR_FRAME_SIZE
	.align		4
.L_188:
        /*042c*/ 	.byte	0x04, 0x11
        /*042e*/ 	.short	(.L_190 - .L_189)
	.align		4
.L_189:
        /*0430*/ 	.word	index@(_ZN5flash32flash_fwd_splitkv_combine_kernelI23Flash_fwd_kernel_traitsILi256ELi64ELi64ELi4ELb0ELb0EN7cutlass6half_tE19Flash_kernel_traitsILi256ELi64ELi64ELi4ES3_EELi4ELi1ELb0EEEvNS_16Flash_fwd_paramsE)
        /*0434*/ 	.word	0x00000000


	//----- nvinfo : EIATTR_REGCOUNT
	.align		4
.L_190:
        /*0438*/ 	.byte	0x04, 0x2f
        /*043a*/ 	.short	(.L_192 - .L_191)
	.align		4
.L_191:
        /*043c*/ 	.word	index@(_ZN5flash32flash_fwd_splitkv_combine_kernelI23Flash_fwd_kernel_traitsILi256ELi64ELi64ELi4ELb0ELb0EN7cutlass6half_tE19Flash_kernel_traitsILi256ELi64ELi64ELi4ES3_EELi4ELi2ELb0EEEvNS_16Flash_fwd_paramsE)
        /*0440*/ 	.word	0x00000036


	//----- nvinfo : EIATTR_FRAME_SIZE
	.align		4
.L_192:
        /*0444*/ 	.byte	0x04, 0x11
        /*0446*/ 	.short	(.L_194 - .L_193)
	.align		4
.L_193:
        /*0448*/ 	.word	index@($__internal_5_$__cuda_sm20_div_s64)
        /*044c*/ 	.word	0x00000000


	//----- nvinfo : EIATTR_FRAME_SIZE
	.align		4
.L_194:
        /*0450*/ 	.byte	0x04, 0x11
        /*0452*/ 	.short	(.L_196 - .L_195)
	.align		4
.L_195:
        /*0454*/ 	.word	index@(_ZN5flash32flash_fwd_splitkv_combine_kernelI23Flash_fwd_kernel_traitsILi256ELi64ELi64ELi4ELb0ELb0EN7cutlass6half_tE19Flash_kernel_traitsILi256ELi64ELi64ELi4ES3_EELi4ELi2ELb0EEEvNS_16Flash_fwd_paramsE)
        /*0458*/ 	.word	0x00000000


	//----- nvinfo : EIATTR_REGCOUNT
	.align		4
.L_196:
        /*045c*/ 	.byte	0x04, 0x2f
        /*045e*/ 	.short	(.L_198 - .L_197)
	.align		4
.L_197:
        /*0460*/ 	.word	index@(_ZN5flash32flash_fwd_splitkv_combine_kernelI23Flash_fwd_kernel_traitsILi256ELi64ELi64ELi4ELb0ELb0EN7cutlass6half_tE19Flash_kernel_traitsILi256ELi64ELi64ELi4ES3_EELi4ELi3ELb0EEEvNS_16Flash_fwd_paramsE)
        /*0464*/ 	.word	0x00000034


	//----- nvinfo : EIATTR_FRAME_SIZE
	.align		4
.L_198:
        /*0468*/ 	.byte	0x04, 0x11
        /*046a*/ 	.short	(.L_200 - .L_199)
	.align		4
.L_199:
        /*046c*/ 	.word	index@($__internal_4_$__cuda_sm20_div_s64)
        /*0470*/ 	.word	0x00000000


	//----- nvinfo : EIATTR_FRAME_SIZE
	.align		4
.L_200:
        /*0474*/ 	.byte	0x04, 0x11
        /*0476*/ 	.short	(.L_202 - .L_201)
	.align		4
.L_201:
        /*0478*/ 	.word	index@(_ZN5flash32flash_fwd_splitkv_combine_kernelI23Flash_fwd_kernel_traitsILi256ELi64ELi64ELi4ELb0ELb0EN7cutlass6half_tE19Flash_kernel_traitsILi256ELi64ELi64ELi4ES3_EELi4ELi3ELb0EEEvNS_16Flash_fwd_paramsE)
        /*047c*/ 	.word	0x00000000


	//----- nvinfo : EIATTR_REGCOUNT
	.align		4
.L_202:
        /*0480*/ 	.byte	0x04, 0x2f
        /*0482*/ 	.short	(.L_204 - .L_203)
	.align		4
.L_203:
        /*0484*/ 	.word	index@(_ZN5flash32flash_fwd_splitkv_combine_kernelI23Flash_fwd_kernel_traitsILi256ELi64ELi64ELi4ELb0ELb0EN7cutlass6half_tE19Flash_kernel_traitsILi256ELi64ELi64ELi4ES3_EELi4ELi4ELb0EEEvNS_16Flash_fwd_paramsE)
        /*0488*/ 	.word	0x00000034


	//----- nvinfo : EIATTR_FRAME_SIZE
	.align		4
.L_204:
        /*048c*/ 	.byte	0x04, 0x11
        /*048e*/ 	.short	(.L_206 - .L_205)
	.align		4
.L_205:
        /*0490*/ 	.word	index@($__internal_3_$__cuda_sm20_div_s64)
        /*0494*/ 	.word	0x00000000


	//----- nvinfo : EIATTR_FRAME_SIZE
	.align		4
.L_206:
        /*0498*/ 	.byte	0x04, 0x11
        /*049a*/ 	.short	(.L_208 - .L_207)
	.align		4
.L_207:
        /*049c*/ 	.word	index@(_ZN5flash32flash_fwd_splitkv_combine_kernelI23Flash_fwd_kernel_traitsILi256ELi64ELi64ELi4ELb0ELb0EN7cutlass6half_tE19Flash_kernel_traitsILi256ELi64ELi64ELi4ES3_EELi4ELi4ELb0EEEvNS_16Flash_fwd_paramsE)
        /*04a0*/ 	.word	0x00000000


	//----- nvinfo : EIATTR_REGCOUNT
	.align		4
.L_208:
        /*04a4*/ 	.byte	0x04, 0x2f
        /*04a6*/ 	.short	(.L_210 - .L_209)
	.align		4
.L_209:
        /*04a8*/ 	.word	index@(_ZN5flash32flash_fwd_splitkv_combine_kernelI23Flash_fwd_kernel_traitsILi256ELi64ELi64ELi4ELb0ELb0EN7cutlass6half_tE19Flash_kernel_traitsILi256ELi64ELi64ELi4ES3_EELi4ELi5ELb0EEEvNS_16Flash_fwd_paramsE)
        /*04ac*/ 	.word	0x00000034


	//----- nvinfo : EIATTR_FRAME_SIZE
	.align		4
.L_210:
        /*04b0*/ 	.byte	0x04, 0x11
        /*04b2*/ 	.short	(.L_212 - .L_211)
	.align		4
.L_211:
        /*04b4*/ 	.word	index@($__internal_2_$__cuda_sm20_div_s64)
        /*04b8*/ 	.word	0x00000000


	//----- nvinfo : EIATTR_FRAME_SIZE
	.align		4
.L_212:
        /*04bc*/ 	.byte	0x04, 0x11
        /*04be*/ 	.short	(.L_214 - .L_213)
	.align		4
.L_213:
        /*04c0*/ 	.word	index@(_ZN5flash32flash_fwd_splitkv_combine_kernelI23Flash_fwd_kernel_traitsILi256ELi64ELi64ELi4ELb0ELb0EN7cutlass6half_tE19Flash_kernel_traitsILi256ELi64ELi64ELi4ES3_EELi4ELi5ELb0EEEvNS_16Flash_fwd_paramsE)
        /*04c4*/ 	.word	0x00000000


	//----- nvinfo : EIATTR_REGCOUNT
	.align		4
.L_214:
        /*04c8*/ 	.byte	0x04, 0x2f
        /*04ca*/ 	.short	(.L_216 - .L_215)
	.align		4
.L_215:
        /*04cc*/ 	.word	index@(_ZN5flash32flash_fwd_splitkv_combine_kernelI23Flash_fwd_kernel_traitsILi256ELi64ELi64ELi4ELb0ELb0EN7cutlass6half_tE19Flash_kernel_traitsILi256ELi64ELi64ELi4ES3_EELi4ELi6ELb0EEEvNS_16Flash_fwd_paramsE)
        /*04d0*/ 	.word	0x0000003c


	//----- nvinfo : EIATTR_FRAME_SIZE
	.align		4
.L_216:
        /*04d4*/ 	.byte	0x04, 0x11
        /*04d6*/ 	.short	(.L_218 - .L_217)
	.align		4
.L_217:
        /*04d8*/ 	.word	index@($__internal_1_$__cuda_sm20_div_s64)
        /*04dc*/ 	.word	0x00000000


	//----- nvinfo : EIATTR_FRAME_SIZE
	.align		4
.L_218:
        /*04e0*/ 	.byte	0x04, 0x11
        /*04e2*/ 	.short	(.L_220 - .L_219)
	.align		4
.L_219:
        /*04e4*/ 	.word	index@(_ZN5flash32flash_fwd_splitkv_combine_kernelI23Flash_fwd_kernel_traitsILi256ELi64ELi64ELi4ELb0ELb0EN7cutlass6half_tE19Flash_kernel_traitsILi256ELi64ELi64ELi4ES3_EELi4ELi6ELb0EEEvNS_16Flash_fwd_paramsE)
        /*04e8*/ 	.word	0x00000000


	//----- nvinfo : EIATTR_REGCOUNT
	.align		4
.L_220:
        /*04ec*/ 	.byte	0x04, 0x2f
        /*04ee*/ 	.short	(.L_222 - .L_221)
	.align		4
.L_221:
        /*04f0*/ 	.word	index@(_ZN5flash32flash_fwd_splitkv_combine_kernelI23Flash_fwd_kernel_traitsILi256ELi64ELi64ELi4ELb0ELb0EN7cutlass6half_tE19Flash_kernel_traitsILi256ELi64ELi64ELi4ES3_EELi4ELi7ELb0EEEvNS_16Flash_fwd_paramsE)
        /*04f4*/ 	.word	0x0000003e


	//----- nvinfo : EIATTR_FRAME_SIZE
	.align		4
.L_222:
        /*04f8*/ 	.byte	0x04, 0x11
        /*04fa*/ 	.short	(.L_224 - .L_223)
	.align		4
.L_223:
        /*04fc*/ 	.word	index@($__internal_0_$__cuda_sm20_div_s64)
        /*0500*/ 	.word	0x00000000


	//----- nvinfo : EIATTR_FRAME_SIZE
	.align		4
.L_224:
        /*0504*/ 	.byte	0x04, 0x11
        /*0506*/ 	.short	(.L_226 - .L_225)
	.align		4
.L_225:
        /*0508*/ 	.word	index@(_ZN5flash32flash_fwd_splitkv_combine_kernelI23Flash_fwd_kernel_traitsILi256ELi64ELi64ELi4ELb0ELb0EN7cutlass6half_tE19Flash_kernel_traitsILi256ELi64ELi64ELi4ES3_EELi4ELi7ELb0EEEvNS_16Flash_fwd_paramsE)
        /*050c*/ 	.word	0x00000000


	//----- nvinfo : EIATTR_MIN_STACK_SIZE
	.align		4
.L_226:
        /*0510*/ 	.byte	0x04, 0x12
        /*0512*/ 	.short	(.L_228 - .L_227)
	.align		4
.L_227:
        /*0514*/ 	.word	index@(_ZN5flash32flash_fwd_splitkv_combine_kernelI23Flash_fwd_kernel_traitsILi256ELi64ELi64ELi4ELb0ELb0EN7cutlass6half_tE19Flash_kernel_traitsILi256ELi64ELi64ELi4ES3_EELi4ELi7ELb0EEEvNS_16Flash_fwd_paramsE)
        /*0518*/ 	.word	0x00000000


	//----- nvinfo : EIATTR_MIN_STACK_SIZE
	.align		4
.L_228:
        /*051c*/ 	.byte	0x04, 0x12
        /*051e*/ 	.short	(.L_230 - .L_229)
	.align		4
.L_229:
        /*0520*/ 	.word	index@(_ZN5flash32flash_fwd_splitkv_combine_kernelI23Flash_fwd_kernel_traitsILi256ELi64ELi64ELi4ELb0ELb0EN7cutlass6half_tE19Flash_kernel_traitsILi256ELi64ELi64ELi4ES3_EELi4ELi6ELb0EEEvNS_16Flash_fwd_paramsE)
        /*0524*/ 	.word	0x00000000


	//----- nvinfo : EIATTR_MIN_STACK_SIZE
	.align		4
.L_230:
        /*0528*/ 	.byte	0x04, 0x12
        /*052a*/ 	.short	(.L_232 - .L_231)
	.align		4
.L_231:
        /*052c*/ 	.word	index@(_ZN5flash32flash_fwd_splitkv_combine_kernelI23Flash_fwd_kernel_traitsILi256ELi64ELi64ELi4ELb0ELb0EN7cutlass6half_tE19Flash_kernel_traitsILi256ELi64ELi64ELi4ES3_EELi4ELi5ELb0EEEvNS_16Flash_fwd_paramsE)
        /*0530*/ 	.word	0x00000000


	//----- nvinfo : EIATTR_MIN_STACK_SIZE
	.align		4
.L_232:
        /*0534*/ 	.byte	0x04, 0x12
        /*0536*/ 	.short	(.L_234 - .L_233)
	.align		4
.L_233:
        /*0538*/ 	.word	index@(_ZN5flash32flash_fwd_splitkv_combine_kernelI23Flash_fwd_kernel_traitsILi256ELi64ELi64ELi4ELb0ELb0EN7cutlass6half_tE19Flash_kernel_traitsILi256ELi64ELi64ELi4ES3_EELi4ELi4ELb0EEEvNS_16Flash_fwd_paramsE)
        /*053c*/ 	.word	0x00000000


	//----- nvinfo : EIATTR_MIN_STACK_SIZE
	.align		4
.L_234:
        /*0540*/ 	.byte	0x04, 0x12
        /*0542*/ 	.short	(.L_236 - .L_235)
	.align		4
.L_235:
        /*0544*/ 	.word	index@(_ZN5flash32flash_fwd_splitkv_combine_kernelI23Flash_fwd_kernel_traitsILi256ELi64ELi64ELi4ELb0ELb0EN7cutlass6half_tE19Flash_kernel_traitsILi256ELi64ELi64ELi4ES3_EELi4ELi3ELb0EEEvNS_16Flash_fwd_paramsE)
        /*0548*/ 	.word	0x00000000


	//----- nvinfo : EIATTR_MIN_STACK_SIZE
	.align		4
.L_236:
        /*054c*/ 	.byte	0x04, 0x12
        /*054e*/ 	.short	(.L_238 - .L_237)
	.align		4
.L_237:
        /*0550*/ 	.word	index@(_ZN5flash32flash_fwd_splitkv_combine_kernelI23Flash_fwd_kernel_traitsILi256ELi64ELi64ELi4ELb0ELb0EN7cutlass6half_tE19Flash_kernel_traitsILi256ELi64ELi64ELi4ES3_EELi4ELi2ELb0EEEvNS_16Flash_fwd_paramsE)
        /*0554*/ 	.word	0x00000000


	//----- nvinfo : EIATTR_MIN_STACK_SIZE
	.align		4
.L_238:
        /*0558*/ 	.byte	0x04, 0x12
        /*055a*/ 	.short	(.L_240 - .L_239)
	.align		4
.L_239:
        /*055c*/ 	.word	index@(_ZN5flash32flash_fwd_splitkv_combine_kernelI23Flash_fwd_kernel_traitsILi256ELi64ELi64ELi4ELb0ELb0EN7cutlass6half_tE19Flash_kernel_traitsILi256ELi64ELi64ELi4ES3_EELi4ELi1ELb0EEEvNS_16Flash_fwd_paramsE)
        /*0560*/ 	.word	0x00000000


	//----- nvinfo : EIATTR_MIN_STACK_SIZE
	.align		4
.L_240:
        /*0564*/ 	.byte	0x04, 0x12
        /*0566*/ 	.short	(.L_242 - .L_241)
	.align		4
.L_241:
        /*0568*/ 	.word	index@(_ZN5flash32flash_fwd_splitkv_combine_kernelI23Flash_fwd_kernel_traitsILi256ELi64ELi64ELi4ELb0ELb0EN7cutlass6half_tE19Flash_kernel_traitsILi256ELi64ELi64ELi4ES3_EELi4ELi7ELb1EEEvNS_16Flash_fwd_paramsE)
        /*056c*/ 	.word	0x00000000


	//----- nvinfo : EIATTR_MIN_STACK_SIZE
	.align		4
.L_242:
        /*0570*/ 	.byte	0x04, 0x12
        /*0572*/ 	.short	(.L_244 - .L_243)
	.align		4
.L_243:
        /*0574*/ 	.word	index@(_ZN5flash32flash_fwd_splitkv_combine_kernelI23Flash_fwd_kernel_traitsILi256ELi64ELi64ELi4ELb0ELb0EN7cutlass6half_tE19Flash_kernel_traitsILi256ELi64ELi64ELi4ES3_EELi4ELi6ELb1EEEvNS_16Flash_fwd_paramsE)
        /*0578*/ 	.word	0x00000000


	//----- nvinfo : EIATTR_MIN_STACK_SIZE
	.align		4
.L_244:
        /*057c*/ 	.byte	0x04, 0x12
        /*057e*/ 	.short	(.L_246 - .L_245)
	.align		4
.L_245:
        /*0580*/ 	.word	index@(_ZN5flash32flash_fwd_splitkv_combine_kernelI23Flash_fwd_kernel_traitsILi256ELi64ELi64ELi4ELb0ELb0EN7cutlass6half_tE19Flash_kernel_traitsILi256ELi64ELi64ELi4ES3_EELi4ELi5ELb1EEEvNS_16Flash_fwd_paramsE)
        /*0584*/ 	.word	0x00000000


	//----- nvinfo : EIATTR_MIN_STACK_SIZE
	.align		4
.L_246:
        /*0588*/ 	.byte	0x04, 0x12
        /*058a*/ 	.short	(.L_248 - .L_247)
	.align		4
.L_247:
        /*058c*/ 	.word	index@(_ZN5flash32flash_fwd_splitkv_combine_kernelI23Flash_fwd_kernel_traitsILi256ELi64ELi64ELi4ELb0ELb0EN7cutlass6half_tE19Flash_kernel_traitsILi256ELi64ELi64ELi4ES3_EELi4ELi4ELb1EEEvNS_16Flash_fwd_paramsE)
        /*0590*/ 	.word	0x00000000


	//----- nvinfo : EIATTR_MIN_STACK_SIZE
	.align		4
.L_248:
        /*0594*/ 	.byte	0x04, 0x12
        /*0596*/ 	.short	(.L_250 - .L_249)
	.align		4
.L_249:
        /*0598*/ 	.word	index@(_ZN5flash32flash_fwd_splitkv_combine_kernelI23Flash_fwd_kernel_traitsILi256ELi64ELi64ELi4ELb0ELb0EN7cutlass6half_tE19Flash_kernel_traitsILi256ELi64ELi64ELi4ES3_EELi4ELi3ELb1EEEvNS_16Flash_fwd_paramsE)
        /*059c*/ 	.word	0x00000000


	//----- nvinfo : EIATTR_MIN_STACK_SIZE
	.align		4
.L_250:
        /*05a0*/ 	.byte	0x04, 0x12
        /*05a2*/ 	.short	(.L_252 - .L_251)
	.align		4
.L_251:
        /*05a4*/ 	.word	index@(_ZN5flash32flash_fwd_splitkv_combine_kernelI23Flash_fwd_kernel_traitsILi256ELi64ELi64ELi4ELb0ELb0EN7cutlass6half_tE19Flash_kernel_traitsILi256ELi64ELi64ELi4ES3_EELi4ELi2ELb1EEEvNS_16Flash_fwd_paramsE)
        /*05a8*/ 	.word	0x00000000


	//----- nvinfo : EIATTR_MIN_STACK_SIZE
	.align		4
.L_252:
        /*05ac*/ 	.byte	0x04, 0x12
        /*05ae*/ 	.short	(.L_254 - .L_253)
	.align		4
.L_253:
        /*05b0*/ 	.word	index@(_ZN5flash32flash_fwd_splitkv_combine_kernelI23Flash_fwd_kernel_traitsILi256ELi64ELi64ELi4ELb0ELb0EN7cutlass6half_tE19Flash_kernel_traitsILi256ELi64ELi64ELi4ES3_EELi4ELi1ELb1EEEvNS_16Flash_fwd_paramsE)
        /*05b4*/ 	.word	0x00000000


	//----- nvinfo : EIATTR_MIN_STACK_SIZE
	.align		4
.L_254:
        /*05b8*/ 	.byte	0x04, 0x12
        /*05ba*/ 	.short	(.L_256 - .L_255)
	.align		4
.L_255:
        /*05bc*/ 	.word	index@(_ZN5flash24flash_fwd_splitkv_kernelI23Flash_fwd_kernel_traitsILi256ELi64ELi64ELi4ELb0ELb0EN7cutlass6half_tE19Flash_kernel_traitsILi256ELi64ELi64ELi4ES3_EELb1ELb0ELb0ELb0ELb0ELb0ELb0ELb0EEEvNS_16Flash_fwd_paramsE)
        /*05c0*/ 	.word	0x00000000


	//----- nvinfo : EIATTR_MIN_STACK_SIZE
	.align		4
.L_256:
        /*05c4*/ 	.byte	0x04, 0x12
        /*05c6*/ 	.short	(.L_258 - .L_257)
	.align		4
.L_257:
        /*05c8*/ 	.word	index@(_ZN5flash24flash_fwd_splitkv_kernelI23Flash_fwd_kernel_traitsILi256ELi64ELi64ELi4ELb0ELb0EN7cutlass6half_tE19Flash_kernel_traitsILi256ELi64ELi64ELi4ES3_EELb1ELb0ELb0ELb0ELb0ELb1ELb0ELb0EEEvNS_16Flash_fwd_paramsE)
        /*05cc*/ 	.word	0x00000008


	//----- nvinfo : EIATTR_MIN_STACK_SIZE
	.align		4
.L_258:
        /*05d0*/ 	.byte	0x04, 0x12
        /*05d2*/ 	.short	(.L_260 - .L_259)
	.align		4
.L_259:
        /*05d4*/ 	.word	index@(_ZN5flash24flash_fwd_splitkv_kernelI23Flash_fwd_kernel_traitsILi256ELi64ELi64ELi4ELb0ELb0EN7cutlass6half_tE19Flash_kernel_traitsILi256ELi64ELi64ELi4ES3_EELb1ELb0ELb0ELb0ELb0ELb0ELb0ELb1EEEvNS_16Flash_fwd_paramsE)
        /*05d8*/ 	.word	0x00000008


	//----- nvinfo : EIATTR_MIN_STACK_SIZE
	.align		4
.L_260:
        /*05dc*/ 	.byte	0x04, 0x12
        /*05de*/ 	.short	(.L_262 - .L_261)
	.align		4
.L_261:
        /*05e0*/ 	.word	index@(_ZN5flash24flash_fwd_splitkv_kernelI23Flash_fwd_kernel_traitsILi256ELi64ELi64ELi4ELb0ELb0EN7cutlass6half_tE19Flash_kernel_traitsILi256ELi64ELi64ELi4ES3_EELb1ELb0ELb0ELb0ELb0ELb1ELb0ELb1EEEvNS_16Flash_fwd_paramsE)
        /*05e4*/ 	.word	0x00000008


	//----- nvinfo : EIATTR_MIN_STACK_SIZE
	.align		4
.L_262:
        /*05e8*/ 	.byte	0x04, 0x12
        /*05ea*/ 	.short	(.L_264 - .L_263)
	.align		4
.L_263:
        /*05ec*/ 	.word	index@(_ZN5flash24flash_fwd_splitkv_kernelI23Flash_fwd_kernel_traitsILi256ELi64ELi64ELi4ELb0ELb0EN7cutlass6half_tE19Flash_kernel_traitsILi256ELi64ELi64ELi4ES3_EELb1ELb0ELb0ELb0ELb0ELb0ELb1ELb0EEEvNS_16Flash_fwd_paramsE)
        /*05f0*/ 	.word	0x00000000


	//----- nvinfo : EIATTR_MIN_STACK_SIZE
	.align		4
.L_264:
        /*05f4*/ 	.byte	0x04, 0x12
        /*05f6*/ 	.short	(.L_266 - .L_265)
	.align		4
.L_265:
        /*05f8*/ 	.word	index@(_ZN5flash24flash_fwd_splitkv_kernelI23Flash_fwd_kernel_traitsILi256ELi64ELi64ELi4ELb0ELb0EN7cutlass6half_tE19Flash_kernel_traitsILi256ELi64ELi64ELi4ES3_EELb1ELb0ELb0ELb0ELb0ELb1ELb1ELb0EEEvNS_16Flash_fwd_paramsE)
        /*05fc*/ 	.word	0x00000000


	//----- nvinfo : EIATTR_MIN_STACK_SIZE
	.align		4
.L_266:
        /*0600*/ 	.byte	0x04, 0x12
        /*0602*/ 	.short	(.L_268 - .L_267)
	.align		4
.L_267:
        /*0604*/ 	.word	index@(_ZN5flash24flash_fwd_splitkv_kernelI23Flash_fwd_kernel_traitsILi256ELi64ELi64ELi4ELb0ELb0EN7cutlass6half_tE19Flash_kernel_traitsILi256ELi64ELi64ELi4ES3_EELb1ELb0ELb0ELb0ELb0ELb0ELb1ELb1EEEvNS_16Flash_fwd_paramsE)
        /*0608*/ 	.word	0x00000008


	//----- nvinfo : EIATTR_MIN_STACK_SIZE
	.align		4
.L_268:
        /*060c*/ 	.byte	0x04, 0x12
        /*060e*/ 	.short	(.L_270 - .L_269)
	.align		4
.L_269:
        /*0610*/ 	.word	index@(_ZN5flash24flash_fwd_splitkv_kernelI23Flash_fwd_kernel_traitsILi256ELi64ELi64ELi4ELb0ELb0EN7cutlass6half_tE19Flash_kernel_traitsILi256ELi64ELi64ELi4ES3_EELb1ELb0ELb0ELb0ELb0ELb1ELb1ELb1EEEvNS_16Flash_fwd_paramsE)
        /*0614*/ 	.word	0x00000008


	//----- nvinfo : EIATTR_MIN_STACK_SIZE
	.align		4
.L_270:
        /*0618*/ 	.byte	0x04, 0x12
        /*061a*/ 	.short	(.L_272 - .L_271)
	.align		4
.L_271:
        /*061c*/ 	.word	index@(_ZN5flash24flash_fwd_splitkv_kernelI23Flash_fwd_kernel_traitsILi256ELi64ELi64ELi4ELb0ELb0EN7cutlass6half_tE19Flash_kernel_traitsILi256ELi64ELi64ELi4ES3_EELb1ELb0ELb0ELb0ELb1ELb0ELb0ELb0EEEvNS_16Flash_fwd_paramsE)
        /*0620*/ 	.word	0x00000000


	//----- nvinfo : EIATTR_MIN_STACK_SIZE
	.align		4
.L_272:
        /*0624*/ 	.byte	0x04, 0x12
        /*0626*/ 	.short	(.L_274 - .L_273)
	.align		4
.L_273:
        /*0628*/ 	.word	index@(_ZN5flash24flash_fwd_splitkv_kernelI23Flash_fwd_kernel_traitsILi256ELi64ELi64ELi4ELb0ELb0EN7cutlass6half_tE19Flash_kernel_traitsILi256ELi64ELi64ELi4ES3_EELb1ELb0ELb0ELb0ELb1ELb1ELb0ELb0EEEvNS_16Flash_fwd_paramsE)
        /*062c*/ 	.word	0x00000000


	//----- nvinfo : EIATTR_MIN_STACK_SIZE
	.align		4
.L_274:
        /*0630*/ 	.byte	0x04, 0x12
        /*0632*/ 	.short	(.L_276 - .L_275)
	.align		4
.L_275:
        /*0634*/ 	.word	index@(_ZN5flash24flash_fwd_splitkv_kernelI23Flash_fwd_kernel_traitsILi256ELi64ELi64ELi4ELb0ELb0EN7cutlass6half_tE19Flash_kernel_traitsILi256ELi64ELi64ELi4ES3_EELb1ELb0ELb1ELb0ELb0ELb0ELb0ELb0EEEvNS_16Flash_fwd_paramsE)
        /*0638*/ 	.word	0x00000000


	//----- nvinfo : EIATTR_MIN_STACK_SIZE
	.align		4
.L_276:
        /*063c*/ 	.byte	0x04, 0x12
        /*063e*/ 	.short	(.L_278 - .L_277)
	.align		4
.L_277:
        /*0640*/ 	.word	index@(_ZN5flash24flash_fwd_splitkv_kernelI23Flash_fwd_kernel_traitsILi256ELi64ELi64ELi4ELb0ELb0EN7cutlass6half_tE19Flash_kernel_traitsILi256ELi64ELi64ELi4ES3_EELb1ELb0ELb1ELb0ELb0ELb1ELb0ELb0EEEvNS_16Flash_fwd_paramsE)
        /*0644*/ 	.word	0x00000000


	//----- nvinfo : EIATTR_MIN_STACK_SIZE
	.align		4
.L_278:
        /*0648*/ 	.byte	0x04, 0x12
        /*064a*/ 	.short	(.L_280 - .L_279)
	.align		4
.L_279:
        /*064c*/ 	.word	index@(_ZN5flash24flash_fwd_splitkv_kernelI23Flash_fwd_kernel_traitsILi256ELi64ELi64ELi4ELb0ELb0EN7cutlass6half_tE19Flash_kernel_traitsILi256ELi64ELi64ELi4ES3_EELb1ELb0ELb0ELb0ELb1ELb0ELb0ELb1EEEvNS_16Flash_fwd_paramsE)
        /*0650*/ 	.word	0x00000000


	//----- nvinfo : EIATTR_MIN_STACK_SIZE
	.align		4
.L_280:
        /*0654*/ 	.byte	0x04, 0x12
        /*0656*/ 	.short	(.L_282 - .L_281)
	.align		4
.L_281:
        /*0658*/ 	.word	index@(_ZN5flash24flash_fwd_splitkv_kernelI23Flash_fwd_kernel_traitsILi256ELi64ELi64ELi4ELb0ELb0EN7cutlass6half_tE19Flash_kernel_traitsILi256ELi64ELi64ELi4ES3_EELb1ELb0ELb0ELb0ELb1ELb1ELb0ELb1EEEvNS_16Flash_fwd_paramsE)
        /*065c*/ 	.word	0x00000008


	//----- nvinfo : EIATTR_MIN_STACK_SIZE
	.align		4
.L_282:
        /*0660*/ 	.byte	0x04, 0x12
        /*0662*/ 	.short	(.L_284 - .L_283)
	.align		4
.L_283:
        /*0664*/ 	.word	index@(_ZN5flash24flash_fwd_splitkv_kernelI23Flash_fwd_kernel_traitsILi256ELi64ELi64ELi4ELb0ELb0EN7cutlass6half_tE19Flash_kernel_traitsILi256ELi64ELi64ELi4ES3_EELb1ELb0ELb1ELb0ELb0ELb0ELb0ELb1EEEvNS_16Flash_fwd_paramsE)
        /*0668*/ 	.word	0x00000000


	//----- nvinfo : EIATTR_MIN_STACK_SIZE
	.align		4
.L_284:
        /*066c*/ 	.byte	0x04, 0x12
        /*066e*/ 	.short	(.L_286 - .L_285)
	.align		4
.L_285:
        /*0670*/ 	.word	index@(_ZN5flash24flash_fwd_splitkv_kernelI23Flash_fwd_kernel_traitsILi256ELi64ELi64ELi4ELb0ELb0EN7cutlass6half_tE19Flash_kernel_traitsILi256ELi64ELi64ELi4ES3_EELb1ELb0ELb1ELb0ELb0ELb1ELb0ELb1EEEvNS_16Flash_fwd_paramsE)
        /*0674*/ 	.word	0x00000008


	//----- nvinfo : EIATTR_MIN_STACK_SIZE
	.align		4
.L_286:
        /*0678*/ 	.byte	0x04, 0x12
        /*067a*/ 	.short	(.L_288 - .L_287)
	.align		4
.L_287:
        /*067c*/ 	.word	index@(_ZN5flash24flash_fwd_splitkv_kernelI23Flash_fwd_kernel_traitsILi256ELi64ELi64ELi4ELb0ELb0EN7cutlass6half_tE19Flash_kernel_traitsILi256ELi64ELi64ELi4ES3_EELb1ELb0ELb0ELb0ELb1ELb0ELb1ELb0EEEvNS_16Flash_fwd_paramsE)
        /*0680*/ 	.word	0x00000000


	//----- nvinfo : EIATTR_MIN_STACK_SIZE
	.align		4
.L_288:
        /*0684*/ 	.byte	0x04, 0x12
        /*0686*/ 	.short	(.L_290 - .L_289)
	.align		4
.L_289:
        /*0688*/ 	.word	index@(_ZN5flash24flash_fwd_splitkv_kernelI23Flash_fwd_kernel_traitsILi256ELi64ELi64ELi4ELb0ELb0EN7cutlass6half_tE19Flash_kernel_traitsILi256ELi64ELi64ELi4ES3_EELb1ELb0ELb0ELb0ELb1ELb1ELb1ELb0EEEvNS_16Flash_fwd_paramsE)
        /*068c*/ 	.word	0x00000000


	//----- nvinfo : EIATTR_MIN_STACK_SIZE
	.align		4
.L_290:
        /*0690*/ 	.byte	0x04, 0x12
        /*0692*/ 	.short	(.L_292 - .L_291)
	.align		4
.L_291:
        /*0694*/ 	.word	index@(_ZN5flash24flash_fwd_splitkv_kernelI23Flash_fwd_kernel_traitsILi256ELi64ELi64ELi4ELb0ELb0EN7cutlass6half_tE19Flash_kernel_traitsILi256ELi64ELi64ELi4ES3_EELb1ELb0ELb1ELb0ELb0ELb0ELb1ELb0EEEvNS_16Flash_fwd_paramsE)
        /*0698*/ 	.word	0x00000000


	//----- nvinfo : EIATTR_MIN_STACK_SIZE
	.align		4
.L_292:
        /*069c*/ 	.byte	0x04, 0x12
        /*069e*/ 	.short	(.L_294 - .L_293)
	.align		4
.L_293:
        /*06a0*/ 	.word	index@(_ZN5flash24flash_fwd_splitkv_kernelI23Flash_fwd_kernel_traitsILi256ELi64ELi64ELi4ELb0ELb0EN7cutlass6half_tE19Flash_kernel_traitsILi256ELi64ELi64ELi4ES3_EELb1ELb0ELb1ELb0ELb0ELb1ELb1ELb0EEEvNS_16Flash_fwd_paramsE)
        /*06a4*/ 	.word	0x00000000


	//----- nvinfo : EIATTR_MIN_STACK_SIZE
	.align		4
.L_294:
        /*06a8*/ 	.byte	0x04, 0x12
        /*06aa*/ 	.short	(.L_296 - .L_295)
	.align		4
.L_295:
        /*06ac*/ 	.word	index@(_ZN5flash24flash_fwd_splitkv_kernelI23Flash_fwd_kernel_traitsILi256ELi64ELi64ELi4ELb0ELb0EN7cutlass6half_tE19Flash_kernel_traitsILi256ELi64ELi64ELi4ES3_EELb1ELb0ELb0ELb0ELb1ELb0ELb1ELb1EEEvNS_16Flash_fwd_paramsE)
        /*06b0*/ 	.word	0x00000000


	//----- nvinfo : EIATTR_MIN_STACK_SIZE
	.align		4
.L_296:
        /*06b4*/ 	.byte	0x04, 0x12
        /*06b6*/ 	.short	(.L_298 - .L_297)
	.align		4
.L_297:
        /*06b8*/ 	.word	index@(_ZN5flash24flash_fwd_splitkv_kernelI23Flash_fwd_kernel_traitsILi256ELi64ELi64ELi4ELb0ELb0EN7cutlass6half_tE19Flash_kernel_traitsILi256ELi64ELi64ELi4ES3_EELb1ELb0ELb0ELb0ELb1ELb1ELb1ELb1EEEvNS_16Flash_fwd_paramsE)
        /*06bc*/ 	.word	0x00000008


	//----- nvinfo : EIATTR_MIN_STACK_SIZE
	.align		4
.L_298:
        /*06c0*/ 	.byte	0x04, 0x12
        /*06c2*/ 	.short	(.L_300 - .L_299)
	.align		4
.L_299:
        /*06c4*/ 	.word	index@(_ZN5flash24flash_fwd_splitkv_kernelI23Flash_fwd_kernel_traitsILi256ELi64ELi64ELi4ELb0ELb0EN7cutlass6half_tE19Flash_kernel_traitsILi256ELi64ELi64ELi4ES3_EELb1ELb0ELb1ELb0ELb0ELb0ELb1ELb1EEEvNS_16Flash_fwd_paramsE)
        /*06c8*/ 	.word	0x00000000


	//----- nvinfo : EIATTR_MIN_STACK_SIZE
	.align		4
.L_300:
        /*06cc*/ 	.byte	0x04, 0x12
        /*06ce*/ 	.short	(.L_302 - .L_301)
	.align		4
.L_301:
        /*06d0*/ 	.word	index@(_ZN5flash24flash_fwd_splitkv_kernelI23Flash_fwd_kernel_traitsILi256ELi64ELi64ELi4ELb0ELb0EN7cutlass6half_tE19Flash_kernel_traitsILi256ELi64ELi64ELi4ES3_EELb1ELb0ELb1ELb0ELb0ELb1ELb1ELb1EEEvNS_16Flash_fwd_paramsE)
        /*06d4*/ 	.word	0x00000040
.L_302:


//--------------------- .nv.info._ZN5flash32flash_fwd_splitkv_combine_kernelI23Flash_fwd_kernel_traitsILi256ELi64ELi64ELi4ELb0ELb0EN7cutlass6half_tE19Flash_kernel_traitsILi256ELi64ELi64ELi4ES3_EELi4ELi7ELb0EEEvNS_16Flash_fwd_paramsE --------------------------
	.section	.nv.info._ZN5flash32flash_fwd_splitkv_combine_kernelI23Flash_fwd_kernel_traitsILi256ELi64ELi64ELi4ELb0ELb0EN7cutlass6half_tE19Flash_kernel_traitsILi256ELi64ELi64ELi4ES3_EELi4ELi7ELb0EEEvNS_16Flash_fwd_paramsE,"",@"SHT_CUDA_INFO"
	.sectionflags	@""
	.align	4


	//----- nvinfo : EIATTR_CUDA_API_VERSION
	.align		4
        /*0000*/ 	.byte	0x04, 0x37
        /*0002*/ 	.short	(.L_304 - .L_303)
.L_303:
        /*0004*/ 	.word	0x00000082


	//----- nvinfo : EIATTR_SW2861232_WAR
	.align		4
.L_304:
        /*0008*/ 	.byte	0x01, 0x35
	.zero		2


	//----- nvinfo : EIATTR_PARAM_CBANK
	.align		4
        /*000c*/ 	.byte	0x04, 0x0a
        /*000e*/ 	.short	(.L_306 - .L_305)
	.align		4
.L_305:
        /*0010*/ 	.word	index@(.nv.constant0._ZN5flash32flash_fwd_splitkv_combine_kernelI23Flash_fwd_kernel_traitsILi256ELi64ELi64ELi4ELb0ELb0EN7cutlass6half_tE19Flash_kernel_traitsILi256ELi64ELi64ELi4ES3_EELi4ELi7ELb0EEEvNS_16Flash_fwd_paramsE)
        /*0014*/ 	.short	0x0160
        /*0016*/ 	.short	0x01d0


	//----- nvinfo : EIATTR_CBANK_PARAM_SIZE
	.align		4
.L_306:
        /*0018*/ 	.byte	0x03, 0x19
        /*001a*/ 	.short	0x01d0


	//----- nvinfo : EIATTR_KPARAM_INFO
	.align		4
        /*001c*/ 	.byte	0x04, 0x17
        /*001e*/ 	.short	(.L_308 - .L_307)
.L_307:
        /*0020*/ 	.word	0x00000000
        /*0024*/ 	.short	0x0000
        /*0026*/ 	.short	0x0000
        /*0028*/ 	.byte	0x00, 0xf0, 0x41, 0x07


	//----- nvinfo : EIATTR_MAXREG_COUNT
	.align		4
.L_308:
        /*002c*/ 	.byte	0x03, 0x1b
        /*002e*/ 	.short	0x00ff


	//----- nvinfo : EIATTR_NUM_BARRIERS
	.align		4
        /*0030*/ 	.byte	0x02, 0x4c
        /*0032*/ 	.byte	0x01
	.zero		1


	//----- nvinfo : EIATTR_MERCURY_ISA_VERSION
	.align		4
        /*0034*/ 	.byte	0x03, 0x5f
        /*0036*/ 	.short	0x0000


	//----- nvinfo : EIATTR_COOP_GROUP_MASK_REGIDS
	.align		4
        /*0038*/ 	.byte	0x04, 0x29
        /*003a*/ 	.short	(.L_310 - .L_309)


	//   ....[0]....
.L_309:
        /*003c*/ 	.word	0xffffffff


	//   ....[1]....
        /*0040*/ 	.word	0xffffffff


	//   ....[2]....
        /*0044*/ 	.word	0xffffffff


	//   ....[3]....
        /*0048*/ 	.word	0xffffffff


	//   ....[4]....
        /*004c*/ 	.word	0xffffffff


	//   ....[5]....
        /*0050*/ 	.word	0xffffffff


	//   ....[6]....
        /*0054*/ 	.word	0xffffffff


	//   ....[7]....
        /*0058*/ 	.word	0xffffffff


	//   ....[8]....
        /*005c*/ 	.word	0xffffffff


	//   ....[9]....
        /*0060*/ 	.word	0xffffffff


	//----- nvinfo : EIATTR_COOP_GROUP_INSTR_OFFSETS
	.align		4
.L_310:
        /*0064*/ 	.byte	0x04, 0x28
        /*0066*/ 	.short	(.L_312 - .L_311)


	//   ....[0]....
.L_311:
        /*0068*/ 	.word	0x00001ab0


	//   ....[1]....
        /*006c*/ 	.word	0x00001ad0


	//   ....[2]....
        /*0070*/ 	.word	0x00001af0


	//   ....[3]....
        /*0074*/ 	.word	0x00001b10


	//   ....[4]....
        /*0078*/ 	.word	0x00001b30


	//   ....[5]....
        /*007c*/ 	.word	0x00001c90


	//   ....[6]....
        /*0080*/ 	.word	0x00001ce0


	//   ....[7]....
        /*0084*/ 	.word	0x00001da0


	//   ....[8]....
        /*0088*/ 	.word	0x00001e20


	//   ....[9]....
        /*008c*/ 	.word	0x00001ef0


	//----- nvinfo : EIATTR_EXIT_INSTR_OFFSETS
	.align		4
.L_312:
        /*0090*/ 	.byte	0x04, 0x1c
        /*0092*/ 	.short	(.L_314 - .L_313)


	//   ....[0]....
.L_313:
        /*0094*/ 	.word	0x000043a0


	//   ....[1]....
        /*0098*/ 	.word	0x00004860


	//   ....[2]....
        /*009c*/ 	.word	0x000048c0


	//----- nvinfo : EIATTR_CRS_STACK_SIZE
	.align		4
.L_314:
        /*00a0*/ 	.byte	0x04, 0x1e
        /*00a2*/ 	.short	(.L_316 - .L_315)
.L_315:
        /*00a4*/ 	.word	0x00000000
.L_316:


//--------------------- .nv.info._ZN5flash32flash_fwd_splitkv_combine_kernelI23Flash_fwd_kernel_traitsILi256ELi64ELi64ELi4ELb0ELb0EN7cutlass6half_tE19Flash_kernel_traitsILi256ELi64ELi64ELi4ES3_EELi4ELi6ELb0EEEvNS_16Flash_fwd_paramsE --------------------------
	.section	.nv.info._ZN5flash32flash_fwd_splitkv_combine_kernelI23Flash_fwd_kernel_traitsILi256ELi64ELi64ELi4ELb0ELb0EN7cutlass6half_tE19Flash_kernel_traitsILi256ELi64ELi64ELi4ES3_EELi4ELi6ELb0EEEvNS_16Flash_fwd_paramsE,"",@"SHT_CUDA_INFO"
	.sectionflags	@""
	.align	4


	//----- nvinfo : EIATTR_CUDA_API_VERSION
	.align		4
        /*0000*/ 	.byte	0x04, 0x37
        /*0002*/ 	.short	(.L_318 - .L_317)
.L_317:
        /*0004*/ 	.word	0x00000082


	//----- nvinfo : EIATTR_SW2861232_WAR
	.align		4
.L_318:
        /*0008*/ 	.byte	0x01, 0x35
	.zero		2


	//----- nvinfo : EIATTR_PARAM_CBANK
	.align		4
        /*000c*/ 	.byte	0x04, 0x0a
        /*000e*/ 	.short	(.L_320 - .L_319)
	.align		4
.L_319:
        /*0010*/ 	.word	index@(.nv.constant0._ZN5flash32flash_fwd_splitkv_combine_kernelI23Flash_fwd_kernel_traitsILi256ELi64ELi64ELi4ELb0ELb0EN7cutlass6half_tE19Flash_kernel_traitsILi256ELi64ELi64ELi4ES3_EELi4ELi6ELb0EEEvNS_16Flash_fwd_paramsE)
        /*0014*/ 	.short	0x0160
        /*0016*/ 	.short	0x01d0


	//----- nvinfo : EIATTR_CBANK_PARAM_SIZE
	.align		4
.L_320:
        /*0018*/ 	.byte	0x03, 0x19
        /*001a*/ 	.short	0x01d0


	//----- nvinfo : EIATTR_KPARAM_INFO
	.align		4
        /*001c*/ 	.byte	0x04, 0x17
        /*001e*/ 	.short	(.L_322 - .L_321)
.L_321:
        /*0020*/ 	.word	0x00000000
        /*0024*/ 	.short	0x0000
        /*0026*/ 	.short	0x0000
        /*0028*/ 	.byte	0x00, 0xf0, 0x41, 0x07


	//----- nvinfo : EIATTR_MAXREG_COUNT
	.align		4
.L_322:
        /*002c*/ 	.byte	0x03, 0x1b
        /*002e*/ 	.short	0x00ff


	//----- nvinfo : EIATTR_NUM_BARRIERS
	.align		4
        /*0030*/ 	.byte	0x02, 0x4c
        /*0032*/ 	.byte	0x01
	.zero		1


	//----- nvinfo : EIATTR_MERCURY_ISA_VERSION
	.align		4
        /*0034*/ 	.byte	0x03, 0x5f
        /*0036*/ 	.short	0x0000


	//----- nvinfo : EIATTR_COOP_GROUP_MASK_REGIDS
	.align		4
        /*0038*/ 	.byte	0x04, 0x29
        /*003a*/ 	.short	(.L_324 - .L_323)


	//   ....[0]....
.L_323:
        /*003c*/ 	.word	0xffffffff


	//   ....[1]....
        /*0040*/ 	.word	0xffffffff


	//   ....[2]....
        /*0044*/ 	.word	0xffffffff


	//   ....[3]....
        /*0048*/ 	.word	0xffffffff


	//   ....[4]....
        /*004c*/ 	.word	0xffffffff


	//   ....[5]....
        /*0050*/ 	.word	0xffffffff


	//   ....[6]....
        /*0054*/ 	.word	0xffffffff


	//   ....[7]....
        /*0058*/ 	.word	0xffffffff


	//   ....[8]....
        /*005c*/ 	.word	0xffffffff


	//   ....[9]....
        /*0060*/ 	.word	0xffffffff


	//----- nvinfo : EIATTR_COOP_GROUP_INSTR_OFFSETS
	.align		4
.L_324:
        /*0064*/ 	.byte	0x04, 0x28
        /*0066*/ 	.short	(.L_326 - .L_325)


	//   ....[0]....
.L_325:
        /*0068*/ 	.word	0x000016f0


	//   ....[1]....
        /*006c*/ 	.word	0x00001710


	//   ....[2]....
        /*0070*/ 	.word	0x00001730


	//   ....[3]....
        /*0074*/ 	.word	0x00001760


	//   ....[4]....
        /*0078*/ 	.word	0x000017e0


	//   ....[5]....
        /*007c*/ 	.word	0x00001990


	//   ....[6]....
        /*0080*/ 	.word	0x00001a10


	//   ....[7]....
        /*0084*/ 	.word	0x00001ab0


	//   ....[8]....
        /*0088*/ 	.word	0x00001b50


	//   ....[9]....
        /*008c*/ 	.word	0x00001c40


	//----- nvinfo : EIATTR_EXIT_INSTR_OFFSETS
	.align		4
.L_326:
        /*0090*/ 	.byte	0x04, 0x1c
        /*0092*/ 	.short	(.L_328 - .L_327)


	//   ....[0]....
.L_327:
        /*0094*/ 	.word	0x00004030


	//   ....[1]....
        /*0098*/ 	.word	0x000044f0


	//   ....[2]....
        /*009c*/ 	.word	0x00004550


	//----- nvinfo : EIATTR_CRS_STACK_SIZE
	.align		4
.L_328:
        /*00a0*/ 	.byte	0x04, 0x1e
        /*00a2*/ 	.short	(.L_330 - .L_329)
.L_329:
        /*00a4*/ 	.word	0x00000000
.L_330:


//--------------------- .nv.info._ZN5flash32flash_fwd_splitkv_combine_kernelI23Flash_fwd_kernel_traitsILi256ELi64ELi64ELi4ELb0ELb0EN7cutlass6half_tE19Flash_kernel_traitsILi256ELi64ELi64ELi4ES3_EELi4ELi5ELb0EEEvNS_16Flash_fwd_paramsE --------------------------
	.section	.nv.info._ZN5flash32flash_fwd_splitkv_combine_kernelI23Flash_fwd_kernel_traitsILi256ELi64ELi64ELi4ELb0ELb0EN7cutlass6half_tE19Flash_kernel_traitsILi256ELi64ELi64ELi4ES3_EELi4ELi5ELb0EEEvNS_16Flash_fwd_paramsE,"",@"SHT_CUDA_INFO"
	.sectionflags	@""
	.align	4


	//----- nvinfo : EIATTR_CUDA_API_VERSION
	.align		4
        /*0000*/ 	.byte	0x04, 0x37
        /*0002*/ 	.short	(.L_332 - .L_331)
.L_331:
        /*0004*/ 	.word	0x00000082


	//----- nvinfo : EIATTR_SW2861232_WAR
	.align		4
.L_332:
        /*0008*/ 	.byte	0x01, 0x35
	.zero		2


	//----- nvinfo : EIATTR_PARAM_CBANK
	.align		4
        /*000c*/ 	.byte	0x04, 0x0a
        /*000e*/ 	.short	(.L_334 - .L_333)
	.align		4
.L_333:
        /*0010*/ 	.word	index@(.nv.constant0._ZN5flash32flash_fwd_splitkv_combine_kernelI23Flash_fwd_kernel_traitsILi256ELi64ELi64ELi4ELb0ELb0EN7cutlass6half_tE19Flash_kernel_traitsILi256ELi64ELi64ELi4ES3_EELi4ELi5ELb0EEEvNS_16Flash_fwd_paramsE)
        /*0014*/ 	.short	0x0160
        /*0016*/ 	.short	0x01d0


	//----- nvinfo : EIATTR_CBANK_PARAM_SIZE
	.align		4
.L_334:
        /*0018*/ 	.byte	0x03, 0x19
        /*001a*/ 	.short	0x01d0


	//----- nvinfo : EIATTR_KPARAM_INFO
	.align		4
        /*001c*/ 	.byte	0x04, 0x17
        /*001e*/ 	.short	(.L_336 - .L_335)
.L_335:
        /*0020*/ 	.word	0x00000000
        /*0024*/ 	.short	0x0000
        /*0026*/ 	.short	0x0000
        /*0028*/ 	.byte	0x00, 0xf0, 0x41, 0x07


	//----- nvinfo : EIATTR_MAXREG_COUNT
	.align		4
.L_336:
        /*002c*/ 	.byte	0x03, 0x1b
        /*002e*/ 	.short	0x00ff


	//----- nvinfo : EIATTR_NUM_BARRIERS
	.align		4
        /*0030*/ 	.byte	0x02, 0x4c
        /*0032*/ 	.byte	0x01
	.zero		1


	//----- nvinfo : EIATTR_MERCURY_ISA_VERSION
	.align		4
        /*0034*/ 	.byte	0x03, 0x5f
        /*0036*/ 	.short	0x0000


	//----- nvinfo : EIATTR_COOP_GROUP_MASK_REGIDS
	.align		4
        /*0038*/ 	.byte	0x04, 0x29
        /*003a*/ 	.short	(.L_338 - .L_337)


	//   ....[0]....
.L_337:
        /*003c*/ 	.word	0xffffffff


	//   ....[1]....
        /*0040*/ 	.word	0xffffffff


	//   ....[2]....
        /*0044*/ 	.word	0xffffffff


	//   ....[3]....
        /*0048*/ 	.word	0xffffffff


	//   ....[4]....
        /*004c*/ 	.word	0xffffffff


	//   ....[5]....
        /*0050*/ 	.word	0xffffffff


	//   ....[6]....
        /*0054*/ 	.word	0xffffffff


	//   ....[7]....
        /*0058*/ 	.word	0xffffffff


	//   ....[8]....
        /*005c*/ 	.word	0xffffffff


	//   ....[9]....
        /*0060*/ 	.word	0xffffffff


	//----- nvinfo : EIATTR_COOP_GROUP_INSTR_OFFSETS
	.align		4
.L_338:
        /*0064*/ 	.byte	0x04, 0x28
        /*0066*/ 	.short	(.L_340 - .L_339)


	//   ....[0]....
.L_339:
        /*0068*/ 	.word	0x00001c20


	//   ....[1]....
        /*006c*/ 	.word	0x00001c40


	//   ....[2]....
        /*0070*/ 	.word	0x00001c60


	//   ....[3]....
        /*0074*/ 	.word	0x00001c80


	//   ....[4]....
        /*0078*/ 	.word	0x00001ca0


	//   ....[5]....
        /*007c*/ 	.word	0x00001d10


	//   ....[6]....
        /*0080*/ 	.word	0x00001d30


	//   ....[7]....
        /*0084*/ 	.word	0x00001d60


	//   ....[8]....
        /*0088*/ 	.word	0x00001d80


	//   ....[9]....
        /*008c*/ 	.word	0x00001da0


	//----- nvinfo : EIATTR_EXIT_INSTR_OFFSETS
	.align		4
.L_340:
        /*0090*/ 	.byte	0x04, 0x1c
        /*0092*/ 	.short	(.L_342 - .L_341)


	//   ....[0]....
.L_341:
        /*0094*/ 	.word	0x00003f90


	//   ....[1]....
        /*0098*/ 	.word	0x00004450


	//   ....[2]....
        /*009c*/ 	.word	0x000044b0


	//----- nvinfo : EIATTR_CRS_STACK_SIZE
	.align		4
.L_342:
        /*00a0*/ 	.byte	0x04, 0x1e
        /*00a2*/ 	.short	(.L_344 - .L_343)
.L_343:
        /*00a4*/ 	.word	0x00000000
.L_344:


//--------------------- .nv.info._ZN5flash32flash_fwd_splitkv_combine_kernelI23Flash_fwd_kernel_traitsILi256ELi64ELi64ELi4ELb0ELb0EN7cutlass6half_tE19Flash_kernel_traitsILi256ELi64ELi64ELi4ES3_EELi4ELi4ELb0EEEvNS_16Flash_fwd_paramsE --------------------------
	.section	.nv.info._ZN5flash32flash_fwd_splitkv_combine_kernelI23Flash_fwd_kernel_traitsILi256ELi64ELi64ELi4ELb0ELb0EN7cutlass6half_tE19Flash_kernel_traitsILi256ELi64ELi64ELi4ES3_EELi4ELi4ELb0EEEvNS_16Flash_fwd_paramsE,"",@"SHT_CUDA_INFO"
	.sectionflags	@""
	.align	4


	//----- nvinfo : EIATTR_CUDA_API_VERSION
	.align		4
        /*0000*/ 	.byte	0x04, 0x37
        /*0002*/ 	.short	(.L_346 - .L_345)
.L_345:
        /*0004*/ 	.word	0x00000082


	//----- nvinfo : EIATTR_SW2861232_WAR
	.align		4
.L_346:
        /*0008*/ 	.byte	0x01, 0x35
	.zero		2


	//----- nvinfo : EIATTR_PARAM_CBANK
	.align		4
        /*000c*/ 	.byte	0x04, 0x0a
        /*000e*/ 	.short	(.L_348 - .L_347)
	.align		4
.L_347:
        /*0010*/ 	.word	index@(.nv.constant0._ZN5flash32flash_fwd_splitkv_combine_kernelI23Flash_fwd_kernel_traitsILi256ELi64ELi64ELi4ELb0ELb0EN7cutlass6half_tE19Flash_kernel_traitsILi256ELi64ELi64ELi4ES3_EELi4ELi4ELb0EEEvNS_16Flash_fwd_paramsE)
        /*0014*/ 	.short	0x0160
        /*0016*/ 	.short	0x01d0


	//----- nvinfo : EIATTR_CBANK_PARAM_SIZE
	.align		4
.L_348:
        /*0018*/ 	.byte	0x03, 0x19
        /*001a*/ 	.short	0x01d0


	//----- nvinfo : EIATTR_KPARAM_INFO
	.align		4
        /*001c*/ 	.byte	0x04, 0x17
        /*001e*/ 	.short	(.L_350 - .L_349)
.L_349:
        /*0020*/ 	.word	0x00000000
        /*0024*/ 	.short	0x0000
        /*0026*/ 	.short	0x0000
        /*0028*/ 	.byte	0x00, 0xf0, 0x41, 0x07


	//----- nvinfo : EIATTR_MAXREG_COUNT
	.align		4
.L_350:
        /*002c*/ 	.byte	0x03, 0x1b
        /*002e*/ 	.short	0x00ff


	//----- nvinfo : EIATTR_NUM_BARRIERS
	.align		4
        /*0030*/ 	.byte	0x02, 0x4c
        /*0032*/ 	.byte	0x01
	.zero		1


	//----- nvinfo : EIATTR_MERCURY_ISA_VERSION
	.align		4
        /*0034*/ 	.byte	0x03, 0x5f
        /*0036*/ 	.short	0x0000


	//----- nvinfo : EIATTR_COOP_GROUP_MASK_REGIDS
	.align		4
        /*0038*/ 	.byte	0x04, 0x29
        /*003a*/ 	.short	(.L_352 - .L_351)


	//   ....[0]....
.L_351:
        /*003c*/ 	.word	0xffffffff


	//   ....[1]....
        /*0040*/ 	.word	0xffffffff


	//   ....[2]....
        /*0044*/ 	.word	0xffffffff


	//   ....[3]....
        /*0048*/ 	.word	0xffffffff


	//   ....[4]....
        /*004c*/ 	.word	0xffffffff


	//   ....[5]....
        /*0050*/ 	.word	0xffffffff


	//   ....[6]....
        /*0054*/ 	.word	0xffffffff


	//   ....[7]....
        /*0058*/ 	.word	0xffffffff


	//----- nvinfo : EIATTR_COOP_GROUP_INSTR_OFFSETS
	.align		4
.L_352:
        /*005c*/ 	.byte	0x04, 0x28
        /*005e*/ 	.short	(.L_354 - .L_353)


	//   ....[0]....
.L_353:
        /*0060*/ 	.word	0x00001c20


	//   ....[1]....
        /*0064*/ 	.word	0x00001c40


	//   ....[2]....
        /*0068*/ 	.word	0x00001c60


	//   ....[3]....
        /*006c*/ 	.word	0x00001c80


	//   ....[4]....
        /*0070*/ 	.word	0x00001cf0


	//   ....[5]....
        /*0074*/ 	.word	0x00001d20


	//   ....[6]....
        /*0078*/ 	.word	0x00001d40


	//   ....[7]....
        /*007c*/ 	.word	0x00001d60


	//----- nvinfo : EIATTR_EXIT_INSTR_OFFSETS
	.align		4
.L_354:
        /*0080*/ 	.byte	0x04, 0x1c
        /*0082*/ 	.short	(.L_356 - .L_355)


	//   ....[0]....
.L_355:
        /*0084*/ 	.word	0x00003f80


	//   ....[1]....
        /*0088*/ 	.word	0x00004440


	//   ....[2]....
        /*008c*/ 	.word	0x000044a0


	//----- nvinfo : EIATTR_CRS_STACK_SIZE
	.align		4
.L_356:
        /*0090*/ 	.byte	0x04, 0x1e
        /*0092*/ 	.short	(.L_358 - .L_357)
.L_357:
        /*0094*/ 	.word	0x00000000
.L_358:


//--------------------- .nv.info._ZN5flash32flash_fwd_splitkv_combine_kernelI23Flash_fwd_kernel_traitsILi256ELi64ELi64ELi4ELb0ELb0EN7cutlass6half_tE19Flash_kernel_traitsILi256ELi64ELi64ELi4ES3_EELi4ELi3ELb0EEEvNS_16Flash_fwd_paramsE --------------------------
	.section	.nv.info._ZN5flash32flash_fwd_splitkv_combine_kernelI23Flash_fwd_kernel_traitsILi256ELi64ELi64ELi4ELb0ELb0EN7cutlass6half_tE19Flash_kernel_traitsILi256ELi64ELi64ELi4ES3_EELi4ELi3ELb0EEEvNS_16Flash_fwd_paramsE,"",@"SHT_CUDA_INFO"
	.sectionflags	@""
	.align	4


	//----- nvinfo : EIATTR_CUDA_API_VERSION
	.align		4
        /*0000*/ 	.byte	0x04, 0x37
        /*0002*/ 	.short	(.L_360 - .L_359)
.L_359:
        /*0004*/ 	.word	0x00000082


	//----- nvinfo : EIATTR_SW2861232_WAR
	.align		4
.L_360:
        /*0008*/ 	.byte	0x01, 0x35
	.zero		2


	//----- nvinfo : EIATTR_PARAM_CBANK
	.align		4
        /*000c*/ 	.byte	0x04, 0x0a
        /*000e*/ 	.short	(.L_362 - .L_361)
	.align		4
.L_361:
        /*0010*/ 	.word	index@(.nv.constant0._ZN5flash32flash_fwd_splitkv_combine_kernelI23Flash_fwd_kernel_traitsILi256ELi64ELi64ELi4ELb0ELb0EN7cutlass6half_tE19Flash_kernel_traitsILi256ELi64ELi64ELi4ES3_EELi4ELi3ELb0EEEvNS_16Flash_fwd_paramsE)
        /*0014*/ 	.short	0x0160
        /*0016*/ 	.short	0x01d0


	//----- nvinfo : EIATTR_CBANK_PARAM_SIZE
	.align		4
.L_362:
        /*0018*/ 	.byte	0x03, 0x19
        /*001a*/ 	.short	0x01d0


	//----- nvinfo : EIATTR_KPARAM_INFO
	.align		4
        /*001c*/ 	.byte	0x04, 0x17
        /*001e*/ 	.short	(.L_364 - .L_363)
.L_363:
        /*0020*/ 	.word	0x00000000
        /*0024*/ 	.short	0x0000
        /*0026*/ 	.short	0x0000
        /*0028*/ 	.byte	0x00, 0xf0, 0x41, 0x07


	//----- nvinfo : EIATTR_MAXREG_COUNT
	.align		4
.L_364:
        /*002c*/ 	.byte	0x03, 0x1b
        /*002e*/ 	.short	0x00ff


	//----- nvinfo : EIATTR_NUM_BARRIERS
	.align		4
        /*0030*/ 	.byte	0x02, 0x4c
        /*0032*/ 	.byte	0x01
	.zero		1


	//----- nvinfo : EIATTR_MERCURY_ISA_VERSION
	.align		4
        /*0034*/ 	.byte	0x03, 0x5f
        /*0036*/ 	.short	0x0000


	//----- nvinfo : EIATTR_COOP_GROUP_MASK_REGIDS
	.align		4
        /*0038*/ 	.byte	0x04, 0x29
        /*003a*/ 	.short	(.L_366 - .L_365)


	//   ....[0]....
.L_365:
        /*003c*/ 	.word	0xffffffff


	//   ....[1]....
        /*0040*/ 	.word	0xffffffff


	//   ....[2]....
        /*0044*/ 	.word	0xffffffff


	//   ....[3]....
        /*0048*/ 	.word	0xffffffff


	//   ....[4]....
        /*004c*/ 	.word	0xffffffff


	//   ....[5]....
        /*0050*/ 	.word	0xffffffff


	//----- nvinfo : EIATTR_COOP_GROUP_INSTR_OFFSETS
	.align		4
.L_366:
        /*0054*/ 	.byte	0x04, 0x28
        /*0056*/ 	.short	(.L_368 - .L_367)


	//   ....[0]....
.L_367:
        /*0058*/ 	.word	0x00001c20


	//   ....[1]....
        /*005c*/ 	.word	0x00001c40


	//   ....[2]....
        /*0060*/ 	.word	0x00001c70


	//   ....[3]....
        /*0064*/ 	.word	0x00001ce0


	//   ....[4]....
        /*0068*/ 	.word	0x00001d00


	//   ....[5]....
        /*006c*/ 	.word	0x00001d20


	//----- nvinfo : EIATTR_EXIT_INSTR_OFFSETS
	.align		4
.L_368:
        /*0070*/ 	.byte	0x04, 0x1c
        /*0072*/ 	.short	(.L_370 - .L_369)


	//   ....[0]....
.L_369:
        /*0074*/ 	.word	0x00003f40


	//   ....[1]....
        /*0078*/ 	.word	0x00004400


	//   ....[2]....
        /*007c*/ 	.word	0x00004460


	//----- nvinfo : EIATTR_CRS_STACK_SIZE
	.align		4
.L_370:
        /*0080*/ 	.byte	0x04, 0x1e
        /*0082*/ 	.short	(.L_372 - .L_371)
.L_371:
        /*0084*/ 	.word	0x00000000
.L_372:


//--------------------- .nv.info._ZN5flash32flash_fwd_splitkv_combine_kernelI23Flash_fwd_kernel_traitsILi256ELi64ELi64ELi4ELb0ELb0EN7cutlass6half_tE19Flash_kernel_traitsILi256ELi64ELi64ELi4ES3_EELi4ELi2ELb0EEEvNS_16Flash_fwd_paramsE --------------------------
	.section	.nv.info._ZN5flash32flash_fwd_splitkv_combine_kernelI23Flash_fwd_kernel_traitsILi256ELi64ELi64ELi4ELb0ELb0EN7cutlass6half_tE19Flash_kernel_traitsILi256ELi64ELi64ELi4ES3_EELi4ELi2ELb0EEEvNS_16Flash_fwd_paramsE,"",@"SHT_CUDA_INFO"
	.sectionflags	@""
	.align	4


	//----- nvinfo : EIATTR_CUDA_API_VERSION
	.align		4
        /*0000*/ 	.byte	0x04, 0x37
        /*0002*/ 	.short	(.L_374 - .L_373)
.L_373:
        /*0004*/ 	.word	0x00000082


	//----- nvinfo : EIATTR_SW2861232_WAR
	.align		4
.L_374:
        /*0008*/ 	.byte	0x01, 0x35
	.zero		2


	//----- nvinfo : EIATTR_PARAM_CBANK
	.align		4
        /*000c*/ 	.byte	0x04, 0x0a
        /*000e*/ 	.short	(.L_376 - .L_375)
	.align		4
.L_375:
        /*0010*/ 	.word	index@(.nv.constant0._ZN5flash32flash_fwd_splitkv_combine_kernelI23Flash_fwd_kernel_traitsILi256ELi64ELi64ELi4ELb0ELb0EN7cutlass6half_tE19Flash_kernel_traitsILi256ELi64ELi64ELi4ES3_EELi4ELi2ELb0EEEvNS_16Flash_fwd_paramsE)
        /*0014*/ 	.short	0x0160
        /*0016*/ 	.short	0x01d0


	//----- nvinfo : EIATTR_CBANK_PARAM_SIZE
	.align		4
.L_376:
        /*0018*/ 	.byte	0x03, 0x19
        /*001a*/ 	.short	0x01d0


	//----- nvinfo : EIATTR_KPARAM_INFO
	.align		4
        /*001c*/ 	.byte	0x04, 0x17
        /*001e*/ 	.short	(.L_378 - .L_377)
.L_377:
        /*0020*/ 	.word	0x00000000
        /*0024*/ 	.short	0x0000
        /*0026*/ 	.short	0x0000
        /*0028*/ 	.byte	0x00, 0xf0, 0x41, 0x07


	//----- nvinfo : EIATTR_MAXREG_COUNT
	.align		4
.L_378:
        /*002c*/ 	.byte	0x03, 0x1b
        /*002e*/ 	.short	0x00ff


	//----- nvinfo : EIATTR_NUM_BARRIERS
	.align		4
        /*0030*/ 	.byte	0x02, 0x4c
        /*0032*/ 	.byte	0x01
	.zero		1


	//----- nvinfo : EIATTR_MERCURY_ISA_VERSION
	.align		4
        /*0034*/ 	.byte	0x03, 0x5f
        /*0036*/ 	.short	0x0000


	//----- nvinfo : EIATTR_COOP_GROUP_MASK_REGIDS
	.align		4
        /*0038*/ 	.byte	0x04, 0x29
        /*003a*/ 	.short	(.L_380 - .L_379)


	//   ....[0]....
.L_379:
        /*003c*/ 	.word	0xffffffff


	//   ....[1]....
        /*0040*/ 	.word	0xffffffff


	//   ....[2]....
        /*0044*/ 	.word	0xffffffff


	//   ....[3]....
        /*0048*/ 	.word	0xffffffff


	//----- nvinfo : EIATTR_COOP_GROUP_INSTR_OFFSETS
	.align		4
.L_380:
        /*004c*/ 	.byte	0x04, 0x28
        /*004e*/ 	.short	(.L_382 - .L_381)


	//   ....[0]....
.L_381:
        /*0050*/ 	.word	0x00001bf0


	//   ....[1]....
        /*0054*/ 	.word	0x00001c10


	//   ....[2]....
        /*0058*/ 	.word	0x00001c80


	//   ....[3]....
        /*005c*/ 	.word	0x00001ca0


	//----- nvinfo : EIATTR_EXIT_INSTR_OFFSETS
	.align		4
.L_382:
        /*0060*/ 	.byte	0x04, 0x1c
        /*0062*/ 	.short	(.L_384 - .L_383)


	//   ....[0]....
.L_383:
        /*0064*/ 	.word	0x00003e80


	//   ....[1]....
        /*0068*/ 	.word	0x00004340


	//   ....[2]....
        /*006c*/ 	.word	0x000043a0


	//----- nvinfo : EIATTR_CRS_STACK_SIZE
	.align		4
.L_384:
        /*0070*/ 	.byte	0x04, 0x1e
        /*0072*/ 	.short	(.L_386 - .L_385)
.L_385:
        /*0074*/ 	.word	0x00000000
.L_386:


//--------------------- .nv.info._ZN5flash32flash_fwd_splitkv_combine_kernelI23Flash_fwd_kernel_traitsILi256ELi64ELi64ELi4ELb0ELb0EN7cutlass6half_tE19Flash_kernel_traitsILi256ELi64ELi64ELi4ES3_EELi4ELi1ELb0EEEvNS_16Flash_fwd_paramsE --------------------------
	.section	.nv.info._ZN5flash32flash_fwd_splitkv_combine_kernelI23Flash_fwd_kernel_traitsILi256ELi64ELi64ELi4ELb0ELb0EN7cutlass6half_tE19Flash_kernel_traitsILi256ELi64ELi64ELi4ES3_EELi4ELi1ELb0EEEvNS_16Flash_fwd_paramsE,"",@"SHT_CUDA_INFO"
	.sectionflags	@""
	.align	4


	//----- nvinfo : EIATTR_CUDA_API_VERSION
	.align		4
        /*0000*/ 	.byte	0x04, 0x37
        /*0002*/ 	.short	(.L_388 - .L_387)
.L_387:
        /*0004*/ 	.word	0x00000082


	//----- nvinfo : EIATTR_SW2861232_WAR
	.align		4
.L_388:
        /*0008*/ 	.byte	0x01, 0x35
	.zero		2


	//----- nvinfo : EIATTR_PARAM_CBANK
	.align		4
        /*000c*/ 	.byte	0x04, 0x0a
        /*000e*/ 	.short	(.L_390 - .L_389)
	.align		4
.L_389:
        /*0010*/ 	.word	index@(.nv.constant0._ZN5flash32flash_fwd_splitkv_combine_kernelI23Flash_fwd_kernel_traitsILi256ELi64ELi64ELi4ELb0ELb0EN7cutlass6half_tE19Flash_kernel_traitsILi256ELi64ELi64ELi4ES3_EELi4ELi1ELb0EEEvNS_16Flash_fwd_paramsE)
        /*0014*/ 	.short	0x0160
        /*0016*/ 	.short	0x01d0


	//----- nvinfo : EIATTR_CBANK_PARAM_SIZE
	.align		4
.L_390:
        /*0018*/ 	.byte	0x03, 0x19
        /*001a*/ 	.short	0x01d0


	//----- nvinfo : EIATTR_KPARAM_INFO
	.align		4
        /*001c*/ 	.byte	0x04, 0x17
        /*001e*/ 	.short	(.L_392 - .L_391)
.L_391:
        /*0020*/ 	.word	0x00000000
        /*0024*/ 	.short	0x0000
        /*0026*/ 	.short	0x0000
        /*0028*/ 	.byte	0x00, 0xf0, 0x41, 0x07


	//----- nvinfo : EIATTR_MAXREG_COUNT
	.align		4
.L_392:
        /*002c*/ 	.byte	0x03, 0x1b
        /*002e*/ 	.short	0x00ff


	//----- nvinfo : EIATTR_NUM_BARRIERS
	.align		4
        /*0030*/ 	.byte	0x02, 0x4c
        /*0032*/ 	.byte	0x01
	.zero		1


	//----- nvinfo : EIATTR_MERCURY_ISA_VERSION
	.align		4
        /*0034*/ 	.byte	0x03, 0x5f
        /*0036*/ 	.short	0x0000


	//----- nvinfo : EIATTR_COOP_GROUP_MASK_REGIDS
	.align		4
        /*0038*/ 	.byte	0x04, 0x29
        /*003a*/ 	.short	(.L_394 - .L_393)


	//   ....[0]....
.L_393:
        /*003c*/ 	.word	0xffffffff


	//   ....[1]....
        /*0040*/ 	.word	0xffffffff


	//----- nvinfo : EIATTR_COOP_GROUP_INSTR_OFFSETS
	.align		4
.L_394:
        /*0044*/ 	.byte	0x04, 0x28
        /*0046*/ 	.short	(.L_396 - .L_395)


	//   ....[0]....
.L_395:
        /*0048*/ 	.word	0x00001c70


	//   ....[1]....
        /*004c*/ 	.word	0x00001d00


	//----- nvinfo : EIATTR_EXIT_INSTR_OFFSETS
	.align		4
.L_396:
        /*0050*/ 	.byte	0x04, 0x1c
        /*0052*/ 	.short	(.L_398 - .L_397)


	//   ....[0]....
.L_397:
        /*0054*/ 	.word	0x00003ee0


	//   ....[1]....
        /*0058*/ 	.word	0x00004380


	//   ....[2]....
        /*005c*/ 	.word	0x000043e0


	//----- nvinfo : EIATTR_CRS_STACK_SIZE
	.align		4
.L_398:
        /*0060*/ 	.byte	0x04, 0x1e
        /*0062*/ 	.short	(.L_400 - .L_399)
.L_399:
        /*0064*/ 	.word	0x00000000
.L_400:


//--------------------- .nv.info._ZN5flash32flash_fwd_splitkv_combine_kernelI23Flash_fwd_kernel_traitsILi256ELi64ELi64ELi4ELb0ELb0EN7cutlass6half_tE19Flash_kernel_traitsILi256ELi64ELi64ELi4ES3_EELi4ELi7ELb1EEEvNS_16Flash_fwd_paramsE --------------------------
	.section	.nv.info._ZN5flash32flash_fwd_splitkv_combine_kernelI23Flash_fwd_kernel_traitsILi256ELi64ELi64ELi4ELb0ELb0EN7cutlass6half_tE19Flash_kernel_traitsILi256ELi64ELi64ELi4ES3_EELi4ELi7ELb1EEEvNS_16Flash_fwd_paramsE,"",@"SHT_CUDA_INFO"
	.sectionflags	@""
	.align	4


	//----- nvinfo : EIATTR_CUDA_API_VERSION
	.align		4
        /*0000*/ 	.byte	0x04, 0x37
        /*0002*/ 	.short	(.L_402 - .L_401)
.L_401:
        /*0004*/ 	.word	0x00000082


	//----- nvinfo : EIATTR_SW2861232_WAR
	.align		4
.L_402:
        /*0008*/ 	.byte	0x01, 0x35
	.zero		2


	//----- nvinfo : EIATTR_PARAM_CBANK
	.align		4
        /*000c*/ 	.byte	0x04, 0x0a
        /*000e*/ 	.short	(.L_404 - .L_403)
	.align		4
.L_403:
        /*0010*/ 	.word	index@(.nv.constant0._ZN5flash32flash_fwd_splitkv_combine_kernelI23Flash_fwd_kernel_traitsILi256ELi64ELi64ELi4ELb0ELb0EN7cutlass6half_tE19Flash_kernel_traitsILi256ELi64ELi64ELi4ES3_EELi4ELi7ELb1EEEvNS_16Flash_fwd_paramsE)
        /*0014*/ 	.short	0x0160
        /*0016*/ 	.short	0x01d0


	//----- nvinfo : EIATTR_CBANK_PARAM_SIZE
	.align		4
.L_404:
        /*0018*/ 	.byte	0x03, 0x19
        /*001a*/ 	.short	0x01d0


	//----- nvinfo : EIATTR_KPARAM_INFO
	.align		4
        /*001c*/ 	.byte	0x04, 0x17
        /*001e*/ 	.short	(.L_406 - .L_405)
.L_405:
        /*0020*/ 	.word	0x00000000
        /*0024*/ 	.short	0x0000
        /*0026*/ 	.short	0x0000
        /*0028*/ 	.byte	0x00, 0xf0, 0x41, 0x07


	//----- nvinfo : EIATTR_MAXREG_COUNT
	.align		4
.L_406:
        /*002c*/ 	.byte	0x03, 0x1b
        /*002e*/ 	.short	0x00ff


	//----- nvinfo : EIATTR_NUM_BARRIERS
	.align		4
        /*0030*/ 	.byte	0x02, 0x4c
        /*0032*/ 	.byte	0x01
	.zero		1


	//----- nvinfo : EIATTR_MERCURY_ISA_VERSION
	.align		4
        /*0034*/ 	.byte	0x03, 0x5f
        /*0036*/ 	.short	0x0000


	//----- nvinfo : EIATTR_COOP_GROUP_MASK_REGIDS
	.align		4
        /*0038*/ 	.byte	0x04, 0x29
        /*003a*/ 	.short	(.L_408 - .L_407)


	//   ....[0]....
.L_407:
        /*003c*/ 	.word	0xffffffff


	//   ....[1]....
        /*0040*/ 	.word	0xffffffff


	//   ....[2]....
        /*0044*/ 	.word	0xffffffff


	//   ....[3]....
        /*0048*/ 	.word	0xffffffff


	//   ....[4]....
        /*004c*/ 	.word	0xffffffff


	//   ....[5]....
        /*0050*/ 	.word	0xffffffff


	//   ....[6]....
        /*0054*/ 	.word	0xffffffff


	//   ....[7]....
        /*0058*/ 	.word	0xffffffff


	//   ....[8]....
        /*005c*/ 	.word	0xffffffff


	//   ....[9]....
        /*0060*/ 	.word	0xffffffff


	//----- nvinfo : EIATTR_COOP_GROUP_INSTR_OFFSETS
	.align		4
.L_408:
        /*0064*/ 	.byte	0x04, 0x28
        /*0066*/ 	.short	(.L_410 - .L_409)


	//   ....[0]....
.L_409:
        /*0068*/ 	.word	0x00001ab0


	//   ....[1]....
        /*006c*/ 	.word	0x00001ad0


	//   ....[2]....
        /*0070*/ 	.word	0x00001af0


	//   ....[3]....
        /*0074*/ 	.word	0x00001b10


	//   ....[4]....
        /*0078*/ 	.word	0x00001b30


	//   ....[5]....
        /*007c*/ 	.word	0x00001c90


	//   ....[6]....
        /*0080*/ 	.word	0x00001ce0


	//   ....[7]....
        /*0084*/ 	.word	0x00001da0


	//   ....[8]....
        /*0088*/ 	.word	0x00001e20


	//   ....[9]....
        /*008c*/ 	.word	0x00001ef0


	//----- nvinfo : EIATTR_EXIT_INSTR_OFFSETS
	.align		4
.L_410:
        /*0090*/ 	.byte	0x04, 0x1c
        /*0092*/ 	.short	(.L_412 - .L_411)


	//   ....[0]....
.L_411:
        /*0094*/ 	.word	0x00004910


	//   ....[1]....
        /*0098*/ 	.word	0x00004e10


	//----- nvinfo : EIATTR_CRS_STACK_SIZE
	.align		4
.L_412:
        /*009c*/ 	.byte	0x04, 0x1e
        /*009e*/ 	.short	(.L_414 - .L_413)
.L_413:
        /*00a0*/ 	.word	0x00000000
.L_414:


//--------------------- .nv.info._ZN5flash32flash_fwd_splitkv_combine_kernelI23Flash_fwd_kernel_traitsILi256ELi64ELi64ELi4ELb0ELb0EN7cutlass6half_tE19Flash_kernel_traitsILi256ELi64ELi64ELi4ES3_EELi4ELi6ELb1EEEvNS_16Flash_fwd_paramsE --------------------------
	.section	.nv.info._ZN5flash32flash_fwd_splitkv_combine_kernelI23Flash_fwd_kernel_traitsILi256ELi64ELi64ELi4ELb0ELb0EN7cutlass6half_tE19Flash_kernel_traitsILi256ELi64ELi64ELi4ES3_EELi4ELi6ELb1EEEvNS_16Flash_fwd_paramsE,"",@"SHT_CUDA_INFO"
	.sectionflags	@""
	.align	4


	//----- nvinfo : EIATTR_CUDA_API_VERSION
	.align		4
        /*0000*/ 	.byte	0x04, 0x37
        /*0002*/ 	.short	(.L_416 - .L_415)
.L_415:
        /*0004*/ 	.word	0x00000082


	//----- nvinfo : EIATTR_SW2861232_WAR
	.align		4
.L_416:
        /*0008*/ 	.byte	0x01, 0x35
	.zero		2


	//----- nvinfo : EIATTR_PARAM_CBANK
	.align		4
        /*000c*/ 	.byte	0x04, 0x0a
        /*000e*/ 	.short	(.L_418 - .L_417)
	.align		4
.L_417:
        /*0010*/ 	.word	index@(.nv.constant0._ZN5flash32flash_fwd_splitkv_combine_kernelI23Flash_fwd_kernel_traitsILi256ELi64ELi64ELi4ELb0ELb0EN7cutlass6half_tE19Flash_kernel_traitsILi256ELi64ELi64ELi4ES3_EELi4ELi6ELb1EEEvNS_16Flash_fwd_paramsE)
        /*0014*/ 	.short	0x0160
        /*0016*/ 	.short	0x01d0


	//----- nvinfo : EIATTR_CBANK_PARAM_SIZE
	.align		4
.L_418:
        /*0018*/ 	.byte	0x03, 0x19
        /*001a*/ 	.short	0x01d0


	//----- nvinfo : EIATTR_KPARAM_INFO
	.align		4
        /*001c*/ 	.byte	0x04, 0x17
        /*001e*/ 	.short	(.L_420 - .L_419)
.L_419:
        /*0020*/ 	.word	0x00000000
        /*0024*/ 	.short	0x0000
        /*0026*/ 	.short	0x0000
        /*0028*/ 	.byte	0x00, 0xf0, 0x41, 0x07


	//----- nvinfo : EIATTR_MAXREG_COUNT
	.align		4
.L_420:
        /*002c*/ 	.byte	0x03, 0x1b
        /*002e*/ 	.short	0x00ff


	//----- nvinfo : EIATTR_NUM_BARRIERS
	.align		4
        /*0030*/ 	.byte	0x02, 0x4c
        /*0032*/ 	.byte	0x01
	.zero		1


	//----- nvinfo : EIATTR_MERCURY_ISA_VERSION
	.align		4
        /*0034*/ 	.byte	0x03, 0x5f
        /*0036*/ 	.short	0x0000


	//----- nvinfo : EIATTR_COOP_GROUP_MASK_REGIDS
	.align		4
        /*0038*/ 	.byte	0x04, 0x29
        /*003a*/ 	.short	(.L_422 - .L_421)


	//   ....[0]....
.L_421:
        /*003c*/ 	.word	0xffffffff


	//   ....[1]....
        /*0040*/ 	.word	0xffffffff


	//   ....[2]....
        /*0044*/ 	.word	0xffffffff


	//   ....[3]....
        /*0048*/ 	.word	0xffffffff


	//   ....[4]....
        /*004c*/ 	.word	0xffffffff


	//   ....[5]....
        /*0050*/ 	.word	0xffffffff


	//   ....[6]....
        /*0054*/ 	.word	0xffffffff


	//   ....[7]....
        /*0058*/ 	.word	0xffffffff


	//   ....[8]....
        /*005c*/ 	.word	0xffffffff


	//   ....[9]....
        /*0060*/ 	.word	0xffffffff


	//----- nvinfo : EIATTR_COOP_GROUP_INSTR_OFFSETS
	.align		4
.L_422:
        /*0064*/ 	.byte	0x04, 0x28
        /*0066*/ 	.short	(.L_424 - .L_423)


	//   ....[0]....
.L_423:
        /*0068*/ 	.word	0x000016f0


	//   ....[1]....
        /*006c*/ 	.word	0x00001710


	//   ....[2]....
        /*0070*/ 	.word	0x00001730


	//   ....[3]....
        /*0074*/ 	.word	0x00001760


	//   ....[4]....
        /*0078*/ 	.word	0x000017e0


	//   ....[5]....
        /*007c*/ 	.word	0x00001990


	//   ....[6]....
        /*0080*/ 	.word	0x00001a10


	//   ....[7]....
        /*0084*/ 	.word	0x00001ab0


	//   ....[8]....
        /*0088*/ 	.word	0x00001b50


	//   ....[9]....
        /*008c*/ 	.word	0x00001c40


	//----- nvinfo : EIATTR_EXIT_INSTR_OFFSETS
	.align		4
.L_424:
        /*0090*/ 	.byte	0x04, 0x1c
        /*0092*/ 	.short	(.L_426 - .L_425)


	//   ....[0]....
.L_425:
        /*0094*/ 	.word	0x000045a0


	//   ....[1]....
        /*0098*/ 	.word	0x00004aa0


	//----- nvinfo : EIATTR_CRS_STACK_SIZE
	.align		4
.L_426:
        /*009c*/ 	.byte	0x04, 0x1e
        /*009e*/ 	.short	(.L_428 - .L_427)
.L_427:
        /*00a0*/ 	.word	0x00000000
.L_428:


//--------------------- .nv.info._ZN5flash32flash_fwd_splitkv_combine_kernelI23Flash_fwd_kernel_traitsILi256ELi64ELi64ELi4ELb0ELb0EN7cutlass6half_tE19Flash_kernel_traitsILi256ELi64ELi64ELi4ES3_EELi4ELi5ELb1EEEvNS_16Flash_fwd_paramsE --------------------------
	.section	.nv.info._ZN5flash32flash_fwd_splitkv_combine_kernelI23Flash_fwd_kernel_traitsILi256ELi64ELi64ELi4ELb0ELb0EN7cutlass6half_tE19Flash_kernel_traitsILi256ELi64ELi64ELi4ES3_EELi4ELi5ELb1EEEvNS_16Flash_fwd_paramsE,"",@"SHT_CUDA_INFO"
	.sectionflags	@""
	.align	4


	//----- nvinfo : EIATTR_CUDA_API_VERSION
	.align		4
        /*0000*/ 	.byte	0x04, 0x37
        /*0002*/ 	.short	(.L_430 - .L_429)
.L_429:
        /*0004*/ 	.word	0x00000082


	//----- nvinfo : EIATTR_SW2861232_WAR
	.align		4
.L_430:
        /*0008*/ 	.byte	0x01, 0x35
	.zero		2


	//----- nvinfo : EIATTR_PARAM_CBANK
	.align		4
        /*000c*/ 	.byte	0x04, 0x0a
        /*000e*/ 	.short	(.L_432 - .L_431)
	.align		4
.L_431:
        /*0010*/ 	.word	index@(.nv.constant0._ZN5flash32flash_fwd_splitkv_combine_kernelI23Flash_fwd_kernel_traitsILi256ELi64ELi64ELi4ELb0ELb0EN7cutlass6half_tE19Flash_kernel_traitsILi256ELi64ELi64ELi4ES3_EELi4ELi5ELb1EEEvNS_16Flash_fwd_paramsE)
        /*0014*/ 	.short	0x0160
        /*0016*/ 	.short	0x01d0


	//----- nvinfo : EIATTR_CBANK_PARAM_SIZE
	.align		4
.L_432:
        /*0018*/ 	.byte	0x03, 0x19
        /*001a*/ 	.short	0x01d0


	//----- nvinfo : EIATTR_KPARAM_INFO
	.align		4
        /*001c*/ 	.byte	0x04, 0x17
        /*001e*/ 	.short	(.L_434 - .L_433)
.L_433:
        /*0020*/ 	.word	0x00000000
        /*0024*/ 	.short	0x0000
        /*0026*/ 	.short	0x0000
        /*0028*/ 	.byte	0x00, 0xf0, 0x41, 0x07


	//----- nvinfo : EIATTR_MAXREG_COUNT
	.align		4
.L_434:
        /*002c*/ 	.byte	0x03, 0x1b
        /*002e*/ 	.short	0x00ff


	//----- nvinfo : EIATTR_NUM_BARRIERS
	.align		4
        /*0030*/ 	.byte	0x02, 0x4c
        /*0032*/ 	.byte	0x01
	.zero		1


	//----- nvinfo : EIATTR_MERCURY_ISA_VERSION
	.align		4
        /*0034*/ 	.byte	0x03, 0x5f
        /*0036*/ 	.short	0x0000


	//----- nvinfo : EIATTR_COOP_GROUP_MASK_REGIDS
	.align		4
        /*0038*/ 	.byte	0x04, 0x29
        /*003a*/ 	.short	(.L_436 - .L_435)


	//   ....[0]....
.L_435:
        /*003c*/ 	.word	0xffffffff


	//   ....[1]....
        /*0040*/ 	.word	0xffffffff


	//   ....[2]....
        /*0044*/ 	.word	0xffffffff


	//   ....[3]....
        /*0048*/ 	.word	0xffffffff


	//   ....[4]....
        /*004c*/ 	.word	0xffffffff


	//   ....[5]....
        /*0050*/ 	.word	0xffffffff


	//   ....[6]....
        /*0054*/ 	.word	0xffffffff


	//   ....[7]....
        /*0058*/ 	.word	0xffffffff


	//   ....[8]....
        /*005c*/ 	.word	0xffffffff


	//   ....[9]....
        /*0060*/ 	.word	0xffffffff


	//----- nvinfo : EIATTR_COOP_GROUP_INSTR_OFFSETS
	.align		4
.L_436:
        /*0064*/ 	.byte	0x04, 0x28
        /*0066*/ 	.short	(.L_438 - .L_437)


	//   ....[0]....
.L_437:
        /*0068*/ 	.word	0x00001c20


	//   ....[1]....
        /*006c*/ 	.word	0x00001c40


	//   ....[2]....
        /*0070*/ 	.word	0x00001c60


	//   ....[3]....
        /*0074*/ 	.word	0x00001c80


	//   ....[4]....
        /*0078*/ 	.word	0x00001ca0


	//   ....[5]....
        /*007c*/ 	.word	0x00001d10


	//   ....[6]....
        /*0080*/ 	.word	0x00001d30


	//   ....[7]....
        /*0084*/ 	.word	0x00001d60


	//   ....[8]....
        /*0088*/ 	.word	0x00001d80


	//   ....[9]....
        /*008c*/ 	.word	0x00001da0


	//----- nvinfo : EIATTR_EXIT_INSTR_OFFSETS
	.align		4
.L_438:
        /*0090*/ 	.byte	0x04, 0x1c
        /*0092*/ 	.short	(.L_440 - .L_439)


	//   ....[0]....
.L_439:
        /*0094*/ 	.word	0x00004530


	//   ....[1]....
        /*0098*/ 	.word	0x00004a30


	//----- nvinfo : EIATTR_CRS_STACK_SIZE
	.align		4
.L_440:
        /*009c*/ 	.byte	0x04, 0x1e
        /*009e*/ 	.short	(.L_442 - .L_441)
.L_441:
        /*00a0*/ 	.word	0x00000000
.L_442:


//--------------------- .nv.info._ZN5flash32flash_fwd_splitkv_combine_kernelI23Flash_fwd_kernel_traitsILi256ELi64ELi64ELi4ELb0ELb0EN7cutlass6half_tE19Flash_kernel_traitsILi256ELi64ELi64ELi4ES3_EELi4ELi4ELb1EEEvNS_16Flash_fwd_paramsE --------------------------
	.section	.nv.info._ZN5flash32flash_fwd_splitkv_combine_kernelI23Flash_fwd_kernel_traitsILi256ELi64ELi64ELi4ELb0ELb0EN7cutlass6half_tE19Flash_kernel_traitsILi256ELi64ELi64ELi4ES3_EELi4ELi4ELb1EEEvNS_16Flash_fwd_paramsE,"",@"SHT_CUDA_INFO"
	.sectionflags	@""
	.align	4


	//----- nvinfo : EIATTR_CUDA_API_VERSION
	.align		4
        /*0000*/ 	.byte	0x04, 0x37
        /*0002*/ 	.short	(.L_444 - .L_443)
.L_443:
        /*0004*/ 	.word	0x00000082


	//----- nvinfo : EIATTR_SW2861232_WAR
	.align		4
.L_444:
        /*0008*/ 	.byte	0x01, 0x35
	.zero		2


	//----- nvinfo : EIATTR_PARAM_CBANK
	.align		4
        /*000c*/ 	.byte	0x04, 0x0a
        /*000e*/ 	.short	(.L_446 - .L_445)
	.align		4
.L_445:
        /*0010*/ 	.word	index@(.nv.constant0._ZN5flash32flash_fwd_splitkv_combine_kernelI23Flash_fwd_kernel_traitsILi256ELi64ELi64ELi4ELb0ELb0EN7cutlass6half_tE19Flash_kernel_traitsILi256ELi64ELi64ELi4ES3_EELi4ELi4ELb1EEEvNS_16Flash_fwd_paramsE)
        /*0014*/ 	.short	0x0160
        /*0016*/ 	.short	0x01d0


	//----- nvinfo : EIATTR_CBANK_PARAM_SIZE
	.align		4
.L_446:
        /*0018*/ 	.byte	0x03, 0x19
        /*001a*/ 	.short	0x01d0


	//----- nvinfo : EIATTR_KPARAM_INFO
	.align		4
        /*001c*/ 	.byte	0x04, 0x17
        /*001e*/ 	.short	(.L_448 - .L_447)
.L_447:
        /*0020*/ 	.word	0x00000000
        /*0024*/ 	.short	0x0000
        /*0026*/ 	.short	0x0000
        /*0028*/ 	.byte	0x00, 0xf0, 0x41, 0x07


	//----- nvinfo : EIATTR_MAXREG_COUNT
	.align		4
.L_448:
        /*002c*/ 	.byte	0x03, 0x1b
        /*002e*/ 	.short	0x00ff


	//----- nvinfo : EIATTR_NUM_BARRIERS
	.align		4
        /*0030*/ 	.byte	0x02, 0x4c
        /*0032*/ 	.byte	0x01
	.zero		1


	//----- nvinfo : EIATTR_MERCURY_ISA_VERSION
	.align		4
        /*0034*/ 	.byte	0x03, 0x5f
        /*0036*/ 	.short	0x0000


	//----- nvinfo : EIATTR_COOP_GROUP_MASK_REGIDS
	.align		4
        /*0038*/ 	.byte	0x04, 0x29
        /*003a*/ 	.short	(.L_450 - .L_449)


	//   ....[0]....
.L_449:
        /*003c*/ 	.word	0xffffffff


	//   ....[1]....
        /*0040*/ 	.word	0xffffffff


	//   ....[2]....
        /*0044*/ 	.word	0xffffffff


	//   ....[3]....
        /*0048*/ 	.word	0xffffffff


	//   ....[4]....
        /*004c*/ 	.word	0xffffffff


	//   ....[5]....
        /*0050*/ 	.word	0xffffffff


	//   ....[6]....
        /*0054*/ 	.word	0xffffffff


	//   ....[7]....
        /*0058*/ 	.word	0xffffffff


	//----- nvinfo : EIATTR_COOP_GROUP_INSTR_OFFSETS
	.align		4
.L_450:
        /*005c*/ 	.byte	0x04, 0x28
        /*005e*/ 	.short	(.L_452 - .L_451)


	//   ....[0]....
.L_451:
        /*0060*/ 	.word	0x00001c20


	//   ....[1]....
        /*0064*/ 	.word	0x00001c40


	//   ....[2]....
        /*0068*/ 	.word	0x00001c60


	//   ....[3]....
        /*006c*/ 	.word	0x00001c80


	//   ....[4]....
        /*0070*/ 	.word	0x00001cf0


	//   ....[5]....
        /*0074*/ 	.word	0x00001d20


	//   ....[6]....
        /*0078*/ 	.word	0x00001d40


	//   ....[7]....
        /*007c*/ 	.word	0x00001d60


	//----- nvinfo : EIATTR_EXIT_INSTR_OFFSETS
	.align		4
.L_452:
        /*0080*/ 	.byte	0x04, 0x1c
        /*0082*/ 	.short	(.L_454 - .L_453)


	//   ....[0]....
.L_453:
        /*0084*/ 	.word	0x00004500


	//   ....[1]....
        /*0088*/ 	.word	0x00004a00


	//----- nvinfo : EIATTR_CRS_STACK_SIZE
	.align		4
.L_454:
        /*008c*/ 	.byte	0x04, 0x1e
        /*008e*/ 	.short	(.L_456 - .L_455)
.L_455:
        /*0090*/ 	.word	0x00000000
.L_456:


//--------------------- .nv.info._ZN5flash32flash_fwd_splitkv_combine_kernelI23Flash_fwd_kernel_traitsILi256ELi64ELi64ELi4ELb0ELb0EN7cutlass6half_tE19Flash_kernel_traitsILi256ELi64ELi64ELi4ES3_EELi4ELi3ELb1EEEvNS_16Flash_fwd_paramsE --------------------------
	.section	.nv.info._ZN5flash32flash_fwd_splitkv_combine_kernelI23Flash_fwd_kernel_traitsILi256ELi64ELi64ELi4ELb0ELb0EN7cutlass6half_tE19Flash_kernel_traitsILi256ELi64ELi64ELi4ES3_EELi4ELi3ELb1EEEvNS_16Flash_fwd_paramsE,"",@"SHT_CUDA_INFO"
	.sectionflags	@""
	.align	4


	//----- nvinfo : EIATTR_CUDA_API_VERSION
	.align		4
        /*0000*/ 	.byte	0x04, 0x37
        /*0002*/ 	.short	(.L_458 - .L_457)
.L_457:
        /*0004*/ 	.word	0x00000082


	//----- nvinfo : EIATTR_SW2861232_WAR
	.align		4
.L_458:
        /*0008*/ 	.byte	0x01, 0x35
	.zero		2


	//----- nvinfo : EIATTR_PARAM_CBANK
	.align		4
        /*000c*/ 	.byte	0x04, 0x0a
        /*000e*/ 	.short	(.L_460 - .L_459)
	.align		4
.L_459:
        /*0010*/ 	.word	index@(.nv.constant0._ZN5flash32flash_fwd_splitkv_combine_kernelI23Flash_fwd_kernel_traitsILi256ELi64ELi64ELi4ELb0ELb0EN7cutlass6half_tE19Flash_kernel_traitsILi256ELi64ELi64ELi4ES3_EELi4ELi3ELb1EEEvNS_16Flash_fwd_paramsE)
        /*0014*/ 	.short	0x0160
        /*0016*/ 	.short	0x01d0


	//----- nvinfo : EIATTR_CBANK_PARAM_SIZE
	.align		4
.L_460:
        /*0018*/ 	.byte	0x03, 0x19
        /*001a*/ 	.short	0x01d0


	//----- nvinfo : EIATTR_KPARAM_INFO
	.align		4
        /*001c*/ 	.byte	0x04, 0x17
        /*001e*/ 	.short	(.L_462 - .L_461)
.L_461:
        /*0020*/ 	.word	0x00000000
        /*0024*/ 	.short	0x0000
        /*0026*/ 	.short	0x0000
        /*0028*/ 	.byte	0x00, 0xf0, 0x41, 0x07


	//----- nvinfo : EIATTR_MAXREG_COUNT
	.align		4
.L_462:
        /*002c*/ 	.byte	0x03, 0x1b
        /*002e*/ 	.short	0x00ff


	//----- nvinfo : EIATTR_NUM_BARRIERS
	.align		4
        /*0030*/ 	.byte	0x02, 0x4c
        /*0032*/ 	.byte	0x01
	.zero		1


	//----- nvinfo : EIATTR_MERCURY_ISA_VERSION
	.align		4
        /*0034*/ 	.byte	0x03, 0x5f
        /*0036*/ 	.short	0x0000


	//----- nvinfo : EIATTR_COOP_GROUP_MASK_REGIDS
	.align		4
        /*0038*/ 	.byte	0x04, 0x29
        /*003a*/ 	.short	(.L_464 - .L_463)


	//   ....[0]....
.L_463:
        /*003c*/ 	.word	0xffffffff


	//   ....[1]....
        /*0040*/ 	.word	0xffffffff


	//   ....[2]....
        /*0044*/ 	.word	0xffffffff


	//   ....[3]....
        /*0048*/ 	.word	0xffffffff


	//   ....[4]....
        /*004c*/ 	.word	0xffffffff


	//   ....[5]....
        /*0050*/ 	.word	0xffffffff


	//----- nvinfo : EIATTR_COOP_GROUP_INSTR_OFFSETS
	.align		4
.L_464:
        /*0054*/ 	.byte	0x04, 0x28
        /*0056*/ 	.short	(.L_466 - .L_465)


	//   ....[0]....
.L_465:
        /*0058*/ 	.word	0x00001c20


	//   ....[1]....
        /*005c*/ 	.word	0x00001c40


	//   ....[2]....
        /*0060*/ 	.word	0x00001c70


	//   ....[3]....
        /*0064*/ 	.word	0x00001ce0


	//   ....[4]....
        /*0068*/ 	.word	0x00001d00


	//   ....[5]....
        /*006c*/ 	.word	0x00001d20


	//----- nvinfo : EIATTR_EXIT_INSTR_OFFSETS
	.align		4
.L_466:
        /*0070*/ 	.byte	0x04, 0x1c
        /*0072*/ 	.short	(.L_468 - .L_467)


	//   ....[0]....
.L_467:
        /*0074*/ 	.word	0x000044c0


	//   ....[1]....
        /*0078*/ 	.word	0x000049c0


	//----- nvinfo : EIATTR_CRS_STACK_SIZE
	.align		4
.L_468:
        /*007c*/ 	.byte	0x04, 0x1e
        /*007e*/ 	.short	(.L_470 - .L_469)
.L_469:
        /*0080*/ 	.word	0x00000000
.L_470:


//--------------------- .nv.info._ZN5flash32flash_fwd_splitkv_combine_kernelI23Flash_fwd_kernel_traitsILi256ELi64ELi64ELi4ELb0ELb0EN7cutlass6half_tE19Flash_kernel_traitsILi256ELi64ELi64ELi4ES3_EELi4ELi2ELb1EEEvNS_16Flash_fwd_paramsE --------------------------
	.section	.nv.info._ZN5flash32flash_fwd_splitkv_combine_kernelI23Flash_fwd_kernel_traitsILi256ELi64ELi64ELi4ELb0ELb0EN7cutlass6half_tE19Flash_kernel_traitsILi256ELi64ELi64ELi4ES3_EELi4ELi2ELb1EEEvNS_16Flash_fwd_paramsE,"",@"SHT_CUDA_INFO"
	.sectionflags	@""
	.align	4


	//----- nvinfo : EIATTR_CUDA_API_VERSION
	.align		4
        /*0000*/ 	.byte	0x04, 0x37
        /*0002*/ 	.short	(.L_472 - .L_471)
.L_471:
        /*0004*/ 	.word	0x00000082


	//----- nvinfo : EIATTR_SW2861232_WAR
	.align		4
.L_472:
        /*0008*/ 	.byte	0x01, 0x35
	.zero		2


	//----- nvinfo : EIATTR_PARAM_CBANK
	.align		4
        /*000c*/ 	.byte	0x04, 0x0a
        /*000e*/ 	.short	(.L_474 - .L_473)
	.align		4
.L_473:
        /*0010*/ 	.word	index@(.nv.constant0._ZN5flash32flash_fwd_splitkv_combine_kernelI23Flash_fwd_kernel_traitsILi256ELi64ELi64ELi4ELb0ELb0EN7cutlass6half_tE19Flash_kernel_traitsILi256ELi64ELi64ELi4ES3_EELi4ELi2ELb1EEEvNS_16Flash_fwd_paramsE)
        /*0014*/ 	.short	0x0160
        /*0016*/ 	.short	0x01d0


	//----- nvinfo : EIATTR_CBANK_PARAM_SIZE
	.align		4
.L_474:
        /*0018*/ 	.byte	0x03, 0x19
        /*001a*/ 	.short	0x01d0


	//----- nvinfo : EIATTR_KPARAM_INFO
	.align		4
        /*001c*/ 	.byte	0x04, 0x17
        /*001e*/ 	.short	(.L_476 - .L_475)
.L_475:
        /*0020*/ 	.word	0x00000000
        /*0024*/ 	.short	0x0000
        /*0026*/ 	.short	0x0000
        /*0028*/ 	.byte	0x00, 0xf0, 0x41, 0x07


	//----- nvinfo : EIATTR_MAXREG_COUNT
	.align		4
.L_476:
        /*002c*/ 	.byte	0x03, 0x1b
        /*002e*/ 	.short	0x00ff


	//----- nvinfo : EIATTR_NUM_BARRIERS
	.align		4
        /*0030*/ 	.byte	0x02, 0x4c
        /*0032*/ 	.byte	0x01
	.zero		1


	//----- nvinfo : EIATTR_MERCURY_ISA_VERSION
	.align		4
        /*0034*/ 	.byte	0x03, 0x5f
        /*0036*/ 	.short	0x0000


	//----- nvinfo : EIATTR_COOP_GROUP_MASK_REGIDS
	.align		4
        /*0038*/ 	.byte	0x04, 0x29
        /*003a*/ 	.short	(.L_478 - .L_477)


	//   ....[0]....
.L_477:
        /*003c*/ 	.word	0xffffffff


	//   ....[1]....
        /*0040*/ 	.word	0xffffffff


	//   ....[2]....
        /*0044*/ 	.word	0xffffffff


	//   ....[3]....
        /*0048*/ 	.word	0xffffffff


	//----- nvinfo : EIATTR_COOP_GROUP_INSTR_OFFSETS
	.align		4
.L_478:
        /*004c*/ 	.byte	0x04, 0x28
        /*004e*/ 	.short	(.L_480 - .L_479)


	//   ....[0]....
.L_479:
        /*0050*/ 	.word	0x00001bf0


	//   ....[1]....
        /*0054*/ 	.word	0x00001c10


	//   ....[2]....
        /*0058*/ 	.word	0x00001c80


	//   ....[3]....
        /*005c*/ 	.word	0x00001ca0


	//----- nvinfo : EIATTR_EXIT_INSTR_OFFSETS
	.align		4
.L_480:
        /*0060*/ 	.byte	0x04, 0x1c
        /*0062*/ 	.short	(.L_482 - .L_481)


	//   ....[0]....
.L_481:
        /*0064*/ 	.word	0x00004400


	//   ....[1]....
        /*0068*/ 	.word	0x00004900


	//----- nvinfo : EIATTR_CRS_STACK_SIZE
	.align		4
.L_482:
        /*006c*/ 	.byte	0x04, 0x1e
        /*006e*/ 	.short	(.L_484 - .L_483)
.L_483:
        /*0070*/ 	.word	0x00000000
.L_484:


//--------------------- .nv.info._ZN5flash32flash_fwd_splitkv_combine_kernelI23Flash_fwd_kernel_traitsILi256ELi64ELi64ELi4ELb0ELb0EN7cutlass6half_tE19Flash_kernel_traitsILi256ELi64ELi64ELi4ES3_EELi4ELi1ELb1EEEvNS_16Flash_fwd_paramsE --------------------------
	.section	.nv.info._ZN5flash32flash_fwd_splitkv_combine_kernelI23Flash_fwd_kernel_traitsILi256ELi64ELi64ELi4ELb0ELb0EN7cutlass6half_tE19Flash_kernel_traitsILi256ELi64ELi64ELi4ES3_EELi4ELi1ELb1EEEvNS_16Flash_fwd_paramsE,"",@"SHT_CUDA_INFO"
	.sectionflags	@""
	.align	4


	//----- nvinfo : EIATTR_CUDA_API_VERSION
	.align		4
        /*0000*/ 	.byte	0x04, 0x37
        /*0002*/ 	.short	(.L_486 - .L_485)
.L_485:
        /*0004*/ 	.word	0x00000082


	//----- nvinfo : EIATTR_SW2861232_WAR
	.align		4
.L_486:
        /*0008*/ 	.byte	0x01, 0x35
	.zero		2


	//----- nvinfo : EIATTR_PARAM_CBANK
	.align		4
        /*000c*/ 	.byte	0x04, 0x0a
        /*000e*/ 	.short	(.L_488 - .L_487)
	.align		4
.L_487:
        /*0010*/ 	.word	index@(.nv.constant0._ZN5flash32flash_fwd_splitkv_combine_kernelI23Flash_fwd_kernel_traitsILi256ELi64ELi64ELi4ELb0ELb0EN7cutlass6half_tE19Flash_kernel_traitsILi256ELi64ELi64ELi4ES3_EELi4ELi1ELb1EEEvNS_16Flash_fwd_paramsE)
        /*0014*/ 	.short	0x0160
        /*0016*/ 	.short	0x01d0


	//----- nvinfo : EIATTR_CBANK_PARAM_SIZE
	.align		4
.L_488:
        /*0018*/ 	.byte	0x03, 0x19
        /*001a*/ 	.short	0x01d0


	//----- nvinfo : EIATTR_KPARAM_INFO
	.align		4
        /*001c*/ 	.byte	0x04, 0x17
        /*001e*/ 	.short	(.L_490 - .L_489)
.L_489:
        /*0020*/ 	.word	0x00000000
        /*0024*/ 	.short	0x0000
        /*0026*/ 	.short	0x0000
        /*0028*/ 	.byte	0x00, 0xf0, 0x41, 0x07


	//----- nvinfo : EIATTR_MAXREG_COUNT
	.align		4
.L_490:
        /*002c*/ 	.byte	0x03, 0x1b
        /*002e*/ 	.short	0x00ff


	//----- nvinfo : EIATTR_NUM_BARRIERS
	.align		4
        /*0030*/ 	.byte	0x02, 0x4c
        /*0032*/ 	.byte	0x01
	.zero		1


	//----- nvinfo : EIATTR_MERCURY_ISA_VERSION
	.align		4
        /*0034*/ 	.byte	0x03, 0x5f
        /*0036*/ 	.short	0x0000


	//----- nvinfo : EIATTR_COOP_GROUP_MASK_REGIDS
	.align		4
        /*0038*/ 	.byte	0x04, 0x29
        /*003a*/ 	.short	(.L_492 - .L_491)


	//   ....[0]....
.L_491:
        /*003c*/ 	.word	0xffffffff


	//   ....[1]....
        /*0040*/ 	.word	0xffffffff


	//----- nvinfo : EIATTR_COOP_GROUP_INSTR_OFFSETS
	.align		4
.L_492:
        /*0044*/ 	.byte	0x04, 0x28
        /*0046*/ 	.short	(.L_494 - .L_493)


	//   ....[0]....
.L_493:
        /*0048*/ 	.word	0x00001ca0


	//   ....[1]....
        /*004c*/ 	.word	0x00001d10


	//----- nvinfo : EIATTR_EXIT_INSTR_OFFSETS
	.align		4
.L_494:
        /*0050*/ 	.byte	0x04, 0x1c
        /*0052*/ 	.short	(.L_496 - .L_495)


	//   ....[0]....
.L_495:
        /*0054*/ 	.word	0x00004470


	//   ....[1]....
        /*0058*/ 	.word	0x00004950


	//----- nvinfo : EIATTR_CRS_STACK_SIZE
	.align		4
.L_496:
        /*005c*/ 	.byte	0x04, 0x1e
        /*005e*/ 	.short	(.L_498 - .L_497)
.L_497:
        /*0060*/ 	.word	0x00000000
.L_498:


//--------------------- .nv.info._ZN5flash24flash_fwd_splitkv_kernelI23Flash_fwd_kernel_traitsILi256ELi64ELi64ELi4ELb0ELb0EN7cutlass6half_tE19Flash_kernel_traitsILi256ELi64ELi64ELi4ES3_EELb1ELb0ELb0ELb0ELb0ELb0ELb0ELb0EEEvNS_16Flash_fwd_paramsE --------------------------
	.section	.nv.info._ZN5flash24flash_fwd_splitkv_kernelI23Flash_fwd_kernel_traitsILi256ELi64ELi64ELi4ELb0ELb0EN7cutlass6half_tE19Flash_kernel_traitsILi256ELi64ELi64ELi4ES3_EELb1ELb0ELb0ELb0ELb0ELb0ELb0ELb0EEEvNS_16Flash_fwd_paramsE,"",@"SHT_CUDA_INFO"
	.sectionflags	@""
	.align	4


	//----- nvinfo : EIATTR_CUDA_API_VERSION
	.align		4
        /*0000*/ 	.byte	0x04, 0x37
        /*0002*/ 	.short	(.L_500 - .L_499)
.L_499:
        /*0004*/ 	.word	0x00000082


	//----- nvinfo : EIATTR_SW2861232_WAR
	.align		4
.L_500:
        /*0008*/ 	.byte	0x01, 0x35
	.zero		2


	//----- nvinfo : EIATTR_PARAM_CBANK
	.align		4
        /*000c*/ 	.byte	0x04, 0x0a
        /*000e*/ 	.short	(.L_502 - .L_501)
	.align		4
.L_501:
        /*0010*/ 	.word	index@(.nv.constant0._ZN5flash24flash_fwd_splitkv_kernelI23Flash_fwd_kernel_traitsILi256ELi64ELi64ELi4ELb0ELb0EN7cutlass6half_tE19Flash_kernel_traitsILi256ELi64ELi64ELi4ES3_EELb1ELb0ELb0ELb0ELb0ELb0ELb0ELb0EEEvNS_16Flash_fwd_paramsE)
        /*0014*/ 	.short	0x0160
        /*0016*/ 	.short	0x01d0


	//----- nvinfo : EIATTR_CBANK_PARAM_SIZE
	.align		4
.L_502:
        /*0018*/ 	.byte	0x03, 0x19
        /*001a*/ 	.short	0x01d0


	//----- nvinfo : EIATTR_KPARAM_INFO
	.align		4
        /*001c*/ 	.byte	0x04, 0x17
        /*001e*/ 	.short	(.L_504 - .L_503)
.L_503:
        /*0020*/ 	.word	0x00000000
        /*0024*/ 	.short	0x0000
        /*0026*/ 	.short	0x0000
        /*0028*/ 	.byte	0x00, 0xf0, 0x41, 0x07


	//----- nvinfo : EIATTR_MAXREG_COUNT
	.align		4
.L_504:
        /*002c*/ 	.byte	0x03, 0x1b
        /*002e*/ 	.short	0x00ff


	//----- nvinfo : EIATTR_NUM_BARRIERS
	.align		4
        /*0030*/ 	.byte	0x02, 0x4c
        /*0032*/ 	.byte	0x01
	.zero		1


	//----- nvinfo : EIATTR_MERCURY_ISA_VERSION
	.align		4
        /*0034*/ 	.byte	0x03, 0x5f
        /*0036*/ 	.short	0x0000


	//----- nvinfo : EIATTR_INT_WARP_WIDE_INSTR_OFFSETS
	.align		4
        /*0038*/ 	.byte	0x04, 0x31
        /*003a*/ 	.short	(.L_506 - .L_505)


	//   ....[0]....
.L_505:
        /*003c*/ 	.word	0x0000a410


	//----- nvinfo : EIATTR_COOP_GROUP_MASK_REGIDS
	.align		4
.L_506:
        /*0040*/ 	.byte	0x04, 0x29
        /*0042*/ 	.short	(.L_508 - .L_507)


	//   ....[0]....
.L_507:
        /*0044*/ 	.word	0xffffffff


	//   ....[1]....
        /*0048*/ 	.word	0xffffffff


	//   ....[2]....
        /*004c*/ 	.word	0xffffffff


	//   ....[3]....
        /*0050*/ 	.word	0xffffffff


	//   ....[4]....
        /*0054*/ 	.word	0xffffffff


	//   ....[5]....
        /*0058*/ 	.word	0xffffffff


	//   ....[6]....
        /*005c*/ 	.word	0xffffffff


	//   ....[7]....
        /*0060*/ 	.word	0xffffffff


	//   ....[8]....
        /*0064*/ 	.word	0xffffffff


	//   ....[9]....
        /*0068*/ 	.word	0xffffffff


	//   ....[10]....
        /*006c*/ 	.word	0xffffffff


	//   ....[11]....
        /*0070*/ 	.word	0xffffffff


	//   ....[12]....
        /*0074*/ 	.word	0xffffffff


	//   ....[13]....
        /*0078*/ 	.word	0xffffffff


	//   ....[14]....
        /*007c*/ 	.word	0xffffffff


	//   ....[15]....
        /*0080*/ 	.word	0xffffffff


	//----- nvinfo : EIATTR_COOP_GROUP_INSTR_OFFSETS
	.align		4
.L_508:
        /*0084*/ 	.byte	0x04, 0x28
        /*0086*/ 	.short	(.L_510 - .L_509)


	//   ....[0]....
.L_509:
        /*0088*/ 	.word	0x000069e0


	//   ....[1]....
        /*008c*/ 	.word	0x00006aa0


	//   ....[2]....
        /*0090*/ 	.word	0x00006ab0


	//   ....[3]....
        /*0094*/ 	.word	0x00006ae0


	//   ....[4]....
        /*0098*/ 	.word	0x0000afa0


	//   ....[5]....
        /*009c*/ 	.word	0x0000afb0


	//   ....[6]....
        /*00a0*/ 	.word	0x0000afe0


	//   ....[7]....
        /*00a4*/ 	.word	0x0000aff0


	//   ....[8]....
        /*00a8*/ 	.word	0x0000f720


	//   ....[9]....
        /*00ac*/ 	.word	0x0000f740


	//   ....[10]....
        /*00b0*/ 	.word	0x0000f770


	//   ....[11]....
        /*00b4*/ 	.word	0x0000f780


	//   ....[12]....
        /*00b8*/ 	.word	0x00011350


	//   ....[13]....
        /*00bc*/ 	.word	0x00011390


	//   ....[14]....
        /*00c0*/ 	.word	0x00011450


	//   ....[15]....
        /*00c4*/ 	.word	0x00011480


	//----- nvinfo : EIATTR_EXIT_INSTR_OFFSETS
	.align		4
.L_510:
        /*00c8*/ 	.byte	0x04, 0x1c
        /*00ca*/ 	.short	(.L_512 - .L_511)


	//   ....[0]....
.L_511:
        /*00cc*/ 	.word	0x000004c0


	//   ....[1]....
        /*00d0*/ 	.word	0x00000f50


	//   ....[2]....
        /*00d4*/ 	.word	0x00000f80


	//   ....[3]....
        /*00d8*/ 	.word	0x000130e0


	//   ....[4]....
        /*00dc*/ 	.word	0x000131f0


	//   ....[5]....
        /*00e0*/ 	.word	0x00013210


	//----- nvinfo : EIATTR_CTAIDZ_USED
	.align		4
.L_512:
        /*00e4*/ 	.byte	0x01, 0x04
	.zero		2


	//----- nvinfo : EIATTR_CRS_STACK_SIZE
	.align		4
        /*00e8*/ 	.byte	0x04, 0x1e
        /*00ea*/ 	.short	(.L_514 - .L_513)
.L_513:
        /*00ec*/ 	.word	0x00000000
.L_514:


//--------------------- .nv.info._ZN5flash24flash_fwd_splitkv_kernelI23Flash_fwd_kernel_traitsILi256ELi64ELi64ELi4ELb0ELb0EN7cutlass6half_tE19Flash_kernel_traitsILi256ELi64ELi64ELi4ES3_EELb1ELb0ELb0ELb0ELb0ELb1ELb0ELb0EEEvNS_16Flash_fwd_paramsE --------------------------
	.section	.nv.info._ZN5flash24flash_fwd_splitkv_kernelI23Flash_fwd_kernel_traitsILi256ELi64ELi64ELi4ELb0ELb0EN7cutlass6half_tE19Flash_kernel_traitsILi256ELi64ELi64ELi4ES3_EELb1ELb0ELb0ELb0ELb0ELb1ELb0ELb0EEEvNS_16Flash_fwd_paramsE,"",@"SHT_CUDA_INFO"
	.sectionflags	@""
	.align	4


	//----- nvinfo : EIATTR_CUDA_API_VERSION
	.align		4
        /*0000*/ 	.byte	0x04, 0x37
        /*0002*/ 	.short	(.L_516 - .L_515)
.L_515:
        /*0004*/ 	.word	0x00000082


	//----- nvinfo : EIATTR_SW2861232_WAR
	.align		4
.L_516:
        /*0008*/ 	.byte	0x01, 0x35
	.zero		2


	//----- nvinfo : EIATTR_PARAM_CBANK
	.align		4
        /*000c*/ 	.byte	0x04, 0x0a
        /*000e*/ 	.short	(.L_518 - .L_517)
	.align		4
.L_517:
        /*0010*/ 	.word	index@(.nv.constant0._ZN5flash24flash_fwd_splitkv_kernelI23Flash_fwd_kernel_traitsILi256ELi64ELi64ELi4ELb0ELb0EN7cutlass6half_tE19Flash_kernel_traitsILi256ELi64ELi64ELi4ES3_EELb1ELb0ELb0ELb0ELb0ELb1ELb0ELb0EEEvNS_16Flash_fwd_paramsE)
        /*0014*/ 	.short	0x0160
        /*0016*/ 	.short	0x01d0


	//----- nvinfo : EIATTR_CBANK_PARAM_SIZE
	.align		4
.L_518:
        /*0018*/ 	.byte	0x03, 0x19
        /*001a*/ 	.short	0x01d0


	//----- nvinfo : EIATTR_KPARAM_INFO
	.align		4
        /*001c*/ 	.byte	0x04, 0x17
        /*001e*/ 	.short	(.L_520 - .L_519)
.L_519:
        /*0020*/ 	.word	0x00000000
        /*0024*/ 	.short	0x0000
        /*0026*/ 	.short	0x0000
        /*0028*/ 	.byte	0x00, 0xf0, 0x41, 0x07


	//----- nvinfo : EIATTR_MAXREG_COUNT
	.align		4
.L_520:
        /*002c*/ 	.byte	0x03, 0x1b
        /*002e*/ 	.short	0x00ff


	//----- nvinfo : EIATTR_NUM_BARRIERS
	.align		4
        /*0030*/ 	.byte	0x02, 0x4c
        /*0032*/ 	.byte	0x01
	.zero		1


	//----- nvinfo : EIATTR_ANNOTATIONS
	.align		4
        /*0034*/ 	.byte	0x04, 0x55
        /*0036*/ 	.short	(.L_522 - .L_521)


	//   ....[0]....
.L_521:
        /*0038*/ 	.word	0x00000001
        /*003c*/ 	.byte	0x50, 0x7e, 0x00, 0x00, 0x01, 0x00, 0x00, 0x00, 0x80, 0x80, 0x00, 0x00, 0x01, 0x00, 0x00, 0x00
        /*004c*/ 	.byte	0xc0, 0xd1, 0x00, 0x00, 0x01, 0x00, 0x00, 0x00, 0x50, 0xd3, 0x00, 0x00, 0x01, 0x00, 0x00, 0x00
        /*005c*/ 	.byte	0x10, 0x02, 0x01, 0x00, 0x01, 0x00, 0x00, 0x00, 0x20, 0x04, 0x01, 0x00, 0x01, 0x00, 0x00, 0x00
        /*006c*/ 	.byte	0xf0, 0x1b, 0x01, 0x00, 0x01, 0x00, 0x00, 0x00, 0x70, 0x1c, 0x01, 0x00, 0x01, 0x00, 0x00, 0x00
        /*007c*/ 	.byte	0xe0, 0x1f, 0x01, 0x00, 0x01, 0x00, 0x00, 0x00, 0x20, 0x20, 0x01, 0x00


	//----- nvinfo : EIATTR_MERCURY_ISA_VERSION
	.align		4
.L_522:
        /*0088*/ 	.byte	0x03, 0x5f
        /*008a*/ 	.short	0x0000


	//----- nvinfo : EIATTR_INT_WARP_WIDE_INSTR_OFFSETS
	.align		4
        /*008c*/ 	.byte	0x04, 0x31
        /*008e*/ 	.short	(.L_524 - .L_523)


	//   ....[0]....
.L_523:
        /*0090*/ 	.word	0x0000ac40


	//----- nvinfo : EIATTR_COOP_GROUP_MASK_REGIDS
	.align		4
.L_524:
        /*0094*/ 	.byte	0x04, 0x29
        /*0096*/ 	.short	(.L_526 - .L_525)


	//   ....[0]....
.L_525:
        /*0098*/ 	.word	0xffffffff


	//   ....[1]....
        /*009c*/ 	.word	0xffffffff


	//   ....[2]....
        /*00a0*/ 	.word	0xffffffff


	//   ....[3]....
        /*00a4*/ 	.word	0xffffffff


	//   ....[4]....
        /*00a8*/ 	.word	0xffffffff


	//   ....[5]....
        /*00ac*/ 	.word	0xffffffff


	//   ....[6]....
        /*00b0*/ 	.word	0xffffffff


	//   ....[7]....
        /*00b4*/ 	.word	0xffffffff


	//   ....[8]....
        /*00b8*/ 	.word	0xffffffff


	//   ....[9]....
        /*00bc*/ 	.word	0xffffffff


	//   ....[10]....
        /*00c0*/ 	.word	0xffffffff


	//   ....[11]....
        /*00c4*/ 	.word	0xffffffff


	//   ....[12]....
        /*00c8*/ 	.word	0xffffffff


	//   ....[13]....
        /*00cc*/ 	.word	0xffffffff


	//   ....[14]....
        /*00d0*/ 	.word	0xffffffff


	//   ....[15]....
        /*00d4*/ 	.word	0xffffffff


	//----- nvinfo : EIATTR_COOP_GROUP_INSTR_OFFSETS
	.align		4
.L_526:
        /*00d8*/ 	.byte	0x04, 0x28
        /*00da*/ 	.short	(.L_528 - .L_527)


	//   ....[0]....
.L_527:
        /*00dc*/ 	.word	0x00006e80


	//   ....[1]....
        /*00e0*/ 	.word	0x00006ea0


	//   ....[2]....
        /*00e4*/ 	.word	0x00006ec0


	//   ....[3]....
        /*00e8*/ 	.word	0x00006ee0


	//   ....[4]....
        /*00ec*/ 	.word	0x0000b7d0


	//   ....[5]....
        /*00f0*/ 	.word	0x0000b7e0


	//   ....[6]....
        /*00f4*/ 	.word	0x0000b810


	//   ....[7]....
        /*00f8*/ 	.word	0x0000b820


	//   ....[8]....
        /*00fc*/ 	.word	0x00010360


	//   ....[9]....
        /*0100*/ 	.word	0x00010380


	//   ....[10]....
        /*0104*/ 	.word	0x000103a0


	//   ....[11]....
        /*0108*/ 	.word	0x000103c0


	//   ....[12]....
        /*010c*/ 	.word	0x000121b0


	//   ....[13]....
        /*0110*/ 	.word	0x000121c0


	//   ....[14]....
        /*0114*/ 	.word	0x000121f0


	//   ....[15]....
        /*0118*/ 	.word	0x00012210


	//----- nvinfo : EIATTR_EXIT_INSTR_OFFSETS
	.align		4
.L_528:
        /*011c*/ 	.byte	0x04, 0x1c
        /*011e*/ 	.short	(.L_530 - .L_529)


	//   ....[0]....
.L_529:
        /*0120*/ 	.word	0x000004d0


	//   ....[1]....
        /*0124*/ 	.word	0x00000f60


	//   ....[2]....
        /*0128*/ 	.word	0x00000f90


	//   ....[3]....
        /*012c*/ 	.word	0x00013d90


	//   ....[4]....
        /*0130*/ 	.word	0x00013ea0


	//   ....[5]....
        /*0134*/ 	.word	0x00013ec0


	//----- nvinfo : EIATTR_CTAIDZ_USED
	.align		4
.L_530:
        /*0138*/ 	.byte	0x01, 0x04
	.zero		2


	//----- nvinfo : EIATTR_CRS_STACK_SIZE
	.align		4
        /*013c*/ 	.byte	0x04, 0x1e
        /*013e*/ 	.short	(.L_532 - .L_531)
.L_531:
        /*0140*/ 	.word	0x00000000
.L_532:


//--------------------- .nv.info._ZN5flash24flash_fwd_splitkv_kernelI23Flash_fwd_kernel_traitsILi256ELi64ELi64ELi4ELb0ELb0EN7cutlass6half_tE19Flash_kernel_traitsILi256ELi64ELi64ELi4ES3_EELb1ELb0ELb0ELb0ELb0ELb0ELb0ELb1EEEvNS_16Flash_fwd_paramsE --------------------------
	.section	.nv.info._ZN5flash24flash_fwd_splitkv_kernelI23Flash_fwd_kernel_traitsILi256ELi64ELi64ELi4ELb0ELb0EN7cutlass6half_tE19Flash_kernel_traitsILi256ELi64ELi64ELi4ES3_EELb1ELb0ELb0ELb0ELb0ELb0ELb0ELb1EEEvNS_16Flash_fwd_paramsE,"",@"SHT_CUDA_INFO"
	.sectionflags	@""
	.align	4


	//----- nvinfo : EIATTR_CUDA_API_VERSION
	.align		4
        /*0000*/ 	.byte	0x04, 0x37
        /*0002*/ 	.short	(.L_534 - .L_533)
.L_533:
        /*0004*/ 	.word	0x00000082


	//----- nvinfo : EIATTR_SW2861232_WAR
	.align		4
.L_534:
        /*0008*/ 	.byte	0x01, 0x35
	.zero		2


	//----- nvinfo : EIATTR_PARAM_CBANK
	.align		4
        /*000c*/ 	.byte	0x04, 0x0a
        /*000e*/ 	.short	(.L_536 - .L_535)
	.align		4
.L_535:
        /*0010*/ 	.word	index@(.nv.constant0._ZN5flash24flash_fwd_splitkv_kernelI23Flash_fwd_kernel_traitsILi256ELi64ELi64ELi4ELb0ELb0EN7cutlass6half_tE19Flash_kernel_traitsILi256ELi64ELi64ELi4ES3_EELb1ELb0ELb0ELb0ELb0ELb0ELb0ELb1EEEvNS_16Flash_fwd_paramsE)
        /*0014*/ 	.short	0x0160
        /*0016*/ 	.short	0x01d0


	//----- nvinfo : EIATTR_CBANK_PARAM_SIZE
	.align		4
.L_536:
        /*0018*/ 	.byte	0x03, 0x19
        /*001a*/ 	.short	0x01d0


	//----- nvinfo : EIATTR_KPARAM_INFO
	.align		4
        /*001c*/ 	.byte	0x04, 0x17
        /*001e*/ 	.short	(.L_538 - .L_537)
.L_537:
        /*0020*/ 	.word	0x00000000
        /*0024*/ 	.short	0x0000
        /*0026*/ 	.short	0x0000
        /*0028*/ 	.byte	0x00, 0xf0, 0x41, 0x07


	//----- nvinfo : EIATTR_MAXREG_COUNT
	.align		4
.L_538:
        /*002c*/ 	.byte	0x03, 0x1b
        /*002e*/ 	.short	0x00ff


	//----- nvinfo : EIATTR_NUM_BARRIERS
	.align		4
        /*0030*/ 	.byte	0x02, 0x4c
        /*0032*/ 	.byte	0x01
	.zero		1


	//----- nvinfo : EIATTR_ANNOTATIONS
	.align		4
        /*0034*/ 	.byte	0x04, 0x55
        /*0036*/ 	.short	(.L_540 - .L_539)


	//   ....[0]....
.L_539:
        /*0038*/ 	.word	0x00000001
        /*003c*/ 	.byte	0x20, 0x1e, 0x02, 0x00, 0x01, 0x00, 0x00, 0x00, 0x50, 0x33, 0x02, 0x00


	//----- nvinfo : EIATTR_MERCURY_ISA_VERSION
	.align		4
.L_540:
        /*0048*/ 	.byte	0x03, 0x5f
        /*004a*/ 	.short	0x0000


	//----- nvinfo : EIATTR_COOP_GROUP_MASK_REGIDS
	.align		4
        /*004c*/ 	.byte	0x04, 0x29
        /*004e*/ 	.short	(.L_542 - .L_541)


	//   ....[0]....
.L_541:
        /*0050*/ 	.word	0xffffffff


	//   ....[1]....
        /*0054*/ 	.word	0xffffffff


	//   ....[2]....
        /*0058*/ 	.word	0xffffffff


	//   ....[3]....
        /*005c*/ 	.word	0xffffffff


	//   ....[4]....
        /*0060*/ 	.word	0xffffffff


	//   ....[5]....
        /*0064*/ 	.word	0xffffffff


	//   ....[6]....
        /*0068*/ 	.word	0xffffffff


	//   ....[7]....
        /*006c*/ 	.word	0xffffffff


	//   ....[8]....
        /*0070*/ 	.word	0xffffffff


	//   ....[9]....
        /*0074*/ 	.word	0xffffffff


	//   ....[10]....
        /*0078*/ 	.word	0xffffffff


	//   ....[11]....
        /*007c*/ 	.word	0xffffffff


	//   ....[12]....
        /*0080*/ 	.word	0xffffffff


	//   ....[13]....
        /*0084*/ 	.word	0xffffffff


	//   ....[14]....
        /*0088*/ 	.word	0xffffffff


	//   ....[15]....
        /*008c*/ 	.word	0xffffffff


	//   ....[16]....
        /*0090*/ 	.word	0xffffffff


	//   ....[17]....
        /*0094*/ 	.word	0xffffffff


	//   ....[18]....
        /*0098*/ 	.word	0xffffffff


	//   ....[19]....
        /*009c*/ 	.word	0xffffffff


	//----- nvinfo : EIATTR_COOP_GROUP_INSTR_OFFSETS
	.align		4
.L_542:
        /*00a0*/ 	.byte	0x04, 0x28
        /*00a2*/ 	.short	(.L_544 - .L_543)


	//   ....[0]....
.L_543:
        /*00a4*/ 	.word	0x0001bb50


	//   ....[1]....
        /*00a8*/ 	.word	0x0001bbe0


	//   ....[2]....
        /*00ac*/ 	.word	0x0001bc00


	//   ....[3]....
        /*00b0*/ 	.word	0x0001bc30


	//   ....[4]....
        /*00b4*/ 	.word	0x0001fc20


	//   ....[5]....
        /*00b8*/ 	.word	0x0001fc70


	//   ....[6]....
        /*00bc*/ 	.word	0x0001fc90


	//   ....[7]....
        /*00c0*/ 	.word	0x0001fcb0


	//   ....[8]....
        /*00c4*/ 	.word	0x000241c0


	//   ....[9]....
        /*00c8*/ 	.word	0x000241e0


	//   ....[10]....
        /*00cc*/ 	.word	0x00024200


	//   ....[11]....
        /*00d0*/ 	.word	0x00024220


	//   ....[12]....
        /*00d4*/ 	.word	0x00025ee0


	//   ....[13]....
        /*00d8*/ 	.word	0x00025f10


	//   ....[14]....
        /*00dc*/ 	.word	0x00025f20


	//   ....[15]....
        /*00e0*/ 	.word	0x00025f50


	//   ....[16]....
        /*00e4*/ 	.word	0x00027fa0


	//   ....[17]....
        /*00e8*/ 	.word	0x00027fe0


	//   ....[18]....
        /*00ec*/ 	.word	0x00028030


	//   ....[19]....
        /*00f0*/ 	.word	0x00028080


	//----- nvinfo : EIATTR_EXIT_INSTR_OFFSETS
	.align		4
.L_544:
        /*00f4*/ 	.byte	0x04, 0x1c
        /*00f6*/ 	.short	(.L_546 - .L_545)


	//   ....[0]....
.L_545:
        /*00f8*/ 	.word	0x000000c0


	//----- nvinfo : EIATTR_CTAIDZ_USED
	.align		4
.L_546:
        /*00fc*/ 	.byte	0x01, 0x04
	.zero		2


	//----- nvinfo : EIATTR_CRS_STACK_SIZE
	.align		4
        /*0100*/ 	.byte	0x04, 0x1e
        /*0102*/ 	.short	(.L_548 - .L_547)
.L_547:
        /*0104*/ 	.word	0x00000000
.L_548:


//--------------------- .nv.info._ZN5flash24flash_fwd_splitkv_kernelI23Flash_fwd_kernel_traitsILi256ELi64ELi64ELi4ELb0ELb0EN7cutlass6half_tE19Flash_kernel_traitsILi256ELi64ELi64ELi4ES3_EELb1ELb0ELb0ELb0ELb0ELb1ELb0ELb1EEEvNS_16Flash_fwd_paramsE --------------------------
	.section	.nv.info._ZN5flash24flash_fwd_splitkv_kernelI23Flash_fwd_kernel_traitsILi256ELi64ELi64ELi4ELb0ELb0EN7cutlass6half_tE19Flash_kernel_traitsILi256ELi64ELi64ELi4ES3_EELb1ELb0ELb0ELb0ELb0ELb1ELb0ELb1EEEvNS_16Flash_fwd_paramsE,"",@"SHT_CUDA_INFO"
	.sectionflags	@""
	.align	4


	//----- nvinfo : EIATTR_CUDA_API_VERSION
	.align		4
        /*0000*/ 	.byte	0x04, 0x37
        /*0002*/ 	.short	(.L_550 - .L_549)
.L_549:
        /*0004*/ 	.word	0x00000082


	//----- nvinfo : EIATTR_SW2861232_WAR
	.align		4
.L_550:
        /*0008*/ 	.byte	0x01, 0x35
	.zero		2


	//----- nvinfo : EIATTR_PARAM_CBANK
	.align		4
        /*000c*/ 	.byte	0x04, 0x0a
        /*000e*/ 	.short	(.L_552 - .L_551)
	.align		4
.L_551:
        /*0010*/ 	.word	index@(.nv.constant0._ZN5flash24flash_fwd_splitkv_kernelI23Flash_fwd_kernel_traitsILi256ELi64ELi64ELi4ELb0ELb0EN7cutlass6half_tE19Flash_kernel_traitsILi256ELi64ELi64ELi4ES3_EELb1ELb0ELb0ELb0ELb0ELb1ELb0ELb1EEEvNS_16Flash_fwd_paramsE)
        /*0014*/ 	.short	0x0160
        /*0016*/ 	.short	0x01d0


	//----- nvinfo : EIATTR_CBANK_PARAM_SIZE
	.align		4
.L_552:
        /*0018*/ 	.byte	0x03, 0x19
        /*001a*/ 	.short	0x01d0


	//----- nvinfo : EIATTR_KPARAM_INFO
	.align		4
        /*001c*/ 	.byte	0x04, 0x17
        /*001e*/ 	.short	(.L_554 - .L_553)
.L_553:
        /*0020*/ 	.word	0x00000000
        /*0024*/ 	.short	0x0000
        /*0026*/ 	.short	0x0000
        /*0028*/ 	.byte	0x00, 0xf0, 0x41, 0x07


	//----- nvinfo : EIATTR_MAXREG_COUNT
	.align		4
.L_554:
        /*002c*/ 	.byte	0x03, 0x1b
        /*002e*/ 	.short	0x00ff


	//----- nvinfo : EIATTR_NUM_BARRIERS
	.align		4
        /*0030*/ 	.byte	0x02, 0x4c
        /*0032*/ 	.byte	0x01
	.zero		1


	//----- nvinfo : EIATTR_ANNOTATIONS
	.align		4
        /*0034*/ 	.byte	0x04, 0x55
        /*0036*/ 	.short	(.L_556 - .L_555)


	//   ....[0]....
.L_555:
        /*0038*/ 	.word	0x00000001
        /*003c*/ 	.byte	0x20, 0xd0, 0x01, 0x00, 0x01, 0x00, 0x00, 0x00, 0xa0, 0x1e, 0x02, 0x00, 0x01, 0x00, 0x00, 0x00
        /*004c*/ 	.byte	0xa0, 0x69, 0x02, 0x00, 0x01, 0x00, 0x00, 0x00, 0xf0, 0x6c, 0x02, 0x00, 0x01, 0x00, 0x00, 0x00
        /*005c*/ 	.byte	0xb0, 0x6d, 0x02, 0x00, 0x01, 0x00, 0x00, 0x00, 0xd0, 0x6d, 0x02, 0x00, 0x01, 0x00, 0x00, 0x00
        /*006c*/ 	.byte	0x70, 0x8e, 0x02, 0x00


	//----- nvinfo : EIATTR_MERCURY_ISA_VERSION
	.align		4
.L_556:
        /*0070*/ 	.byte	0x03, 0x5f
        /*0072*/ 	.short	0x0000


	//----- nvinfo : EIATTR_COOP_GROUP_MASK_REGIDS
	.align		4
        /*0074*/ 	.byte	0x04, 0x29
        /*0076*/ 	.short	(.L_558 - .L_557)


	//   ....[0]....
.L_557:
        /*0078*/ 	.word	0xffffffff


	//   ....[1]....
        /*007c*/ 	.word	0xffffffff


	//   ....[2]....
        /*0080*/ 	.word	0xffffffff


	//   ....[3]....
        /*0084*/ 	.word	0xffffffff


	//   ....[4]....
        /*0088*/ 	.word	0xffffffff


	//   ....[5]....
        /*008c*/ 	.word	0xffffffff


	//   ....[6]....
        /*0090*/ 	.word	0xffffffff


	//   ....[7]....
        /*0094*/ 	.word	0xffffffff


	//   ....[8]....
        /*0098*/ 	.word	0xffffffff


	//   ....[9]....
        /*009c*/ 	.word	0xffffffff


	//   ....[10]....
        /*00a0*/ 	.word	0xffffffff


	//   ....[11]....
        /*00a4*/ 	.word	0xffffffff


	//   ....[12]....
        /*00a8*/ 	.word	0xffffffff


	//   ....[13]....
        /*00ac*/ 	.word	0xffffffff


	//   ....[14]....
        /*00b0*/ 	.word	0xffffffff


	//   ....[15]....
        /*00b4*/ 	.word	0xffffffff


	//   ....[16]....
        /*00b8*/ 	.word	0xffffffff


	//   ....[17]....
        /*00bc*/ 	.word	0xffffffff


	//   ....[18]....
        /*00c0*/ 	.word	0xffffffff


	//   ....[19]....
        /*00c4*/ 	.word	0xffffffff


	//----- nvinfo : EIATTR_COOP_GROUP_INSTR_OFFSETS
	.align		4
.L_558:
        /*00c8*/ 	.byte	0x04, 0x28
        /*00ca*/ 	.short	(.L_560 - .L_559)


	//   ....[0]....
.L_559:
        /*00cc*/ 	.word	0x0001bff0


	//   ....[1]....
        /*00d0*/ 	.word	0x0001c010


	//   ....[2]....
        /*00d4*/ 	.word	0x0001c030


	//   ....[3]....
        /*00d8*/ 	.word	0x0001c050


	//   ....[4]....
        /*00dc*/ 	.word	0x000204a0


	//   ....[5]....
        /*00e0*/ 	.word	0x000204d0


	//   ....[6]....
        /*00e4*/ 	.word	0x000204f0


	//   ....[7]....
        /*00e8*/ 	.word	0x00020510


	//   ....[8]....
        /*00ec*/ 	.word	0x00024e50


	//   ....[9]....
        /*00f0*/ 	.word	0x00024e70


	//   ....[10]....
        /*00f4*/ 	.word	0x00024e90


	//   ....[11]....
        /*00f8*/ 	.word	0x00024eb0


	//   ....[12]....
        /*00fc*/ 	.word	0x00026dc0


	//   ....[13]....
        /*0100*/ 	.word	0x00026e00


	//   ....[14]....
        /*0104*/ 	.word	0x00026e10


	//   ....[15]....
        /*0108*/ 	.word	0x00026e40


	//   ....[16]....
        /*010c*/ 	.word	0x00028ea0


	//   ....[17]....
        /*0110*/ 	.word	0x00028ee0


	//   ....[18]....
        /*0114*/ 	.word	0x00028f30


	//   ....[19]....
        /*0118*/ 	.word	0x00028f80


	//----- nvinfo : EIATTR_EXIT_INSTR_OFFSETS
	.align		4
.L_560:
        /*011c*/ 	.byte	0x04, 0x1c
        /*011e*/ 	.short	(.L_562 - .L_561)


	//   ....[0]....
.L_561:
        /*0120*/ 	.word	0x000000c0


	//----- nvinfo : EIATTR_CTAIDZ_USED
	.align		4
.L_562:
        /*0124*/ 	.byte	0x01, 0x04
	.zero		2


	//----- nvinfo : EIATTR_CRS_STACK_SIZE
	.align		4
        /*0128*/ 	.byte	0x04, 0x1e
        /*012a*/ 	.short	(.L_564 - .L_563)
.L_563:
        /*012c*/ 	.word	0x00000000
.L_564:


//--------------------- .nv.info._ZN5flash24flash_fwd_splitkv_kernelI23Flash_fwd_kernel_traitsILi256ELi64ELi64ELi4ELb0ELb0EN7cutlass6half_tE19Flash_kernel_traitsILi256ELi64ELi64ELi4ES3_EELb1ELb0ELb0ELb0ELb0ELb0ELb1ELb0EEEvNS_16Flash_fwd_paramsE --------------------------
	.section	.nv.info._ZN5flash24flash_fwd_splitkv_kernelI23Flash_fwd_kernel_traitsILi256ELi64ELi64ELi4ELb0ELb0EN7cutlass6half_tE19Flash_kernel_traitsILi256ELi64ELi64ELi4ES3_EELb1ELb0ELb0ELb0ELb0ELb0ELb1ELb0EEEvNS_16Flash_fwd_paramsE,"",@"SHT_CUDA_INFO"
	.sectionflags	@""
	.align	4


	//----- nvinfo : EIATTR_CUDA_API_VERSION
	.align		4
        /*0000*/ 	.byte	0x04, 0x37
        /*0002*/ 	.short	(.L_566 - .L_565)
.L_565:
        /*0004*/ 	.word	0x00000082


	//----- nvinfo : EIATTR_SW2861232_WAR
	.align		4
.L_566:
        /*0008*/ 	.byte	0x01, 0x35
	.zero		2


	//----- nvinfo : EIATTR_PARAM_CBANK
	.align		4
        /*000c*/ 	.byte	0x04, 0x0a
        /*000e*/ 	.short	(.L_568 - .L_567)
	.align		4
.L_567:
        /*0010*/ 	.word	index@(.nv.constant0._ZN5flash24flash_fwd_splitkv_kernelI23Flash_fwd_kernel_traitsILi256ELi64ELi64ELi4ELb0ELb0EN7cutlass6half_tE19Flash_kernel_traitsILi256ELi64ELi64ELi4ES3_EELb1ELb0ELb0ELb0ELb0ELb0ELb1ELb0EEEvNS_16Flash_fwd_paramsE)
        /*0014*/ 	.short	0x0160
        /*0016*/ 	.short	0x01d0


	//----- nvinfo : EIATTR_CBANK_PARAM_SIZE
	.align		4
.L_568:
        /*0018*/ 	.byte	0x03, 0x19
        /*001a*/ 	.short	0x01d0


	//----- nvinfo : EIATTR_KPARAM_INFO
	.align		4
        /*001c*/ 	.byte	0x04, 0x17
        /*001e*/ 	.short	(.L_570 - .L_569)
.L_569:
        /*0020*/ 	.word	0x00000000
        /*0024*/ 	.short	0x0000
        /*0026*/ 	.short	0x0000
        /*0028*/ 	.byte	0x00, 0xf0, 0x41, 0x07


	//----- nvinfo : EIATTR_MAXREG_COUNT
	.align		4
.L_570:
        /*002c*/ 	.byte	0x03, 0x1b
        /*002e*/ 	.short	0x00ff


	//----- nvinfo : EIATTR_NUM_BARRIERS
	.align		4
        /*0030*/ 	.byte	0x02, 0x4c
        /*0032*/ 	.byte	0x01
	.zero		1


	//----- nvinfo : EIATTR_MERCURY_ISA_VERSION
	.align		4
        /*0034*/ 	.byte	0x03, 0x5f
        /*0036*/ 	.short	0x0000


	//----- nvinfo : EIATTR_INT_WARP_WIDE_INSTR_OFFSETS
	.align		4
        /*0038*/ 	.byte	0x04, 0x31
        /*003a*/ 	.short	(.L_572 - .L_571)


	//   ....[0]....
.L_571:
        /*003c*/ 	.word	0x0000a890


	//----- nvinfo : EIATTR_COOP_GROUP_MASK_REGIDS
	.align		4
.L_572:
        /*0040*/ 	.byte	0x04, 0x29
        /*0042*/ 	.short	(.L_574 - .L_573)


	//   ....[0]....
.L_573:
        /*0044*/ 	.word	0xffffffff


	//   ....[1]....
        /*0048*/ 	.word	0xffffffff


	//   ....[2]....
        /*004c*/ 	.word	0xffffffff


	//   ....[3]....
        /*0050*/ 	.word	0xffffffff


	//   ....[4]....
        /*0054*/ 	.word	0xffffffff


	//   ....[5]....
        /*0058*/ 	.word	0xffffffff


	//   ....[6]....
        /*005c*/ 	.word	0xffffffff


	//   ....[7]....
        /*0060*/ 	.word	0xffffffff


	//   ....[8]....
        /*0064*/ 	.word	0xffffffff


	//   ....[9]....
        /*0068*/ 	.word	0xffffffff


	//   ....[10]....
        /*006c*/ 	.word	0xffffffff


	//   ....[11]....
        /*0070*/ 	.word	0xffffffff


	//   ....[12]....
        /*0074*/ 	.word	0xffffffff


	//   ....[13]....
        /*0078*/ 	.word	0xffffffff


	//   ....[14]....
        /*007c*/ 	.word	0xffffffff


	//   ....[15]....
        /*0080*/ 	.word	0xffffffff


	//----- nvinfo : EIATTR_COOP_GROUP_INSTR_OFFSETS
	.align		4
.L_574:
        /*0084*/ 	.byte	0x04, 0x28
        /*0086*/ 	.short	(.L_576 - .L_575)


	//   ....[0]....
.L_575:
        /*0088*/ 	.word	0x00006ee0


	//   ....[1]....
        /*008c*/ 	.word	0x00006f10


	//   ....[2]....
        /*0090*/ 	.word	0x00006f40


	//   ....[3]....
        /*0094*/ 	.word	0x00006f60


	//   ....[4]....
        /*0098*/ 	.word	0x0000b430


	//   ....[5]....
        /*009c*/ 	.word	0x0000b440


	//   ....[6]....
        /*00a0*/ 	.word	0x0000b470


	//   ....[7]....
        /*00a4*/ 	.word	0x0000b480


	//   ....[8]....
        /*00a8*/ 	.word	0x0000fbb0


	//   ....[9]....
        /*00ac*/ 	.word	0x0000fbd0


	//   ....[10]....
        /*00b0*/ 	.word	0x0000fc00


	//   ....[11]....
        /*00b4*/ 	.word	0x0000fc10


	//   ....[12]....
        /*00b8*/ 	.word	0x000117e0


	//   ....[13]....
        /*00bc*/ 	.word	0x00011820


	//   ....[14]....
        /*00c0*/ 	.word	0x000118e0


	//   ....[15]....
        /*00c4*/ 	.word	0x000118f0


	//----- nvinfo : EIATTR_EXIT_INSTR_OFFSETS
	.align		4
.L_576:
        /*00c8*/ 	.byte	0x04, 0x1c
        /*00ca*/ 	.short	(.L_578 - .L_577)


	//   ....[0]....
.L_577:
        /*00cc*/ 	.word	0x00000620


	//   ....[1]....
        /*00d0*/ 	.word	0x00001360


	//   ....[2]....
        /*00d4*/ 	.word	0x00001390


	//   ....[3]....
        /*00d8*/ 	.word	0x00013450


	//   ....[4]....
        /*00dc*/ 	.word	0x000134f0


	//   ....[5]....
        /*00e0*/ 	.word	0x00013510


	//----- nvinfo : EIATTR_CTAIDZ_USED
	.align		4
.L_578:
        /*00e4*/ 	.byte	0x01, 0x04
	.zero		2


	//----- nvinfo : EIATTR_CRS_STACK_SIZE
	.align		4
        /*00e8*/ 	.byte	0x04, 0x1e
        /*00ea*/ 	.short	(.L_580 - .L_579)
.L_579:
        /*00ec*/ 	.word	0x00000000
.L_580:


//--------------------- .nv.info._ZN5flash24flash_fwd_splitkv_kernelI23Flash_fwd_kernel_traitsILi256ELi64ELi64ELi4ELb0ELb0EN7cutlass6half_tE19Flash_kernel_traitsILi256ELi64ELi64ELi4ES3_EELb1ELb0ELb0ELb0ELb0ELb1ELb1ELb0EEEvNS_16Flash_fwd_paramsE --------------------------
	.section	.nv.info._ZN5flash24flash_fwd_splitkv_kernelI23Flash_fwd_kernel_traitsILi256ELi64ELi64ELi4ELb0ELb0EN7cutlass6half_tE19Flash_kernel_traitsILi256ELi64ELi64ELi4ES3_EELb1ELb0ELb0ELb0ELb0ELb1ELb1ELb0EEEvNS_16Flash_fwd_paramsE,"",@"SHT_CUDA_INFO"
	.sectionflags	@""
	.align	4


	//----- nvinfo : EIATTR_CUDA_API_VERSION
	.align		4
        /*0000*/ 	.byte	0x04, 0x37
        /*0002*/ 	.short	(.L_582 - .L_581)
.L_581:
        /*0004*/ 	.word	0x00000082


	//----- nvinfo : EIATTR_SW2861232_WAR
	.align		4
.L_582:
        /*0008*/ 	.byte	0x01, 0x35
	.zero		2


	//----- nvinfo : EIATTR_PARAM_CBANK
	.align		4
        /*000c*/ 	.byte	0x04, 0x0a
        /*000e*/ 	.short	(.L_584 - .L_583)
	.align		4
.L_583:
        /*0010*/ 	.word	index@(.nv.constant0._ZN5flash24flash_fwd_splitkv_kernelI23Flash_fwd_kernel_traitsILi256ELi64ELi64ELi4ELb0ELb0EN7cutlass6half_tE19Flash_kernel_traitsILi256ELi64ELi64ELi4ES3_EELb1ELb0ELb0ELb0ELb0ELb1ELb1ELb0EEEvNS_16Flash_fwd_paramsE)
        /*0014*/ 	.short	0x0160
        /*0016*/ 	.short	0x01d0


	//----- nvinfo : EIATTR_CBANK_PARAM_SIZE
	.align		4
.L_584:
        /*0018*/ 	.byte	0x03, 0x19
        /*001a*/ 	.short	0x01d0


	//----- nvinfo : EIATTR_KPARAM_INFO
	.align		4
        /*001c*/ 	.byte	0x04, 0x17
        /*001e*/ 	.short	(.L_586 - .L_585)
.L_585:
        /*0020*/ 	.word	0x00000000
        /*0024*/ 	.short	0x0000
        /*0026*/ 	.short	0x0000
        /*0028*/ 	.byte	0x00, 0xf0, 0x41, 0x07


	//----- nvinfo : EIATTR_MAXREG_COUNT
	.align		4
.L_586:
        /*002c*/ 	.byte	0x03, 0x1b
        /*002e*/ 	.short	0x00ff


	//----- nvinfo : EIATTR_NUM_BARRIERS
	.align		4
        /*0030*/ 	.byte	0x02, 0x4c
        /*0032*/ 	.byte	0x01
	.zero		1


	//----- nvinfo : EIATTR_MERCURY_ISA_VERSION
	.align		4
        /*0034*/ 	.byte	0x03, 0x5f
        /*0036*/ 	.short	0x0000


	//----- nvinfo : EIATTR_INT_WARP_WIDE_INSTR_OFFSETS
	.align		4
        /*0038*/ 	.byte	0x04, 0x31
        /*003a*/ 	.short	(.L_588 - .L_587)


	//   ....[0]....
.L_587:
        /*003c*/ 	.word	0x0000b0b0


	//----- nvinfo : EIATTR_COOP_GROUP_MASK_REGIDS
	.align		4
.L_588:
        /*0040*/ 	.byte	0x04, 0x29
        /*0042*/ 	.short	(.L_590 - .L_589)


	//   ....[0]....
.L_589:
        /*0044*/ 	.word	0xffffffff


	//   ....[1]....
        /*0048*/ 	.word	0xffffffff


	//   ....[2]....
        /*004c*/ 	.word	0xffffffff


	//   ....[3]....
        /*0050*/ 	.word	0xffffffff


	//   ....[4]....
        /*0054*/ 	.word	0xffffffff


	//   ....[5]....
        /*0058*/ 	.word	0xffffffff


	//   ....[6]....
        /*005c*/ 	.word	0xffffffff


	//   ....[7]....
        /*0060*/ 	.word	0xffffffff


	//   ....[8]....
        /*0064*/ 	.word	0xffffffff


	//   ....[9]....
        /*0068*/ 	.word	0xffffffff


	//   ....[10]....
        /*006c*/ 	.word	0xffffffff


	//   ....[11]....
        /*0070*/ 	.word	0xffffffff


	//   ....[12]....
        /*0074*/ 	.word	0xffffffff


	//   ....[13]....
        /*0078*/ 	.word	0xffffffff


	//   ....[14]....
        /*007c*/ 	.word	0xffffffff


	//   ....[15]....
        /*0080*/ 	.word	0xffffffff


	//----- nvinfo : EIATTR_COOP_GROUP_INSTR_OFFSETS
	.align		4
.L_590:
        /*0084*/ 	.byte	0x04, 0x28
        /*0086*/ 	.short	(.L_592 - .L_591)


	//   ....[0]....
.L_591:
        /*0088*/ 	.word	0x00007300


	//   ....[1]....
        /*008c*/ 	.word	0x00007320


	//   ....[2]....
        /*0090*/ 	.word	0x00007340


	//   ....[3]....
        /*0094*/ 	.word	0x00007360


	//   ....[4]....
        /*0098*/ 	.word	0x0000bc50


	//   ....[5]....
        /*009c*/ 	.word	0x0000bc60


	//   ....[6]....
        /*00a0*/ 	.word	0x0000bc90


	//   ....[7]....
        /*00a4*/ 	.word	0x0000bca0


	//   ....[8]....
        /*00a8*/ 	.word	0x000107d0


	//   ....[9]....
        /*00ac*/ 	.word	0x000107e0


	//   ....[10]....
        /*00b0*/ 	.word	0x00010810


	//   ....[11]....
        /*00b4*/ 	.word	0x00010820


	//   ....[12]....
        /*00b8*/ 	.word	0x00012400


	//   ....[13]....
        /*00bc*/ 	.word	0x00012440


	//   ....[14]....
        /*00c0*/ 	.word	0x00012500


	//   ....[15]....
        /*00c4*/ 	.word	0x00012510


	//----- nvinfo : EIATTR_EXIT_INSTR_OFFSETS
	.align		4
.L_592:
        /*00c8*/ 	.byte	0x04, 0x1c
        /*00ca*/ 	.short	(.L_594 - .L_593)


	//   ....[0]....
.L_593:
        /*00cc*/ 	.word	0x00000620


	//   ....[1]....
        /*00d0*/ 	.word	0x00001360


	//   ....[2]....
        /*00d4*/ 	.word	0x00001390


	//   ....[3]....
        /*00d8*/ 	.word	0x00014070


	//   ....[4]....
        /*00dc*/ 	.word	0x00014110


	//   ....[5]....
        /*00e0*/ 	.word	0x00014130


	//----- nvinfo : EIATTR_CTAIDZ_USED
	.align		4
.L_594:
        /*00e4*/ 	.byte	0x01, 0x04
	.zero		2


	//----- nvinfo : EIATTR_CRS_STACK_SIZE
	.align		4
        /*00e8*/ 	.byte	0x04, 0x1e
        /*00ea*/ 	.short	(.L_596 - .L_595)
.L_595:
        /*00ec*/ 	.word	0x00000000
.L_596:


//--------------------- .nv.info._ZN5flash24flash_fwd_splitkv_kernelI23Flash_fwd_kernel_traitsILi256ELi64ELi64ELi4ELb0ELb0EN7cutlass6half_tE19Flash_kernel_traitsILi256ELi64ELi64ELi4ES3_EELb1ELb0ELb0ELb0ELb0ELb0ELb1ELb1EEEvNS_16Flash_fwd_paramsE --------------------------
	.section	.nv.info._ZN5flash24flash_fwd_splitkv_kernelI23Flash_fwd_kernel_traitsILi256ELi64ELi64ELi4ELb0ELb0EN7cutlass6half_tE19Flash_kernel_traitsILi256ELi64ELi64ELi4ES3_EELb1ELb0ELb0ELb0ELb0ELb0ELb1ELb1EEEvNS_16Flash_fwd_paramsE,"",@"SHT_CUDA_INFO"
	.sectionflags	@""
	.align	4


	//----- nvinfo : EIATTR_CUDA_API_VERSION
	.align		4
        /*0000*/ 	.byte	0x04, 0x37
        /*0002*/ 	.short	(.L_598 - .L_597)
.L_597:
        /*0004*/ 	.word	0x00000082


	//----- nvinfo : EIATTR_SW2861232_WAR
	.align		4
.L_598:
        /*0008*/ 	.byte	0x01, 0x35
	.zero		2


	//----- nvinfo : EIATTR_PARAM_CBANK
	.align		4
        /*000c*/ 	.byte	0x04, 0x0a
        /*000e*/ 	.short	(.L_600 - .L_599)
	.align		4
.L_599:
        /*0010*/ 	.word	index@(.nv.constant0._ZN5flash24flash_fwd_splitkv_kernelI23Flash_fwd_kernel_traitsILi256ELi64ELi64ELi4ELb0ELb0EN7cutlass6half_tE19Flash_kernel_traitsILi256ELi64ELi64ELi4ES3_EELb1ELb0ELb0ELb0ELb0ELb0ELb1ELb1EEEvNS_16Flash_fwd_paramsE)
        /*0014*/ 	.short	0x0160
        /*0016*/ 	.short	0x01d0


	//----- nvinfo : EIATTR_CBANK_PARAM_SIZE
	.align		4
.L_600:
        /*0018*/ 	.byte	0x03, 0x19
        /*001a*/ 	.short	0x01d0


	//----- nvinfo : EIATTR_KPARAM_INFO
	.align		4
        /*001c*/ 	.byte	0x04, 0x17
        /*001e*/ 	.short	(.L_602 - .L_601)
.L_601:
        /*0020*/ 	.word	0x00000000
        /*0024*/ 	.short	0x0000
        /*0026*/ 	.short	0x0000
        /*0028*/ 	.byte	0x00, 0xf0, 0x41, 0x07


	//----- nvinfo : EIATTR_MAXREG_COUNT
	.align		4
.L_602:
        /*002c*/ 	.byte	0x03, 0x1b
        /*002e*/ 	.short	0x00ff


	//----- nvinfo : EIATTR_NUM_BARRIERS
	.align		4
        /*0030*/ 	.byte	0x02, 0x4c
        /*0032*/ 	.byte	0x01
	.zero		1


	//----- nvinfo : EIATTR_ANNOTATIONS
	.align		4
        /*0034*/ 	.byte	0x04, 0x55
        /*0036*/ 	.short	(.L_604 - .L_603)


	//   ....[0]....
.L_603:
        /*0038*/ 	.word	0x00000001
        /*003c*/ 	.byte	0xa0, 0xd0, 0x01, 0x00, 0x01, 0x00, 0x00, 0x00, 0xe0, 0x1a, 0x02, 0x00, 0x01, 0x00, 0x00, 0x00
        /*004c*/ 	.byte	0x10, 0x5c, 0x02, 0x00, 0x01, 0x00, 0x00, 0x00, 0x00, 0x62, 0x02, 0x00, 0x01, 0x00, 0x00, 0x00
        /*005c*/ 	.byte	0x00, 0x63, 0x02, 0x00, 0x01, 0x00, 0x00, 0x00, 0x20, 0x63, 0x02, 0x00, 0x01, 0x00, 0x00, 0x00
        /*006c*/ 	.byte	0x40, 0x81, 0x02, 0x00


	//----- nvinfo : EIATTR_MERCURY_ISA_VERSION
	.align		4
.L_604:
        /*0070*/ 	.byte	0x03, 0x5f
        /*0072*/ 	.short	0x0000


	//----- nvinfo : EIATTR_COOP_GROUP_MASK_REGIDS
	.align		4
        /*0074*/ 	.byte	0x04, 0x29
        /*0076*/ 	.short	(.L_606 - .L_605)


	//   ....[0]....
.L_605:
        /*0078*/ 	.word	0xffffffff


	//   ....[1]....
        /*007c*/ 	.word	0xffffffff


	//   ....[2]....
        /*0080*/ 	.word	0xffffffff


	//   ....[3]....
        /*0084*/ 	.word	0xffffffff


	//   ....[4]....
        /*0088*/ 	.word	0xffffffff


	//   ....[5]....
        /*008c*/ 	.word	0xffffffff


	//   ....[6]....
        /*0090*/ 	.word	0xffffffff


	//   ....[7]....
        /*0094*/ 	.word	0xffffffff


	//   ....[8]....
        /*0098*/ 	.word	0xffffffff


	//   ....[9]....
        /*009c*/ 	.word	0xffffffff


	//   ....[10]....
        /*00a0*/ 	.word	0xffffffff


	//   ....[11]....
        /*00a4*/ 	.word	0xffffffff


	//   ....[12]....
        /*00a8*/ 	.word	0xffffffff


	//   ....[13]....
        /*00ac*/ 	.word	0xffffffff


	//   ....[14]....
        /*00b0*/ 	.word	0xffffffff


	//   ....[15]....
        /*00b4*/ 	.word	0xffffffff


	//   ....[16]....
        /*00b8*/ 	.word	0xffffffff


	//   ....[17]....
        /*00bc*/ 	.word	0xffffffff


	//   ....[18]....
        /*00c0*/ 	.word	0xffffffff


	//   ....[19]....
        /*00c4*/ 	.word	0xffffffff


	//----- nvinfo : EIATTR_COOP_GROUP_INSTR_OFFSETS
	.align		4
.L_606:
        /*00c8*/ 	.byte	0x04, 0x28
        /*00ca*/ 	.short	(.L_608 - .L_607)


	//   ....[0]....
.L_607:
        /*00cc*/ 	.word	0x0001bfd0


	//   ....[1]....
        /*00d0*/ 	.word	0x0001c090


	//   ....[2]....
        /*00d4*/ 	.word	0x0001c0a0


	//   ....[3]....
        /*00d8*/ 	.word	0x0001c0e0


	//   ....[4]....
        /*00dc*/ 	.word	0x000200d0


	//   ....[5]....
        /*00e0*/ 	.word	0x00020120


	//   ....[6]....
        /*00e4*/ 	.word	0x00020150


	//   ....[7]....
        /*00e8*/ 	.word	0x00020170


	//   ....[8]....
        /*00ec*/ 	.word	0x000245f0


	//   ....[9]....
        /*00f0*/ 	.word	0x00024610


	//   ....[10]....
        /*00f4*/ 	.word	0x00024630


	//   ....[11]....
        /*00f8*/ 	.word	0x00024650


	//   ....[12]....
        /*00fc*/ 	.word	0x00026310


	//   ....[13]....
        /*0100*/ 	.word	0x00026350


	//   ....[14]....
        /*0104*/ 	.word	0x00026360


	//   ....[15]....
        /*0108*/ 	.word	0x00026390


	//   ....[16]....
        /*010c*/ 	.word	0x00028170


	//   ....[17]....
        /*0110*/ 	.word	0x000281b0


	//   ....[18]....
        /*0114*/ 	.word	0x00028200


	//   ....[19]....
        /*0118*/ 	.word	0x00028250


	//----- nvinfo : EIATTR_EXIT_INSTR_OFFSETS
	.align		4
.L_608:
        /*011c*/ 	.byte	0x04, 0x1c
        /*011e*/ 	.short	(.L_610 - .L_609)


	//   ....[0]....
.L_609:
        /*0120*/ 	.word	0x00000200


	//----- nvinfo : EIATTR_CTAIDZ_USED
	.align		4
.L_610:
        /*0124*/ 	.byte	0x01, 0x04
	.zero		2


	//----- nvinfo : EIATTR_CRS_STACK_SIZE
	.align		4
        /*0128*/ 	.byte	0x04, 0x1e
        /*012a*/ 	.short	(.L_612 - .L_611)
.L_611:
        /*012c*/ 	.word	0x00000000
.L_612:


//--------------------- .nv.info._ZN5flash24flash_fwd_splitkv_kernelI23Flash_fwd_kernel_traitsILi256ELi64ELi64ELi4ELb0ELb0EN7cutlass6half_tE19Flash_kernel_traitsILi256ELi64ELi64ELi4ES3_EELb1ELb0ELb0ELb0ELb0ELb1ELb1ELb1EEEvNS_16Flash_fwd_paramsE --------------------------
	.section	.nv.info._ZN5flash24flash_fwd_splitkv_kernelI23Flash_fwd_kernel_traitsILi256ELi64ELi64ELi4ELb0ELb0EN7cutlass6half_tE19Flash_kernel_traitsILi256ELi64ELi64ELi4ES3_EELb1ELb0ELb0ELb0ELb0ELb1ELb1ELb1EEEvNS_16Flash_fwd_paramsE,"",@"SHT_CUDA_INFO"
	.sectionflags	@""
	.align	4


	//----- nvinfo : EIATTR_CUDA_API_VERSION
	.align		4
        /*0000*/ 	.byte	0x04, 0x37
        /*0002*/ 	.short	(.L_614 - .L_613)
.L_613:
        /*0004*/ 	.word	0x00000082


	//----- nvinfo : EIATTR_SW2861232_WAR
	.align		4
.L_614:
        /*0008*/ 	.byte	0x01, 0x35
	.zero		2


	//----- nvinfo : EIATTR_PARAM_CBANK
	.align		4
        /*000c*/ 	.byte	0x04, 0x0a
        /*000e*/ 	.short	(.L_616 - .L_615)
	.align		4
.L_615:
        /*0010*/ 	.word	index@(.nv.constant0._ZN5flash24flash_fwd_splitkv_kernelI23Flash_fwd_kernel_traitsILi256ELi64ELi64ELi4ELb0ELb0EN7cutlass6half_tE19Flash_kernel_traitsILi256ELi64ELi64ELi4ES3_EELb1ELb0ELb0ELb0ELb0ELb1ELb1ELb1EEEvNS_16Flash_fwd_paramsE)
        /*0014*/ 	.short	0x0160
        /*0016*/ 	.short	0x01d0


	//----- nvinfo : EIATTR_CBANK_PARAM_SIZE
	.align		4
.L_616:
        /*0018*/ 	.byte	0x03, 0x19
        /*001a*/ 	.short	0x01d0


	//----- nvinfo : EIATTR_KPARAM_INFO
	.align		4
        /*001c*/ 	.byte	0x04, 0x17
        /*001e*/ 	.short	(.L_618 - .L_617)
.L_617:
        /*0020*/ 	.word	0x00000000
        /*0024*/ 	.short	0x0000
        /*0026*/ 	.short	0x0000
        /*0028*/ 	.byte	0x00, 0xf0, 0x41, 0x07


	//----- nvinfo : EIATTR_MAXREG_COUNT
	.align		4
.L_618:
        /*002c*/ 	.byte	0x03, 0x1b
        /*002e*/ 	.short	0x00ff


	//----- nvinfo : EIATTR_NUM_BARRIERS
	.align		4
        /*0030*/ 	.byte	0x02, 0x4c
        /*0032*/ 	.byte	0x01
	.zero		1


	//----- nvinfo : EIATTR_ANNOTATIONS
	.align		4
        /*0034*/ 	.byte	0x04, 0x55
        /*0036*/ 	.short	(.L_620 - .L_619)


	//   ....[0]....
.L_619:
        /*0038*/ 	.word	0x00000001
        /*003c*/ 	.byte	0x80, 0xe7, 0x01, 0x00, 0x01, 0x00, 0x00, 0x00, 0x30, 0x36, 0x02, 0x00, 0x01, 0x00, 0x00, 0x00
        /*004c*/ 	.byte	0x10, 0x83, 0x02, 0x00, 0x01, 0x00, 0x00, 0x00, 0x30, 0x86, 0x02, 0x00, 0x01, 0x00, 0x00, 0x00
        /*005c*/ 	.byte	0x00, 0x87, 0x02, 0x00, 0x01, 0x00, 0x00, 0x00, 0x20, 0x87, 0x02, 0x00, 0x01, 0x00, 0x00, 0x00
        /*006c*/ 	.byte	0x60, 0xa5, 0x02, 0x00


	//----- nvinfo : EIATTR_MERCURY_ISA_VERSION
	.align		4
.L_620:
        /*0070*/ 	.byte	0x03, 0x5f
        /*0072*/ 	.short	0x0000


	//----- nvinfo : EIATTR_COOP_GROUP_MASK_REGIDS
	.align		4
        /*0074*/ 	.byte	0x04, 0x29
        /*0076*/ 	.short	(.L_622 - .L_621)


	//   ....[0]....
.L_621:
        /*0078*/ 	.word	0xffffffff


	//   ....[1]....
        /*007c*/ 	.word	0xffffffff


	//   ....[2]....
        /*0080*/ 	.word	0xffffffff


	//   ....[3]....
        /*0084*/ 	.word	0xffffffff


	//   ....[4]....
        /*0088*/ 	.word	0xffffffff


	//   ....[5]....
        /*008c*/ 	.word	0xffffffff


	//   ....[6]....
        /*0090*/ 	.word	0xffffffff


	//   ....[7]....
        /*0094*/ 	.word	0xffffffff


	//   ....[8]....
        /*0098*/ 	.word	0xffffffff


	//   ....[9]....
        /*009c*/ 	.word	0xffffffff


	//   ....[10]....
        /*00a0*/ 	.word	0xffffffff


	//   ....[11]....
        /*00a4*/ 	.word	0xffffffff


	//   ....[12]....
        /*00a8*/ 	.word	0xffffffff


	//   ....[13]....
        /*00ac*/ 	.word	0xffffffff


	//   ....[14]....
        /*00b0*/ 	.word	0xffffffff


	//   ....[15]....
        /*00b4*/ 	.word	0xffffffff


	//   ....[16]....
        /*00b8*/ 	.word	0xffffffff


	//   ....[17]....
        /*00bc*/ 	.word	0xffffffff


	//   ....[18]....
        /*00c0*/ 	.word	0xffffffff


	//   ....[19]....
        /*00c4*/ 	.word	0xffffffff


	//----- nvinfo : EIATTR_COOP_GROUP_INSTR_OFFSETS
	.align		4
.L_622:
        /*00c8*/ 	.byte	0x04, 0x28
        /*00ca*/ 	.short	(.L_624 - .L_623)


	//   ....[0]....
.L_623:
        /*00cc*/ 	.word	0x0001da40


	//   ....[1]....
        /*00d0*/ 	.word	0x0001da60


	//   ....[2]....
        /*00d4*/ 	.word	0x0001da80


	//   ....[3]....
        /*00d8*/ 	.word	0x0001daa0


	//   ....[4]....
        /*00dc*/ 	.word	0x00021f70


	//   ....[5]....
        /*00e0*/ 	.word	0x00021f80


	//   ....[6]....
        /*00e4*/ 	.word	0x00021fb0


	//   ....[7]....
        /*00e8*/ 	.word	0x00021fc0


	//   ....[8]....
        /*00ec*/ 	.word	0x00026880


	//   ....[9]....
        /*00f0*/ 	.word	0x000268a0


	//   ....[10]....
        /*00f4*/ 	.word	0x000268c0


	//   ....[11]....
        /*00f8*/ 	.word	0x000268e0


	//   ....[12]....
        /*00fc*/ 	.word	0x00028710


	//   ....[13]....
        /*0100*/ 	.word	0x00028750


	//   ....[14]....
        /*0104*/ 	.word	0x00028760


	//   ....[15]....
        /*0108*/ 	.word	0x00028790


	//   ....[16]....
        /*010c*/ 	.word	0x0002a590


	//   ....[17]....
        /*0110*/ 	.word	0x0002a5f0


	//   ....[18]....
        /*0114*/ 	.word	0x0002a640


	//   ....[19]....
        /*0118*/ 	.word	0x0002a690


	//----- nvinfo : EIATTR_EXIT_INSTR_OFFSETS
	.align		4
.L_624:
        /*011c*/ 	.byte	0x04, 0x1c
        /*011e*/ 	.short	(.L_626 - .L_625)


	//   ....[0]....
.L_625:
        /*0120*/ 	.word	0x00000200


	//----- nvinfo : EIATTR_CTAIDZ_USED
	.align		4
.L_626:
        /*0124*/ 	.byte	0x01, 0x04
	.zero		2


	//----- nvinfo : EIATTR_CRS_STACK_SIZE
	.align		4
        /*0128*/ 	.byte	0x04, 0x1e
        /*012a*/ 	.short	(.L_628 - .L_627)
.L_627:
        /*012c*/ 	.word	0x00000000
.L_628:


//--------------------- .nv.info._ZN5flash24flash_fwd_splitkv_kernelI23Flash_fwd_kernel_traitsILi256ELi64ELi64ELi4ELb0ELb0EN7cutlass6half_tE19Flash_kernel_traitsILi256ELi64ELi64ELi4ES3_EELb1ELb0ELb0ELb0ELb1ELb0ELb0ELb0EEEvNS_16Flash_fwd_paramsE --------------------------
	.section	.nv.info._ZN5flash24flash_fwd_splitkv_kernelI23Flash_fwd_kernel_traitsILi256ELi64ELi64ELi4ELb0ELb0EN7cutlass6half_tE19Flash_kernel_traitsILi256ELi64ELi64ELi4ES3_EELb1ELb0ELb0ELb0ELb1ELb0ELb0ELb0EEEvNS_16Flash_fwd_paramsE,"",@"SHT_CUDA_INFO"
	.sectionflags	@""
	.align	4


	//----- nvinfo : EIATTR_CUDA_API_VERSION
	.align		4
        /*0000*/ 	.byte	0x04, 0x37
        /*0002*/ 	.short	(.L_630 - .L_629)
.L_629:
        /*0004*/ 	.word	0x00000082


	//----- nvinfo : EIATTR_SW2861232_WAR
	.align		4
.L_630:
        /*0008*/ 	.byte	0x01, 0x35
	.zero		2


	//----- nvinfo : EIATTR_PARAM_CBANK
	.align		4
        /*000c*/ 	.byte	0x04, 0x0a
        /*000e*/ 	.short	(.L_632 - .L_631)
	.align		4
.L_631:
        /*0010*/ 	.word	index@(.nv.constant0._ZN5flash24flash_fwd_splitkv_kernelI23Flash_fwd_kernel_traitsILi256ELi64ELi64ELi4ELb0ELb0EN7cutlass6half_tE19Flash_kernel_traitsILi256ELi64ELi64ELi4ES3_EELb1ELb0ELb0ELb0ELb1ELb0ELb0ELb0EEEvNS_16Flash_fwd_paramsE)
        /*0014*/ 	.short	0x0160
        /*0016*/ 	.short	0x01d0


	//----- nvinfo : EIATTR_CBANK_PARAM_SIZE
	.align		4
.L_632:
        /*0018*/ 	.byte	0x03, 0x19
        /*001a*/ 	.short	0x01d0


	//----- nvinfo : EIATTR_KPARAM_INFO
	.align		4
        /*001c*/ 	.byte	0x04, 0x17
        /*001e*/ 	.short	(.L_634 - .L_633)
.L_633:
        /*0020*/ 	.word	0x00000000
        /*0024*/ 	.short	0x0000
        /*0026*/ 	.short	0x0000
        /*0028*/ 	.byte	0x00, 0xf0, 0x41, 0x07


	//----- nvinfo : EIATTR_MAXREG_COUNT
	.align		4
.L_634:
        /*002c*/ 	.byte	0x03, 0x1b
        /*002e*/ 	.short	0x00ff


	//----- nvinfo : EIATTR_NUM_BARRIERS
	.align		4
        /*0030*/ 	.byte	0x02, 0x4c
        /*0032*/ 	.byte	0x01
	.zero		1


	//----- nvinfo : EIATTR_MERCURY_ISA_VERSION
	.align		4
        /*0034*/ 	.byte	0x03, 0x5f
        /*0036*/ 	.short	0x0000


	//----- nvinfo : EIATTR_COOP_GROUP_MASK_REGIDS
	.align		4
        /*0038*/ 	.byte	0x04, 0x29
        /*003a*/ 	.short	(.L_636 - .L_635)


	//   ....[0]....
.L_635:
        /*003c*/ 	.word	0xffffffff


	//   ....[1]....
        /*0040*/ 	.word	0xffffffff


	//   ....[2]....
        /*0044*/ 	.word	0xffffffff


	//   ....[3]....
        /*0048*/ 	.word	0xffffffff


	//   ....[4]....
        /*004c*/ 	.word	0xffffffff


	//   ....[5]....
        /*0050*/ 	.word	0xffffffff


	//   ....[6]....
        /*0054*/ 	.word	0xffffffff


	//   ....[7]....
        /*0058*/ 	.word	0xffffffff


	//   ....[8]....
        /*005c*/ 	.word	0xffffffff


	//   ....[9]....
        /*0060*/ 	.word	0xffffffff


	//   ....[10]....
        /*0064*/ 	.word	0xffffffff


	//   ....[11]....
        /*0068*/ 	.word	0xffffffff


	//   ....[12]....
        /*006c*/ 	.word	0xffffffff


	//   ....[13]....
        /*0070*/ 	.word	0xffffffff


	//   ....[14]....
        /*0074*/ 	.word	0xffffffff


	//   ....[15]....
        /*0078*/ 	.word	0xffffffff


	//----- nvinfo : EIATTR_COOP_GROUP_INSTR_OFFSETS
	.align		4
.L_636:
        /*007c*/ 	.byte	0x04, 0x28
        /*007e*/ 	.short	(.L_638 - .L_637)


	//   ....[0]....
.L_637:
        /*0080*/ 	.word	0x00004320


	//   ....[1]....
        /*0084*/ 	.word	0x00004340


	//   ....[2]....
        /*0088*/ 	.word	0x000043e0


	//   ....[3]....
        /*008c*/ 	.word	0x000043f0


	//   ....[4]....
        /*0090*/ 	.word	0x00007980


	//   ....[5]....
        /*0094*/ 	.word	0x00007990


	//   ....[6]....
        /*0098*/ 	.word	0x000079c0


	//   ....[7]....
        /*009c*/ 	.word	0x000079d0


	//   ....[8]....
        /*00a0*/ 	.word	0x0000b200


	//   ....[9]....
        /*00a4*/ 	.word	0x0000b220


	//   ....[10]....
        /*00a8*/ 	.word	0x0000b250


	//   ....[11]....
        /*00ac*/ 	.word	0x0000b260


	//   ....[12]....
        /*00b0*/ 	.word	0x0000ce50


	//   ....[13]....
        /*00b4*/ 	.word	0x0000ce90


	//   ....[14]....
        /*00b8*/ 	.word	0x0000cf00


	//   ....[15]....
        /*00bc*/ 	.word	0x0000cf10


	//----- nvinfo : EIATTR_EXIT_INSTR_OFFSETS
	.align		4
.L_638:
        /*00c0*/ 	.byte	0x04, 0x1c
        /*00c2*/ 	.short	(.L_640 - .L_639)


	//   ....[0]....
.L_639:
        /*00c4*/ 	.word	0x000002e0


	//   ....[1]....
        /*00c8*/ 	.word	0x00000b60


	//   ....[2]....
        /*00cc*/ 	.word	0x00000b90


	//   ....[3]....
        /*00d0*/ 	.word	0x0000eaa0


	//   ....[4]....
        /*00d4*/ 	.word	0x0000eb80


	//----- nvinfo : EIATTR_CTAIDZ_USED
	.align		4
.L_640:
        /*00d8*/ 	.byte	0x01, 0x04
	.zero		2


	//----- nvinfo : EIATTR_CRS_STACK_SIZE
	.align		4
        /*00dc*/ 	.byte	0x04, 0x1e
        /*00de*/ 	.short	(.L_642 - .L_641)
.L_641:
        /*00e0*/ 	.word	0x00000000
.L_642:


//--------------------- .nv.info._ZN5flash24flash_fwd_splitkv_kernelI23Flash_fwd_kernel_traitsILi256ELi64ELi64ELi4ELb0ELb0EN7cutlass6half_tE19Flash_kernel_traitsILi256ELi64ELi64ELi4ES3_EELb1ELb0ELb0ELb0ELb1ELb1ELb0ELb0EEEvNS_16Flash_fwd_paramsE --------------------------
	.section	.nv.info._ZN5flash24flash_fwd_splitkv_kernelI23Flash_fwd_kernel_traitsILi256ELi64ELi64ELi4ELb0ELb0EN7cutlass6half_tE19Flash_kernel_traitsILi256ELi64ELi64ELi4ES3_EELb1ELb0ELb0ELb0ELb1ELb1ELb0ELb0EEEvNS_16Flash_fwd_paramsE,"",@"SHT_CUDA_INFO"
	.sectionflags	@""
	.align	4


	//----- nvinfo : EIATTR_CUDA_API_VERSION
	.align		4
        /*0000*/ 	.byte	0x04, 0x37
        /*0002*/ 	.short	(.L_644 - .L_643)
.L_643:
        /*0004*/ 	.word	0x00000082


	//----- nvinfo : EIATTR_SW2861232_WAR
	.align		4
.L_644:
        /*0008*/ 	.byte	0x01, 0x35
	.zero		2


	//----- nvinfo : EIATTR_PARAM_CBANK
	.align		4
        /*000c*/ 	.byte	0x04, 0x0a
        /*000e*/ 	.short	(.L_646 - .L_645)
	.align		4
.L_645:
        /*0010*/ 	.word	index@(.nv.constant0._ZN5flash24flash_fwd_splitkv_kernelI23Flash_fwd_kernel_traitsILi256ELi64ELi64ELi4ELb0ELb0EN7cutlass6half_tE19Flash_kernel_traitsILi256ELi64ELi64ELi4ES3_EELb1ELb0ELb0ELb0ELb1ELb1ELb0ELb0EEEvNS_16Flash_fwd_paramsE)
        /*0014*/ 	.short	0x0160
        /*0016*/ 	.short	0x01d0


	//----- nvinfo : EIATTR_CBANK_PARAM_SIZE
	.align		4
.L_646:
        /*0018*/ 	.byte	0x03, 0x19
        /*001a*/ 	.short	0x01d0


	//----- nvinfo : EIATTR_KPARAM_INFO
	.align		4
        /*001c*/ 	.byte	0x04, 0x17
        /*001e*/ 	.short	(.L_648 - .L_647)
.L_647:
        /*0020*/ 	.word	0x00000000
        /*0024*/ 	.short	0x0000
        /*0026*/ 	.short	0x0000
        /*0028*/ 	.byte	0x00, 0xf0, 0x41, 0x07


	//----- nvinfo : EIATTR_MAXREG_COUNT
	.align		4
.L_648:
        /*002c*/ 	.byte	0x03, 0x1b
        /*002e*/ 	.short	0x00ff


	//----- nvinfo : EIATTR_NUM_BARRIERS
	.align		4
        /*0030*/ 	.byte	0x02, 0x4c
        /*0032*/ 	.byte	0x01
	.zero		1


	//----- nvinfo : EIATTR_MERCURY_ISA_VERSION
	.align		4
        /*0034*/ 	.byte	0x03, 0x5f
        /*0036*/ 	.short	0x0000


	//----- nvinfo : EIATTR_COOP_GROUP_MASK_REGIDS
	.align		4
        /*0038*/ 	.byte	0x04, 0x29
        /*003a*/ 	.short	(.L_650 - .L_649)


	//   ....[0]....
.L_649:
        /*003c*/ 	.word	0xffffffff


	//   ....[1]....
        /*0040*/ 	.word	0xffffffff


	//   ....[2]....
        /*0044*/ 	.word	0xffffffff


	//   ....[3]....
        /*0048*/ 	.word	0xffffffff


	//   ....[4]....
        /*004c*/ 	.word	0xffffffff


	//   ....[5]....
        /*0050*/ 	.word	0xffffffff


	//   ....[6]....
        /*0054*/ 	.word	0xffffffff


	//   ....[7]....
        /*0058*/ 	.word	0xffffffff


	//   ....[8]....
        /*005c*/ 	.word	0xffffffff


	//   ....[9]....
        /*0060*/ 	.word	0xffffffff


	//   ....[10]....
        /*0064*/ 	.word	0xffffffff


	//   ....[11]....
        /*0068*/ 	.word	0xffffffff


	//   ....[12]....
        /*006c*/ 	.word	0xffffffff


	//   ....[13]....
        /*0070*/ 	.word	0xffffffff


	//   ....[14]....
        /*0074*/ 	.word	0xffffffff


	//   ....[15]....
        /*0078*/ 	.word	0xffffffff


	//----- nvinfo : EIATTR_COOP_GROUP_INSTR_OFFSETS
	.align		4
.L_650:
        /*007c*/ 	.byte	0x04, 0x28
        /*007e*/ 	.short	(.L_652 - .L_651)


	//   ....[0]....
.L_651:
        /*0080*/ 	.word	0x00004840


	//   ....[1]....
        /*0084*/ 	.word	0x00004860


	//   ....[2]....
        /*0088*/ 	.word	0x00004900


	//   ....[3]....
        /*008c*/ 	.word	0x00004910


	//   ....[4]....
        /*0090*/ 	.word	0x00008310


	//   ....[5]....
        /*0094*/ 	.word	0x00008320


	//   ....[6]....
        /*0098*/ 	.word	0x00008350


	//   ....[7]....
        /*009c*/ 	.word	0x00008360


	//   ....[8]....
        /*00a0*/ 	.word	0x0000bf70


	//   ....[9]....
        /*00a4*/ 	.word	0x0000bf80


	//   ....[10]....
        /*00a8*/ 	.word	0x0000bfb0


	//   ....[11]....
        /*00ac*/ 	.word	0x0000bfc0


	//   ....[12]....
        /*00b0*/ 	.word	0x0000dbe0


	//   ....[13]....
        /*00b4*/ 	.word	0x0000dc20


	//   ....[14]....
        /*00b8*/ 	.word	0x0000dcb0


	//   ....[15]....
        /*00bc*/ 	.word	0x0000dcc0


	//----- nvinfo : EIATTR_EXIT_INSTR_OFFSETS
	.align		4
.L_652:
        /*00c0*/ 	.byte	0x04, 0x1c
        /*00c2*/ 	.short	(.L_654 - .L_653)


	//   ....[0]....
.L_653:
        /*00c4*/ 	.word	0x000002e0


	//   ....[1]....
        /*00c8*/ 	.word	0x00000b70


	//   ....[2]....
        /*00cc*/ 	.word	0x00000ba0


	//   ....[3]....
        /*00d0*/ 	.word	0x0000f830


	//   ....[4]....
        /*00d4*/ 	.word	0x0000f920


	//----- nvinfo : EIATTR_CTAIDZ_USED
	.align		4
.L_654:
        /*00d8*/ 	.byte	0x01, 0x04
	.zero		2


	//----- nvinfo : EIATTR_CRS_STACK_SIZE
	.align		4
        /*00dc*/ 	.byte	0x04, 0x1e
        /*00de*/ 	.short	(.L_656 - .L_655)
.L_655:
        /*00e0*/ 	.word	0x00000000
.L_656:


//--------------------- .nv.info._ZN5flash24flash_fwd_splitkv_kernelI23Flash_fwd_kernel_traitsILi256ELi64ELi64ELi4ELb0ELb0EN7cutlass6half_tE19Flash_kernel_traitsILi256ELi64ELi64ELi4ES3_EELb1ELb0ELb1ELb0ELb0ELb0ELb0ELb0EEEvNS_16Flash_fwd_paramsE --------------------------
	.section	.nv.info._ZN5flash24flash_fwd_splitkv_kernelI23Flash_fwd_kernel_traitsILi256ELi64ELi64ELi4ELb0ELb0EN7cutlass6half_tE19Flash_kernel_traitsILi256ELi64ELi64ELi4ES3_EELb1ELb0ELb1ELb0ELb0ELb0ELb0ELb0EEEvNS_16Flash_fwd_paramsE,"",@"SHT_CUDA_INFO"
	.sectionflags	@""
	.align	4


	//----- nvinfo : EIATTR_CUDA_API_VERSION
	.align		4
        /*0000*/ 	.byte	0x04, 0x37
        /*0002*/ 	.short	(.L_658 - .L_657)
.L_657:
        /*0004*/ 	.word	0x00000082


	//----- nvinfo : EIATTR_SW2861232_WAR
	.align		4
.L_658:
        /*0008*/ 	.byte	0x01, 0x35
	.zero		2


	//----- nvinfo : EIATTR_PARAM_CBANK
	.align		4
        /*000c*/ 	.byte	0x04, 0x0a
        /*000e*/ 	.short	(.L_660 - .L_659)
	.align		4
.L_659:
        /*0010*/ 	.word	index@(.nv.constant0._ZN5flash24flash_fwd_splitkv_kernelI23Flash_fwd_kernel_traitsILi256ELi64ELi64ELi4ELb0ELb0EN7cutlass6half_tE19Flash_kernel_traitsILi256ELi64ELi64ELi4ES3_EELb1ELb0ELb1ELb0ELb0ELb0ELb0ELb0EEEvNS_16Flash_fwd_paramsE)
        /*0014*/ 	.short	0x0160
        /*0016*/ 	.short	0x01d0


	//----- nvinfo : EIATTR_CBANK_PARAM_SIZE
	.align		4
.L_660:
        /*0018*/ 	.byte	0x03, 0x19
        /*001a*/ 	.short	0x01d0


	//----- nvinfo : EIATTR_KPARAM_INFO
	.align		4
        /*001c*/ 	.byte	0x04, 0x17
        /*001e*/ 	.short	(.L_662 - .L_661)
.L_661:
        /*0020*/ 	.word	0x00000000
        /*0024*/ 	.short	0x0000
        /*0026*/ 	.short	0x0000
        /*0028*/ 	.byte	0x00, 0xf0, 0x41, 0x07


	//----- nvinfo : EIATTR_MAXREG_COUNT
	.align		4
.L_662:
        /*002c*/ 	.byte	0x03, 0x1b
        /*002e*/ 	.short	0x00ff


	//----- nvinfo : EIATTR_NUM_BARRIERS
	.align		4
        /*0030*/ 	.byte	0x02, 0x4c
        /*0032*/ 	.byte	0x01
	.zero		1


	//----- nvinfo : EIATTR_MERCURY_ISA_VERSION
	.align		4
        /*0034*/ 	.byte	0x03, 0x5f
        /*0036*/ 	.short	0x0000


	//----- nvinfo : EIATTR_INT_WARP_WIDE_INSTR_OFFSETS
	.align		4
        /*0038*/ 	.byte	0x04, 0x31
        /*003a*/ 	.short	(.L_664 - .L_663)


	//   ....[0]....
.L_663:
        /*003c*/ 	.word	0x0000aaa0


	//----- nvinfo : EIATTR_COOP_GROUP_MASK_REGIDS
	.align		4
.L_664:
        /*0040*/ 	.byte	0x04, 0x29
        /*0042*/ 	.short	(.L_666 - .L_665)


	//   ....[0]....
.L_665:
        /*0044*/ 	.word	0xffffffff


	//   ....[1]....
        /*0048*/ 	.word	0xffffffff


	//   ....[2]....
        /*004c*/ 	.word	0xffffffff


	//   ....[3]....
        /*0050*/ 	.word	0xffffffff


	//   ....[4]....
        /*0054*/ 	.word	0xffffffff


	//   ....[5]....
        /*0058*/ 	.word	0xffffffff


	//   ....[6]....
        /*005c*/ 	.word	0xffffffff


	//   ....[7]....
        /*0060*/ 	.word	0xffffffff


	//   ....[8]....
        /*0064*/ 	.word	0xffffffff


	//   ....[9]....
        /*0068*/ 	.word	0xffffffff


	//   ....[10]....
        /*006c*/ 	.word	0xffffffff


	//   ....[11]....
        /*0070*/ 	.word	0xffffffff


	//   ....[12]....
        /*0074*/ 	.word	0xffffffff


	//   ....[13]....
        /*0078*/ 	.word	0xffffffff


	//   ....[14]....
        /*007c*/ 	.word	0xffffffff


	//   ....[15]....
        /*0080*/ 	.word	0xffffffff


	//----- nvinfo : EIATTR_COOP_GROUP_INSTR_OFFSETS
	.align		4
.L_666:
        /*0084*/ 	.byte	0x04, 0x28
        /*0086*/ 	.short	(.L_668 - .L_667)


	//   ....[0]....
.L_667:
        /*0088*/ 	.word	0x00006d70


	//   ....[1]....
        /*008c*/ 	.word	0x00006d90


	//   ....[2]....
        /*0090*/ 	.word	0x00006e30


	//   ....[3]....
        /*0094*/ 	.word	0x00006e40


	//   ....[4]....
        /*0098*/ 	.word	0x0000b640


	//   ....[5]....
        /*009c*/ 	.word	0x0000b650


	//   ....[6]....
        /*00a0*/ 	.word	0x0000b680


	//   ....[7]....
        /*00a4*/ 	.word	0x0000b690


	//   ....[8]....
        /*00a8*/ 	.word	0x000101b0


	//   ....[9]....
        /*00ac*/ 	.word	0x000101d0


	//   ....[10]....
        /*00b0*/ 	.word	0x000101f0


	//   ....[11]....
        /*00b4*/ 	.word	0x00010210


	//   ....[12]....
        /*00b8*/ 	.word	0x00011df0


	//   ....[13]....
        /*00bc*/ 	.word	0x00011e30


	//   ....[14]....
        /*00c0*/ 	.word	0x00011e60


	//   ....[15]....
        /*00c4*/ 	.word	0x00011e70


	//----- nvinfo : EIATTR_EXIT_INSTR_OFFSETS
	.align		4
.L_668:
        /*00c8*/ 	.byte	0x04, 0x1c
        /*00ca*/ 	.short	(.L_670 - .L_669)


	//   ....[0]....
.L_669:
        /*00cc*/ 	.word	0x000004c0


	//   ....[1]....
        /*00d0*/ 	.word	0x00000f50


	//   ....[2]....
        /*00d4*/ 	.word	0x00000f80


	//   ....[3]....
        /*00d8*/ 	.word	0x00013bc0


	//   ....[4]....
        /*00dc*/ 	.word	0x00013cd0


	//   ....[5]....
        /*00e0*/ 	.word	0x00013cf0


	//----- nvinfo : EIATTR_CTAIDZ_USED
	.align		4
.L_670:
        /*00e4*/ 	.byte	0x01, 0x04
	.zero		2


	//----- nvinfo : EIATTR_CRS_STACK_SIZE
	.align		4
        /*00e8*/ 	.byte	0x04, 0x1e
        /*00ea*/ 	.short	(.L_672 - .L_671)
.L_671:
        /*00ec*/ 	.word	0x00000000
.L_672:


//--------------------- .nv.info._ZN5flash24flash_fwd_splitkv_kernelI23Flash_fwd_kernel_traitsILi256ELi64ELi64ELi4ELb0ELb0EN7cutlass6half_tE19Flash_kernel_traitsILi256ELi64ELi64ELi4ES3_EELb1ELb0ELb1ELb0ELb0ELb1ELb0ELb0EEEvNS_16Flash_fwd_paramsE --------------------------
	.section	.nv.info._ZN5flash24flash_fwd_splitkv_kernelI23Flash_fwd_kernel_traitsILi256ELi64ELi64ELi4ELb0ELb0EN7cutlass6half_tE19Flash_kernel_traitsILi256ELi64ELi64ELi4ES3_EELb1ELb0ELb1ELb0ELb0ELb1ELb0ELb0EEEvNS_16Flash_fwd_paramsE,"",@"SHT_CUDA_INFO"
	.sectionflags	@""
	.align	4


	//----- nvinfo : EIATTR_CUDA_API_VERSION
	.align		4
        /*0000*/ 	.byte	0x04, 0x37
        /*0002*/ 	.short	(.L_674 - .L_673)
.L_673:
        /*0004*/ 	.word	0x00000082


	//----- nvinfo : EIATTR_SW2861232_WAR
	.align		4
.L_674:
        /*0008*/ 	.byte	0x01, 0x35
	.zero		2


	//----- nvinfo : EIATTR_PARAM_CBANK
	.align		4
        /*000c*/ 	.byte	0x04, 0x0a
        /*000e*/ 	.short	(.L_676 - .L_675)
	.align		4
.L_675:
        /*0010*/ 	.word	index@(.nv.constant0._ZN5flash24flash_fwd_splitkv_kernelI23Flash_fwd_kernel_traitsILi256ELi64ELi64ELi4ELb0ELb0EN7cutlass6half_tE19Flash_kernel_traitsILi256ELi64ELi64ELi4ES3_EELb1ELb0ELb1ELb0ELb0ELb1ELb0ELb0EEEvNS_16Flash_fwd_paramsE)
        /*0014*/ 	.short	0x0160
        /*0016*/ 	.short	0x01d0


	//----- nvinfo : EIATTR_CBANK_PARAM_SIZE
	.align		4
.L_676:
        /*0018*/ 	.byte	0x03, 0x19
        /*001a*/ 	.short	0x01d0


	//----- nvinfo : EIATTR_KPARAM_INFO
	.align		4
        /*001c*/ 	.byte	0x04, 0x17
        /*001e*/ 	.short	(.L_678 - .L_677)
.L_677:
        /*0020*/ 	.word	0x00000000
        /*0024*/ 	.short	0x0000
        /*0026*/ 	.short	0x0000
        /*0028*/ 	.byte	0x00, 0xf0, 0x41, 0x07


	//----- nvinfo : EIATTR_MAXREG_COUNT
	.align		4
.L_678:
        /*002c*/ 	.byte	0x03, 0x1b
        /*002e*/ 	.short	0x00ff


	//----- nvinfo : EIATTR_NUM_BARRIERS
	.align		4
        /*0030*/ 	.byte	0x02, 0x4c
        /*0032*/ 	.byte	0x01
	.zero		1


	//----- nvinfo : EIATTR_MERCURY_ISA_VERSION
	.align		4
        /*0034*/ 	.byte	0x03, 0x5f
        /*0036*/ 	.short	0x0000


	//----- nvinfo : EIATTR_INT_WARP_WIDE_INSTR_OFFSETS
	.align		4
        /*0038*/ 	.byte	0x04, 0x31
        /*003a*/ 	.short	(.L_680 - .L_679)


	//   ....[0]....
.L_679:
        /*003c*/ 	.word	0x0000b3f0


	//----- nvinfo : EIATTR_COOP_GROUP_MASK_REGIDS
	.align		4
.L_680:
        /*0040*/ 	.byte	0x04, 0x29
        /*0042*/ 	.short	(.L_682 - .L_681)


	//   ....[0]....
.L_681:
        /*0044*/ 	.word	0xffffffff


	//   ....[1]....
        /*0048*/ 	.word	0xffffffff


	//   ....[2]....
        /*004c*/ 	.word	0xffffffff


	//   ....[3]....
        /*0050*/ 	.word	0xffffffff


	//   ....[4]....
        /*0054*/ 	.word	0xffffffff


	//   ....[5]....
        /*0058*/ 	.word	0xffffffff


	//   ....[6]....
        /*005c*/ 	.word	0xffffffff


	//   ....[7]....
        /*0060*/ 	.word	0xffffffff


	//   ....[8]....
        /*0064*/ 	.word	0xffffffff


	//   ....[9]....
        /*0068*/ 	.word	0xffffffff


	//   ....[10]....
        /*006c*/ 	.word	0xffffffff


	//   ....[11]....
        /*0070*/ 	.word	0xffffffff


	//   ....[12]....
        /*0074*/ 	.word	0xffffffff


	//   ....[13]....
        /*0078*/ 	.word	0xffffffff


	//   ....[14]....
        /*007c*/ 	.word	0xffffffff


	//   ....[15]....
        /*0080*/ 	.word	0xffffffff


	//----- nvinfo : EIATTR_COOP_GROUP_INSTR_OFFSETS
	.align		4
.L_682:
        /*0084*/ 	.byte	0x04, 0x28
        /*0086*/ 	.short	(.L_684 - .L_683)


	//   ....[0]....
.L_683:
        /*0088*/ 	.word	0x000072c0


	//   ....[1]....
        /*008c*/ 	.word	0x000072e0


	//   ....[2]....
        /*0090*/ 	.word	0x00007380


	//   ....[3]....
        /*0094*/ 	.word	0x00007390


	//   ....[4]....
        /*0098*/ 	.word	0x0000bf80


	//   ....[5]....
        /*009c*/ 	.word	0x0000bf90


	//   ....[6]....
        /*00a0*/ 	.word	0x0000bfc0


	//   ....[7]....
        /*00a4*/ 	.word	0x0000bfd0


	//   ....[8]....
        /*00a8*/ 	.word	0x00011110


	//   ....[9]....
        /*00ac*/ 	.word	0x00011120


	//   ....[10]....
        /*00b0*/ 	.word	0x00011140


	//   ....[11]....
        /*00b4*/ 	.word	0x00011160


	//   ....[12]....
        /*00b8*/ 	.word	0x00012d60


	//   ....[13]....
        /*00bc*/ 	.word	0x00012da0


	//   ....[14]....
        /*00c0*/ 	.word	0x00012de0


	//   ....[15]....
        /*00c4*/ 	.word	0x00012e00


	//----- nvinfo : EIATTR_EXIT_INSTR_OFFSETS
	.align		4
.L_684:
        /*00c8*/ 	.byte	0x04, 0x1c
        /*00ca*/ 	.short	(.L_686 - .L_685)


	//   ....[0]....
.L_685:
        /*00cc*/ 	.word	0x000004c0


	//   ....[1]....
        /*00d0*/ 	.word	0x00000f50


	//   ....[2]....
        /*00d4*/ 	.word	0x00000f80


	//   ....[3]....
        /*00d8*/ 	.word	0x00014b30


	//   ....[4]....
        /*00dc*/ 	.word	0x00014c50


	//   ....[5]....
        /*00e0*/ 	.word	0x00014c70


	//----- nvinfo : EIATTR_CTAIDZ_USED
	.align		4
.L_686:
        /*00e4*/ 	.byte	0x01, 0x04
	.zero		2


	//----- nvinfo : EIATTR_CRS_STACK_SIZE
	.align		4
        /*00e8*/ 	.byte	0x04, 0x1e
        /*00ea*/ 	.short	(.L_688 - .L_687)
.L_687:
        /*00ec*/ 	.word	0x00000000
.L_688:


//--------------------- .nv.info._ZN5flash24flash_fwd_splitkv_kernelI23Flash_fwd_kernel_traitsILi256ELi64ELi64ELi4ELb0ELb0EN7cutlass6half_tE19Flash_kernel_traitsILi256ELi64ELi64ELi4ES3_EELb1ELb0ELb0ELb0ELb1ELb0ELb0ELb1EEEvNS_16Flash_fwd_paramsE --------------------------
	.section	.nv.info._ZN5flash24flash_fwd_splitkv_kernelI23Flash_fwd_kernel_traitsILi256ELi64ELi64ELi4ELb0ELb0EN7cutlass6half_tE19Flash_kernel_traitsILi256ELi64ELi64ELi4ES3_EELb1ELb0ELb0ELb0ELb1ELb0ELb0ELb1EEEvNS_16Flash_fwd_paramsE,"",@"SHT_CUDA_INFO"
	.sectionflags	@""
	.align	4


	//----- nvinfo : EIATTR_CUDA_API_VERSION
	.align		4
        /*0000*/ 	.byte	0x04, 0x37
        /*0002*/ 	.short	(.L_690 - .L_689)
.L_689:
        /*0004*/ 	.word	0x00000082


	//----- nvinfo : EIATTR_SW2861232_WAR
	.align		4
.L_690:
        /*0008*/ 	.byte	0x01, 0x35
	.zero		2


	//----- nvinfo : EIATTR_PARAM_CBANK
	.align		4
        /*000c*/ 	.byte	0x04, 0x0a
        /*000e*/ 	.short	(.L_692 - .L_691)
	.align		4
.L_691:
        /*0010*/ 	.word	index@(.nv.constant0._ZN5flash24flash_fwd_splitkv_kernelI23Flash_fwd_kernel_traitsILi256ELi64ELi64ELi4ELb0ELb0EN7cutlass6half_tE19Flash_kernel_traitsILi256ELi64ELi64ELi4ES3_EELb1ELb0ELb0ELb0ELb1ELb0ELb0ELb1EEEvNS_16Flash_fwd_paramsE)
        /*0014*/ 	.short	0x0160
        /*0016*/ 	.short	0x01d0


	//----- nvinfo : EIATTR_CBANK_PARAM_SIZE
	.align		4
.L_692:
        /*0018*/ 	.byte	0x03, 0x19
        /*001a*/ 	.short	0x01d0


	//----- nvinfo : EIATTR_KPARAM_INFO
	.align		4
        /*001c*/ 	.byte	0x04, 0x17
        /*001e*/ 	.short	(.L_694 - .L_693)
.L_693:
        /*0020*/ 	.word	0x00000000
        /*0024*/ 	.short	0x0000
        /*0026*/ 	.short	0x0000
        /*0028*/ 	.byte	0x00, 0xf0, 0x41, 0x07


	//----- nvinfo : EIATTR_MAXREG_COUNT
	.align		4
.L_694:
        /*002c*/ 	.byte	0x03, 0x1b
        /*002e*/ 	.short	0x00ff


	//----- nvinfo : EIATTR_NUM_BARRIERS
	.align		4
        /*0030*/ 	.byte	0x02, 0x4c
        /*0032*/ 	.byte	0x01
	.zero		1


	//----- nvinfo : EIATTR_MERCURY_ISA_VERSION
	.align		4
        /*0034*/ 	.byte	0x03, 0x5f
        /*0036*/ 	.short	0x0000


	//----- nvinfo : EIATTR_COOP_GROUP_MASK_REGIDS
	.align		4
        /*0038*/ 	.byte	0x04, 0x29
        /*003a*/ 	.short	(.L_696 - .L_695)


	//   ....[0]....
.L_695:
        /*003c*/ 	.word	0xffffffff


	//   ....[1]....
        /*0040*/ 	.word	0xffffffff


	//   ....[2]....
        /*0044*/ 	.word	0xffffffff


	//   ....[3]....
        /*0048*/ 	.word	0xffffffff


	//   ....[4]....
        /*004c*/ 	.word	0xffffffff


	//   ....[5]....
        /*0050*/ 	.word	0xffffffff


	//   ....[6]....
        /*0054*/ 	.word	0xffffffff


	//   ....[7]....
        /*0058*/ 	.word	0xffffffff


	//   ....[8]....
        /*005c*/ 	.word	0xffffffff


	//   ....[9]....
        /*0060*/ 	.word	0xffffffff


	//   ....[10]....
        /*0064*/ 	.word	0xffffffff


	//   ....[11]....
        /*0068*/ 	.word	0xffffffff


	//   ....[12]....
        /*006c*/ 	.word	0xffffffff


	//   ....[13]....
        /*0070*/ 	.word	0xffffffff


	//   ....[14]....
        /*0074*/ 	.word	0xffffffff


	//   ....[15]....
        /*0078*/ 	.word	0xffffffff


	//----- nvinfo : EIATTR_COOP_GROUP_INSTR_OFFSETS
	.align		4
.L_696:
        /*007c*/ 	.byte	0x04, 0x28
        /*007e*/ 	.short	(.L_698 - .L_697)


	//   ....[0]....
.L_697:
        /*0080*/ 	.word	0x00018060


	//   ....[1]....
        /*0084*/ 	.word	0x00018080


	//   ....[2]....
        /*0088*/ 	.word	0x00018120


	//   ....[3]....
        /*008c*/ 	.word	0x00018130


	//   ....[4]....
        /*0090*/ 	.word	0x0001b5f0


	//   ....[5]....
        /*0094*/ 	.word	0x0001b600


	//   ....[6]....
        /*0098*/ 	.word	0x0001b630


	//   ....[7]....
        /*009c*/ 	.word	0x0001b640


	//   ....[8]....
        /*00a0*/ 	.word	0x0001eea0


	//   ....[9]....
        /*00a4*/ 	.word	0x0001eec0


	//   ....[10]....
        /*00a8*/ 	.word	0x0001eef0


	//   ....[11]....
        /*00ac*/ 	.word	0x0001ef00


	//   ....[12]....
        /*00b0*/ 	.word	0x00020af0


	//   ....[13]....
        /*00b4*/ 	.word	0x00020b30


	//   ....[14]....
        /*00b8*/ 	.word	0x00020b60


	//   ....[15]....
        /*00bc*/ 	.word	0x00020b70


	//----- nvinfo : EIATTR_EXIT_INSTR_OFFSETS
	.align		4
.L_698:
        /*00c0*/ 	.byte	0x04, 0x1c
        /*00c2*/ 	.short	(.L_700 - .L_699)


	//   ....[0]....
.L_699:
        /*00c4*/ 	.word	0x00000320


	//   ....[1]....
        /*00c8*/ 	.word	0x00000ba0


	//   ....[2]....
        /*00cc*/ 	.word	0x00000bd0


	//   ....[3]....
        /*00d0*/ 	.word	0x000227d0


	//   ....[4]....
        /*00d4*/ 	.word	0x000228c0


	//----- nvinfo : EIATTR_CTAIDZ_USED
	.align		4
.L_700:
        /*00d8*/ 	.byte	0x01, 0x04
	.zero		2


	//----- nvinfo : EIATTR_CRS_STACK_SIZE
	.align		4
        /*00dc*/ 	.byte	0x04, 0x1e
        /*00de*/ 	.short	(.L_702 - .L_701)
.L_701:
        /*00e0*/ 	.word	0x00000000
.L_702:


//--------------------- .nv.info._ZN5flash24flash_fwd_splitkv_kernelI23Flash_fwd_kernel_traitsILi256ELi64ELi64ELi4ELb0ELb0EN7cutlass6half_tE19Flash_kernel_traitsILi256ELi64ELi64ELi4ES3_EELb1ELb0ELb0ELb0ELb1ELb1ELb0ELb1EEEvNS_16Flash_fwd_paramsE --------------------------
	.section	.nv.info._ZN5flash24flash_fwd_splitkv_kernelI23Flash_fwd_kernel_traitsILi256ELi64ELi64ELi4ELb0ELb0EN7cutlass6half_tE19Flash_kernel_traitsILi256ELi64ELi64ELi4ES3_EELb1ELb0ELb0ELb0ELb1ELb1ELb0ELb1EEEvNS_16Flash_fwd_paramsE,"",@"SHT_CUDA_INFO"
	.sectionflags	@""
	.align	4


	//----- nvinfo : EIATTR_CUDA_API_VERSION
	.align		4
        /*0000*/ 	.byte	0x04, 0x37
        /*0002*/ 	.short	(.L_704 - .L_703)
.L_703:
        /*0004*/ 	.word	0x00000082


	//----- nvinfo : EIATTR_SW2861232_WAR
	.align		4
.L_704:
        /*0008*/ 	.byte	0x01, 0x35
	.zero		2


	//----- nvinfo : EIATTR_PARAM_CBANK
	.align		4
        /*000c*/ 	.byte	0x04, 0x0a
        /*000e*/ 	.short	(.L_706 - .L_705)
	.align		4
.L_705:
        /*0010*/ 	.word	index@(.nv.constant0._ZN5flash24flash_fwd_splitkv_kernelI23Flash_fwd_kernel_traitsILi256ELi64ELi64ELi4ELb0ELb0EN7cutlass6half_tE19Flash_kernel_traitsILi256ELi64ELi64ELi4ES3_EELb1ELb0ELb0ELb0ELb1ELb1ELb0ELb1EEEvNS_16Flash_fwd_paramsE)
        /*0014*/ 	.short	0x0160
        /*0016*/ 	.short	0x01d0


	//----- nvinfo : EIATTR_CBANK_PARAM_SIZE
	.align		4
.L_706:
        /*0018*/ 	.byte	0x03, 0x19
        /*001a*/ 	.short	0x01d0


	//----- nvinfo : EIATTR_KPARAM_INFO
	.align		4
        /*001c*/ 	.byte	0x04, 0x17
        /*001e*/ 	.short	(.L_708 - .L_707)
.L_707:
        /*0020*/ 	.word	0x00000000
        /*0024*/ 	.short	0x0000
        /*0026*/ 	.short	0x0000
        /*0028*/ 	.byte	0x00, 0xf0, 0x41, 0x07


	//----- nvinfo : EIATTR_MAXREG_COUNT
	.align		4
.L_708:
        /*002c*/ 	.byte	0x03, 0x1b
        /*002e*/ 	.short	0x00ff


	//----- nvinfo : EIATTR_NUM_BARRIERS
	.align		4
        /*0030*/ 	.byte	0x02, 0x4c
        /*0032*/ 	.byte	0x01
	.zero		1


	//----- nvinfo : EIATTR_ANNOTATIONS
	.align		4
        /*0034*/ 	.byte	0x04, 0x55
        /*0036*/ 	.short	(.L_710 - .L_709)


	//   ....[0]....
.L_709:
        /*0038*/ 	.word	0x00000001
        /*003c*/ 	.byte	0xb0, 0xa6, 0x01, 0x00, 0x01, 0x00, 0x00, 0x00, 0x00, 0xe9, 0x01, 0x00, 0x01, 0x00, 0x00, 0x00
        /*004c*/ 	.byte	0xc0, 0x0d, 0x02, 0x00, 0x01, 0x00, 0x00, 0x00, 0xb0, 0x27, 0x02, 0x00, 0x01, 0x00, 0x00, 0x00
        /*005c*/ 	.byte	0x80, 0x2b, 0x02, 0x00


	//----- nvinfo : EIATTR_MERCURY_ISA_VERSION
	.align		4
.L_710:
        /*0060*/ 	.byte	0x03, 0x5f
        /*0062*/ 	.short	0x0000


	//----- nvinfo : EIATTR_COOP_GROUP_MASK_REGIDS
	.align		4
        /*0064*/ 	.byte	0x04, 0x29
        /*0066*/ 	.short	(.L_712 - .L_711)


	//   ....[0]....
.L_711:
        /*0068*/ 	.word	0xffffffff


	//   ....[1]....
        /*006c*/ 	.word	0xffffffff


	//   ....[2]....
        /*0070*/ 	.word	0xffffffff


	//   ....[3]....
        /*0074*/ 	.word	0xffffffff


	//   ....[4]....
        /*0078*/ 	.word	0xffffffff


	//   ....[5]....
        /*007c*/ 	.word	0xffffffff


	//   ....[6]....
        /*0080*/ 	.word	0xffffffff


	//   ....[7]....
        /*0084*/ 	.word	0xffffffff


	//   ....[8]....
        /*0088*/ 	.word	0xffffffff


	//   ....[9]....
        /*008c*/ 	.word	0xffffffff


	//   ....[10]....
        /*0090*/ 	.word	0xffffffff


	//   ....[11]....
        /*0094*/ 	.word	0xffffffff


	//   ....[12]....
        /*0098*/ 	.word	0xffffffff


	//   ....[13]....
        /*009c*/ 	.word	0xffffffff


	//   ....[14]....
        /*00a0*/ 	.word	0xffffffff


	//   ....[15]....
        /*00a4*/ 	.word	0xffffffff


	//----- nvinfo : EIATTR_COOP_GROUP_INSTR_OFFSETS
	.align		4
.L_712:
        /*00a8*/ 	.byte	0x04, 0x28
        /*00aa*/ 	.short	(.L_714 - .L_713)


	//   ....[0]....
.L_713:
        /*00ac*/ 	.word	0x00019840


	//   ....[1]....
        /*00b0*/ 	.word	0x00019860


	//   ....[2]....
        /*00b4*/ 	.word	0x00019900


	//   ....[3]....
        /*00b8*/ 	.word	0x00019910


	//   ....[4]....
        /*00bc*/ 	.word	0x0001d230


	//   ....[5]....
        /*00c0*/ 	.word	0x0001d240


	//   ....[6]....
        /*00c4*/ 	.word	0x0001d270


	//   ....[7]....
        /*00c8*/ 	.word	0x0001d280


	//   ....[8]....
        /*00cc*/ 	.word	0x00020f00


	//   ....[9]....
        /*00d0*/ 	.word	0x00020f10


	//   ....[10]....
        /*00d4*/ 	.word	0x00020f30


	//   ....[11]....
        /*00d8*/ 	.word	0x00020f50


	//   ....[12]....
        /*00dc*/ 	.word	0x00022ba0


	//   ....[13]....
        /*00e0*/ 	.word	0x00022be0


	//   ....[14]....
        /*00e4*/ 	.word	0x00022d60


	//   ....[15]....
        /*00e8*/ 	.word	0x00022d90


	//----- nvinfo : EIATTR_EXIT_INSTR_OFFSETS
	.align		4
.L_714:
        /*00ec*/ 	.byte	0x04, 0x1c
        /*00ee*/ 	.short	(.L_716 - .L_715)


	//   ....[0]....
.L_715:
        /*00f0*/ 	.word	0x00000330


	//   ....[1]....
        /*00f4*/ 	.word	0x00000bb0


	//   ....[2]....
        /*00f8*/ 	.word	0x00000be0


	//   ....[3]....
        /*00fc*/ 	.word	0x00024870


	//   ....[4]....
        /*0100*/ 	.word	0x00024960


	//----- nvinfo : EIATTR_CTAIDZ_USED
	.align		4
.L_716:
        /*0104*/ 	.byte	0x01, 0x04
	.zero		2


	//----- nvinfo : EIATTR_CRS_STACK_SIZE
	.align		4
        /*0108*/ 	.byte	0x04, 0x1e
        /*010a*/ 	.short	(.L_718 - .L_717)
.L_717:
        /*010c*/ 	.word	0x00000000
.L_718:


//--------------------- .nv.info._ZN5flash24flash_fwd_splitkv_kernelI23Flash_fwd_kernel_traitsILi256ELi64ELi64ELi4ELb0ELb0EN7cutlass6half_tE19Flash_kernel_traitsILi256ELi64ELi64ELi4ES3_EELb1ELb0ELb1ELb0ELb0ELb0ELb0ELb1EEEvNS_16Flash_fwd_paramsE --------------------------
	.section	.nv.info._ZN5flash24flash_fwd_splitkv_kernelI23Flash_fwd_kernel_traitsILi256ELi64ELi64ELi4ELb0ELb0EN7cutlass6half_tE19Flash_kernel_traitsILi256ELi64ELi64ELi4ES3_EELb1ELb0ELb1ELb0ELb0ELb0ELb0ELb1EEEvNS_16Flash_fwd_paramsE,"",@"SHT_CUDA_INFO"
	.sectionflags	@""
	.align	4


	//----- nvinfo : EIATTR_CUDA_API_VERSION
	.align		4
        /*0000*/ 	.byte	0x04, 0x37
        /*0002*/ 	.short	(.L_720 - .L_719)
.L_719:
        /*0004*/ 	.word	0x00000082


	//----- nvinfo : EIATTR_SW2861232_WAR
	.align		4
.L_720:
        /*0008*/ 	.byte	0x01, 0x35
	.zero		2


	//----- nvinfo : EIATTR_PARAM_CBANK
	.align		4
        /*000c*/ 	.byte	0x04, 0x0a
        /*000e*/ 	.short	(.L_722 - .L_721)
	.align		4
.L_721:
        /*0010*/ 	.word	index@(.nv.constant0._ZN5flash24flash_fwd_splitkv_kernelI23Flash_fwd_kernel_traitsILi256ELi64ELi64ELi4ELb0ELb0EN7cutlass6half_tE19Flash_kernel_traitsILi256ELi64ELi64ELi4ES3_EELb1ELb0ELb1ELb0ELb0ELb0ELb0ELb1EEEvNS_16Flash_fwd_paramsE)
        /*0014*/ 	.short	0x0160
        /*0016*/ 	.short	0x01d0


	//----- nvinfo : EIATTR_CBANK_PARAM_SIZE
	.align		4
.L_722:
        /*0018*/ 	.byte	0x03, 0x19
        /*001a*/ 	.short	0x01d0


	//----- nvinfo : EIATTR_KPARAM_INFO
	.align		4
        /*001c*/ 	.byte	0x04, 0x17
        /*001e*/ 	.short	(.L_724 - .L_723)
.L_723:
        /*0020*/ 	.word	0x00000000
        /*0024*/ 	.short	0x0000
        /*0026*/ 	.short	0x0000
        /*0028*/ 	.byte	0x00, 0xf0, 0x41, 0x07


	//----- nvinfo : EIATTR_MAXREG_COUNT
	.align		4
.L_724:
        /*002c*/ 	.byte	0x03, 0x1b
        /*002e*/ 	.short	0x00ff


	//----- nvinfo : EIATTR_NUM_BARRIERS
	.align		4
        /*0030*/ 	.byte	0x02, 0x4c
        /*0032*/ 	.byte	0x01
	.zero		1


	//----- nvinfo : EIATTR_MERCURY_ISA_VERSION
	.align		4
        /*0034*/ 	.byte	0x03, 0x5f
        /*0036*/ 	.short	0x0000


	//----- nvinfo : EIATTR_COOP_GROUP_MASK_REGIDS
	.align		4
        /*0038*/ 	.byte	0x04, 0x29
        /*003a*/ 	.short	(.L_726 - .L_725)


	//   ....[0]....
.L_725:
        /*003c*/ 	.word	0xffffffff


	//   ....[1]....
        /*0040*/ 	.word	0xffffffff


	//   ....[2]....
        /*0044*/ 	.word	0xffffffff


	//   ....[3]....
        /*0048*/ 	.word	0xffffffff


	//   ....[4]....
        /*004c*/ 	.word	0xffffffff


	//   ....[5]....
        /*0050*/ 	.word	0xffffffff


	//   ....[6]....
        /*0054*/ 	.word	0xffffffff


	//   ....[7]....
        /*0058*/ 	.word	0xffffffff


	//   ....[8]....
        /*005c*/ 	.word	0xffffffff


	//   ....[9]....
        /*0060*/ 	.word	0xffffffff


	//   ....[10]....
        /*0064*/ 	.word	0xffffffff


	//   ....[11]....
        /*0068*/ 	.word	0xffffffff


	//   ....[12]....
        /*006c*/ 	.word	0xffffffff


	//   ....[13]....
        /*0070*/ 	.word	0xffffffff


	//   ....[14]....
        /*0074*/ 	.word	0xffffffff


	//   ....[15]....
        /*0078*/ 	.word	0xffffffff


	//   ....[16]....
        /*007c*/ 	.word	0xffffffff


	//   ....[17]....
        /*0080*/ 	.word	0xffffffff


	//   ....[18]....
        /*0084*/ 	.word	0xffffffff


	//   ....[19]....
        /*0088*/ 	.word	0xffffffff


	//----- nvinfo : EIATTR_COOP_GROUP_INSTR_OFFSETS
	.align		4
.L_726:
        /*008c*/ 	.byte	0x04, 0x28
        /*008e*/ 	.short	(.L_728 - .L_727)


	//   ....[0]....
.L_727:
        /*0090*/ 	.word	0x0001d4d0


	//   ....[1]....
        /*0094*/ 	.word	0x0001d580


	//   ....[2]....
        /*0098*/ 	.word	0x0001d590


	//   ....[3]....
        /*009c*/ 	.word	0x0001d610


	//   ....[4]....
        /*00a0*/ 	.word	0x00021990


	//   ....[5]....
        /*00a4*/ 	.word	0x000219a0


	//   ....[6]....
        /*00a8*/ 	.word	0x000219d0


	//   ....[7]....
        /*00ac*/ 	.word	0x000219e0


	//   ....[8]....
        /*00b0*/ 	.word	0x000262b0


	//   ....[9]....
        /*00b4*/ 	.word	0x000262c0


	//   ....[10]....
        /*00b8*/ 	.word	0x000262e0


	//   ....[11]....
        /*00bc*/ 	.word	0x00026300


	//   ....[12]....
        /*00c0*/ 	.word	0x00027fb0


	//   ....[13]....
        /*00c4*/ 	.word	0x00027fe0


	//   ....[14]....
        /*00c8*/ 	.word	0x00027ff0


	//   ....[15]....
        /*00cc*/ 	.word	0x00028020


	//   ....[16]....
        /*00d0*/ 	.word	0x0002a0a0


	//   ....[17]....
        /*00d4*/ 	.word	0x0002a0f0


	//   ....[18]....
        /*00d8*/ 	.word	0x0002a140


	//   ....[19]....
        /*00dc*/ 	.word	0x0002a190


	//----- nvinfo : EIATTR_EXIT_INSTR_OFFSETS
	.align		4
.L_728:
        /*00e0*/ 	.byte	0x04, 0x1c
        /*00e2*/ 	.short	(.L_730 - .L_729)


	//   ....[0]....
.L_729:
        /*00e4*/ 	.word	0x000000b0


	//----- nvinfo : EIATTR_CTAIDZ_USED
	.align		4
.L_730:
        /*00e8*/ 	.byte	0x01, 0x04
	.zero		2


	//----- nvinfo : EIATTR_CRS_STACK_SIZE
	.align		4
        /*00ec*/ 	.byte	0x04, 0x1e
        /*00ee*/ 	.short	(.L_732 - .L_731)
.L_731:
        /*00f0*/ 	.word	0x00000000
.L_732:


//--------------------- .nv.info._ZN5flash24flash_fwd_splitkv_kernelI23Flash_fwd_kernel_traitsILi256ELi64ELi64ELi4ELb0ELb0EN7cutlass6half_tE19Flash_kernel_traitsILi256ELi64ELi64ELi4ES3_EELb1ELb0ELb1ELb0ELb0ELb1ELb0ELb1EEEvNS_16Flash_fwd_paramsE --------------------------
	.section	.nv.info._ZN5flash24flash_fwd_splitkv_kernelI23Flash_fwd_kernel_traitsILi256ELi64ELi64ELi4ELb0ELb0EN7cutlass6half_tE19Flash_kernel_traitsILi256ELi64ELi64ELi4ES3_EELb1ELb0ELb1ELb0ELb0ELb1ELb0ELb1EEEvNS_16Flash_fwd_paramsE,"",@"SHT_CUDA_INFO"
	.sectionflags	@""
	.align	4


	//----- nvinfo : EIATTR_CUDA_API_VERSION
	.align		4
        /*0000*/ 	.byte	0x04, 0x37
        /*0002*/ 	.short	(.L_734 - .L_733)
.L_733:
        /*0004*/ 	.word	0x00000082


	//----- nvinfo : EIATTR_SW2861232_WAR
	.align		4
.L_734:
        /*0008*/ 	.byte	0x01, 0x35
	.zero		2


	//----- nvinfo : EIATTR_PARAM_CBANK
	.align		4
        /*000c*/ 	.byte	0x04, 0x0a
        /*000e*/ 	.short	(.L_736 - .L_735)
	.align		4
.L_735:
        /*0010*/ 	.word	index@(.nv.constant0._ZN5flash24flash_fwd_splitkv_kernelI23Flash_fwd_kernel_traitsILi256ELi64ELi64ELi4ELb0ELb0EN7cutlass6half_tE19Flash_kernel_traitsILi256ELi64ELi64ELi4ES3_EELb1ELb0ELb1ELb0ELb0ELb1ELb0ELb1EEEvNS_16Flash_fwd_paramsE)
        /*0014*/ 	.short	0x0160
        /*0016*/ 	.short	0x01d0


	//----- nvinfo : EIATTR_CBANK_PARAM_SIZE
	.align		4
.L_736:
        /*0018*/ 	.byte	0x03, 0x19
        /*001a*/ 	.short	0x01d0


	//----- nvinfo : EIATTR_KPARAM_INFO
	.align		4
        /*001c*/ 	.byte	0x04, 0x17
        /*001e*/ 	.short	(.L_738 - .L_737)
.L_737:
        /*0020*/ 	.word	0x00000000
        /*0024*/ 	.short	0x0000
        /*0026*/ 	.short	0x0000
        /*0028*/ 	.byte	0x00, 0xf0, 0x41, 0x07


	//----- nvinfo : EIATTR_MAXREG_COUNT
	.align		4
.L_738:
        /*002c*/ 	.byte	0x03, 0x1b
        /*002e*/ 	.short	0x00ff


	//----- nvinfo : EIATTR_NUM_BARRIERS
	.align		4
        /*0030*/ 	.byte	0x02, 0x4c
        /*0032*/ 	.byte	0x01
	.zero		1


	//----- nvinfo : EIATTR_ANNOTATIONS
	.align		4
        /*0034*/ 	.byte	0x04, 0x55
        /*0036*/ 	.short	(.L_740 - .L_739)


	//   ....[0]....
.L_739:
        /*0038*/ 	.word	0x00000001
        /*003c*/ 	.byte	0x20, 0xd4, 0x01, 0x00, 0x01, 0x00, 0x00, 0x00, 0x50, 0x25, 0x02, 0x00, 0x01, 0x00, 0x00, 0x00
        /*004c*/ 	.byte	0x50, 0x72, 0x02, 0x00, 0x01, 0x00, 0x00, 0x00, 0xf0, 0x75, 0x02, 0x00, 0x01, 0x00, 0x00, 0x00
        /*005c*/ 	.byte	0xb0, 0x76, 0x02, 0x00, 0x01, 0x00, 0x00, 0x00, 0xd0, 0x76, 0x02, 0x00, 0x01, 0x00, 0x00, 0x00
        /*006c*/ 	.byte	0x70, 0x97, 0x02, 0x00


	//----- nvinfo : EIATTR_MERCURY_ISA_VERSION
	.align		4
.L_740:
        /*0070*/ 	.byte	0x03, 0x5f
        /*0072*/ 	.short	0x0000


	//----- nvinfo : EIATTR_COOP_GROUP_MASK_REGIDS
	.align		4
        /*0074*/ 	.byte	0x04, 0x29
        /*0076*/ 	.short	(.L_742 - .L_741)


	//   ....[0]....
.L_741:
        /*0078*/ 	.word	0xffffffff


	//   ....[1]....
        /*007c*/ 	.word	0xffffffff


	//   ....[2]....
        /*0080*/ 	.word	0xffffffff


	//   ....[3]....
        /*0084*/ 	.word	0xffffffff


	//   ....[4]....
        /*0088*/ 	.word	0xffffffff


	//   ....[5]....
        /*008c*/ 	.word	0xffffffff


	//   ....[6]....
        /*0090*/ 	.word	0xffffffff


	//   ....[7]....
        /*0094*/ 	.word	0xffffffff


	//   ....[8]....
        /*0098*/ 	.word	0xffffffff


	//   ....[9]....
        /*009c*/ 	.word	0xffffffff


	//   ....[10]....
        /*00a0*/ 	.word	0xffffffff


	//   ....[11]....
        /*00a4*/ 	.word	0xffffffff


	//   ....[12]....
        /*00a8*/ 	.word	0xffffffff


	//   ....[13]....
        /*00ac*/ 	.word	0xffffffff


	//   ....[14]....
        /*00b0*/ 	.word	0xffffffff


	//   ....[15]....
        /*00b4*/ 	.word	0xffffffff


	//   ....[16]....
        /*00b8*/ 	.word	0xffffffff


	//   ....[17]....
        /*00bc*/ 	.word	0xffffffff


	//   ....[18]....
        /*00c0*/ 	.word	0xffffffff


	//   ....[19]....
        /*00c4*/ 	.word	0xffffffff


	//----- nvinfo : EIATTR_COOP_GROUP_INSTR_OFFSETS
	.align		4
.L_742:
        /*00c8*/ 	.byte	0x04, 0x28
        /*00ca*/ 	.short	(.L_744 - .L_743)


	//   ....[0]....
.L_743:
        /*00cc*/ 	.word	0x0001c3a0


	//   ....[1]....
        /*00d0*/ 	.word	0x0001c410


	//   ....[2]....
        /*00d4*/ 	.word	0x0001c430


	//   ....[3]....
        /*00d8*/ 	.word	0x0001c450


	//   ....[4]....
        /*00dc*/ 	.word	0x00020b30


	//   ....[5]....
        /*00e0*/ 	.word	0x00020b80


	//   ....[6]....
        /*00e4*/ 	.word	0x00020ba0


	//   ....[7]....
        /*00e8*/ 	.word	0x00020bd0


	//   ....[8]....
        /*00ec*/ 	.word	0x000258a0


	//   ....[9]....
        /*00f0*/ 	.word	0x000258b0


	//   ....[10]....
        /*00f4*/ 	.word	0x000258d0


	//   ....[11]....
        /*00f8*/ 	.word	0x000258f0


	//   ....[12]....
        /*00fc*/ 	.word	0x000276c0


	//   ....[13]....
        /*0100*/ 	.word	0x00027700


	//   ....[14]....
        /*0104*/ 	.word	0x00027710


	//   ....[15]....
        /*0108*/ 	.word	0x00027740


	//   ....[16]....
        /*010c*/ 	.word	0x000297a0


	//   ....[17]....
        /*0110*/ 	.word	0x000297e0


	//   ....[18]....
        /*0114*/ 	.word	0x00029830


	//   ....[19]....
        /*0118*/ 	.word	0x00029880


	//----- nvinfo : EIATTR_EXIT_INSTR_OFFSETS
	.align		4
.L_744:
        /*011c*/ 	.byte	0x04, 0x1c
        /*011e*/ 	.short	(.L_746 - .L_745)


	//   ....[0]....
.L_745:
        /*0120*/ 	.word	0x000000c0


	//----- nvinfo : EIATTR_CTAIDZ_USED
	.align		4
.L_746:
        /*0124*/ 	.byte	0x01, 0x04
	.zero		2


	//----- nvinfo : EIATTR_CRS_STACK_SIZE
	.align		4
        /*0128*/ 	.byte	0x04, 0x1e
        /*012a*/ 	.short	(.L_748 - .L_747)
.L_747:
        /*012c*/ 	.word	0x00000000
.L_748:


//--------------------- .nv.info._ZN5flash24flash_fwd_splitkv_kernelI23Flash_fwd_kernel_traitsILi256ELi64ELi64ELi4ELb0ELb0EN7cutlass6half_tE19Flash_kernel_traitsILi256ELi64ELi64ELi4ES3_EELb1ELb0ELb0ELb0ELb1ELb0ELb1ELb0EEEvNS_16Flash_fwd_paramsE --------------------------
	.section	.nv.info._ZN5flash24flash_fwd_splitkv_kernelI23Flash_fwd_kernel_traitsILi256ELi64ELi64ELi4ELb0ELb0EN7cutlass6half_tE19Flash_kernel_traitsILi256ELi64ELi64ELi4ES3_EELb1ELb0ELb0ELb0ELb1ELb0ELb1ELb0EEEvNS_16Flash_fwd_paramsE,"",@"SHT_CUDA_INFO"
	.sectionflags	@""
	.align	4


	//----- nvinfo : EIATTR_CUDA_API_VERSION
	.align		4
        /*0000*/ 	.byte	0x04, 0x37
        /*0002*/ 	.short	(.L_750 - .L_749)
.L_749:
        /*0004*/ 	.word	0x00000082


	//----- nvinfo : EIATTR_SW2861232_WAR
	.align		4
.L_750:
        /*0008*/ 	.byte	0x01, 0x35
	.zero		2


	//----- nvinfo : EIATTR_PARAM_CBANK
	.align		4
        /*000c*/ 	.byte	0x04, 0x0a
        /*000e*/ 	.short	(.L_752 - .L_751)
	.align		4
.L_751:
        /*0010*/ 	.word	index@(.nv.constant0._ZN5flash24flash_fwd_splitkv_kernelI23Flash_fwd_kernel_traitsILi256ELi64ELi64ELi4ELb0ELb0EN7cutlass6half_tE19Flash_kernel_traitsILi256ELi64ELi64ELi4ES3_EELb1ELb0ELb0ELb0ELb1ELb0ELb1ELb0EEEvNS_16Flash_fwd_paramsE)
        /*0014*/ 	.short	0x0160
        /*0016*/ 	.short	0x01d0


	//----- nvinfo : EIATTR_CBANK_PARAM_SIZE
	.align		4
.L_752:
        /*0018*/ 	.byte	0x03, 0x19
        /*001a*/ 	.short	0x01d0


	//----- nvinfo : EIATTR_KPARAM_INFO
	.align		4
        /*001c*/ 	.byte	0x04, 0x17
        /*001e*/ 	.short	(.L_754 - .L_753)
.L_753:
        /*0020*/ 	.word	0x00000000
        /*0024*/ 	.short	0x0000
        /*0026*/ 	.short	0x0000
        /*0028*/ 	.byte	0x00, 0xf0, 0x41, 0x07


	//----- nvinfo : EIATTR_MAXREG_COUNT
	.align		4
.L_754:
        /*002c*/ 	.byte	0x03, 0x1b
        /*002e*/ 	.short	0x00ff


	//----- nvinfo : EIATTR_NUM_BARRIERS
	.align		4
        /*0030*/ 	.byte	0x02, 0x4c
        /*0032*/ 	.byte	0x01
	.zero		1


	//----- nvinfo : EIATTR_MERCURY_ISA_VERSION
	.align		4
        /*0034*/ 	.byte	0x03, 0x5f
        /*0036*/ 	.short	0x0000


	//----- nvinfo : EIATTR_COOP_GROUP_MASK_REGIDS
	.align		4
        /*0038*/ 	.byte	0x04, 0x29
        /*003a*/ 	.short	(.L_756 - .L_755)


	//   ....[0]....
.L_755:
        /*003c*/ 	.word	0xffffffff


	//   ....[1]....
        /*0040*/ 	.word	0xffffffff


	//   ....[2]....
        /*0044*/ 	.word	0xffffffff


	//   ....[3]....
        /*0048*/ 	.word	0xffffffff


	//   ....[4]....
        /*004c*/ 	.word	0xffffffff


	//   ....[5]....
        /*0050*/ 	.word	0xffffffff


	//   ....[6]....
        /*0054*/ 	.word	0xffffffff


	//   ....[7]....
        /*0058*/ 	.word	0xffffffff


	//   ....[8]....
        /*005c*/ 	.word	0xffffffff


	//   ....[9]....
        /*0060*/ 	.word	0xffffffff


	//   ....[10]....
        /*0064*/ 	.word	0xffffffff


	//   ....[11]....
        /*0068*/ 	.word	0xffffffff


	//   ....[12]....
        /*006c*/ 	.word	0xffffffff


	//   ....[13]....
        /*0070*/ 	.word	0xffffffff


	//   ....[14]....
        /*0074*/ 	.word	0xffffffff


	//   ....[15]....
        /*0078*/ 	.word	0xffffffff


	//----- nvinfo : EIATTR_COOP_GROUP_INSTR_OFFSETS
	.align		4
.L_756:
        /*007c*/ 	.byte	0x04, 0x28
        /*007e*/ 	.short	(.L_758 - .L_757)


	//   ....[0]....
.L_757:
        /*0080*/ 	.word	0x00004560


	//   ....[1]....
        /*0084*/ 	.word	0x000045f0


	//   ....[2]....
        /*0088*/ 	.word	0x00004610


	//   ....[3]....
        /*008c*/ 	.word	0x00004630


	//   ....[4]....
        /*0090*/ 	.word	0x00007b10


	//   ....[5]....
        /*0094*/ 	.word	0x00007b20


	//   ....[6]....
        /*0098*/ 	.word	0x00007b50


	//   ....[7]....
        /*009c*/ 	.word	0x00007b60


	//   ....[8]....
        /*00a0*/ 	.word	0x0000b3b0


	//   ....[9]....
        /*00a4*/ 	.word	0x0000b3d0


	//   ....[10]....
        /*00a8*/ 	.word	0x0000b400


	//   ....[11]....
        /*00ac*/ 	.word	0x0000b410


	//   ....[12]....
        /*00b0*/ 	.word	0x0000cff0


	//   ....[13]....
        /*00b4*/ 	.word	0x0000d030


	//   ....[14]....
        /*00b8*/ 	.word	0x0000d080


	//   ....[15]....
        /*00bc*/ 	.word	0x0000d090


	//----- nvinfo : EIATTR_EXIT_INSTR_OFFSETS
	.align		4
.L_758:
        /*00c0*/ 	.byte	0x04, 0x1c
        /*00c2*/ 	.short	(.L_760 - .L_759)


	//   ....[0]....
.L_759:
        /*00c4*/ 	.word	0x00000420


	//   ....[1]....
        /*00c8*/ 	.word	0x00000cc0


	//   ....[2]....
        /*00cc*/ 	.word	0x00000cf0


	//   ....[3]....
        /*00d0*/ 	.word	0x0000e800


	//   ....[4]....
        /*00d4*/ 	.word	0x0000e850


	//----- nvinfo : EIATTR_CTAIDZ_USED
	.align		4
.L_760:
        /*00d8*/ 	.byte	0x01, 0x04
	.zero		2


	//----- nvinfo : EIATTR_CRS_STACK_SIZE
	.align		4
        /*00dc*/ 	.byte	0x04, 0x1e
        /*00de*/ 	.short	(.L_762 - .L_761)
.L_761:
        /*00e0*/ 	.word	0x00000000
.L_762:


//--------------------- .nv.info._ZN5flash24flash_fwd_splitkv_kernelI23Flash_fwd_kernel_traitsILi256ELi64ELi64ELi4ELb0ELb0EN7cutlass6half_tE19Flash_kernel_traitsILi256ELi64ELi64ELi4ES3_EELb1ELb0ELb0ELb0ELb1ELb1ELb1ELb0EEEvNS_16Flash_fwd_paramsE --------------------------
	.section	.nv.info._ZN5flash24flash_fwd_splitkv_kernelI23Flash_fwd_kernel_traitsILi256ELi64ELi64ELi4ELb0ELb0EN7cutlass6half_tE19Flash_kernel_traitsILi256ELi64ELi64ELi4ES3_EELb1ELb0ELb0ELb0ELb1ELb1ELb1ELb0EEEvNS_16Flash_fwd_paramsE,"",@"SHT_CUDA_INFO"
	.sectionflags	@""
	.align	4


	//----- nvinfo : EIATTR_CUDA_API_VERSION
	.align		4
        /*0000*/ 	.byte	0x04, 0x37
        /*0002*/ 	.short	(.L_764 - .L_763)
.L_763:
        /*0004*/ 	.word	0x00000082


	//----- nvinfo : EIATTR_SW2861232_WAR
	.align		4
.L_764:
        /*0008*/ 	.byte	0x01, 0x35
	.zero		2


	//----- nvinfo : EIATTR_PARAM_CBANK
	.align		4
        /*000c*/ 	.byte	0x04, 0x0a
        /*000e*/ 	.short	(.L_766 - .L_765)
	.align		4
.L_765:
        /*0010*/ 	.word	index@(.nv.constant0._ZN5flash24flash_fwd_splitkv_kernelI23Flash_fwd_kernel_traitsILi256ELi64ELi64ELi4ELb0ELb0EN7cutlass6half_tE19Flash_kernel_traitsILi256ELi64ELi64ELi4ES3_EELb1ELb0ELb0ELb0ELb1ELb1ELb1ELb0EEEvNS_16Flash_fwd_paramsE)
        /*0014*/ 	.short	0x0160
        /*0016*/ 	.short	0x01d0


	//----- nvinfo : EIATTR_CBANK_PARAM_SIZE
	.align		4
.L_766:
        /*0018*/ 	.byte	0x03, 0x19
        /*001a*/ 	.short	0x01d0


	//----- nvinfo : EIATTR_KPARAM_INFO
	.align		4
        /*001c*/ 	.byte	0x04, 0x17
        /*001e*/ 	.short	(.L_768 - .L_767)
.L_767:
        /*0020*/ 	.word	0x00000000
        /*0024*/ 	.short	0x0000
        /*0026*/ 	.short	0x0000
        /*0028*/ 	.byte	0x00, 0xf0, 0x41, 0x07


	//----- nvinfo : EIATTR_MAXREG_COUNT
	.align		4
.L_768:
        /*002c*/ 	.byte	0x03, 0x1b
        /*002e*/ 	.short	0x00ff


	//----- nvinfo : EIATTR_NUM_BARRIERS
	.align		4
        /*0030*/ 	.byte	0x02, 0x4c
        /*0032*/ 	.byte	0x01
	.zero		1


	//----- nvinfo : EIATTR_MERCURY_ISA_VERSION
	.align		4
        /*0034*/ 	.byte	0x03, 0x5f
        /*0036*/ 	.short	0x0000


	//----- nvinfo : EIATTR_COOP_GROUP_MASK_REGIDS
	.align		4
        /*0038*/ 	.byte	0x04, 0x29
        /*003a*/ 	.short	(.L_770 - .L_769)


	//   ....[0]....
.L_769:
        /*003c*/ 	.word	0xffffffff


	//   ....[1]....
        /*0040*/ 	.word	0xffffffff


	//   ....[2]....
        /*0044*/ 	.word	0xffffffff


	//   ....[3]....
        /*0048*/ 	.word	0xffffffff


	//   ....[4]....
        /*004c*/ 	.word	0xffffffff


	//   ....[5]....
        /*0050*/ 	.word	0xffffffff


	//   ....[6]....
        /*0054*/ 	.word	0xffffffff


	//   ....[7]....
        /*0058*/ 	.word	0xffffffff


	//   ....[8]....
        /*005c*/ 	.word	0xffffffff


	//   ....[9]....
        /*0060*/ 	.word	0xffffffff


	//   ....[10]....
        /*0064*/ 	.word	0xffffffff


	//   ....[11]....
        /*0068*/ 	.word	0xffffffff


	//   ....[12]....
        /*006c*/ 	.word	0xffffffff


	//   ....[13]....
        /*0070*/ 	.word	0xffffffff


	//   ....[14]....
        /*0074*/ 	.word	0xffffffff


	//   ....[15]....
        /*0078*/ 	.word	0xffffffff


	//----- nvinfo : EIATTR_COOP_GROUP_INSTR_OFFSETS
	.align		4
.L_770:
        /*007c*/ 	.byte	0x04, 0x28
        /*007e*/ 	.short	(.L_772 - .L_771)


	//   ....[0]....
.L_771:
        /*0080*/ 	.word	0x00004a00


	//   ....[1]....
        /*0084*/ 	.word	0x00004ae0


	//   ....[2]....
        /*0088*/ 	.word	0x00004af0


	//   ....[3]....
        /*008c*/ 	.word	0x00004b20


	//   ....[4]....
        /*0090*/ 	.word	0x00008450


	//   ....[5]....
        /*0094*/ 	.word	0x00008460


	//   ....[6]....
        /*0098*/ 	.word	0x00008490


	//   ....[7]....
        /*009c*/ 	.word	0x000084a0


	//   ....[8]....
        /*00a0*/ 	.word	0x0000c0a0


	//   ....[9]....
        /*00a4*/ 	.word	0x0000c0b0


	//   ....[10]....
        /*00a8*/ 	.word	0x0000c0e0


	//   ....[11]....
        /*00ac*/ 	.word	0x0000c0f0


	//   ....[12]....
        /*00b0*/ 	.word	0x0000dcf0


	//   ....[13]....
        /*00b4*/ 	.word	0x0000dd30


	//   ....[14]....
        /*00b8*/ 	.word	0x0000dd80


	//   ....[15]....
        /*00bc*/ 	.word	0x0000dd90


	//----- nvinfo : EIATTR_EXIT_INSTR_OFFSETS
	.align		4
.L_772:
        /*00c0*/ 	.byte	0x04, 0x1c
        /*00c2*/ 	.short	(.L_774 - .L_773)


	//   ....[0]....
.L_773:
        /*00c4*/ 	.word	0x00000420


	//   ....[1]....
        /*00c8*/ 	.word	0x00000cd0


	//   ....[2]....
        /*00cc*/ 	.word	0x00000d00


	//   ....[3]....
        /*00d0*/ 	.word	0x0000f500


	//   ....[4]....
        /*00d4*/ 	.word	0x0000f550


	//----- nvinfo : EIATTR_CTAIDZ_USED
	.align		4
.L_774:
        /*00d8*/ 	.byte	0x01, 0x04
	.zero		2


	//----- nvinfo : EIATTR_CRS_STACK_SIZE
	.align		4
        /*00dc*/ 	.byte	0x04, 0x1e
        /*00de*/ 	.short	(.L_776 - .L_775)
.L_775:
        /*00e0*/ 	.word	0x00000000
.L_776:


//--------------------- .nv.info._ZN5flash24flash_fwd_splitkv_kernelI23Flash_fwd_kernel_traitsILi256ELi64ELi64ELi4ELb0ELb0EN7cutlass6half_tE19Flash_kernel_traitsILi256ELi64ELi64ELi4ES3_EELb1ELb0ELb1ELb0ELb0ELb0ELb1ELb0EEEvNS_16Flash_fwd_paramsE --------------------------
	.section	.nv.info._ZN5flash24flash_fwd_splitkv_kernelI23Flash_fwd_kernel_traitsILi256ELi64ELi64ELi4ELb0ELb0EN7cutlass6half_tE19Flash_kernel_traitsILi256ELi64ELi64ELi4ES3_EELb1ELb0ELb1ELb0ELb0ELb0ELb1ELb0EEEvNS_16Flash_fwd_paramsE,"",@"SHT_CUDA_INFO"
	.sectionflags	@""
	.align	4


	//----- nvinfo : EIATTR_CUDA_API_VERSION
	.align		4
        /*0000*/ 	.byte	0x04, 0x37
        /*0002*/ 	.short	(.L_778 - .L_777)
.L_777:
        /*0004*/ 	.word	0x00000082


	//----- nvinfo : EIATTR_SW2861232_WAR
	.align		4
.L_778:
        /*0008*/ 	.byte	0x01, 0x35
	.zero		2


	//----- nvinfo : EIATTR_PARAM_CBANK
	.align		4
        /*000c*/ 	.byte	0x04, 0x0a
        /*000e*/ 	.short	(.L_780 - .L_779)
	.align		4
.L_779:
        /*0010*/ 	.word	index@(.nv.constant0._ZN5flash24flash_fwd_splitkv_kernelI23Flash_fwd_kernel_traitsILi256ELi64ELi64ELi4ELb0ELb0EN7cutlass6half_tE19Flash_kernel_traitsILi256ELi64ELi64ELi4ES3_EELb1ELb0ELb1ELb0ELb0ELb0ELb1ELb0EEEvNS_16Flash_fwd_paramsE)
        /*0014*/ 	.short	0x0160
        /*0016*/ 	.short	0x01d0


	//----- nvinfo : EIATTR_CBANK_PARAM_SIZE
	.align		4
.L_780:
        /*0018*/ 	.byte	0x03, 0x19
        /*001a*/ 	.short	0x01d0


	//----- nvinfo : EIATTR_KPARAM_INFO
	.align		4
        /*001c*/ 	.byte	0x04, 0x17
        /*001e*/ 	.short	(.L_782 - .L_781)
.L_781:
        /*0020*/ 	.word	0x00000000
        /*0024*/ 	.short	0x0000
        /*0026*/ 	.short	0x0000
        /*0028*/ 	.byte	0x00, 0xf0, 0x41, 0x07


	//----- nvinfo : EIATTR_MAXREG_COUNT
	.align		4
.L_782:
        /*002c*/ 	.byte	0x03, 0x1b
        /*002e*/ 	.short	0x00ff


	//----- nvinfo : EIATTR_NUM_BARRIERS
	.align		4
        /*0030*/ 	.byte	0x02, 0x4c
        /*0032*/ 	.byte	0x01
	.zero		1


	//----- nvinfo : EIATTR_MERCURY_ISA_VERSION
	.align		4
        /*0034*/ 	.byte	0x03, 0x5f
        /*0036*/ 	.short	0x0000


	//----- nvinfo : EIATTR_INT_WARP_WIDE_INSTR_OFFSETS
	.align		4
        /*0038*/ 	.byte	0x04, 0x31
        /*003a*/ 	.short	(.L_784 - .L_783)


	//   ....[0]....
.L_783:
        /*003c*/ 	.word	0x0000af40


	//----- nvinfo : EIATTR_COOP_GROUP_MASK_REGIDS
	.align		4
.L_784:
        /*0040*/ 	.byte	0x04, 0x29
        /*0042*/ 	.short	(.L_786 - .L_785)


	//   ....[0]....
.L_785:
        /*0044*/ 	.word	0xffffffff


	//   ....[1]....
        /*0048*/ 	.word	0xffffffff


	//   ....[2]....
        /*004c*/ 	.word	0xffffffff


	//   ....[3]....
        /*0050*/ 	.word	0xffffffff


	//   ....[4]....
        /*0054*/ 	.word	0xffffffff


	//   ....[5]....
        /*0058*/ 	.word	0xffffffff


	//   ....[6]....
        /*005c*/ 	.word	0xffffffff


	//   ....[7]....
        /*0060*/ 	.word	0xffffffff


	//   ....[8]....
        /*0064*/ 	.word	0xffffffff


	//   ....[9]....
        /*0068*/ 	.word	0xffffffff


	//   ....[10]....
        /*006c*/ 	.word	0xffffffff


	//   ....[11]....
        /*0070*/ 	.word	0xffffffff


	//   ....[12]....
        /*0074*/ 	.word	0xffffffff


	//   ....[13]....
        /*0078*/ 	.word	0xffffffff


	//   ....[14]....
        /*007c*/ 	.word	0xffffffff


	//   ....[15]....
        /*0080*/ 	.word	0xffffffff


	//----- nvinfo : EIATTR_COOP_GROUP_INSTR_OFFSETS
	.align		4
.L_786:
        /*0084*/ 	.byte	0x04, 0x28
        /*0086*/ 	.short	(.L_788 - .L_787)


	//   ....[0]....
.L_787:
        /*0088*/ 	.word	0x000071a0


	//   ....[1]....
        /*008c*/ 	.word	0x000071c0


	//   ....[2]....
        /*0090*/ 	.word	0x00007260


	//   ....[3]....
        /*0094*/ 	.word	0x00007270


	//   ....[4]....
        /*0098*/ 	.word	0x0000baf0


	//   ....[5]....
        /*009c*/ 	.word	0x0000bb00


	//   ....[6]....
        /*00a0*/ 	.word	0x0000bb30


	//   ....[7]....
        /*00a4*/ 	.word	0x0000bb40


	//   ....[8]....
        /*00a8*/ 	.word	0x00010640


	//   ....[9]....
        /*00ac*/ 	.word	0x00010660


	//   ....[10]....
        /*00b0*/ 	.word	0x00010680


	//   ....[11]....
        /*00b4*/ 	.word	0x000106a0


	//   ....[12]....
        /*00b8*/ 	.word	0x00012280


	//   ....[13]....
        /*00bc*/ 	.word	0x000122c0


	//   ....[14]....
        /*00c0*/ 	.word	0x00012380


	//   ....[15]....
        /*00c4*/ 	.word	0x00012390


	//----- nvinfo : EIATTR_EXIT_INSTR_OFFSETS
	.align		4
.L_788:
        /*00c8*/ 	.byte	0x04, 0x1c
        /*00ca*/ 	.short	(.L_790 - .L_789)


	//   ....[0]....
.L_789:
        /*00cc*/ 	.word	0x00000620


	//   ....[1]....
        /*00d0*/ 	.word	0x00001360


	//   ....[2]....
        /*00d4*/ 	.word	0x00001390


	//   ....[3]....
        /*00d8*/ 	.word	0x00013ef0


	//   ....[4]....
        /*00dc*/ 	.word	0x00013f90


	//   ....[5]....
        /*00e0*/ 	.word	0x00013fb0


	//----- nvinfo : EIATTR_CTAIDZ_USED
	.align		4
.L_790:
        /*00e4*/ 	.byte	0x01, 0x04
	.zero		2


	//----- nvinfo : EIATTR_CRS_STACK_SIZE
	.align		4
        /*00e8*/ 	.byte	0x04, 0x1e
        /*00ea*/ 	.short	(.L_792 - .L_791)
.L_791:
        /*00ec*/ 	.word	0x00000000
.L_792:


//--------------------- .nv.info._ZN5flash24flash_fwd_splitkv_kernelI23Flash_fwd_kernel_traitsILi256ELi64ELi64ELi4ELb0ELb0EN7cutlass6half_tE19Flash_kernel_traitsILi256ELi64ELi64ELi4ES3_EELb1ELb0ELb1ELb0ELb0ELb1ELb1ELb0EEEvNS_16Flash_fwd_paramsE --------------------------
	.section	.nv.info._ZN5flash24flash_fwd_splitkv_kernelI23Flash_fwd_kernel_traitsILi256ELi64ELi64ELi4ELb0ELb0EN7cutlass6half_tE19Flash_kernel_traitsILi256ELi64ELi64ELi4ES3_EELb1ELb0ELb1ELb0ELb0ELb1ELb1ELb0EEEvNS_16Flash_fwd_paramsE,"",@"SHT_CUDA_INFO"
	.sectionflags	@""
	.align	4


	//----- nvinfo : EIATTR_CUDA_API_VERSION
	.align		4
        /*0000*/ 	.byte	0x04, 0x37
        /*0002*/ 	.short	(.L_794 - .L_793)
.L_793:
        /*0004*/ 	.word	0x00000082


	//----- nvinfo : EIATTR_SW2861232_WAR
	.align		4
.L_794:
        /*0008*/ 	.byte	0x01, 0x35
	.zero		2


	//----- nvinfo : EIATTR_PARAM_CBANK
	.align		4
        /*000c*/ 	.byte	0x04, 0x0a
        /*000e*/ 	.short	(.L_796 - .L_795)
	.align		4
.L_795:
        /*0010*/ 	.word	index@(.nv.constant0._ZN5flash24flash_fwd_splitkv_kernelI23Flash_fwd_kernel_traitsILi256ELi64ELi64ELi4ELb0ELb0EN7cutlass6half_tE19Flash_kernel_traitsILi256ELi64ELi64ELi4ES3_EELb1ELb0ELb1ELb0ELb0ELb1ELb1ELb0EEEvNS_16Flash_fwd_paramsE)
        /*0014*/ 	.short	0x0160
        /*0016*/ 	.short	0x01d0


	//----- nvinfo : EIATTR_CBANK_PARAM_SIZE
	.align		4
.L_796:
        /*0018*/ 	.byte	0x03, 0x19
        /*001a*/ 	.short	0x01d0


	//----- nvinfo : EIATTR_KPARAM_INFO
	.align		4
        /*001c*/ 	.byte	0x04, 0x17
        /*001e*/ 	.short	(.L_798 - .L_797)
.L_797:
        /*0020*/ 	.word	0x00000000
        /*0024*/ 	.short	0x0000
        /*0026*/ 	.short	0x0000
        /*0028*/ 	.byte	0x00, 0xf0, 0x41, 0x07


	//----- nvinfo : EIATTR_MAXREG_COUNT
	.align		4
.L_798:
        /*002c*/ 	.byte	0x03, 0x1b
        /*002e*/ 	.short	0x00ff


	//----- nvinfo : EIATTR_NUM_BARRIERS
	.align		4
        /*0030*/ 	.byte	0x02, 0x4c
        /*0032*/ 	.byte	0x01
	.zero		1


	//----- nvinfo : EIATTR_MERCURY_ISA_VERSION
	.align		4
        /*0034*/ 	.byte	0x03, 0x5f
        /*0036*/ 	.short	0x0000


	//----- nvinfo : EIATTR_INT_WARP_WIDE_INSTR_OFFSETS
	.align		4
        /*0038*/ 	.byte	0x04, 0x31
        /*003a*/ 	.short	(.L_800 - .L_799)


	//   ....[0]....
.L_799:
        /*003c*/ 	.word	0x0000b760


	//----- nvinfo : EIATTR_COOP_GROUP_MASK_REGIDS
	.align		4
.L_800:
        /*0040*/ 	.byte	0x04, 0x29
        /*0042*/ 	.short	(.L_802 - .L_801)


	//   ....[0]....
.L_801:
        /*0044*/ 	.word	0xffffffff


	//   ....[1]....
        /*0048*/ 	.word	0xffffffff


	//   ....[2]....
        /*004c*/ 	.word	0xffffffff


	//   ....[3]....
        /*0050*/ 	.word	0xffffffff


	//   ....[4]....
        /*0054*/ 	.word	0xffffffff


	//   ....[5]....
        /*0058*/ 	.word	0xffffffff


	//   ....[6]....
        /*005c*/ 	.word	0xffffffff


	//   ....[7]....
        /*0060*/ 	.word	0xffffffff


	//   ....[8]....
        /*0064*/ 	.word	0xffffffff


	//   ....[9]....
        /*0068*/ 	.word	0xffffffff


	//   ....[10]....
        /*006c*/ 	.word	0xffffffff


	//   ....[11]....
        /*0070*/ 	.word	0xffffffff


	//   ....[12]....
        /*0074*/ 	.word	0xffffffff


	//   ....[13]....
        /*0078*/ 	.word	0xffffffff


	//   ....[14]....
        /*007c*/ 	.word	0xffffffff


	//   ....[15]....
        /*0080*/ 	.word	0xffffffff


	//----- nvinfo : EIATTR_COOP_GROUP_INSTR_OFFSETS
	.align		4
.L_802:
        /*0084*/ 	.byte	0x04, 0x28
        /*0086*/ 	.short	(.L_804 - .L_803)


	//   ....[0]....
.L_803:
        /*0088*/ 	.word	0x000075e0


	//   ....[1]....
        /*008c*/ 	.word	0x00007610


	//   ....[2]....
        /*0090*/ 	.word	0x00007690


	//   ....[3]....
        /*0094*/ 	.word	0x000076a0


	//   ....[4]....
        /*0098*/ 	.word	0x0000c2f0


	//   ....[5]....
        /*009c*/ 	.word	0x0000c300


	//   ....[6]....
        /*00a0*/ 	.word	0x0000c330


	//   ....[7]....
        /*00a4*/ 	.word	0x0000c340


	//   ....[8]....
        /*00a8*/ 	.word	0x00011250


	//   ....[9]....
        /*00ac*/ 	.word	0x00011260


	//   ....[10]....
        /*00b0*/ 	.word	0x00011280


	//   ....[11]....
        /*00b4*/ 	.word	0x000112a0


	//   ....[12]....
        /*00b8*/ 	.word	0x00012ea0


	//   ....[13]....
        /*00bc*/ 	.word	0x00012ee0


	//   ....[14]....
        /*00c0*/ 	.word	0x00012fa0


	//   ....[15]....
        /*00c4*/ 	.word	0x00012fb0


	//----- nvinfo : EIATTR_EXIT_INSTR_OFFSETS
	.align		4
.L_804:
        /*00c8*/ 	.byte	0x04, 0x1c
        /*00ca*/ 	.short	(.L_806 - .L_805)


	//   ....[0]....
.L_805:
        /*00cc*/ 	.word	0x00000620


	//   ....[1]....
        /*00d0*/ 	.word	0x00001360


	//   ....[2]....
        /*00d4*/ 	.word	0x00001390


	//   ....[3]....
        /*00d8*/ 	.word	0x00014b10


	//   ....[4]....
        /*00dc*/ 	.word	0x00014bb0


	//   ....[5]....
        /*00e0*/ 	.word	0x00014bd0


	//----- nvinfo : EIATTR_CTAIDZ_USED
	.align		4
.L_806:
        /*00e4*/ 	.byte	0x01, 0x04
	.zero		2


	//----- nvinfo : EIATTR_CRS_STACK_SIZE
	.align		4
        /*00e8*/ 	.byte	0x04, 0x1e
        /*00ea*/ 	.short	(.L_808 - .L_807)
.L_807:
        /*00ec*/ 	.word	0x00000000
.L_808:


//--------------------- .nv.info._ZN5flash24flash_fwd_splitkv_kernelI23Flash_fwd_kernel_traitsILi256ELi64ELi64ELi4ELb0ELb0EN7cutlass6half_tE19Flash_kernel_traitsILi256ELi64ELi64ELi4ES3_EELb1ELb0ELb0ELb0ELb1ELb0ELb1ELb1EEEvNS_16Flash_fwd_paramsE --------------------------
	.section	.nv.info._ZN5flash24flash_fwd_splitkv_kernelI23Flash_fwd_kernel_traitsILi256ELi64ELi64ELi4ELb0ELb0EN7cutlass6half_tE19Flash_kernel_traitsILi256ELi64ELi64ELi4ES3_EELb1ELb0ELb0ELb0ELb1ELb0ELb1ELb1EEEvNS_16Flash_fwd_paramsE,"",@"SHT_CUDA_INFO"
	.sectionflags	@""
	.align	4


	//----- nvinfo : EIATTR_CUDA_API_VERSION
	.align		4
        /*0000*/ 	.byte	0x04, 0x37
        /*0002*/ 	.short	(.L_810 - .L_809)
.L_809:
        /*0004*/ 	.word	0x00000082


	//----- nvinfo : EIATTR_SW2861232_WAR
	.align		4
.L_810:
        /*0008*/ 	.byte	0x01, 0x35
	.zero		2


	//----- nvinfo : EIATTR_PARAM_CBANK
	.align		4
        /*000c*/ 	.byte	0x04, 0x0a
        /*000e*/ 	.short	(.L_812 - .L_811)
	.align		4
.L_811:
        /*0010*/ 	.word	index@(.nv.constant0._ZN5flash24flash_fwd_splitkv_kernelI23Flash_fwd_kernel_traitsILi256ELi64ELi64ELi4ELb0ELb0EN7cutlass6half_tE19Flash_kernel_traitsILi256ELi64ELi64ELi4ES3_EELb1ELb0ELb0ELb0ELb1ELb0ELb1ELb1EEEvNS_16Flash_fwd_paramsE)
        /*0014*/ 	.short	0x0160
        /*0016*/ 	.short	0x01d0


	//----- nvinfo : EIATTR_CBANK_PARAM_SIZE
	.align		4
.L_812:
        /*0018*/ 	.byte	0x03, 0x19
        /*001a*/ 	.short	0x01d0


	//----- nvinfo : EIATTR_KPARAM_INFO
	.align		4
        /*001c*/ 	.byte	0x04, 0x17
        /*001e*/ 	.short	(.L_814 - .L_813)
.L_813:
        /*0020*/ 	.word	0x00000000
        /*0024*/ 	.short	0x0000
        /*0026*/ 	.short	0x0000
        /*0028*/ 	.byte	0x00, 0xf0, 0x41, 0x07


	//----- nvinfo : EIATTR_MAXREG_COUNT
	.align		4
.L_814:
        /*002c*/ 	.byte	0x03, 0x1b
        /*002e*/ 	.short	0x00ff


	//----- nvinfo : EIATTR_NUM_BARRIERS
	.align		4
        /*0030*/ 	.byte	0x02, 0x4c
        /*0032*/ 	.byte	0x01
	.zero		1


	//----- nvinfo : EIATTR_MERCURY_ISA_VERSION
	.align		4
        /*0034*/ 	.byte	0x03, 0x5f
        /*0036*/ 	.short	0x0000


	//----- nvinfo : EIATTR_COOP_GROUP_MASK_REGIDS
	.align		4
        /*0038*/ 	.byte	0x04, 0x29
        /*003a*/ 	.short	(.L_816 - .L_815)


	//   ....[0]....
.L_815:
        /*003c*/ 	.word	0xffffffff


	//   ....[1]....
        /*0040*/ 	.word	0xffffffff


	//   ....[2]....
        /*0044*/ 	.word	0xffffffff


	//   ....[3]....
        /*0048*/ 	.word	0xffffffff


	//   ....[4]....
        /*004c*/ 	.word	0xffffffff


	//   ....[5]....
        /*0050*/ 	.word	0xffffffff


	//   ....[6]....
        /*0054*/ 	.word	0xffffffff


	//   ....[7]....
        /*0058*/ 	.word	0xffffffff


	//   ....[8]....
        /*005c*/ 	.word	0xffffffff


	//   ....[9]....
        /*0060*/ 	.word	0xffffffff


	//   ....[10]....
        /*0064*/ 	.word	0xffffffff


	//   ....[11]....
        /*0068*/ 	.word	0xffffffff


	//   ....[12]....
        /*006c*/ 	.word	0xffffffff


	//   ....[13]....
        /*0070*/ 	.word	0xffffffff


	//   ....[14]....
        /*0074*/ 	.word	0xffffffff


	//   ....[15]....
        /*0078*/ 	.word	0xffffffff


	//----- nvinfo : EIATTR_COOP_GROUP_INSTR_OFFSETS
	.align		4
.L_816:
        /*007c*/ 	.byte	0x04, 0x28
        /*007e*/ 	.short	(.L_818 - .L_817)


	//   ....[0]....
.L_817:
        /*0080*/ 	.word	0x00018240


	//   ....[1]....
        /*0084*/ 	.word	0x00018260


	//   ....[2]....
        /*0088*/ 	.word	0x00018300


	//   ....[3]....
        /*008c*/ 	.word	0x00018310


	//   ....[4]....
        /*0090*/ 	.word	0x0001b7f0


	//   ....[5]....
        /*0094*/ 	.word	0x0001b800


	//   ....[6]....
        /*0098*/ 	.word	0x0001b830


	//   ....[7]....
        /*009c*/ 	.word	0x0001b840


	//   ....[8]....
        /*00a0*/ 	.word	0x0001f0b0


	//   ....[9]....
        /*00a4*/ 	.word	0x0001f0d0


	//   ....[10]....
        /*00a8*/ 	.word	0x0001f100


	//   ....[11]....
        /*00ac*/ 	.word	0x0001f110


	//   ....[12]....
        /*00b0*/ 	.word	0x00020cf0


	//   ....[13]....
        /*00b4*/ 	.word	0x00020d30


	//   ....[14]....
        /*00b8*/ 	.word	0x00020d90


	//   ....[15]....
        /*00bc*/ 	.word	0x00020da0


	//----- nvinfo : EIATTR_EXIT_INSTR_OFFSETS
	.align		4
.L_818:
        /*00c0*/ 	.byte	0x04, 0x1c
        /*00c2*/ 	.short	(.L_820 - .L_819)


	//   ....[0]....
.L_819:
        /*00c4*/ 	.word	0x00000430


	//   ....[1]....
        /*00c8*/ 	.word	0x00000ce0


	//   ....[2]....
        /*00cc*/ 	.word	0x00000d10


	//   ....[3]....
        /*00d0*/ 	.word	0x00022540


	//   ....[4]....
        /*00d4*/ 	.word	0x00022590


	//----- nvinfo : EIATTR_CTAIDZ_USED
	.align		4
.L_820:
        /*00d8*/ 	.byte	0x01, 0x04
	.zero		2


	//----- nvinfo : EIATTR_CRS_STACK_SIZE
	.align		4
        /*00dc*/ 	.byte	0x04, 0x1e
        /*00de*/ 	.short	(.L_822 - .L_821)
.L_821:
        /*00e0*/ 	.word	0x00000000
.L_822:


//--------------------- .nv.info._ZN5flash24flash_fwd_splitkv_kernelI23Flash_fwd_kernel_traitsILi256ELi64ELi64ELi4ELb0ELb0EN7cutlass6half_tE19Flash_kernel_traitsILi256ELi64ELi64ELi4ES3_EELb1ELb0ELb0ELb0ELb1ELb1ELb1ELb1EEEvNS_16Flash_fwd_paramsE --------------------------
	.section	.nv.info._ZN5flash24flash_fwd_splitkv_kernelI23Flash_fwd_kernel_traitsILi256ELi64ELi64ELi4ELb0ELb0EN7cutlass6half_tE19Flash_kernel_traitsILi256ELi64ELi64ELi4ES3_EELb1ELb0ELb0ELb0ELb1ELb1ELb1ELb1EEEvNS_16Flash_fwd_paramsE,"",@"SHT_CUDA_INFO"
	.sectionflags	@""
	.align	4


	//----- nvinfo : EIATTR_CUDA_API_VERSION
	.align		4
        /*0000*/ 	.byte	0x04, 0x37
        /*0002*/ 	.short	(.L_824 - .L_823)
.L_823:
        /*0004*/ 	.word	0x00000082


	//----- nvinfo : EIATTR_SW2861232_WAR
	.align		4
.L_824:
        /*0008*/ 	.byte	0x01, 0x35
	.zero		2


	//----- nvinfo : EIATTR_PARAM_CBANK
	.align		4
        /*000c*/ 	.byte	0x04, 0x0a
        /*000e*/ 	.short	(.L_826 - .L_825)
	.align		4
.L_825:
        /*0010*/ 	.word	index@(.nv.constant0._ZN5flash24flash_fwd_splitkv_kernelI23Flash_fwd_kernel_traitsILi256ELi64ELi64ELi4ELb0ELb0EN7cutlass6half_tE19Flash_kernel_traitsILi256ELi64ELi64ELi4ES3_EELb1ELb0ELb0ELb0ELb1ELb1ELb1ELb1EEEvNS_16Flash_fwd_paramsE)
        /*0014*/ 	.short	0x0160
        /*0016*/ 	.short	0x01d0


	//----- nvinfo : EIATTR_CBANK_PARAM_SIZE
	.align		4
.L_826:
        /*0018*/ 	.byte	0x03, 0x19
        /*001a*/ 	.short	0x01d0


	//----- nvinfo : EIATTR_KPARAM_INFO
	.align		4
        /*001c*/ 	.byte	0x04, 0x17
        /*001e*/ 	.short	(.L_828 - .L_827)
.L_827:
        /*0020*/ 	.word	0x00000000
        /*0024*/ 	.short	0x0000
        /*0026*/ 	.short	0x0000
        /*0028*/ 	.byte	0x00, 0xf0, 0x41, 0x07


	//----- nvinfo : EIATTR_MAXREG_COUNT
	.align		4
.L_828:
        /*002c*/ 	.byte	0x03, 0x1b
        /*002e*/ 	.short	0x00ff


	//----- nvinfo : EIATTR_NUM_BARRIERS
	.align		4
        /*0030*/ 	.byte	0x02, 0x4c
        /*0032*/ 	.byte	0x01
	.zero		1


	//----- nvinfo : EIATTR_ANNOTATIONS
	.align		4
        /*0034*/ 	.byte	0x04, 0x55
        /*0036*/ 	.short	(.L_830 - .L_829)


	//   ....[0]....
.L_829:
        /*0038*/ 	.word	0x00000001
        /*003c*/ 	.byte	0xb0, 0xe0, 0x01, 0x00, 0x01, 0x00, 0x00, 0x00, 0xd0, 0xe0, 0x01, 0x00, 0x01, 0x00, 0x00, 0x00
        /*004c*/ 	.byte	0xb0, 0xfd, 0x01, 0x00, 0x01, 0x00, 0x00, 0x00, 0xe0, 0xfd, 0x01, 0x00


	//----- nvinfo : EIATTR_MERCURY_ISA_VERSION
	.align		4
.L_830:
        /*0058*/ 	.byte	0x03, 0x5f
        /*005a*/ 	.short	0x0000


	//----- nvinfo : EIATTR_COOP_GROUP_MASK_REGIDS
	.align		4
        /*005c*/ 	.byte	0x04, 0x29
        /*005e*/ 	.short	(.L_832 - .L_831)


	//   ....[0]....
.L_831:
        /*0060*/ 	.word	0xffffffff


	//   ....[1]....
        /*0064*/ 	.word	0xffffffff


	//   ....[2]....
        /*0068*/ 	.word	0xffffffff


	//   ....[3]....
        /*006c*/ 	.word	0xffffffff


	//   ....[4]....
        /*0070*/ 	.word	0xffffffff


	//   ....[5]....
        /*0074*/ 	.word	0xffffffff


	//   ....[6]....
        /*0078*/ 	.word	0xffffffff


	//   ....[7]....
        /*007c*/ 	.word	0xffffffff


	//   ....[8]....
        /*0080*/ 	.word	0xffffffff


	//   ....[9]....
        /*0084*/ 	.word	0xffffffff


	//   ....[10]....
        /*0088*/ 	.word	0xffffffff


	//   ....[11]....
        /*008c*/ 	.word	0xffffffff


	//   ....[12]....
        /*0090*/ 	.word	0xffffffff


	//   ....[13]....
        /*0094*/ 	.word	0xffffffff


	//   ....[14]....
        /*0098*/ 	.word	0xffffffff


	//   ....[15]....
        /*009c*/ 	.word	0xffffffff


	//   ....[16]....
        /*00a0*/ 	.word	0xffffffff


	//   ....[17]....
        /*00a4*/ 	.word	0xffffffff


	//   ....[18]....
        /*00a8*/ 	.word	0xffffffff


	//   ....[19]....
        /*00ac*/ 	.word	0xffffffff


	//----- nvinfo : EIATTR_COOP_GROUP_INSTR_OFFSETS
	.align		4
.L_832:
        /*00b0*/ 	.byte	0x04, 0x28
        /*00b2*/ 	.short	(.L_834 - .L_833)


	//   ....[0]....
.L_833:
        /*00b4*/ 	.word	0x00018ab0


	//   ....[1]....
        /*00b8*/ 	.word	0x00018b00


	//   ....[2]....
        /*00bc*/ 	.word	0x00018b20


	//   ....[3]....
        /*00c0*/ 	.word	0x00018b50


	//   ....[4]....
        /*00c4*/ 	.word	0x0001c3a0


	//   ....[5]....
        /*00c8*/ 	.word	0x0001c3f0


	//   ....[6]....
        /*00cc*/ 	.word	0x0001c410


	//   ....[7]....
        /*00d0*/ 	.word	0x0001c430


	//   ....[8]....
        /*00d4*/ 	.word	0x000201f0


	//   ....[9]....
        /*00d8*/ 	.word	0x00020210


	//   ....[10]....
        /*00dc*/ 	.word	0x00020230


	//   ....[11]....
        /*00e0*/ 	.word	0x00020250


	//   ....[12]....
        /*00e4*/ 	.word	0x00021f30


	//   ....[13]....
        /*00e8*/ 	.word	0x00021f60


	//   ....[14]....
        /*00ec*/ 	.word	0x00021f70


	//   ....[15]....
        /*00f0*/ 	.word	0x00021fa0


	//   ....[16]....
        /*00f4*/ 	.word	0x00023870


	//   ....[17]....
        /*00f8*/ 	.word	0x000238c0


	//   ....[18]....
        /*00fc*/ 	.word	0x00023910


	//   ....[19]....
        /*0100*/ 	.word	0x00023950


	//----- nvinfo : EIATTR_EXIT_INSTR_OFFSETS
	.align		4
.L_834:
        /*0104*/ 	.byte	0x04, 0x1c
        /*0106*/ 	.short	(.L_836 - .L_835)


	//   ....[0]....
.L_835:
        /*0108*/ 	.word	0x00000200


	//----- nvinfo : EIATTR_CTAIDZ_USED
	.align		4
.L_836:
        /*010c*/ 	.byte	0x01, 0x04
	.zero		2


	//----- nvinfo : EIATTR_CRS_STACK_SIZE
	.align		4
        /*0110*/ 	.byte	0x04, 0x1e
        /*0112*/ 	.short	(.L_838 - .L_837)
.L_837:
        /*0114*/ 	.word	0x00000000
.L_838:


//--------------------- .nv.info._ZN5flash24flash_fwd_splitkv_kernelI23Flash_fwd_kernel_traitsILi256ELi64ELi64ELi4ELb0ELb0EN7cutlass6half_tE19Flash_kernel_traitsILi256ELi64ELi64ELi4ES3_EELb1ELb0ELb1ELb0ELb0ELb0ELb1ELb1EEEvNS_16Flash_fwd_paramsE --------------------------
	.section	.nv.info._ZN5flash24flash_fwd_splitkv_kernelI23Flash_fwd_kernel_traitsILi256ELi64ELi64ELi4ELb0ELb0EN7cutlass6half_tE19Flash_kernel_traitsILi256ELi64ELi64ELi4ES3_EELb1ELb0ELb1ELb0ELb0ELb0ELb1ELb1EEEvNS_16Flash_fwd_paramsE,"",@"SHT_CUDA_INFO"
	.sectionflags	@""
	.align	4


	//----- nvinfo : EIATTR_CUDA_API_VERSION
	.align		4
        /*0000*/ 	.byte	0x04, 0x37
        /*0002*/ 	.short	(.L_840 - .L_839)
.L_839:
        /*0004*/ 	.word	0x00000082


	//----- nvinfo : EIATTR_SW2861232_WAR
	.align		4
.L_840:
        /*0008*/ 	.byte	0x01, 0x35
	.zero		2


	//----- nvinfo : EIATTR_PARAM_CBANK
	.align		4
        /*000c*/ 	.byte	0x04, 0x0a
        /*000e*/ 	.short	(.L_842 - .L_841)
	.align		4
.L_841:
        /*0010*/ 	.word	index@(.nv.constant0._ZN5flash24flash_fwd_splitkv_kernelI23Flash_fwd_kernel_traitsILi256ELi64ELi64ELi4ELb0ELb0EN7cutlass6half_tE19Flash_kernel_traitsILi256ELi64ELi64ELi4ES3_EELb1ELb0ELb1ELb0ELb0ELb0ELb1ELb1EEEvNS_16Flash_fwd_paramsE)
        /*0014*/ 	.short	0x0160
        /*0016*/ 	.short	0x01d0


	//----- nvinfo : EIATTR_CBANK_PARAM_SIZE
	.align		4
.L_842:
        /*0018*/ 	.byte	0x03, 0x19
        /*001a*/ 	.short	0x01d0


	//----- nvinfo : EIATTR_KPARAM_INFO
	.align		4
        /*001c*/ 	.byte	0x04, 0x17
        /*001e*/ 	.short	(.L_844 - .L_843)
.L_843:
        /*0020*/ 	.word	0x00000000
        /*0024*/ 	.short	0x0000
        /*0026*/ 	.short	0x0000
        /*0028*/ 	.byte	0x00, 0xf0, 0x41, 0x07


	//----- nvinfo : EIATTR_MAXREG_COUNT
	.align		4
.L_844:
        /*002c*/ 	.byte	0x03, 0x1b
        /*002e*/ 	.short	0x00ff


	//----- nvinfo : EIATTR_NUM_BARRIERS
	.align		4
        /*0030*/ 	.byte	0x02, 0x4c
        /*0032*/ 	.byte	0x01
	.zero		1


	//----- nvinfo : EIATTR_MERCURY_ISA_VERSION
	.align		4
        /*0034*/ 	.byte	0x03, 0x5f
        /*0036*/ 	.short	0x0000


	//----- nvinfo : EIATTR_COOP_GROUP_MASK_REGIDS
	.align		4
        /*0038*/ 	.byte	0x04, 0x29
        /*003a*/ 	.short	(.L_846 - .L_845)


	//   ....[0]....
.L_845:
        /*003c*/ 	.word	0xffffffff


	//   ....[1]....
        /*0040*/ 	.word	0xffffffff


	//   ....[2]....
        /*0044*/ 	.word	0xffffffff


	//   ....[3]....
        /*0048*/ 	.word	0xffffffff


	//   ....[4]....
        /*004c*/ 	.word	0xffffffff


	//   ....[5]....
        /*0050*/ 	.word	0xffffffff


	//   ....[6]....
        /*0054*/ 	.word	0xffffffff


	//   ....[7]....
        /*0058*/ 	.word	0xffffffff


	//   ....[8]....
        /*005c*/ 	.word	0xffffffff


	//   ....[9]....
        /*0060*/ 	.word	0xffffffff


	//   ....[10]....
        /*0064*/ 	.word	0xffffffff


	//   ....[11]....
        /*0068*/ 	.word	0xffffffff


	//   ....[12]....
        /*006c*/ 	.word	0xffffffff


	//   ....[13]....
        /*0070*/ 	.word	0xffffffff


	//   ....[14]....
        /*0074*/ 	.word	0xffffffff


	//   ....[15]....
        /*0078*/ 	.word	0xffffffff


	//   ....[16]....
        /*007c*/ 	.word	0xffffffff


	//   ....[17]....
        /*0080*/ 	.word	0xffffffff


	//   ....[18]....
        /*0084*/ 	.word	0xffffffff


	//   ....[19]....
        /*0088*/ 	.word	0xffffffff


	//----- nvinfo : EIATTR_COOP_GROUP_INSTR_OFFSETS
	.align		4
.L_846:
        /*008c*/ 	.byte	0x04, 0x28
        /*008e*/ 	.short	(.L_848 - .L_847)


	//   ....[0]....
.L_847:
        /*0090*/ 	.word	0x0001c340


	//   ....[1]....
        /*0094*/ 	.word	0x0001c3b0


	//   ....[2]....
        /*0098*/ 	.word	0x0001c3f0


	//   ....[3]....
        /*009c*/ 	.word	0x0001c410


	//   ....[4]....
        /*00a0*/ 	.word	0x00020770


	//   ....[5]....
        /*00a4*/ 	.word	0x000207b0


	//   ....[6]....
        /*00a8*/ 	.word	0x000207d0


	//   ....[7]....
        /*00ac*/ 	.word	0x000207f0


	//   ....[8]....
        /*00b0*/ 	.word	0x00025090


	//   ....[9]....
        /*00b4*/ 	.word	0x000250b0


	//   ....[10]....
        /*00b8*/ 	.word	0x000250d0


	//   ....[11]....
        /*00bc*/ 	.word	0x000250f0


	//   ....[12]....
        /*00c0*/ 	.word	0x00026d90


	//   ....[13]....
        /*00c4*/ 	.word	0x00026dc0


	//   ....[14]....
        /*00c8*/ 	.word	0x00026dd0


	//   ....[15]....
        /*00cc*/ 	.word	0x00026e00


	//   ....[16]....
        /*00d0*/ 	.word	0x00028bd0


	//   ....[17]....
        /*00d4*/ 	.word	0x00028c20


	//   ....[18]....
        /*00d8*/ 	.word	0x00028c70


	//   ....[19]....
        /*00dc*/ 	.word	0x00028cc0


	//----- nvinfo : EIATTR_EXIT_INSTR_OFFSETS
	.align		4
.L_848:
        /*00e0*/ 	.byte	0x04, 0x1c
        /*00e2*/ 	.short	(.L_850 - .L_849)


	//   ....[0]....
.L_849:
        /*00e4*/ 	.word	0x000001f0


	//----- nvinfo : EIATTR_CTAIDZ_USED
	.align		4
.L_850:
        /*00e8*/ 	.byte	0x01, 0x04
	.zero		2


	//----- nvinfo : EIATTR_CRS_STACK_SIZE
	.align		4
        /*00ec*/ 	.byte	0x04, 0x1e
        /*00ee*/ 	.short	(.L_852 - .L_851)
.L_851:
        /*00f0*/ 	.word	0x00000000
.L_852:


//--------------------- .nv.info._ZN5flash24flash_fwd_splitkv_kernelI23Flash_fwd_kernel_traitsILi256ELi64ELi64ELi4ELb0ELb0EN7cutlass6half_tE19Flash_kernel_traitsILi256ELi64ELi64ELi4ES3_EELb1ELb0ELb1ELb0ELb0ELb1ELb1ELb1EEEvNS_16Flash_fwd_paramsE --------------------------
	.section	.nv.info._ZN5flash24flash_fwd_splitkv_kernelI23Flash_fwd_kernel_traitsILi256ELi64ELi64ELi4ELb0ELb0EN7cutlass6half_tE19Flash_kernel_traitsILi256ELi64ELi64ELi4ES3_EELb1ELb0ELb1ELb0ELb0ELb1ELb1ELb1EEEvNS_16Flash_fwd_paramsE,"",@"SHT_CUDA_INFO"
	.sectionflags	@""
	.align	4


	//----- nvinfo : EIATTR_CUDA_API_VERSION
	.align		4
        /*0000*/ 	.byte	0x04, 0x37
        /*0002*/ 	.short	(.L_854 - .L_853)
.L_853:
        /*0004*/ 	.word	0x00000082


	//----- nvinfo : EIATTR_SW2861232_WAR
	.align		4
.L_854:
        /*0008*/ 	.byte	0x01, 0x35
	.zero		2


	//----- nvinfo : EIATTR_PARAM_CBANK
	.align		4
        /*000c*/ 	.byte	0x04, 0x0a
        /*000e*/ 	.short	(.L_856 - .L_855)
	.align		4
.L_855:
        /*0010*/ 	.word	index@(.nv.constant0._ZN5flash24flash_fwd_splitkv_kernelI23Flash_fwd_kernel_traitsILi256ELi64ELi64ELi4ELb0ELb0EN7cutlass6half_tE19Flash_kernel_traitsILi256ELi64ELi64ELi4ES3_EELb1ELb0ELb1ELb0ELb0ELb1ELb1ELb1EEEvNS_16Flash_fwd_paramsE)
        /*0014*/ 	.short	0x0160
        /*0016*/ 	.short	0x01d0


	//----- nvinfo : EIATTR_CBANK_PARAM_SIZE
	.align		4
.L_856:
        /*0018*/ 	.byte	0x03, 0x19
        /*001a*/ 	.short	0x01d0


	//----- nvinfo : EIATTR_KPARAM_INFO
	.align		4
        /*001c*/ 	.byte	0x04, 0x17
        /*001e*/ 	.short	(.L_858 - .L_857)
.L_857:
        /*0020*/ 	.word	0x00000000
        /*0024*/ 	.short	0x0000
        /*0026*/ 	.short	0x0000
        /*0028*/ 	.byte	0x00, 0xf0, 0x41, 0x07


	//----- nvinfo : EIATTR_MAXREG_COUNT
	.align		4
.L_858:
        /*002c*/ 	.byte	0x03, 0x1b
        /*002e*/ 	.short	0x00ff


	//----- nvinfo : EIATTR_NUM_BARRIERS
	.align		4
        /*0030*/ 	.byte	0x02, 0x4c
        /*0032*/ 	.byte	0x01
	.zero		1


	//----- nvinfo : EIATTR_ANNOTATIONS
	.align		4
        /*0034*/ 	.byte	0x04, 0x55
        /*0036*/ 	.short	(.L_860 - .L_859)


	//   ....[0]....
.L_859:
        /*0038*/ 	.word	0x00000001
        /*003c*/ 	.byte	0xb0, 0x01, 0x00, 0x00, 0x01, 0x00, 0x00, 0x00, 0xd0, 0x01, 0x00, 0x00, 0x01, 0x00, 0x00, 0x00
        /* <DEDUP_REMOVED lines=21> */
        /*019c*/ 	.byte	0xd0, 0xaf, 0x02, 0x00


	//----- nvinfo : EIATTR_MERCURY_ISA_VERSION
	.align		4
.L_860:
        /*01a0*/ 	.byte	0x03, 0x5f
        /*01a2*/ 	.short	0x0000


	//----- nvinfo : EIATTR_COOP_GROUP_MASK_REGIDS
	.align		4
        /*01a4*/ 	.byte	0x04, 0x29
        /*01a6*/ 	.short	(.L_862 - .L_861)


	//   ....[0]....
.L_861:
        /*01a8*/ 	.word	0xffffffff


	//   ....[1]....
        /*01ac*/ 	.word	0xffffffff


	//   ....[2]....
        /*01b0*/ 	.word	0xffffffff


	//   ....[3]....
        /*01b4*/ 	.word	0xffffffff


	//   ....[4]....
        /*01b8*/ 	.word	0xffffffff


	//   ....[5]....
        /*01bc*/ 	.word	0xffffffff


	//   ....[6]....
        /*01c0*/ 	.word	0xffffffff


	//   ....[7]....
        /*01c4*/ 	.word	0xffffffff


	//   ....[8]....
        /*01c8*/ 	.word	0xffffffff


	//   ....[9]....
        /*01cc*/ 	.word	0xffffffff


	//   ....[10]....
        /*01d0*/ 	.word	0xffffffff


	//   ....[11]....
        /*01d4*/ 	.word	0xffffffff


	//   ....[12]....
        /*01d8*/ 	.word	0xffffffff


	//   ....[13]....
        /*01dc*/ 	.word	0xffffffff


	//   ....[14]....
        /*01e0*/ 	.word	0xffffffff


	//   ....[15]....
        /*01e4*/ 	.word	0xffffffff


	//   ....[16]....
        /*01e8*/ 	.word	0xffffffff


	//   ....[17]....
        /*01ec*/ 	.word	0xffffffff


	//   ....[18]....
        /*01f0*/ 	.word	0xffffffff


	//   ....[19]....
        /*01f4*/ 	.word	0xffffffff


	//----- nvinfo : EIATTR_COOP_GROUP_INSTR_OFFSETS
	.align		4
.L_862:
        /*01f8*/ 	.byte	0x04, 0x28
        /*01fa*/ 	.short	(.L_864 - .L_863)


	//   ....[0]....
.L_863:
        /*01fc*/ 	.word	0x0001d9d0


	//   ....[1]....
        /*0200*/ 	.word	0x0001da10


	//   ....[2]....
        /*0204*/ 	.word	0x0001da30


	//   ....[3]....
        /*0208*/ 	.word	0x0001da50


	//   ....[4]....
        /*020c*/ 	.word	0x00023b50


	//   ....[5]....
        /*0210*/ 	.word	0x00023ba0


	//   ....[6]....
        /*0214*/ 	.word	0x00023bc0


	//   ....[7]....
        /*0218*/ 	.word	0x00023be0


	//   ....[8]....
        /*021c*/ 	.word	0x00029110


	//   ....[9]....
        /*0220*/ 	.word	0x00029120


	//   ....[10]....
        /*0224*/ 	.word	0x00029140


	//   ....[11]....
        /*0228*/ 	.word	0x00029160


	//   ....[12]....
        /*022c*/ 	.word	0x0002ae40


	//   ....[13]....
        /*0230*/ 	.word	0x0002ae70


	//   ....[14]....
        /*0234*/ 	.word	0x0002ae80


	//   ....[15]....
        /*0238*/ 	.word	0x0002aeb0


	//   ....[16]....
        /*023c*/ 	.word	0x0002cd10


	//   ....[17]....
        /*0240*/ 	.word	0x0002cd60


	//   ....[18]....
        /*0244*/ 	.word	0x0002cdb0


	//   ....[19]....
        /*0248*/ 	.word	0x0002ce00


	//----- nvinfo : EIATTR_EXIT_INSTR_OFFSETS
	.align		4
.L_864:
        /*024c*/ 	.byte	0x04, 0x1c
        /*024e*/ 	.short	(.L_866 - .L_865)


	//   ....[0]....
.L_865:
        /*0250*/ 	.word	0x00000200


	//----- nvinfo : EIATTR_CTAIDZ_USED
	.align		4
.L_866:
        /*0254*/ 	.byte	0x01, 0x04
	.zero		2


	//----- nvinfo : EIATTR_CRS_STACK_SIZE
	.align		4
        /*0258*/ 	.byte	0x04, 0x1e
        /*025a*/ 	.short	(.L_868 - .L_867)
.L_867:
        /*025c*/ 	.word	0x00000000
.L_868:


//--------------------- .nv.callgraph             --------------------------
	.section	.nv.callgraph,"",@"SHT_CUDA_CALLGRAPH"
	.align	4
	.sectionentsize	8
	.align		4
        /*0000*/ 	.word	0x00000000
	.align		4
        /*0004*/ 	.word	0xffffffff
	.align		4
        /*0008*/ 	.word	0x00000000
	.align		4
        /*000c*/ 	.word	0xfffffffe
	.align		4
        /*0010*/ 	.word	0x00000000
	.align		4
        /*0014*/ 	.word	0xfffffffd
	.align		4
        /*0018*/ 	.word	0x00000000
	.align		4
        /*001c*/ 	.word	0xfffffffc


//--------------------- .nv.rel.action            --------------------------
	.section	.nv.rel.action,"",@"SHT_CUDA_RELOCINFO"
	.align	8
	.sectionentsize	8
        /*0000*/ 	.byte	0x73, 0x00, 0x00, 0x00, 0x00, 0x00, 0x00, 0x00, 0x00, 0x00, 0x00, 0x11, 0x25, 0x00, 0x05, 0x36


//--------------------- .nv.constant4             --------------------------
	.section	.nv.constant4,"a",@progbits
	.align	8
	.align		8
.nv.constant4:
        /*0000*/ 	.dword	_ZN79_INTERNAL_7a85c845_43_flash_fwd_split_hdim256_fp16_causal_sm80_cu_59c7631c_28374cuda3std3__45__cpo5beginE
	.align		8
        /*0008*/ 	.dword	_ZN79_INTERNAL_7a85c845_43_flash_fwd_split_hdim256_fp16_causal_sm80_cu_59c7631c_28374cuda3std3__45__cpo3endE
	.align		8
        /*0010*/ 	.dword	_ZN79_INTERNAL_7a85c845_43_flash_fwd_split_hdim256_fp16_causal_sm80_cu_59c7631c_28374cuda3std3__45__cpo6cbeginE
	.align		8
        /*0018*/ 	.dword	_ZN79_INTERNAL_7a85c845_43_flash_fwd_split_hdim256_fp16_causal_sm80_cu_59c7631c_28374cuda3std3__45__cpo4cendE
	.align		8
        /*0020*/ 	.dword	_ZN79_INTERNAL_7a85c845_43_flash_fwd_split_hdim256_fp16_causal_sm80_cu_59c7631c_28374cuda3std3__481_GLOBAL__N__7a85c845_43_flash_fwd_split_hdim256_fp16_causal_sm80_cu_59c7631c_28376ignoreE
	.align		8
        /*0028*/ 	.dword	_ZN79_INTERNAL_7a85c845_43_flash_fwd_split_hdim256_fp16_causal_sm80_cu_59c7631c_28374cuda3std3__419piecewise_constructE
	.align		8
        /*0030*/ 	.dword	_ZN79_INTERNAL_7a85c845_43_flash_fwd_split_hdim256_fp16_causal_sm80_cu_59c7631c_28374cuda3std3__48in_placeE
	.align		8
        /*0038*/ 	.dword	_ZN79_INTERNAL_7a85c845_43_flash_fwd_split_hdim256_fp16_causal_sm80_cu_59c7631c_28374cuda3std6ranges3__45__cpo4swapE
	.align		8
        /*0040*/ 	.dword	_ZN79_INTERNAL_7a85c845_43_flash_fwd_split_hdim256_fp16_causal_sm80_cu_59c7631c_28374cuda3std6ranges3__45__cpo9iter_moveE
	.align		8
        /*0048*/ 	.dword	_ZN79_INTERNAL_7a85c845_43_flash_fwd_split_hdim256_fp16_causal_sm80_cu_59c7631c_28374cute7productE
	.align		8
        /*0050*/ 	.dword	_ZN79_INTERNAL_7a85c845_43_flash_fwd_split_hdim256_fp16_causal_sm80_cu_59c7631c_28374cute1_E


//--------------------- .nv.constant0._ZN5flash32flash_fwd_splitkv_combine_kernelI23Flash_fwd_kernel_traitsILi256ELi64ELi64ELi4ELb0ELb0EN7cutlass6half_tE19Flash_kernel_traitsILi256ELi64ELi64ELi4ES3_EELi4ELi7ELb0EEEvNS_16Flash_fwd_paramsE --------------------------
	.section	.nv.constant0._ZN5flash32flash_fwd_splitkv_combine_kernelI23Flash_fwd_kernel_traitsILi256ELi64ELi64ELi4ELb0ELb0EN7cutlass6half_tE19Flash_kernel_traitsILi256ELi64ELi64ELi4ES3_EELi4ELi7ELb0EEEvNS_16Flash_fwd_paramsE,"a",@progbits
	.sectionflags	@""
	.align	4
.nv.constant0._ZN5flash32flash_fwd_splitkv_combine_kernelI23Flash_fwd_kernel_traitsILi256ELi64ELi64ELi4ELb0ELb0EN7cutlass6half_tE19Flash_kernel_traitsILi256ELi64ELi64ELi4ES3_EELi4ELi7ELb0EEEvNS_16Flash_fwd_paramsE:
	.zero		816


//--------------------- .nv.constant0._ZN5flash32flash_fwd_splitkv_combine_kernelI23Flash_fwd_kernel_traitsILi256ELi64ELi64ELi4ELb0ELb0EN7cutlass6half_tE19Flash_kernel_traitsILi256ELi64ELi64ELi4ES3_EELi4ELi6ELb0EEEvNS_16Flash_fwd_paramsE --------------------------
	.section	.nv.constant0._ZN5flash32flash_fwd_splitkv_combine_kernelI23Flash_fwd_kernel_traitsILi256ELi64ELi64ELi4ELb0ELb0EN7cutlass6half_tE19Flash_kernel_traitsILi256ELi64ELi64ELi4ES3_EELi4ELi6ELb0EEEvNS_16Flash_fwd_paramsE,"a",@progbits
	.sectionflags	@""
	.align	4
.nv.constant0._ZN5flash32flash_fwd_splitkv_combine_kernelI23Flash_fwd_kernel_traitsILi256ELi64ELi64ELi4ELb0ELb0EN7cutlass6half_tE19Flash_kernel_traitsILi256ELi64ELi64ELi4ES3_EELi4ELi6ELb0EEEvNS_16Flash_fwd_paramsE:
	.zero		816


//--------------------- .nv.constant0._ZN5flash32flash_fwd_splitkv_combine_kernelI23Flash_fwd_kernel_traitsILi256ELi64ELi64ELi4ELb0ELb0EN7cutlass6half_tE19Flash_kernel_traitsILi256ELi64ELi64ELi4ES3_EELi4ELi5ELb0EEEvNS_16Flash_fwd_paramsE --------------------------
	.section	.nv.constant0._ZN5flash32flash_fwd_splitkv_combine_kernelI23Flash_fwd_kernel_traitsILi256ELi64ELi64ELi4ELb0ELb0EN7cutlass6half_tE19Flash_kernel_traitsILi256ELi64ELi64ELi4ES3_EELi4ELi5ELb0EEEvNS_16Flash_fwd_paramsE,"a",@progbits
	.sectionflags	@""
	.align	4
.nv.constant0._ZN5flash32flash_fwd_splitkv_combine_kernelI23Flash_fwd_kernel_traitsILi256ELi64ELi64ELi4ELb0ELb0EN7cutlass6half_tE19Flash_kernel_traitsILi256ELi64ELi64ELi4ES3_EELi4ELi5ELb0EEEvNS_16Flash_fwd_paramsE:
	.zero		816


//--------------------- .nv.constant0._ZN5flash32flash_fwd_splitkv_combine_kernelI23Flash_fwd_kernel_traitsILi256ELi64ELi64ELi4ELb0ELb0EN7cutlass6half_tE19Flash_kernel_traitsILi256ELi64ELi64ELi4ES3_EELi4ELi4ELb0EEEvNS_16Flash_fwd_paramsE --------------------------
	.section	.nv.constant0._ZN5flash32flash_fwd_splitkv_combine_kernelI23Flash_fwd_kernel_traitsILi256ELi64ELi64ELi4ELb0ELb0EN7cutlass6half_tE19Flash_kernel_traitsILi256ELi64ELi64ELi4ES3_EELi4ELi4ELb0EEEvNS_16Flash_fwd_paramsE,"a",@progbits
	.sectionflags	@""
	.align	4
.nv.constant0._ZN5flash32flash_fwd_splitkv_combine_kernelI23Flash_fwd_kernel_traitsILi256ELi64ELi64ELi4ELb0ELb0EN7cutlass6half_tE19Flash_kernel_traitsILi256ELi64ELi64ELi4ES3_EELi4ELi4ELb0EEEvNS_16Flash_fwd_paramsE:
	.zero		816


//--------------------- .nv.constant0._ZN5flash32flash_fwd_splitkv_combine_kernelI23Flash_fwd_kernel_traitsILi256ELi64ELi64ELi4ELb0ELb0EN7cutlass6half_tE19Flash_kernel_traitsILi256ELi64ELi64ELi4ES3_EELi4ELi3ELb0EEEvNS_16Flash_fwd_paramsE --------------------------
	.section	.nv.constant0._ZN5flash32flash_fwd_splitkv_combine_kernelI23Flash_fwd_kernel_traitsILi256ELi64ELi64ELi4ELb0ELb0EN7cutlass6half_tE19Flash_kernel_traitsILi256ELi64ELi64ELi4ES3_EELi4ELi3ELb0EEEvNS_16Flash_fwd_paramsE,"a",@progbits
	.sectionflags	@""
	.align	4
.nv.constant0._ZN5flash32flash_fwd_splitkv_combine_kernelI23Flash_fwd_kernel_traitsILi256ELi64ELi64ELi4ELb0ELb0EN7cutlass6half_tE19Flash_kernel_traitsILi256ELi64ELi64ELi4ES3_EELi4ELi3ELb0EEEvNS_16Flash_fwd_paramsE:
	.zero		816


//--------------------- .nv.constant0._ZN5flash32flash_fwd_splitkv_combine_kernelI23Flash_fwd_kernel_traitsILi256ELi64ELi64ELi4ELb0ELb0EN7cutlass6half_tE19Flash_kernel_traitsILi256ELi64ELi64ELi4ES3_EELi4ELi2ELb0EEEvNS_16Flash_fwd_paramsE --------------------------
	.section	.nv.constant0._ZN5flash32flash_fwd_splitkv_combine_kernelI23Flash_fwd_kernel_traitsILi256ELi64ELi64ELi4ELb0ELb0EN7cutlass6half_tE19Flash_kernel_traitsILi256ELi64ELi64ELi4ES3_EELi4ELi2ELb0EEEvNS_16Flash_fwd_paramsE,"a",@progbits
	.sectionflags	@""
	.align	4
.nv.constant0._ZN5flash32flash_fwd_splitkv_combine_kernelI23Flash_fwd_kernel_traitsILi256ELi64ELi64ELi4ELb0ELb0EN7cutlass6half_tE19Flash_kernel_traitsILi256ELi64ELi64ELi4ES3_EELi4ELi2ELb0EEEvNS_16Flash_fwd_paramsE:
	.zero		816


//--------------------- .nv.constant0._ZN5flash32flash_fwd_splitkv_combine_kernelI23Flash_fwd_kernel_traitsILi256ELi64ELi64ELi4ELb0ELb0EN7cutlass6half_tE19Flash_kernel_traitsILi256ELi64ELi64ELi4ES3_EELi4ELi1ELb0EEEvNS_16Flash_fwd_paramsE --------------------------
	.section	.nv.constant0._ZN5flash32flash_fwd_splitkv_combine_kernelI23Flash_fwd_kernel_traitsILi256ELi64ELi64ELi4ELb0ELb0EN7cutlass6half_tE19Flash_kernel_traitsILi256ELi64ELi64ELi4ES3_EELi4ELi1ELb0EEEvNS_16Flash_fwd_paramsE,"a",@progbits
	.sectionflags	@""
	.align	4
.nv.constant0._ZN5flash32flash_fwd_splitkv_combine_kernelI23Flash_fwd_kernel_traitsILi256ELi64ELi64ELi4ELb0ELb0EN7cutlass6half_tE19Flash_kernel_traitsILi256ELi64ELi64ELi4ES3_EELi4ELi1ELb0EEEvNS_16Flash_fwd_paramsE:
	.zero		816


//--------------------- .nv.constant0._ZN5flash32flash_fwd_splitkv_combine_kernelI23Flash_fwd_kernel_traitsILi256ELi64ELi64ELi4ELb0ELb0EN7cutlass6half_tE19Flash_kernel_traitsILi256ELi64ELi64ELi4ES3_EELi4ELi7ELb1EEEvNS_16Flash_fwd_paramsE --------------------------
	.section	.nv.constant0._ZN5flash32flash_fwd_splitkv_combine_kernelI23Flash_fwd_kernel_traitsILi256ELi64ELi64ELi4ELb0ELb0EN7cutlass6half_tE19Flash_kernel_traitsILi256ELi64ELi64ELi4ES3_EELi4ELi7ELb1EEEvNS_16Flash_fwd_paramsE,"a",@progbits
	.sectionflags	@""
	.align	4
.nv.constant0._ZN5flash32flash_fwd_splitkv_combine_kernelI23Flash_fwd_kernel_traitsILi256ELi64ELi64ELi4ELb0ELb0EN7cutlass6half_tE19Flash_kernel_traitsILi256ELi64ELi64ELi4ES3_EELi4ELi7ELb1EEEvNS_16Flash_fwd_paramsE:
	.zero		816


//--------------------- .nv.constant0._ZN5flash32flash_fwd_splitkv_combine_kernelI23Flash_fwd_kernel_traitsILi256ELi64ELi64ELi4ELb0ELb0EN7cutlass6half_tE19Flash_kernel_traitsILi256ELi64ELi64ELi4ES3_EELi4ELi6ELb1EEEvNS_16Flash_fwd_paramsE --------------------------
	.section	.nv.constant0._ZN5flash32flash_fwd_splitkv_combine_kernelI23Flash_fwd_kernel_traitsILi256ELi64ELi64ELi4ELb0ELb0EN7cutlass6half_tE19Flash_kernel_traitsILi256ELi64ELi64ELi4ES3_EELi4ELi6ELb1EEEvNS_16Flash_fwd_paramsE,"a",@progbits
	.sectionflags	@""
	.align	4
.nv.constant0._ZN5flash32flash_fwd_splitkv_combine_kernelI23Flash_fwd_kernel_traitsILi256ELi64ELi64ELi4ELb0ELb0EN7cutlass6half_tE19Flash_kernel_traitsILi256ELi64ELi64ELi4ES3_EELi4ELi6ELb1EEEvNS_16Flash_fwd_paramsE:
	.zero		816


//--------------------- .nv.constant0._ZN5flash32flash_fwd_splitkv_combine_kernelI23Flash_fwd_kernel_traitsILi256ELi64ELi64ELi4ELb0ELb0EN7cutlass6half_tE19Flash_kernel_traitsILi256ELi64ELi64ELi4ES3_EELi4ELi5ELb1EEEvNS_16Flash_fwd_paramsE --------------------------
	.section	.nv.constant0._ZN5flash32flash_fwd_splitkv_combine_kernelI23Flash_fwd_kernel_traitsILi256ELi64ELi64ELi4ELb0ELb0EN7cutlass6half_tE19Flash_kernel_traitsILi256ELi64ELi64ELi4ES3_EELi4ELi5ELb1EEEvNS_16Flash_fwd_paramsE,"a",@progbits
	.sectionflags	@""
	.align	4
.nv.constant0._ZN5flash32flash_fwd_splitkv_combine_kernelI23Flash_fwd_kernel_traitsILi256ELi64ELi64ELi4ELb0ELb0EN7cutlass6half_tE19Flash_kernel_traitsILi256ELi64ELi64ELi4ES3_EELi4ELi5ELb1EEEvNS_16Flash_fwd_paramsE:
	.zero		816


//--------------------- .nv.constant0._ZN5flash32flash_fwd_splitkv_combine_kernelI23Flash_fwd_kernel_traitsILi256ELi64ELi64ELi4ELb0ELb0EN7cutlass6half_tE19Flash_kernel_traitsILi256ELi64ELi64ELi4ES3_EELi4ELi4ELb1EEEvNS_16Flash_fwd_paramsE --------------------------
	.section	.nv.constant0._ZN5flash32flash_fwd_splitkv_combine_kernelI23Flash_fwd_kernel_traitsILi256ELi64ELi64ELi4ELb0ELb0EN7cutlass6half_tE19Flash_kernel_traitsILi256ELi64ELi64ELi4ES3_EELi4ELi4ELb1EEEvNS_16Flash_fwd_paramsE,"a",@progbits
	.sectionflags	@""
	.align	4
.nv.constant0._ZN5flash32flash_fwd_splitkv_combine_kernelI23Flash_fwd_kernel_traitsILi256ELi64ELi64ELi4ELb0ELb0EN7cutlass6half_tE19Flash_kernel_traitsILi256ELi64ELi64ELi4ES3_EELi4ELi4ELb1EEEvNS_16Flash_fwd_paramsE:
	.zero		816


//--------------------- .nv.constant0._ZN5flash32flash_fwd_splitkv_combine_kernelI23Flash_fwd_kernel_traitsILi256ELi64ELi64ELi4ELb0ELb0EN7cutlass6half_tE19Flash_kernel_traitsILi256ELi64ELi64ELi4ES3_EELi4ELi3ELb1EEEvNS_16Flash_fwd_paramsE --------------------------
	.section	.nv.constant0._ZN5flash32flash_fwd_splitkv_combine_kernelI23Flash_fwd_kernel_traitsILi256ELi64ELi64ELi4ELb0ELb0EN7cutlass6half_tE19Flash_kernel_traitsILi256ELi64ELi64ELi4ES3_EELi4ELi3ELb1EEEvNS_16Flash_fwd_paramsE,"a",@progbits
	.sectionflags	@""
	.align	4
.nv.constant0._ZN5flash32flash_fwd_splitkv_combine_kernelI23Flash_fwd_kernel_traitsILi256ELi64ELi64ELi4ELb0ELb0EN7cutlass6half_tE19Flash_kernel_traitsILi256ELi64ELi64ELi4ES3_EELi4ELi3ELb1EEEvNS_16Flash_fwd_paramsE:
	.zero		816


//--------------------- .nv.constant0._ZN5flash32flash_fwd_splitkv_combine_kernelI23Flash_fwd_kernel_traitsILi256ELi64ELi64ELi4ELb0ELb0EN7cutlass6half_tE19Flash_kernel_traitsILi256ELi64ELi64ELi4ES3_EELi4ELi2ELb1EEEvNS_16Flash_fwd_paramsE --------------------------
	.section	.nv.constant0._ZN5flash32flash_fwd_splitkv_combine_kernelI23Flash_fwd_kernel_traitsILi256ELi64ELi64ELi4ELb0ELb0EN7cutlass6half_tE19Flash_kernel_traitsILi256ELi64ELi64ELi4ES3_EELi4ELi2ELb1EEEvNS_16Flash_fwd_paramsE,"a",@progbits
	.sectionflags	@""
	.align	4
.nv.constant0._ZN5flash32flash_fwd_splitkv_combine_kernelI23Flash_fwd_kernel_traitsILi256ELi64ELi64ELi4ELb0ELb0EN7cutlass6half_tE19Flash_kernel_traitsILi256ELi64ELi64ELi4ES3_EELi4ELi2ELb1EEEvNS_16Flash_fwd_paramsE:
	.zero		816


//--------------------- .nv.constant0._ZN5flash32flash_fwd_splitkv_combine_kernelI23Flash_fwd_kernel_traitsILi256ELi64ELi64ELi4ELb0ELb0EN7cutlass6half_tE19Flash_kernel_traitsILi256ELi64ELi64ELi4ES3_EELi4ELi1ELb1EEEvNS_16Flash_fwd_paramsE --------------------------
	.section	.nv.constant0._ZN5flash32flash_fwd_splitkv_combine_kernelI23Flash_fwd_kernel_traitsILi256ELi64ELi64ELi4ELb0ELb0EN7cutlass6half_tE19Flash_kernel_traitsILi256ELi64ELi64ELi4ES3_EELi4ELi1ELb1EEEvNS_16Flash_fwd_paramsE,"a",@progbits
	.sectionflags	@""
	.align	4
.nv.constant0._ZN5flash32flash_fwd_splitkv_combine_kernelI23Flash_fwd_kernel_traitsILi256ELi64ELi64ELi4ELb0ELb0EN7cutlass6half_tE19Flash_kernel_traitsILi256ELi64ELi64ELi4ES3_EELi4ELi1ELb1EEEvNS_16Flash_fwd_paramsE:
	.zero		816


//--------------------- .nv.constant0._ZN5flash24flash_fwd_splitkv_kernelI23Flash_fwd_kernel_traitsILi256ELi64ELi64ELi4ELb0ELb0EN7cutlass6half_tE19Flash_kernel_traitsILi256ELi64ELi64ELi4ES3_EELb1ELb0ELb0ELb0ELb0ELb0ELb0ELb0EEEvNS_16Flash_fwd_paramsE --------------------------
	.section	.nv.constant0._ZN5flash24flash_fwd_splitkv_kernelI23Flash_fwd_kernel_traitsILi256ELi64ELi64ELi4ELb0ELb0EN7cutlass6half_tE19Flash_kernel_traitsILi256ELi64ELi64ELi4ES3_EELb1ELb0ELb0ELb0ELb0ELb0ELb0ELb0EEEvNS_16Flash_fwd_paramsE,"a",@progbits
	.sectionflags	@""
	.align	4
.nv.constant0._ZN5flash24flash_fwd_splitkv_kernelI23Flash_fwd_kernel_traitsILi256ELi64ELi64ELi4ELb0ELb0EN7cutlass6half_tE19Flash_kernel_traitsILi256ELi64ELi64ELi4ES3_EELb1ELb0ELb0ELb0ELb0ELb0ELb0ELb0EEEvNS_16Flash_fwd_paramsE:
	.zero		816


//--------------------- .nv.constant0._ZN5flash24flash_fwd_splitkv_kernelI23Flash_fwd_kernel_traitsILi256ELi64ELi64ELi4ELb0ELb0EN7cutlass6half_tE19Flash_kernel_traitsILi256ELi64ELi64ELi4ES3_EELb1ELb0ELb0ELb0ELb0ELb1ELb0ELb0EEEvNS_16Flash_fwd_paramsE --------------------------
	.section	.nv.constant0._ZN5flash24flash_fwd_splitkv_kernelI23Flash_fwd_kernel_traitsILi256ELi64ELi64ELi4ELb0ELb0EN7cutlass6half_tE19Flash_kernel_traitsILi256ELi64ELi64ELi4ES3_EELb1ELb0ELb0ELb0ELb0ELb1ELb0ELb0EEEvNS_16Flash_fwd_paramsE,"a",@progbits
	.sectionflags	@""
	.align	4
.nv.constant0._ZN5flash24flash_fwd_splitkv_kernelI23Flash_fwd_kernel_traitsILi256ELi64ELi64ELi4ELb0ELb0EN7cutlass6half_tE19Flash_kernel_traitsILi256ELi64ELi64ELi4ES3_EELb1ELb0ELb0ELb0ELb0ELb1ELb0ELb0EEEvNS_16Flash_fwd_paramsE:
	.zero		816


//--------------------- .nv.constant0._ZN5flash24flash_fwd_splitkv_kernelI23Flash_fwd_kernel_traitsILi256ELi64ELi64ELi4ELb0ELb0EN7cutlass6half_tE19Flash_kernel_traitsILi256ELi64ELi64ELi4ES3_EELb1ELb0ELb0ELb0ELb0ELb0ELb0ELb1EEEvNS_16Flash_fwd_paramsE --------------------------
	.section	.nv.constant0._ZN5flash24flash_fwd_splitkv_kernelI23Flash_fwd_kernel_traitsILi256ELi64ELi64ELi4ELb0ELb0EN7cutlass6half_tE19Flash_kernel_traitsILi256ELi64ELi64ELi4ES3_EELb1ELb0ELb0ELb0ELb0ELb0ELb0ELb1EEEvNS_16Flash_fwd_paramsE,"a",@progbits
	.sectionflags	@""
	.align	4
.nv.constant0._ZN5flash24flash_fwd_splitkv_kernelI23Flash_fwd_kernel_traitsILi256ELi64ELi64ELi4ELb0ELb0EN7cutlass6half_tE19Flash_kernel_traitsILi256ELi64ELi64ELi4ES3_EELb1ELb0ELb0ELb0ELb0ELb0ELb0ELb1EEEvNS_16Flash_fwd_paramsE:
	.zero		816


//--------------------- .nv.constant0._ZN5flash24flash_fwd_splitkv_kernelI23Flash_fwd_kernel_traitsILi256ELi64ELi64ELi4ELb0ELb0EN7cutlass6half_tE19Flash_kernel_traitsILi256ELi64ELi64ELi4ES3_EELb1ELb0ELb0ELb0ELb0ELb1ELb0ELb1EEEvNS_16Flash_fwd_paramsE --------------------------
	.section	.nv.constant0._ZN5flash24flash_fwd_splitkv_kernelI23Flash_fwd_kernel_traitsILi256ELi64ELi64ELi4ELb0ELb0EN7cutlass6half_tE19Flash_kernel_traitsILi256ELi64ELi64ELi4ES3_EELb1ELb0ELb0ELb0ELb0ELb1ELb0ELb1EEEvNS_16Flash_fwd_paramsE,"a",@progbits
	.sectionflags	@""
	.align	4
.nv.constant0._ZN5flash24flash_fwd_splitkv_kernelI23Flash_fwd_kernel_traitsILi256ELi64ELi64ELi4ELb0ELb0EN7cutlass6half_tE19Flash_kernel_traitsILi256ELi64ELi64ELi4ES3_EELb1ELb0ELb0ELb0ELb0ELb1ELb0ELb1EEEvNS_16Flash_fwd_paramsE:
	.zero		816


//--------------------- .nv.constant0._ZN5flash24flash_fwd_splitkv_kernelI23Flash_fwd_kernel_traitsILi256ELi64ELi64ELi4ELb0ELb0EN7cutlass6half_tE19Flash_kernel_traitsILi256ELi64ELi64ELi4ES3_EELb1ELb0ELb0ELb0ELb0ELb0ELb1ELb0EEEvNS_16Flash_fwd_paramsE --------------------------
	.section	.nv.constant0._ZN5flash24flash_fwd_splitkv_kernelI23Flash_fwd_kernel_traitsILi256ELi64ELi64ELi4ELb0ELb0EN7cutlass6half_tE19Flash_kernel_traitsILi256ELi64ELi64ELi4ES3_EELb1ELb0ELb0ELb0ELb0ELb0ELb1ELb0EEEvNS_16Flash_fwd_paramsE,"a",@progbits
	.sectionflags	@""
	.align	4
.nv.constant0._ZN5flash24flash_fwd_splitkv_kernelI23Flash_fwd_kernel_traitsILi256ELi64ELi64ELi4ELb0ELb0EN7cutlass6half_tE19Flash_kernel_traitsILi256ELi64ELi64ELi4ES3_EELb1ELb0ELb0ELb0ELb0ELb0ELb1ELb0EEEvNS_16Flash_fwd_paramsE:
	.zero		816


//--------------------- .nv.constant0._ZN5flash24flash_fwd_splitkv_kernelI23Flash_fwd_kernel_traitsILi256ELi64ELi64ELi4ELb0ELb0EN7cutlass6half_tE19Flash_kernel_traitsILi256ELi64ELi64ELi4ES3_EELb1ELb0ELb0ELb0ELb0ELb1ELb1ELb0EEEvNS_16Flash_fwd_paramsE --------------------------
	.section	.nv.constant0._ZN5flash24flash_fwd_splitkv_kernelI23Flash_fwd_kernel_traitsILi256ELi64ELi64ELi4ELb0ELb0EN7cutlass6half_tE19Flash_kernel_traitsILi256ELi64ELi64ELi4ES3_EELb1ELb0ELb0ELb0ELb0ELb1ELb1ELb0EEEvNS_16Flash_fwd_paramsE,"a",@progbits
	.sectionflags	@""
	.align	4
.nv.constant0._ZN5flash24flash_fwd_splitkv_kernelI23Flash_fwd_kernel_traitsILi256ELi64ELi64ELi4ELb0ELb0EN7cutlass6half_tE19Flash_kernel_traitsILi256ELi64ELi64ELi4ES3_EELb1ELb0ELb0ELb0ELb0ELb1ELb1ELb0EEEvNS_16Flash_fwd_paramsE:
	.zero		816


//--------------------- .nv.constant0._ZN5flash24flash_fwd_splitkv_kernelI23Flash_fwd_kernel_traitsILi256ELi64ELi64ELi4ELb0ELb0EN7cutlass6half_tE19Flash_kernel_traitsILi256ELi64ELi64ELi4ES3_EELb1ELb0ELb0ELb0ELb0ELb0ELb1ELb1EEEvNS_16Flash_fwd_paramsE --------------------------
	.section	.nv.constant0._ZN5flash24flash_fwd_splitkv_kernelI23Flash_fwd_kernel_traitsILi256ELi64ELi64ELi4ELb0ELb0EN7cutlass6half_tE19Flash_kernel_traitsILi256ELi64ELi64ELi4ES3_EELb1ELb0ELb0ELb0ELb0ELb0ELb1ELb1EEEvNS_16Flash_fwd_paramsE,"a",@progbits
	.sectionflags	@""
	.align	4
.nv.constant0._ZN5flash24flash_fwd_splitkv_kernelI23Flash_fwd_kernel_traitsILi256ELi64ELi64ELi4ELb0ELb0EN7cutlass6half_tE19Flash_kernel_traitsILi256ELi64ELi64ELi4ES3_EELb1ELb0ELb0ELb0ELb0ELb0ELb1ELb1EEEvNS_16Flash_fwd_paramsE:
	.zero		816


//--------------------- .nv.constant0._ZN5flash24flash_fwd_splitkv_kernelI23Flash_fwd_kernel_traitsILi256ELi64ELi64ELi4ELb0ELb0EN7cutlass6half_tE19Flash_kernel_traitsILi256ELi64ELi64ELi4ES3_EELb1ELb0ELb0ELb0ELb0ELb1ELb1ELb1EEEvNS_16Flash_fwd_paramsE --------------------------
	.section	.nv.constant0._ZN5flash24flash_fwd_splitkv_kernelI23Flash_fwd_kernel_traitsILi256ELi64ELi64ELi4ELb0ELb0EN7cutlass6half_tE19Flash_kernel_traitsILi256ELi64ELi64ELi4ES3_EELb1ELb0ELb0ELb0ELb0ELb1ELb1ELb1EEEvNS_16Flash_fwd_paramsE,"a",@progbits
	.sectionflags	@""
	.align	4
.nv.constant0._ZN5flash24flash_fwd_splitkv_kernelI23Flash_fwd_kernel_traitsILi256ELi64ELi64ELi4ELb0ELb0EN7cutlass6half_tE19Flash_kernel_traitsILi256ELi64ELi64ELi4ES3_EELb1ELb0ELb0ELb0ELb0ELb1ELb1ELb1EEEvNS_16Flash_fwd_paramsE:
	.zero		816


//--------------------- .nv.constant0._ZN5flash24flash_fwd_splitkv_kernelI23Flash_fwd_kernel_traitsILi256ELi64ELi64ELi4ELb0ELb0EN7cutlass6half_tE19Flash_kernel_traitsILi256ELi64ELi64ELi4ES3_EELb1ELb0ELb0ELb0ELb1ELb0ELb0ELb0EEEvNS_16Flash_fwd_paramsE --------------------------
	.section	.nv.constant0._ZN5flash24flash_fwd_splitkv_kernelI23Flash_fwd_kernel_traitsILi256ELi64ELi64ELi4ELb0ELb0EN7cutlass6half_tE19Flash_kernel_traitsILi256ELi64ELi64ELi4ES3_EELb1ELb0ELb0ELb0ELb1ELb0ELb0ELb0EEEvNS_16Flash_fwd_paramsE,"a",@progbits
	.sectionflags	@""
	.align	4
.nv.constant0._ZN5flash24flash_fwd_splitkv_kernelI23Flash_fwd_kernel_traitsILi256ELi64ELi64ELi4ELb0ELb0EN7cutlass6half_tE19Flash_kernel_traitsILi256ELi64ELi64ELi4ES3_EELb1ELb0ELb0ELb0ELb1ELb0ELb0ELb0EEEvNS_16Flash_fwd_paramsE:
	.zero		816


//--------------------- .nv.constant0._ZN5flash24flash_fwd_splitkv_kernelI23Flash_fwd_kernel_traitsILi256ELi64ELi64ELi4ELb0ELb0EN7cutlass6half_tE19Flash_kernel_traitsILi256ELi64ELi64ELi4ES3_EELb1ELb0ELb0ELb0ELb1ELb1ELb0ELb0EEEvNS_16Flash_fwd_paramsE --------------------------
	.section	.nv.constant0._ZN5flash24flash_fwd_splitkv_kernelI23Flash_fwd_kernel_traitsILi256ELi64ELi64ELi4ELb0ELb0EN7cutlass6half_tE19Flash_kernel_traitsILi256ELi64ELi64ELi4ES3_EELb1ELb0ELb0ELb0ELb1ELb1ELb0ELb0EEEvNS_16Flash_fwd_paramsE,"a",@progbits
	.sectionflags	@""
	.align	4
.nv.constant0._ZN5flash24flash_fwd_splitkv_kernelI23Flash_fwd_kernel_traitsILi256ELi64ELi64ELi4ELb0ELb0EN7cutlass6half_tE19Flash_kernel_traitsILi256ELi64ELi64ELi4ES3_EELb1ELb0ELb0ELb0ELb1ELb1ELb0ELb0EEEvNS_16Flash_fwd_paramsE:
	.zero		816


//--------------------- .nv.constant0._ZN5flash24flash_fwd_splitkv_kernelI23Flash_fwd_kernel_traitsILi256ELi64ELi64ELi4ELb0ELb0EN7cutlass6half_tE19Flash_kernel_traitsILi256ELi64ELi64ELi4ES3_EELb1ELb0ELb1ELb0ELb0ELb0ELb0ELb0EEEvNS_16Flash_fwd_paramsE --------------------------
	.section	.nv.constant0._ZN5flash24flash_fwd_splitkv_kernelI23Flash_fwd_kernel_traitsILi256ELi64ELi64ELi4ELb0ELb0EN7cutlass6half_tE19Flash_kernel_traitsILi256ELi64ELi64ELi4ES3_EELb1ELb0ELb1ELb0ELb0ELb0ELb0ELb0EEEvNS_16Flash_fwd_paramsE,"a",@progbits
	.sectionflags	@""
	.align	4
.nv.constant0._ZN5flash24flash_fwd_splitkv_kernelI23Flash_fwd_kernel_traitsILi256ELi64ELi64ELi4ELb0ELb0EN7cutlass6half_tE19Flash_kernel_traitsILi256ELi64ELi64ELi4ES3_EELb1ELb0ELb1ELb0ELb0ELb0ELb0ELb0EEEvNS_16Flash_fwd_paramsE:
	.zero		816


//--------------------- .nv.constant0._ZN5flash24flash_fwd_splitkv_kernelI23Flash_fwd_kernel_traitsILi256ELi64ELi64ELi4ELb0ELb0EN7cutlass6half_tE19Flash_kernel_traitsILi256ELi64ELi64ELi4ES3_EELb1ELb0ELb1ELb0ELb0ELb1ELb0ELb0EEEvNS_16Flash_fwd_paramsE --------------------------
	.section	.nv.constant0._ZN5flash24flash_fwd_splitkv_kernelI23Flash_fwd_kernel_traitsILi256ELi64ELi64ELi4ELb0ELb0EN7cutlass6half_tE19Flash_kernel_traitsILi256ELi64ELi64ELi4ES3_EELb1ELb0ELb1ELb0ELb0ELb1ELb0ELb0EEEvNS_16Flash_fwd_paramsE,"a",@progbits
	.sectionflags	@""
	.align	4
.nv.constant0._ZN5flash24flash_fwd_splitkv_kernelI23Flash_fwd_kernel_traitsILi256ELi64ELi64ELi4ELb0ELb0EN7cutlass6half_tE19Flash_kernel_traitsILi256ELi64ELi64ELi4ES3_EELb1ELb0ELb1ELb0ELb0ELb1ELb0ELb0EEEvNS_16Flash_fwd_paramsE:
	.zero		816


//--------------------- .nv.constant0._ZN5flash24flash_fwd_splitkv_kernelI23Flash_fwd_kernel_traitsILi256ELi64ELi64ELi4ELb0ELb0EN7cutlass6half_tE19Flash_kernel_traitsILi256ELi64ELi64ELi4ES3_EELb1ELb0ELb0ELb0ELb1ELb0ELb0ELb1EEEvNS_16Flash_fwd_paramsE --------------------------
	.section	.nv.constant0._ZN5flash24flash_fwd_splitkv_kernelI23Flash_fwd_kernel_traitsILi256ELi64ELi64ELi4ELb0ELb0EN7cutlass6half_tE19Flash_kernel_traitsILi256ELi64ELi64ELi4ES3_EELb1ELb0ELb0ELb0ELb1ELb0ELb0ELb1EEEvNS_16Flash_fwd_paramsE,"a",@progbits
	.sectionflags	@""
	.align	4
.nv.constant0._ZN5flash24flash_fwd_splitkv_kernelI23Flash_fwd_kernel_traitsILi256ELi64ELi64ELi4ELb0ELb0EN7cutlass6half_tE19Flash_kernel_traitsILi256ELi64ELi64ELi4ES3_EELb1ELb0ELb0ELb0ELb1ELb0ELb0ELb1EEEvNS_16Flash_fwd_paramsE:
	.zero		816


//--------------------- .nv.constant0._ZN5flash24flash_fwd_splitkv_kernelI23Flash_fwd_kernel_traitsILi256ELi64ELi64ELi4ELb0ELb0EN7cutlass6half_tE19Flash_kernel_traitsILi256ELi64ELi64ELi4ES3_EELb1ELb0ELb0ELb0ELb1ELb1ELb0ELb1EEEvNS_16Flash_fwd_paramsE --------------------------
	.section	.nv.constant0._ZN5flash24flash_fwd_splitkv_kernelI23Flash_fwd_kernel_traitsILi256ELi64ELi64ELi4ELb0ELb0EN7cutlass6half_tE19Flash_kernel_traitsILi256ELi64ELi64ELi4ES3_EELb1ELb0ELb0ELb0ELb1ELb1ELb0ELb1EEEvNS_16Flash_fwd_paramsE,"a",@progbits
	.sectionflags	@""
	.align	4
.nv.constant0._ZN5flash24flash_fwd_splitkv_kernelI23Flash_fwd_kernel_traitsILi256ELi64ELi64ELi4ELb0ELb0EN7cutlass6half_tE19Flash_kernel_traitsILi256ELi64ELi64ELi4ES3_EELb1ELb0ELb0ELb0ELb1ELb1ELb0ELb1EEEvNS_16Flash_fwd_paramsE:
	.zero		816


//--------------------- .nv.constant0._ZN5flash24flash_fwd_splitkv_kernelI23Flash_fwd_kernel_traitsILi256ELi64ELi64ELi4ELb0ELb0EN7cutlass6half_tE19Flash_kernel_traitsILi256ELi64ELi64ELi4ES3_EELb1ELb0ELb1ELb0ELb0ELb0ELb0ELb1EEEvNS_16Flash_fwd_paramsE --------------------------
	.section	.nv.constant0._ZN5flash24flash_fwd_splitkv_kernelI23Flash_fwd_kernel_traitsILi256ELi64ELi64ELi4ELb0ELb0EN7cutlass6half_tE19Flash_kernel_traitsILi256ELi64ELi64ELi4ES3_EELb1ELb0ELb1ELb0ELb0ELb0ELb0ELb1EEEvNS_16Flash_fwd_paramsE,"a",@progbits
	.sectionflags	@""
	.align	4
.nv.constant0._ZN5flash24flash_fwd_splitkv_kernelI23Flash_fwd_kernel_traitsILi256ELi64ELi64ELi4ELb0ELb0EN7cutlass6half_tE19Flash_kernel_traitsILi256ELi64ELi64ELi4ES3_EELb1ELb0ELb1ELb0ELb0ELb0ELb0ELb1EEEvNS_16Flash_fwd_paramsE:
	.zero		816


//--------------------- .nv.constant0._ZN5flash24flash_fwd_splitkv_kernelI23Flash_fwd_kernel_traitsILi256ELi64ELi64ELi4ELb0ELb0EN7cutlass6half_tE19Flash_kernel_traitsILi256ELi64ELi64ELi4ES3_EELb1ELb0ELb1ELb0ELb0ELb1ELb0ELb1EEEvNS_16Flash_fwd_paramsE --------------------------
	.section	.nv.constant0._ZN5flash24flash_fwd_splitkv_kernelI23Flash_fwd_kernel_traitsILi256ELi64ELi64ELi4ELb0ELb0EN7cutlass6half_tE19Flash_kernel_traitsILi256ELi64ELi64ELi4ES3_EELb1ELb0ELb1ELb0ELb0ELb1ELb0ELb1EEEvNS_16Flash_fwd_paramsE,"a",@progbits
	.sectionflags	@""
	.align	4
.nv.constant0._ZN5flash24flash_fwd_splitkv_kernelI23Flash_fwd_kernel_traitsILi256ELi64ELi64ELi4ELb0ELb0EN7cutlass6half_tE19Flash_kernel_traitsILi256ELi64ELi64ELi4ES3_EELb1ELb0ELb1ELb0ELb0ELb1ELb0ELb1EEEvNS_16Flash_fwd_paramsE:
	.zero		816


//--------------------- .nv.constant0._ZN5flash24flash_fwd_splitkv_kernelI23Flash_fwd_kernel_traitsILi256ELi64ELi64ELi4ELb0ELb0EN7cutlass6half_tE19Flash_kernel_traitsILi256ELi64ELi64ELi4ES3_EELb1ELb0ELb0ELb0ELb1ELb0ELb1ELb0EEEvNS_16Flash_fwd_paramsE --------------------------
	.section	.nv.constant0._ZN5flash24flash_fwd_splitkv_kernelI23Flash_fwd_kernel_traitsILi256ELi64ELi64ELi4ELb0ELb0EN7cutlass6half_tE19Flash_kernel_traitsILi256ELi64ELi64ELi4ES3_EELb1ELb0ELb0ELb0ELb1ELb0ELb1ELb0EEEvNS_16Flash_fwd_paramsE,"a",@progbits
	.sectionflags	@""
	.align	4
.nv.constant0._ZN5flash24flash_fwd_splitkv_kernelI23Flash_fwd_kernel_traitsILi256ELi64ELi64ELi4ELb0ELb0EN7cutlass6half_tE19Flash_kernel_traitsILi256ELi64ELi64ELi4ES3_EELb1ELb0ELb0ELb0ELb1ELb0ELb1ELb0EEEvNS_16Flash_fwd_paramsE:
	.zero		816


//--------------------- .nv.constant0._ZN5flash24flash_fwd_splitkv_kernelI23Flash_fwd_kernel_traitsILi256ELi64ELi64ELi4ELb0ELb0EN7cutlass6half_tE19Flash_kernel_traitsILi256ELi64ELi64ELi4ES3_EELb1ELb0ELb0ELb0ELb1ELb1ELb1ELb0EEEvNS_16Flash_fwd_paramsE --------------------------
	.section	.nv.constant0._ZN5flash24flash_fwd_splitkv_kernelI23Flash_fwd_kernel_traitsILi256ELi64ELi64ELi4ELb0ELb0EN7cutlass6half_tE19Flash_kernel_traitsILi256ELi64ELi64ELi4ES3_EELb1ELb0ELb0ELb0ELb1ELb1ELb1ELb0EEEvNS_16Flash_fwd_paramsE,"a",@progbits
	.sectionflags	@""
	.align	4
.nv.constant0._ZN5flash24flash_fwd_splitkv_kernelI23Flash_fwd_kernel_traitsILi256ELi64ELi64ELi4ELb0ELb0EN7cutlass6half_tE19Flash_kernel_traitsILi256ELi64ELi64ELi4ES3_EELb1ELb0ELb0ELb0ELb1ELb1ELb1ELb0EEEvNS_16Flash_fwd_paramsE:
	.zero		816


//--------------------- .nv.constant0._ZN5flash24flash_fwd_splitkv_kernelI23Flash_fwd_kernel_traitsILi256ELi64ELi64ELi4ELb0ELb0EN7cutlass6half_tE19Flash_kernel_traitsILi256ELi64ELi64ELi4ES3_EELb1ELb0ELb1ELb0ELb0ELb0ELb1ELb0EEEvNS_16Flash_fwd_paramsE --------------------------
	.section	.nv.constant0._ZN5flash24flash_fwd_splitkv_kernelI23Flash_fwd_kernel_traitsILi256ELi64ELi64ELi4ELb0ELb0EN7cutlass6half_tE19Flash_kernel_traitsILi256ELi64ELi64ELi4ES3_EELb1ELb0ELb1ELb0ELb0ELb0ELb1ELb0EEEvNS_16Flash_fwd_paramsE,"a",@progbits
	.sectionflags	@""
	.align	4
.nv.constant0._ZN5flash24flash_fwd_splitkv_kernelI23Flash_fwd_kernel_traitsILi256ELi64ELi64ELi4ELb0ELb0EN7cutlass6half_tE19Flash_kernel_traitsILi256ELi64ELi64ELi4ES3_EELb1ELb0ELb1ELb0ELb0ELb0ELb1ELb0EEEvNS_16Flash_fwd_paramsE:
	.zero		816


//--------------------- .nv.constant0._ZN5flash24flash_fwd_splitkv_kernelI23Flash_fwd_kernel_traitsILi256ELi64ELi64ELi4ELb0ELb0EN7cutlass6half_tE19Flash_kernel_traitsILi256ELi64ELi64ELi4ES3_EELb1ELb0ELb1ELb0ELb0ELb1ELb1ELb0EEEvNS_16Flash_fwd_paramsE --------------------------
	.section	.nv.constant0._ZN5flash24flash_fwd_splitkv_kernelI23Flash_fwd_kernel_traitsILi256ELi64ELi64ELi4ELb0ELb0EN7cutlass6half_tE19Flash_kernel_traitsILi256ELi64ELi64ELi4ES3_EELb1ELb0ELb1ELb0ELb0ELb1ELb1ELb0EEEvNS_16Flash_fwd_paramsE,"a",@progbits
	.sectionflags	@""
	.align	4
.nv.constant0._ZN5flash24flash_fwd_splitkv_kernelI23Flash_fwd_kernel_traitsILi256ELi64ELi64ELi4ELb0ELb0EN7cutlass6half_tE19Flash_kernel_traitsILi256ELi64ELi64ELi4ES3_EELb1ELb0ELb1ELb0ELb0ELb1ELb1ELb0EEEvNS_16Flash_fwd_paramsE:
	.zero		816


//--------------------- .nv.constant0._ZN5flash24flash_fwd_splitkv_kernelI23Flash_fwd_kernel_traitsILi256ELi64ELi64ELi4ELb0ELb0EN7cutlass6half_tE19Flash_kernel_traitsILi256ELi64ELi64ELi4ES3_EELb1ELb0ELb0ELb0ELb1ELb0ELb1ELb1EEEvNS_16Flash_fwd_paramsE --------------------------
	.section	.nv.constant0._ZN5flash24flash_fwd_splitkv_kernelI23Flash_fwd_kernel_traitsILi256ELi64ELi64ELi4ELb0ELb0EN7cutlass6half_tE19Flash_kernel_traitsILi256ELi64ELi64ELi4ES3_EELb1ELb0ELb0ELb0ELb1ELb0ELb1ELb1EEEvNS_16Flash_fwd_paramsE,"a",@progbits
	.sectionflags	@""
	.align	4
.nv.constant0._ZN5flash24flash_fwd_splitkv_kernelI23Flash_fwd_kernel_traitsILi256ELi64ELi64ELi4ELb0ELb0EN7cutlass6half_tE19Flash_kernel_traitsILi256ELi64ELi64ELi4ES3_EELb1ELb0ELb0ELb0ELb1ELb0ELb1ELb1EEEvNS_16Flash_fwd_paramsE:
	.zero		816


//--------------------- .nv.constant0._ZN5flash24flash_fwd_splitkv_kernelI23Flash_fwd_kernel_traitsILi256ELi64ELi64ELi4ELb0ELb0EN7cutlass6half_tE19Flash_kernel_traitsILi256ELi64ELi64ELi4ES3_EELb1ELb0ELb0ELb0ELb1ELb1ELb1ELb1EEEvNS_16Flash_fwd_paramsE --------------------------
	.section	.nv.constant0._ZN5flash24flash_fwd_splitkv_kernelI23Flash_fwd_kernel_traitsILi256ELi64ELi64ELi4ELb0ELb0EN7cutlass6half_tE19Flash_kernel_traitsILi256ELi64ELi64ELi4ES3_EELb1ELb0ELb0ELb0ELb1ELb1ELb1ELb1EEEvNS_16Flash_fwd_paramsE,"a",@progbits
	.sectionflags	@""
	.align	4
.nv.constant0._ZN5flash24flash_fwd_splitkv_kernelI23Flash_fwd_kernel_traitsILi256ELi64ELi64ELi4ELb0ELb0EN7cutlass6half_tE19Flash_kernel_traitsILi256ELi64ELi64ELi4ES3_EELb1ELb0ELb0ELb0ELb1ELb1ELb1ELb1EEEvNS_16Flash_fwd_paramsE:
	.zero		816


//--------------------- .nv.constant0._ZN5flash24flash_fwd_splitkv_kernelI23Flash_fwd_kernel_traitsILi256ELi64ELi64ELi4ELb0ELb0EN7cutlass6half_tE19Flash_kernel_traitsILi256ELi64ELi64ELi4ES3_EELb1ELb0ELb1ELb0ELb0ELb0ELb1ELb1EEEvNS_16Flash_fwd_paramsE --------------------------
	.section	.nv.constant0._ZN5flash24flash_fwd_splitkv_kernelI23Flash_fwd_kernel_traitsILi256ELi64ELi64ELi4ELb0ELb0EN7cutlass6half_tE19Flash_kernel_traitsILi256ELi64ELi64ELi4ES3_EELb1ELb0ELb1ELb0ELb0ELb0ELb1ELb1EEEvNS_16Flash_fwd_paramsE,"a",@progbits
	.sectionflags	@""
	.align	4
.nv.constant0._ZN5flash24flash_fwd_splitkv_kernelI23Flash_fwd_kernel_traitsILi256ELi64ELi64ELi4ELb0ELb0EN7cutlass6half_tE19Flash_kernel_traitsILi256ELi64ELi64ELi4ES3_EELb1ELb0ELb1ELb0ELb0ELb0ELb1ELb1EEEvNS_16Flash_fwd_paramsE:
	.zero		816


//--------------------- .nv.constant0._ZN5flash24flash_fwd_splitkv_kernelI23Flash_fwd_kernel_traitsILi256ELi64ELi64ELi4ELb0ELb0EN7cutlass6half_tE19Flash_kernel_traitsILi256ELi64ELi64ELi4ES3_EELb1ELb0ELb1ELb0ELb0ELb1ELb1ELb1EEEvNS_16Flash_fwd_paramsE --------------------------
	.section	.nv.constant0._ZN5flash24flash_fwd_splitkv_kernelI23Flash_fwd_kernel_traitsILi256ELi64ELi64ELi4ELb0ELb0EN7cutlass6half_tE19Flash_kernel_traitsILi256ELi64ELi64ELi4ES3_EELb1ELb0ELb1ELb0ELb0ELb1ELb1ELb1EEEvNS_16Flash_fwd_paramsE,"a",@progbits
	.sectionflags	@""
	.align	4
.nv.constant0._ZN5flash24flash_fwd_splitkv_kernelI23Flash_fwd_kernel_traitsILi256ELi64ELi64ELi4ELb0ELb0EN7cutlass6half_tE19Flash_kernel_traitsILi256ELi64ELi64ELi4ES3_EELb1ELb0ELb1ELb0ELb0ELb1ELb1ELb1EEEvNS_16Flash_fwd_paramsE:
	.zero		816


//--------------------- .text._ZN5flash32flash_fwd_splitkv_combine_kernelI23Flash_fwd_kernel_traitsILi256ELi64ELi64ELi4ELb0ELb0EN7cutlass6half_tE19Flash_kernel_traitsILi256ELi64ELi64ELi4ES3_EELi4ELi7ELb0EEEvNS_16Flash_fwd_paramsE --------------------------
	.section	.text._ZN5flash32flash_fwd_splitkv_combine_kernelI23Flash_fwd_kernel_traitsILi256ELi64ELi64ELi4ELb0ELb0EN7cutlass6half_tE19Flash_kernel_traitsILi256ELi64ELi64ELi4ES3_EELi4ELi7ELb0EEEvNS_16Flash_fwd_paramsE,"ax",@progbits
	.sectioninfo	@"SHI_REGISTERS=62"
	.align	128
        .global         _ZN5flash32flash_fwd_splitkv_combine_kernelI23Flash_fwd_kernel_traitsILi256ELi64ELi64ELi4ELb0ELb0EN7cutlass6half_tE19Flash_kernel_traitsILi256ELi64ELi64ELi4ES3_EELi4ELi7ELb0EEEvNS_16Flash_fwd_paramsE
        .type           _ZN5flash32flash_fwd_splitkv_combine_kernelI23Flash_fwd_kernel_traitsILi256ELi64ELi64ELi4ELb0ELb0EN7cutlass6half_tE19Flash_kernel_traitsILi256ELi64ELi64ELi4ES3_EELi4ELi7ELb0EEEvNS_16Flash_fwd_paramsE,@function
        .size           _ZN5flash32flash_fwd_splitkv_combine_kernelI23Flash_fwd_kernel_traitsILi256ELi64ELi64ELi4ELb0ELb0EN7cutlass6half_tE19Flash_kernel_traitsILi256ELi64ELi64ELi4ES3_EELi4ELi7ELb0EEEvNS_16Flash_fwd_paramsE,(.L_x_4783 - _ZN5flash32flash_fwd_splitkv_combine_kernelI23Flash_fwd_kernel_traitsILi256ELi64ELi64ELi4ELb0ELb0EN7cutlass6half_tE19Flash_kernel_traitsILi256ELi64ELi64ELi4ES3_EELi4ELi7ELb0EEEvNS_16Flash_fwd_paramsE)
        .other          _ZN5flash32flash_fwd_splitkv_combine_kernelI23Flash_fwd_kernel_traitsILi256ELi64ELi64ELi4ELb0ELb0EN7cutlass6half_tE19Flash_kernel_traitsILi256ELi64ELi64ELi4ES3_EELi4ELi7ELb0EEEvNS_16Flash_fwd_paramsE,@"STO_CUDA_ENTRY STV_DEFAULT"
_ZN5flash32flash_fwd_splitkv_combine_kernelI23Flash_fwd_kernel_traitsILi256ELi64ELi64ELi4ELb0ELb0EN7cutlass6half_tE19Flash_kernel_traitsILi256ELi64ELi64ELi4ES3_EELi4ELi7ELb0EEEvNS_16Flash_fwd_paramsE:
.text._ZN5flash32flash_fwd_splitkv_combine_kernelI23Flash_fwd_kernel_traitsILi256ELi64ELi64ELi4ELb0ELb0EN7cutlass6half_tE19Flash_kernel_traitsILi256ELi64ELi64ELi4ES3_EELi4ELi7ELb0EEEvNS_16Flash_fwd_paramsE:
[----:B------:R-:W-:Y:S02]  /*0000*/  MOV R1, c[0x0][0x28] ;  /* 0x00000a0000017a02 */ /* 0x000fe40000000f00 */
[----:B------:R-:W-:Y:S01]  /*0010*/  IMAD.MOV.U32 R2, RZ, RZ, c[0x0][0x1c0] ;  /* 0x00007000ff027624 */ /* 0x000fe200078e00ff */
[----:B------:R-:W0:Y:S01]  /*0020*/  S2UR UR7, SR_CTAID.X ;  /* 0x00000000000779c3 */ /* 0x000e220000002500 */
[----:B------:R-:W-:Y:S02]  /*0030*/  IMAD.MOV.U32 R5, RZ, RZ, c[0x0][0x214] ;  /* 0x00008500ff057624 */ /* 0x000fe400078e00ff */
[----:B------:R-:W-:Y:S01]  /*0040*/  IMAD R20, R2, c[0x0][0x210], RZ ;  /* 0x0000840002147a24 */ /* 0x000fe200078e02ff */
[----:B------:R-:W-:Y:S02]  /*0050*/  SHF.R.S32.HI R2, RZ, 0x1f, R2 ;  /* 0x0000001fff027819 */ /* 0x000fe40000011402 */
[----:B------:R-:W-:Y:S01]  /*0060*/  SHF.R.S32.HI R5, RZ, 0x1f, R5 ;  /* 0x0000001fff057819 */ /* 0x000fe20000011405 */
[----:B------:R-:W-:-:S05]  /*0070*/  IMAD R20, R20, c[0x0][0x214], RZ ;  /* 0x0000850014147a24 */ /* 0x000fca00078e02ff */
[----:B------:R-:W-:Y:S02]  /*0080*/  ISETP.LT.U32.AND P0, PT, R20, c[0x0][0x214], PT ;  /* 0x0000850014007a0c */ /* 0x000fe40003f01070 */
[----:B------:R-:W-:-:S04]  /*0090*/  SHF.R.S32.HI R0, RZ, 0x1f, R20 ;  /* 0x0000001fff007819 */ /* 0x000fc80000011414 */
[----:B------:R-:W-:-:S04]  /*00a0*/  ISETP.LT.AND.EX P0, PT, R0, R5, PT, P0 ;  /* 0x000000050000720c */ /* 0x000fc80003f01300 */
[----:B------:R-:W-:Y:S01]  /*00b0*/  SEL R5, R0, R5, P0 ;  /* 0x0000000500057207 */ /* 0x000fe20000000000 */
[----:B0-----:R-:W-:Y:S01]  /*00c0*/  USHF.L.U32 UR7, UR7, 0x2, URZ ;  /* 0x0000000207077899 */ /* 0x001fe2000800063f */
[----:B------:R-:W-:Y:S02]  /*00d0*/  SEL R35, R20, c[0x0][0x214], P0 ;  /* 0x0000850014237a07 */ /* 0x000fe40000000000 */
[----:B------:R-:W-:Y:S01]  /*00e0*/  LOP3.LUT R3, R0, R5, RZ, 0xfc, !PT ;  /* 0x0000000500037212 */ /* 0x000fe200078efcff */
[----:B------:R-:W-:-:S03]  /*00f0*/  USHF.R.S32.HI UR6, URZ, 0x1f, UR7 ;  /* 0x0000001f3f067899 */ /* 0x000fc60008011407 */
[----:B------:R-:W-:-:S13]  /*0100*/  ISETP.NE.U32.AND P1, PT, R3, RZ, PT ;  /* 0x000000ff0300720c */ /* 0x000fda0003f25070 */
[----:B------:R-:W-:Y:S05]  /*0110*/  @!P1 BRA `(.L_x_0) ;  /* 0x0000007000009947 */ /* 0x000fea0003800000 */
[----:B------:R-:W-:Y:S01]  /*0120*/  IMAD.MOV.U32 R18, RZ, RZ, R20 ;  /* 0x000000ffff127224 */ /* 0x000fe200078e0014 */
[----:B------:R-:W-:Y:S01]  /*0130*/  MOV R26, R35 ;  /* 0x00000023001a7202 */ /* 0x000fe20000000f00 */
[----:B------:R-:W-:Y:S01]  /*0140*/  IMAD.MOV.U32 R17, RZ, RZ, R0 ;  /* 0x000000ffff117224 */ /* 0x000fe200078e0000 */
[----:B------:R-:W-:Y:S02]  /*0150*/  MOV R25, R5 ;  /* 0x0000000500197202 */ /* 0x000fe40000000f00 */
[----:B------:R-:W-:Y:S02]  /*0160*/  MOV R24, 0x180 ;  /* 0x0000018000187802 */ /* 0x000fe40000000f00 */
[----:B------:R-:W-:Y:S05]  /*0170*/  CALL.REL.NOINC `($__internal_0_$__cuda_sm20_div_s64) ;  /* 0x0000475000007944 */ /* 0x000fea0003c00000 */
[----:B------:R-:W-:Y:S05]  /*0180*/  BRA `(.L_x_1) ;  /* 0x0000013000007947 */ /* 0x000fea0003800000 */
.L_x_0:
[----:B------:R-:W0:Y:S01]  /*0190*/  I2F.U32.RP R8, R35 ;  /* 0x0000002300087306 */ /* 0x000e220000209000 */
[----:B------:R-:W-:Y:S01]  /*01a0*/  ISETP.NE.U32.AND P0, PT, R35, RZ, PT ;  /* 0x000000ff2300720c */ /* 0x000fe20003f05070 */
[----:B------:R-:W-:-:S06]  /*01b0*/  HFMA2.MMA R23, -RZ, RZ, 0, 0 ;  /* 0x00000000ff177435 */ /* 0x000fcc00000001ff */
[----:B0-----:R-:W0:Y:S02]  /*01c0*/  MUFU.RCP R6, R8 ;  /* 0x0000000800067308 */ /* 0x001e240000001000 */
[----:B0-----:R-:W-:-:S06]  /*01d0*/  IADD3 R6, R6, 0xffffffe, RZ ;  /* 0x0ffffffe06067810 */ /* 0x001fcc0007ffe0ff */
[----:B------:R-:W0:Y:S02]  /*01e0*/  F2I.FTZ.U32.TRUNC.NTZ R7, R6 ;  /* 0x0000000600077305 */ /* 0x000e24000021f000 */
[----:B0-----:R-:W-:Y:S02]  /*01f0*/  IMAD.MOV R3, RZ, RZ, -R7 ;  /* 0x000000ffff037224 */ /* 0x001fe400078e0a07 */
[----:B------:R-:W-:Y:S02]  /*0200*/  IMAD.MOV.U32 R6, RZ, RZ, RZ ;  /* 0x000000ffff067224 */ /* 0x000fe400078e00ff */
[----:B------:R-:W-:-:S04]  /*0210*/  IMAD R3, R3, R35, RZ ;  /* 0x0000002303037224 */ /* 0x000fc800078e02ff */
[----:B------:R-:W-:-:S06]  /*0220*/  IMAD.HI.U32 R3, R7, R3, R6 ;  /* 0x0000000307037227 */ /* 0x000fcc00078e0006 */
[----:B------:R-:W-:-:S05]  /*0230*/  IMAD.HI.U32 R22, R3, R20, RZ ;  /* 0x0000001403167227 */ /* 0x000fca00078e00ff */
[----:B------:R-:W-:-:S05]  /*0240*/  IADD3 R3, -R22, RZ, RZ ;  /* 0x000000ff16037210 */ /* 0x000fca0007ffe1ff */
[----:B------:R-:W-:-:S05]  /*0250*/  IMAD R4, R35, R3, R20 ;  /* 0x0000000323047224 */ /* 0x000fca00078e0214 */
[----:B------:R-:W-:-:S13]  /*0260*/  ISETP.GE.U32.AND P2, PT, R4, R35, PT ;  /* 0x000000230400720c */ /* 0x000fda0003f46070 */
[----:B------:R-:W-:Y:S01]  /*0270*/  @P2 IMAD.IADD R4, R4, 0x1, -R35 ;  /* 0x0000000104042824 */ /* 0x000fe200078e0a23 */
[----:B------:R-:W-:-:S04]  /*0280*/  @P2 IADD3 R22, R22, 0x1, RZ ;  /* 0x0000000116162810 */ /* 0x000fc80007ffe0ff */
[----:B------:R-:W-:-:S13]  /*0290*/  ISETP.GE.U32.AND P1, PT, R4, R35, PT ;  /* 0x000000230400720c */ /* 0x000fda0003f26070 */
[----:B------:R-:W-:Y:S02]  /*02a0*/  @P1 IADD3 R22, R22, 0x1, RZ ;  /* 0x0000000116161810 */ /* 0x000fe40007ffe0ff */
[----:B------:R-:W-:-:S04]  /*02b0*/  @!P0 LOP3.LUT R22, RZ, R35, RZ, 0x33, !PT ;  /* 0x00000023ff168212 */ /* 0x000fc800078e33ff */
.L_x_1:
[----:B------:R-:W-:Y:S01]  /*02c0*/  ISETP.LT.U32.AND P0, PT, R22, c[0x0][0x1c0], PT ;  /* 0x0000700016007a0c */ /* 0x000fe20003f01070 */
[----:B------:R-:W-:Y:S03]  /*02d0*/  BSSY B0, `(.L_x_2) ;  /* 0x0000021000007945 */ /* 0x000fe60003800000 */
[----:B------:R-:W-:-:S04]  /*02e0*/  ISETP.LT.AND.EX P0, PT, R23, R2, PT, P0 ;  /* 0x000000021700720c */ /* 0x000fc80003f01300 */
[C---:B------:R-:W-:Y:S02]  /*02f0*/  SEL R25, R23.reuse, R2, P0 ;  /* 0x0000000217197207 */ /* 0x040fe40000000000 */
[----:B------:R-:W-:Y:S02]  /*0300*/  SEL R26, R22, c[0x0][0x1c0], P0 ;  /* 0x00007000161a7a07 */ /* 0x000fe40000000000 */
[----:B------:R-:W-:-:S04]  /*0310*/  LOP3.LUT R2, R23, R25, RZ, 0xfc, !PT ;  /* 0x0000001917027212 */ /* 0x000fc800078efcff */
[----:B------:R-:W-:-:S13]  /*0320*/  ISETP.NE.U32.AND P1, PT, R2, RZ, PT ;  /* 0x000000ff0200720c */ /* 0x000fda0003f25070 */
[----:B------:R-:W-:Y:S05]  /*0330*/  @!P1 BRA `(.L_x_3) ;  /* 0x0000007000009947 */ /* 0x000fea0003800000 */
[----:B------:R-:W-:Y:S01]  /*0340*/  IMAD.MOV.U32 R18, RZ, RZ, R22 ;  /* 0x000000ffff127224 */ /* 0x000fe200078e0016 */
[----:B------:R-:W-:Y:S02]  /*0350*/  MOV R17, R23 ;  /* 0x0000001700117202 */ /* 0x000fe40000000f00 */
[----:B------:R-:W-:Y:S02]  /*0360*/  MOV R24, 0x380 ;  /* 0x0000038000187802 */ /* 0x000fe40000000f00 */
[----:B------:R-:W-:Y:S05]  /*0370*/  CALL.REL.NOINC `($__internal_0_$__cuda_sm20_div_s64) ;  /* 0x0000455000007944 */ /* 0x000fea0003c00000 */
[----:B------:R-:W-:Y:S02]  /*0380*/  MOV R32, R22 ;  /* 0x0000001600207202 */ /* 0x000fe40000000f00 */
[----:B------:R-:W-:Y:S01]  /*0390*/  MOV R33, R23 ;  /* 0x0000001700217202 */ /* 0x000fe20000000f00 */
[----:B------:R-:W-:Y:S05]  /*03a0*/  BRA `(.L_x_4) ;  /* 0x0000013000007947 */ /* 0x000fea0003800000 */
.L_x_3:
[----:B------:R-:W0:Y:S01]  /*03b0*/  I2F.U32.RP R6, R26 ;  /* 0x0000001a00067306 */ /* 0x000e220000209000 */
[----:B------:R-:W-:Y:S01]  /*03c0*/  ISETP.NE.U32.AND P0, PT, R26, RZ, PT ;  /* 0x000000ff1a00720c */ /* 0x000fe20003f05070 */
[----:B------:R-:W-:-:S06]  /*03d0*/  HFMA2.MMA R33, -RZ, RZ, 0, 0 ;  /* 0x00000000ff217435 */ /* 0x000fcc00000001ff */
[----:B0-----:R-:W0:Y:S02]  /*03e0*/  MUFU.RCP R4, R6 ;  /* 0x0000000600047308 */ /* 0x001e240000001000 */
[----:B0-----:R-:W-:-:S06]  /*03f0*/  IADD3 R4, R4, 0xffffffe, RZ ;  /* 0x0ffffffe04047810 */ /* 0x001fcc0007ffe0ff */
[----:B------:R-:W0:Y:S02]  /*0400*/  F2I.FTZ.U32.TRUNC.NTZ R3, R4 ;  /* 0x0000000400037305 */ /* 0x000e24000021f000 */
[----:B0-----:R-:W-:-:S04]  /*0410*/  IMAD.MOV R2, RZ, RZ, -R3 ;  /* 0x000000ffff027224 */ /* 0x001fc800078e0a03 */
[----:B------:R-:W-:Y:S02]  /*0420*/  IMAD R7, R2, R26, RZ ;  /* 0x0000001a02077224 */ /* 0x000fe400078e02ff */
[----:B------:R-:W-:-:S04]  /*0430*/  IMAD.MOV.U32 R2, RZ, RZ, RZ ;  /* 0x000000ffff027224 */ /* 0x000fc800078e00ff */
        /* <DEDUP_REMOVED lines=9> */
[----:B------:R-:W-:Y:S02]  /*04d0*/  @!P0 LOP3.LUT R32, RZ, R26, RZ, 0x33, !PT ;  /* 0x0000001aff208212 */ /* 0x000fe400078e33ff */
.L_x_4:
[----:B------:R-:W-:Y:S05]  /*04e0*/  BSYNC B0 ;  /* 0x0000000000007941 */ /* 0x000fea0003800000 */
.L_x_2:
[----:B------:R-:W-:Y:S01]  /*04f0*/  IABS R4, c[0x0][0x214] ;  /* 0x0000850000047a13 */ /* 0x000fe20000000000 */
[----:B------:R-:W-:Y:S01]  /*0500*/  ULDC UR4, c[0x0][0x214] ;  /* 0x0000850000047ab9 */ /* 0x000fe20000000800 */
[----:B------:R-:W-:Y:S01]  /*0510*/  BSSY B0, `(.L_x_5) ;  /* 0x000004a000007945 */ /* 0x000fe20003800000 */
[----:B------:R-:W-:Y:S01]  /*0520*/  UIADD3 UR8, UR4, -0x1, URZ ;  /* 0xffffffff04087890 */ /* 0x000fe2000fffe03f */
[----:B------:R-:W0:Y:S01]  /*0530*/  I2F.RP R6, R4 ;  /* 0x0000000400067306 */ /* 0x000e220000209400 */
[----:B------:R-:W-:Y:S02]  /*0540*/  UISETP.LT.AND UP0, UPT, URZ, UR4, UPT ;  /* 0x000000043f00728c */ /* 0x000fe4000bf01270 */
[----:B------:R-:W-:Y:S02]  /*0550*/  USHF.R.S32.HI UR5, URZ, 0x1f, UR4 ;  /* 0x0000001f3f057899 */ /* 0x000fe40008011404 */
[----:B------:R-:W-:Y:S01]  /*0560*/  IADD3 R7, R4, UR8, RZ ;  /* 0x0000000804077c10 */ /* 0x000fe2000fffe0ff */
[----:B------:R-:W-:-:S03]  /*0570*/  ULEA.HI.SX32 UR4, UR4, 0x1, 0x1 ;  /* 0x0000000104047891 */ /* 0x000fc6000f8f0a3f */
[----:B------:R-:W-:-:S03]  /*0580*/  IABS R2, R7 ;  /* 0x0000000700027213 */ /* 0x000fc60000000000 */
[----:B------:R-:W-:Y:S01]  /*0590*/  @!UP0 UIADD3 UR4, UR5, URZ, URZ ;  /* 0x0000003f05048290 */ /* 0x000fe2000fffe03f */
[----:B0-----:R-:W0:Y:S02]  /*05a0*/  MUFU.RCP R8, R6 ;  /* 0x0000000600087308 */ /* 0x001e240000001000 */
[----:B0-----:R-:W-:Y:S01]  /*05b0*/  IADD3 R8, R8, 0xffffffe, RZ ;  /* 0x0ffffffe08087810 */ /* 0x001fe20007ffe0ff */
[----:B------:R-:W-:-:S05]  /*05c0*/  IMAD.MOV.U32 R6, RZ, RZ, R2 ;  /* 0x000000ffff067224 */ /* 0x000fca00078e0002 */
[----:B------:R-:W0:Y:S02]  /*05d0*/  F2I.FTZ.U32.TRUNC.NTZ R9, R8 ;  /* 0x0000000800097305 */ /* 0x000e24000021f000 */
[----:B0-----:R-:W-:Y:S02]  /*05e0*/  IMAD.MOV R3, RZ, RZ, -R9 ;  /* 0x000000ffff037224 */ /* 0x001fe400078e0a09 */
[----:B------:R-:W-:Y:S02]  /*05f0*/  IMAD.MOV.U32 R8, RZ, RZ, RZ ;  /* 0x000000ffff087224 */ /* 0x000fe400078e00ff */
[----:B------:R-:W-:-:S04]  /*0600*/  IMAD R3, R3, R4, RZ ;  /* 0x0000000403037224 */ /* 0x000fc800078e02ff */
[----:B------:R-:W-:-:S06]  /*0610*/  IMAD.HI.U32 R3, R9, R3, R8 ;  /* 0x0000000309037227 */ /* 0x000fcc00078e0008 */
[----:B------:R-:W-:-:S04]  /*0620*/  IMAD.HI.U32 R2, R3, R6, RZ ;  /* 0x0000000603027227 */ /* 0x000fc800078e00ff */
[----:B------:R-:W-:-:S04]  /*0630*/  IMAD.MOV R3, RZ, RZ, -R2 ;  /* 0x000000ffff037224 */ /* 0x000fc800078e0a02 */
[----:B------:R-:W-:-:S05]  /*0640*/  IMAD R3, R4, R3, R6 ;  /* 0x0000000304037224 */ /* 0x000fca00078e0206 */
[----:B------:R-:W-:-:S13]  /*0650*/  ISETP.GT.U32.AND P1, PT, R4, R3, PT ;  /* 0x000000030400720c */ /* 0x000fda0003f24070 */
[----:B------:R-:W-:Y:S01]  /*0660*/  @!P1 IMAD.IADD R3, R3, 0x1, -R4 ;  /* 0x0000000103039824 */ /* 0x000fe200078e0a04 */
[----:B------:R-:W-:Y:S02]  /*0670*/  @!P1 IADD3 R2, R2, 0x1, RZ ;  /* 0x0000000102029810 */ /* 0x000fe40007ffe0ff */
[----:B------:R-:W-:Y:S02]  /*0680*/  ISETP.NE.AND P1, PT, RZ, c[0x0][0x214], PT ;  /* 0x00008500ff007a0c */ /* 0x000fe40003f25270 */
[-C--:B------:R-:W-:Y:S02]  /*0690*/  ISETP.GE.U32.AND P2, PT, R3, R4.reuse, PT ;  /* 0x000000040300720c */ /* 0x080fe40003f46070 */
[C---:B------:R-:W-:Y:S02]  /*06a0*/  LOP3.LUT R3, R7.reuse, R4, RZ, 0x3c, !PT ;  /* 0x0000000407037212 */ /* 0x040fe400078e3cff */
[----:B------:R-:W-:Y:S02]  /*06b0*/  LOP3.LUT R7, R7, c[0x0][0x214], RZ, 0x3c, !PT ;  /* 0x0000850007077a12 */ /* 0x000fe400078e3cff */
[----:B------:R-:W-:-:S07]  /*06c0*/  ISETP.GE.AND P0, PT, R3, RZ, PT ;  /* 0x000000ff0300720c */ /* 0x000fce0003f06270 */
[----:B------:R-:W-:Y:S02]  /*06d0*/  @P2 IADD3 R2, R2, 0x1, RZ ;  /* 0x0000000102022810 */ /* 0x000fe40007ffe0ff */
[----:B------:R-:W-:-:S03]  /*06e0*/  ISETP.NE.AND P2, PT, RZ, c[0x0][0x214], PT ;  /* 0x00008500ff007a0c */ /* 0x000fc60003f45270 */
[--C-:B------:R-:W-:Y:S02]  /*06f0*/  IMAD.MOV.U32 R9, RZ, RZ, R2.reuse ;  /* 0x000000ffff097224 */ /* 0x100fe400078e0002 */
[----:B------:R-:W-:Y:S02]  /*0700*/  IMAD.MOV.U32 R3, RZ, RZ, R2 ;  /* 0x000000ffff037224 */ /* 0x000fe400078e0002 */
[----:B------:R-:W-:Y:S01]  /*0710*/  @!P0 IMAD.MOV R9, RZ, RZ, -R9 ;  /* 0x000000ffff098224 */ /* 0x000fe200078e0a09 */
[----:B------:R-:W-:Y:S02]  /*0720*/  @!P1 LOP3.LUT R9, RZ, R4, RZ, 0x33, !PT ;  /* 0x00000004ff099212 */ /* 0x000fe400078e33ff */
[----:B------:R-:W-:Y:S02]  /*0730*/  ISETP.GE.AND P1, PT, R7, RZ, PT ;  /* 0x000000ff0700720c */ /* 0x000fe40003f26270 */
[----:B------:R-:W-:Y:S02]  /*0740*/  ISETP.LT.U32.AND P0, PT, R26, R9, PT ;  /* 0x000000091a00720c */ /* 0x000fe40003f01070 */
[----:B------:R-:W-:-:S04]  /*0750*/  SHF.R.S32.HI R4, RZ, 0x1f, R9 ;  /* 0x0000001fff047819 */ /* 0x000fc80000011409 */
[----:B------:R-:W-:-:S04]  /*0760*/  ISETP.LT.AND.EX P0, PT, R25, R4, PT, P0 ;  /* 0x000000041900720c */ /* 0x000fc80003f01300 */
[C---:B------:R-:W-:Y:S01]  /*0770*/  SEL R15, R25.reuse, R4, P0 ;  /* 0x00000004190f7207 */ /* 0x040fe20000000000 */
[----:B------:R-:W-:Y:S01]  /*0780*/  @!P1 IMAD.MOV R3, RZ, RZ, -R3 ;  /* 0x000000ffff039224 */ /* 0x000fe200078e0a03 */
[----:B------:R-:W-:Y:S02]  /*0790*/  @!P2 LOP3.LUT R3, RZ, c[0x0][0x214], RZ, 0x33, !PT ;  /* 0x00008500ff03aa12 */ /* 0x000fe400078e33ff */
[----:B------:R-:W-:Y:S02]  /*07a0*/  LOP3.LUT R2, R25, R15, RZ, 0xfc, !PT ;  /* 0x0000000f19027212 */ /* 0x000fe400078efcff */
[----:B------:R-:W-:Y:S01]  /*07b0*/  SEL R16, R26, R9, P0 ;  /* 0x000000091a107207 */ /* 0x000fe20000000000 */
[----:B------:R-:W-:Y:S01]  /*07c0*/  IMAD R3, R3, UR4, RZ ;  /* 0x0000000403037c24 */ /* 0x000fe2000f8e02ff */
        /* <DEDUP_REMOVED lines=8> */
[----:B------:R-:W-:Y:S02]  /*0850*/  MOV R8, R22 ;  /* 0x0000001600087202 */ /* 0x000fe40000000f00 */
[----:B------:R-:W-:Y:S01]  /*0860*/  MOV R9, R23 ;  /* 0x0000001700097202 */ /* 0x000fe20000000f00 */
[----:B------:R-:W-:Y:S05]  /*0870*/  BRA `(.L_x_7) ;  /* 0x0000013000007947 */ /* 0x000fea0003800000 */
.L_x_6:
[----:B------:R-:W0:Y:S01]  /*0880*/  I2F.U32.RP R4, R16 ;  /* 0x0000001000047306 */ /* 0x000e220000209000 */
[----:B------:R-:W-:-:S07]  /*0890*/  ISETP.NE.U32.AND P0, PT, R16, RZ, PT ;  /* 0x000000ff1000720c */ /* 0x000fce0003f05070 */
[----:B0-----:R-:W0:Y:S02]  /*08a0*/  MUFU.RCP R6, R4 ;  /* 0x0000000400067308 */ /* 0x001e240000001000 */
[----:B0-----:R-:W-:-:S06]  /*08b0*/  IADD3 R6, R6, 0xffffffe, RZ ;  /* 0x0ffffffe06067810 */ /* 0x001fcc0007ffe0ff */
[----:B------:R-:W0:Y:S02]  /*08c0*/  F2I.FTZ.U32.TRUNC.NTZ R7, R6 ;  /* 0x0000000600077305 */ /* 0x000e24000021f000 */
[----:B0-----:R-:W-:Y:S02]  /*08d0*/  IMAD.MOV R2, RZ, RZ, -R7 ;  /* 0x000000ffff027224 */ /* 0x001fe400078e0a07 */
[----:B------:R-:W-:Y:S02]  /*08e0*/  IMAD.MOV.U32 R6, RZ, RZ, RZ ;  /* 0x000000ffff067224 */ /* 0x000fe400078e00ff */
[----:B------:R-:W-:-:S04]  /*08f0*/  IMAD R9, R2, R16, RZ ;  /* 0x0000001002097224 */ /* 0x000fc800078e02ff */
[----:B------:R-:W-:-:S06]  /*0900*/  IMAD.HI.U32 R9, R7, R9, R6 ;  /* 0x0000000907097227 */ /* 0x000fcc00078e0006 */
[----:B------:R-:W-:Y:S01]  /*0910*/  IMAD.HI.U32 R8, R9, R26, RZ ;  /* 0x0000001a09087227 */ /* 0x000fe200078e00ff */
[----:B------:R-:W-:-:S04]  /*0920*/  HFMA2.MMA R9, -RZ, RZ, 0, 0 ;  /* 0x00000000ff097435 */ /* 0x000fc800000001ff */
        /* <DEDUP_REMOVED lines=8> */
.L_x_7:
[----:B------:R-:W-:Y:S05]  /*09b0*/  BSYNC B0 ;  /* 0x0000000000007941 */ /* 0x000fea0003800000 */
.L_x_5:
[----:B------:R-:W-:Y:S01]  /*09c0*/  IMAD.MOV.U32 R6, RZ, RZ, c[0x0][0x1c0] ;  /* 0x00007000ff067624 */ /* 0x000fe200078e00ff */
[----:B------:R-:W-:Y:S01]  /*09d0*/  IABS R19, R3 ;  /* 0x0000000300137213 */ /* 0x000fe20000000000 */
[----:B------:R-:W0:Y:S01]  /*09e0*/  S2R R38, SR_TID.X ;  /* 0x0000000000267919 */ /* 0x000e220000002100 */
[----:B------:R-:W-:Y:S01]  /*09f0*/  IABS R14, c[0x0][0x214] ;  /* 0x00008500000e7a13 */ /* 0x000fe20000000000 */
[C---:B------:R-:W-:Y:S01]  /*0a00*/  IMAD R2, R6.reuse, c[0x0][0x214], RZ ;  /* 0x0000850006027a24 */ /* 0x040fe200078e02ff */
[----:B------:R-:W1:Y:S01]  /*0a10*/  I2F.RP R22, R19 ;  /* 0x0000001300167306 */ /* 0x000e620000209400 */
[----:B------:R-:W-:Y:S01]  /*0a20*/  IADD3 R6, R6, -0x1, RZ ;  /* 0xffffffff06067810 */ /* 0x000fe20007ffe0ff */
[----:B------:R-:W-:Y:S01]  /*0a30*/  BSSY B0, `(.L_x_8) ;  /* 0x0000074000007945 */ /* 0x000fe20003800000 */
[----:B------:R-:W-:-:S02]  /*0a40*/  ISETP.NE.AND P5, PT, R3, RZ, PT ;  /* 0x000000ff0300720c */ /* 0x000fc40003fa5270 */
[----:B------:R-:W-:-:S03]  /*0a50*/  IABS R17, R2 ;  /* 0x0000000200117213 */ /* 0x000fc60000000000 */
[----:B------:R-:W-:Y:S08]  /*0a60*/  I2F.RP R7, R14 ;  /* 0x0000000e00077306 */ /* 0x000ff00000209400 */
[----:B------:R-:W2:Y:S08]  /*0a70*/  I2F.RP R21, R17 ;  /* 0x0000001100157306 */ /* 0x000eb00000209400 */
[----:B-1----:R-:W1:Y:S08]  /*0a80*/  MUFU.RCP R4, R22 ;  /* 0x0000001600047308 */ /* 0x002e700000001000 */
[----:B--2---:R-:W2:Y:S01]  /*0a90*/  MUFU.RCP R10, R21 ;  /* 0x00000015000a7308 */ /* 0x004ea20000001000 */
[----:B-1----:R-:W-:-:S07]  /*0aa0*/  IADD3 R12, R4, 0xffffffe, RZ ;  /* 0x0ffffffe040c7810 */ /* 0x002fce0007ffe0ff */
[----:B------:R-:W1:Y:S01]  /*0ab0*/  MUFU.RCP R24, R7 ;  /* 0x0000000700187308 */ /* 0x000e620000001000 */
[----:B------:R-:W-:Y:S02]  /*0ac0*/  IADD3 R22, R17, UR8, RZ ;  /* 0x0000000811167c10 */ /* 0x000fe4000fffe0ff */
[----:B--2---:R-:W-:-:S05]  /*0ad0*/  IADD3 R10, R10, 0xffffffe, RZ ;  /* 0x0ffffffe0a0a7810 */ /* 0x004fca0007ffe0ff */
[----:B------:R-:W2:Y:S08]  /*0ae0*/  F2I.FTZ.U32.TRUNC.NTZ R13, R12 ;  /* 0x0000000c000d7305 */ /* 0x000eb0000021f000 */
[----:B------:R-:W3:Y:S01]  /*0af0*/  F2I.FTZ.U32.TRUNC.NTZ R11, R10 ;  /* 0x0000000a000b7305 */ /* 0x000ee2000021f000 */
[----:B-1----:R-:W-:Y:S01]  /*0b00*/  IADD3 R24, R24, 0xffffffe, RZ ;  /* 0x0ffffffe18187810 */ /* 0x002fe20007ffe0ff */
[----:B--2---:R-:W-:-:S06]  /*0b10*/  IMAD.MOV R4, RZ, RZ, -R13 ;  /* 0x000000ffff047224 */ /* 0x004fcc00078e0a0d */
[----:B------:R-:W1:Y:S01]  /*0b20*/  F2I.FTZ.U32.TRUNC.NTZ R25, R24 ;  /* 0x0000001800197305 */ /* 0x000e62000021f000 */
[----:B------:R-:W-:Y:S02]  /*0b30*/  IMAD.MOV.U32 R12, RZ, RZ, RZ ;  /* 0x000000ffff0c7224 */ /* 0x000fe400078e00ff */
[----:B------:R-:W-:Y:S02]  /*0b40*/  IMAD R21, R4, R19, RZ ;  /* 0x0000001304157224 */ /* 0x000fe400078e02ff */
[----:B------:R-:W-:Y:S02]  /*0b50*/  IMAD.IADD R4, R6, 0x1, R19 ;  /* 0x0000000106047824 */ /* 0x000fe400078e0213 */
[----:B---3--:R-:W-:Y:S02]  /*0b60*/  IMAD.MOV R18, RZ, RZ, -R11 ;  /* 0x000000ffff127224 */ /* 0x008fe400078e0a0b */
[----:B------:R-:W-:Y:S02]  /*0b70*/  IMAD.MOV.U32 R10, RZ, RZ, RZ ;  /* 0x000000ffff0a7224 */ /* 0x000fe400078e00ff */
[----:B------:R-:W-:-:S02]  /*0b80*/  IMAD R18, R18, R17, RZ ;  /* 0x0000001112127224 */ /* 0x000fc400078e02ff */
[----:B------:R-:W-:Y:S01]  /*0b90*/  IMAD.HI.U32 R21, R13, R21, R12 ;  /* 0x000000150d157227 */ /* 0x000fe200078e000c */
[----:B------:R-:W-:Y:S02]  /*0ba0*/  IABS R13, R22 ;  /* 0x00000016000d7213 */ /* 0x000fe40000000000 */
[----:B------:R-:W-:Y:S01]  /*0bb0*/  IABS R12, R4 ;  /* 0x00000004000c7213 */ /* 0x000fe20000000000 */
[----:B------:R-:W-:Y:S01]  /*0bc0*/  IMAD.HI.U32 R18, R11, R18, R10 ;  /* 0x000000120b127227 */ /* 0x000fe200078e000a */
[----:B------:R-:W-:Y:S02]  /*0bd0*/  IABS R10, R2 ;  /* 0x00000002000a7213 */ /* 0x000fe40000000000 */
[----:B------:R-:W-:Y:S01]  /*0be0*/  IABS R11, R3 ;  /* 0x00000003000b7213 */ /* 0x000fe20000000000 */
[----:B-1----:R-:W-:Y:S02]  /*0bf0*/  IMAD.MOV R7, RZ, RZ, -R25 ;  /* 0x000000ffff077224 */ /* 0x002fe400078e0a19 */
[----:B------:R-:W-:-:S02]  /*0c00*/  IMAD.MOV R10, RZ, RZ, -R10 ;  /* 0x000000ffff0a7224 */ /* 0x000fc400078e0a0a */
[----:B------:R-:W-:-:S04]  /*0c10*/  IMAD.HI.U32 R18, R18, R13, RZ ;  /* 0x0000000d12127227 */ /* 0x000fc800078e00ff */
[----:B------:R-:W-:Y:S02]  /*0c20*/  IMAD R10, R18, R10, R13 ;  /* 0x0000000a120a7224 */ /* 0x000fe400078e020d */
[----:B------:R-:W-:Y:S02]  /*0c30*/  IMAD.MOV R11, RZ, RZ, -R11 ;  /* 0x000000ffff0b7224 */ /* 0x000fe400078e0a0b */
[----:B------:R-:W-:Y:S01]  /*0c40*/  IMAD.HI.U32 R21, R21, R12, RZ ;  /* 0x0000000c15157227 */ /* 0x000fe200078e00ff */
[----:B------:R-:W-:-:S03]  /*0c50*/  ISETP.GT.U32.AND P4, PT, R17, R10, PT ;  /* 0x0000000a1100720c */ /* 0x000fc60003f84070 */
[----:B------:R-:W-:Y:S02]  /*0c60*/  IMAD R7, R7, R14, RZ ;  /* 0x0000000e07077224 */ /* 0x000fe400078e02ff */
[----:B------:R-:W-:Y:S02]  /*0c70*/  IMAD.MOV.U32 R24, RZ, RZ, RZ ;  /* 0x000000ffff187224 */ /* 0x000fe400078e00ff */
[----:B------:R-:W-:Y:S01]  /*0c80*/  IMAD R12, R21, R11, R12 ;  /* 0x0000000b150c7224 */ /* 0x000fe200078e020c */
[----:B------:R-:W-:Y:S01]  /*0c90*/  SHF.R.S32.HI R11, RZ, 0x1f, R2 ;  /* 0x0000001fff0b7819 */ /* 0x000fe20000011402 */
[----:B------:R-:W-:-:S03]  /*0ca0*/  IMAD.HI.U32 R24, R25, R7, R24 ;  /* 0x0000000719187227 */ /* 0x000fc600078e0018 */
[----:B------:R-:W-:Y:S01]  /*0cb0*/  ISETP.GT.U32.AND P3, PT, R19, R12, PT ;  /* 0x0000000c1300720c */ /* 0x000fe20003f64070 */
[----:B------:R-:W-:Y:S01]  /*0cc0*/  @!P4 IMAD.IADD R10, R10, 0x1, -R17 ;  /* 0x000000010a0ac824 */ /* 0x000fe200078e0a11 */
[----:B------:R-:W-:Y:S01]  /*0cd0*/  @!P4 IADD3 R18, R18, 0x1, RZ ;  /* 0x000000011212c810 */ /* 0x000fe20007ffe0ff */
[----:B------:R-:W-:Y:S01]  /*0ce0*/  IMAD.HI.U32 R24, R24, R13, RZ ;  /* 0x0000000d18187227 */ /* 0x000fe200078e00ff */
[----:B------:R-:W-:Y:S02]  /*0cf0*/  ISETP.NE.AND P4, PT, R2, RZ, PT ;  /* 0x000000ff0200720c */ /* 0x000fe40003f85270 */
[-C--:B------:R-:W-:Y:S01]  /*0d00*/  ISETP.GE.U32.AND P2, PT, R10, R17.reuse, PT ;  /* 0x000000110a00720c */ /* 0x080fe20003f46070 */
[----:B------:R-:W-:Y:S01]  /*0d10*/  IMAD.MOV R7, RZ, RZ, -R24 ;  /* 0x000000ffff077224 */ /* 0x000fe200078e0a18 */
[C---:B------:R-:W-:Y:S02]  /*0d20*/  LOP3.LUT R10, R22.reuse, R17, RZ, 0x3c, !PT ;  /* 0x00000011160a7212 */ /* 0x040fe400078e3cff */
[----:B------:R-:W-:Y:S01]  /*0d30*/  LOP3.LUT R22, R22, c[0x0][0x214], RZ, 0x3c, !PT ;  /* 0x0000850016167a12 */ /* 0x000fe200078e3cff */
[----:B------:R-:W-:Y:S01]  /*0d40*/  IMAD R7, R14, R7, R13 ;  /* 0x000000070e077224 */ /* 0x000fe200078e020d */
[----:B------:R-:W-:Y:S01]  /*0d50*/  ISETP.GE.AND P1, PT, R10, RZ, PT ;  /* 0x000000ff0a00720c */ /* 0x000fe20003f26270 */
[----:B------:R-:W-:Y:S01]  /*0d60*/  @!P3 IMAD.IADD R12, R12, 0x1, -R19 ;  /* 0x000000010c0cb824 */ /* 0x000fe200078e0a13 */
[----:B------:R-:W-:-:S02]  /*0d70*/  LOP3.LUT R10, R4, R19, RZ, 0x3c, !PT ;  /* 0x00000013040a7212 */ /* 0x000fc400078e3cff */
[----:B------:R-:W-:Y:S02]  /*0d80*/  ISETP.GT.U32.AND P0, PT, R14, R7, PT ;  /* 0x000000070e00720c */ /* 0x000fe40003f04070 */
[----:B------:R-:W-:Y:S02]  /*0d90*/  ISETP.GE.U32.AND P6, PT, R12, R19, PT ;  /* 0x000000130c00720c */ /* 0x000fe40003fc6070 */
[----:B------:R-:W-:Y:S02]  /*0da0*/  @P2 IADD3 R18, R18, 0x1, RZ ;  /* 0x0000000112122810 */ /* 0x000fe40007ffe0ff */
[----:B------:R-:W-:Y:S02]  /*0db0*/  ISETP.GE.AND P2, PT, R10, RZ, PT ;  /* 0x000000ff0a00720c */ /* 0x000fe40003f46270 */
[----:B------:R-:W-:Y:S01]  /*0dc0*/  @!P3 IADD3 R21, R21, 0x1, RZ ;  /* 0x000000011515b810 */ /* 0x000fe20007ffe0ff */
[----:B------:R-:W-:Y:S01]  /*0dd0*/  @!P1 IMAD.MOV R18, RZ, RZ, -R18 ;  /* 0x000000ffff129224 */ /* 0x000fe200078e0a12 */
[----:B------:R-:W-:-:S02]  /*0de0*/  @!P4 LOP3.LUT R18, RZ, R17, RZ, 0x33, !PT ;  /* 0x00000011ff12c212 */ /* 0x000fc400078e33ff */
[----:B------:R-:W-:Y:S01]  /*0df0*/  ISETP.GE.AND P1, PT, R22, RZ, PT ;  /* 0x000000ff1600720c */ /* 0x000fe20003f26270 */
[----:B------:R-:W-:Y:S01]  /*0e00*/  @!P0 IMAD.IADD R7, R7, 0x1, -R14 ;  /* 0x0000000107078824 */ /* 0x000fe200078e0a0e */
[----:B------:R-:W-:Y:S02]  /*0e10*/  @!P0 IADD3 R24, R24, 0x1, RZ ;  /* 0x0000000118188810 */ /* 0x000fe40007ffe0ff */
[----:B------:R-:W-:Y:S02]  /*0e20*/  @P6 IADD3 R21, R21, 0x1, RZ ;  /* 0x0000000115156810 */ /* 0x000fe40007ffe0ff */
[----:B------:R-:W-:Y:S02]  /*0e30*/  ISETP.GE.U32.AND P3, PT, R7, R14, PT ;  /* 0x0000000e0700720c */ /* 0x000fe40003f66070 */
[----:B------:R-:W-:Y:S01]  /*0e40*/  ISETP.LT.U32.AND P0, PT, R32, R18, PT ;  /* 0x000000122000720c */ /* 0x000fe20003f01070 */
[----:B------:R-:W-:Y:S01]  /*0e50*/  @!P2 IMAD.MOV R21, RZ, RZ, -R21 ;  /* 0x000000ffff15a224 */ /* 0x000fe200078e0a15 */
[----:B------:R-:W-:-:S02]  /*0e60*/  SHF.R.S32.HI R7, RZ, 0x1f, R18 ;  /* 0x0000001fff077819 */ /* 0x000fc40000011412 */
[C---:B------:R-:W-:Y:S02]  /*0e70*/  ISETP.GT.AND P2, PT, R2.reuse, RZ, PT ;  /* 0x000000ff0200720c */ /* 0x040fe40003f44270 */
[CC--:B------:R-:W-:Y:S02]  /*0e80*/  ISETP.LT.AND.EX P0, PT, R33.reuse, R7.reuse, PT, P0 ;  /* 0x000000072100720c */ /* 0x0c0fe40003f01300 */
[----:B------:R-:W-:Y:S02]  /*0e90*/  ISETP.NE.AND P4, PT, RZ, c[0x0][0x214], PT ;  /* 0x00008500ff007a0c */ /* 0x000fe40003f85270 */
[C---:B------:R-:W-:Y:S02]  /*0ea0*/  SEL R10, R33.reuse, R7, P0 ;  /* 0x00000007210a7207 */ /* 0x040fe40000000000 */
[----:B------:R-:W-:Y:S02]  /*0eb0*/  LEA.HI.SX32 R7, R2, 0x1, 0x1 ;  /* 0x0000000102077811 */ /* 0x000fe400078f0aff */
[----:B------:R-:W-:-:S02]  /*0ec0*/  LOP3.LUT R2, R33, R10, RZ, 0xfc, !PT ;  /* 0x0000000a21027212 */ /* 0x000fc400078efcff */
[----:B------:R-:W-:Y:S01]  /*0ed0*/  @P3 IADD3 R24, R24, 0x1, RZ ;  /* 0x0000000118183810 */ /* 0x000fe20007ffe0ff */
[----:B------:R-:W-:Y:S01]  /*0ee0*/  @!P2 IMAD.MOV R7, RZ, RZ, R11 ;  /* 0x000000ffff07a224 */ /* 0x000fe200078e020b */
[----:B------:R-:W-:Y:S02]  /*0ef0*/  ISETP.NE.U32.AND P2, PT, R2, RZ, PT ;  /* 0x000000ff0200720c */ /* 0x000fe40003f45070 */
[----:B------:R-:W-:Y:S01]  /*0f00*/  @!P5 LOP3.LUT R21, RZ, R19, RZ, 0x33, !PT ;  /* 0x00000013ff15d212 */ /* 0x000fe200078e33ff */
[----:B------:R-:W-:Y:S01]  /*0f10*/  @!P1 IMAD.MOV R24, RZ, RZ, -R24 ;  /* 0x000000ffff189224 */ /* 0x000fe200078e0a18 */
[----:B------:R-:W-:Y:S02]  /*0f20*/  @!P4 LOP3.LUT R24, RZ, c[0x0][0x214], RZ, 0x33, !PT ;  /* 0x00008500ff18ca12 */ /* 0x000fe400078e33ff */
[----:B------:R-:W-:Y:S02]  /*0f30*/  ISETP.LT.U32.AND P1, PT, R8, R21, PT ;  /* 0x000000150800720c */ /* 0x000fe40003f21070 */
[----:B------:R-:W-:Y:S01]  /*0f40*/  SHF.R.S32.HI R13, RZ, 0x1f, R21 ;  /* 0x0000001fff0d7819 */ /* 0x000fe20000011415 */
[----:B------:R-:W-:Y:S01]  /*0f50*/  IMAD R2, R24, R7, RZ ;  /* 0x0000000718027224 */ /* 0x000fe200078e02ff */
[----:B------:R-:W-:-:S02]  /*0f60*/  SEL R12, R32, R18, P0 ;  /* 0x00000012200c7207 */ /* 0x000fc40000000000 */
[----:B------:R-:W-:-:S04]  /*0f70*/  ISETP.LT.AND.EX P1, PT, R9, R13, PT, P1 ;  /* 0x0000000d0900720c */ /* 0x000fc80003f21310 */
[----:B------:R-:W-:Y:S02]  /*0f80*/  SEL R14, R8, R21, P1 ;  /* 0x00000015080e7207 */ /* 0x000fe40000800000 */
[----:B------:R-:W-:Y:S01]  /*0f90*/  SEL R13, R9, R13, P1 ;  /* 0x0000000d090d7207 */ /* 0x000fe20000800000 */
[----:B------:R-:W-:Y:S05]  /*0fa0*/  @!P2 BRA `(.L_x_9) ;  /* 0x000000900000a947 */ /* 0x000fea0003800000 */
[----:B0-----:R-:W-:Y:S01]  /*0fb0*/  IMAD.MOV.U32 R18, RZ, RZ, R32 ;  /* 0x000000ffff127224 */ /* 0x001fe200078e0020 */
        /* <DEDUP_REMOVED lines=8> */
.L_x_9:
[----:B0-----:R-:W0:Y:S01]  /*1040*/  I2F.U32.RP R11, R12 ;  /* 0x0000000c000b7306 */ /* 0x001e220000209000 */
        /* <DEDUP_REMOVED lines=18> */
.L_x_10:
[----:B------:R-:W-:Y:S05]  /*1170*/  BSYNC B0 ;  /* 0x0000000000007941 */ /* 0x000fea0003800000 */
.L_x_8:
[----:B------:R-:W-:Y:S01]  /*1180*/  SHF.R.S32.HI R7, RZ, 0x1f, R38 ;  /* 0x0000001fff077819 */ /* 0x000fe20000011426 */
[----:B------:R-:W-:Y:S01]  /*1190*/  ULDC.64 UR8, c[0x0][0x118] ;  /* 0x0000460000087ab9 */ /* 0x000fe20000000a00 */
[----:B------:R-:W-:Y:S02]  /*11a0*/  IADD3 R11, P0, R20, -UR7, RZ ;  /* 0x80000007140b7c10 */ /* 0x000fe4000ff1e0ff */
[----:B------:R-:W-:Y:S02]  /*11b0*/  LEA.HI R23, R7, R38, RZ, 0x2 ;  /* 0x0000002607177211 */ /* 0x000fe400078f10ff */
[----:B------:R-:W-:Y:S02]  /*11c0*/  IADD3.X R18, R0, ~UR6, RZ, P0, !PT ;  /* 0x8000000600127c10 */ /* 0x000fe400087fe4ff */
[----:B------:R-:W-:-:S02]  /*11d0*/  LOP3.LUT R17, R23, 0xfffffffc, RZ, 0xc0, !PT ;  /* 0xfffffffc17117812 */ /* 0x000fc400078ec0ff */
[----:B------:R-:W-:-:S03]  /*11e0*/  SHF.R.S32.HI R23, RZ, 0x2, R23 ;  /* 0x00000002ff177819 */ /* 0x000fc60000011417 */
[----:B------:R-:W-:Y:S01]  /*11f0*/  IMAD.IADD R22, R38, 0x1, -R17 ;  /* 0x0000000126167824 */ /* 0x000fe200078e0a11 */
[C---:B------:R-:W-:Y:S02]  /*1200*/  IADD3 R25, R23.reuse, 0x20, RZ ;  /* 0x0000002017197810 */ /* 0x040fe40007ffe0ff */
[----:B------:R-:W-:Y:S02]  /*1210*/  IADD3 R21, R23, 0x60, RZ ;  /* 0x0000006017157810 */ /* 0x000fe40007ffe0ff */
[----:B------:R-:W-:Y:S02]  /*1220*/  ISETP.GT.U32.AND P3, PT, R11, R22, PT ;  /* 0x000000160b00720c */ /* 0x000fe40003f64070 */
[----:B------:R-:W-:Y:S02]  /*1230*/  SHF.R.S32.HI R17, RZ, 0x1f, R22 ;  /* 0x0000001fff117819 */ /* 0x000fe40000011416 */
[----:B------:R-:W-:Y:S02]  /*1240*/  IADD3 R11, R23, 0x40, RZ ;  /* 0x00000040170b7810 */ /* 0x000fe40007ffe0ff */
[----:B------:R-:W-:-:S02]  /*1250*/  ISETP.GT.AND.EX P3, PT, R18, R17, PT, P3 ;  /* 0x000000111200720c */ /* 0x000fc40003f64330 */
[----:B------:R-:W-:Y:S02]  /*1260*/  IADD3 R32, P0, R22, UR7, RZ ;  /* 0x0000000716207c10 */ /* 0x000fe4000ff1e0ff */
[----:B------:R-:W-:Y:S02]  /*1270*/  ISETP.GE.OR P5, PT, R25, c[0x0][0x314], !P3 ;  /* 0x0000c50019007a0c */ /* 0x000fe40005fa6670 */
[----:B------:R-:W-:Y:S02]  /*1280*/  ISETP.GE.OR P4, PT, R11, c[0x0][0x314], !P3 ;  /* 0x0000c5000b007a0c */ /* 0x000fe40005f86670 */
[----:B------:R-:W-:Y:S02]  /*1290*/  ISETP.GE.OR P6, PT, R23, c[0x0][0x314], !P3 ;  /* 0x0000c50017007a0c */ /* 0x000fe40005fc6670 */
[----:B------:R-:W-:Y:S02]  /*12a0*/  ISETP.GE.OR P3, PT, R21, c[0x0][0x314], !P3 ;  /* 0x0000c50015007a0c */ /* 0x000fe40005f66670 */
[----:B------:R-:W-:-:S05]  /*12b0*/  IADD3.X R33, R17, UR6, RZ, P0, !PT ;  /* 0x0000000611217c10 */ /* 0x000fca00087fe4ff */
[----:B------:R-:W-:Y:S01]  /*12c0*/  @!P5 SHF.R.S32.HI R19, RZ, 0x1f, R25 ;  /* 0x0000001fff13d819 */ /* 0x000fe20000011419 */
[----:B------:R-:W-:Y:S01]  /*12d0*/  @!P5 IMAD.WIDE.U32 R28, R20, R25, R32 ;  /* 0x00000019141cd225 */ /* 0x000fe200078e0020 */
[----:B------:R-:W-:-:S03]  /*12e0*/  @!P4 SHF.R.S32.HI R17, RZ, 0x1f, R11 ;  /* 0x0000001fff11c819 */ /* 0x000fc6000001140b */
[-C--:B------:R-:W-:Y:S01]  /*12f0*/  @!P5 IMAD R19, R19, R20.reuse, RZ ;  /* 0x000000141313d224 */ /* 0x080fe200078e02ff */
[----:B------:R-:W-:Y:S01]  /*1300*/  @!P5 LEA R26, P0, R28, c[0x0][0x208], 0x2 ;  /* 0x000082001c1ada11 */ /* 0x000fe200078010ff */
[----:B------:R-:W-:Y:S02]  /*1310*/  @!P4 IMAD R17, R17, R20, RZ ;  /* 0x000000141111c224 */ /* 0x000fe400078e02ff */
[-C--:B------:R-:W-:Y:S01]  /*1320*/  @!P5 IMAD R18, R25, R0.reuse, R19 ;  /* 0x000000001912d224 */ /* 0x080fe200078e0213 */
[----:B------:R-:W-:Y:S01]  /*1330*/  @!P6 SHF.R.S32.HI R19, RZ, 0x1f, R23 ;  /* 0x0000001fff13e819 */ /* 0x000fe20000011417 */
[----:B------:R-:W-:Y:S02]  /*1340*/  @!P4 IMAD.MOV.U32 R24, RZ, RZ, R32 ;  /* 0x000000ffff18c224 */ /* 0x000fe400078e0020 */
[----:B------:R-:W-:Y:S02]  /*1350*/  @!P4 IMAD.MOV.U32 R25, RZ, RZ, R33 ;  /* 0x000000ffff19c224 */ /* 0x000fe400078e0021 */
[----:B------:R-:W-:-:S02]  /*1360*/  @!P4 IMAD R17, R11, R0, R17 ;  /* 0x000000000b11c224 */ /* 0x000fc400078e0211 */
[----:B------:R-:W-:Y:S01]  /*1370*/  @!P4 IMAD.WIDE.U32 R24, R20, R11, R24 ;  /* 0x0000000b1418c225 */ /* 0x000fe200078e0018 */
[----:B------:R-:W-:-:S03]  /*1380*/  @!P3 SHF.R.S32.HI R11, RZ, 0x1f, R21 ;  /* 0x0000001fff0bb819 */ /* 0x000fc60000011415 */
[----:B------:R-:W-:Y:S02]  /*1390*/  @!P6 IMAD.MOV.U32 R30, RZ, RZ, R32 ;  /* 0x000000ffff1ee224 */ /* 0x000fe400078e0020 */
[-C--:B------:R-:W-:Y:S02]  /*13a0*/  @!P3 IMAD R11, R11, R20.reuse, RZ ;  /* 0x000000140b0bb224 */ /* 0x080fe400078e02ff */
[--C-:B------:R-:W-:Y:S02]  /*13b0*/  @!P6 IMAD.MOV.U32 R31, RZ, RZ, R33.reuse ;  /* 0x000000ffff1fe224 */ /* 0x100fe400078e0021 */
[----:B------:R-:W-:Y:S02]  /*13c0*/  @!P6 IMAD R19, R19, R20, RZ ;  /* 0x000000141313e224 */ /* 0x000fe400078e02ff */
[----:B------:R-:W-:Y:S02]  /*13d0*/  @!P5 IMAD.IADD R18, R29, 0x1, R18 ;  /* 0x000000011d12d824 */ /* 0x000fe400078e0212 */
[----:B------:R-:W-:-:S03]  /*13e0*/  @!P3 IMAD.WIDE.U32 R32, R20, R21, R32 ;  /* 0x000000151420b225 */ /* 0x000fc600078e0020 */
[----:B------:R-:W-:Y:S01]  /*13f0*/  @!P5 LEA.HI.X R27, R28, c[0x0][0x20c], R18, 0x2, P0 ;  /* 0x000083001c1bda11 */ /* 0x000fe200000f1412 */
[----:B------:R-:W-:Y:S01]  /*1400*/  @!P3 IMAD R11, R21, R0, R11 ;  /* 0x00000000150bb224 */ /* 0x000fe200078e020b */
[----:B------:R-:W-:Y:S01]  /*1410*/  @!P3 LEA R36, P0, R32, c[0x0][0x208], 0x2 ;  /* 0x000082002024ba11 */ /* 0x000fe200078010ff */
[----:B------:R-:W-:Y:S01]  /*1420*/  @!P6 IMAD.WIDE.U32 R30, R20, R23, R30 ;  /* 0x00000017141ee225 */ /* 0x000fe200078e001e */
[----:B------:R-:W-:-:S03]  /*1430*/  @!P4 LEA R18, P1, R24, c[0x0][0x208], 0x2 ;  /* 0x000082001812ca11 */ /* 0x000fc600078210ff */
[----:B------:R-:W-:Y:S01]  /*1440*/  @!P6 IMAD R19, R23, R0, R19 ;  /* 0x000000001713e224 */ /* 0x000fe200078e0213 */
[----:B------:R-:W-:Y:S01]  /*1450*/  @!P6 LEA R28, P2, R30, c[0x0][0x208], 0x2 ;  /* 0x000082001e1cea11 */ /* 0x000fe200078410ff */
[----:B------:R-:W-:Y:S02]  /*1460*/  @!P3 IMAD.IADD R11, R33, 0x1, R11 ;  /* 0x00000001210bb824 */ /* 0x000fe400078e020b */
[----:B------:R-:W-:Y:S02]  /*1470*/  @!P6 IMAD.IADD R19, R31, 0x1, R19 ;  /* 0x000000011f13e824 */ /* 0x000fe400078e0213 */
[----:B------:R-:W-:Y:S01]  /*1480*/  @!P4 IMAD.IADD R17, R25, 0x1, R17 ;  /* 0x000000011911c824 */ /* 0x000fe200078e0211 */
[----:B------:R-:W-:Y:S01]  /*1490*/  @!P3 LEA.HI.X R37, R32, c[0x0][0x20c], R11, 0x2, P0 ;  /* 0x000083002025ba11 */ /* 0x000fe200000f140b */
[----:B------:R-:W-:Y:S01]  /*14a0*/  IMAD.MOV.U32 R21, RZ, RZ, -0x800000 ;  /* 0xff800000ff157424 */ /* 0x000fe200078e00ff */
[----:B------:R-:W-:Y:S01]  /*14b0*/  @!P6 LEA.HI.X R29, R30, c[0x0][0x20c], R19, 0x2, P2 ;  /* 0x000083001e1dea11 */ /* 0x000fe200010f1413 */
[----:B------:R-:W-:Y:S01]  /*14c0*/  IMAD.MOV.U32 R11, RZ, RZ, -0x800000 ;  /* 0xff800000ff0b7424 */ /* 0x000fe200078e00ff */
[----:B------:R-:W-:Y:S01]  /*14d0*/  @!P4 LEA.HI.X R19, R24, c[0x0][0x20c], R17, 0x2, P1 ;  /* 0x000083001813ca11 */ /* 0x000fe200008f1411 */
[----:B------:R-:W-:-:S02]  /*14e0*/  IMAD.MOV.U32 R17, RZ, RZ, -0x800000 ;  /* 0xff800000ff117424 */ /* 0x000fc400078e00ff */
[----:B------:R-:W-:Y:S01]  /*14f0*/  IMAD.MOV.U32 R24, RZ, RZ, -0x800000 ;  /* 0xff800000ff187424 */ /* 0x000fe200078e00ff */
[----:B------:R-:W2:Y:S04]  /*1500*/  @!P3 LDG.E R21, [R36.64] ;  /* 0x000000082415b981 */ /* 0x000ea8000c1e1900 */
[----:B------:R-:W3:Y:S04]  /*1510*/  @!P6 LDG.E R11, [R28.64] ;  /* 0x000000081c0be981 */ /* 0x000ee8000c1e1900 */
[----:B------:R0:W4:Y:S04]  /*1520*/  @!P5 LDG.E R17, [R26.64] ;  /* 0x000000081a11d981 */ /* 0x000128000c1e1900 */
[----:B------:R1:W5:Y:S01]  /*1530*/  @!P4 LDG.E R24, [R18.64] ;  /* 0x000000081218c981 */ /* 0x000362000c1e1900 */
[----:B------:R-:W-:-:S04]  /*1540*/  IABS R25, c[0x0][0x1c0] ;  /* 0x0000700000197a13 */ /* 0x000fc80000000000 */
[----:B------:R-:W0:Y:S08]  /*1550*/  I2F.U32.RP R32, R25 ;  /* 0x0000001900207306 */ /* 0x000e300000209000 */
[----:B0-----:R-:W0:Y:S02]  /*1560*/  MUFU.RCP R30, R32 ;  /* 0x00000020001e7308 */ /* 0x001e240000001000 */
[----:B0-----:R-:W-:-:S06]  /*1570*/  IADD3 R30, R30, 0xffffffe, RZ ;  /* 0x0ffffffe1e1e7810 */ /* 0x001fcc0007ffe0ff */
[----:B------:R-:W0:Y:S01]  /*1580*/  F2I.FTZ.U32.TRUNC.NTZ R31, R30 ;  /* 0x0000001e001f7305 */ /* 0x000e22000021f000 */
[----:B-1----:R-:W-:Y:S02]  /*1590*/  IABS R19, R4 ;  /* 0x0000000400137213 */ /* 0x002fe40000000000 */
[----:B------:R-:W-:Y:S01]  /*15a0*/  IABS R18, c[0x0][0x1c0] ;  /* 0x0000700000127a13 */ /* 0x000fe20000000000 */
[----:B0-----:R-:W-:Y:S02]  /*15b0*/  IMAD.MOV R26, RZ, RZ, -R31 ;  /* 0x000000ffff1a7224 */ /* 0x001fe400078e0a1f */
[----:B------:R-:W-:Y:S02]  /*15c0*/  IMAD.MOV.U32 R30, RZ, RZ, RZ ;  /* 0x000000ffff1e7224 */ /* 0x000fe400078e00ff */
[----:B------:R-:W-:-:S04]  /*15d0*/  IMAD R26, R26, R25, RZ ;  /* 0x000000191a1a7224 */ /* 0x000fc800078e02ff */
[----:B------:R-:W-:-:S04]  /*15e0*/  IMAD.HI.U32 R26, R31, R26, R30 ;  /* 0x0000001a1f1a7227 */ /* 0x000fc800078e001e */
[----:B------:R-:W-:Y:S02]  /*15f0*/  IMAD.MOV R18, RZ, RZ, -R18 ;  /* 0x000000ffff127224 */ /* 0x000fe400078e0a12 */
[----:B------:R-:W-:-:S04]  /*1600*/  IMAD.HI.U32 R26, R26, R19, RZ ;  /* 0x000000131a1a7227 */ /* 0x000fc800078e00ff */
[----:B------:R-:W-:-:S05]  /*1610*/  IMAD R18, R26, R18, R19 ;  /* 0x000000121a127224 */ /* 0x000fca00078e0213 */
[----:B------:R-:W-:Y:S02]  /*1620*/  ISETP.GT.U32.AND P3, PT, R25, R18, PT ;  /* 0x000000121900720c */ /* 0x000fe40003f64070 */
[C---:B------:R-:W-:Y:S02]  /*1630*/  ISETP.GT.AND P6, PT, R38.reuse, 0x7f, PT ;  /* 0x0000007f2600780c */ /* 0x040fe40003fc4270 */
[C---:B------:R-:W-:Y:S02]  /*1640*/  ISETP.GT.AND P2, PT, R38.reuse, 0x1ff, PT ;  /* 0x000001ff2600780c */ /* 0x040fe40003f44270 */
[C---:B------:R-:W-:Y:S02]  /*1650*/  ISETP.GT.AND P1, PT, R38.reuse, 0x17f, PT ;  /* 0x0000017f2600780c */ /* 0x040fe40003f24270 */
[----:B------:R-:W-:Y:S01]  /*1660*/  ISETP.GT.AND P0, PT, R38, 0xff, PT ;  /* 0x000000ff2600780c */ /* 0x000fe20003f04270 */
[----:B------:R-:W-:-:S04]  /*1670*/  IMAD R22, R23, 0x5, R22 ;  /* 0x0000000517167824 */ /* 0x000fc800078e0216 */
[----:B------:R-:W-:-:S05]  /*1680*/  @!P3 IMAD.IADD R18, R18, 0x1, -R25 ;  /* 0x000000011212b824 */ /* 0x000fca00078e0a19 */
[----:B------:R-:W-:Y:S02]  /*1690*/  ISETP.GE.U32.AND P4, PT, R18, R25, PT ;  /* 0x000000191200720c */ /* 0x000fe40003f86070 */
[----:B------:R-:W-:Y:S02]  /*16a0*/  LOP3.LUT R18, R9, R13, RZ, 0xfc, !PT ;  /* 0x0000000d09127212 */ /* 0x000fe400078efcff */
[----:B------:R-:W-:Y:S02]  /*16b0*/  LOP3.LUT R4, R4, c[0x0][0x1c0], RZ, 0x3c, !PT ;  /* 0x0000700004047a12 */ /* 0x000fe400078e3cff */
[----:B------:R-:W-:-:S07]  /*16c0*/  @!P3 IADD3 R26, R26, 0x1, RZ ;  /* 0x000000011a1ab810 */ /* 0x000fce0007ffe0ff */
[----:B------:R-:W-:Y:S01]  /*16d0*/  @P4 IADD3 R26, R26, 0x1, RZ ;  /* 0x000000011a1a4810 */ /* 0x000fe20007ffe0ff */
[----:B------:R-:W-:Y:S01]  /*16e0*/  BSSY B0, `(.L_x_11) ;  /* 0x0000028000007945 */ /* 0x000fe20003800000 */
[----:B--2---:R0:W-:Y:S04]  /*16f0*/  @!P6 STS [R22.X4+0x780], R21 ;  /* 0x000780151600e388 */ /* 0x0041e80000004800 */
[----:B---3--:R0:W-:Y:S01]  /*1700*/  @!P2 STS [R22.X4], R11 ;  /* 0x0000000b1600a388 */ /* 0x0081e20000004800 */
[----:B------:R-:W-:-:S03]  /*1710*/  ISETP.NE.U32.AND P2, PT, R18, RZ, PT ;  /* 0x000000ff1200720c */ /* 0x000fc60003f45070 */
[----:B----4-:R0:W-:Y:S01]  /*1720*/  @!P1 STS [R22.X4+0x280], R17 ;  /* 0x0002801116009388 */ /* 0x0101e20000004800 */
[----:B------:R-:W-:-:S03]  /*1730*/  ISETP.GE.AND P1, PT, R4, RZ, PT ;  /* 0x000000ff0400720c */ /* 0x000fc60003f26270 */
[----:B-----5:R0:W-:Y:S01]  /*1740*/  @!P0 STS [R22.X4+0x500], R24 ;  /* 0x0005001816008388 */ /* 0x0201e20000004800 */
[----:B------:R-:W-:Y:S01]  /*1750*/  ISETP.NE.AND P0, PT, RZ, c[0x0][0x1c0], PT ;  /* 0x00007000ff007a0c */ /* 0x000fe20003f05270 */
[----:B------:R-:W-:-:S08]  /*1760*/  IMAD.MOV.U32 R4, RZ, RZ, R26 ;  /* 0x000000ffff047224 */ /* 0x000fd000078e001a */
[----:B------:R-:W-:-:S04]  /*1770*/  @!P1 IMAD.MOV R4, RZ, RZ, -R4 ;  /* 0x000000ffff049224 */ /* 0x000fc800078e0a04 */
[----:B------:R-:W-:Y:S01]  /*1780*/  @!P0 LOP3.LUT R4, RZ, c[0x0][0x1c0], RZ, 0x33, !PT ;  /* 0x00007000ff048a12 */ /* 0x000fe200078e33ff */
[----:B------:R-:W-:Y:S05]  /*1790*/  @!P2 BRA `(.L_x_12) ;  /* 0x000000900000a947 */ /* 0x000fea0003800000 */
[----:B------:R-:W-:Y:S01]  /*17a0*/  IMAD.MOV.U32 R18, RZ, RZ, R8 ;  /* 0x000000ffff127224 */ /* 0x000fe200078e0008 */
[----:B------:R-:W-:Y:S01]  /*17b0*/  MOV R26, R14 ;  /* 0x0000000e001a7202 */ /* 0x000fe20000000f00 */
[----:B0-----:R-:W-:Y:S01]  /*17c0*/  IMAD.MOV.U32 R17, RZ, RZ, R9 ;  /* 0x000000ffff117224 */ /* 0x001fe200078e0009 */
[----:B------:R-:W-:Y:S02]  /*17d0*/  MOV R25, R13 ;  /* 0x0000000d00197202 */ /* 0x000fe40000000f00 */
[----:B------:R-:W-:Y:S02]  /*17e0*/  MOV R24, 0x1800 ;  /* 0x0000180000187802 */ /* 0x000fe40000000f00 */
[----:B------:R-:W-:Y:S05]  /*17f0*/  CALL.REL.NOINC `($__internal_0_$__cuda_sm20_div_s64) ;  /* 0x000030d000007944 */ /* 0x000fea0003c00000 */
[----:B------:R-:W-:Y:S02]  /*1800*/  MOV R42, R22 ;  /* 0x00000016002a7202 */ /* 0x000fe40000000f00 */
[----:B------:R-:W-:Y:S01]  /*1810*/  MOV R43, R23 ;  /* 0x00000017002b7202 */ /* 0x000fe20000000f00 */
[----:B------:R-:W-:Y:S05]  /*1820*/  BRA `(.L_x_13) ;  /* 0x0000013000007947 */ /* 0x000fea0003800000 */
.L_x_12:
        /* <DEDUP_REMOVED lines=19> */
.L_x_13:
[----:B------:R-:W-:Y:S05]  /*1960*/  BSYNC B0 ;  /* 0x0000000000007941 */ /* 0x000fea0003800000 */
.L_x_11:
[----:B------:R-:W-:Y:S01]  /*1970*/  BAR.SYNC.DEFER_BLOCKING 0x0 ;  /* 0x0000000000007b1d */ /* 0x000fe20000010000 */
[----:B------:R-:W-:Y:S01]  /*1980*/  LEA.HI R11, R7, R38, RZ, 0x5 ;  /* 0x00000026070b7211 */ /* 0x000fe200078f28ff */
[----:B------:R-:W-:Y:S02]  /*1990*/  IMAD.MOV.U32 R36, RZ, RZ, -0x800000 ;  /* 0xff800000ff247424 */ /* 0x000fe400078e00ff */
[----:B------:R-:W-:Y:S01]  /*19a0*/  IMAD.MOV.U32 R33, RZ, RZ, -0x800000 ;  /* 0xff800000ff217424 */ /* 0x000fe200078e00ff */
[----:B------:R-:W-:Y:S01]  /*19b0*/  LOP3.LUT R7, R11, 0xffffffe0, RZ, 0xc0, !PT ;  /* 0xffffffe00b077812 */ /* 0x000fe200078ec0ff */
[----:B------:R-:W-:Y:S01]  /*19c0*/  IMAD.MOV.U32 R32, RZ, RZ, -0x800000 ;  /* 0xff800000ff207424 */ /* 0x000fe200078e00ff */
[----:B------:R-:W-:Y:S01]  /*19d0*/  SHF.R.S32.HI R11, RZ, 0x5, R11 ;  /* 0x00000005ff0b7819 */ /* 0x000fe2000001140b */
[----:B------:R-:W-:Y:S01]  /*19e0*/  IMAD.MOV.U32 R34, RZ, RZ, -0x800000 ;  /* 0xff800000ff227424 */ /* 0x000fe200078e00ff */
[----:B------:R-:W-:Y:S01]  /*19f0*/  ULDC.U8 UR4, c[0x0][0x329] ;  /* 0x0000ca4000047ab9 */ /* 0x000fe20000000000 */
[----:B------:R-:W-:Y:S01]  /*1a00*/  IMAD.IADD R38, R38, 0x1, -R7 ;  /* 0x0000000126267824 */ /* 0x000fe200078e0a07 */
[----:B------:R-:W-:Y:S01]  /*1a10*/  BSSY B1, `(.L_x_14) ;  /* 0x0000240000017945 */ /* 0x000fe20003800000 */
[----:B------:R-:W-:-:S02]  /*1a20*/  IMAD.MOV.U32 R31, RZ, RZ, 0x7f800000 ;  /* 0x7f800000ff1f7424 */ /* 0x000fc400078e00ff */
[----:B------:R-:W-:-:S05]  /*1a30*/  IMAD R27, R38, 0x5, R11 ;  /* 0x00000005261b7824 */ /* 0x000fca00078e020b */
[----:B------:R-:W-:Y:S04]  /*1a40*/  @!P6 LDS R36, [R27.X4] ;  /* 0x000000001b24e984 */ /* 0x000fe80000004800 */
[----:B------:R-:W0:Y:S04]  /*1a50*/  @!P6 LDS R33, [R27.X4+0x280] ;  /* 0x000280001b21e984 */ /* 0x000e280000004800 */
[----:B------:R-:W1:Y:S04]  /*1a60*/  @!P6 LDS R32, [R27.X4+0x500] ;  /* 0x000500001b20e984 */ /* 0x000e680000004800 */
[----:B------:R-:W2:Y:S01]  /*1a70*/  @!P6 LDS R34, [R27.X4+0x780] ;  /* 0x000780001b22e984 */ /* 0x000ea20000004800 */
[----:B0-----:R-:W-:-:S04]  /*1a80*/  FMNMX.FTZ R7, R36, R33, !PT ;  /* 0x0000002124077209 */ /* 0x001fc80007810000 */
[----:B-1----:R-:W-:-:S04]  /*1a90*/  FMNMX.FTZ R7, R7, R32, !PT ;  /* 0x0000002007077209 */ /* 0x002fc80007810000 */
[----:B--2---:R-:W-:-:S05]  /*1aa0*/  FMNMX.FTZ R18, R7, R34, !PT ;  /* 0x0000002207127209 */ /* 0x004fca0007810000 */
[----:B------:R-:W0:Y:S02]  /*1ab0*/  SHFL.BFLY PT, R19, R18, 0x10, 0x1f ;  /* 0x0e001f0012137f89 */ /* 0x000e2400000e0000 */
[----:B0-----:R-:W-:-:S05]  /*1ac0*/  FMNMX.FTZ R19, R18, R19, !PT ;  /* 0x0000001312137209 */ /* 0x001fca0007810000 */
[----:B------:R-:W0:Y:S02]  /*1ad0*/  SHFL.BFLY PT, R22, R19, 0x8, 0x1f ;  /* 0x0d001f0013167f89 */ /* 0x000e2400000e0000 */
[----:B0-----:R-:W-:-:S05]  /*1ae0*/  FMNMX.FTZ R22, R19, R22, !PT ;  /* 0x0000001613167209 */ /* 0x001fca0007810000 */
[----:B------:R-:W0:Y:S02]  /*1af0*/  SHFL.BFLY PT, R9, R22, 0x4, 0x1f ;  /* 0x0c801f0016097f89 */ /* 0x000e2400000e0000 */
[----:B0-----:R-:W-:-:S05]  /*1b00*/  FMNMX.FTZ R9, R22, R9, !PT ;  /* 0x0000000916097209 */ /* 0x001fca0007810000 */
[----:B------:R-:W0:Y:S02]  /*1b10*/  SHFL.BFLY PT, R8, R9, 0x2, 0x1f ;  /* 0x0c401f0009087f89 */ /* 0x000e2400000e0000 */
[----:B0-----:R-:W-:-:S05]  /*1b20*/  FMNMX.FTZ R8, R9, R8, !PT ;  /* 0x0000000809087209 */ /* 0x001fca0007810000 */
[----:B------:R-:W0:Y:S02]  /*1b30*/  SHFL.BFLY PT, R7, R8, 0x1, 0x1f ;  /* 0x0c201f0008077f89 */ /* 0x000e2400000e0000 */
[----:B0-----:R-:W-:-:S04]  /*1b40*/  FMNMX.FTZ R7, R8, R7, !PT ;  /* 0x0000000708077209 */ /* 0x001fc80007810000 */
[----:B------:R-:W-:-:S04]  /*1b50*/  FSETP.NEU.FTZ.AND P0, PT, R7, -INF , PT ;  /* 0xff8000000700780b */ /* 0x000fc80003f1d000 */
[----:B------:R-:W-:-:S05]  /*1b60*/  FSEL R17, R7, RZ, P0 ;  /* 0x000000ff07117208 */ /* 0x000fca0000000000 */
[C---:B------:R-:W-:Y:S02]  /*1b70*/  FADD.FTZ R18, -R17.reuse, R36 ;  /* 0x0000002411127221 */ /* 0x040fe40000010100 */
[C---:B------:R-:W-:Y:S02]  /*1b80*/  FADD.FTZ R24, -R17.reuse, R33 ;  /* 0x0000002111187221 */ /* 0x040fe40000010100 */
[----:B------:R-:W-:Y:S02]  /*1b90*/  FMUL.FTZ R18, R18, 1.4426950216293334961 ;  /* 0x3fb8aa3b12127820 */ /* 0x000fe40000410000 */
[----:B------:R-:W-:Y:S02]  /*1ba0*/  FMUL.FTZ R24, R24, 1.4426950216293334961 ;  /* 0x3fb8aa3b18187820 */ /* 0x000fe40000410000 */
[C---:B------:R-:W-:Y:S02]  /*1bb0*/  FADD.FTZ R19, -R17.reuse, R32 ;  /* 0x0000002011137221 */ /* 0x040fe40000010100 */
[----:B------:R-:W-:Y:S01]  /*1bc0*/  MUFU.EX2 R18, R18 ;  /* 0x0000001200127308 */ /* 0x000fe20000000800 */
[----:B------:R-:W-:-:S02]  /*1bd0*/  FADD.FTZ R21, -R17, R34 ;  /* 0x0000002211157221 */ /* 0x000fc40000010100 */
[----:B------:R-:W-:Y:S02]  /*1be0*/  FMUL.FTZ R19, R19, 1.4426950216293334961 ;  /* 0x3fb8aa3b13137820 */ /* 0x000fe40000410000 */
[----:B------:R-:W-:-:S03]  /*1bf0*/  FMUL.FTZ R21, R21, 1.4426950216293334961 ;  /* 0x3fb8aa3b15157820 */ /* 0x000fc60000410000 */
[----:B------:R-:W0:Y:S08]  /*1c00*/  MUFU.EX2 R9, R24 ;  /* 0x0000001800097308 */ /* 0x000e300000000800 */
[----:B------:R-:W1:Y:S08]  /*1c10*/  MUFU.EX2 R8, R19 ;  /* 0x0000001300087308 */ /* 0x000e700000000800 */
[----:B------:R-:W2:Y:S01]  /*1c20*/  MUFU.EX2 R7, R21 ;  /* 0x0000001500077308 */ /* 0x000ea20000000800 */
[----:B0-----:R-:W-:-:S04]  /*1c30*/  FADD.FTZ R9, R18, R9 ;  /* 0x0000000912097221 */ /* 0x001fc80000010000 */
[----:B-1----:R-:W-:Y:S01]  /*1c40*/  FADD.FTZ R8, R9, R8 ;  /* 0x0000000809087221 */ /* 0x002fe20000010000 */
[----:B------:R-:W-:-:S03]  /*1c50*/  IABS R9, R2 ;  /* 0x0000000200097213 */ /* 0x000fc60000000000 */
[----:B--2---:R-:W-:Y:S01]  /*1c60*/  FADD.FTZ R23, R8, R7 ;  /* 0x0000000708177221 */ /* 0x004fe20000010000 */
[----:B------:R-:W-:Y:S01]  /*1c70*/  IABS R8, c[0x0][0x1c0] ;  /* 0x0000700000087a13 */ /* 0x000fe20000000000 */
[----:B------:R-:W0:Y:S03]  /*1c80*/  I2F.RP R7, R9 ;  /* 0x0000000900077306 */ /* 0x000e260000209400 */
[----:B------:R-:W1:Y:S05]  /*1c90*/  SHFL.BFLY PT, R22, R23, 0x10, 0x1f ;  /* 0x0e001f0017167f89 */ /* 0x000e6a00000e0000 */
[----:B------:R-:W2:Y:S08]  /*1ca0*/  I2F.U32.RP R21, R8 ;  /* 0x0000000800157306 */ /* 0x000eb00000209000 */
[----:B0-----:R-:W0:Y:S08]  /*1cb0*/  MUFU.RCP R7, R7 ;  /* 0x0000000700077308 */ /* 0x001e300000001000 */
[----:B--2---:R-:W2:Y:S01]  /*1cc0*/  MUFU.RCP R25, R21 ;  /* 0x0000001500197308 */ /* 0x004ea20000001000 */
[----:B-1----:R-:W-:-:S05]  /*1cd0*/  FADD.FTZ R22, R23, R22 ;  /* 0x0000001617167221 */ /* 0x002fca0000010000 */
[----:B------:R-:W1:Y:S01]  /*1ce0*/  SHFL.BFLY PT, R19, R22, 0x8, 0x1f ;  /* 0x0d001f0016137f89 */ /* 0x000e6200000e0000 */
[----:B0-----:R-:W-:Y:S02]  /*1cf0*/  IADD3 R28, R7, 0xffffffe, RZ ;  /* 0x0ffffffe071c7810 */ /* 0x001fe40007ffe0ff */
[----:B------:R-:W-:Y:S02]  /*1d00*/  IABS R7, R2 ;  /* 0x0000000200077213 */ /* 0x000fe40000000000 */
[----:B------:R-:W0:Y:S01]  /*1d10*/  F2I.FTZ.U32.TRUNC.NTZ R29, R28 ;  /* 0x0000001c001d7305 */ /* 0x000e22000021f000 */
[----:B--2---:R-:W-:Y:S02]  /*1d20*/  IADD3 R25, R25, 0xffffffe, RZ ;  /* 0x0ffffffe19197810 */ /* 0x004fe40007ffe0ff */
[----:B------:R-:W-:-:S05]  /*1d30*/  IMAD.MOV R7, RZ, RZ, -R7 ;  /* 0x000000ffff077224 */ /* 0x000fca00078e0a07 */
[----:B------:R-:W2:Y:S01]  /*1d40*/  F2I.FTZ.U32.TRUNC.NTZ R25, R25 ;  /* 0x0000001900197305 */ /* 0x000ea2000021f000 */
[----:B0-----:R-:W-:Y:S02]  /*1d50*/  IMAD.MOV R24, RZ, RZ, -R29 ;  /* 0x000000ffff187224 */ /* 0x001fe400078e0a1d */
[----:B------:R-:W-:Y:S02]  /*1d60*/  IMAD.MOV.U32 R28, RZ, RZ, RZ ;  /* 0x000000ffff1c7224 */ /* 0x000fe400078e00ff */
[----:B-1----:R-:W-:Y:S02]  /*1d70*/  FADD.FTZ R19, R22, R19 ;  /* 0x0000001316137221 */ /* 0x002fe40000010000 */
[----:B------:R-:W-:Y:S02]  /*1d80*/  IMAD.IADD R22, R6, 0x1, R9 ;  /* 0x0000000106167824 */ /* 0x000fe400078e0209 */
[----:B------:R-:W-:Y:S01]  /*1d90*/  IMAD R21, R24, R9, RZ ;  /* 0x0000000918157224 */ /* 0x000fe200078e02ff */
[----:B------:R-:W0:Y:S01]  /*1da0*/  SHFL.BFLY PT, R18, R19, 0x4, 0x1f ;  /* 0x0c801f0013127f89 */ /* 0x000e2200000e0000 */
[----:B--2---:R-:W-:-:S02]  /*1db0*/  IMAD.MOV R6, RZ, RZ, -R25 ;  /* 0x000000ffff067224 */ /* 0x004fc400078e0a19 */
[----:B------:R-:W-:-:S04]  /*1dc0*/  IMAD.HI.U32 R21, R29, R21, R28 ;  /* 0x000000151d157227 */ /* 0x000fc800078e001c */
[----:B------:R-:W-:Y:S02]  /*1dd0*/  IMAD R29, R6, R8, RZ ;  /* 0x00000008061d7224 */ /* 0x000fe400078e02ff */
[----:B------:R-:W-:-:S04]  /*1de0*/  IMAD.MOV.U32 R24, RZ, RZ, RZ ;  /* 0x000000ffff187224 */ /* 0x000fc800078e00ff */
[----:B------:R-:W-:-:S04]  /*1df0*/  IMAD.HI.U32 R29, R25, R29, R24 ;  /* 0x0000001d191d7227 */ /* 0x000fc800078e0018 */
[----:B0-----:R-:W-:Y:S01]  /*1e00*/  FADD.FTZ R18, R19, R18 ;  /* 0x0000001213127221 */ /* 0x001fe20000010000 */
[----:B------:R-:W-:-:S04]  /*1e10*/  IABS R19, R22 ;  /* 0x0000001600137213 */ /* 0x000fc80000000000 */
[----:B------:R-:W0:Y:S01]  /*1e20*/  SHFL.BFLY PT, R23, R18, 0x2, 0x1f ;  /* 0x0c401f0012177f89 */ /* 0x000e2200000e0000 */
[----:B------:R-:W-:Y:S01]  /*1e30*/  IMAD.MOV.U32 R26, RZ, RZ, R19 ;  /* 0x000000ffff1a7224 */ /* 0x000fe200078e0013 */
[----:B------:R-:W-:-:S03]  /*1e40*/  IABS R19, c[0x0][0x1c0] ;  /* 0x0000700000137a13 */ /* 0x000fc60000000000 */
[----:B------:R-:W-:-:S04]  /*1e50*/  IMAD.HI.U32 R21, R21, R26, RZ ;  /* 0x0000001a15157227 */ /* 0x000fc800078e00ff */
[----:B------:R-:W-:Y:S02]  /*1e60*/  IMAD R6, R21, R7, R26 ;  /* 0x0000000715067224 */ /* 0x000fe400078e021a */
[----:B------:R-:W-:Y:S02]  /*1e70*/  IMAD.MOV R19, RZ, RZ, -R19 ;  /* 0x000000ffff137224 */ /* 0x000fe400078e0a13 */
[----:B------:R-:W-:Y:S01]  /*1e80*/  IMAD.HI.U32 R29, R29, R26, RZ ;  /* 0x0000001a1d1d7227 */ /* 0x000fe200078e00ff */
[----:B------:R-:W-:-:S03]  /*1e90*/  ISETP.GT.U32.AND P0, PT, R9, R6, PT ;  /* 0x000000060900720c */ /* 0x000fc60003f04070 */
[----:B------:R-:W-:-:S05]  /*1ea0*/  IMAD R19, R29, R19, R26 ;  /* 0x000000131d137224 */ /* 0x000fca00078e021a */
[----:B------:R-:W-:Y:S01]  /*1eb0*/  ISETP.GT.U32.AND P5, PT, R8, R19, PT ;  /* 0x000000130800720c */ /* 0x000fe20003fa4070 */
[----:B0-----:R-:W-:-:S04]  /*1ec0*/  FADD.FTZ R18, R18, R23 ;  /* 0x0000001712127221 */ /* 0x001fc80000010000 */
[----:B------:R-:W-:Y:S01]  /*1ed0*/  @!P0 IMAD.IADD R6, R6, 0x1, -R9 ;  /* 0x0000000106068824 */ /* 0x000fe200078e0a09 */
[----:B------:R-:W-:Y:S01]  /*1ee0*/  @!P0 IADD3 R21, R21, 0x1, RZ ;  /* 0x0000000115158810 */ /* 0x000fe20007ffe0ff */
[----:B------:R-:W0:Y:S01]  /*1ef0*/  SHFL.BFLY PT, R7, R18, 0x1, 0x1f ;  /* 0x0c201f0012077f89 */ /* 0x000e2200000e0000 */
[----:B------:R-:W-:Y:S02]  /*1f00*/  ISETP.GT.AND P0, PT, R2, RZ, PT ;  /* 0x000000ff0200720c */ /* 0x000fe40003f04270 */
[-C--:B------:R-:W-:Y:S02]  /*1f10*/  ISETP.GE.U32.AND P4, PT, R6, R9.reuse, PT ;  /* 0x000000090600720c */ /* 0x080fe40003f86070 */
[C---:B------:R-:W-:Y:S01]  /*1f20*/  LOP3.LUT R6, R22.reuse, R9, RZ, 0x3c, !PT ;  /* 0x0000000916067212 */ /* 0x040fe200078e3cff */
[----:B------:R-:W-:Y:S01]  /*1f30*/  @!P5 IMAD.IADD R19, R19, 0x1, -R8 ;  /* 0x000000011313d824 */ /* 0x000fe200078e0a08 */
[----:B------:R-:W-:Y:S02]  /*1f40*/  LOP3.LUT R22, R22, c[0x0][0x1c0], RZ, 0x3c, !PT ;  /* 0x0000700016167a12 */ /* 0x000fe400078e3cff */
[----:B------:R-:W-:-:S02]  /*1f50*/  ISETP.GE.AND P3, PT, R6, RZ, PT ;  /* 0x000000ff0600720c */ /* 0x000fc40003f66270 */
[----:B------:R-:W-:Y:S01]  /*1f60*/  ISETP.GE.U32.AND P1, PT, R19, R8, PT ;  /* 0x000000081300720c */ /* 0x000fe20003f26070 */
[----:B------:R-:W1:Y:S01]  /*1f70*/  S2R R6, SR_TID.X ;  /* 0x0000000000067919 */ /* 0x000e620000002100 */
[----:B------:R-:W-:Y:S02]  /*1f80*/  @!P5 IADD3 R29, R29, 0x1, RZ ;  /* 0x000000011d1dd810 */ /* 0x000fe40007ffe0ff */
[----:B------:R-:W-:Y:S02]  /*1f90*/  ISETP.GE.AND P2, PT, R22, RZ, PT ;  /* 0x000000ff1600720c */ /* 0x000fe40003f46270 */
[----:B------:R-:W-:Y:S02]  /*1fa0*/  @P4 IADD3 R21, R21, 0x1, RZ ;  /* 0x0000000115154810 */ /* 0x000fe40007ffe0ff */
[----:B------:R-:W-:Y:S02]  /*1fb0*/  ISETP.GT.AND P4, PT, R3, RZ, PT ;  /* 0x000000ff0300720c */ /* 0x000fe40003f84270 */
[----:B------:R-:W-:Y:S01]  /*1fc0*/  SHF.R.S32.HI R22, RZ, 0x1f, R2 ;  /* 0x0000001fff167819 */ /* 0x000fe20000011402 */
[----:B------:R-:W-:Y:S01]  /*1fd0*/  @!P3 IMAD.MOV R21, RZ, RZ, -R21 ;  /* 0x000000ffff15b224 */ /* 0x000fe200078e0a15 */
[----:B------:R-:W-:Y:S01]  /*1fe0*/  ISETP.NE.AND P5, PT, R2, RZ, PT ;  /* 0x000000ff0200720c */ /* 0x000fe20003fa5270 */
[----:B0-----:R-:W-:Y:S01]  /*1ff0*/  FADD.FTZ R18, R18, R7 ;  /* 0x0000000712127221 */ /* 0x001fe20000010000 */
[----:B------:R-:W-:-:S02]  /*2000*/  @P1 IADD3 R29, R29, 0x1, RZ ;  /* 0x000000011d1d1810 */ /* 0x000fc40007ffe0ff */
[----:B------:R-:W-:Y:S01]  /*2010*/  LEA.HI.SX32 R7, R2, 0x1, 0x1 ;  /* 0x0000000102077811 */ /* 0x000fe200078f0aff */
[----:B------:R-:W-:Y:S01]  /*2020*/  @!P0 IMAD.MOV R7, RZ, RZ, R22 ;  /* 0x000000ffff078224 */ /* 0x000fe200078e0216 */
[----:B------:R-:W-:Y:S01]  /*2030*/  FSETP.NE.FTZ.AND P1, PT, R18, RZ, PT ;  /* 0x000000ff1200720b */ /* 0x000fe20003f35000 */
[----:B------:R-:W-:Y:S01]  /*2040*/  @!P2 IMAD.MOV R29, RZ, RZ, -R29 ;  /* 0x000000ffff1da224 */ /* 0x000fe200078e0a1d */
[----:B------:R-:W-:Y:S02]  /*2050*/  ISETP.NE.AND P0, PT, RZ, c[0x0][0x1c0], PT ;  /* 0x00007000ff007a0c */ /* 0x000fe40003f05270 */
[----:B------:R-:W-:Y:S02]  /*2060*/  SHF.R.S32.HI R19, RZ, 0x1f, R3 ;  /* 0x0000001fff137819 */ /* 0x000fe40000011403 */
[----:B------:R-:W-:Y:S02]  /*2070*/  LEA.HI.SX32 R8, R3, 0x1, 0x1 ;  /* 0x0000000103087811 */ /* 0x000fe400078f0aff */
[C---:B-1----:R-:W-:Y:S01]  /*2080*/  LOP3.LUT P2, RZ, R6.reuse, 0x1f, RZ, 0xc0, !PT ;  /* 0x0000001f06ff7812 */ /* 0x042fe2000784c0ff */
[----:B------:R-:W-:Y:S01]  /*2090*/  @!P4 IMAD.MOV R8, RZ, RZ, R19 ;  /* 0x000000ffff08c224 */ /* 0x000fe200078e0213 */
[----:B------:R-:W-:Y:S01]  /*20a0*/  ISETP.NE.AND P3, PT, RZ, UR4, PT ;  /* 0x00000004ff007c0c */ /* 0x000fe2000bf65270 */
[----:B------:R-:W-:Y:S01]  /*20b0*/  IMAD.MOV.U32 R19, RZ, RZ, c[0x0][0x214] ;  /* 0x00008500ff137624 */ /* 0x000fe200078e00ff */
[----:B------:R-:W-:Y:S01]  /*20c0*/  ISETP.GT.OR P2, PT, R6, 0x7f, P2 ;  /* 0x0000007f0600780c */ /* 0x000fe20001744670 */
[----:B------:R-:W0:Y:S01]  /*20d0*/  @P1 MUFU.LG2 R18, R18 ;  /* 0x0000001200121308 */ /* 0x000e220000000c00 */
[----:B------:R-:W-:-:S02]  /*20e0*/  @!P5 LOP3.LUT R21, RZ, R9, RZ, 0x33, !PT ;  /* 0x00000009ff15d212 */ /* 0x000fc400078e33ff */
[----:B------:R-:W-:Y:S02]  /*20f0*/  SEL R9, R19, 0x1, !P3 ;  /* 0x0000000113097807 */ /* 0x000fe40005800000 */
[----:B------:R-:W-:Y:S02]  /*2100*/  @!P0 LOP3.LUT R29, RZ, c[0x0][0x1c0], RZ, 0x33, !PT ;  /* 0x00007000ff1d8a12 */ /* 0x000fe400078e33ff */
[----:B------:R-:W-:Y:S01]  /*2110*/  ISETP.LT.U32.AND P0, PT, R40, R21, PT ;  /* 0x000000152800720c */ /* 0x000fe20003f01070 */
[-C--:B------:R-:W-:Y:S01]  /*2120*/  IMAD R23, R4, R9.reuse, RZ ;  /* 0x0000000904177224 */ /* 0x080fe200078e02ff */
[----:B------:R-:W-:Y:S01]  /*2130*/  SHF.R.S32.HI R19, RZ, 0x1f, R21 ;  /* 0x0000001fff137819 */ /* 0x000fe20000011415 */
[----:B------:R-:W-:Y:S02]  /*2140*/  IMAD R4, R29, R9, RZ ;  /* 0x000000091d047224 */ /* 0x000fe400078e02ff */
[----:B------:R-:W-:Y:S01]  /*2150*/  IMAD R6, R23, R8, RZ ;  /* 0x0000000817067224 */ /* 0x000fe200078e02ff */
[----:B------:R-:W-:Y:S01]  /*2160*/  ISETP.LT.AND.EX P0, PT, R41, R19, PT, P0 ;  /* 0x000000132900720c */ /* 0x000fe20003f01300 */
[----:B------:R-:W-:-:S02]  /*2170*/  IMAD R7, R7, R4, RZ ;  /* 0x0000000407077224 */ /* 0x000fc400078e02ff */
[----:B0-----:R-:W-:Y:S01]  /*2180*/  @P1 FFMA.FTZ R31, R18, 0.69314718246459960938, R17 ;  /* 0x3f317218121f1823 */ /* 0x001fe20000010011 */
[----:B------:R-:W-:Y:S02]  /*2190*/  SEL R9, R40, R21, P0 ;  /* 0x0000001528097207 */ /* 0x000fe40000000000 */
[----:B------:R-:W-:Y:S01]  /*21a0*/  SEL R8, R41, R19, P0 ;  /* 0x0000001329087207 */ /* 0x000fe20000000000 */
[----:B------:R-:W-:Y:S05]  /*21b0*/  @P2 BRA `(.L_x_15) ;  /* 0x00001c5000002947 */ /* 0x000fea0003800000 */
[----:B------:R-:W-:Y:S01]  /*21c0*/  ULDC.U8 UR4, c[0x0][0x328] ;  /* 0x0000ca0000047ab9 */ /* 0x000fe20000000000 */
[C---:B------:R-:W-:Y:S02]  /*21d0*/  IADD3 R40, P0, R11.reuse, UR7, RZ ;  /* 0x000000070b287c10 */ /* 0x040fe4000ff1e0ff */
[----:B------:R-:W-:Y:S02]  /*21e0*/  ISETP.NE.AND P1, PT, RZ, UR4, PT ;  /* 0x00000004ff007c0c */ /* 0x000fe4000bf25270 */
[----:B------:R-:W-:-:S11]  /*21f0*/  LEA.HI.X.SX32 R41, R11, UR6, 0x1, P0 ;  /* 0x000000060b297c11 */ /* 0x000fd600080f0eff */
[----:B------:R-:W-:Y:S05]  /*2200*/  @!P1 BRA `(.L_x_16) ;  /* 0x00001bd000009947 */ /* 0x000fea0003800000 */
[----:B------:R-:W-:Y:S01]  /*2210*/  ISETP.GE.U32.AND P1, PT, R40, R20, PT ;  /* 0x000000142800720c */ /* 0x000fe20003f26070 */
[----:B------:R-:W-:-:S03]  /*2220*/  IMAD.MOV.U32 R4, RZ, RZ, c[0x0][0x1c0] ;  /* 0x00007000ff047624 */ /* 0x000fc600078e00ff */
[----:B------:R-:W-:Y:S02]  /*2230*/  ISETP.GE.AND.EX P1, PT, R41, R0, PT, P1 ;  /* 0x000000002900720c */ /* 0x000fe40003f26310 */
[----:B------:R-:W-:Y:S02]  /*2240*/  ISETP.LT.U32.AND P0, PT, R4, 0x1, PT ;  /* 0x000000010400780c */ /* 0x000fe40003f01070 */
[----:B------:R-:W-:-:S04]  /*2250*/  SHF.R.S32.HI R17, RZ, 0x1f, R4 ;  /* 0x0000001fff117819 */ /* 0x000fc80000011404 */
[----:B------:R-:W-:-:S04]  /*2260*/  ISETP.LT.AND.EX P0, PT, R17, RZ, PT, P0 ;  /* 0x000000ff1100720c */ /* 0x000fc80003f01300 */
[----:B------:R-:W-:Y:S02]  /*2270*/  SEL R4, R4, 0x1, P0 ;  /* 0x0000000104047807 */ /* 0x000fe40000000000 */
[----:B------:R-:W-:Y:S01]  /*2280*/  SEL R0, R17, RZ, P0 ;  /* 0x000000ff11007207 */ /* 0x000fe20000000000 */
[----:B------:R-:W-:Y:S05]  /*2290*/  @P1 BRA `(.L_x_15) ;  /* 0x00001b7000001947 */ /* 0x000fea0003800000 */
[----:B------:R-:W-:Y:S01]  /*22a0*/  IADD3 R17, P1, R4, 0x1, RZ ;  /* 0x0000000104117810 */ /* 0x000fe20007f3e0ff */
[----:B------:R-:W-:Y:S03]  /*22b0*/  BSSY B0, `(.L_x_17) ;  /* 0x0000036000007945 */ /* 0x000fe60003800000 */
[----:B------:R-:W-:Y:S01]  /*22c0*/  ISETP.GE.U32.AND P0, PT, R17, 0x3, PT ;  /* 0x000000031100780c */ /* 0x000fe20003f06070 */
[----:B------:R-:W-:-:S05]  /*22d0*/  IMAD.X R17, RZ, RZ, R0, P1 ;  /* 0x000000ffff117224 */ /* 0x000fca00008e0600 */
[----:B------:R-:W-:-:S04]  /*22e0*/  ISETP.GE.U32.AND.EX P0, PT, R17, RZ, PT, P0 ;  /* 0x000000ff1100720c */ /* 0x000fc80003f06100 */
[----:B------:R-:W-:Y:S02]  /*22f0*/  SEL R18, R0, RZ, !P0 ;  /* 0x000000ff00127207 */ /* 0x000fe40004000000 */
[----:B------:R-:W-:-:S03]  /*2300*/  SEL R22, R4, RZ, !P0 ;  /* 0x000000ff04167207 */ /* 0x000fc60004000000 */
[-C--:B------:R-:W-:Y:S02]  /*2310*/  IMAD R18, R18, R35.reuse, RZ ;  /* 0x0000002312127224 */ /* 0x080fe400078e02ff */
[----:B------:R-:W-:-:S04]  /*2320*/  IMAD.WIDE.U32 R24, R22, R35, RZ ;  /* 0x0000002316187225 */ /* 0x000fc800078e00ff */
[----:B------:R-:W-:Y:S02]  /*2330*/  IMAD R17, R22, R5, R18 ;  /* 0x0000000516117224 */ /* 0x000fe400078e0212 */
[----:B------:R-:W-:-:S03]  /*2340*/  IMAD.WIDE.U32 R44, R24, R4, RZ ;  /* 0x00000004182c7225 */ /* 0x000fc600078e00ff */
[----:B------:R-:W-:-:S05]  /*2350*/  IADD3 R17, R25, R17, RZ ;  /* 0x0000001119117210 */ /* 0x000fca0007ffe0ff */
[----:B------:R-:W-:-:S04]  /*2360*/  IMAD R25, R17, R4, RZ ;  /* 0x0000000411197224 */ /* 0x000fc800078e02ff */
[----:B------:R-:W-:-:S04]  /*2370*/  IMAD R25, R0, R24, R25 ;  /* 0x0000001800197224 */ /* 0x000fc800078e0219 */
[----:B------:R-:W-:-:S05]  /*2380*/  IMAD.IADD R25, R45, 0x1, R25 ;  /* 0x000000012d197824 */ /* 0x000fca00078e0219 */
[----:B------:R-:W-:-:S04]  /*2390*/  LOP3.LUT R17, R41, R25, RZ, 0xfc, !PT ;  /* 0x0000001929117212 */ /* 0x000fc800078efcff */
[----:B------:R-:W-:-:S13]  /*23a0*/  ISETP.NE.U32.AND P0, PT, R17, RZ, PT ;  /* 0x000000ff1100720c */ /* 0x000fda0003f05070 */
[----:B------:R-:W-:Y:S05]  /*23b0*/  @!P0 BRA `(.L_x_18) ;  /* 0x000000f000008947 */ /* 0x000fea0003800000 */
[----:B------:R-:W-:Y:S01]  /*23c0*/  IMAD.MOV.U32 R18, RZ, RZ, R40 ;  /* 0x000000ffff127224 */ /* 0x000fe200078e0028 */
[----:B------:R-:W-:Y:S01]  /*23d0*/  MOV R17, R41 ;  /* 0x0000002900117202 */ /* 0x000fe20000000f00 */
[----:B------:R-:W-:Y:S01]  /*23e0*/  IMAD.MOV.U32 R26, RZ, RZ, R44 ;  /* 0x000000ffff1a7224 */ /* 0x000fe200078e002c */
[----:B------:R-:W-:Y:S02]  /*23f0*/  MOV R24, 0x2410 ;  /* 0x0000241000187802 */ /* 0x000fe40000000f00 */
[----:B------:R-:W-:Y:S05]  /*2400*/  CALL.REL.NOINC `($__internal_0_$__cuda_sm20_div_s64) ;  /* 0x000024c000007944 */ /* 0x000fea0003c00000 */
[-C--:B------:R-:W-:Y:S02]  /*2410*/  IADD3 R19, P0, RZ, -R22.reuse, RZ ;  /* 0x80000016ff137210 */ /* 0x080fe40007f1e0ff */
[----:B------:R-:W-:Y:S02]  /*2420*/  MOV R50, R22 ;  /* 0x0000001600327202 */ /* 0x000fe40000000f00 */
[----:B------:R-:W-:Y:S01]  /*2430*/  IADD3.X R17, RZ, ~R23, RZ, P0, !PT ;  /* 0x80000017ff117210 */ /* 0x000fe200007fe4ff */
[----:B------:R-:W-:Y:S01]  /*2440*/  IMAD.WIDE.U32 R40, R44, R19, R40 ;  /* 0x000000132c287225 */ /* 0x000fe200078e0028 */
[----:B------:R-:W-:-:S03]  /*2450*/  MOV R51, R23 ;  /* 0x0000001700337202 */ /* 0x000fc60000000f00 */
[----:B------:R-:W-:-:S04]  /*2460*/  IMAD R18, R17, R44, RZ ;  /* 0x0000002c11127224 */ /* 0x000fc800078e02ff */
[----:B------:R-:W-:Y:S01]  /*2470*/  IMAD R17, R25, R19, R18 ;  /* 0x0000001319117224 */ /* 0x000fe200078e0212 */
[----:B------:R-:W-:-:S04]  /*2480*/  MOV R18, R40 ;  /* 0x0000002800127202 */ /* 0x000fc80000000f00 */
[----:B------:R-:W-:Y:S01]  /*2490*/  IADD3 R17, R41, R17, RZ ;  /* 0x0000001129117210 */ /* 0x000fe20007ffe0ff */
[----:B------:R-:W-:Y:S05]  /*24a0*/  BRA `(.L_x_19) ;  /* 0x0000016000007947 */ /* 0x000fea0003800000 */
.L_x_18:
[----:B------:R-:W0:Y:S01]  /*24b0*/  I2F.U32.RP R21, R44 ;  /* 0x0000002c00157306 */ /* 0x000e220000209000 */
[----:B------:R-:W-:Y:S01]  /*24c0*/  ISETP.NE.U32.AND P0, PT, R44, RZ, PT ;  /* 0x000000ff2c00720c */ /* 0x000fe20003f05070 */
[----:B------:R-:W-:-:S06]  /*24d0*/  IMAD.MOV.U32 R51, RZ, RZ, RZ ;  /* 0x000000ffff337224 */ /* 0x000fcc00078e00ff */
[----:B0-----:R-:W0:Y:S02]  /*24e0*/  MUFU.RCP R18, R21 ;  /* 0x0000001500127308 */ /* 0x001e240000001000 */
[----:B0-----:R-:W-:-:S06]  /*24f0*/  IADD3 R18, R18, 0xffffffe, RZ ;  /* 0x0ffffffe12127810 */ /* 0x001fcc0007ffe0ff */
[----:B------:R0:W1:Y:S02]  /*2500*/  F2I.FTZ.U32.TRUNC.NTZ R19, R18 ;  /* 0x0000001200137305 */ /* 0x000064000021f000 */
[----:B0-----:R-:W-:Y:S01]  /*2510*/  HFMA2.MMA R18, -RZ, RZ, 0, 0 ;  /* 0x00000000ff127435 */ /* 0x001fe200000001ff */
[----:B-1----:R-:W-:-:S04]  /*2520*/  IMAD.MOV R17, RZ, RZ, -R19 ;  /* 0x000000ffff117224 */ /* 0x002fc800078e0a13 */
[----:B------:R-:W-:-:S05]  /*2530*/  IMAD R17, R17, R44, RZ ;  /* 0x0000002c11117224 */ /* 0x000fca00078e02ff */
[----:B------:R-:W-:-:S06]  /*2540*/  IMAD.HI.U32 R17, R19, R17, R18 ;  /* 0x0000001113117227 */ /* 0x000fcc00078e0012 */
[----:B------:R-:W-:-:S04]  /*2550*/  IMAD.HI.U32 R50, R17, R40, RZ ;  /* 0x0000002811327227 */ /* 0x000fc800078e00ff */
[----:B------:R-:W-:-:S04]  /*2560*/  IMAD.MOV R17, RZ, RZ, -R50 ;  /* 0x000000ffff117224 */ /* 0x000fc800078e0a32 */
[----:B------:R-:W-:-:S05]  /*2570*/  IMAD R17, R44, R17, R40 ;  /* 0x000000112c117224 */ /* 0x000fca00078e0228 */
[----:B------:R-:W-:-:S13]  /*2580*/  ISETP.GE.U32.AND P2, PT, R17, R44, PT ;  /* 0x0000002c1100720c */ /* 0x000fda0003f46070 */
[-C--:B------:R-:W-:Y:S02]  /*2590*/  @P2 IADD3 R17, R17, -R44.reuse, RZ ;  /* 0x8000002c11112210 */ /* 0x080fe40007ffe0ff */
[----:B------:R-:W-:Y:S02]  /*25a0*/  @P2 IADD3 R50, R50, 0x1, RZ ;  /* 0x0000000132322810 */ /* 0x000fe40007ffe0ff */
[----:B------:R-:W-:Y:S02]  /*25b0*/  ISETP.GE.U32.AND P1, PT, R17, R44, PT ;  /* 0x0000002c1100720c */ /* 0x000fe40003f26070 */
[----:B------:R-:W-:-:S11]  /*25c0*/  MOV R17, RZ ;  /* 0x000000ff00117202 */ /* 0x000fd60000000f00 */
[----:B------:R-:W-:Y:S02]  /*25d0*/  @P1 IADD3 R50, R50, 0x1, RZ ;  /* 0x0000000132321810 */ /* 0x000fe40007ffe0ff */
[----:B------:R-:W-:-:S05]  /*25e0*/  @!P0 LOP3.LUT R50, RZ, R44, RZ, 0x33, !PT ;  /* 0x0000002cff328212 */ /* 0x000fca00078e33ff */
[----:B------:R-:W-:-:S04]  /*25f0*/  IMAD.MOV R19, RZ, RZ, -R50 ;  /* 0x000000ffff137224 */ /* 0x000fc800078e0a32 */
[----:B------:R-:W-:Y:S02]  /*2600*/  IMAD R18, R44, R19, R40 ;  /* 0x000000132c127224 */ /* 0x000fe400078e0228 */
.L_x_19:
[----:B------:R-:W-:Y:S05]  /*2610*/  BSYNC B0 ;  /* 0x0000000000007941 */ /* 0x000fea0003800000 */
.L_x_17:
[----:B------:R-:W-:Y:S01]  /*2620*/  LOP3.LUT R19, R17, R5, RZ, 0xfc, !PT ;  /* 0x0000000511137212 */ /* 0x000fe200078efcff */
[----:B------:R-:W-:Y:S03]  /*2630*/  BSSY B0, `(.L_x_20) ;  /* 0x0000027000007945 */ /* 0x000fe60003800000 */
[----:B------:R-:W-:-:S13]  /*2640*/  ISETP.NE.U32.AND P0, PT, R19, RZ, PT ;  /* 0x000000ff1300720c */ /* 0x000fda0003f05070 */
[----:B------:R-:W-:Y:S05]  /*2650*/  @!P0 BRA `(.L_x_21) ;  /* 0x000000e000008947 */ /* 0x000fea0003800000 */
[----:B------:R-:W-:Y:S01]  /*2660*/  IMAD.MOV.U32 R26, RZ, RZ, R35 ;  /* 0x000000ffff1a7224 */ /* 0x000fe200078e0023 */
[----:B------:R-:W-:Y:S02]  /*2670*/  MOV R25, R5 ;  /* 0x0000000500197202 */ /* 0x000fe40000000f00 */
[----:B------:R-:W-:Y:S02]  /*2680*/  MOV R24, 0x26a0 ;  /* 0x000026a000187802 */ /* 0x000fe40000000f00 */
[----:B------:R-:W-:Y:S05]  /*2690*/  CALL.REL.NOINC `($__internal_0_$__cuda_sm20_div_s64) ;  /* 0x0000223000007944 */ /* 0x000fea0003c00000 */
[-C--:B------:R-:W-:Y:S02]  /*26a0*/  IADD3 R26, P0, RZ, -R22.reuse, RZ ;  /* 0x80000016ff1a7210 */ /* 0x080fe40007f1e0ff */
[----:B------:R-:W-:Y:S02]  /*26b0*/  MOV R19, R17 ;  /* 0x0000001100137202 */ /* 0x000fe40000000f00 */
[-C--:B------:R-:W-:Y:S02]  /*26c0*/  IADD3.X R24, RZ, ~R23.reuse, RZ, P0, !PT ;  /* 0x80000017ff187210 */ /* 0x080fe400007fe4ff */
[----:B------:R-:W-:Y:S01]  /*26d0*/  MOV R44, R22 ;  /* 0x00000016002c7202 */ /* 0x000fe20000000f00 */
[----:B------:R-:W-:Y:S01]  /*26e0*/  IMAD.WIDE.U32 R40, R35, R26, R18 ;  /* 0x0000001a23287225 */ /* 0x000fe200078e0012 */
[----:B------:R-:W-:-:S03]  /*26f0*/  MOV R45, R23 ;  /* 0x00000017002d7202 */ /* 0x000fc60000000f00 */
[----:B------:R-:W-:-:S04]  /*2700*/  IMAD R24, R24, R35, RZ ;  /* 0x0000002318187224 */ /* 0x000fc800078e02ff */
[----:B------:R-:W-:-:S05]  /*2710*/  IMAD R5, R5, R26, R24 ;  /* 0x0000001a05057224 */ /* 0x000fca00078e0218 */
[----:B------:R-:W-:Y:S01]  /*2720*/  IADD3 R5, R41, R5, RZ ;  /* 0x0000000529057210 */ /* 0x000fe20007ffe0ff */
[----:B------:R-:W-:Y:S05]  /*2730*/  BRA `(.L_x_22) ;  /* 0x0000016000007947 */ /* 0x000fea0003800000 */
.L_x_21:
[----:B------:R-:W0:Y:S01]  /*2740*/  I2F.U32.RP R17, R35 ;  /* 0x0000002300117306 */ /* 0x000e220000209000 */
[----:B------:R-:W-:Y:S01]  /*2750*/  HFMA2.MMA R22, -RZ, RZ, 0, 0 ;  /* 0x00000000ff167435 */ /* 0x000fe200000001ff */
[----:B------:R-:W-:Y:S01]  /*2760*/  ISETP.NE.U32.AND P0, PT, R35, RZ, PT ;  /* 0x000000ff2300720c */ /* 0x000fe20003f05070 */
[----:B------:R-:W-:-:S05]  /*2770*/  IMAD.MOV.U32 R45, RZ, RZ, RZ ;  /* 0x000000ffff2d7224 */ /* 0x000fca00078e00ff */
[----:B0-----:R-:W0:Y:S02]  /*2780*/  MUFU.RCP R23, R17 ;  /* 0x0000001100177308 */ /* 0x001e240000001000 */
[----:B0-----:R-:W-:-:S06]  /*2790*/  IADD3 R23, R23, 0xffffffe, RZ ;  /* 0x0ffffffe17177810 */ /* 0x001fcc0007ffe0ff */
[----:B------:R-:W0:Y:S02]  /*27a0*/  F2I.FTZ.U32.TRUNC.NTZ R23, R23 ;  /* 0x0000001700177305 */ /* 0x000e24000021f000 */
[----:B0-----:R-:W-:-:S04]  /*27b0*/  IMAD.MOV R5, RZ, RZ, -R23 ;  /* 0x000000ffff057224 */ /* 0x001fc800078e0a17 */
[----:B------:R-:W-:-:S04]  /*27c0*/  IMAD R5, R5, R35, RZ ;  /* 0x0000002305057224 */ /* 0x000fc800078e02ff */
[----:B------:R-:W-:-:S06]  /*27d0*/  IMAD.HI.U32 R5, R23, R5, R22 ;  /* 0x0000000517057227 */ /* 0x000fcc00078e0016 */
[----:B------:R-:W-:-:S04]  /*27e0*/  IMAD.HI.U32 R44, R5, R18, RZ ;  /* 0x00000012052c7227 */ /* 0x000fc800078e00ff */
[----:B------:R-:W-:-:S04]  /*27f0*/  IMAD.MOV R5, RZ, RZ, -R44 ;  /* 0x000000ffff057224 */ /* 0x000fc800078e0a2c */
[----:B------:R-:W-:Y:S01]  /*2800*/  IMAD R22, R35, R5, R18 ;  /* 0x0000000523167224 */ /* 0x000fe200078e0212 */
[----:B------:R-:W-:-:S04]  /*2810*/  MOV R5, RZ ;  /* 0x000000ff00057202 */ /* 0x000fc80000000f00 */
[----:B------:R-:W-:-:S13]  /*2820*/  ISETP.GE.U32.AND P2, PT, R22, R35, PT ;  /* 0x000000231600720c */ /* 0x000fda0003f46070 */
[-C--:B------:R-:W-:Y:S02]  /*2830*/  @P2 IADD3 R22, R22, -R35.reuse, RZ ;  /* 0x8000002316162210 */ /* 0x080fe40007ffe0ff */
[----:B------:R-:W-:Y:S02]  /*2840*/  @P2 IADD3 R44, R44, 0x1, RZ ;  /* 0x000000012c2c2810 */ /* 0x000fe40007ffe0ff */
[----:B------:R-:W-:-:S13]  /*2850*/  ISETP.GE.U32.AND P1, PT, R22, R35, PT ;  /* 0x000000231600720c */ /* 0x000fda0003f26070 */
[----:B------:R-:W-:Y:S02]  /*2860*/  @P1 IADD3 R44, R44, 0x1, RZ ;  /* 0x000000012c2c1810 */ /* 0x000fe40007ffe0ff */
[----:B------:R-:W-:-:S05]  /*2870*/  @!P0 LOP3.LUT R44, RZ, R35, RZ, 0x33, !PT ;  /* 0x00000023ff2c8212 */ /* 0x000fca00078e33ff */
[----:B------:R-:W-:-:S04]  /*2880*/  IMAD.MOV R40, RZ, RZ, -R44 ;  /* 0x000000ffff287224 */ /* 0x000fc800078e0a2c */
[----:B------:R-:W-:Y:S02]  /*2890*/  IMAD R40, R35, R40, R18 ;  /* 0x0000002823287224 */ /* 0x000fe400078e0212 */
.L_x_22:
[----:B------:R-:W-:Y:S05]  /*28a0*/  BSYNC B0 ;  /* 0x0000000000007941 */ /* 0x000fea0003800000 */
.L_x_20:
[----:B------:R-:W-:Y:S01]  /*28b0*/  LOP3.LUT R17, R45, R0, RZ, 0xfc, !PT ;  /* 0x000000002d117212 */ /* 0x000fe200078efcff */
[----:B------:R-:W-:Y:S01]  /*28c0*/  IMAD.MOV.U32 R28, RZ, RZ, c[0x0][0x210] ;  /* 0x00008400ff1c7624 */ /* 0x000fe200078e00ff */
[----:B------:R-:W-:Y:S02]  /*28d0*/  BSSY B0, `(.L_x_23) ;  /* 0x0000027000007945 */ /* 0x000fe40003800000 */
[----:B------:R-:W-:Y:S02]  /*28e0*/  ISETP.NE.U32.AND P0, PT, R17, RZ, PT ;  /* 0x000000ff1100720c */ /* 0x000fe40003f05070 */
[----:B------:R-:W-:-:S11]  /*28f0*/  SEL R28, R28, 0x1, P3 ;  /* 0x000000011c1c7807 */ /* 0x000fd60001800000 */
[----:B------:R-:W-:Y:S05]  /*2900*/  @!P0 BRA `(.L_x_24) ;  /* 0x000000d000008947 */ /* 0x000fea0003800000 */
[----:B------:R-:W-:Y:S01]  /*2910*/  IMAD.MOV.U32 R18, RZ, RZ, R44 ;  /* 0x000000ffff127224 */ /* 0x000fe200078e002c */
[----:B------:R-:W-:Y:S01]  /*2920*/  MOV R26, R4 ;  /* 0x00000004001a7202 */ /* 0x000fe20000000f00 */
[----:B------:R-:W-:Y:S01]  /*2930*/  IMAD.MOV.U32 R17, RZ, RZ, R45 ;  /* 0x000000ffff117224 */ /* 0x000fe200078e002d */
[----:B------:R-:W-:Y:S02]  /*2940*/  MOV R25, R0 ;  /* 0x0000000000197202 */ /* 0x000fe40000000f00 */
[----:B------:R-:W-:Y:S02]  /*2950*/  MOV R24, 0x2970 ;  /* 0x0000297000187802 */ /* 0x000fe40000000f00 */
[----:B------:R-:W-:Y:S05]  /*2960*/  CALL.REL.NOINC `($__internal_0_$__cuda_sm20_div_s64) ;  /* 0x00001f6000007944 */ /* 0x000fea0003c00000 */
[----:B------:R-:W-:-:S04]  /*2970*/  IADD3 R19, P0, RZ, -R22, RZ ;  /* 0x80000016ff137210 */ /* 0x000fc80007f1e0ff */
[----:B------:R-:W-:Y:S01]  /*2980*/  IADD3.X R17, RZ, ~R23, RZ, P0, !PT ;  /* 0x80000017ff117210 */ /* 0x000fe200007fe4ff */
[----:B------:R-:W-:-:S04]  /*2990*/  IMAD.WIDE.U32 R44, R4, R19, R44 ;  /* 0x00000013042c7225 */ /* 0x000fc800078e002c */
[----:B------:R-:W-:-:S04]  /*29a0*/  IMAD R17, R17, R4, RZ ;  /* 0x0000000411117224 */ /* 0x000fc800078e02ff */
[----:B------:R-:W-:-:S05]  /*29b0*/  IMAD R0, R0, R19, R17 ;  /* 0x0000001300007224 */ /* 0x000fca00078e0211 */
[----:B------:R-:W-:Y:S01]  /*29c0*/  IADD3 R0, R45, R0, RZ ;  /* 0x000000002d007210 */ /* 0x000fe20007ffe0ff */
[----:B------:R-:W-:Y:S05]  /*29d0*/  BRA `(.L_x_25) ;  /* 0x0000016000007947 */ /* 0x000fea0003800000 */
.L_x_24:
        /* <DEDUP_REMOVED lines=9> */
[----:B------:R-:W-:Y:S01]  /*2a70*/  IMAD.HI.U32 R19, R19, R0, R18 ;  /* 0x0000000013137227 */ /* 0x000fe200078e0012 */
[----:B------:R-:W-:-:S05]  /*2a80*/  MOV R0, RZ ;  /* 0x000000ff00007202 */ /* 0x000fca0000000f00 */
[----:B------:R-:W-:-:S04]  /*2a90*/  IMAD.HI.U32 R22, R19, R44, RZ ;  /* 0x0000002c13167227 */ /* 0x000fc800078e00ff */
[----:B------:R-:W-:-:S04]  /*2aa0*/  IMAD.MOV R17, RZ, RZ, -R22 ;  /* 0x000000ffff117224 */ /* 0x000fc800078e0a16 */
[----:B------:R-:W-:-:S05]  /*2ab0*/  IMAD R17, R4, R17, R44 ;  /* 0x0000001104117224 */ /* 0x000fca00078e022c */
        /* <DEDUP_REMOVED lines=8> */
.L_x_25:
[----:B------:R-:W-:Y:S05]  /*2b40*/  BSYNC B0 ;  /* 0x0000000000007941 */ /* 0x000fea0003800000 */
.L_x_23:
[-C--:B------:R-:W-:Y:S01]  /*2b50*/  IMAD R4, R43, R16.reuse, RZ ;  /* 0x000000102b047224 */ /* 0x080fe200078e02ff */
[----:B------:R-:W-:Y:S01]  /*2b60*/  ULDC.U8 UR10, c[0x0][0x329] ;  /* 0x0000ca40000a7ab9 */ /* 0x000fe20000000000 */
[C---:B------:R-:W-:Y:S01]  /*2b70*/  IMAD.WIDE.U32 R48, R42.reuse, R16, RZ ;  /* 0x000000102a307225 */ /* 0x040fe200078e00ff */
[----:B------:R-:W-:Y:S01]  /*2b80*/  UISETP.NE.AND UP0, UPT, UR10, URZ, UPT ;  /* 0x0000003f0a00728c */ /* 0x000fe2000bf05270 */
[----:B------:R-:W-:Y:S01]  /*2b90*/  SHF.R.S32.HI R17, RZ, 0x1f, R28 ;  /* 0x0000001fff117819 */ /* 0x000fe2000001141c */
[----:B------:R-:W-:Y:S01]  /*2ba0*/  ULDC.64 UR4, c[0x0][0x210] ;  /* 0x0000840000047ab9 */ /* 0x000fe20000000a00 */
[----:B------:R-:W-:Y:S01]  /*2bb0*/  IMAD R43, R42, R15, R4 ;  /* 0x0000000f2a2b7224 */ /* 0x000fe200078e0204 */
[----:B------:R-:W-:Y:S01]  /*2bc0*/  UIMAD UR4, UR4, UR5, URZ ;  /* 0x00000005040472a4 */ /* 0x000fe2000f8e023f */
[----:B------:R-:W-:Y:S01]  /*2bd0*/  IMAD R5, R5, R28, RZ ;  /* 0x0000001c05057224 */ /* 0x000fe200078e02ff */
[----:B------:R-:W-:Y:S01]  /*2be0*/  USEL UR5, UR5, 0x1, !UP0 ;  /* 0x0000000105057887 */ /* 0x000fe2000c000000 */
[----:B------:R-:W-:Y:S01]  /*2bf0*/  BSSY B0, `(.L_x_26) ;  /* 0x0000040000007945 */ /* 0x000fe20003800000 */
[----:B------:R-:W-:Y:S01]  /*2c00*/  IADD3 R43, R49, R43, RZ ;  /* 0x0000002b312b7210 */ /* 0x000fe20007ffe0ff */
[----:B------:R-:W-:Y:S01]  /*2c10*/  USHF.R.S32.HI UR11, URZ, 0x1f, UR4 ;  /* 0x0000001f3f0b7899 */ /* 0x000fe20008011404 */
[----:B------:R-:W-:Y:S01]  /*2c20*/  IMAD R17, R17, R40, R5 ;  /* 0x0000002811117224 */ /* 0x000fe200078e0205 */
[----:B------:R-:W-:Y:S01]  /*2c30*/  USHF.R.S32.HI UR10, URZ, 0x1f, UR5 ;  /* 0x0000001f3f0a7899 */ /* 0x000fe20008011405 */
[----:B------:R-:W-:-:S02]  /*2c40*/  IMAD R19, R0, UR4, RZ ;  /* 0x0000000400137c24 */ /* 0x000fc4000f8e02ff */
[----:B------:R-:W-:Y:S02]  /*2c50*/  IMAD R4, R43, R14, RZ ;  /* 0x0000000e2b047224 */ /* 0x000fe400078e02ff */
[----:B------:R-:W-:Y:S02]  /*2c60*/  IMAD R5, R23, UR5, RZ ;  /* 0x0000000517057c24 */ /* 0x000fe4000f8e02ff */
[----:B------:R-:W-:Y:S02]  /*2c70*/  IMAD R25, R13, R48, R4 ;  /* 0x000000300d197224 */ /* 0x000fe400078e0204 */
[----:B------:R-:W-:-:S04]  /*2c80*/  IMAD.WIDE.U32 R48, R48, R14, RZ ;  /* 0x0000000e30307225 */ /* 0x000fc800078e00ff */
[----:B------:R-:W-:Y:S01]  /*2c90*/  IMAD R19, R44, UR11, R19 ;  /* 0x0000000b2c137c24 */ /* 0x000fe2000f8e0213 */
[----:B------:R-:W-:Y:S01]  /*2ca0*/  IADD3 R25, R49, R25, RZ ;  /* 0x0000001931197210 */ /* 0x000fe20007ffe0ff */
[----:B------:R-:W-:-:S03]  /*2cb0*/  IMAD.WIDE.U32 R40, R40, R28, RZ ;  /* 0x0000001c28287225 */ /* 0x000fc600078e00ff */
[----:B------:R-:W-:Y:S01]  /*2cc0*/  LOP3.LUT R4, R51, R25, RZ, 0xfc, !PT ;  /* 0x0000001933047212 */ /* 0x000fe200078efcff */
[----:B------:R-:W-:Y:S01]  /*2cd0*/  IMAD.WIDE.U32 R44, R44, UR4, RZ ;  /* 0x000000042c2c7c25 */ /* 0x000fe2000f8e00ff */
[----:B------:R-:W-:Y:S02]  /*2ce0*/  IADD3 R0, R41, R17, RZ ;  /* 0x0000001129007210 */ /* 0x000fe40007ffe0ff */
[----:B------:R-:W-:Y:S01]  /*2cf0*/  ISETP.NE.U32.AND P0, PT, R4, RZ, PT ;  /* 0x000000ff0400720c */ /* 0x000fe20003f05070 */
[C---:B------:R-:W-:Y:S01]  /*2d00*/  IMAD R5, R22.reuse, UR10, R5 ;  /* 0x0000000a16057c24 */ /* 0x040fe2000f8e0205 */
[----:B------:R-:W-:Y:S01]  /*2d10*/  IADD3 R4, R45, R19, RZ ;  /* 0x000000132d047210 */ /* 0x000fe20007ffe0ff */
[----:B------:R-:W-:-:S04]  /*2d20*/  IMAD.WIDE.U32 R42, R22, UR5, RZ ;  /* 0x00000005162a7c25 */ /* 0x000fc8000f8e00ff */
[----:B------:R-:W-:Y:S01]  /*2d30*/  IMAD R3, R3, UR4, RZ ;  /* 0x0000000403037c24 */ /* 0x000fe2000f8e02ff */
[----:B------:R-:W-:Y:S01]  /*2d40*/  IADD3 R5, R43, R5, RZ ;  /* 0x000000052b057210 */ /* 0x000fe20007ffe0ff */
[----:B------:R-:W-:-:S04]  /*2d50*/  IMAD R2, R2, UR4, RZ ;  /* 0x0000000402027c24 */ /* 0x000fc8000f8e02ff */
[----:B------:R-:W-:Y:S05]  /*2d60*/  @!P0 BRA `(.L_x_27) ;  /* 0x0000011000008947 */ /* 0x000fea0003800000 */
[----:B------:R-:W-:Y:S01]  /*2d70*/  IMAD.MOV.U32 R18, RZ, RZ, R50 ;  /* 0x000000ffff127224 */ /* 0x000fe200078e0032 */
[----:B------:R-:W-:Y:S01]  /*2d80*/  MOV R17, R51 ;  /* 0x0000003300117202 */ /* 0x000fe20000000f00 */
[----:B------:R-:W-:Y:S01]  /*2d90*/  IMAD.MOV.U32 R26, RZ, RZ, R48 ;  /* 0x000000ffff1a7224 */ /* 0x000fe200078e0030 */
[----:B------:R-:W-:Y:S02]  /*2da0*/  MOV R24, 0x2dc0 ;  /* 0x00002dc000187802 */ /* 0x000fe40000000f00 */
[----:B------:R-:W-:Y:S05]  /*2db0*/  CALL.REL.NOINC `($__internal_0_$__cuda_sm20_div_s64) ;  /* 0x00001b1000007944 */ /* 0x000fea0003c00000 */
[----:B------:R-:W-:Y:S01]  /*2dc0*/  IADD3 R18, P0, RZ, -R22, RZ ;  /* 0x80000016ff127210 */ /* 0x000fe20007f1e0ff */
[----:B------:R-:W-:Y:S01]  /*2dd0*/  IMAD.MOV.U32 R47, RZ, RZ, R51 ;  /* 0x000000ffff2f7224 */ /* 0x000fe200078e0033 */
[----:B------:R-:W-:Y:S02]  /*2de0*/  MOV R46, R50 ;  /* 0x00000032002e7202 */ /* 0x000fe40000000f00 */
[----:B------:R-:W-:-:S05]  /*2df0*/  IADD3.X R17, RZ, ~R23, RZ, P0, !PT ;  /* 0x80000017ff117210 */ /* 0x000fca00007fe4ff */
[-C--:B------:R-:W-:Y:S02]  /*2e00*/  IMAD R17, R17, R48.reuse, RZ ;  /* 0x0000003011117224 */ /* 0x080fe400078e02ff */
[----:B------:R-:W-:-:S04]  /*2e10*/  IMAD.WIDE.U32 R48, R18, R48, R46 ;  /* 0x0000003012307225 */ /* 0x000fc800078e002e */
[----:B------:R-:W-:Y:S01]  /*2e20*/  IMAD R17, R25, R18, R17 ;  /* 0x0000001219117224 */ /* 0x000fe200078e0211 */
[----:B------:R-:W-:Y:S02]  /*2e30*/  MOV R18, R48 ;  /* 0x0000003000127202 */ /* 0x000fe40000000f00 */
[----:B------:R-:W-:Y:S01]  /*2e40*/  MOV R48, R22 ;  /* 0x0000001600307202 */ /* 0x000fe20000000f00 */
[----:B------:R-:W-:Y:S01]  /*2e50*/  IMAD.IADD R17, R49, 0x1, R17 ;  /* 0x0000000131117824 */ /* 0x000fe200078e0211 */
[----:B------:R-:W-:Y:S01]  /*2e60*/  MOV R49, R23 ;  /* 0x0000001700317202 */ /* 0x000fe20000000f00 */
[----:B------:R-:W-:Y:S05]  /*2e70*/  BRA `(.L_x_28) ;  /* 0x0000017000007947 */ /* 0x000fea0003800000 */
.L_x_27:
[----:B------:R-:W0:Y:S01]  /*2e80*/  I2F.U32.RP R21, R48 ;  /* 0x0000003000157306 */ /* 0x000e220000209000 */
[----:B------:R-:W-:Y:S01]  /*2e90*/  ISETP.NE.U32.AND P0, PT, R48, RZ, PT ;  /* 0x000000ff3000720c */ /* 0x000fe20003f05070 */
[----:B------:R-:W-:-:S06]  /*2ea0*/  IMAD.MOV.U32 R49, RZ, RZ, RZ ;  /* 0x000000ffff317224 */ /* 0x000fcc00078e00ff */
        /* <DEDUP_REMOVED lines=13> */
[----:B------:R-:W-:Y:S01]  /*2f80*/  ISETP.GE.U32.AND P1, PT, R17, R48, PT ;  /* 0x000000301100720c */ /* 0x000fe20003f26070 */
[----:B------:R-:W-:-:S12]  /*2f90*/  IMAD.MOV.U32 R17, RZ, RZ, RZ ;  /* 0x000000ffff117224 */ /* 0x000fd800078e00ff */
[----:B------:R-:W-:Y:S02]  /*2fa0*/  @P1 IADD3 R19, R19, 0x1, RZ ;  /* 0x0000000113131810 */ /* 0x000fe40007ffe0ff */
[----:B------:R-:W-:-:S04]  /*2fb0*/  @!P0 LOP3.LUT R19, RZ, R48, RZ, 0x33, !PT ;  /* 0x00000030ff138212 */ /* 0x000fc800078e33ff */
[----:B------:R-:W-:-:S05]  /*2fc0*/  IADD3 R21, -R19, RZ, RZ ;  /* 0x000000ff13157210 */ /* 0x000fca0007ffe1ff */
[----:B------:R-:W-:Y:S01]  /*2fd0*/  IMAD R18, R48, R21, R50 ;  /* 0x0000001530127224 */ /* 0x000fe200078e0232 */
[----:B------:R-:W-:Y:S02]  /*2fe0*/  MOV R48, R19 ;  /* 0x0000001300307202 */ /* 0x000fe40000000f00 */
.L_x_28:
[----:B------:R-:W-:Y:S05]  /*2ff0*/  BSYNC B0 ;  /* 0x0000000000007941 */ /* 0x000fea0003800000 */
.L_x_26:
        /* <DEDUP_REMOVED lines=11> */
[----:B------:R-:W-:-:S03]  /*30b0*/  MOV R51, R23 ;  /* 0x0000001700337202 */ /* 0x000fc60000000f00 */
[----:B------:R-:W-:Y:S01]  /*30c0*/  IMAD R24, R19, R16, RZ ;  /* 0x0000001013187224 */ /* 0x000fe200078e02ff */
[----:B------:R-:W-:-:S03]  /*30d0*/  MOV R19, R17 ;  /* 0x0000001100137202 */ /* 0x000fc60000000f00 */
[-C--:B------:R-:W-:Y:S02]  /*30e0*/  IMAD R15, R15, R21.reuse, R24 ;  /* 0x000000150f0f7224 */ /* 0x080fe400078e0218 */
[----:B------:R-:W-:-:S05]  /*30f0*/  IMAD.WIDE.U32 R16, R16, R21, R18 ;  /* 0x0000001510107225 */ /* 0x000fca00078e0012 */
[----:B------:R-:W-:Y:S01]  /*3100*/  IADD3 R15, R17, R15, RZ ;  /* 0x0000000f110f7210 */ /* 0x000fe20007ffe0ff */
[----:B------:R-:W-:Y:S05]  /*3110*/  BRA `(.L_x_31) ;  /* 0x0000016000007947 */ /* 0x000fea0003800000 */
.L_x_30:
        /* <DEDUP_REMOVED lines=22> */
.L_x_31:
[----:B------:R-:W-:Y:S05]  /*3280*/  BSYNC B0 ;  /* 0x0000000000007941 */ /* 0x000fea0003800000 */
.L_x_29:
[----:B------:R-:W-:Y:S01]  /*3290*/  LOP3.LUT R17, R51, R13, RZ, 0xfc, !PT ;  /* 0x0000000d33117212 */ /* 0x000fe200078efcff */
[----:B------:R-:W-:Y:S03]  /*32a0*/  BSSY B0, `(.L_x_32) ;  /* 0x000002c000007945 */ /* 0x000fe60003800000 */
        /* <DEDUP_REMOVED lines=8> */
[----:B------:R-:W-:Y:S01]  /*3330*/  IADD3 R18, P0, RZ, -R22, RZ ;  /* 0x80000016ff127210 */ /* 0x000fe20007f1e0ff */
[----:B------:R-:W-:Y:S01]  /*3340*/  IMAD.MOV.U32 R25, RZ, RZ, R51 ;  /* 0x000000ffff197224 */ /* 0x000fe200078e0033 */
[----:B------:R-:W-:Y:S02]  /*3350*/  MOV R24, R50 ;  /* 0x0000003200187202 */ /* 0x000fe40000000f00 */
[----:B------:R-:W-:-:S03]  /*3360*/  IADD3.X R17, RZ, ~R23, RZ, P0, !PT ;  /* 0x80000017ff117210 */ /* 0x000fc600007fe4ff */
[----:B------:R-:W-:-:S04]  /*3370*/  IMAD.WIDE.U32 R24, R14, R18, R24 ;  /* 0x000000120e187225 */ /* 0x000fc800078e0018 */
[----:B------:R-:W-:Y:S01]  /*3380*/  IMAD R17, R17, R14, RZ ;  /* 0x0000000e11117224 */ /* 0x000fe200078e02ff */
[----:B------:R-:W-:Y:S02]  /*3390*/  MOV R14, R24 ;  /* 0x00000018000e7202 */ /* 0x000fe40000000f00 */
[----:B------:R-:W-:Y:S01]  /*33a0*/  MOV R24, R22 ;  /* 0x0000001600187202 */ /* 0x000fe20000000f00 */
[----:B------:R-:W-:-:S04]  /*33b0*/  IMAD R17, R13, R18, R17 ;  /* 0x000000120d117224 */ /* 0x000fc800078e0211 */
[----:B------:R-:W-:Y:S01]  /*33c0*/  IMAD.IADD R18, R25, 0x1, R17 ;  /* 0x0000000119127824 */ /* 0x000fe200078e0211 */
[----:B------:R-:W-:Y:S01]  /*33d0*/  MOV R25, R23 ;  /* 0x0000001700197202 */ /* 0x000fe20000000f00 */
[----:B------:R-:W-:Y:S05]  /*33e0*/  BRA `(.L_x_34) ;  /* 0x0000017000007947 */ /* 0x000fea0003800000 */
.L_x_33:
[----:B------:R-:W0:Y:S01]  /*33f0*/  I2F.U32.RP R18, R14 ;  /* 0x0000000e00127306 */ /* 0x000e220000209000 */
[----:B------:R-:W-:Y:S01]  /*3400*/  IMAD.MOV.U32 R22, RZ, RZ, RZ ;  /* 0x000000ffff167224 */ /* 0x000fe200078e00ff */
[----:B------:R-:W-:Y:S01]  /*3410*/  ISETP.NE.U32.AND P0, PT, R14, RZ, PT ;  /* 0x000000ff0e00720c */ /* 0x000fe20003f05070 */
[----:B------:R-:W-:-:S05]  /*3420*/  IMAD.MOV.U32 R25, RZ, RZ, RZ ;  /* 0x000000ffff197224 */ /* 0x000fca00078e00ff */
[----:B0-----:R-:W0:Y:S02]  /*3430*/  MUFU.RCP R17, R18 ;  /* 0x0000001200117308 */ /* 0x001e240000001000 */
[----:B0-----:R-:W-:Y:S01]  /*3440*/  IADD3 R17, R17, 0xffffffe, RZ ;  /* 0x0ffffffe11117810 */ /* 0x001fe20007ffe0ff */
[----:B------:R-:W-:-:S05]  /*3450*/  IMAD.MOV.U32 R18, RZ, RZ, RZ ;  /* 0x000000ffff127224 */ /* 0x000fca00078e00ff */
[----:B------:R-:W0:Y:S02]  /*3460*/  F2I.FTZ.U32.TRUNC.NTZ R23, R17 ;  /* 0x0000001100177305 */ /* 0x000e24000021f000 */
[----:B0-----:R-:W-:-:S04]  /*3470*/  IMAD.MOV R13, RZ, RZ, -R23 ;  /* 0x000000ffff0d7224 */ /* 0x001fc800078e0a17 */
        /* <DEDUP_REMOVED lines=11> */
[----:B------:R-:W-:Y:S02]  /*3530*/  IADD3 R13, -R22, RZ, RZ ;  /* 0x000000ff160d7210 */ /* 0x000fe40007ffe1ff */
[----:B------:R-:W-:-:S03]  /*3540*/  MOV R24, R22 ;  /* 0x0000001600187202 */ /* 0x000fc60000000f00 */
[----:B------:R-:W-:Y:S02]  /*3550*/  IMAD R14, R14, R13, R50 ;  /* 0x0000000d0e0e7224 */ /* 0x000fe400078e0232 */
.L_x_34:
[----:B------:R-:W-:Y:S05]  /*3560*/  BSYNC B0 ;  /* 0x0000000000007941 */ /* 0x000fea0003800000 */
.L_x_32:
[----:B------:R-:W-:Y:S01]  /*3570*/  IMAD R21, R18, R3, RZ ;  /* 0x0000000312157224 */ /* 0x000fe200078e02ff */
[----:B------:R-:W-:Y:S01]  /*3580*/  LOP3.LUT R18, R49, R10, RZ, 0xfc, !PT ;  /* 0x0000000a31127212 */ /* 0x000fe200078efcff */
[----:B------:R-:W-:Y:S01]  /*3590*/  IMAD R54, R28, c[0x0][0x214], RZ ;  /* 0x000085001c367a24 */ /* 0x000fe200078e02ff */
[----:B------:R-:W-:Y:S01]  /*35a0*/  SHF.R.S32.HI R13, RZ, 0x1f, R3 ;  /* 0x0000001fff0d7819 */ /* 0x000fe20000011403 */
[-C--:B------:R-:W-:Y:S01]  /*35b0*/  IMAD R17, R25, R6.reuse, RZ ;  /* 0x0000000619117224 */ /* 0x080fe200078e02ff */
[----:B------:R-:W-:Y:S01]  /*35c0*/  ISETP.NE.U32.AND P0, PT, R18, RZ, PT ;  /* 0x000000ff1200720c */ /* 0x000fe20003f05070 */
[----:B------:R-:W-:Y:S01]  /*35d0*/  IMAD.WIDE.U32 R50, R24, R6, RZ ;  /* 0x0000000618327225 */ /* 0x000fe200078e00ff */
[----:B------:R-:W-:Y:S01]  /*35e0*/  SHF.R.S32.HI R22, RZ, 0x1f, R6 ;  /* 0x0000001fff167819 */ /* 0x000fe20000011406 */
[----:B------:R-:W-:Y:S01]  /*35f0*/  BSSY B0, `(.L_x_35) ;  /* 0x0000035000007945 */ /* 0x000fe20003800000 */
[----:B------:R-:W-:Y:S01]  /*3600*/  SHF.R.S32.HI R19, RZ, 0x1f, R54 ;  /* 0x0000001fff137819 */ /* 0x000fe20000011436 */
[----:B------:R-:W-:-:S02]  /*3610*/  IMAD R6, R15, R54, RZ ;  /* 0x000000360f067224 */ /* 0x000fc400078e02ff */
[----:B------:R-:W-:Y:S02]  /*3620*/  IMAD R13, R13, R14, R21 ;  /* 0x0000000e0d0d7224 */ /* 0x000fe400078e0215 */
[----:B------:R-:W-:-:S04]  /*3630*/  IMAD.WIDE.U32 R14, R14, R3, RZ ;  /* 0x000000030e0e7225 */ /* 0x000fc800078e00ff */
[----:B------:R-:W-:Y:S01]  /*3640*/  IMAD R17, R22, R24, R17 ;  /* 0x0000001816117224 */ /* 0x000fe200078e0211 */
[----:B------:R-:W-:Y:S01]  /*3650*/  IADD3 R13, R15, R13, RZ ;  /* 0x0000000d0f0d7210 */ /* 0x000fe20007ffe0ff */
[----:B------:R-:W-:Y:S02]  /*3660*/  IMAD R3, R19, R16, R6 ;  /* 0x0000001013037224 */ /* 0x000fe400078e0206 */
[----:B------:R-:W-:Y:S01]  /*3670*/  IMAD.WIDE.U32 R54, R16, R54, RZ ;  /* 0x0000003610367225 */ /* 0x000fe200078e00ff */
[----:B------:R-:W-:-:S04]  /*3680*/  IADD3 R6, R51, R17, RZ ;  /* 0x0000001133067210 */ /* 0x000fc80007ffe0ff */
[----:B------:R-:W-:Y:S01]  /*3690*/  IADD3 R3, R55, R3, RZ ;  /* 0x0000000337037210 */ /* 0x000fe20007ffe0ff */
        /* <DEDUP_REMOVED lines=10> */
[----:B------:R-:W-:-:S02]  /*3740*/  IADD3.X R17, RZ, ~R23, RZ, P0, !PT ;  /* 0x80000017ff117210 */ /* 0x000fc400007fe4ff */
[----:B------:R-:W-:Y:S01]  /*3750*/  MOV R48, R22 ;  /* 0x0000001600307202 */ /* 0x000fe20000000f00 */
[----:B------:R-:W-:Y:S01]  /*3760*/  IMAD.WIDE.U32 R24, R12, R19, R24 ;  /* 0x000000130c187225 */ /* 0x000fe200078e0018 */
[----:B------:R-:W-:-:S03]  /*3770*/  MOV R49, R23 ;  /* 0x0000001700317202 */ /* 0x000fc60000000f00 */
[----:B------:R-:W-:Y:S01]  /*3780*/  IMAD R17, R17, R12, RZ ;  /* 0x0000000c11117224 */ /* 0x000fe200078e02ff */
[----:B------:R-:W-:-:S03]  /*3790*/  MOV R12, R24 ;  /* 0x00000018000c7202 */ /* 0x000fc60000000f00 */
[----:B------:R-:W-:-:S04]  /*37a0*/  IMAD R10, R10, R19, R17 ;  /* 0x000000130a0a7224 */ /* 0x000fc800078e0211 */
[----:B------:R-:W-:Y:S01]  /*37b0*/  IMAD.IADD R10, R25, 0x1, R10 ;  /* 0x00000001190a7824 */ /* 0x000fe200078e020a */
[----:B------:R-:W-:Y:S05]  /*37c0*/  BRA `(.L_x_37) ;  /* 0x0000017000007947 */ /* 0x000fea0003800000 */
.L_x_36:
[----:B------:R-:W0:Y:S01]  /*37d0*/  I2F.U32.RP R19, R12 ;  /* 0x0000000c00137306 */ /* 0x000e220000209000 */
[----:B------:R-:W-:Y:S01]  /*37e0*/  IMAD.MOV.U32 R16, RZ, RZ, RZ ;  /* 0x000000ffff107224 */ /* 0x000fe200078e00ff */
[----:B------:R-:W-:Y:S01]  /*37f0*/  ISETP.NE.U32.AND P0, PT, R12, RZ, PT ;  /* 0x000000ff0c00720c */ /* 0x000fe20003f05070 */
[----:B------:R-:W-:-:S05]  /*3800*/  IMAD.MOV.U32 R49, RZ, RZ, RZ ;  /* 0x000000ffff317224 */ /* 0x000fca00078e00ff */
[----:B0-----:R-:W0:Y:S02]  /*3810*/  MUFU.RCP R18, R19 ;  /* 0x0000001300127308 */ /* 0x001e240000001000 */
[----:B0-----:R-:W-:-:S06]  /*3820*/  IADD3 R18, R18, 0xffffffe, RZ ;  /* 0x0ffffffe12127810 */ /* 0x001fcc0007ffe0ff */
[----:B------:R-:W0:Y:S02]  /*3830*/  F2I.FTZ.U32.TRUNC.NTZ R17, R18 ;  /* 0x0000001200117305 */ /* 0x000e24000021f000 */
[----:B0-----:R-:W-:-:S04]  /*3840*/  IMAD.MOV R10, RZ, RZ, -R17 ;  /* 0x000000ffff0a7224 */ /* 0x001fc800078e0a11 */
[----:B------:R-:W-:-:S04]  /*3850*/  IMAD R10, R10, R12, RZ ;  /* 0x0000000c0a0a7224 */ /* 0x000fc800078e02ff */
[----:B------:R-:W-:-:S04]  /*3860*/  IMAD.HI.U32 R17, R17, R10, R16 ;  /* 0x0000000a11117227 */ /* 0x000fc800078e0010 */
[----:B------:R-:W-:Y:S02]  /*3870*/  IMAD.MOV.U32 R10, RZ, RZ, RZ ;  /* 0x000000ffff0a7224 */ /* 0x000fe400078e00ff */
        /* <DEDUP_REMOVED lines=9> */
[----:B------:R-:W-:-:S05]  /*3910*/  IADD3 R17, -R16, RZ, RZ ;  /* 0x000000ff10117210 */ /* 0x000fca0007ffe1ff */
[----:B------:R-:W-:Y:S01]  /*3920*/  IMAD R12, R12, R17, R48 ;  /* 0x000000110c0c7224 */ /* 0x000fe200078e0230 */
[----:B------:R-:W-:Y:S02]  /*3930*/  MOV R48, R16 ;  /* 0x0000001000307202 */ /* 0x000fe40000000f00 */
.L_x_37:
[----:B------:R-:W-:Y:S05]  /*3940*/  BSYNC B0 ;  /* 0x0000000000007941 */ /* 0x000fea0003800000 */
.L_x_35:
[----:B------:R-:W-:Y:S01]  /*3950*/  ULDC UR5, c[0x0][0x1c0] ;  /* 0x0000700000057ab9 */ /* 0x000fe20000000800 */
[----:B------:R-:W-:Y:S01]  /*3960*/  LOP3.LUT R16, R49, R8, RZ, 0xfc, !PT ;  /* 0x0000000831107212 */ /* 0x000fe200078efcff */
[----:B------:R-:W-:Y:S01]  /*3970*/  ULDC UR4, c[0x0][0x214] ;  /* 0x0000850000047ab9 */ /* 0x000fe20000000800 */
[----:B------:R-:W-:Y:S01]  /*3980*/  BSSY B0, `(.L_x_38) ;  /* 0x0000031000007945 */ /* 0x000fe20003800000 */
[----:B------:R-:W-:Y:S01]  /*3990*/  UIMAD UR4, UR5, UR4, URZ ;  /* 0x00000004050472a4 */ /* 0x000fe2000f8e023f */
[----:B------:R-:W-:-:S05]  /*39a0*/  ISETP.NE.U32.AND P0, PT, R16, RZ, PT ;  /* 0x000000ff1000720c */ /* 0x000fca0003f05070 */
[----:B------:R-:W-:-:S04]  /*39b0*/  IMAD R57, R28, UR4, RZ ;  /* 0x000000041c397c24 */ /* 0x000fc8000f8e02ff */
[-C--:B------:R-:W-:Y:S01]  /*39c0*/  IMAD R10, R10, R57.reuse, RZ ;  /* 0x000000390a0a7224 */ /* 0x080fe200078e02ff */
[----:B------:R-:W-:Y:S01]  /*39d0*/  SHF.R.S32.HI R17, RZ, 0x1f, R57 ;  /* 0x0000001fff117819 */ /* 0x000fe20000011439 */
[----:B------:R-:W-:-:S04]  /*39e0*/  IMAD.WIDE.U32 R56, R12, R57, RZ ;  /* 0x000000390c387225 */ /* 0x000fc800078e00ff */
[----:B------:R-:W-:-:S05]  /*39f0*/  IMAD R17, R17, R12, R10 ;  /* 0x0000000c11117224 */ /* 0x000fca00078e020a */
        /* <DEDUP_REMOVED lines=8> */
[----:B------:R-:W-:Y:S02]  /*3a80*/  IADD3 R16, P0, RZ, -R22, RZ ;  /* 0x80000016ff107210 */ /* 0x000fe40007f1e0ff */
[----:B------:R-:W-:Y:S02]  /*3a90*/  MOV R18, R48 ;  /* 0x0000003000127202 */ /* 0x000fe40000000f00 */
[----:B------:R-:W-:-:S02]  /*3aa0*/  IADD3.X R12, RZ, ~R23, RZ, P0, !PT ;  /* 0x80000017ff0c7210 */ /* 0x000fc400007fe4ff */
[----:B------:R-:W-:-:S03]  /*3ab0*/  MOV R19, R49 ;  /* 0x0000003100137202 */ /* 0x000fc60000000f00 */
[----:B------:R-:W-:Y:S02]  /*3ac0*/  IMAD R17, R12, R9, RZ ;  /* 0x000000090c117224 */ /* 0x000fe400078e02ff */
[----:B------:R-:W-:-:S04]  /*3ad0*/  IMAD.WIDE.U32 R18, R9, R16, R18 ;  /* 0x0000001009127225 */ /* 0x000fc800078e0012 */
[----:B------:R-:W-:Y:S01]  /*3ae0*/  IMAD R17, R8, R16, R17 ;  /* 0x0000001008117224 */ /* 0x000fe200078e0211 */
[----:B------:R-:W-:-:S04]  /*3af0*/  MOV R8, R18 ;  /* 0x0000001200087202 */ /* 0x000fc80000000f00 */
[----:B------:R-:W-:Y:S01]  /*3b00*/  IADD3 R17, R19, R17, RZ ;  /* 0x0000001113117210 */ /* 0x000fe20007ffe0ff */
[----:B------:R-:W-:Y:S05]  /*3b10*/  BRA `(.L_x_40) ;  /* 0x0000017000007947 */ /* 0x000fea0003800000 */
.L_x_39:
        /* <DEDUP_REMOVED lines=10> */
[----:B------:R-:W-:-:S04]  /*3bc0*/  IMAD.HI.U32 R12, R17, R48, RZ ;  /* 0x00000030110c7227 */ /* 0x000fc800078e00ff */
[----:B------:R-:W-:Y:S01]  /*3bd0*/  IMAD.MOV.U32 R17, RZ, RZ, RZ ;  /* 0x000000ffff117224 */ /* 0x000fe200078e00ff */
        /* <DEDUP_REMOVED lines=11> */
.L_x_40:
[----:B------:R-:W-:Y:S05]  /*3c90*/  BSYNC B0 ;  /* 0x0000000000007941 */ /* 0x000fea0003800000 */
.L_x_38:
[----:B------:R-:W-:Y:S01]  /*3ca0*/  IADD3 R41, P1, P0, R44, R42, R40 ;  /* 0x0000002a2c297210 */ /* 0x000fe2000783e028 */
[----:B------:R-:W-:-:S03]  /*3cb0*/  IMAD R17, R17, R2, RZ ;  /* 0x0000000211117224 */ /* 0x000fc600078e02ff */
[----:B------:R-:W-:Y:S02]  /*3cc0*/  IADD3 R41, P3, P2, R50, R41, R54 ;  /* 0x0000002932297210 */ /* 0x000fe40007a7e036 */
[----:B------:R-:W-:Y:S02]  /*3cd0*/  IADD3.X R0, R4, R5, R0, P1, P0 ;  /* 0x0000000504007210 */ /* 0x000fe40000fe0400 */
[----:B------:R-:W-:Y:S02]  /*3ce0*/  IADD3 R14, P1, P0, R56, R41, R14 ;  /* 0x00000029380e7210 */ /* 0x000fe4000783e00e */
[----:B------:R-:W-:Y:S01]  /*3cf0*/  IADD3.X R0, R6, R0, R3, P3, P2 ;  /* 0x0000000006007210 */ /* 0x000fe20001fe4403 */
[----:B------:R-:W-:Y:S01]  /*3d00*/  IMAD R3, R23, R7, RZ ;  /* 0x0000000717037224 */ /* 0x000fe200078e02ff */
[----:B------:R-:W-:Y:S02]  /*3d10*/  SHF.R.S32.HI R4, RZ, 0x1f, R7 ;  /* 0x0000001fff047819 */ /* 0x000fe40000011407 */
[----:B------:R-:W-:-:S02]  /*3d20*/  IADD3.X R15, R10, R0, R13, P1, P0 ;  /* 0x000000000a0f7210 */ /* 0x000fc40000fe040d */
[----:B------:R-:W-:Y:S01]  /*3d30*/  SHF.R.S32.HI R0, RZ, 0x1f, R2 ;  /* 0x0000001fff007819 */ /* 0x000fe20000011402 */
[-C--:B------:R-:W-:Y:S02]  /*3d40*/  IMAD R3, R4, R22.reuse, R3 ;  /* 0x0000001604037224 */ /* 0x080fe400078e0203 */
[----:B------:R-:W-:-:S04]  /*3d50*/  IMAD.WIDE.U32 R14, R7, R22, R14 ;  /* 0x00000016070e7225 */ /* 0x000fc800078e000e */
[----:B------:R-:W-:Y:S02]  /*3d60*/  IMAD.IADD R15, R15, 0x1, R3 ;  /* 0x000000010f0f7824 */ /* 0x000fe400078e0203 */
[-C--:B------:R-:W-:Y:S02]  /*3d70*/  IMAD R0, R0, R8.reuse, R17 ;  /* 0x0000000800007224 */ /* 0x080fe400078e0211 */
[----:B------:R-:W-:-:S04]  /*3d80*/  IMAD.WIDE.U32 R2, R2, R8, R14 ;  /* 0x0000000802027225 */ /* 0x000fc800078e000e */
[----:B------:R-:W-:Y:S01]  /*3d90*/  IMAD.IADD R3, R3, 0x1, R0 ;  /* 0x0000000103037824 */ /* 0x000fe200078e0200 */
[----:B------:R-:W-:-:S04]  /*3da0*/  LEA R4, P0, R2, c[0x0][0x200], 0x2 ;  /* 0x0000800002047a11 */ /* 0x000fc800078010ff */
[----:B------:R-:W-:-:S05]  /*3db0*/  LEA.HI.X R5, R2, c[0x0][0x204], R3, 0x2, P0 ;  /* 0x0000810002057a11 */ /* 0x000fca00000f1403 */
[----:B------:R0:W-:Y:S01]  /*3dc0*/  STG.E [R4.64], R31 ;  /* 0x0000001f04007986 */ /* 0x0001e2000c101908 */
[----:B------:R-:W-:Y:S05]  /*3dd0*/  BRA `(.L_x_15) ;  /* 0x0000003000007947 */ /* 0x000fea0003800000 */
.L_x_16:
[----:B------:R-:W-:-:S04]  /*3de0*/  LEA R2, P0, R40, c[0x0][0x200], 0x2 ;  /* 0x0000800028027a11 */ /* 0x000fc800078010ff */
[----:B------:R-:W-:-:S05]  /*3df0*/  LEA.HI.X R3, R40, c[0x0][0x204], R41, 0x2, P0 ;  /* 0x0000810028037a11 */ /* 0x000fca00000f1429 */
[----:B------:R0:W-:Y:S04]  /*3e00*/  STG.E [R2.64], R31 ;  /* 0x0000001f02007986 */ /* 0x0001e8000c101908 */
.L_x_15:
[----:B------:R-:W-:Y:S05]  /*3e10*/  BSYNC B1 ;  /* 0x0000000000017941 */ /* 0x000fea0003800000 */
.L_x_14:
[C---:B------:R-:W-:Y:S01]  /*3e20*/  IADD3 R0, R38.reuse, 0x20, RZ ;  /* 0x0000002026007810 */ /* 0x040fe20007ffe0ff */
[----:B0-----:R-:W-:Y:S01]  /*3e30*/  IMAD.MOV.U32 R2, RZ, RZ, c[0x0][0x314] ;  /* 0x0000c500ff027624 */ /* 0x001fe200078e00ff */
[----:B------:R-:W-:Y:S01]  /*3e40*/  ISETP.GE.OR P2, PT, R38, c[0x0][0x314], P6 ;  /* 0x0000c50026007a0c */ /* 0x000fe20003746670 */
[----:B------:R-:W-:Y:S01]  /*3e50*/  HFMA2.MMA R9, -RZ, RZ, 0, 0 ;  /* 0x00000000ff097435 */ /* 0x000fe200000001ff */
[----:B------:R-:W-:Y:S01]  /*3e60*/  ISETP.GE.OR P1, PT, R0, c[0x0][0x314], P6 ;  /* 0x0000c50000007a0c */ /* 0x000fe20003726670 */
[----:B------:R-:W-:Y:S01]  /*3e70*/  CS2R R6, SRZ ;  /* 0x0000000000067805 */ /* 0x000fe2000001ff00 */
[----:B------:R-:W-:Y:S01]  /*3e80*/  IADD3 R0, R38, 0x40, RZ ;  /* 0x0000004026007810 */ /* 0x000fe20007ffe0ff */
[----:B------:R-:W-:-:S03]  /*3e90*/  CS2R R4, SRZ ;  /* 0x0000000000047805 */ /* 0x000fc6000001ff00 */
[----:B------:R-:W-:Y:S02]  /*3ea0*/  ISETP.GE.OR P0, PT, R0, c[0x0][0x314], P6 ;  /* 0x0000c50000007a0c */ /* 0x000fe40003706670 */
[C---:B------:R-:W-:Y:S01]  /*3eb0*/  IADD3 R0, R38.reuse, 0x60, RZ ;  /* 0x0000006026007810 */ /* 0x040fe20007ffe0ff */
[----:B------:R-:W-:Y:S02]  /*3ec0*/  IMAD.SHL.U32 R38, R38, 0x4, RZ ;  /* 0x0000000426267824 */ /* 0x000fe400078e00ff */
[C---:B------:R-:W-:Y:S01]  /*3ed0*/  @!P2 FADD.FTZ R36, -R31.reuse, R36 ;  /* 0x000000241f24a221 */ /* 0x040fe20000010100 */
[----:B------:R-:W-:Y:S01]  /*3ee0*/  ISETP.GE.OR P6, PT, R0, c[0x0][0x314], P6 ;  /* 0x0000c50000007a0c */ /* 0x000fe200037c6670 */
[----:B------:R-:W-:Y:S01]  /*3ef0*/  @!P1 FADD.FTZ R33, -R31, R33 ;  /* 0x000000211f219221 */ /* 0x000fe20000010100 */
[----:B------:R-:W-:Y:S01]  /*3f00*/  IADD3 R25, R38, 0x80, RZ ;  /* 0x0000008026197810 */ /* 0x000fe20007ffe0ff */
[----:B------:R-:W-:Y:S02]  /*3f10*/  @!P2 FMUL.FTZ R36, R36, 1.4426950216293334961 ;  /* 0x3fb8aa3b2424a820 */ /* 0x000fe40000410000 */
[----:B------:R-:W-:-:S02]  /*3f20*/  @!P1 FMUL.FTZ R33, R33, 1.4426950216293334961 ;  /* 0x3fb8aa3b21219820 */ /* 0x000fc40000410000 */
[C---:B------:R-:W-:Y:S02]  /*3f30*/  @!P0 FADD.FTZ R32, -R31.reuse, R32 ;  /* 0x000000201f208221 */ /* 0x040fe40000010100 */
[----:B------:R-:W0:Y:S02]  /*3f40*/  @!P2 MUFU.EX2 R36, R36 ;  /* 0x000000240024a308 */ /* 0x000e240000000800 */
[----:B------:R-:W-:Y:S02]  /*3f50*/  @!P0 FMUL.FTZ R32, R32, 1.4426950216293334961 ;  /* 0x3fb8aa3b20208820 */ /* 0x000fe40000410000 */
[----:B------:R-:W-:-:S04]  /*3f60*/  @!P6 FADD.FTZ R31, -R31, R34 ;  /* 0x000000221f1fe221 */ /* 0x000fc80000010100 */
[----:B------:R-:W1:Y:S01]  /*3f70*/  @!P0 MUFU.EX2 R32, R32 ;  /* 0x0000002000208308 */ /* 0x000e620000000800 */
[----:B------:R-:W-:-:S07]  /*3f80*/  @!P6 FMUL.FTZ R8, R31, 1.4426950216293334961 ;  /* 0x3fb8aa3b1f08e820 */ /* 0x000fce0000410000 */
[----:B------:R-:W2:Y:S01]  /*3f90*/  @!P1 MUFU.EX2 R0, R33 ;  /* 0x0000002100009308 */ /* 0x000ea20000000800 */
[----:B0-----:R-:W-:Y:S07]  /*3fa0*/  @!P2 STS [R27.X4], R36 ;  /* 0x000000241b00a388 */ /* 0x001fee0000004800 */
[----:B------:R-:W0:Y:S01]  /*3fb0*/  @!P6 MUFU.EX2 R8, R8 ;  /* 0x000000080008e308 */ /* 0x000e220000000800 */
[----:B-1----:R-:W-:Y:S01]  /*3fc0*/  @!P0 STS [R27.X4+0x500], R32 ;  /* 0x000500201b008388 */ /* 0x002fe20000004800 */
[----:B------:R-:W-:-:S02]  /*3fd0*/  ISETP.GE.AND P0, PT, R2, 0x1, PT ;  /* 0x000000010200780c */ /* 0x000fc40003f06270 */
[----:B------:R-:W-:Y:S01]  /*3fe0*/  CS2R R2, SRZ ;  /* 0x0000000000027805 */ /* 0x000fe2000001ff00 */
[----:B--2---:R1:W-:Y:S04]  /*3ff0*/  @!P1 STS [R27.X4+0x280], R0 ;  /* 0x000280001b009388 */ /* 0x0043e80000004800 */
[----:B0-----:R0:W-:Y:S01]  /*4000*/  @!P6 STS [R27.X4+0x780], R8 ;  /* 0x000780081b00e388 */ /* 0x0011e20000004800 */
[----:B-1----:R-:W-:-:S03]  /*4010*/  MOV R0, RZ ;  /* 0x000000ff00007202 */ /* 0x002fc60000000f00 */
[----:B------:R-:W-:Y:S06]  /*4020*/  BAR.SYNC.DEFER_BLOCKING 0x0 ;  /* 0x0000000000007b1d */ /* 0x000fec0000010000 */
[----:B------:R-:W-:Y:S05]  /*4030*/  @!P0 BRA `(.L_x_41) ;  /* 0x0000030000008947 */ /* 0x000fea0003800000 */
[----:B------:R-:W-:Y:S01]  /*4040*/  ULDC UR5, c[0x0][0x22c] ;  /* 0x00008b0000057ab9 */ /* 0x000fe20000000800 */
[C---:B------:R-:W-:Y:S01]  /*4050*/  IMAD R21, R11.reuse, 0x100, R38 ;  /* 0x000001000b157824 */ /* 0x040fe200078e0226 */
[----:B------:R-:W-:Y:S01]  /*4060*/  UIMAD UR5, UR7, UR5, URZ ;  /* 0x00000005070572a4 */ /* 0x000fe2000f8e023f */
[C---:B------:R-:W-:Y:S01]  /*4070*/  IADD3 R10, R20.reuse, -UR7, RZ ;  /* 0x80000007140a7c10 */ /* 0x040fe2000fffe0ff */
[----:B------:R-:W-:Y:S01]  /*4080*/  IMAD R26, R20, c[0x0][0x22c], RZ ;  /* 0x00008b00141a7a24 */ /* 0x000fe200078e02ff */
[----:B------:R-:W-:Y:S01]  /*4090*/  CS2R R12, SRZ ;  /* 0x00000000000c7805 */ /* 0x000fe2000001ff00 */
[----:B------:R-:W-:Y:S01]  /*40a0*/  USHF.R.S32.HI UR4, URZ, 0x1f, UR5 ;  /* 0x0000001f3f047899 */ /* 0x000fe20008011405 */
[C---:B------:R-:W-:Y:S01]  /*40b0*/  ISETP.GE.AND P2, PT, R11.reuse, R10, PT ;  /* 0x0000000a0b00720c */ /* 0x040fe20003f46270 */
[----:B------:R-:W-:Y:S01]  /*40c0*/  IMAD.SHL.U32 R10, R11, 0x4, RZ ;  /* 0x000000040b0a7824 */ /* 0x000fe200078e00ff */
[C---:B0-----:R-:W-:Y:S01]  /*40d0*/  IADD3 R8, P0, R21.reuse, UR5, RZ ;  /* 0x0000000515087c10 */ /* 0x041fe2000ff1e0ff */
[----:B------:R-:W-:Y:S01]  /*40e0*/  IMAD.MOV.U32 R24, RZ, RZ, RZ ;  /* 0x000000ffff187224 */ /* 0x000fe200078e00ff */
[----:B------:R-:W-:Y:S01]  /*40f0*/  CS2R R14, SRZ ;  /* 0x00000000000e7805 */ /* 0x000fe2000001ff00 */
[----:B------:R-:W-:Y:S01]  /*4100*/  IMAD.MOV.U32 R9, RZ, RZ, RZ ;  /* 0x000000ffff097224 */ /* 0x000fe200078e00ff */
[----:B------:R-:W-:Y:S01]  /*4110*/  LEA.HI.X.SX32 R21, R21, UR4, 0x1, P0 ;  /* 0x0000000415157c11 */ /* 0x000fe200080f0eff */
[----:B------:R-:W-:Y:S01]  /*4120*/  CS2R R16, SRZ ;  /* 0x0000000000107805 */ /* 0x000fe2000001ff00 */
[----:B------:R-:W-:Y:S01]  /*4130*/  LEA R22, P0, R8, c[0x0][0x1d8], 0x2 ;  /* 0x0000760008167a11 */ /* 0x000fe200078010ff */
[----:B------:R-:W-:Y:S01]  /*4140*/  CS2R R18, SRZ ;  /* 0x0000000000127805 */ /* 0x000fe2000001ff00 */
[----:B------:R-:W-:-:S02]  /*4150*/  IMAD.WIDE R26, R26, 0x4, RZ ;  /* 0x000000041a1a7825 */ /* 0x000fc400078e02ff */
[----:B------:R-:W-:Y:S02]  /*4160*/  LEA.HI.X R21, R8, c[0x0][0x1dc], R21, 0x2, P0 ;  /* 0x0000770008157a11 */ /* 0x000fe400000f1415 */
[----:B------:R-:W-:-:S05]  /*4170*/  IADD3 R22, P0, R22, 0x200, RZ ;  /* 0x0000020016167810 */ /* 0x000fca0007f1e0ff */
[----:B------:R-:W-:-:S05]  /*4180*/  IMAD.X R21, RZ, RZ, R21, P0 ;  /* 0x000000ffff157224 */ /* 0x000fca00000e0615 */
.L_x_44:
[----:B------:R-:W-:Y:S01]  /*4190*/  MOV R23, R21 ;  /* 0x0000001500177202 */ /* 0x000fe20000000f00 */
[----:B------:R-:W-:Y:S01]  /*41a0*/  BSSY B0, `(.L_x_42) ;  /* 0x000000a000007945 */ /* 0x000fe20003800000 */
[----:B------:R-:W-:-:S05]  /*41b0*/  @P2 BRA `(.L_x_43) ;  /* 0x0000008000002947 */ /* 0x000fca0003800000 */
[----:B------:R-:W-:Y:S01]  /*41c0*/  ISETP.GE.AND P1, PT, R38, c[0x0][0x220], PT ;  /* 0x0000880026007a0c */ /* 0x000fe20003f26270 */
[----:B------:R-:W-:Y:S01]  /*41d0*/  CS2R R12, SRZ ;  /* 0x00000000000c7805 */ /* 0x000fe2000001ff00 */
[----:B------:R-:W-:Y:S01]  /*41e0*/  ISETP.GE.AND P0, PT, R25, c[0x0][0x220], PT ;  /* 0x0000880019007a0c */ /* 0x000fe20003f06270 */
[----:B------:R-:W-:Y:S01]  /*41f0*/  CS2R R14, SRZ ;  /* 0x00000000000e7805 */ /* 0x000fe2000001ff00 */
[----:B------:R-:W-:Y:S01]  /*4200*/  CS2R R16, SRZ ;  /* 0x0000000000107805 */ /* 0x000fe2000001ff00 */
[----:B------:R-:W-:Y:S08]  /*4210*/  CS2R R18, SRZ ;  /* 0x0000000000127805 */ /* 0x000ff0000001ff00 */
[----:B------:R0:W5:Y:S04]  /*4220*/  @!P1 LDG.E.128 R12, [R22.64+-0x200] ;  /* 0xfffe0008160c9981 */ /* 0x000168000c1e1d00 */
[----:B------:R0:W5:Y:S02]  /*4230*/  @!P0 LDG.E.128 R16, [R22.64] ;  /* 0x0000000816108981 */ /* 0x000164000c1e1d00 */
.L_x_43:
[----:B------:R-:W-:Y:S05]  /*4240*/  BSYNC B0 ;  /* 0x0000000000007941 */ /* 0x000fea0003800000 */
.L_x_42:
[----:B------:R1:W2:Y:S01]  /*4250*/  LDS R8, [R10] ;  /* 0x000000000a087984 */ /* 0x0002a20000000800 */
[----:B0-----:R-:W-:Y:S02]  /*4260*/  IADD3 R22, P0, R26, R22, RZ ;  /* 0x000000161a167210 */ /* 0x001fe40007f1e0ff */
[----:B------:R-:W-:Y:S02]  /*4270*/  IADD3 R24, R24, 0x1, RZ ;  /* 0x0000000118187810 */ /* 0x000fe40007ffe0ff */
[----:B------:R-:W-:Y:S02]  /*4280*/  IADD3.X R21, R27, R23, RZ, P0, !PT ;  /* 0x000000171b157210 */ /* 0x000fe400007fe4ff */
[----:B------:R-:W-:Y:S02]  /*4290*/  ISETP.GE.AND P0, PT, R24, c[0x0][0x314], PT ;  /* 0x0000c50018007a0c */ /* 0x000fe40003f06270 */
[----:B-1----:R-:W-:Y:S01]  /*42a0*/  IADD3 R10, R10, 0x14, RZ ;  /* 0x000000140a0a7810 */ /* 0x002fe20007ffe0ff */
[C---:B--2--5:R-:W-:Y:S02]  /*42b0*/  FFMA.FTZ R0, R8.reuse, R12, R0 ;  /* 0x0000000c08007223 */ /* 0x064fe40000010000 */
[C---:B------:R-:W-:Y:S02]  /*42c0*/  FFMA.FTZ R3, R8.reuse, R13, R3 ;  /* 0x0000000d08037223 */ /* 0x040fe40000010003 */
[C---:B------:R-:W-:Y:S02]  /*42d0*/  FFMA.FTZ R2, R8.reuse, R14, R2 ;  /* 0x0000000e08027223 */ /* 0x040fe40000010002 */
[C---:B------:R-:W-:Y:S02]  /*42e0*/  FFMA.FTZ R5, R8.reuse, R15, R5 ;  /* 0x0000000f08057223 */ /* 0x040fe40000010005 */
[C---:B------:R-:W-:Y:S02]  /*42f0*/  FFMA.FTZ R4, R8.reuse, R16, R4 ;  /* 0x0000001008047223 */ /* 0x040fe40000010004 */
[C---:B------:R-:W-:Y:S02]  /*4300*/  FFMA.FTZ R7, R8.reuse, R17, R7 ;  /* 0x0000001108077223 */ /* 0x040fe40000010007 */
[C---:B------:R-:W-:Y:S02]  /*4310*/  FFMA.FTZ R6, R8.reuse, R18, R6 ;  /* 0x0000001208067223 */ /* 0x040fe40000010006 */
[----:B------:R-:W-:Y:S01]  /*4320*/  FFMA.FTZ R9, R8, R19, R9 ;  /* 0x0000001308097223 */ /* 0x000fe20000010009 */
[----:B------:R-:W-:-:S05]  /*4330*/  @!P0 BRA `(.L_x_44) ;  /* 0xfffffe5000008947 */ /* 0x000fca000383ffff */
.L_x_41:
[----:B------:R-:W-:Y:S02]  /*4340*/  IADD3 R11, R11, UR7, RZ ;  /* 0x000000070b0b7c10 */ /* 0x000fe4000fffe0ff */
[----:B------:R-:W-:-:S02]  /*4350*/  F2FP.PACK_AB R15, R5, R2 ;  /* 0x00000002050f723e */ /* 0x000fc400000000ff */
[----:B------:R-:W-:Y:S02]  /*4360*/  ISETP.GE.AND P0, PT, R11, R20, PT ;  /* 0x000000140b00720c */ /* 0x000fe40003f06270 */
[----:B------:R-:W-:Y:S02]  /*4370*/  F2FP.PACK_AB R14, R3, R0 ;  /* 0x00000000030e723e */ /* 0x000fe400000000ff */
[----:B------:R-:W-:Y:S02]  /*4380*/  F2FP.PACK_AB R4, R7, R4 ;  /* 0x000000040704723e */ /* 0x000fe400000000ff */
[----:B------:R-:W-:-:S07]  /*4390*/  F2FP.PACK_AB R5, R9, R6 ;  /* 0x000000060905723e */ /* 0x000fce00000000ff */
[----:B------:R-:W-:Y:S05]  /*43a0*/  @P0 EXIT ;  /* 0x000000000000094d */ /* 0x000fea0003800000 */
[----:B------:R-:W-:Y:S01]  /*43b0*/  IMAD.MOV.U32 R6, RZ, RZ, c[0x0][0x1c0] ;  /* 0x00007000ff067624 */ /* 0x000fe200078e00ff */
[----:B------:R-:W-:Y:S02]  /*43c0*/  IABS R9, R11 ;  /* 0x0000000b00097213 */ /* 0x000fe40000000000 */
[----:B------:R-:W-:Y:S01]  /*43d0*/  IABS R3, c[0x0][0x214] ;  /* 0x0000850000037a13 */ /* 0x000fe20000000000 */
[----:B------:R-:W-:-:S05]  /*43e0*/  IMAD R6, R6, c[0x0][0x214], RZ ;  /* 0x0000850006067a24 */ /* 0x000fca00078e02ff */
[-C--:B0-----:R-:W-:Y:S02]  /*43f0*/  IABS R8, R6.reuse ;  /* 0x0000000600087213 */ /* 0x081fe40000000000 */
[----:B------:R-:W-:Y:S02]  /*4400*/  IABS R2, R6 ;  /* 0x0000000600027213 */ /* 0x000fe40000000000 */
[----:B------:R-:W0:Y:S03]  /*4410*/  I2F.RP R7, R8 ;  /* 0x0000000800077306 */ /* 0x000e260000209400 */
[----:B------:R-:W-:-:S05]  /*4420*/  IMAD.MOV R2, RZ, RZ, -R2 ;  /* 0x000000ffff027224 */ /* 0x000fca00078e0a02 */
[----:B0-----:R-:W0:Y:S02]  /*4430*/  MUFU.RCP R12, R7 ;  /* 0x00000007000c7308 */ /* 0x001e240000001000 */
[----:B0-----:R-:W-:-:S06]  /*4440*/  IADD3 R12, R12, 0xffffffe, RZ ;  /* 0x0ffffffe0c0c7810 */ /* 0x001fcc0007ffe0ff */
[----:B------:R-:W0:Y:S02]  /*4450*/  F2I.FTZ.U32.TRUNC.NTZ R13, R12 ;  /* 0x0000000c000d7305 */ /* 0x000e24000021f000 */
[----:B0-----:R-:W-:Y:S02]  /*4460*/  IMAD.MOV R0, RZ, RZ, -R13 ;  /* 0x000000ffff007224 */ /* 0x001fe400078e0a0d */
[----:B------:R-:W-:Y:S02]  /*4470*/  IMAD.MOV.U32 R12, RZ, RZ, RZ ;  /* 0x000000ffff0c7224 */ /* 0x000fe400078e00ff */
[----:B------:R-:W-:-:S04]  /*4480*/  IMAD R0, R0, R8, RZ ;  /* 0x0000000800007224 */ /* 0x000fc800078e02ff */
[----:B------:R-:W-:-:S06]  /*4490*/  IMAD.HI.U32 R0, R13, R0, R12 ;  /* 0x000000000d007227 */ /* 0x000fcc00078e000c */
[----:B------:R-:W-:Y:S02]  /*44a0*/  IMAD.HI.U32 R7, R0, R9, RZ ;  /* 0x0000000900077227 */ /* 0x000fe400078e00ff */
[----:B------:R-:W0:Y:S02]  /*44b0*/  I2F.RP R0, R3 ;  /* 0x0000000300007306 */ /* 0x000e240000209400 */
[----:B------:R-:W-:Y:S01]  /*44c0*/  IMAD R9, R7, R2, R9 ;  /* 0x0000000207097224 */ /* 0x000fe200078e0209 */
[----:B------:R-:W-:-:S04]  /*44d0*/  LOP3.LUT R2, R11, R6, RZ, 0x3c, !PT ;  /* 0x000000060b027212 */ /* 0x000fc800078e3cff */
[----:B------:R-:W-:Y:S02]  /*44e0*/  ISETP.GT.U32.AND P1, PT, R8, R9, PT ;  /* 0x000000090800720c */ /* 0x000fe40003f24070 */
[----:B------:R-:W-:Y:S01]  /*44f0*/  ISETP.GE.AND P0, PT, R2, RZ, PT ;  /* 0x000000ff0200720c */ /* 0x000fe20003f06270 */
[----:B0-----:R-:W0:Y:S10]  /*4500*/  MUFU.RCP R0, R0 ;  /* 0x0000000000007308 */ /* 0x001e340000001000 */
[----:B------:R-:W-:Y:S01]  /*4510*/  @!P1 IMAD.IADD R9, R9, 0x1, -R8 ;  /* 0x0000000109099824 */ /* 0x000fe200078e0a08 */
[----:B------:R-:W-:-:S02]  /*4520*/  @!P1 IADD3 R7, R7, 0x1, RZ ;  /* 0x0000000107079810 */ /* 0x000fc40007ffe0ff */
[----:B------:R-:W-:Y:S02]  /*4530*/  ISETP.NE.AND P1, PT, R6, RZ, PT ;  /* 0x000000ff0600720c */ /* 0x000fe40003f25270 */
[----:B------:R-:W-:Y:S02]  /*4540*/  ISETP.GE.U32.AND P2, PT, R9, R8, PT ;  /* 0x000000080900720c */ /* 0x000fe40003f46070 */
[----:B0-----:R-:W-:-:S04]  /*4550*/  IADD3 R12, R0, 0xffffffe, RZ ;  /* 0x0ffffffe000c7810 */ /* 0x001fc80007ffe0ff */
[----:B------:R-:W0:Y:S07]  /*4560*/  F2I.FTZ.U32.TRUNC.NTZ R13, R12 ;  /* 0x0000000c000d7305 */ /* 0x000e2e000021f000 */
[----:B------:R-:W-:-:S04]  /*4570*/  @P2 IADD3 R7, R7, 0x1, RZ ;  /* 0x0000000107072810 */ /* 0x000fc80007ffe0ff */
[----:B------:R-:W-:Y:S02]  /*4580*/  @!P0 IADD3 R7, -R7, RZ, RZ ;  /* 0x000000ff07078210 */ /* 0x000fe40007ffe1ff */
[----:B------:R-:W-:-:S05]  /*4590*/  @!P1 LOP3.LUT R7, RZ, R6, RZ, 0x33, !PT ;  /* 0x00000006ff079212 */ /* 0x000fca00078e33ff */
[----:B------:R-:W-:Y:S02]  /*45a0*/  IMAD R6, R7, R6, RZ ;  /* 0x0000000607067224 */ /* 0x000fe400078e02ff */
[--C-:B0-----:R-:W-:Y:S02]  /*45b0*/  IMAD.MOV R2, RZ, RZ, -R13.reuse ;  /* 0x000000ffff027224 */ /* 0x101fe400078e0a0d */
[----:B------:R-:W-:Y:S02]  /*45c0*/  IMAD.IADD R8, R11, 0x1, -R6 ;  /* 0x000000010b087824 */ /* 0x000fe400078e0a06 */
[----:B------:R-:W-:Y:S02]  /*45d0*/  IMAD R2, R2, R3, RZ ;  /* 0x0000000302027224 */ /* 0x000fe400078e02ff */
[----:B------:R-:W-:Y:S01]  /*45e0*/  IMAD.MOV.U32 R12, RZ, RZ, RZ ;  /* 0x000000ffff0c7224 */ /* 0x000fe200078e00ff */
[----:B------:R-:W-:Y:S02]  /*45f0*/  IABS R0, R8 ;  /* 0x0000000800007213 */ /* 0x000fe40000000000 */
[----:B------:R-:W-:Y:S01]  /*4600*/  LOP3.LUT R8, R8, c[0x0][0x214], RZ, 0x3c, !PT ;  /* 0x0000850008087a12 */ /* 0x000fe200078e3cff */
[----:B------:R-:W-:-:S03]  /*4610*/  IMAD.HI.U32 R2, R13, R2, R12 ;  /* 0x000000020d027227 */ /* 0x000fc600078e000c */
[----:B------:R-:W-:Y:S01]  /*4620*/  ISETP.GE.AND P1, PT, R8, RZ, PT ;  /* 0x000000ff0800720c */ /* 0x000fe20003f26270 */
[----:B------:R-:W-:-:S04]  /*4630*/  IMAD.WIDE.U32 R12, R7, c[0x0][0x1e0], RZ ;  /* 0x00007800070c7a25 */ /* 0x000fc800078e00ff */
[----:B------:R-:W-:-:S05]  /*4640*/  IMAD.HI.U32 R9, R2, R0, RZ ;  /* 0x0000000002097227 */ /* 0x000fca00078e00ff */
[----:B------:R-:W-:-:S05]  /*4650*/  IADD3 R2, -R9, RZ, RZ ;  /* 0x000000ff09027210 */ /* 0x000fca0007ffe1ff */
[----:B------:R-:W-:-:S05]  /*4660*/  IMAD R0, R3, R2, R0 ;  /* 0x0000000203007224 */ /* 0x000fca00078e0200 */
[----:B------:R-:W-:-:S13]  /*4670*/  ISETP.GT.U32.AND P0, PT, R3, R0, PT ;  /* 0x000000000300720c */ /* 0x000fda0003f04070 */
[----:B------:R-:W-:Y:S01]  /*4680*/  @!P0 IMAD.IADD R0, R0, 0x1, -R3 ;  /* 0x0000000100008824 */ /* 0x000fe200078e0a03 */
[----:B------:R-:W-:Y:S02]  /*4690*/  @!P0 IADD3 R9, R9, 0x1, RZ ;  /* 0x0000000109098810 */ /* 0x000fe40007ffe0ff */
[----:B------:R-:W-:Y:S02]  /*46a0*/  ISETP.NE.AND P0, PT, RZ, c[0x0][0x214], PT ;  /* 0x00008500ff007a0c */ /* 0x000fe40003f05270 */
[----:B------:R-:W-:Y:S02]  /*46b0*/  ISETP.GE.U32.AND P2, PT, R0, R3, PT ;  /* 0x000000030000720c */ /* 0x000fe40003f46070 */
[----:B------:R-:W-:-:S05]  /*46c0*/  SHF.R.S32.HI R0, RZ, 0x1f, R7 ;  /* 0x0000001fff007819 */ /* 0x000fca0000011407 */
[----:B------:R-:W-:-:S04]  /*46d0*/  IMAD R0, R0, c[0x0][0x1e0], RZ ;  /* 0x0000780000007a24 */ /* 0x000fc800078e02ff */
[----:B------:R-:W-:Y:S02]  /*46e0*/  IMAD R0, R7, c[0x0][0x1e4], R0 ;  /* 0x0000790007007a24 */ /* 0x000fe400078e0200 */
[----:B------:R-:W-:Y:S02]  /*46f0*/  @P2 IADD3 R9, R9, 0x1, RZ ;  /* 0x0000000109092810 */ /* 0x000fe40007ffe0ff */
[----:B------:R-:W-:-:S03]  /*4700*/  IMAD.IADD R13, R13, 0x1, R0 ;  /* 0x000000010d0d7824 */ /* 0x000fc600078e0200 */
[----:B------:R-:W-:Y:S01]  /*4710*/  @!P1 IMAD.MOV R9, RZ, RZ, -R9 ;  /* 0x000000ffff099224 */ /* 0x000fe200078e0a09 */
[----:B------:R-:W-:Y:S02]  /*4720*/  @!P0 LOP3.LUT R9, RZ, c[0x0][0x214], RZ, 0x33, !PT ;  /* 0x00008500ff098a12 */ /* 0x000fe400078e33ff */
[----:B------:R-:W-:Y:S02]  /*4730*/  ISETP.GE.AND P0, PT, R38, c[0x0][0x220], PT ;  /* 0x0000880026007a0c */ /* 0x000fe40003f06270 */
[----:B------:R-:W-:Y:S01]  /*4740*/  SHF.R.S32.HI R2, RZ, 0x1f, R9 ;  /* 0x0000001fff027819 */ /* 0x000fe20000011409 */
[C---:B------:R-:W-:Y:S02]  /*4750*/  IMAD R6, R9.reuse, c[0x0][0x214], R6 ;  /* 0x0000850009067a24 */ /* 0x040fe400078e0206 */
[----:B------:R-:W-:-:S03]  /*4760*/  IMAD.WIDE.U32 R12, R9, c[0x0][0x1f0], R12 ;  /* 0x00007c00090c7a25 */ /* 0x000fc600078e000c */
[----:B------:R-:W-:Y:S01]  /*4770*/  IADD3 R6, R11, -R6, RZ ;  /* 0x800000060b067210 */ /* 0x000fe20007ffe0ff */
[----:B------:R-:W-:-:S03]  /*4780*/  IMAD R2, R2, c[0x0][0x1f0], RZ ;  /* 0x00007c0002027a24 */ /* 0x000fc600078e02ff */
[----:B------:R-:W-:Y:S01]  /*4790*/  SHF.R.S32.HI R0, RZ, 0x1f, R6 ;  /* 0x0000001fff007819 */ /* 0x000fe20000011406 */
[----:B------:R-:W-:-:S04]  /*47a0*/  IMAD R2, R9, c[0x0][0x1f4], R2 ;  /* 0x00007d0009027a24 */ /* 0x000fc800078e0202 */
[----:B------:R-:W-:Y:S02]  /*47b0*/  IMAD R3, R0, c[0x0][0x1e8], RZ ;  /* 0x00007a0000037a24 */ /* 0x000fe400078e02ff */
[----:B------:R-:W-:Y:S02]  /*47c0*/  IMAD.IADD R13, R13, 0x1, R2 ;  /* 0x000000010d0d7824 */ /* 0x000fe400078e0202 */
[C---:B------:R-:W-:Y:S02]  /*47d0*/  IMAD R3, R6.reuse, c[0x0][0x1ec], R3 ;  /* 0x00007b0006037a24 */ /* 0x040fe400078e0203 */
[----:B------:R-:W-:-:S04]  /*47e0*/  IMAD.WIDE.U32 R6, R6, c[0x0][0x1e8], R12 ;  /* 0x00007a0006067a25 */ /* 0x000fc800078e000c */
[----:B------:R-:W-:Y:S01]  /*47f0*/  IMAD.IADD R3, R7, 0x1, R3 ;  /* 0x0000000107037824 */ /* 0x000fe200078e0203 */
[----:B------:R-:W-:-:S04]  /*4800*/  @!P0 IADD3 R0, P1, R38, R6, RZ ;  /* 0x0000000626008210 */ /* 0x000fc80007f3e0ff */
[----:B------:R-:W-:Y:S02]  /*4810*/  @!P0 LEA.HI.X.SX32 R9, R38, R3, 0x1, P1 ;  /* 0x0000000326098211 */ /* 0x000fe400008f0eff */
[----:B------:R-:W-:-:S04]  /*4820*/  @!P0 LEA R8, P1, R0, c[0x0][0x1d0], 0x1 ;  /* 0x0000740000088a11 */ /* 0x000fc800078208ff */
[----:B------:R-:W-:-:S05]  /*4830*/  @!P0 LEA.HI.X R9, R0, c[0x0][0x1d4], R9, 0x1, P1 ;  /* 0x0000750000098a11 */ /* 0x000fca00008f0c09 */
[----:B------:R0:W-:Y:S01]  /*4840*/  @!P0 STG.E.64 [R8.64], R14 ;  /* 0x0000000e08008986 */ /* 0x0001e2000c101b08 */
[----:B------:R-:W-:-:S13]  /*4850*/  ISETP.GE.AND P0, PT, R25, c[0x0][0x220], PT ;  /* 0x0000880019007a0c */ /* 0x000fda0003f06270 */
[----:B------:R-:W-:Y:S05]  /*4860*/  @P0 EXIT ;  /* 0x000000000000094d */ /* 0x000fea0003800000 */
[----:B------:R-:W-:-:S04]  /*4870*/  IADD3 R6, P0, R25, R6, RZ ;  /* 0x0000000619067210 */ /* 0x000fc80007f1e0ff */
[----:B------:R-:W-:Y:S02]  /*4880*/  LEA.HI.X.SX32 R3, R25, R3, 0x1, P0 ;  /* 0x0000000319037211 */ /* 0x000fe400000f0eff */
[----:B------:R-:W-:-:S04]  /*4890*/  LEA R2, P0, R6, c[0x0][0x1d0], 0x1 ;  /* 0x0000740006027a11 */ /* 0x000fc800078008ff */
[----:B------:R-:W-:-:S05]  /*48a0*/  LEA.HI.X R3, R6, c[0x0][0x1d4], R3, 0x1, P0 ;  /* 0x0000750006037a11 */ /* 0x000fca00000f0c03 */
[----:B------:R-:W-:Y:S01]  /*48b0*/  STG.E.64 [R2.64], R4 ;  /* 0x0000000402007986 */ /* 0x000fe2000c101b08 */
[----:B------:R-:W-:Y:S05]  /*48c0*/  EXIT ;  /* 0x000000000000794d */ /* 0x000fea0003800000 */
        .weak           $__internal_0_$__cuda_sm20_div_s64
        .type           $__internal_0_$__cuda_sm20_div_s64,@function
        .size           $__internal_0_$__cuda_sm20_div_s64,(.L_x_4783 - $__internal_0_$__cuda_sm20_div_s64)
$__internal_0_$__cuda_sm20_div_s64:
[----:B------:R-:W-:Y:S02]  /*48d0*/  IADD3 R47, P0, RZ, -R26, RZ ;  /* 0x8000001aff2f7210 */ /* 0x000fe40007f1e0ff */
[----:B------:R-:W-:-:S03]  /*48e0*/  ISETP.GE.AND P1, PT, R25, RZ, PT ;  /* 0x000000ff1900720c */ /* 0x000fc60003f26270 */
[----:B------:R-:W-:Y:S01]  /*48f0*/  IMAD.X R22, RZ, RZ, ~R25, P0 ;  /* 0x000000ffff167224 */ /* 0x000fe200000e0e19 */
[----:B------:R-:W-:-:S04]  /*4900*/  SEL R46, R47, R26, !P1 ;  /* 0x0000001a2f2e7207 */ /* 0x000fc80004800000 */
[----:B------:R-:W-:-:S04]  /*4910*/  SEL R47, R22, R25, !P1 ;  /* 0x00000019162f7207 */ /* 0x000fc80004800000 */
[----:B------:R-:W0:Y:S08]  /*4920*/  I2F.U64.RP R19, R46 ;  /* 0x0000002e00137312 */ /* 0x000e300000309000 */
[----:B0-----:R-:W0:Y:S02]  /*4930*/  MUFU.RCP R23, R19 ;  /* 0x0000001300177308 */ /* 0x001e240000001000 */
[----:B0-----:R-:W-:-:S06]  /*4940*/  IADD3 R23, R23, 0x1ffffffe, RZ ;  /* 0x1ffffffe17177810 */ /* 0x001fcc0007ffe0ff */
[----:B------:R-:W0:Y:S02]  /*4950*/  F2I.U64.TRUNC R58, R23 ;  /* 0x00000017003a7311 */ /* 0x000e24000020d800 */
[----:B0-----:R-:W-:-:S04]  /*4960*/  IMAD.WIDE.U32 R52, R58, R46, RZ ;  /* 0x0000002e3a347225 */ /* 0x001fc800078e00ff */
[C---:B------:R-:W-:Y:S01]  /*4970*/  IMAD R21, R58.reuse, R47, R53 ;  /* 0x0000002f3a157224 */ /* 0x040fe200078e0235 */
[----:B------:R-:W-:Y:S01]  /*4980*/  IADD3 R22, P0, RZ, -R52, RZ ;  /* 0x80000034ff167210 */ /* 0x000fe20007f1e0ff */
[----:B------:R-:W-:Y:S02]  /*4990*/  IMAD.MOV.U32 R53, RZ, RZ, R58 ;  /* 0x000000ffff357224 */ /* 0x000fe400078e003a */
[----:B------:R-:W-:Y:S02]  /*49a0*/  IMAD R21, R59, R46, R21 ;  /* 0x0000002e3b157224 */ /* 0x000fe400078e0215 */
[----:B------:R-:W-:-:S04]  /*49b0*/  IMAD.HI.U32 R52, R58, R22, RZ ;  /* 0x000000163a347227 */ /* 0x000fc800078e00ff */
[----:B------:R-:W-:-:S04]  /*49c0*/  IMAD.X R21, RZ, RZ, ~R21, P0 ;  /* 0x000000ffff157224 */ /* 0x000fc800000e0e15 */
[----:B------:R-:W-:-:S04]  /*49d0*/  IMAD.WIDE.U32 R52, P2, R58, R21, R52 ;  /* 0x000000153a347225 */ /* 0x000fc80007840034 */
[C---:B------:R-:W-:Y:S02]  /*49e0*/  IMAD R19, R59.reuse, R21, RZ ;  /* 0x000000153b137224 */ /* 0x040fe400078e02ff */
[----:B------:R-:W-:-:S04]  /*49f0*/  IMAD.HI.U32 R22, P1, R59, R22, R52 ;  /* 0x000000163b167227 */ /* 0x000fc80007820034 */
[----:B------:R-:W-:Y:S01]  /*4a00*/  IMAD.HI.U32 R21, R59, R21, RZ ;  /* 0x000000153b157227 */ /* 0x000fe200078e00ff */
[----:B------:R-:W-:-:S03]  /*4a10*/  IADD3 R53, P0, R19, R22, RZ ;  /* 0x0000001613357210 */ /* 0x000fc60007f1e0ff */
[----:B------:R-:W-:Y:S02]  /*4a20*/  IMAD.X R21, R21, 0x1, R59, P2 ;  /* 0x0000000115157824 */ /* 0x000fe400010e063b */
[----:B------:R-:W-:-:S03]  /*4a30*/  IMAD.WIDE.U32 R58, R53, R46, RZ ;  /* 0x0000002e353a7225 */ /* 0x000fc600078e00ff */
[----:B------:R-:W-:Y:S01]  /*4a40*/  IADD3.X R23, RZ, RZ, R21, P0, P1 ;  /* 0x000000ffff177210 */ /* 0x000fe200007e2415 */
[----:B------:R-:W-:Y:S01]  /*4a50*/  IMAD R22, R53, R47, R59 ;  /* 0x0000002f35167224 */ /* 0x000fe200078e023b */
[----:B------:R-:W-:Y:S01]  /*4a60*/  IADD3 R30, P0, RZ, -R58, RZ ;  /* 0x8000003aff1e7210 */ /* 0x000fe20007f1e0ff */
[----:B------:R-:W-:Y:S01]  /*4a70*/  IMAD.MOV.U32 R59, RZ, RZ, RZ ;  /* 0x000000ffff3b7224 */ /* 0x000fe200078e00ff */
[----:B------:R-:W-:Y:S01]  /*4a80*/  ISETP.GE.AND P1, PT, R17, RZ, PT ;  /* 0x000000ff1100720c */ /* 0x000fe20003f26270 */
[----:B------:R-:W-:Y:S02]  /*4a90*/  IMAD R22, R23, R46, R22 ;  /* 0x0000002e17167224 */ /* 0x000fe400078e0216 */
[----:B------:R-:W-:-:S04]  /*4aa0*/  IMAD.HI.U32 R52, R53, R30, RZ ;  /* 0x0000001e35347227 */ /* 0x000fc800078e00ff */
[----:B------:R-:W-:Y:S01]  /*4ab0*/  IMAD.X R22, RZ, RZ, ~R22, P0 ;  /* 0x000000ffff167224 */ /* 0x000fe200000e0e16 */
[----:B------:R-:W-:-:S03]  /*4ac0*/  IADD3 R21, P0, RZ, -R18, RZ ;  /* 0x80000012ff157210 */ /* 0x000fc60007f1e0ff */
[----:B------:R-:W-:Y:S01]  /*4ad0*/  IMAD.WIDE.U32 R52, P5, R53, R22, R52 ;  /* 0x0000001635347225 */ /* 0x000fe200078a0034 */
[----:B------:R-:W-:-:S05]  /*4ae0*/  SEL R21, R21, R18, !P1 ;  /* 0x0000001215157207 */ /* 0x000fca0004800000 */
[----:B------:R-:W-:-:S04]  /*4af0*/  IMAD.HI.U32 R19, P4, R23, R30, R52 ;  /* 0x0000001e17137227 */ /* 0x000fc80007880034 */
[CC--:B------:R-:W-:Y:S02]  /*4b00*/  IMAD R30, R23.reuse, R22.reuse, RZ ;  /* 0x00000016171e7224 */ /* 0x0c0fe400078e02ff */
[----:B------:R-:W-:Y:S02]  /*4b10*/  IMAD.X R52, RZ, RZ, ~R17, P0 ;  /* 0x000000ffff347224 */ /* 0x000fe400000e0e11 */
[----:B------:R-:W-:Y:S01]  /*4b20*/  IMAD.HI.U32 R22, R23, R22, RZ ;  /* 0x0000001617167227 */ /* 0x000fe200078e00ff */
[----:B------:R-:W-:Y:S02]  /*4b30*/  IADD3 R30, P2, R30, R19, RZ ;  /* 0x000000131e1e7210 */ /* 0x000fe40007f5e0ff */
[----:B------:R-:W-:Y:S01]  /*4b40*/  SEL R19, R52, R17, !P1 ;  /* 0x0000001134137207 */ /* 0x000fe20004800000 */
[----:B------:R-:W-:Y:S02]  /*4b50*/  IMAD.X R22, R22, 0x1, R23, P5 ;  /* 0x0000000116167824 */ /* 0x000fe400028e0617 */
[----:B------:R-:W-:-:S03]  /*4b60*/  IMAD.HI.U32 R58, R30, R21, RZ ;  /* 0x000000151e3a7227 */ /* 0x000fc600078e00ff */
[----:B------:R-:W-:-:S03]  /*4b70*/  IADD3.X R22, RZ, RZ, R22, P2, P4 ;  /* 0x000000ffff167210 */ /* 0x000fc600017e8416 */
[----:B------:R-:W-:-:S04]  /*4b80*/  IMAD.WIDE.U32 R58, R30, R19, R58 ;  /* 0x000000131e3a7225 */ /* 0x000fc800078e003a */
[C---:B------:R-:W-:Y:S02]  /*4b90*/  IMAD R30, R22.reuse, R19, RZ ;  /* 0x00000013161e7224 */ /* 0x040fe400078e02ff */
[----:B------:R-:W-:-:S04]  /*4ba0*/  IMAD.HI.U32 R23, P1, R22, R21, R58 ;  /* 0x0000001516177227 */ /* 0x000fc8000782003a */
[----:B------:R-:W-:Y:S01]  /*4bb0*/  IMAD.HI.U32 R22, R22, R19, RZ ;  /* 0x0000001316167227 */ /* 0x000fe200078e00ff */
[----:B------:R-:W-:-:S04]  /*4bc0*/  IADD3 R30, P0, R30, R23, RZ ;  /* 0x000000171e1e7210 */ /* 0x000fc80007f1e0ff */
[----:B------:R-:W-:Y:S01]  /*4bd0*/  IADD3.X R22, R22, RZ, RZ, P1, !PT ;  /* 0x000000ff16167210 */ /* 0x000fe20000ffe4ff */
[----:B------:R-:W-:-:S04]  /*4be0*/  IMAD.WIDE.U32 R52, R30, R46, RZ ;  /* 0x0000002e1e347225 */ /* 0x000fc800078e00ff */
[----:B------:R-:W-:Y:S01]  /*4bf0*/  IMAD.X R29, RZ, RZ, R22, P0 ;  /* 0x000000ffff1d7224 */ /* 0x000fe200000e0616 */
[----:B------:R-:W-:Y:S01]  /*4c00*/  IADD3 R21, P0, -R52, R21, RZ ;  /* 0x0000001534157210 */ /* 0x000fe20007f1e1ff */
[----:B------:R-:W-:-:S03]  /*4c10*/  IMAD R22, R30, R47, R53 ;  /* 0x0000002f1e167224 */ /* 0x000fc600078e0235 */
[-C--:B------:R-:W-:Y:S01]  /*4c20*/  ISETP.GE.U32.AND P2, PT, R21, R46.reuse, PT ;  /* 0x0000002e1500720c */ /* 0x080fe20003f46070 */
[----:B------:R-:W-:-:S04]  /*4c30*/  IMAD R22, R29, R46, R22 ;  /* 0x0000002e1d167224 */ /* 0x000fc800078e0216 */
[----:B------:R-:W-:Y:S01]  /*4c40*/  IMAD.X R19, R19, 0x1, ~R22, P0 ;  /* 0x0000000113137824 */ /* 0x000fe200000e0e16 */
[----:B------:R-:W-:Y:S02]  /*4c50*/  IADD3 R22, P1, R21, -R46, RZ ;  /* 0x8000002e15167210 */ /* 0x000fe40007f3e0ff */
[----:B------:R-:W-:Y:S02]  /*4c60*/  IADD3 R23, P0, R30, 0x1, RZ ;  /* 0x000000011e177810 */ /* 0x000fe40007f1e0ff */
[----:B------:R-:W-:-:S04]  /*4c70*/  ISETP.GE.U32.AND.EX P2, PT, R19, R47, PT, P2 ;  /* 0x0000002f1300720c */ /* 0x000fc80003f46120 */
[----:B------:R-:W-:Y:S01]  /*4c80*/  SEL R21, R22, R21, P2 ;  /* 0x0000001516157207 */ /* 0x000fe20001000000 */
[----:B------:R-:W-:Y:S01]  /*4c90*/  IMAD.X R22, R19, 0x1, ~R47, P1 ;  /* 0x0000000113167824 */ /* 0x000fe200008e0e2f */
[----:B------:R-:W-:Y:S01]  /*4ca0*/  SEL R23, R23, R30, P2 ;  /* 0x0000001e17177207 */ /* 0x000fe20001000000 */
[----:B------:R-:W-:Y:S01]  /*4cb0*/  IMAD.X R30, RZ, RZ, R29, P0 ;  /* 0x000000ffff1e7224 */ /* 0x000fe200000e061d */
[----:B------:R-:W-:Y:S01]  /*4cc0*/  ISETP.GE.U32.AND P0, PT, R21, R46, PT ;  /* 0x0000002e1500720c */ /* 0x000fe20003f06070 */
[----:B------:R-:W-:Y:S01]  /*4cd0*/  IMAD.MOV.U32 R46, RZ, RZ, R24 ;  /* 0x000000ffff2e7224 */ /* 0x000fe200078e0018 */
[----:B------:R-:W-:Y:S02]  /*4ce0*/  SEL R19, R22, R19, P2 ;  /* 0x0000001316137207 */ /* 0x000fe40001000000 */
[----:B------:R-:W-:Y:S02]  /*4cf0*/  SEL R30, R30, R29, P2 ;  /* 0x0000001d1e1e7207 */ /* 0x000fe40001000000 */
[----:B------:R-:W-:-:S02]  /*4d00*/  IADD3 R22, P1, R23, 0x1, RZ ;  /* 0x0000000117167810 */ /* 0x000fc40007f3e0ff */
[----:B------:R-:W-:Y:S01]  /*4d10*/  ISETP.GE.U32.AND.EX P0, PT, R19, R47, PT, P0 ;  /* 0x0000002f1300720c */ /* 0x000fe20003f06100 */
[----:B------:R-:W-:Y:S01]  /*4d20*/  IMAD.MOV.U32 R47, RZ, RZ, 0x0 ;  /* 0x00000000ff2f7424 */ /* 0x000fe200078e00ff */
[-C--:B------:R-:W-:Y:S02]  /*4d30*/  IADD3.X R19, RZ, R30.reuse, RZ, P1, !PT ;  /* 0x0000001eff137210 */ /* 0x080fe40000ffe4ff */
[----:B------:R-:W-:Y:S02]  /*4d40*/  SEL R22, R22, R23, P0 ;  /* 0x0000001716167207 */ /* 0x000fe40000000000 */
[----:B------:R-:W-:Y:S02]  /*4d50*/  SEL R30, R19, R30, P0 ;  /* 0x0000001e131e7207 */ /* 0x000fe40000000000 */
[----:B------:R-:W-:Y:S02]  /*4d60*/  LOP3.LUT R21, R25, R17, RZ, 0x3c, !PT ;  /* 0x0000001119157212 */ /* 0x000fe400078e3cff */
[----:B------:R-:W-:-:S02]  /*4d70*/  IADD3 R19, P1, RZ, -R22, RZ ;  /* 0x80000016ff137210 */ /* 0x000fc40007f3e0ff */
[----:B------:R-:W-:Y:S02]  /*4d80*/  ISETP.GE.AND P2, PT, R21, RZ, PT ;  /* 0x000000ff1500720c */ /* 0x000fe40003f46270 */
[----:B------:R-:W-:Y:S01]  /*4d90*/  ISETP.NE.U32.AND P0, PT, R26, RZ, PT ;  /* 0x000000ff1a00720c */ /* 0x000fe20003f05070 */
[----:B------:R-:W-:Y:S01]  /*4da0*/  IMAD.X R21, RZ, RZ, ~R30, P1 ;  /* 0x000000ffff157224 */ /* 0x000fe200008e0e1e */
[----:B------:R-:W-:Y:S02]  /*4db0*/  SEL R19, R19, R22, !P2 ;  /* 0x0000001613137207 */ /* 0x000fe40005000000 */
[----:B------:R-:W-:Y:S02]  /*4dc0*/  ISETP.NE.AND.EX P0, PT, R25, RZ, PT, P0 ;  /* 0x000000ff1900720c */ /* 0x000fe40003f05300 */
[----:B------:R-:W-:Y:S02]  /*4dd0*/  SEL R21, R21, R30, !P2 ;  /* 0x0000001e15157207 */ /* 0x000fe40005000000 */
[----:B------:R-:W-:-:S02]  /*4de0*/  SEL R22, R19, 0xffffffff, P0 ;  /* 0xffffffff13167807 */ /* 0x000fc40000000000 */
[----:B------:R-:W-:Y:S01]  /*4df0*/  SEL R23, R21, 0xffffffff, P0 ;  /* 0xffffffff15177807 */ /* 0x000fe20000000000 */
[----:B------:R-:W-:Y:S06]  /*4e00*/  RET.REL.NODEC R46 `(_ZN5flash32flash_fwd_splitkv_combine_kernelI23Flash_fwd_kernel_traitsILi256ELi64ELi64ELi4ELb0ELb0EN7cutlass6half_tE19Flash_kernel_traitsILi256ELi64ELi64ELi4ES3_EELi4ELi7ELb0EEEvNS_16Flash_fwd_paramsE) ;  /* 0xffffb1f02e007950 */ /* 0x000fec0003c3ffff */
.L_x_45:
[----:B------:R-:W-:-:S00]  /*4e10*/  BRA `(.L_x_45) ;  /* 0xfffffff000007947 */ /* 0x000fc0000383ffff */
[----:B------:R-:W-:-:S00]  /*4e20*/  NOP ;  /* 0x0000000000007918 */ /* 0x000fc00000000000 */
        /* <DEDUP_REMOVED lines=13> */
.L_x_4783:


//--------------------- .text._ZN5flash32flash_fwd_splitkv_combine_kernelI23Flash_fwd_kernel_traitsILi256ELi64ELi64ELi4ELb0ELb0EN7cutlass6half_tE19Flash_kernel_traitsILi256ELi64ELi64ELi4ES3_EELi4ELi6ELb0EEEvNS_16Flash_fwd_paramsE --------------------------
	.section	.text._ZN5flash32flash_fwd_splitkv_combine_kernelI23Flash_fwd_kernel_traitsILi256ELi64ELi64ELi4ELb0ELb0EN7cutlass6half_tE19Flash_kernel_traitsILi256ELi64ELi64ELi4ES3_EELi4ELi6ELb0EEEvNS_16Flash_fwd_paramsE,"ax",@progbits
	.sectioninfo	@"SHI_REGISTERS=60"
	.align	128
        .global         _ZN5flash32flash_fwd_splitkv_combine_kernelI23Flash_fwd_kernel_traitsILi256ELi64ELi64ELi4ELb0ELb0EN7cutlass6half_tE19Flash_kernel_traitsILi256ELi64ELi64ELi4ES3_EELi4ELi6ELb0EEEvNS_16Flash_fwd_paramsE
        .type           _ZN5flash32flash_fwd_splitkv_combine_kernelI23Flash_fwd_kernel_traitsILi256ELi64ELi64ELi4ELb0ELb0EN7cutlass6half_tE19Flash_kernel_traitsILi256ELi64ELi64ELi4ES3_EELi4ELi6ELb0EEEvNS_16Flash_fwd_paramsE,@function
        .size           _ZN5flash32flash_fwd_splitkv_combine_kernelI23Flash_fwd_kernel_traitsILi256ELi64ELi64ELi4ELb0ELb0EN7cutlass6half_tE19Flash_kernel_traitsILi256ELi64ELi64ELi4ES3_EELi4ELi6ELb0EEEvNS_16Flash_fwd_paramsE,(.L_x_4784 - _ZN5flash32flash_fwd_splitkv_combine_kernelI23Flash_fwd_kernel_traitsILi256ELi64ELi64ELi4ELb0ELb0EN7cutlass6half_tE19Flash_kernel_traitsILi256ELi64ELi64ELi4ES3_EELi4ELi6ELb0EEEvNS_16Flash_fwd_paramsE)
        .other          _ZN5flash32flash_fwd_splitkv_combine_kernelI23Flash_fwd_kernel_traitsILi256ELi64ELi64ELi4ELb0ELb0EN7cutlass6half_tE19Flash_kernel_traitsILi256ELi64ELi64ELi4ES3_EELi4ELi6ELb0EEEvNS_16Flash_fwd_paramsE,@"STO_CUDA_ENTRY STV_DEFAULT"
_ZN5flash32flash_fwd_splitkv_combine_kernelI23Flash_fwd_kernel_traitsILi256ELi64ELi64ELi4ELb0ELb0EN7cutlass6half_tE19Flash_kernel_traitsILi256ELi64ELi64ELi4ES3_EELi4ELi6ELb0EEEvNS_16Flash_fwd_paramsE:
.text._ZN5flash32flash_fwd_splitkv_combine_kernelI23Flash_fwd_kernel_traitsILi256ELi64ELi64ELi4ELb0ELb0EN7cutlass6half_tE19Flash_kernel_traitsILi256ELi64ELi64ELi4ES3_EELi4ELi6ELb0EEEvNS_16Flash_fwd_paramsE:
        /* <DEDUP_REMOVED lines=11> */
[C---:B------:R-:W-:Y:S01]  /*00b0*/  SEL R0, R5.reuse, R0, P0 ;  /* 0x0000000005007207 */ /* 0x040fe20000000000 */
        /* <DEDUP_REMOVED lines=11> */
[----:B------:R-:W-:Y:S05]  /*0170*/  CALL.REL.NOINC `($__internal_1_$__cuda_sm20_div_s64) ;  /* 0x000043e000007944 */ /* 0x000fea0003c00000 */
[----:B------:R-:W-:Y:S05]  /*0180*/  BRA `(.L_x_47) ;  /* 0x0000013000007947 */ /* 0x000fea0003800000 */
.L_x_46:
        /* <DEDUP_REMOVED lines=19> */
.L_x_47:
        /* <DEDUP_REMOVED lines=11> */
[----:B------:R-:W-:Y:S05]  /*0370*/  CALL.REL.NOINC `($__internal_1_$__cuda_sm20_div_s64) ;  /* 0x000041e000007944 */ /* 0x000fea0003c00000 */
[----:B------:R-:W-:Y:S02]  /*0380*/  MOV R8, R22 ;  /* 0x0000001600087202 */ /* 0x000fe40000000f00 */
[----:B------:R-:W-:Y:S01]  /*0390*/  MOV R9, R23 ;  /* 0x0000001700097202 */ /* 0x000fe20000000f00 */
[----:B------:R-:W-:Y:S05]  /*03a0*/  BRA `(.L_x_50) ;  /* 0x0000013000007947 */ /* 0x000fea0003800000 */
.L_x_49:
        /* <DEDUP_REMOVED lines=19> */
.L_x_50:
[----:B------:R-:W-:Y:S05]  /*04e0*/  BSYNC B0 ;  /* 0x0000000000007941 */ /* 0x000fea0003800000 */
.L_x_48:
[----:B------:R-:W-:Y:S01]  /*04f0*/  IABS R7, c[0x0][0x214] ;  /* 0x0000850000077a13 */ /* 0x000fe20000000000 */
[----:B------:R-:W-:Y:S01]  /*0500*/  ULDC UR6, c[0x0][0x214] ;  /* 0x0000850000067ab9 */ /* 0x000fe20000000800 */
[----:B------:R-:W-:Y:S01]  /*0510*/  BSSY B0, `(.L_x_51) ;  /* 0x000003b000007945 */ /* 0x000fe20003800000 */
[----:B------:R-:W-:Y:S01]  /*0520*/  UIADD3 UR6, UR6, -0x1, URZ ;  /* 0xffffffff06067890 */ /* 0x000fe2000fffe03f */
[----:B------:R-:W0:Y:S05]  /*0530*/  I2F.RP R6, R7 ;  /* 0x0000000700067306 */ /* 0x000e2a0000209400 */
[----:B------:R-:W-:-:S04]  /*0540*/  IADD3 R2, R7, UR6, RZ ;  /* 0x0000000607027c10 */ /* 0x000fc8000fffe0ff */
[----:B------:R-:W-:Y:S01]  /*0550*/  IABS R3, R2 ;  /* 0x0000000200037213 */ /* 0x000fe20000000000 */
        /* <DEDUP_REMOVED lines=8> */
[----:B------:R-:W-:-:S04]  /*05e0*/  IMAD.MOV R4, RZ, RZ, -R6 ;  /* 0x000000ffff047224 */ /* 0x000fc800078e0a06 */
[----:B------:R-:W-:Y:S01]  /*05f0*/  IMAD R4, R7, R4, R3 ;  /* 0x0000000407047224 */ /* 0x000fe200078e0203 */
[----:B------:R-:W-:-:S04]  /*0600*/  LOP3.LUT R3, R2, R7, RZ, 0x3c, !PT ;  /* 0x0000000702037212 */ /* 0x000fc800078e3cff */
[----:B------:R-:W-:Y:S02]  /*0610*/  ISETP.GT.U32.AND P1, PT, R7, R4, PT ;  /* 0x000000040700720c */ /* 0x000fe40003f24070 */
[----:B------:R-:W-:-:S11]  /*0620*/  ISETP.GE.AND P0, PT, R3, RZ, PT ;  /* 0x000000ff0300720c */ /* 0x000fd60003f06270 */
[----:B------:R-:W-:Y:S01]  /*0630*/  @!P1 IMAD.IADD R4, R4, 0x1, -R7 ;  /* 0x0000000104049824 */ /* 0x000fe200078e0a07 */
[----:B------:R-:W-:Y:S02]  /*0640*/  @!P1 IADD3 R6, R6, 0x1, RZ ;  /* 0x0000000106069810 */ /* 0x000fe40007ffe0ff */
[----:B------:R-:W-:Y:S02]  /*0650*/  ISETP.NE.AND P1, PT, RZ, c[0x0][0x214], PT ;  /* 0x00008500ff007a0c */ /* 0x000fe40003f25270 */
[----:B------:R-:W-:-:S13]  /*0660*/  ISETP.GE.U32.AND P2, PT, R4, R7, PT ;  /* 0x000000070400720c */ /* 0x000fda0003f46070 */
[----:B------:R-:W-:-:S05]  /*0670*/  @P2 IADD3 R6, R6, 0x1, RZ ;  /* 0x0000000106062810 */ /* 0x000fca0007ffe0ff */
[----:B------:R-:W-:Y:S01]  /*0680*/  @!P0 IMAD.MOV R6, RZ, RZ, -R6 ;  /* 0x000000ffff068224 */ /* 0x000fe200078e0a06 */
[----:B------:R-:W-:-:S04]  /*0690*/  @!P1 LOP3.LUT R6, RZ, R7, RZ, 0x33, !PT ;  /* 0x00000007ff069212 */ /* 0x000fc800078e33ff */
[----:B------:R-:W-:Y:S02]  /*06a0*/  ISETP.LT.U32.AND P0, PT, R28, R6, PT ;  /* 0x000000061c00720c */ /* 0x000fe40003f01070 */
[----:B------:R-:W-:-:S04]  /*06b0*/  SHF.R.S32.HI R4, RZ, 0x1f, R6 ;  /* 0x0000001fff047819 */ /* 0x000fc80000011406 */
[----:B------:R-:W-:-:S04]  /*06c0*/  ISETP.LT.AND.EX P0, PT, R25, R4, PT, P0 ;  /* 0x000000041900720c */ /* 0x000fc80003f01300 */
[C---:B------:R-:W-:Y:S02]  /*06d0*/  SEL R15, R25.reuse, R4, P0 ;  /* 0x00000004190f7207 */ /* 0x040fe40000000000 */
[----:B------:R-:W-:Y:S02]  /*06e0*/  SEL R16, R28, R6, P0 ;  /* 0x000000061c107207 */ /* 0x000fe40000000000 */
[----:B------:R-:W-:-:S04]  /*06f0*/  LOP3.LUT R3, R25, R15, RZ, 0xfc, !PT ;  /* 0x0000000f19037212 */ /* 0x000fc800078efcff */
        /* <DEDUP_REMOVED lines=9> */
.L_x_52:
        /* <DEDUP_REMOVED lines=19> */
.L_x_53:
[----:B------:R-:W-:Y:S05]  /*08c0*/  BSYNC B0 ;  /* 0x0000000000007941 */ /* 0x000fea0003800000 */
.L_x_51:
[----:B------:R-:W-:Y:S01]  /*08d0*/  IABS R6, c[0x0][0x214] ;  /* 0x0000850000067a13 */ /* 0x000fe20000000000 */
[----:B------:R-:W-:Y:S01]  /*08e0*/  ULDC UR4, c[0x0][0x214] ;  /* 0x0000850000047ab9 */ /* 0x000fe20000000800 */
[----:B------:R-:W-:Y:S01]  /*08f0*/  BSSY B0, `(.L_x_54) ;  /* 0x000005e000007945 */ /* 0x000fe20003800000 */
[----:B------:R-:W-:Y:S01]  /*0900*/  UISETP.LT.AND UP0, UPT, URZ, UR4, UPT ;  /* 0x000000043f00728c */ /* 0x000fe2000bf01270 */
[----:B------:R-:W0:Y:S01]  /*0910*/  I2F.RP R12, R6 ;  /* 0x00000006000c7306 */ /* 0x000e220000209400 */
[----:B------:R-:W-:Y:S02]  /*0920*/  USHF.R.S32.HI UR5, URZ, 0x1f, UR4 ;  /* 0x0000001f3f057899 */ /* 0x000fe40008011404 */
[----:B------:R-:W-:-:S07]  /*0930*/  ULEA.HI.SX32 UR4, UR4, 0x1, 0x1 ;  /* 0x0000000104047891 */ /* 0x000fce000f8f0a3f */
[----:B------:R-:W-:Y:S01]  /*0940*/  @!UP0 UIADD3 UR4, UR5, URZ, URZ ;  /* 0x0000003f05048290 */ /* 0x000fe2000fffe03f */
[----:B0-----:R-:W0:Y:S02]  /*0950*/  MUFU.RCP R10, R12 ;  /* 0x0000000c000a7308 */ /* 0x001e240000001000 */
[----:B0-----:R-:W-:-:S06]  /*0960*/  IADD3 R10, R10, 0xffffffe, RZ ;  /* 0x0ffffffe0a0a7810 */ /* 0x001fcc0007ffe0ff */
[----:B------:R-:W0:Y:S02]  /*0970*/  F2I.FTZ.U32.TRUNC.NTZ R11, R10 ;  /* 0x0000000a000b7305 */ /* 0x000e24000021f000 */
[--C-:B0-----:R-:W-:Y:S02]  /*0980*/  IMAD.MOV R3, RZ, RZ, -R11.reuse ;  /* 0x000000ffff037224 */ /* 0x101fe400078e0a0b */
[----:B------:R-:W-:Y:S02]  /*0990*/  IMAD.MOV.U32 R10, RZ, RZ, RZ ;  /* 0x000000ffff0a7224 */ /* 0x000fe400078e00ff */
[----:B------:R-:W-:Y:S01]  /*09a0*/  IMAD R4, R3, R6, RZ ;  /* 0x0000000603047224 */ /* 0x000fe200078e02ff */
[----:B------:R-:W-:Y:S02]  /*09b0*/  IABS R3, R2 ;  /* 0x0000000200037213 */ /* 0x000fe40000000000 */
[----:B------:R-:W-:Y:S01]  /*09c0*/  LOP3.LUT R2, R2, c[0x0][0x214], RZ, 0x3c, !PT ;  /* 0x0000850002027a12 */ /* 0x000fe200078e3cff */
[----:B------:R-:W-:-:S03]  /*09d0*/  IMAD.HI.U32 R4, R11, R4, R10 ;  /* 0x000000040b047227 */ /* 0x000fc600078e000a */
[----:B------:R-:W-:Y:S01]  /*09e0*/  ISETP.GE.AND P2, PT, R2, RZ, PT ;  /* 0x000000ff0200720c */ /* 0x000fe20003f46270 */
[----:B------:R-:W-:Y:S02]  /*09f0*/  IMAD.MOV.U32 R7, RZ, RZ, R3 ;  /* 0x000000ffff077224 */ /* 0x000fe400078e0003 */
[----:B------:R-:W-:Y:S02]  /*0a00*/  IMAD.MOV.U32 R2, RZ, RZ, c[0x0][0x1c0] ;  /* 0x00007000ff027624 */ /* 0x000fe400078e00ff */
[----:B------:R-:W-:-:S04]  /*0a10*/  IMAD.HI.U32 R4, R4, R7, RZ ;  /* 0x0000000704047227 */ /* 0x000fc800078e00ff */
[----:B------:R-:W-:-:S04]  /*0a20*/  IMAD.MOV R3, RZ, RZ, -R4 ;  /* 0x000000ffff037224 */ /* 0x000fc800078e0a04 */
[----:B------:R-:W-:-:S05]  /*0a30*/  IMAD R3, R6, R3, R7 ;  /* 0x0000000306037224 */ /* 0x000fca00078e0207 */
[----:B------:R-:W-:-:S13]  /*0a40*/  ISETP.GT.U32.AND P1, PT, R6, R3, PT ;  /* 0x000000030600720c */ /* 0x000fda0003f24070 */
[----:B------:R-:W-:Y:S01]  /*0a50*/  @!P1 IMAD.IADD R3, R3, 0x1, -R6 ;  /* 0x0000000103039824 */ /* 0x000fe200078e0a06 */
[----:B------:R-:W-:Y:S02]  /*0a60*/  @!P1 IADD3 R4, R4, 0x1, RZ ;  /* 0x0000000104049810 */ /* 0x000fe40007ffe0ff */
[----:B------:R-:W-:Y:S02]  /*0a70*/  ISETP.NE.AND P1, PT, RZ, c[0x0][0x214], PT ;  /* 0x00008500ff007a0c */ /* 0x000fe40003f25270 */
[----:B------:R-:W-:Y:S02]  /*0a80*/  ISETP.GE.U32.AND P0, PT, R3, R6, PT ;  /* 0x000000060300720c */ /* 0x000fe40003f06070 */
[C---:B------:R-:W-:Y:S01]  /*0a90*/  IADD3 R6, R2.reuse, -0x1, RZ ;  /* 0xffffffff02067810 */ /* 0x040fe20007ffe0ff */
[----:B------:R-:W-:-:S10]  /*0aa0*/  IMAD R2, R2, c[0x0][0x214], RZ ;  /* 0x0000850002027a24 */ /* 0x000fd400078e02ff */
[----:B------:R-:W-:-:S05]  /*0ab0*/  @P0 IADD3 R4, R4, 0x1, RZ ;  /* 0x0000000104040810 */ /* 0x000fca0007ffe0ff */
[----:B------:R-:W-:Y:S01]  /*0ac0*/  @!P2 IMAD.MOV R4, RZ, RZ, -R4 ;  /* 0x000000ffff04a224 */ /* 0x000fe200078e0a04 */
[----:B------:R-:W-:-:S05]  /*0ad0*/  @!P1 LOP3.LUT R4, RZ, c[0x0][0x214], RZ, 0x33, !PT ;  /* 0x00008500ff049a12 */ /* 0x000fca00078e33ff */
[----:B------:R-:W-:-:S05]  /*0ae0*/  IMAD R3, R4, UR4, RZ ;  /* 0x0000000404037c24 */ /* 0x000fca000f8e02ff */
[-C--:B------:R-:W-:Y:S02]  /*0af0*/  IABS R13, R3.reuse ;  /* 0x00000003000d7213 */ /* 0x080fe40000000000 */
[----:B------:R-:W-:Y:S02]  /*0b00*/  IABS R7, R3 ;  /* 0x0000000300077213 */ /* 0x000fe40000000000 */
[----:B------:R-:W0:Y:S01]  /*0b10*/  I2F.RP R12, R13 ;  /* 0x0000000d000c7306 */ /* 0x000e220000209400 */
[----:B------:R-:W-:Y:S02]  /*0b20*/  IMAD.IADD R4, R6, 0x1, R13 ;  /* 0x0000000106047824 */ /* 0x000fe400078e020d */
[----:B------:R-:W-:-:S05]  /*0b30*/  IMAD.MOV R7, RZ, RZ, -R7 ;  /* 0x000000ffff077224 */ /* 0x000fca00078e0a07 */
[----:B0-----:R-:W0:Y:S02]  /*0b40*/  MUFU.RCP R18, R12 ;  /* 0x0000000c00127308 */ /* 0x001e240000001000 */
[----:B0-----:R-:W-:-:S06]  /*0b50*/  IADD3 R18, R18, 0xffffffe, RZ ;  /* 0x0ffffffe12127810 */ /* 0x001fcc0007ffe0ff */
[----:B------:R-:W0:Y:S02]  /*0b60*/  F2I.FTZ.U32.TRUNC.NTZ R19, R18 ;  /* 0x0000001200137305 */ /* 0x000e24000021f000 */
[----:B0-----:R-:W-:Y:S02]  /*0b70*/  IMAD.MOV R10, RZ, RZ, -R19 ;  /* 0x000000ffff0a7224 */ /* 0x001fe400078e0a13 */
[----:B------:R-:W-:Y:S02]  /*0b80*/  IMAD.MOV.U32 R18, RZ, RZ, RZ ;  /* 0x000000ffff127224 */ /* 0x000fe400078e00ff */
[----:B------:R-:W-:Y:S01]  /*0b90*/  IMAD R11, R10, R13, RZ ;  /* 0x0000000d0a0b7224 */ /* 0x000fe200078e02ff */
[----:B------:R-:W-:-:S03]  /*0ba0*/  IABS R10, R4 ;  /* 0x00000004000a7213 */ /* 0x000fc60000000000 */
[----:B------:R-:W-:-:S06]  /*0bb0*/  IMAD.HI.U32 R11, R19, R11, R18 ;  /* 0x0000000b130b7227 */ /* 0x000fcc00078e0012 */
[----:B------:R-:W-:-:S04]  /*0bc0*/  IMAD.HI.U32 R11, R11, R10, RZ ;  /* 0x0000000a0b0b7227 */ /* 0x000fc800078e00ff */
[----:B------:R-:W-:Y:S01]  /*0bd0*/  IMAD R10, R11, R7, R10 ;  /* 0x000000070b0a7224 */ /* 0x000fe200078e020a */
[----:B------:R-:W-:-:S04]  /*0be0*/  LOP3.LUT R7, R4, R13, RZ, 0x3c, !PT ;  /* 0x0000000d04077212 */ /* 0x000fc800078e3cff */
[----:B------:R-:W-:Y:S02]  /*0bf0*/  ISETP.GT.U32.AND P1, PT, R13, R10, PT ;  /* 0x0000000a0d00720c */ /* 0x000fe40003f24070 */
[----:B------:R-:W-:-:S11]  /*0c00*/  ISETP.GE.AND P0, PT, R7, RZ, PT ;  /* 0x000000ff0700720c */ /* 0x000fd60003f06270 */
[----:B------:R-:W-:Y:S01]  /*0c10*/  @!P1 IMAD.IADD R10, R10, 0x1, -R13 ;  /* 0x000000010a0a9824 */ /* 0x000fe200078e0a0d */
[----:B------:R-:W-:Y:S02]  /*0c20*/  @!P1 IADD3 R11, R11, 0x1, RZ ;  /* 0x000000010b0b9810 */ /* 0x000fe40007ffe0ff */
[----:B------:R-:W-:Y:S02]  /*0c30*/  ISETP.NE.AND P1, PT, R3, RZ, PT ;  /* 0x000000ff0300720c */ /* 0x000fe40003f25270 */
[----:B------:R-:W-:-:S13]  /*0c40*/  ISETP.GE.U32.AND P2, PT, R10, R13, PT ;  /* 0x0000000d0a00720c */ /* 0x000fda0003f46070 */
[----:B------:R-:W-:-:S05]  /*0c50*/  @P2 IADD3 R11, R11, 0x1, RZ ;  /* 0x000000010b0b2810 */ /* 0x000fca0007ffe0ff */
[----:B------:R-:W-:-:S04]  /*0c60*/  IMAD.MOV.U32 R7, RZ, RZ, R11 ;  /* 0x000000ffff077224 */ /* 0x000fc800078e000b */
        /* <DEDUP_REMOVED lines=16> */
[----:B------:R-:W-:Y:S02]  /*0d70*/  MOV R40, R22 ;  /* 0x0000001600287202 */ /* 0x000fe40000000f00 */
[----:B------:R-:W-:Y:S01]  /*0d80*/  MOV R41, R23 ;  /* 0x0000001700297202 */ /* 0x000fe20000000f00 */
[----:B------:R-:W-:Y:S05]  /*0d90*/  BRA `(.L_x_56) ;  /* 0x0000013000007947 */ /* 0x000fea0003800000 */
.L_x_55:
        /* <DEDUP_REMOVED lines=19> */
.L_x_56:
[----:B------:R-:W-:Y:S05]  /*0ed0*/  BSYNC B0 ;  /* 0x0000000000007941 */ /* 0x000fea0003800000 */
.L_x_54:
[-C--:B------:R-:W-:Y:S01]  /*0ee0*/  IABS R18, R2.reuse ;  /* 0x0000000200127213 */ /* 0x080fe20000000000 */
[----:B------:R-:W-:Y:S01]  /*0ef0*/  BSSY B0, `(.L_x_57) ;  /* 0x000003b000007945 */ /* 0x000fe20003800000 */
[----:B------:R-:W-:Y:S02]  /*0f00*/  IABS R10, R2 ;  /* 0x00000002000a7213 */ /* 0x000fe40000000000 */
[----:B------:R-:W0:Y:S01]  /*0f10*/  I2F.RP R17, R18 ;  /* 0x0000001200117306 */ /* 0x000e220000209400 */
[----:B------:R-:W-:Y:S02]  /*0f20*/  IADD3 R7, R18, UR6, RZ ;  /* 0x0000000612077c10 */ /* 0x000fe4000fffe0ff */
        /* <DEDUP_REMOVED lines=36> */
.L_x_58:
        /* <DEDUP_REMOVED lines=19> */
.L_x_59:
[----:B------:R-:W-:Y:S05]  /*12a0*/  BSYNC B0 ;  /* 0x0000000000007941 */ /* 0x000fea0003800000 */
.L_x_57:
[----:B------:R-:W0:Y:S01]  /*12b0*/  S2R R8, SR_TID.X ;  /* 0x0000000000087919 */ /* 0x000e220000002100 */
[----:B------:R-:W-:Y:S01]  /*12c0*/  IADD3 R19, P0, R20, -UR8, RZ ;  /* 0x8000000814137c10 */ /* 0x000fe2000ff1e0ff */
[----:B------:R-:W-:Y:S01]  /*12d0*/  ULDC.64 UR10, c[0x0][0x118] ;  /* 0x00004600000a7ab9 */ /* 0x000fe20000000a00 */
[----:B0-----:R-:W-:-:S04]  /*12e0*/  SHF.R.S32.HI R11, RZ, 0x1f, R8 ;  /* 0x0000001fff0b7819 */ /* 0x001fc80000011408 */
[----:B------:R-:W-:-:S04]  /*12f0*/  LEA.HI R9, R11, R8, RZ, 0x2 ;  /* 0x000000080b097211 */ /* 0x000fc800078f10ff */
[----:B------:R-:W-:Y:S02]  /*1300*/  LOP3.LUT R17, R9, 0xfffffffc, RZ, 0xc0, !PT ;  /* 0xfffffffc09117812 */ /* 0x000fe400078ec0ff */
[----:B------:R-:W-:-:S03]  /*1310*/  SHF.R.S32.HI R9, RZ, 0x2, R9 ;  /* 0x00000002ff097819 */ /* 0x000fc60000011409 */
[----:B------:R-:W-:Y:S01]  /*1320*/  IMAD.IADD R24, R8, 0x1, -R17 ;  /* 0x0000000108187824 */ /* 0x000fe200078e0a11 */
[----:B------:R-:W-:-:S04]  /*1330*/  IADD3.X R17, R5, ~UR7, RZ, P0, !PT ;  /* 0x8000000705117c10 */ /* 0x000fc800087fe4ff */
[----:B------:R-:W-:Y:S02]  /*1340*/  ISETP.GT.U32.AND P2, PT, R19, R24, PT ;  /* 0x000000181300720c */ /* 0x000fe40003f44070 */
[----:B------:R-:W-:Y:S02]  /*1350*/  SHF.R.S32.HI R18, RZ, 0x1f, R24 ;  /* 0x0000001fff127819 */ /* 0x000fe40000011418 */
[----:B------:R-:W-:Y:S02]  /*1360*/  IADD3 R34, P0, R24, UR8, RZ ;  /* 0x0000000818227c10 */ /* 0x000fe4000ff1e0ff */
[----:B------:R-:W-:Y:S02]  /*1370*/  ISETP.GT.AND.EX P2, PT, R17, R18, PT, P2 ;  /* 0x000000121100720c */ /* 0x000fe40003f44320 */
[C---:B------:R-:W-:Y:S02]  /*1380*/  IADD3 R17, R9.reuse, 0x20, RZ ;  /* 0x0000002009117810 */ /* 0x040fe40007ffe0ff */
[----:B------:R-:W-:-:S02]  /*1390*/  ISETP.GE.OR P3, PT, R9, c[0x0][0x314], !P2 ;  /* 0x0000c50009007a0c */ /* 0x000fc40005766670 */
[----:B------:R-:W-:Y:S02]  /*13a0*/  ISETP.GE.OR P2, PT, R17, c[0x0][0x314], !P2 ;  /* 0x0000c50011007a0c */ /* 0x000fe40005746670 */
[----:B------:R-:W-:-:S09]  /*13b0*/  IADD3.X R35, R18, UR7, RZ, P0, !PT ;  /* 0x0000000712237c10 */ /* 0x000fd200087fe4ff */
[----:B------:R-:W-:Y:S02]  /*13c0*/  @!P3 SHF.R.S32.HI R21, RZ, 0x1f, R9 ;  /* 0x0000001fff15b819 */ /* 0x000fe40000011409 */
[----:B------:R-:W-:Y:S01]  /*13d0*/  @!P2 SHF.R.S32.HI R19, RZ, 0x1f, R17 ;  /* 0x0000001fff13a819 */ /* 0x000fe20000011411 */
[----:B------:R-:W-:Y:S02]  /*13e0*/  @!P2 IMAD.MOV.U32 R26, RZ, RZ, R34 ;  /* 0x000000ffff1aa224 */ /* 0x000fe400078e0022 */
[----:B------:R-:W-:Y:S02]  /*13f0*/  @!P2 IMAD.MOV.U32 R27, RZ, RZ, R35 ;  /* 0x000000ffff1ba224 */ /* 0x000fe400078e0023 */
[-C--:B------:R-:W-:Y:S02]  /*1400*/  @!P3 IMAD R18, R21, R20.reuse, RZ ;  /* 0x000000141512b224 */ /* 0x080fe400078e02ff */
[----:B------:R-:W-:Y:S02]  /*1410*/  @!P2 IMAD R28, R19, R20, RZ ;  /* 0x00000014131ca224 */ /* 0x000fe400078e02ff */
[----:B------:R-:W-:-:S04]  /*1420*/  @!P2 IMAD.WIDE.U32 R26, R20, R17, R26 ;  /* 0x00000011141aa225 */ /* 0x000fc800078e001a */
[----:B------:R-:W-:Y:S01]  /*1430*/  @!P3 IMAD.WIDE.U32 R34, R20, R9, R34 ;  /* 0x000000091422b225 */ /* 0x000fe200078e0022 */
[----:B------:R-:W-:-:S03]  /*1440*/  @!P2 LEA R30, P0, R26, c[0x0][0x208], 0x2 ;  /* 0x000082001a1eaa11 */ /* 0x000fc600078010ff */
[-C--:B------:R-:W-:Y:S01]  /*1450*/  @!P3 IMAD R18, R9, R5.reuse, R18 ;  /* 0x000000050912b224 */ /* 0x080fe200078e0212 */
[----:B------:R-:W-:Y:S01]  /*1460*/  @!P3 LEA R32, P1, R34, c[0x0][0x208], 0x2 ;  /* 0x000082002220ba11 */ /* 0x000fe200078210ff */
[----:B------:R-:W-:Y:S02]  /*1470*/  @!P2 IMAD R17, R17, R5, R28 ;  /* 0x000000051111a224 */ /* 0x000fe400078e021c */
[----:B------:R-:W-:Y:S02]  /*1480*/  @!P3 IMAD.IADD R18, R35, 0x1, R18 ;  /* 0x000000012312b824 */ /* 0x000fe400078e0212 */
[----:B------:R-:W-:-:S03]  /*1490*/  @!P2 IMAD.IADD R17, R27, 0x1, R17 ;  /* 0x000000011b11a824 */ /* 0x000fc600078e0211 */
[----:B------:R-:W-:Y:S01]  /*14a0*/  @!P3 LEA.HI.X R33, R34, c[0x0][0x20c], R18, 0x2, P1 ;  /* 0x000083002221ba11 */ /* 0x000fe200008f1412 */
[----:B------:R-:W-:Y:S01]  /*14b0*/  IMAD.MOV.U32 R18, RZ, RZ, -0x800000 ;  /* 0xff800000ff127424 */ /* 0x000fe200078e00ff */
[----:B------:R-:W-:Y:S01]  /*14c0*/  @!P2 LEA.HI.X R31, R26, c[0x0][0x20c], R17, 0x2, P0 ;  /* 0x000083001a1faa11 */ /* 0x000fe200000f1411 */
[----:B------:R-:W-:-:S04]  /*14d0*/  IMAD.MOV.U32 R17, RZ, RZ, -0x800000 ;  /* 0xff800000ff117424 */ /* 0x000fc800078e00ff */
[----:B------:R0:W2:Y:S04]  /*14e0*/  @!P3 LDG.E R18, [R32.64] ;  /* 0x0000000a2012b981 */ /* 0x0000a8000c1e1900 */
[----:B------:R1:W3:Y:S01]  /*14f0*/  @!P2 LDG.E R17, [R30.64] ;  /* 0x0000000a1e11a981 */ /* 0x0002e2000c1e1900 */
[C---:B------:R-:W-:Y:S01]  /*1500*/  ISETP.GT.AND P0, PT, R8.reuse, 0xff, PT ;  /* 0x000000ff0800780c */ /* 0x040fe20003f04270 */
[----:B------:R-:W-:Y:S01]  /*1510*/  IMAD R24, R9, 0x5, R24 ;  /* 0x0000000509187824 */ /* 0x000fe200078e0218 */
[----:B------:R-:W-:Y:S01]  /*1520*/  ISETP.GT.AND P2, PT, R8, 0x7f, PT ;  /* 0x0000007f0800780c */ /* 0x000fe20003f44270 */
[----:B------:R-:W-:Y:S01]  /*1530*/  IMAD.MOV.U32 R34, RZ, RZ, -0x800000 ;  /* 0xff800000ff227424 */ /* 0x000fe200078e00ff */
[----:B------:R-:W-:Y:S01]  /*1540*/  LEA.HI R11, R11, R8, RZ, 0x5 ;  /* 0x000000080b0b7211 */ /* 0x000fe200078f28ff */
[----:B------:R-:W-:Y:S01]  /*1550*/  ULDC.U8 UR4, c[0x0][0x329] ;  /* 0x0000ca4000047ab9 */ /* 0x000fe20000000000 */
[----:B------:R-:W-:Y:S01]  /*1560*/  IABS R9, c[0x0][0x214] ;  /* 0x0000850000097a13 */ /* 0x000fe20000000000 */
[----:B------:R-:W-:Y:S01]  /*1570*/  BSSY B1, `(.L_x_60) ;  /* 0x000025f000017945 */ /* 0x000fe20003800000 */
[----:B------:R-:W-:-:S02]  /*1580*/  LOP3.LUT R19, R11, 0xffffffe0, RZ, 0xc0, !PT ;  /* 0xffffffe00b137812 */ /* 0x000fc400078ec0ff */
[----:B------:R-:W-:Y:S01]  /*1590*/  SHF.R.S32.HI R11, RZ, 0x5, R11 ;  /* 0x00000005ff0b7819 */ /* 0x000fe2000001140b */
[----:B------:R-:W1:Y:S01]  /*15a0*/  I2F.RP R25, R9 ;  /* 0x0000000900197306 */ /* 0x000e620000209400 */
[----:B------:R-:W-:Y:S01]  /*15b0*/  ISETP.GT.AND P4, PT, R2, RZ, PT ;  /* 0x000000ff0200720c */ /* 0x000fe20003f84270 */
[----:B------:R-:W-:-:S04]  /*15c0*/  IMAD.IADD R36, R8, 0x1, -R19 ;  /* 0x0000000108247824 */ /* 0x000fc800078e0a13 */
[----:B------:R-:W-:Y:S02]  /*15d0*/  IMAD R27, R36, 0x5, R11 ;  /* 0x00000005241b7824 */ /* 0x000fe400078e020b */
[----:B0-----:R-:W-:Y:S01]  /*15e0*/  IMAD.MOV.U32 R33, RZ, RZ, -0x800000 ;  /* 0xff800000ff217424 */ /* 0x001fe200078e00ff */
[----:B-1----:R-:W0:Y:S02]  /*15f0*/  MUFU.RCP R30, R25 ;  /* 0x00000019001e7308 */ /* 0x002e240000001000 */
[----:B0-----:R-:W-:-:S06]  /*1600*/  IADD3 R30, R30, 0xffffffe, RZ ;  /* 0x0ffffffe1e1e7810 */ /* 0x001fcc0007ffe0ff */
[----:B------:R0:W1:Y:S02]  /*1610*/  F2I.FTZ.U32.TRUNC.NTZ R31, R30 ;  /* 0x0000001e001f7305 */ /* 0x000064000021f000 */
[----:B0-----:R-:W-:Y:S01]  /*1620*/  IMAD.MOV.U32 R30, RZ, RZ, RZ ;  /* 0x000000ffff1e7224 */ /* 0x001fe200078e00ff */
[----:B--2---:R1:W-:Y:S04]  /*1630*/  @!P0 STS [R24.X4], R18 ;  /* 0x0000001218008388 */ /* 0x0043e80000004800 */
[----:B---3--:R0:W-:Y:S04]  /*1640*/  @!P2 STS [R24.X4+0x280], R17 ;  /* 0x000280111800a388 */ /* 0x0081e80000004800 */
[----:B------:R-:W-:Y:S01]  /*1650*/  BAR.SYNC.DEFER_BLOCKING 0x0 ;  /* 0x0000000000007b1d */ /* 0x000fe20000010000 */
[----:B-1----:R-:W-:-:S04]  /*1660*/  IMAD.MOV R18, RZ, RZ, -R31 ;  /* 0x000000ffff127224 */ /* 0x002fc800078e0a1f */
[----:B------:R-:W-:Y:S01]  /*1670*/  IMAD R18, R18, R9, RZ ;  /* 0x0000000912127224 */ /* 0x000fe200078e02ff */
[----:B0-----:R-:W-:Y:S01]  /*1680*/  IABS R17, R7 ;  /* 0x0000000700117213 */ /* 0x001fe20000000000 */
[----:B------:R-:W-:Y:S02]  /*1690*/  @!P2 LDS R34, [R27.X4] ;  /* 0x000000001b22a984 */ /* 0x000fe40000004800 */
[----:B------:R-:W-:Y:S01]  /*16a0*/  IMAD.HI.U32 R18, R31, R18, R30 ;  /* 0x000000121f127227 */ /* 0x000fe200078e001e */
[----:B------:R-:W-:Y:S01]  /*16b0*/  LOP3.LUT R7, R7, c[0x0][0x214], RZ, 0x3c, !PT ;  /* 0x0000850007077a12 */ /* 0x000fe200078e3cff */
[----:B------:R-:W0:Y:S04]  /*16c0*/  @!P2 LDS R33, [R27.X4+0x280] ;  /* 0x000280001b21a984 */ /* 0x000e280000004800 */
[----:B------:R-:W-:Y:S01]  /*16d0*/  IMAD.HI.U32 R18, R18, R17, RZ ;  /* 0x0000001112127227 */ /* 0x000fe200078e00ff */
[----:B0-----:R-:W-:-:S05]  /*16e0*/  FMNMX.FTZ R28, R34, R33, !PT ;  /* 0x00000021221c7209 */ /* 0x001fca0007810000 */
[----:B------:R-:W0:Y:S02]  /*16f0*/  SHFL.BFLY PT, R19, R28, 0x10, 0x1f ;  /* 0x0e001f001c137f89 */ /* 0x000e2400000e0000 */
[----:B0-----:R-:W-:-:S05]  /*1700*/  FMNMX.FTZ R19, R28, R19, !PT ;  /* 0x000000131c137209 */ /* 0x001fca0007810000 */
[----:B------:R-:W0:Y:S02]  /*1710*/  SHFL.BFLY PT, R26, R19, 0x8, 0x1f ;  /* 0x0d001f00131a7f89 */ /* 0x000e2400000e0000 */
[----:B0-----:R-:W-:-:S05]  /*1720*/  FMNMX.FTZ R26, R19, R26, !PT ;  /* 0x0000001a131a7209 */ /* 0x001fca0007810000 */
[----:B------:R-:W0:Y:S02]  /*1730*/  SHFL.BFLY PT, R21, R26, 0x4, 0x1f ;  /* 0x0c801f001a157f89 */ /* 0x000e2400000e0000 */
[----:B0-----:R-:W-:Y:S01]  /*1740*/  FMNMX.FTZ R21, R26, R21, !PT ;  /* 0x000000151a157209 */ /* 0x001fe20007810000 */
[----:B------:R-:W-:-:S04]  /*1750*/  IMAD.MOV R26, RZ, RZ, -R18 ;  /* 0x000000ffff1a7224 */ /* 0x000fc800078e0a12 */
[----:B------:R-:W0:Y:S01]  /*1760*/  SHFL.BFLY PT, R24, R21, 0x2, 0x1f ;  /* 0x0c401f0015187f89 */ /* 0x000e2200000e0000 */
[----:B------:R-:W-:-:S05]  /*1770*/  IMAD R26, R9, R26, R17 ;  /* 0x0000001a091a7224 */ /* 0x000fca00078e0211 */
[----:B------:R-:W-:-:S13]  /*1780*/  ISETP.GT.U32.AND P0, PT, R9, R26, PT ;  /* 0x0000001a0900720c */ /* 0x000fda0003f04070 */
[----:B------:R-:W-:Y:S01]  /*1790*/  @!P0 IMAD.IADD R26, R26, 0x1, -R9 ;  /* 0x000000011a1a8824 */ /* 0x000fe200078e0a09 */
[----:B------:R-:W-:Y:S02]  /*17a0*/  @!P0 IADD3 R18, R18, 0x1, RZ ;  /* 0x0000000112128810 */ /* 0x000fe40007ffe0ff */
[----:B------:R-:W-:Y:S02]  /*17b0*/  ISETP.NE.AND P0, PT, RZ, c[0x0][0x214], PT ;  /* 0x00008500ff007a0c */ /* 0x000fe40003f05270 */
[----:B0-----:R-:W-:Y:S02]  /*17c0*/  FMNMX.FTZ R24, R21, R24, !PT ;  /* 0x0000001815187209 */ /* 0x001fe40007810000 */
[----:B------:R-:W-:-:S03]  /*17d0*/  ISETP.GE.U32.AND P3, PT, R26, R9, PT ;  /* 0x000000091a00720c */ /* 0x000fc60003f66070 */
[----:B------:R-:W0:Y:S10]  /*17e0*/  SHFL.BFLY PT, R19, R24, 0x1, 0x1f ;  /* 0x0c201f0018137f89 */ /* 0x000e3400000e0000 */
[----:B------:R-:W-:-:S02]  /*17f0*/  @P3 IADD3 R18, R18, 0x1, RZ ;  /* 0x0000000112123810 */ /* 0x000fc40007ffe0ff */
[----:B0-----:R-:W-:-:S04]  /*1800*/  FMNMX.FTZ R19, R24, R19, !PT ;  /* 0x0000001318137209 */ /* 0x001fc80007810000 */
[----:B------:R-:W-:-:S04]  /*1810*/  FSETP.NEU.FTZ.AND P1, PT, R19, -INF , PT ;  /* 0xff8000001300780b */ /* 0x000fc80003f3d000 */
[----:B------:R-:W-:Y:S02]  /*1820*/  FSEL R17, R19, RZ, P1 ;  /* 0x000000ff13117208 */ /* 0x000fe40000800000 */
[----:B------:R-:W-:Y:S02]  /*1830*/  ISETP.GE.AND P1, PT, R7, RZ, PT ;  /* 0x000000ff0700720c */ /* 0x000fe40003f26270 */
[----:B------:R-:W-:Y:S01]  /*1840*/  LEA.HI.SX32 R7, R2, 0x1, 0x1 ;  /* 0x0000000102077811 */ /* 0x000fe200078f0aff */
[C---:B------:R-:W-:Y:S02]  /*1850*/  FADD.FTZ R19, -R17.reuse, R34 ;  /* 0x0000002211137221 */ /* 0x040fe40000010100 */
[----:B------:R-:W-:Y:S02]  /*1860*/  FADD.FTZ R9, -R17, R33 ;  /* 0x0000002111097221 */ /* 0x000fe40000010100 */
[----:B------:R-:W-:Y:S02]  /*1870*/  FMUL.FTZ R19, R19, 1.4426950216293334961 ;  /* 0x3fb8aa3b13137820 */ /* 0x000fe40000410000 */
[----:B------:R-:W-:Y:S01]  /*1880*/  FMUL.FTZ R24, R9, 1.4426950216293334961 ;  /* 0x3fb8aa3b09187820 */ /* 0x000fe20000410000 */
[----:B------:R-:W-:-:S03]  /*1890*/  SHF.R.S32.HI R9, RZ, 0x1f, R2 ;  /* 0x0000001fff097819 */ /* 0x000fc60000011402 */
[----:B------:R-:W-:Y:S01]  /*18a0*/  MUFU.EX2 R19, R19 ;  /* 0x0000001300137308 */ /* 0x000fe20000000800 */
[----:B------:R-:W-:Y:S01]  /*18b0*/  @!P1 IMAD.MOV R18, RZ, RZ, -R18 ;  /* 0x000000ffff129224 */ /* 0x000fe200078e0a12 */
[----:B------:R-:W-:Y:S01]  /*18c0*/  @!P0 LOP3.LUT R18, RZ, c[0x0][0x214], RZ, 0x33, !PT ;  /* 0x00008500ff128a12 */ /* 0x000fe200078e33ff */
[----:B------:R-:W-:-:S04]  /*18d0*/  @!P4 IMAD.MOV R7, RZ, RZ, R9 ;  /* 0x000000ffff07c224 */ /* 0x000fc800078e0209 */
[----:B------:R-:W-:Y:S01]  /*18e0*/  IMAD R2, R7, R18, RZ ;  /* 0x0000001207027224 */ /* 0x000fe200078e02ff */
[----:B------:R-:W0:Y:S01]  /*18f0*/  MUFU.EX2 R24, R24 ;  /* 0x0000001800187308 */ /* 0x000e220000000800 */
[----:B------:R-:W-:-:S03]  /*1900*/  IABS R7, c[0x0][0x1c0] ;  /* 0x0000700000077a13 */ /* 0x000fc60000000000 */
[-C--:B------:R-:W-:Y:S02]  /*1910*/  IABS R9, R2.reuse ;  /* 0x0000000200097213 */ /* 0x080fe40000000000 */
[----:B------:R-:W-:Y:S02]  /*1920*/  IABS R28, R2 ;  /* 0x00000002001c7213 */ /* 0x000fe40000000000 */
[----:B------:R-:W1:Y:S01]  /*1930*/  I2F.RP R21, R9 ;  /* 0x0000000900157306 */ /* 0x000e620000209400 */
[----:B------:R-:W-:Y:S02]  /*1940*/  ISETP.NE.AND P6, PT, R2, RZ, PT ;  /* 0x000000ff0200720c */ /* 0x000fe40003fc5270 */
[----:B------:R-:W-:Y:S02]  /*1950*/  IMAD.MOV R28, RZ, RZ, -R28 ;  /* 0x000000ffff1c7224 */ /* 0x000fe400078e0a1c */
[----:B0-----:R-:W-:-:S03]  /*1960*/  FADD.FTZ R31, R19, R24 ;  /* 0x00000018131f7221 */ /* 0x001fc60000010000 */
[----:B------:R-:W0:Y:S01]  /*1970*/  I2F.U32.RP R25, R7 ;  /* 0x0000000700197306 */ /* 0x000e220000209000 */
[----:B------:R-:W-:Y:S01]  /*1980*/  IMAD.IADD R24, R6, 0x1, R9 ;  /* 0x0000000106187824 */ /* 0x000fe200078e0209 */
[----:B------:R-:W2:Y:S06]  /*1990*/  SHFL.BFLY PT, R18, R31, 0x10, 0x1f ;  /* 0x0e001f001f127f89 */ /* 0x000eac00000e0000 */
[----:B-1----:R-:W1:Y:S08]  /*19a0*/  MUFU.RCP R21, R21 ;  /* 0x0000001500157308 */ /* 0x002e700000001000 */
[----:B0-----:R-:W0:Y:S01]  /*19b0*/  MUFU.RCP R38, R25 ;  /* 0x0000001900267308 */ /* 0x001e220000001000 */
[----:B-1----:R-:W-:-:S02]  /*19c0*/  IADD3 R42, R21, 0xffffffe, RZ ;  /* 0x0ffffffe152a7810 */ /* 0x002fc40007ffe0ff */
[----:B------:R-:W-:Y:S01]  /*19d0*/  IABS R21, R24 ;  /* 0x0000001800157213 */ /* 0x000fe20000000000 */
[----:B--2---:R-:W-:-:S04]  /*19e0*/  FADD.FTZ R18, R31, R18 ;  /* 0x000000121f127221 */ /* 0x004fc80000010000 */
[----:B------:R-:W1:Y:S01]  /*19f0*/  F2I.FTZ.U32.TRUNC.NTZ R43, R42 ;  /* 0x0000002a002b7305 */ /* 0x000e62000021f000 */
[----:B0-----:R-:W-:Y:S01]  /*1a00*/  IADD3 R38, R38, 0xffffffe, RZ ;  /* 0x0ffffffe26267810 */ /* 0x001fe20007ffe0ff */
[----:B------:R-:W0:Y:S06]  /*1a10*/  SHFL.BFLY PT, R19, R18, 0x8, 0x1f ;  /* 0x0d001f0012137f89 */ /* 0x000e2c00000e0000 */
[----:B------:R-:W2:Y:S01]  /*1a20*/  F2I.FTZ.U32.TRUNC.NTZ R39, R38 ;  /* 0x0000002600277305 */ /* 0x000ea2000021f000 */
[----:B-1----:R-:W-:Y:S02]  /*1a30*/  IMAD.MOV R30, RZ, RZ, -R43 ;  /* 0x000000ffff1e7224 */ /* 0x002fe400078e0a2b */
[----:B------:R-:W-:-:S02]  /*1a40*/  IMAD.MOV.U32 R42, RZ, RZ, RZ ;  /* 0x000000ffff2a7224 */ /* 0x000fc400078e00ff */
[----:B------:R-:W-:-:S04]  /*1a50*/  IMAD R30, R30, R9, RZ ;  /* 0x000000091e1e7224 */ /* 0x000fc800078e02ff */
[----:B------:R-:W-:-:S04]  /*1a60*/  IMAD.HI.U32 R30, R43, R30, R42 ;  /* 0x0000001e2b1e7227 */ /* 0x000fc800078e002a */
[----:B0-----:R-:W-:Y:S01]  /*1a70*/  FADD.FTZ R19, R18, R19 ;  /* 0x0000001312137221 */ /* 0x001fe20000010000 */
[----:B------:R-:W-:Y:S01]  /*1a80*/  IABS R18, c[0x0][0x1c0] ;  /* 0x0000700000127a13 */ /* 0x000fe20000000000 */
[----:B--2---:R-:W-:Y:S02]  /*1a90*/  IMAD.MOV R6, RZ, RZ, -R39 ;  /* 0x000000ffff067224 */ /* 0x004fe400078e0a27 */
[----:B------:R-:W-:Y:S01]  /*1aa0*/  IMAD.HI.U32 R30, R30, R21, RZ ;  /* 0x000000151e1e7227 */ /* 0x000fe200078e00ff */
[----:B------:R-:W0:Y:S03]  /*1ab0*/  SHFL.BFLY PT, R26, R19, 0x4, 0x1f ;  /* 0x0c801f00131a7f89 */ /* 0x000e2600000e0000 */
[----:B------:R-:W-:Y:S02]  /*1ac0*/  IMAD R28, R30, R28, R21 ;  /* 0x0000001c1e1c7224 */ /* 0x000fe400078e0215 */
[----:B------:R-:W-:-:S02]  /*1ad0*/  IMAD.MOV.U32 R38, RZ, RZ, RZ ;  /* 0x000000ffff267224 */ /* 0x000fc400078e00ff */
[----:B------:R-:W-:Y:S01]  /*1ae0*/  IMAD.MOV R18, RZ, RZ, -R18 ;  /* 0x000000ffff127224 */ /* 0x000fe200078e0a12 */
[----:B------:R-:W-:-:S13]  /*1af0*/  ISETP.GT.U32.AND P3, PT, R9, R28, PT ;  /* 0x0000001c0900720c */ /* 0x000fda0003f64070 */
[----:B------:R-:W-:Y:S01]  /*1b00*/  @!P3 IMAD.IADD R28, R28, 0x1, -R9 ;  /* 0x000000011c1cb824 */ /* 0x000fe200078e0a09 */
[----:B------:R-:W-:Y:S01]  /*1b10*/  @!P3 IADD3 R30, R30, 0x1, RZ ;  /* 0x000000011e1eb810 */ /* 0x000fe20007ffe0ff */
[----:B0-----:R-:W-:Y:S02]  /*1b20*/  FADD.FTZ R26, R19, R26 ;  /* 0x0000001a131a7221 */ /* 0x001fe40000010000 */
[----:B------:R-:W-:Y:S01]  /*1b30*/  IMAD R19, R6, R7, RZ ;  /* 0x0000000706137224 */ /* 0x000fe200078e02ff */
[----:B------:R-:W-:Y:S02]  /*1b40*/  IABS R6, R4 ;  /* 0x0000000400067213 */ /* 0x000fe40000000000 */
[----:B------:R-:W0:Y:S01]  /*1b50*/  SHFL.BFLY PT, R25, R26, 0x2, 0x1f ;  /* 0x0c401f001a197f89 */ /* 0x000e2200000e0000 */
[----:B------:R-:W-:Y:S01]  /*1b60*/  IMAD.HI.U32 R38, R39, R19, R38 ;  /* 0x0000001327267227 */ /* 0x000fe200078e0026 */
[----:B------:R-:W-:Y:S02]  /*1b70*/  ISETP.GE.U32.AND P4, PT, R28, R9, PT ;  /* 0x000000091c00720c */ /* 0x000fe40003f86070 */
[----:B------:R-:W-:-:S03]  /*1b80*/  LOP3.LUT R4, R4, c[0x0][0x1c0], RZ, 0x3c, !PT ;  /* 0x0000700004047a12 */ /* 0x000fc600078e3cff */
[----:B------:R-:W-:-:S04]  /*1b90*/  IMAD.HI.U32 R19, R38, R6, RZ ;  /* 0x0000000626137227 */ /* 0x000fc800078e00ff */
[----:B------:R-:W-:-:S04]  /*1ba0*/  IMAD.HI.U32 R38, R38, R21, RZ ;  /* 0x0000001526267227 */ /* 0x000fc800078e00ff */
[-C--:B------:R-:W-:Y:S01]  /*1bb0*/  IMAD R6, R19, R18.reuse, R6 ;  /* 0x0000001213067224 */ /* 0x080fe200078e0206 */
[----:B------:R-:W-:Y:S01]  /*1bc0*/  @P4 IADD3 R30, R30, 0x1, RZ ;  /* 0x000000011e1e4810 */ /* 0x000fe20007ffe0ff */
[----:B------:R-:W-:Y:S01]  /*1bd0*/  IMAD R18, R38, R18, R21 ;  /* 0x0000001226127224 */ /* 0x000fe200078e0215 */
[----:B------:R-:W-:Y:S02]  /*1be0*/  LOP3.LUT R21, R24, R9, RZ, 0x3c, !PT ;  /* 0x0000000918157212 */ /* 0x000fe400078e3cff */
[----:B------:R-:W-:Y:S02]  /*1bf0*/  ISETP.GT.U32.AND P0, PT, R7, R6, PT ;  /* 0x000000060700720c */ /* 0x000fe40003f04070 */
[----:B------:R-:W-:Y:S01]  /*1c00*/  ISETP.GE.AND P5, PT, R21, RZ, PT ;  /* 0x000000ff1500720c */ /* 0x000fe20003fa6270 */
[----:B0-----:R-:W-:Y:S01]  /*1c10*/  FADD.FTZ R26, R26, R25 ;  /* 0x000000191a1a7221 */ /* 0x001fe20000010000 */
[----:B------:R-:W-:Y:S02]  /*1c20*/  ISETP.GT.U32.AND P1, PT, R7, R18, PT ;  /* 0x000000120700720c */ /* 0x000fe40003f24070 */
[----:B------:R-:W-:-:S02]  /*1c30*/  ISETP.GT.AND P4, PT, R3, RZ, PT ;  /* 0x000000ff0300720c */ /* 0x000fc40003f84270 */
[----:B------:R-:W0:Y:S01]  /*1c40*/  SHFL.BFLY PT, R21, R26, 0x1, 0x1f ;  /* 0x0c201f001a157f89 */ /* 0x000e2200000e0000 */
[----:B------:R-:W-:-:S04]  /*1c50*/  LOP3.LUT R24, R24, c[0x0][0x1c0], RZ, 0x3c, !PT ;  /* 0x0000700018187a12 */ /* 0x000fc800078e3cff */
[--C-:B------:R-:W-:Y:S01]  /*1c60*/  @!P0 IMAD.IADD R6, R6, 0x1, -R7.reuse ;  /* 0x0000000106068824 */ /* 0x100fe200078e0a07 */
[----:B------:R-:W-:Y:S01]  /*1c70*/  @!P0 IADD3 R19, R19, 0x1, RZ ;  /* 0x0000000113138810 */ /* 0x000fe20007ffe0ff */
[----:B------:R-:W-:Y:S01]  /*1c80*/  @!P5 IMAD.MOV R30, RZ, RZ, -R30 ;  /* 0x000000ffff1ed224 */ /* 0x000fe200078e0a1e */
[----:B------:R-:W-:Y:S01]  /*1c90*/  ISETP.GE.AND P0, PT, R4, RZ, PT ;  /* 0x000000ff0400720c */ /* 0x000fe20003f06270 */
[----:B------:R-:W-:Y:S01]  /*1ca0*/  IMAD.MOV.U32 R4, RZ, RZ, c[0x0][0x214] ;  /* 0x00008500ff047624 */ /* 0x000fe200078e00ff */
[-C--:B------:R-:W-:Y:S01]  /*1cb0*/  ISETP.GE.U32.AND P3, PT, R6, R7.reuse, PT ;  /* 0x000000070600720c */ /* 0x080fe20003f66070 */
[----:B------:R-:W-:Y:S01]  /*1cc0*/  @!P1 IMAD.IADD R18, R18, 0x1, -R7 ;  /* 0x0000000112129824 */ /* 0x000fe200078e0a07 */
[----:B------:R-:W-:Y:S02]  /*1cd0*/  SHF.R.S32.HI R6, RZ, 0x1f, R3 ;  /* 0x0000001fff067819 */ /* 0x000fe40000011403 */
[----:B------:R-:W-:Y:S02]  /*1ce0*/  @!P1 IADD3 R38, R38, 0x1, RZ ;  /* 0x0000000126269810 */ /* 0x000fe40007ffe0ff */
[----:B------:R-:W-:-:S02]  /*1cf0*/  ISETP.GE.U32.AND P5, PT, R18, R7, PT ;  /* 0x000000071200720c */ /* 0x000fc40003fa6070 */
[----:B------:R-:W-:Y:S01]  /*1d00*/  LEA.HI.SX32 R7, R3, 0x1, 0x1 ;  /* 0x0000000103077811 */ /* 0x000fe200078f0aff */
[----:B------:R-:W-:Y:S01]  /*1d10*/  @!P4 IMAD.MOV R7, RZ, RZ, R6 ;  /* 0x000000ffff07c224 */ /* 0x000fe200078e0206 */
[----:B------:R-:W-:Y:S02]  /*1d20*/  ISETP.GE.AND P1, PT, R24, RZ, PT ;  /* 0x000000ff1800720c */ /* 0x000fe40003f26270 */
[----:B------:R-:W-:Y:S02]  /*1d30*/  LOP3.LUT R6, RZ, c[0x0][0x1c0], RZ, 0x33, !PT ;  /* 0x00007000ff067a12 */ /* 0x000fe400078e33ff */
[----:B------:R-:W-:Y:S01]  /*1d40*/  @P3 IADD3 R19, R19, 0x1, RZ ;  /* 0x0000000113133810 */ /* 0x000fe20007ffe0ff */
[----:B0-----:R-:W-:Y:S01]  /*1d50*/  FADD.FTZ R21, R26, R21 ;  /* 0x000000151a157221 */ /* 0x001fe20000010000 */
[----:B------:R-:W-:Y:S02]  /*1d60*/  ISETP.NE.AND P3, PT, RZ, UR4, PT ;  /* 0x00000004ff007c0c */ /* 0x000fe4000bf65270 */
[----:B------:R-:W-:Y:S01]  /*1d70*/  @!P6 LOP3.LUT R30, RZ, R9, RZ, 0x33, !PT ;  /* 0x00000009ff1ee212 */ /* 0x000fe200078e33ff */
[----:B------:R-:W-:Y:S01]  /*1d80*/  @!P0 IMAD.MOV R19, RZ, RZ, -R19 ;  /* 0x000000ffff138224 */ /* 0x000fe200078e0a13 */
[----:B------:R-:W-:-:S02]  /*1d90*/  FSETP.NE.FTZ.AND P4, PT, R21, RZ, PT ;  /* 0x000000ff1500720b */ /* 0x000fc40003f95000 */
[----:B------:R-:W-:Y:S02]  /*1da0*/  @P5 IADD3 R38, R38, 0x1, RZ ;  /* 0x0000000126265810 */ /* 0x000fe40007ffe0ff */
[----:B------:R-:W-:Y:S02]  /*1db0*/  LOP3.LUT P5, RZ, R8, 0x1f, RZ, 0xc0, !PT ;  /* 0x0000001f08ff7812 */ /* 0x000fe400078ac0ff */
[----:B------:R-:W-:Y:S01]  /*1dc0*/  ISETP.GT.AND P0, PT, R2, RZ, PT ;  /* 0x000000ff0200720c */ /* 0x000fe20003f04270 */
[----:B------:R-:W-:Y:S01]  /*1dd0*/  @!P1 IMAD.MOV R38, RZ, RZ, -R38 ;  /* 0x000000ffff269224 */ /* 0x000fe200078e0a26 */
[----:B------:R-:W-:Y:S02]  /*1de0*/  ISETP.GT.OR P5, PT, R8, 0x7f, P5 ;  /* 0x0000007f0800780c */ /* 0x000fe40002fa4670 */
[----:B------:R-:W-:Y:S02]  /*1df0*/  SEL R8, R4, 0x1, !P3 ;  /* 0x0000000104087807 */ /* 0x000fe40005800000 */
[----:B------:R-:W-:Y:S01]  /*1e00*/  ISETP.NE.AND P1, PT, RZ, c[0x0][0x1c0], PT ;  /* 0x00007000ff007a0c */ /* 0x000fe20003f25270 */
[----:B------:R-:W0:Y:S01]  /*1e10*/  @P4 MUFU.LG2 R4, R21 ;  /* 0x0000001500044308 */ /* 0x000e220000000c00 */
[----:B------:R-:W-:-:S02]  /*1e20*/  SHF.R.S32.HI R18, RZ, 0x1f, R2 ;  /* 0x0000001fff127819 */ /* 0x000fc40000011402 */
[C---:B------:R-:W-:Y:S02]  /*1e30*/  SEL R25, R6.reuse, R19, !P1 ;  /* 0x0000001306197207 */ /* 0x040fe40004800000 */
[----:B------:R-:W-:Y:S02]  /*1e40*/  SEL R31, R6, R38, !P1 ;  /* 0x00000026061f7207 */ /* 0x000fe40004800000 */
[----:B------:R-:W-:Y:S01]  /*1e50*/  ISETP.LT.U32.AND P1, PT, R22, R30, PT ;  /* 0x0000001e1600720c */ /* 0x000fe20003f21070 */
[-C--:B------:R-:W-:Y:S01]  /*1e60*/  IMAD R6, R25, R8.reuse, RZ ;  /* 0x0000000819067224 */ /* 0x080fe200078e02ff */
[----:B------:R-:W-:Y:S01]  /*1e70*/  SHF.R.S32.HI R19, RZ, 0x1f, R30 ;  /* 0x0000001fff137819 */ /* 0x000fe2000001141e */
[----:B------:R-:W-:Y:S01]  /*1e80*/  IMAD R8, R31, R8, RZ ;  /* 0x000000081f087224 */ /* 0x000fe200078e02ff */
[----:B------:R-:W-:Y:S01]  /*1e90*/  LEA.HI.SX32 R9, R2, 0x1, 0x1 ;  /* 0x0000000102097811 */ /* 0x000fe200078f0aff */
[----:B------:R-:W-:Y:S01]  /*1ea0*/  @!P0 IMAD.MOV R9, RZ, RZ, R18 ;  /* 0x000000ffff098224 */ /* 0x000fe200078e0212 */
[----:B------:R-:W-:Y:S01]  /*1eb0*/  ISETP.LT.AND.EX P1, PT, R23, R19, PT, P1 ;  /* 0x000000131700720c */ /* 0x000fe20003f21310 */
[----:B------:R-:W-:-:S02]  /*1ec0*/  IMAD R7, R7, R6, RZ ;  /* 0x0000000607077224 */ /* 0x000fc400078e02ff */
[----:B------:R-:W-:Y:S02]  /*1ed0*/  IMAD.MOV.U32 R31, RZ, RZ, 0x7f800000 ;  /* 0x7f800000ff1f7424 */ /* 0x000fe400078e00ff */
[----:B------:R-:W-:Y:S01]  /*1ee0*/  IMAD R6, R8, R9, RZ ;  /* 0x0000000908067224 */ /* 0x000fe200078e02ff */
[----:B------:R-:W-:Y:S01]  /*1ef0*/  SEL R9, R22, R30, P1 ;  /* 0x0000001e16097207 */ /* 0x000fe20000800000 */
[----:B0-----:R-:W-:Y:S01]  /*1f00*/  @P4 FFMA.FTZ R31, R4, 0.69314718246459960938, R17 ;  /* 0x3f317218041f4823 */ /* 0x001fe20000010011 */
        /* <DEDUP_REMOVED lines=38> */
[----:B------:R-:W-:Y:S05]  /*2170*/  CALL.REL.NOINC `($__internal_1_$__cuda_sm20_div_s64) ;  /* 0x000023e000007944 */ /* 0x000fea0003c00000 */
        /* <DEDUP_REMOVED lines=10> */
.L_x_64:
        /* <DEDUP_REMOVED lines=22> */
.L_x_65:
[----:B------:R-:W-:Y:S05]  /*2380*/  BSYNC B0 ;  /* 0x0000000000007941 */ /* 0x000fea0003800000 */
.L_x_63:
[----:B------:R-:W-:Y:S01]  /*2390*/  LOP3.LUT R19, R17, R0, RZ, 0xfc, !PT ;  /* 0x0000000011137212 */ /* 0x000fe200078efcff */
[----:B------:R-:W-:Y:S03]  /*23a0*/  BSSY B0, `(.L_x_66) ;  /* 0x0000028000007945 */ /* 0x000fe60003800000 */
[----:B------:R-:W-:-:S13]  /*23b0*/  ISETP.NE.U32.AND P0, PT, R19, RZ, PT ;  /* 0x000000ff1300720c */ /* 0x000fda0003f05070 */
[----:B------:R-:W-:Y:S05]  /*23c0*/  @!P0 BRA `(.L_x_67) ;  /* 0x000000f000008947 */ /* 0x000fea0003800000 */
[----:B------:R-:W-:Y:S01]  /*23d0*/  IMAD.MOV.U32 R28, RZ, RZ, R29 ;  /* 0x000000ffff1c7224 */ /* 0x000fe200078e001d */
[----:B------:R-:W-:Y:S02]  /*23e0*/  MOV R25, R0 ;  /* 0x0000000000197202 */ /* 0x000fe40000000f00 */
[----:B------:R-:W-:Y:S02]  /*23f0*/  MOV R26, 0x2410 ;  /* 0x00002410001a7802 */ /* 0x000fe40000000f00 */
[----:B------:R-:W-:Y:S05]  /*2400*/  CALL.REL.NOINC `($__internal_1_$__cuda_sm20_div_s64) ;  /* 0x0000215000007944 */ /* 0x000fea0003c00000 */
[----:B------:R-:W-:Y:S01]  /*2410*/  IADD3 R19, P0, RZ, -R22, RZ ;  /* 0x80000016ff137210 */ /* 0x000fe20007f1e0ff */
[----:B------:R-:W-:Y:S01]  /*2420*/  IMAD.MOV.U32 R43, RZ, RZ, R23 ;  /* 0x000000ffff2b7224 */ /* 0x000fe200078e0017 */
[----:B------:R-:W-:Y:S02]  /*2430*/  MOV R38, R18 ;  /* 0x0000001200267202 */ /* 0x000fe40000000f00 */
[----:B------:R-:W-:Y:S02]  /*2440*/  IADD3.X R24, RZ, ~R23, RZ, P0, !PT ;  /* 0x80000017ff187210 */ /* 0x000fe400007fe4ff */
[----:B------:R-:W-:Y:S02]  /*2450*/  MOV R39, R17 ;  /* 0x0000001100277202 */ /* 0x000fe40000000f00 */
[----:B------:R-:W-:Y:S01]  /*2460*/  MOV R42, R22 ;  /* 0x00000016002a7202 */ /* 0x000fe20000000f00 */
[----:B------:R-:W-:-:S02]  /*2470*/  IMAD R24, R24, R29, RZ ;  /* 0x0000001d18187224 */ /* 0x000fc400078e02ff */
[----:B------:R-:W-:-:S04]  /*2480*/  IMAD.WIDE.U32 R38, R29, R19, R38 ;  /* 0x000000131d267225 */ /* 0x000fc800078e0026 */
[----:B------:R-:W-:-:S04]  /*2490*/  IMAD R0, R0, R19, R24 ;  /* 0x0000001300007224 */ /* 0x000fc800078e0218 */
[----:B------:R-:W-:Y:S01]  /*24a0*/  IMAD.IADD R0, R39, 0x1, R0 ;  /* 0x0000000127007824 */ /* 0x000fe200078e0200 */
[----:B------:R-:W-:Y:S05]  /*24b0*/  BRA `(.L_x_68) ;  /* 0x0000016000007947 */ /* 0x000fea0003800000 */
.L_x_67:
        /* <DEDUP_REMOVED lines=22> */
.L_x_68:
[----:B------:R-:W-:Y:S05]  /*2620*/  BSYNC B0 ;  /* 0x0000000000007941 */ /* 0x000fea0003800000 */
.L_x_66:
        /* <DEDUP_REMOVED lines=11> */
[----:B------:R-:W-:Y:S05]  /*26e0*/  CALL.REL.NOINC `($__internal_1_$__cuda_sm20_div_s64) ;  /* 0x00001e7000007944 */ /* 0x000fea0003c00000 */
[----:B------:R-:W-:-:S04]  /*26f0*/  IADD3 R17, P0, RZ, -R22, RZ ;  /* 0x80000016ff117210 */ /* 0x000fc80007f1e0ff */
[----:B------:R-:W-:Y:S01]  /*2700*/  IADD3.X R18, RZ, ~R23, RZ, P0, !PT ;  /* 0x80000017ff127210 */ /* 0x000fe200007fe4ff */
[----:B------:R-:W-:-:S04]  /*2710*/  IMAD.WIDE.U32 R42, R5, R17, R42 ;  /* 0x00000011052a7225 */ /* 0x000fc800078e002a */
[----:B------:R-:W-:-:S04]  /*2720*/  IMAD R18, R18, R5, RZ ;  /* 0x0000000512127224 */ /* 0x000fc800078e02ff */
[----:B------:R-:W-:-:S05]  /*2730*/  IMAD R4, R4, R17, R18 ;  /* 0x0000001104047224 */ /* 0x000fca00078e0212 */
[----:B------:R-:W-:Y:S01]  /*2740*/  IADD3 R4, R43, R4, RZ ;  /* 0x000000042b047210 */ /* 0x000fe20007ffe0ff */
[----:B------:R-:W-:Y:S05]  /*2750*/  BRA `(.L_x_71) ;  /* 0x0000016000007947 */ /* 0x000fea0003800000 */
.L_x_70:
        /* <DEDUP_REMOVED lines=22> */
.L_x_71:
[----:B------:R-:W-:Y:S05]  /*28c0*/  BSYNC B0 ;  /* 0x0000000000007941 */ /* 0x000fea0003800000 */
.L_x_69:
[-C--:B------:R-:W-:Y:S01]  /*28d0*/  IMAD R5, R41, R16.reuse, RZ ;  /* 0x0000001029057224 */ /* 0x080fe200078e02ff */
[----:B------:R-:W-:Y:S01]  /*28e0*/  SHF.R.S32.HI R17, RZ, 0x1f, R29 ;  /* 0x0000001fff117819 */ /* 0x000fe2000001141d */
[C---:B------:R-:W-:Y:S01]  /*28f0*/  IMAD.WIDE.U32 R46, R40.reuse, R16, RZ ;  /* 0x00000010282e7225 */ /* 0x040fe200078e00ff */
[----:B------:R-:W-:Y:S01]  /*2900*/  ULDC.U8 UR6, c[0x0][0x329] ;  /* 0x0000ca4000067ab9 */ /* 0x000fe20000000000 */
[----:B------:R-:W-:Y:S01]  /*2910*/  BSSY B0, `(.L_x_72) ;  /* 0x0000046000007945 */ /* 0x000fe20003800000 */
[----:B------:R-:W-:Y:S01]  /*2920*/  UISETP.NE.AND UP0, UPT, UR6, URZ, UPT ;  /* 0x0000003f0600728c */ /* 0x000fe2000bf05270 */
[----:B------:R-:W-:Y:S01]  /*2930*/  IMAD R5, R40, R15, R5 ;  /* 0x0000000f28057224 */ /* 0x000fe200078e0205 */
[----:B------:R-:W-:Y:S01]  /*2940*/  ULDC.64 UR4, c[0x0][0x210] ;  /* 0x0000840000047ab9 */ /* 0x000fe20000000a00 */
[----:B------:R-:W-:Y:S01]  /*2950*/  IMAD R0, R0, R29, RZ ;  /* 0x0000001d00007224 */ /* 0x000fe200078e02ff */
[----:B------:R-:W-:Y:S02]  /*2960*/  UIMAD UR4, UR4, UR5, URZ ;  /* 0x00000005040472a4 */ /* 0x000fe4000f8e023f */
[----:B------:R-:W-:Y:S01]  /*2970*/  IADD3 R5, R47, R5, RZ ;  /* 0x000000052f057210 */ /* 0x000fe20007ffe0ff */
[----:B------:R-:W-:Y:S01]  /*2980*/  IMAD R17, R17, R38, R0 ;  /* 0x0000002611117224 */ /* 0x000fe200078e0200 */
[----:B------:R-:W-:Y:S01]  /*2990*/  USEL UR5, UR5, 0x1, !UP0 ;  /* 0x0000000105057887 */ /* 0x000fe2000c000000 */
[----:B------:R-:W-:Y:S01]  /*29a0*/  IMAD.WIDE.U32 R38, R38, R29, RZ ;  /* 0x0000001d26267225 */ /* 0x000fe200078e00ff */
[----:B------:R-:W-:-:S02]  /*29b0*/  USHF.R.S32.HI UR9, URZ, 0x1f, UR4 ;  /* 0x0000001f3f097899 */ /* 0x000fc40008011404 */
[----:B------:R-:W-:Y:S01]  /*29c0*/  USHF.R.S32.HI UR6, URZ, 0x1f, UR5 ;  /* 0x0000001f3f067899 */ /* 0x000fe20008011405 */
[----:B------:R-:W-:Y:S02]  /*29d0*/  IMAD R18, R5, R14, RZ ;  /* 0x0000000e05127224 */ /* 0x000fe400078e02ff */
[----:B------:R-:W-:Y:S02]  /*29e0*/  IMAD R19, R4, UR4, RZ ;  /* 0x0000000404137c24 */ /* 0x000fe4000f8e02ff */
[----:B------:R-:W-:Y:S02]  /*29f0*/  IMAD R25, R13, R46, R18 ;  /* 0x0000002e0d197224 */ /* 0x000fe400078e0212 */
[----:B------:R-:W-:-:S04]  /*2a00*/  IMAD.WIDE.U32 R46, R46, R14, RZ ;  /* 0x0000000e2e2e7225 */ /* 0x000fc800078e00ff */
[----:B------:R-:W-:Y:S01]  /*2a10*/  IMAD R5, R23, UR5, RZ ;  /* 0x0000000517057c24 */ /* 0x000fe2000f8e02ff */
[----:B------:R-:W-:Y:S01]  /*2a20*/  IADD3 R25, R47, R25, RZ ;  /* 0x000000192f197210 */ /* 0x000fe20007ffe0ff */
[C---:B------:R-:W-:Y:S02]  /*2a30*/  IMAD R19, R42.reuse, UR9, R19 ;  /* 0x000000092a137c24 */ /* 0x040fe4000f8e0213 */
[----:B------:R-:W-:Y:S01]  /*2a40*/  IMAD.WIDE.U32 R42, R42, UR4, RZ ;  /* 0x000000042a2a7c25 */ /* 0x000fe2000f8e00ff */
[----:B------:R-:W-:-:S03]  /*2a50*/  LOP3.LUT R0, R49, R25, RZ, 0xfc, !PT ;  /* 0x0000001931007212 */ /* 0x000fc600078efcff */
[----:B------:R-:W-:Y:S01]  /*2a60*/  IMAD R5, R22, UR6, R5 ;  /* 0x0000000616057c24 */ /* 0x000fe2000f8e0205 */
[----:B------:R-:W-:Y:S01]  /*2a70*/  ISETP.NE.U32.AND P0, PT, R0, RZ, PT ;  /* 0x000000ff0000720c */ /* 0x000fe20003f05070 */
[----:B------:R-:W-:Y:S01]  /*2a80*/  IMAD.WIDE.U32 R40, R22, UR5, RZ ;  /* 0x0000000516287c25 */ /* 0x000fe2000f8e00ff */
[----:B------:R-:W-:Y:S02]  /*2a90*/  IADD3 R0, R39, R17, RZ ;  /* 0x0000001127007210 */ /* 0x000fe40007ffe0ff */
[----:B------:R-:W-:Y:S01]  /*2aa0*/  IADD3 R4, R43, R19, RZ ;  /* 0x000000132b047210 */ /* 0x000fe20007ffe0ff */
[----:B------:R-:W-:Y:S01]  /*2ab0*/  IMAD R3, R3, UR4, RZ ;  /* 0x0000000403037c24 */ /* 0x000fe2000f8e02ff */
[----:B------:R-:W-:Y:S01]  /*2ac0*/  IADD3 R5, R41, R5, RZ ;  /* 0x0000000529057210 */ /* 0x000fe20007ffe0ff */
[----:B------:R-:W-:-:S06]  /*2ad0*/  IMAD R2, R2, UR4, RZ ;  /* 0x0000000402027c24 */ /* 0x000fcc000f8e02ff */
[----:B------:R-:W-:Y:S05]  /*2ae0*/  @!P0 BRA `(.L_x_73) ;  /* 0x0000011000008947 */ /* 0x000fea0003800000 */
[----:B------:R-:W-:Y:S01]  /*2af0*/  IMAD.MOV.U32 R18, RZ, RZ, R48 ;  /* 0x000000ffff127224 */ /* 0x000fe200078e0030 */
[----:B------:R-:W-:Y:S01]  /*2b00*/  MOV R17, R49 ;  /* 0x0000003100117202 */ /* 0x000fe20000000f00 */
[----:B------:R-:W-:Y:S01]  /*2b10*/  IMAD.MOV.U32 R28, RZ, RZ, R46 ;  /* 0x000000ffff1c7224 */ /* 0x000fe200078e002e */
[----:B------:R-:W-:Y:S02]  /*2b20*/  MOV R26, 0x2b40 ;  /* 0x00002b40001a7802 */ /* 0x000fe40000000f00 */
[----:B------:R-:W-:Y:S05]  /*2b30*/  CALL.REL.NOINC `($__internal_1_$__cuda_sm20_div_s64) ;  /* 0x00001a2000007944 */ /* 0x000fea0003c00000 */
        /* <DEDUP_REMOVED lines=12> */
.L_x_73:
        /* <DEDUP_REMOVED lines=23> */
.L_x_74:
[----:B------:R-:W-:Y:S05]  /*2d70*/  BSYNC B0 ;  /* 0x0000000000007941 */ /* 0x000fea0003800000 */
.L_x_72:
        /* <DEDUP_REMOVED lines=18> */
.L_x_76:
        /* <DEDUP_REMOVED lines=22> */
.L_x_77:
[----:B------:R-:W-:Y:S05]  /*3000*/  BSYNC B0 ;  /* 0x0000000000007941 */ /* 0x000fea0003800000 */
.L_x_75:
        /* <DEDUP_REMOVED lines=22> */
.L_x_79:
        /* <DEDUP_REMOVED lines=23> */
.L_x_80:
[----:B------:R-:W-:Y:S05]  /*32e0*/  BSYNC B0 ;  /* 0x0000000000007941 */ /* 0x000fea0003800000 */
.L_x_78:
        /* <DEDUP_REMOVED lines=11> */
[----:B------:R-:W-:-:S04]  /*33a0*/  IMAD.WIDE.U32 R50, R14, R3, RZ ;  /* 0x000000030e327225 */ /* 0x000fc800078e00ff */
[----:B------:R-:W-:Y:S02]  /*33b0*/  IMAD R13, R22, R24, R13 ;  /* 0x00000018160d7224 */ /* 0x000fe400078e020d */
[----:B------:R-:W-:Y:S02]  /*33c0*/  IMAD R7, R7, R14, R19 ;  /* 0x0000000e07077224 */ /* 0x000fe400078e0213 */
[----:B------:R-:W-:Y:S01]  /*33d0*/  IMAD R3, R17, R16, R15 ;  /* 0x0000001011037224 */ /* 0x000fe200078e020f */
[----:B------:R-:W-:Y:S01]  /*33e0*/  IADD3 R14, R49, R13, RZ ;  /* 0x0000000d310e7210 */ /* 0x000fe20007ffe0ff */
        /* <DEDUP_REMOVED lines=9> */
[----:B------:R-:W-:Y:S05]  /*3480*/  CALL.REL.NOINC `($__internal_1_$__cuda_sm20_div_s64) ;  /* 0x000010d000007944 */ /* 0x000fea0003c00000 */
[----:B------:R-:W-:Y:S02]  /*3490*/  IADD3 R15, P0, RZ, -R22, RZ ;  /* 0x80000016ff0f7210 */ /* 0x000fe40007f1e0ff */
[----:B------:R-:W-:Y:S02]  /*34a0*/  MOV R16, R46 ;  /* 0x0000002e00107202 */ /* 0x000fe40000000f00 */
[----:B------:R-:W-:-:S02]  /*34b0*/  IADD3.X R13, RZ, ~R23, RZ, P0, !PT ;  /* 0x80000017ff0d7210 */ /* 0x000fc400007fe4ff */
[----:B------:R-:W-:-:S03]  /*34c0*/  MOV R17, R47 ;  /* 0x0000002f00117202 */ /* 0x000fc60000000f00 */
[----:B------:R-:W-:Y:S02]  /*34d0*/  IMAD R13, R13, R12, RZ ;  /* 0x0000000c0d0d7224 */ /* 0x000fe400078e02ff */
[----:B------:R-:W-:Y:S01]  /*34e0*/  IMAD.WIDE.U32 R16, R12, R15, R16 ;  /* 0x0000000f0c107225 */ /* 0x000fe200078e0010 */
[----:B------:R-:W-:-:S03]  /*34f0*/  MOV R12, R22 ;  /* 0x00000016000c7202 */ /* 0x000fc60000000f00 */
[----:B------:R-:W-:Y:S02]  /*3500*/  IMAD R10, R10, R15, R13 ;  /* 0x0000000f0a0a7224 */ /* 0x000fe400078e020d */
[----:B------:R-:W-:Y:S02]  /*3510*/  IMAD.MOV.U32 R13, RZ, RZ, R23 ;  /* 0x000000ffff0d7224 */ /* 0x000fe400078e0017 */
[----:B------:R-:W-:Y:S01]  /*3520*/  IMAD.IADD R10, R17, 0x1, R10 ;  /* 0x00000001110a7824 */ /* 0x000fe200078e020a */
[----:B------:R-:W-:Y:S05]  /*3530*/  BRA `(.L_x_83) ;  /* 0x0000017000007947 */ /* 0x000fea0003800000 */
.L_x_82:
[----:B------:R-:W0:Y:S01]  /*3540*/  I2F.U32.RP R17, R12 ;  /* 0x0000000c00117306 */ /* 0x000e220000209000 */
[----:B------:R-:W-:Y:S01]  /*3550*/  IMAD.MOV.U32 R18, RZ, RZ, RZ ;  /* 0x000000ffff127224 */ /* 0x000fe200078e00ff */
[----:B------:R-:W-:-:S06]  /*3560*/  ISETP.NE.U32.AND P0, PT, R12, RZ, PT ;  /* 0x000000ff0c00720c */ /* 0x000fcc0003f05070 */
        /* <DEDUP_REMOVED lines=18> */
[----:B------:R-:W-:Y:S01]  /*3690*/  MOV R12, R15 ;  /* 0x0000000f000c7202 */ /* 0x000fe20000000f00 */
[----:B------:R-:W-:Y:S02]  /*36a0*/  IMAD.MOV.U32 R13, RZ, RZ, RZ ;  /* 0x000000ffff0d7224 */ /* 0x000fe400078e00ff */
.L_x_83:
[----:B------:R-:W-:Y:S05]  /*36b0*/  BSYNC B0 ;  /* 0x0000000000007941 */ /* 0x000fea0003800000 */
.L_x_81:
        /* <DEDUP_REMOVED lines=23> */
[----:B------:R-:W-:Y:S01]  /*3830*/  IMAD R16, R8, R15, R16 ;  /* 0x0000000f08107224 */ /* 0x000fe200078e0210 */
[----:B------:R-:W-:-:S04]  /*3840*/  MOV R8, R12 ;  /* 0x0000000c00087202 */ /* 0x000fc80000000f00 */
[----:B------:R-:W-:Y:S01]  /*3850*/  IADD3 R13, R13, R16, RZ ;  /* 0x000000100d0d7210 */ /* 0x000fe20007ffe0ff */
[----:B------:R-:W-:Y:S05]  /*3860*/  BRA `(.L_x_86) ;  /* 0x0000017000007947 */ /* 0x000fea0003800000 */
.L_x_85:
        /* <DEDUP_REMOVED lines=23> */
.L_x_86:
[----:B------:R-:W-:Y:S05]  /*39e0*/  BSYNC B0 ;  /* 0x0000000000007941 */ /* 0x000fea0003800000 */
.L_x_84:
        /* <DEDUP_REMOVED lines=20> */
.L_x_62:
[----:B------:R-:W-:-:S04]  /*3b30*/  LEA R2, P0, R38, c[0x0][0x200], 0x2 ;  /* 0x0000800026027a11 */ /* 0x000fc800078010ff */
[----:B------:R-:W-:-:S05]  /*3b40*/  LEA.HI.X R3, R38, c[0x0][0x204], R39, 0x2, P0 ;  /* 0x0000810026037a11 */ /* 0x000fca00000f1427 */
[----:B------:R0:W-:Y:S04]  /*3b50*/  STG.E [R2.64], R31 ;  /* 0x0000001f02007986 */ /* 0x0001e8000c10190a */
.L_x_61:
[----:B------:R-:W-:Y:S05]  /*3b60*/  BSYNC B1 ;  /* 0x0000000000017941 */ /* 0x000fea0003800000 */
.L_x_60:
[C---:B------:R-:W-:Y:S01]  /*3b70*/  ISETP.GE.OR P0, PT, R36.reuse, c[0x0][0x314], P2 ;  /* 0x0000c50024007a0c */ /* 0x040fe20001706670 */
[----:B0-----:R-:W-:Y:S01]  /*3b80*/  IMAD.MOV.U32 R2, RZ, RZ, c[0x0][0x314] ;  /* 0x0000c500ff027624 */ /* 0x001fe200078e00ff */
[C---:B------:R-:W-:Y:S01]  /*3b90*/  IADD3 R0, R36.reuse, 0x20, RZ ;  /* 0x0000002024007810 */ /* 0x040fe20007ffe0ff */
[----:B------:R-:W-:Y:S01]  /*3ba0*/  IMAD.SHL.U32 R36, R36, 0x4, RZ ;  /* 0x0000000424247824 */ /* 0x000fe200078e00ff */
[----:B------:R-:W-:Y:S01]  /*3bb0*/  HFMA2.MMA R9, -RZ, RZ, 0, 0 ;  /* 0x00000000ff097435 */ /* 0x000fe200000001ff */
[----:B------:R-:W-:Y:S01]  /*3bc0*/  CS2R R6, SRZ ;  /* 0x0000000000067805 */ /* 0x000fe2000001ff00 */
[----:B------:R-:W-:Y:S01]  /*3bd0*/  ISETP.GE.OR P2, PT, R0, c[0x0][0x314], P2 ;  /* 0x0000c50000007a0c */ /* 0x000fe20001746670 */
[----:B------:R-:W-:Y:S01]  /*3be0*/  CS2R R4, SRZ ;  /* 0x0000000000047805 */ /* 0x000fe2000001ff00 */
[----:B------:R-:W-:-:S05]  /*3bf0*/  IADD3 R25, R36, 0x80, RZ ;  /* 0x0000008024197810 */ /* 0x000fca0007ffe0ff */
[----:B------:R-:W-:-:S04]  /*3c00*/  @!P0 FADD.FTZ R0, -R31, R34 ;  /* 0x000000221f008221 */ /* 0x000fc80000010100 */
[----:B------:R-:W-:Y:S02]  /*3c10*/  @!P0 FMUL.FTZ R0, R0, 1.4426950216293334961 ;  /* 0x3fb8aa3b00008820 */ /* 0x000fe40000410000 */
[----:B------:R-:W-:-:S04]  /*3c20*/  @!P2 FADD.FTZ R31, -R31, R33 ;  /* 0x000000211f1fa221 */ /* 0x000fc80000010100 */
[----:B------:R-:W0:Y:S01]  /*3c30*/  @!P0 MUFU.EX2 R0, R0 ;  /* 0x0000000000008308 */ /* 0x000e220000000800 */
[----:B------:R-:W-:-:S07]  /*3c40*/  @!P2 FMUL.FTZ R8, R31, 1.4426950216293334961 ;  /* 0x3fb8aa3b1f08a820 */ /* 0x000fce0000410000 */
[----:B------:R-:W1:Y:S01]  /*3c50*/  @!P2 MUFU.EX2 R8, R8 ;  /* 0x000000080008a308 */ /* 0x000e620000000800 */
[----:B0-----:R0:W-:Y:S01]  /*3c60*/  @!P0 STS [R27.X4], R0 ;  /* 0x000000001b008388 */ /* 0x0011e20000004800 */
[----:B------:R-:W-:Y:S02]  /*3c70*/  ISETP.GE.AND P0, PT, R2, 0x1, PT ;  /* 0x000000010200780c */ /* 0x000fe40003f06270 */
[----:B------:R-:W-:Y:S01]  /*3c80*/  CS2R R2, SRZ ;  /* 0x0000000000027805 */ /* 0x000fe2000001ff00 */
[----:B-1----:R1:W-:Y:S01]  /*3c90*/  @!P2 STS [R27.X4+0x280], R8 ;  /* 0x000280081b00a388 */ /* 0x0023e20000004800 */
[----:B0-----:R-:W-:-:S03]  /*3ca0*/  MOV R0, RZ ;  /* 0x000000ff00007202 */ /* 0x001fc60000000f00 */
        /* <DEDUP_REMOVED lines=11> */
[C---:B-1----:R-:W-:Y:S01]  /*3d60*/  IADD3 R8, P0, R21.reuse, UR5, RZ ;  /* 0x0000000515087c10 */ /* 0x042fe2000ff1e0ff */
        /* <DEDUP_REMOVED lines=11> */
.L_x_90:
        /* <DEDUP_REMOVED lines=11> */
.L_x_89:
[----:B------:R-:W-:Y:S05]  /*3ed0*/  BSYNC B0 ;  /* 0x0000000000007941 */ /* 0x000fea0003800000 */
.L_x_88:
        /* <DEDUP_REMOVED lines=15> */
.L_x_87:
        /* <DEDUP_REMOVED lines=11> */
[-C--:B-1----:R-:W-:Y:S02]  /*4080*/  IABS R8, R6.reuse ;  /* 0x0000000600087213 */ /* 0x082fe40000000000 */
        /* <DEDUP_REMOVED lines=77> */
        .weak           $__internal_1_$__cuda_sm20_div_s64
        .type           $__internal_1_$__cuda_sm20_div_s64,@function
        .size           $__internal_1_$__cuda_sm20_div_s64,(.L_x_4784 - $__internal_1_$__cuda_sm20_div_s64)
$__internal_1_$__cuda_sm20_div_s64:
        /* <DEDUP_REMOVED lines=25> */
[----:B------:R-:W-:Y:S02]  /*46f0*/  IADD3 R23, P0, RZ, -R56, RZ ;  /* 0x80000038ff177210 */ /* 0x000fe40007f1e0ff */
[----:B------:R-:W-:Y:S01]  /*4700*/  ISETP.GE.AND P1, PT, R17, RZ, PT ;  /* 0x000000ff1100720c */ /* 0x000fe20003f26270 */
[----:B------:R-:W-:Y:S02]  /*4710*/  IMAD R19, R22, R44, R19 ;  /* 0x0000002c16137224 */ /* 0x000fe400078e0213 */
[----:B------:R-:W-:-:S04]  /*4720*/  IMAD.HI.U32 R54, R55, R23, RZ ;  /* 0x0000001737367227 */ /* 0x000fc800078e00ff */
[----:B------:R-:W-:Y:S01]  /*4730*/  IMAD.X R19, RZ, RZ, ~R19, P0 ;  /* 0x000000ffff137224 */ /* 0x000fe200000e0e13 */
[----:B------:R-:W-:-:S03]  /*4740*/  IADD3 R21, P0, RZ, -R18, RZ ;  /* 0x80000012ff157210 */ /* 0x000fc60007f1e0ff */
[----:B------:R-:W-:Y:S01]  /*4750*/  IMAD.WIDE.U32 R54, P6, R55, R19, R54 ;  /* 0x0000001337367225 */ /* 0x000fe200078c0036 */
[----:B------:R-:W-:-:S03]  /*4760*/  SEL R21, R21, R18, !P1 ;  /* 0x0000001215157207 */ /* 0x000fc60004800000 */
[C---:B------:R-:W-:Y:S02]  /*4770*/  IMAD R24, R22.reuse, R19, RZ ;  /* 0x0000001316187224 */ /* 0x040fe400078e02ff */
[----:B------:R-:W-:-:S04]  /*4780*/  IMAD.HI.U32 R23, P5, R22, R23, R54 ;  /* 0x0000001716177227 */ /* 0x000fc800078a0036 */
[----:B------:R-:W-:Y:S01]  /*4790*/  IMAD.HI.U32 R19, R22, R19, RZ ;  /* 0x0000001316137227 */ /* 0x000fe200078e00ff */
[----:B------:R-:W-:-:S03]  /*47a0*/  IADD3 R24, P4, R24, R23, RZ ;  /* 0x0000001718187210 */ /* 0x000fc60007f9e0ff */
[----:B------:R-:W-:Y:S02]  /*47b0*/  IMAD.X R30, RZ, RZ, ~R17, P0 ;  /* 0x000000ffff1e7224 */ /* 0x000fe400000e0e11 */
[----:B------:R-:W-:Y:S02]  /*47c0*/  IMAD.X R22, R19, 0x1, R22, P6 ;  /* 0x0000000113167824 */ /* 0x000fe400030e0616 */
[----:B------:R-:W-:Y:S01]  /*47d0*/  IMAD.HI.U32 R54, R24, R21, RZ ;  /* 0x0000001518367227 */ /* 0x000fe200078e00ff */
[----:B------:R-:W-:Y:S02]  /*47e0*/  SEL R19, R30, R17, !P1 ;  /* 0x000000111e137207 */ /* 0x000fe40004800000 */
[----:B------:R-:W-:Y:S01]  /*47f0*/  IADD3.X R22, RZ, RZ, R22, P4, P5 ;  /* 0x000000ffff167210 */ /* 0x000fe200027ea416 */
[----:B------:R-:W-:-:S04]  /*4800*/  IMAD.MOV.U32 R55, RZ, RZ, RZ ;  /* 0x000000ffff377224 */ /* 0x000fc800078e00ff */
        /* <DEDUP_REMOVED lines=10> */
[CC--:B------:R-:W-:Y:S01]  /*48b0*/  ISETP.GE.U32.AND P4, PT, R21.reuse, R44.reuse, PT ;  /* 0x0000002c1500720c */ /* 0x0c0fe20003f86070 */
[-C--:B------:R-:W-:Y:S01]  /*48c0*/  IMAD R22, R30, R44.reuse, R23 ;  /* 0x0000002c1e167224 */ /* 0x080fe200078e0217 */
[----:B------:R-:W-:-:S03]  /*48d0*/  IADD3 R24, P1, R21, -R44, RZ ;  /* 0x8000002c15187210 */ /* 0x000fc60007f3e0ff */
[----:B------:R-:W-:Y:S01]  /*48e0*/  IMAD.X R19, R19, 0x1, ~R22, P0 ;  /* 0x0000000113137824 */ /* 0x000fe200000e0e16 */
[----:B------:R-:W-:-:S03]  /*48f0*/  IADD3 R23, P0, R32, 0x1, RZ ;  /* 0x0000000120177810 */ /* 0x000fc60007f1e0ff */
[C---:B------:R-:W-:Y:S01]  /*4900*/  IMAD.X R22, R19.reuse, 0x1, ~R45, P1 ;  /* 0x0000000113167824 */ /* 0x040fe200008e0e2d */
[----:B------:R-:W-:-:S04]  /*4910*/  ISETP.GE.U32.AND.EX P4, PT, R19, R45, PT, P4 ;  /* 0x0000002d1300720c */ /* 0x000fc80003f86140 */
[----:B------:R-:W-:Y:S01]  /*4920*/  SEL R24, R24, R21, P4 ;  /* 0x0000001518187207 */ /* 0x000fe20002000000 */
[----:B------:R-:W-:Y:S01]  /*4930*/  IMAD.X R21, RZ, RZ, R30, P0 ;  /* 0x000000ffff157224 */ /* 0x000fe200000e061e */
[----:B------:R-:W-:Y:S02]  /*4940*/  SEL R23, R23, R32, P4 ;  /* 0x0000002017177207 */ /* 0x000fe40002000000 */
[----:B------:R-:W-:Y:S02]  /*4950*/  SEL R19, R22, R19, P4 ;  /* 0x0000001316137207 */ /* 0x000fe40002000000 */
[----:B------:R-:W-:Y:S01]  /*4960*/  ISETP.GE.U32.AND P0, PT, R24, R44, PT ;  /* 0x0000002c1800720c */ /* 0x000fe20003f06070 */
[----:B------:R-:W-:Y:S01]  /*4970*/  IMAD.MOV.U32 R44, RZ, RZ, R26 ;  /* 0x000000ffff2c7224 */ /* 0x000fe200078e001a */
[----:B------:R-:W-:Y:S02]  /*4980*/  SEL R21, R21, R30, P4 ;  /* 0x0000001e15157207 */ /* 0x000fe40002000000 */
[----:B------:R-:W-:-:S02]  /*4990*/  IADD3 R22, P1, R23, 0x1, RZ ;  /* 0x0000000117167810 */ /* 0x000fc40007f3e0ff */
[----:B------:R-:W-:Y:S01]  /*49a0*/  ISETP.GE.U32.AND.EX P0, PT, R19, R45, PT, P0 ;  /* 0x0000002d1300720c */ /* 0x000fe20003f06100 */
[----:B------:R-:W-:Y:S01]  /*49b0*/  IMAD.MOV.U32 R45, RZ, RZ, 0x0 ;  /* 0x00000000ff2d7424 */ /* 0x000fe200078e00ff */
[----:B------:R-:W-:Y:S02]  /*49c0*/  IADD3.X R24, RZ, R21, RZ, P1, !PT ;  /* 0x00000015ff187210 */ /* 0x000fe40000ffe4ff */
        /* <DEDUP_REMOVED lines=12> */
[----:B------:R-:W-:Y:S06]  /*4a90*/  RET.REL.NODEC R44 `(_ZN5flash32flash_fwd_splitkv_combine_kernelI23Flash_fwd_kernel_traitsILi256ELi64ELi64ELi4ELb0ELb0EN7cutlass6half_tE19Flash_kernel_traitsILi256ELi64ELi64ELi4ES3_EELi4ELi6ELb0EEEvNS_16Flash_fwd_paramsE) ;  /* 0xffffb5602c007950 */ /* 0x000fec0003c3ffff */
.L_x_91:
        /* <DEDUP_REMOVED lines=14> */
.L_x_4784:


//--------------------- .text._ZN5flash32flash_fwd_splitkv_combine_kernelI23Flash_fwd_kernel_traitsILi256ELi64ELi64ELi4ELb0ELb0EN7cutlass6half_tE19Flash_kernel_traitsILi256ELi64ELi64ELi4ES3_EELi4ELi5ELb0EEEvNS_16Flash_fwd_paramsE --------------------------
	.section	.text._ZN5flash32flash_fwd_splitkv_combine_kernelI23Flash_fwd_kernel_traitsILi256ELi64ELi64ELi4ELb0ELb0EN7cutlass6half_tE19Flash_kernel_traitsILi256ELi64ELi64ELi4ES3_EELi4ELi5ELb0EEEvNS_16Flash_fwd_paramsE,"ax",@progbits
	.sectioninfo	@"SHI_REGISTERS=52"
	.align	128
        .global         _ZN5flash32flash_fwd_splitkv_combine_kernelI23Flash_fwd_kernel_traitsILi256ELi64ELi64ELi4ELb0ELb0EN7cutlass6half_tE19Flash_kernel_traitsILi256ELi64ELi64ELi4ES3_EELi4ELi5ELb0EEEvNS_16Flash_fwd_paramsE
        .type           _ZN5flash32flash_fwd_splitkv_combine_kernelI23Flash_fwd_kernel_traitsILi256ELi64ELi64ELi4ELb0ELb0EN7cutlass6half_tE19Flash_kernel_traitsILi256ELi64ELi64ELi4ES3_EELi4ELi5ELb0EEEvNS_16Flash_fwd_paramsE,@function
        .size           _ZN5flash32flash_fwd_splitkv_combine_kernelI23Flash_fwd_kernel_traitsILi256ELi64ELi64ELi4ELb0ELb0EN7cutlass6half_tE19Flash_kernel_traitsILi256ELi64ELi64ELi4ES3_EELi4ELi5ELb0EEEvNS_16Flash_fwd_paramsE,(.L_x_4785 - _ZN5flash32flash_fwd_splitkv_combine_kernelI23Flash_fwd_kernel_traitsILi256ELi64ELi64ELi4ELb0ELb0EN7cutlass6half_tE19Flash_kernel_traitsILi256ELi64ELi64ELi4ES3_EELi4ELi5ELb0EEEvNS_16Flash_fwd_paramsE)
        .other          _ZN5flash32flash_fwd_splitkv_combine_kernelI23Flash_fwd_kernel_traitsILi256ELi64ELi64ELi4ELb0ELb0EN7cutlass6half_tE19Flash_kernel_traitsILi256ELi64ELi64ELi4ES3_EELi4ELi5ELb0EEEvNS_16Flash_fwd_paramsE,@"STO_CUDA_ENTRY STV_DEFAULT"
_ZN5flash32flash_fwd_splitkv_combine_kernelI23Flash_fwd_kernel_traitsILi256ELi64ELi64ELi4ELb0ELb0EN7cutlass6half_tE19Flash_kernel_traitsILi256ELi64ELi64ELi4ES3_EELi4ELi5ELb0EEEvNS_16Flash_fwd_paramsE:
.text._ZN5flash32flash_fwd_splitkv_combine_kernelI23Flash_fwd_kernel_traitsILi256ELi64ELi64ELi4ELb0ELb0EN7cutlass6half_tE19Flash_kernel_traitsILi256ELi64ELi64ELi4ES3_EELi4ELi5ELb0EEEvNS_16Flash_fwd_paramsE:
        /* <DEDUP_REMOVED lines=23> */
[----:B------:R-:W-:Y:S05]  /*0170*/  CALL.REL.NOINC `($__internal_2_$__cuda_sm20_div_s64) ;  /* 0x0000434000007944 */ /* 0x000fea0003c00000 */
[----:B------:R-:W-:Y:S05]  /*0180*/  BRA `(.L_x_93) ;  /* 0x0000013000007947 */ /* 0x000fea0003800000 */
.L_x_92:
[----:B------:R-:W0:Y:S01]  /*0190*/  I2F.U32.RP R4, R30 ;  /* 0x0000001e00047306 */ /* 0x000e220000209000 */
[----:B------:R-:W-:Y:S01]  /*01a0*/  IMAD.MOV.U32 R6, RZ, RZ, RZ ;  /* 0x000000ffff067224 */ /* 0x000fe200078e00ff */
[----:B------:R-:W-:Y:S01]  /*01b0*/  ISETP.NE.U32.AND P0, PT, R30, RZ, PT ;  /* 0x000000ff1e00720c */ /* 0x000fe20003f05070 */
[----:B------:R-:W-:-:S05]  /*01c0*/  HFMA2.MMA R21, -RZ, RZ, 0, 0 ;  /* 0x00000000ff157435 */ /* 0x000fca00000001ff */
[----:B0-----:R-:W0:Y:S02]  /*01d0*/  MUFU.RCP R7, R4 ;  /* 0x0000000400077308 */ /* 0x001e240000001000 */
[----:B0-----:R-:W-:-:S06]  /*01e0*/  IADD3 R7, R7, 0xffffffe, RZ ;  /* 0x0ffffffe07077810 */ /* 0x001fcc0007ffe0ff */
        /* <DEDUP_REMOVED lines=13> */
.L_x_93:
        /* <DEDUP_REMOVED lines=9> */
[----:B------:R-:W-:Y:S01]  /*0350*/  MOV R17, R21 ;  /* 0x0000001500117202 */ /* 0x000fe20000000f00 */
[----:B------:R-:W-:Y:S01]  /*0360*/  IMAD.MOV.U32 R24, RZ, RZ, R3 ;  /* 0x000000ffff187224 */ /* 0x000fe200078e0003 */
[----:B------:R-:W-:Y:S02]  /*0370*/  MOV R22, 0x390 ;  /* 0x0000039000167802 */ /* 0x000fe40000000f00 */
[----:B------:R-:W-:Y:S05]  /*0380*/  CALL.REL.NOINC `($__internal_2_$__cuda_sm20_div_s64) ;  /* 0x0000413000007944 */ /* 0x000fea0003c00000 */
[----:B------:R-:W-:Y:S02]  /*0390*/  MOV R8, R20 ;  /* 0x0000001400087202 */ /* 0x000fe40000000f00 */
[----:B------:R-:W-:Y:S01]  /*03a0*/  MOV R9, R21 ;  /* 0x0000001500097202 */ /* 0x000fe20000000f00 */
[----:B------:R-:W-:Y:S05]  /*03b0*/  BRA `(.L_x_96) ;  /* 0x0000013000007947 */ /* 0x000fea0003800000 */
.L_x_95:
        /* <DEDUP_REMOVED lines=19> */
.L_x_96:
[----:B------:R-:W-:Y:S05]  /*04f0*/  BSYNC B0 ;  /* 0x0000000000007941 */ /* 0x000fea0003800000 */
.L_x_94:
        /* <DEDUP_REMOVED lines=13> */
[----:B------:R-:W-:-:S04]  /*05d0*/  IMAD.HI.U32 R13, R13, R6, R12 ;  /* 0x000000060d0d7227 */ /* 0x000fc800078e000c */
[----:B------:R-:W-:-:S04]  /*05e0*/  IMAD.MOV.U32 R6, RZ, RZ, R4 ;  /* 0x000000ffff067224 */ /* 0x000fc800078e0004 */
        /* <DEDUP_REMOVED lines=8> */
[----:B------:R-:W-:-:S04]  /*0670*/  LOP3.LUT R4, R2, R7, RZ, 0x3c, !PT ;  /* 0x0000000702047212 */ /* 0x000fc800078e3cff */
[----:B------:R-:W-:-:S07]  /*0680*/  ISETP.GE.AND P0, PT, R4, RZ, PT ;  /* 0x000000ff0400720c */ /* 0x000fce0003f06270 */
[----:B------:R-:W-:-:S06]  /*0690*/  @P2 IADD3 R10, R10, 0x1, RZ ;  /* 0x000000010a0a2810 */ /* 0x000fcc0007ffe0ff */
[----:B------:R-:W-:Y:S01]  /*06a0*/  @!P0 IMAD.MOV R10, RZ, RZ, -R10 ;  /* 0x000000ffff0a8224 */ /* 0x000fe200078e0a0a */
[----:B------:R-:W-:-:S04]  /*06b0*/  @!P1 LOP3.LUT R10, RZ, R7, RZ, 0x33, !PT ;  /* 0x00000007ff0a9212 */ /* 0x000fc800078e33ff */
[----:B------:R-:W-:Y:S02]  /*06c0*/  ISETP.LT.U32.AND P0, PT, R3, R10, PT ;  /* 0x0000000a0300720c */ /* 0x000fe40003f01070 */
[----:B------:R-:W-:-:S04]  /*06d0*/  SHF.R.S32.HI R4, RZ, 0x1f, R10 ;  /* 0x0000001fff047819 */ /* 0x000fc8000001140a */
[----:B------:R-:W-:-:S04]  /*06e0*/  ISETP.LT.AND.EX P0, PT, R23, R4, PT, P0 ;  /* 0x000000041700720c */ /* 0x000fc80003f01300 */
[----:B------:R-:W-:Y:S02]  /*06f0*/  SEL R15, R23, R4, P0 ;  /* 0x00000004170f7207 */ /* 0x000fe40000000000 */
        /* <DEDUP_REMOVED lines=11> */
.L_x_98:
        /* <DEDUP_REMOVED lines=19> */
.L_x_99:
[----:B------:R-:W-:Y:S05]  /*08e0*/  BSYNC B0 ;  /* 0x0000000000007941 */ /* 0x000fea0003800000 */
.L_x_97:
        /* <DEDUP_REMOVED lines=26> */
[----:B------:R-:W-:Y:S01]  /*0a90*/  ISETP.GE.U32.AND P0, PT, R3, R6, PT ;  /* 0x000000060300720c */ /* 0x000fe20003f06070 */
[----:B------:R-:W-:-:S05]  /*0aa0*/  IMAD.MOV.U32 R3, RZ, RZ, c[0x0][0x1c0] ;  /* 0x00007000ff037624 */ /* 0x000fca00078e00ff */
[C---:B------:R-:W-:Y:S01]  /*0ab0*/  IADD3 R6, R3.reuse, -0x1, RZ ;  /* 0xffffffff03067810 */ /* 0x040fe20007ffe0ff */
[----:B------:R-:W-:-:S06]  /*0ac0*/  IMAD R3, R3, c[0x0][0x214], RZ ;  /* 0x0000850003037a24 */ /* 0x000fcc00078e02ff */
        /* <DEDUP_REMOVED lines=8> */
[----:B------:R-:W-:-:S03]  /*0b50*/  IMAD.MOV R7, RZ, RZ, -R7 ;  /* 0x000000ffff077224 */ /* 0x000fc600078e0a07 */
[----:B------:R-:W-:Y:S02]  /*0b60*/  IABS R10, R4 ;  /* 0x00000004000a7213 */ /* 0x000fe40000000000 */
        /* <DEDUP_REMOVED lines=34> */
[----:B------:R-:W-:Y:S02]  /*0d90*/  MOV R32, R20 ;  /* 0x0000001400207202 */ /* 0x000fe40000000f00 */
[----:B------:R-:W-:Y:S01]  /*0da0*/  MOV R33, R21 ;  /* 0x0000001500217202 */ /* 0x000fe20000000f00 */
[----:B------:R-:W-:Y:S05]  /*0db0*/  BRA `(.L_x_102) ;  /* 0x0000013000007947 */ /* 0x000fea0003800000 */
.L_x_101:
        /* <DEDUP_REMOVED lines=19> */
.L_x_102:
[----:B------:R-:W-:Y:S05]  /*0ef0*/  BSYNC B0 ;  /* 0x0000000000007941 */ /* 0x000fea0003800000 */
.L_x_100:
[-C--:B------:R-:W-:Y:S01]  /*0f00*/  IABS R18, R3.reuse ;  /* 0x0000000300127213 */ /* 0x080fe20000000000 */
[----:B------:R-:W-:Y:S01]  /*0f10*/  BSSY B0, `(.L_x_103) ;  /* 0x000003b000007945 */ /* 0x000fe20003800000 */
[----:B------:R-:W-:Y:S02]  /*0f20*/  IABS R10, R3 ;  /* 0x00000003000a7213 */ /* 0x000fe40000000000 */
[----:B------:R-:W0:Y:S01]  /*0f30*/  I2F.RP R19, R18 ;  /* 0x0000001200137306 */ /* 0x000e220000209400 */
[----:B------:R-:W-:Y:S02]  /*0f40*/  IADD3 R7, R18, UR6, RZ ;  /* 0x0000000612077c10 */ /* 0x000fe4000fffe0ff */
[----:B------:R-:W-:Y:S02]  /*0f50*/  IMAD.MOV R10, RZ, RZ, -R10 ;  /* 0x000000ffff0a7224 */ /* 0x000fe400078e0a0a */
[----:B------:R-:W-:-:S03]  /*0f60*/  IABS R12, R7 ;  /* 0x00000007000c7213 */ /* 0x000fc60000000000 */
        /* <DEDUP_REMOVED lines=22> */
[----:B------:R-:W-:-:S04]  /*10d0*/  SEL R10, R9, R19, P0 ;  /* 0x00000013090a7207 */ /* 0x000fc80000000000 */
[----:B------:R-:W-:-:S04]  /*10e0*/  LOP3.LUT R12, R9, R10, RZ, 0xfc, !PT ;  /* 0x0000000a090c7212 */ /* 0x000fc800078efcff */
[----:B------:R-:W-:Y:S02]  /*10f0*/  ISETP.NE.U32.AND P1, PT, R12, RZ, PT ;  /* 0x000000ff0c00720c */ /* 0x000fe40003f25070 */
[----:B------:R-:W-:-:S11]  /*1100*/  SEL R12, R8, R17, P0 ;  /* 0x00000011080c7207 */ /* 0x000fd60000000000 */
        /* <DEDUP_REMOVED lines=8> */
.L_x_104:
        /* <DEDUP_REMOVED lines=19> */
.L_x_105:
[----:B------:R-:W-:Y:S05]  /*12c0*/  BSYNC B0 ;  /* 0x0000000000007941 */ /* 0x000fea0003800000 */
.L_x_103:
[----:B------:R-:W-:Y:S01]  /*12d0*/  IABS R17, c[0x0][0x214] ;  /* 0x0000850000117a13 */ /* 0x000fe20000000000 */
[----:B------:R-:W-:Y:S01]  /*12e0*/  IMAD.MOV.U32 R18, RZ, RZ, RZ ;  /* 0x000000ffff127224 */ /* 0x000fe200078e00ff */
[----:B------:R-:W-:Y:S01]  /*12f0*/  ISETP.GT.AND P3, PT, R3, RZ, PT ;  /* 0x000000ff0300720c */ /* 0x000fe20003f64270 */
[----:B------:R-:W-:Y:S01]  /*1300*/  ULDC.U8 UR4, c[0x0][0x329] ;  /* 0x0000ca4000047ab9 */ /* 0x000fe20000000000 */
[----:B------:R-:W0:Y:S01]  /*1310*/  I2F.RP R22, R17 ;  /* 0x0000001100167306 */ /* 0x000e220000209400 */
[----:B------:R-:W-:Y:S01]  /*1320*/  IABS R26, R4 ;  /* 0x00000004001a7213 */ /* 0x000fe20000000000 */
[----:B------:R-:W-:Y:S01]  /*1330*/  ULDC.64 UR10, c[0x0][0x118] ;  /* 0x00004600000a7ab9 */ /* 0x000fe20000000a00 */
[----:B------:R-:W-:Y:S01]  /*1340*/  LOP3.LUT R4, R4, c[0x0][0x1c0], RZ, 0x3c, !PT ;  /* 0x0000700004047a12 */ /* 0x000fe200078e3cff */
[----:B------:R-:W-:Y:S04]  /*1350*/  BSSY B0, `(.L_x_106) ;  /* 0x000007b000007945 */ /* 0x000fe80003800000 */
[----:B0-----:R-:W0:Y:S02]  /*1360*/  MUFU.RCP R19, R22 ;  /* 0x0000001600137308 */ /* 0x001e240000001000 */
[----:B0-----:R-:W-:-:S06]  /*1370*/  IADD3 R19, R19, 0xffffffe, RZ ;  /* 0x0ffffffe13137810 */ /* 0x001fcc0007ffe0ff */
[----:B------:R-:W0:Y:S02]  /*1380*/  F2I.FTZ.U32.TRUNC.NTZ R19, R19 ;  /* 0x0000001300137305 */ /* 0x000e24000021f000 */
[----:B0-----:R-:W-:-:S04]  /*1390*/  IMAD.MOV R8, RZ, RZ, -R19 ;  /* 0x000000ffff087224 */ /* 0x001fc800078e0a13 */
[----:B------:R-:W-:Y:S01]  /*13a0*/  IMAD R9, R8, R17, RZ ;  /* 0x0000001108097224 */ /* 0x000fe200078e02ff */
[----:B------:R-:W-:Y:S02]  /*13b0*/  IABS R8, R7 ;  /* 0x0000000700087213 */ /* 0x000fe40000000000 */
[----:B------:R-:W-:Y:S01]  /*13c0*/  LOP3.LUT R7, R7, c[0x0][0x214], RZ, 0x3c, !PT ;  /* 0x0000850007077a12 */ /* 0x000fe200078e3cff */
[----:B------:R-:W-:-:S03]  /*13d0*/  IMAD.HI.U32 R9, R19, R9, R18 ;  /* 0x0000000913097227 */ /* 0x000fc600078e0012 */
[----:B------:R-:W-:Y:S02]  /*13e0*/  ISETP.GE.AND P1, PT, R7, RZ, PT ;  /* 0x000000ff0700720c */ /* 0x000fe40003f26270 */
[----:B------:R-:W-:Y:S01]  /*13f0*/  SHF.R.S32.HI R7, RZ, 0x1f, R3 ;  /* 0x0000001fff077819 */ /* 0x000fe20000011403 */
[----:B------:R-:W-:Y:S01]  /*1400*/  IMAD.HI.U32 R18, R9, R8, RZ ;  /* 0x0000000809127227 */ /* 0x000fe200078e00ff */
[----:B------:R-:W-:-:S03]  /*1410*/  LEA.HI.SX32 R3, R3, 0x1, 0x1 ;  /* 0x0000000103037811 */ /* 0x000fc600078f0aff */
[----:B------:R-:W-:Y:S02]  /*1420*/  IMAD.MOV R9, RZ, RZ, -R18 ;  /* 0x000000ffff097224 */ /* 0x000fe400078e0a12 */
[----:B------:R-:W-:Y:S02]  /*1430*/  @!P3 IMAD.MOV R3, RZ, RZ, R7 ;  /* 0x000000ffff03b224 */ /* 0x000fe400078e0207 */
[----:B------:R-:W-:-:S05]  /*1440*/  IMAD R8, R17, R9, R8 ;  /* 0x0000000911087224 */ /* 0x000fca00078e0208 */
[----:B------:R-:W-:-:S13]  /*1450*/  ISETP.GT.U32.AND P0, PT, R17, R8, PT ;  /* 0x000000081100720c */ /* 0x000fda0003f04070 */
[----:B------:R-:W-:Y:S01]  /*1460*/  @!P0 IMAD.IADD R8, R8, 0x1, -R17 ;  /* 0x0000000108088824 */ /* 0x000fe200078e0a11 */
[----:B------:R-:W-:Y:S02]  /*1470*/  @!P0 IADD3 R18, R18, 0x1, RZ ;  /* 0x0000000112128810 */ /* 0x000fe40007ffe0ff */
[----:B------:R-:W-:Y:S02]  /*1480*/  ISETP.NE.AND P0, PT, RZ, c[0x0][0x214], PT ;  /* 0x00008500ff007a0c */ /* 0x000fe40003f05270 */
[----:B------:R-:W-:Y:S02]  /*1490*/  ISETP.GE.U32.AND P2, PT, R8, R17, PT ;  /* 0x000000110800720c */ /* 0x000fe40003f46070 */
[----:B------:R-:W-:-:S04]  /*14a0*/  IABS R8, c[0x0][0x1c0] ;  /* 0x0000700000087a13 */ /* 0x000fc80000000000 */
[----:B------:R-:W0:Y:S07]  /*14b0*/  I2F.U32.RP R17, R8 ;  /* 0x0000000800117306 */ /* 0x000e2e0000209000 */
[----:B------:R-:W-:-:S05]  /*14c0*/  @P2 IADD3 R18, R18, 0x1, RZ ;  /* 0x0000000112122810 */ /* 0x000fca0007ffe0ff */
[----:B------:R-:W-:Y:S01]  /*14d0*/  @!P1 IMAD.MOV R18, RZ, RZ, -R18 ;  /* 0x000000ffff129224 */ /* 0x000fe200078e0a12 */
[----:B------:R-:W-:Y:S01]  /*14e0*/  @!P0 LOP3.LUT R18, RZ, c[0x0][0x214], RZ, 0x33, !PT ;  /* 0x00008500ff128a12 */ /* 0x000fe200078e33ff */
[----:B0-----:R-:W0:Y:S04]  /*14f0*/  MUFU.RCP R19, R17 ;  /* 0x0000001100137308 */ /* 0x001e280000001000 */
[----:B------:R-:W-:-:S05]  /*1500*/  IMAD R3, R3, R18, RZ ;  /* 0x0000001203037224 */ /* 0x000fca00078e02ff */
[----:B------:R-:W-:-:S04]  /*1510*/  IABS R7, R3 ;  /* 0x0000000300077213 */ /* 0x000fc80000000000 */
[----:B------:R-:W1:Y:S01]  /*1520*/  I2F.RP R24, R7 ;  /* 0x0000000700187306 */ /* 0x000e620000209400 */
[----:B------:R-:W-:Y:S01]  /*1530*/  IMAD.IADD R6, R6, 0x1, R7 ;  /* 0x0000000106067824 */ /* 0x000fe200078e0207 */
[----:B0-----:R-:W-:-:S06]  /*1540*/  IADD3 R19, R19, 0xffffffe, RZ ;  /* 0x0ffffffe13137810 */ /* 0x001fcc0007ffe0ff */
[----:B------:R-:W0:Y:S08]  /*1550*/  F2I.FTZ.U32.TRUNC.NTZ R19, R19 ;  /* 0x0000001300137305 */ /* 0x000e30000021f000 */
[----:B-1----:R-:W1:Y:S01]  /*1560*/  MUFU.RCP R9, R24 ;  /* 0x0000001800097308 */ /* 0x002e620000001000 */
[----:B0-----:R-:W-:-:S04]  /*1570*/  IMAD.MOV R25, RZ, RZ, -R19 ;  /* 0x000000ffff197224 */ /* 0x001fc800078e0a13 */
[----:B------:R-:W-:Y:S01]  /*1580*/  IMAD R25, R25, R8, RZ ;  /* 0x0000000819197224 */ /* 0x000fe200078e02ff */
[----:B-1----:R-:W-:Y:S02]  /*1590*/  IADD3 R22, R9, 0xffffffe, RZ ;  /* 0x0ffffffe09167810 */ /* 0x002fe40007ffe0ff */
[----:B------:R-:W-:Y:S02]  /*15a0*/  IABS R24, R6 ;  /* 0x0000000600187213 */ /* 0x000fe40000000000 */
[----:B------:R-:W0:Y:S02]  /*15b0*/  F2I.FTZ.U32.TRUNC.NTZ R23, R22 ;  /* 0x0000001600177305 */ /* 0x000e24000021f000 */
[----:B0-----:R-:W-:Y:S02]  /*15c0*/  IMAD.MOV R18, RZ, RZ, -R23 ;  /* 0x000000ffff127224 */ /* 0x001fe400078e0a17 */
[----:B------:R-:W-:Y:S02]  /*15d0*/  IMAD.MOV.U32 R22, RZ, RZ, RZ ;  /* 0x000000ffff167224 */ /* 0x000fe400078e00ff */
[----:B------:R-:W-:-:S02]  /*15e0*/  IMAD R9, R18, R7, RZ ;  /* 0x0000000712097224 */ /* 0x000fc400078e02ff */
[----:B------:R-:W-:Y:S02]  /*15f0*/  IMAD.MOV.U32 R18, RZ, RZ, RZ ;  /* 0x000000ffff127224 */ /* 0x000fe400078e00ff */
[----:B------:R-:W-:Y:S01]  /*1600*/  IMAD.HI.U32 R9, R23, R9, R22 ;  /* 0x0000000917097227 */ /* 0x000fe200078e0016 */
[----:B------:R-:W-:-:S03]  /*1610*/  IABS R22, R3 ;  /* 0x0000000300167213 */ /* 0x000fc60000000000 */
[----:B------:R-:W-:Y:S01]  /*1620*/  IMAD.HI.U32 R25, R19, R25, R18 ;  /* 0x0000001913197227 */ /* 0x000fe200078e0012 */
[----:B------:R-:W-:-:S03]  /*1630*/  IABS R19, c[0x0][0x1c0] ;  /* 0x0000700000137a13 */ /* 0x000fc60000000000 */
[----:B------:R-:W-:Y:S02]  /*1640*/  IMAD.MOV R22, RZ, RZ, -R22 ;  /* 0x000000ffff167224 */ /* 0x000fe400078e0a16 */
[----:B------:R-:W-:Y:S02]  /*1650*/  IMAD.MOV R19, RZ, RZ, -R19 ;  /* 0x000000ffff137224 */ /* 0x000fe400078e0a13 */
[----:B------:R-:W-:-:S04]  /*1660*/  IMAD.HI.U32 R18, R25, R26, RZ ;  /* 0x0000001a19127227 */ /* 0x000fc800078e00ff */
[----:B------:R-:W-:-:S04]  /*1670*/  IMAD.HI.U32 R9, R9, R24, RZ ;  /* 0x0000001809097227 */ /* 0x000fc800078e00ff */
[----:B------:R-:W-:Y:S02]  /*1680*/  IMAD R17, R18, R19, R26 ;  /* 0x0000001312117224 */ /* 0x000fe400078e021a */
[--C-:B------:R-:W-:Y:S02]  /*1690*/  IMAD R22, R9, R22, R24.reuse ;  /* 0x0000001609167224 */ /* 0x100fe400078e0218 */
[----:B------:R-:W-:Y:S01]  /*16a0*/  IMAD.HI.U32 R25, R25, R24, RZ ;  /* 0x0000001819197227 */ /* 0x000fe200078e00ff */
[----:B------:R-:W-:Y:S02]  /*16b0*/  ISETP.GT.U32.AND P3, PT, R8, R17, PT ;  /* 0x000000110800720c */ /* 0x000fe40003f64070 */
[----:B------:R-:W-:Y:S01]  /*16c0*/  ISETP.GT.U32.AND P0, PT, R7, R22, PT ;  /* 0x000000160700720c */ /* 0x000fe20003f04070 */
[----:B------:R-:W-:-:S05]  /*16d0*/  IMAD R19, R25, R19, R24 ;  /* 0x0000001319137224 */ /* 0x000fca00078e0218 */
[----:B------:R-:W-:-:S05]  /*16e0*/  ISETP.GT.U32.AND P1, PT, R8, R19, PT ;  /* 0x000000130800720c */ /* 0x000fca0003f24070 */
[--C-:B------:R-:W-:Y:S01]  /*16f0*/  @!P3 IMAD.IADD R17, R17, 0x1, -R8.reuse ;  /* 0x000000011111b824 */ /* 0x100fe200078e0a08 */
[----:B------:R-:W-:Y:S01]  /*1700*/  @!P3 IADD3 R18, R18, 0x1, RZ ;  /* 0x000000011212b810 */ /* 0x000fe20007ffe0ff */
[----:B------:R-:W-:Y:S01]  /*1710*/  @!P0 IMAD.IADD R22, R22, 0x1, -R7 ;  /* 0x0000000116168824 */ /* 0x000fe200078e0a07 */
[----:B------:R-:W-:Y:S02]  /*1720*/  @!P0 IADD3 R9, R9, 0x1, RZ ;  /* 0x0000000109098810 */ /* 0x000fe40007ffe0ff */
[----:B------:R-:W-:Y:S02]  /*1730*/  ISETP.GE.U32.AND P6, PT, R17, R8, PT ;  /* 0x000000081100720c */ /* 0x000fe40003fc6070 */
[----:B------:R-:W0:Y:S01]  /*1740*/  S2R R17, SR_TID.X ;  /* 0x0000000000117919 */ /* 0x000e220000002100 */
[-C--:B------:R-:W-:Y:S01]  /*1750*/  ISETP.GE.U32.AND P2, PT, R22, R7.reuse, PT ;  /* 0x000000071600720c */ /* 0x080fe20003f46070 */
[----:B------:R-:W-:Y:S01]  /*1760*/  @!P1 IMAD.IADD R19, R19, 0x1, -R8 ;  /* 0x0000000113139824 */ /* 0x000fe200078e0a08 */
[----:B------:R-:W-:-:S02]  /*1770*/  LOP3.LUT R22, R6, R7, RZ, 0x3c, !PT ;  /* 0x0000000706167212 */ /* 0x000fc400078e3cff */
[----:B------:R-:W-:Y:S02]  /*1780*/  ISETP.GE.AND P0, PT, R4, RZ, PT ;  /* 0x000000ff0400720c */ /* 0x000fe40003f06270 */
[----:B------:R-:W-:Y:S02]  /*1790*/  ISETP.GE.AND P4, PT, R22, RZ, PT ;  /* 0x000000ff1600720c */ /* 0x000fe40003f86270 */
[----:B------:R-:W-:Y:S02]  /*17a0*/  ISETP.GT.AND P3, PT, R2, RZ, PT ;  /* 0x000000ff0200720c */ /* 0x000fe40003f64270 */
[----:B------:R-:W-:Y:S02]  /*17b0*/  @P6 IADD3 R18, R18, 0x1, RZ ;  /* 0x0000000112126810 */ /* 0x000fe40007ffe0ff */
[----:B------:R-:W-:Y:S02]  /*17c0*/  ISETP.NE.AND P6, PT, R3, RZ, PT ;  /* 0x000000ff0300720c */ /* 0x000fe40003fc5270 */
[----:B------:R-:W-:-:S02]  /*17d0*/  @P2 IADD3 R9, R9, 0x1, RZ ;  /* 0x0000000109092810 */ /* 0x000fc40007ffe0ff */
[----:B------:R-:W-:Y:S01]  /*17e0*/  ISETP.GE.U32.AND P5, PT, R19, R8, PT ;  /* 0x000000081300720c */ /* 0x000fe20003fa6070 */
[----:B------:R-:W-:Y:S01]  /*17f0*/  IMAD.MOV.U32 R19, RZ, RZ, c[0x0][0x214] ;  /* 0x00008500ff137624 */ /* 0x000fe200078e00ff */
[----:B------:R-:W-:Y:S01]  /*1800*/  LOP3.LUT R6, R6, c[0x0][0x1c0], RZ, 0x3c, !PT ;  /* 0x0000700006067a12 */ /* 0x000fe200078e3cff */
[----:B------:R-:W-:Y:S01]  /*1810*/  @!P4 IMAD.MOV R9, RZ, RZ, -R9 ;  /* 0x000000ffff09c224 */ /* 0x000fe200078e0a09 */
[----:B------:R-:W-:Y:S01]  /*1820*/  @!P1 IADD3 R25, R25, 0x1, RZ ;  /* 0x0000000119199810 */ /* 0x000fe20007ffe0ff */
[----:B------:R-:W-:Y:S01]  /*1830*/  @!P0 IMAD.MOV R18, RZ, RZ, -R18 ;  /* 0x000000ffff128224 */ /* 0x000fe200078e0a12 */
[----:B------:R-:W-:Y:S02]  /*1840*/  ISETP.GE.AND P2, PT, R6, RZ, PT ;  /* 0x000000ff0600720c */ /* 0x000fe40003f46270 */
[----:B------:R-:W-:Y:S02]  /*1850*/  ISETP.NE.AND P4, PT, RZ, c[0x0][0x1c0], PT ;  /* 0x00007000ff007a0c */ /* 0x000fe40003f85270 */
[----:B------:R-:W-:-:S02]  /*1860*/  LOP3.LUT R6, RZ, c[0x0][0x1c0], RZ, 0x33, !PT ;  /* 0x00007000ff067a12 */ /* 0x000fc400078e33ff */
[----:B------:R-:W-:Y:S02]  /*1870*/  SHF.R.S32.HI R8, RZ, 0x1f, R2 ;  /* 0x0000001fff087819 */ /* 0x000fe40000011402 */
[----:B------:R-:W-:Y:S02]  /*1880*/  ISETP.NE.AND P1, PT, RZ, UR4, PT ;  /* 0x00000004ff007c0c */ /* 0x000fe4000bf25270 */
[----:B0-----:R-:W-:Y:S02]  /*1890*/  SHF.R.S32.HI R4, RZ, 0x1f, R17 ;  /* 0x0000001fff047819 */ /* 0x001fe40000011411 */
[----:B------:R-:W-:Y:S01]  /*18a0*/  LEA.HI.SX32 R22, R2, 0x1, 0x1 ;  /* 0x0000000102167811 */ /* 0x000fe200078f0aff */
[----:B------:R-:W-:Y:S01]  /*18b0*/  @!P3 IMAD.MOV R22, RZ, RZ, R8 ;  /* 0x000000ffff16b224 */ /* 0x000fe200078e0208 */
[----:B------:R-:W-:Y:S02]  /*18c0*/  SEL R19, R19, 0x1, !P1 ;  /* 0x0000000113137807 */ /* 0x000fe40004800000 */
[----:B------:R-:W-:-:S02]  /*18d0*/  SEL R18, R6, R18, !P4 ;  /* 0x0000001206127207 */ /* 0x000fc40006000000 */
[----:B------:R-:W-:Y:S02]  /*18e0*/  @!P6 LOP3.LUT R9, RZ, R7, RZ, 0x33, !PT ;  /* 0x00000007ff09e212 */ /* 0x000fe400078e33ff */
[----:B------:R-:W-:Y:S01]  /*18f0*/  LEA.HI R8, R4, R17, RZ, 0x2 ;  /* 0x0000001104087211 */ /* 0x000fe200078f10ff */
[----:B------:R-:W-:Y:S01]  /*1900*/  IMAD R7, R18, R19, RZ ;  /* 0x0000001312077224 */ /* 0x000fe200078e02ff */
[----:B------:R-:W-:Y:S02]  /*1910*/  @P5 IADD3 R25, R25, 0x1, RZ ;  /* 0x0000000119195810 */ /* 0x000fe40007ffe0ff */
[----:B------:R-:W-:Y:S01]  /*1920*/  ISETP.LT.U32.AND P0, PT, R20, R9, PT ;  /* 0x000000091400720c */ /* 0x000fe20003f01070 */
[----:B------:R-:W-:Y:S01]  /*1930*/  IMAD R7, R22, R7, RZ ;  /* 0x0000000716077224 */ /* 0x000fe200078e02ff */
[----:B------:R-:W-:Y:S01]  /*1940*/  SHF.R.S32.HI R23, RZ, 0x1f, R9 ;  /* 0x0000001fff177819 */ /* 0x000fe20000011409 */
[----:B------:R-:W-:Y:S01]  /*1950*/  @!P2 IMAD.MOV R25, RZ, RZ, -R25 ;  /* 0x000000ffff19a224 */ /* 0x000fe200078e0a19 */
[----:B------:R-:W-:-:S02]  /*1960*/  SHF.R.S32.HI R18, RZ, 0x2, R8 ;  /* 0x00000002ff127819 */ /* 0x000fc40000011408 */
[C---:B------:R-:W-:Y:S02]  /*1970*/  ISETP.LT.AND.EX P2, PT, R21.reuse, R23, PT, P0 ;  /* 0x000000171500720c */ /* 0x040fe40003f41300 */
[----:B------:R-:W-:Y:S02]  /*1980*/  ISETP.GE.AND P0, PT, R18, c[0x0][0x314], PT ;  /* 0x0000c50012007a0c */ /* 0x000fe40003f06270 */
[----:B------:R-:W-:Y:S02]  /*1990*/  LOP3.LUT R22, R8, 0xfffffffc, RZ, 0xc0, !PT ;  /* 0xfffffffc08167812 */ /* 0x000fe400078ec0ff */
[----:B------:R-:W-:Y:S01]  /*19a0*/  SEL R9, R20, R9, P2 ;  /* 0x0000000914097207 */ /* 0x000fe20001000000 */
[----:B------:R-:W-:Y:S01]  /*19b0*/  IMAD.MOV.U32 R20, RZ, RZ, -0x800000 ;  /* 0xff800000ff147424 */ /* 0x000fe200078e00ff */
[----:B------:R-:W-:Y:S01]  /*19c0*/  SEL R8, R21, R23, P2 ;  /* 0x0000001715087207 */ /* 0x000fe20001000000 */
[----:B------:R-:W-:Y:S01]  /*19d0*/  IMAD.IADD R23, R17, 0x1, -R22 ;  /* 0x0000000111177824 */ /* 0x000fe200078e0a16 */
[----:B------:R-:W-:-:S05]  /*19e0*/  SEL R6, R6, R25, !P4 ;  /* 0x0000001906067207 */ /* 0x000fca0006000000 */
[----:B------:R-:W-:Y:S05]  /*19f0*/  @P0 BRA `(.L_x_107) ;  /* 0x0000010000000947 */ /* 0x000fea0003800000 */
[----:B------:R-:W-:Y:S02]  /*1a00*/  IADD3 R22, P2, R11, -UR8, RZ ;  /* 0x800000080b167c10 */ /* 0x000fe4000ff5e0ff */
[----:B------:R-:W-:Y:S02]  /*1a10*/  SHF.R.S32.HI R21, RZ, 0x1f, R23 ;  /* 0x0000001fff157819 */ /* 0x000fe40000011417 */
[----:B------:R-:W-:Y:S02]  /*1a20*/  ISETP.GT.U32.AND P0, PT, R22, R23, PT ;  /* 0x000000171600720c */ /* 0x000fe40003f04070 */
[----:B------:R-:W-:-:S04]  /*1a30*/  IADD3.X R22, R5, ~UR7, RZ, P2, !PT ;  /* 0x8000000705167c10 */ /* 0x000fc800097fe4ff */
[----:B------:R-:W-:-:S13]  /*1a40*/  ISETP.GT.AND.EX P0, PT, R22, R21, PT, P0 ;  /* 0x000000151600720c */ /* 0x000fda0003f04300 */
[----:B------:R-:W-:Y:S05]  /*1a50*/  @!P0 BRA `(.L_x_107) ;  /* 0x000000a000008947 */ /* 0x000fea0003800000 */
[----:B------:R-:W-:Y:S01]  /*1a60*/  IADD3 R24, P0, R23, UR8, RZ ;  /* 0x0000000817187c10 */ /* 0x000fe2000ff1e0ff */
[----:B------:R-:W-:Y:S01]  /*1a70*/  IMAD R20, R5, R18, RZ ;  /* 0x0000001205147224 */ /* 0x000fe200078e02ff */
[----:B------:R-:W-:Y:S02]  /*1a80*/  SHF.R.S32.HI R22, RZ, 0x1f, R18 ;  /* 0x0000001fff167819 */ /* 0x000fe40000011412 */
[----:B------:R-:W-:-:S03]  /*1a90*/  IADD3.X R25, R21, UR7, RZ, P0, !PT ;  /* 0x0000000715197c10 */ /* 0x000fc600087fe4ff */
[C---:B------:R-:W-:Y:S02]  /*1aa0*/  IMAD R20, R11.reuse, R22, R20 ;  /* 0x000000160b147224 */ /* 0x040fe400078e0214 */
[----:B------:R-:W-:-:S04]  /*1ab0*/  IMAD.WIDE.U32 R24, R11, R18, R24 ;  /* 0x000000120b187225 */ /* 0x000fc800078e0018 */
[----:B------:R-:W-:Y:S01]  /*1ac0*/  IMAD.IADD R20, R25, 0x1, R20 ;  /* 0x0000000119147824 */ /* 0x000fe200078e0214 */
[----:B------:R-:W-:-:S04]  /*1ad0*/  LEA R26, P0, R24, c[0x0][0x208], 0x2 ;  /* 0x00008200181a7a11 */ /* 0x000fc800078010ff */
[----:B------:R-:W-:-:S05]  /*1ae0*/  LEA.HI.X R27, R24, c[0x0][0x20c], R20, 0x2, P0 ;  /* 0x00008300181b7a11 */ /* 0x000fca00000f1414 */
[----:B------:R0:W5:Y:S04]  /*1af0*/  LDG.E R20, [R26.64] ;  /* 0x0000000a1a147981 */ /* 0x000168000c1e1900 */
.L_x_107:
[----:B------:R-:W-:Y:S05]  /*1b00*/  BSYNC B0 ;  /* 0x0000000000007941 */ /* 0x000fea0003800000 */
.L_x_106:
[C---:B------:R-:W-:Y:S01]  /*1b10*/  ISETP.GT.AND P0, PT, R17.reuse, 0x7f, PT ;  /* 0x0000007f1100780c */ /* 0x040fe20003f04270 */
[----:B------:R-:W-:Y:S01]  /*1b20*/  IMAD.MOV.U32 R29, RZ, RZ, -0x800000 ;  /* 0xff800000ff1d7424 */ /* 0x000fe200078e00ff */
[----:B------:R-:W-:Y:S01]  /*1b30*/  LOP3.LUT P2, RZ, R17, 0x1f, RZ, 0xc0, !PT ;  /* 0x0000001f11ff7812 */ /* 0x000fe2000784c0ff */
[----:B------:R-:W-:Y:S01]  /*1b40*/  IMAD R19, R6, R19, RZ ;  /* 0x0000001306137224 */ /* 0x000fe200078e02ff */
[----:B------:R-:W-:Y:S01]  /*1b50*/  ISETP.GT.AND P3, PT, R3, RZ, PT ;  /* 0x000000ff0300720c */ /* 0x000fe20003f64270 */
[----:B------:R-:W-:Y:S01]  /*1b60*/  BSSY B1, `(.L_x_108) ;  /* 0x00001f4000017945 */ /* 0x000fe20003800000 */
[----:B------:R-:W-:Y:S01]  /*1b70*/  ISETP.GT.OR P2, PT, R17, 0x7f, P2 ;  /* 0x0000007f1100780c */ /* 0x000fe20001744670 */
[----:B------:R-:W-:-:S06]  /*1b80*/  IMAD.MOV.U32 R28, RZ, RZ, 0x7f800000 ;  /* 0x7f800000ff1c7424 */ /* 0x000fcc00078e00ff */
[----:B------:R-:W-:Y:S01]  /*1b90*/  @!P0 IMAD R23, R18, 0x5, R23 ;  /* 0x0000000512178824 */ /* 0x000fe200078e0217 */
[----:B------:R-:W-:-:S04]  /*1ba0*/  @!P0 LEA.HI R21, R4, R17, RZ, 0x5 ;  /* 0x0000001104158211 */ /* 0x000fc800078f28ff */
[----:B-----5:R-:W-:Y:S01]  /*1bb0*/  @!P0 STS [R23.X4], R20 ;  /* 0x0000001417008388 */ /* 0x020fe20000004800 */
[----:B------:R-:W-:Y:S02]  /*1bc0*/  @!P0 LOP3.LUT R22, R21, 0xffffffe0, RZ, 0xc0, !PT ;  /* 0xffffffe015168812 */ /* 0x000fe400078ec0ff */
[----:B------:R-:W-:-:S03]  /*1bd0*/  @!P0 SHF.R.S32.HI R21, RZ, 0x5, R21 ;  /* 0x00000005ff158819 */ /* 0x000fc60000011415 */
[----:B------:R-:W-:-:S04]  /*1be0*/  @!P0 IMAD.IADD R22, R17, 0x1, -R22 ;  /* 0x0000000111168824 */ /* 0x000fc800078e0a16 */
[----:B------:R-:W-:Y:S01]  /*1bf0*/  @!P0 IMAD R21, R22, 0x5, R21 ;  /* 0x0000000516158824 */ /* 0x000fe200078e0215 */
[----:B------:R-:W-:Y:S06]  /*1c00*/  BAR.SYNC.DEFER_BLOCKING 0x0 ;  /* 0x0000000000007b1d */ /* 0x000fec0000010000 */
[----:B------:R-:W1:Y:S04]  /*1c10*/  @!P0 LDS R29, [R21.X4] ;  /* 0x00000000151d8984 */ /* 0x000e680000004800 */
[----:B-1----:R-:W1:Y:S02]  /*1c20*/  SHFL.BFLY PT, R22, R29, 0x10, 0x1f ;  /* 0x0e001f001d167f89 */ /* 0x002e6400000e0000 */
[----:B-1----:R-:W-:-:S05]  /*1c30*/  FMNMX.FTZ R22, R22, R29, !PT ;  /* 0x0000001d16167209 */ /* 0x002fca0007810000 */
[----:B------:R-:W1:Y:S02]  /*1c40*/  SHFL.BFLY PT, R25, R22, 0x8, 0x1f ;  /* 0x0d001f0016197f89 */ /* 0x000e6400000e0000 */
[----:B-1----:R-:W-:-:S05]  /*1c50*/  FMNMX.FTZ R25, R22, R25, !PT ;  /* 0x0000001916197209 */ /* 0x002fca0007810000 */
[----:B------:R-:W1:Y:S02]  /*1c60*/  SHFL.BFLY PT, R24, R25, 0x4, 0x1f ;  /* 0x0c801f0019187f89 */ /* 0x000e6400000e0000 */
[----:B-1----:R-:W-:-:S05]  /*1c70*/  FMNMX.FTZ R24, R25, R24, !PT ;  /* 0x0000001819187209 */ /* 0x002fca0007810000 */
[----:B0-----:R-:W0:Y:S02]  /*1c80*/  SHFL.BFLY PT, R27, R24, 0x2, 0x1f ;  /* 0x0c401f00181b7f89 */ /* 0x001e2400000e0000 */
[----:B0-----:R-:W-:-:S05]  /*1c90*/  FMNMX.FTZ R27, R24, R27, !PT ;  /* 0x0000001b181b7209 */ /* 0x001fca0007810000 */
[----:B------:R-:W0:Y:S02]  /*1ca0*/  SHFL.BFLY PT, R18, R27, 0x1, 0x1f ;  /* 0x0c201f001b127f89 */ /* 0x000e2400000e0000 */
[----:B0-----:R-:W-:-:S04]  /*1cb0*/  FMNMX.FTZ R18, R27, R18, !PT ;  /* 0x000000121b127209 */ /* 0x001fc80007810000 */
[----:B------:R-:W-:-:S04]  /*1cc0*/  FSETP.NEU.FTZ.AND P0, PT, R18, -INF , PT ;  /* 0xff8000001200780b */ /* 0x000fc80003f1d000 */
[----:B------:R-:W-:-:S05]  /*1cd0*/  FSEL R18, R18, RZ, P0 ;  /* 0x000000ff12127208 */ /* 0x000fca0000000000 */
[----:B------:R-:W-:-:S04]  /*1ce0*/  FADD.FTZ R21, -R18, R29 ;  /* 0x0000001d12157221 */ /* 0x000fc80000010100 */
[----:B------:R-:W-:-:S06]  /*1cf0*/  FMUL.FTZ R21, R21, 1.4426950216293334961 ;  /* 0x3fb8aa3b15157820 */ /* 0x000fcc0000410000 */
[----:B------:R-:W0:Y:S02]  /*1d00*/  MUFU.EX2 R21, R21 ;  /* 0x0000001500157308 */ /* 0x000e240000000800 */
[----:B0-----:R-:W0:Y:S02]  /*1d10*/  SHFL.BFLY PT, R22, R21, 0x10, 0x1f ;  /* 0x0e001f0015167f89 */ /* 0x001e2400000e0000 */
[----:B0-----:R-:W-:-:S05]  /*1d20*/  FADD.FTZ R22, R21, R22 ;  /* 0x0000001615167221 */ /* 0x001fca0000010000 */
[----:B------:R-:W0:Y:S02]  /*1d30*/  SHFL.BFLY PT, R25, R22, 0x8, 0x1f ;  /* 0x0d001f0016197f89 */ /* 0x000e2400000e0000 */
[----:B0-----:R-:W-:Y:S01]  /*1d40*/  FADD.FTZ R25, R22, R25 ;  /* 0x0000001916197221 */ /* 0x001fe20000010000 */
[----:B------:R-:W-:-:S04]  /*1d50*/  SHF.R.S32.HI R22, RZ, 0x1f, R3 ;  /* 0x0000001fff167819 */ /* 0x000fc80000011403 */
[----:B------:R-:W0:Y:S02]  /*1d60*/  SHFL.BFLY PT, R24, R25, 0x4, 0x1f ;  /* 0x0c801f0019187f89 */ /* 0x000e2400000e0000 */
[----:B0-----:R-:W-:-:S05]  /*1d70*/  FADD.FTZ R24, R25, R24 ;  /* 0x0000001819187221 */ /* 0x001fca0000010000 */
[----:B------:R-:W0:Y:S02]  /*1d80*/  SHFL.BFLY PT, R23, R24, 0x2, 0x1f ;  /* 0x0c401f0018177f89 */ /* 0x000e2400000e0000 */
[----:B0-----:R-:W-:-:S05]  /*1d90*/  FADD.FTZ R23, R24, R23 ;  /* 0x0000001718177221 */ /* 0x001fca0000010000 */
[----:B------:R-:W0:Y:S02]  /*1da0*/  SHFL.BFLY PT, R20, R23, 0x1, 0x1f ;  /* 0x0c201f0017147f89 */ /* 0x000e2400000e0000 */
[----:B0-----:R-:W-:Y:S01]  /*1db0*/  FADD.FTZ R26, R23, R20 ;  /* 0x00000014171a7221 */ /* 0x001fe20000010000 */
[----:B------:R-:W-:Y:S01]  /*1dc0*/  LEA.HI.SX32 R20, R3, 0x1, 0x1 ;  /* 0x0000000103147811 */ /* 0x000fe200078f0aff */
[----:B------:R-:W-:-:S03]  /*1dd0*/  @!P3 IMAD.MOV R20, RZ, RZ, R22 ;  /* 0x000000ffff14b224 */ /* 0x000fc600078e0216 */
[----:B------:R-:W-:Y:S01]  /*1de0*/  FSETP.NE.FTZ.AND P0, PT, R26, RZ, PT ;  /* 0x000000ff1a00720b */ /* 0x000fe20003f15000 */
[----:B------:R-:W-:-:S12]  /*1df0*/  IMAD R6, R19, R20, RZ ;  /* 0x0000001413067224 */ /* 0x000fd800078e02ff */
[----:B------:R-:W0:Y:S02]  /*1e00*/  @P0 MUFU.LG2 R21, R26 ;  /* 0x0000001a00150308 */ /* 0x000e240000000c00 */
[----:B0-----:R-:W-:Y:S01]  /*1e10*/  @P0 FFMA.FTZ R28, R21, 0.69314718246459960938, R18 ;  /* 0x3f317218151c0823 */ /* 0x001fe20000010012 */
[----:B------:R-:W-:Y:S05]  /*1e20*/  @P2 BRA `(.L_x_109) ;  /* 0x00001c7000002947 */ /* 0x000fea0003800000 */
[----:B------:R-:W-:Y:S01]  /*1e30*/  ULDC.U8 UR4, c[0x0][0x328] ;  /* 0x0000ca0000047ab9 */ /* 0x000fe20000000000 */
[----:B------:R-:W-:Y:S02]  /*1e40*/  LEA.HI R4, R4, R17, RZ, 0x5 ;  /* 0x0000001104047211 */ /* 0x000fe400078f28ff */
[----:B------:R-:W-:Y:S02]  /*1e50*/  ISETP.NE.AND P2, PT, RZ, UR4, PT ;  /* 0x00000004ff007c0c */ /* 0x000fe4000bf45270 */
[----:B------:R-:W-:-:S04]  /*1e60*/  SHF.R.S32.HI R4, RZ, 0x5, R4 ;  /* 0x00000005ff047819 */ /* 0x000fc80000011404 */
[----:B------:R-:W-:-:S04]  /*1e70*/  IADD3 R36, P0, R4, UR8, RZ ;  /* 0x0000000804247c10 */ /* 0x000fc8000ff1e0ff */
[----:B------:R-:W-:-:S03]  /*1e80*/  LEA.HI.X.SX32 R37, R4, UR7, 0x1, P0 ;  /* 0x0000000704257c11 */ /* 0x000fc600080f0eff */
        /* <DEDUP_REMOVED lines=43> */
.L_x_112:
        /* <DEDUP_REMOVED lines=22> */
.L_x_113:
[----:B------:R-:W-:Y:S05]  /*22a0*/  BSYNC B0 ;  /* 0x0000000000007941 */ /* 0x000fea0003800000 */
.L_x_111:
[----:B------:R-:W-:Y:S01]  /*22b0*/  LOP3.LUT R19, R17, R0, RZ, 0xfc, !PT ;  /* 0x0000000011137212 */ /* 0x000fe200078efcff */
[----:B------:R-:W-:Y:S03]  /*22c0*/  BSSY B0, `(.L_x_114) ;  /* 0x0000028000007945 */ /* 0x000fe60003800000 */
[----:B------:R-:W-:-:S13]  /*22d0*/  ISETP.NE.U32.AND P0, PT, R19, RZ, PT ;  /* 0x000000ff1300720c */ /* 0x000fda0003f05070 */
[----:B------:R-:W-:Y:S05]  /*22e0*/  @!P0 BRA `(.L_x_115) ;  /* 0x000000f000008947 */ /* 0x000fea0003800000 */
[----:B------:R-:W-:Y:S01]  /*22f0*/  IMAD.MOV.U32 R24, RZ, RZ, R30 ;  /* 0x000000ffff187224 */ /* 0x000fe200078e001e */
[----:B------:R-:W-:Y:S02]  /*2300*/  MOV R23, R0 ;  /* 0x0000000000177202 */ /* 0x000fe40000000f00 */
[----:B------:R-:W-:Y:S02]  /*2310*/  MOV R22, 0x2330 ;  /* 0x0000233000167802 */ /* 0x000fe40000000f00 */
[----:B------:R-:W-:Y:S05]  /*2320*/  CALL.REL.NOINC `($__internal_2_$__cuda_sm20_div_s64) ;  /* 0x0000219000007944 */ /* 0x000fea0003c00000 */
        /* <DEDUP_REMOVED lines=11> */
.L_x_115:
        /* <DEDUP_REMOVED lines=22> */
.L_x_116:
[----:B------:R-:W-:Y:S05]  /*2540*/  BSYNC B0 ;  /* 0x0000000000007941 */ /* 0x000fea0003800000 */
.L_x_114:
        /* <DEDUP_REMOVED lines=11> */
[----:B------:R-:W-:Y:S05]  /*2600*/  CALL.REL.NOINC `($__internal_2_$__cuda_sm20_div_s64) ;  /* 0x00001eb000007944 */ /* 0x000fea0003c00000 */
[----:B------:R-:W-:-:S04]  /*2610*/  IADD3 R17, P0, RZ, -R20, RZ ;  /* 0x80000014ff117210 */ /* 0x000fc80007f1e0ff */
[----:B------:R-:W-:Y:S01]  /*2620*/  IADD3.X R18, RZ, ~R21, RZ, P0, !PT ;  /* 0x80000015ff127210 */ /* 0x000fe200007fe4ff */
[----:B------:R-:W-:-:S04]  /*2630*/  IMAD.WIDE.U32 R36, R5, R17, R36 ;  /* 0x0000001105247225 */ /* 0x000fc800078e0024 */
[----:B------:R-:W-:-:S04]  /*2640*/  IMAD R18, R18, R5, RZ ;  /* 0x0000000512127224 */ /* 0x000fc800078e02ff */
[----:B------:R-:W-:-:S05]  /*2650*/  IMAD R4, R4, R17, R18 ;  /* 0x0000001104047224 */ /* 0x000fca00078e0212 */
[----:B------:R-:W-:Y:S01]  /*2660*/  IADD3 R4, R37, R4, RZ ;  /* 0x0000000425047210 */ /* 0x000fe20007ffe0ff */
[----:B------:R-:W-:Y:S05]  /*2670*/  BRA `(.L_x_119) ;  /* 0x0000016000007947 */ /* 0x000fea0003800000 */
.L_x_118:
        /* <DEDUP_REMOVED lines=22> */
.L_x_119:
[----:B------:R-:W-:Y:S05]  /*27e0*/  BSYNC B0 ;  /* 0x0000000000007941 */ /* 0x000fea0003800000 */
.L_x_117:
        /* <DEDUP_REMOVED lines=38> */
[----:B------:R-:W-:Y:S05]  /*2a50*/  CALL.REL.NOINC `($__internal_2_$__cuda_sm20_div_s64) ;  /* 0x00001a6000007944 */ /* 0x000fea0003c00000 */
        /* <DEDUP_REMOVED lines=12> */
.L_x_121:
        /* <DEDUP_REMOVED lines=23> */
.L_x_122:
[----:B------:R-:W-:Y:S05]  /*2c90*/  BSYNC B0 ;  /* 0x0000000000007941 */ /* 0x000fea0003800000 */
.L_x_120:
        /* <DEDUP_REMOVED lines=19> */
.L_x_124:
        /* <DEDUP_REMOVED lines=22> */
.L_x_125:
[----:B------:R-:W-:Y:S05]  /*2f30*/  BSYNC B0 ;  /* 0x0000000000007941 */ /* 0x000fea0003800000 */
.L_x_123:
        /* <DEDUP_REMOVED lines=10> */
[----:B------:R-:W-:Y:S02]  /*2fe0*/  IADD3 R18, P0, RZ, -R20, RZ ;  /* 0x80000014ff127210 */ /* 0x000fe40007f1e0ff */
[----:B------:R-:W-:Y:S02]  /*2ff0*/  MOV R22, R42 ;  /* 0x0000002a00167202 */ /* 0x000fe40000000f00 */
[----:B------:R-:W-:Y:S02]  /*3000*/  IADD3.X R17, RZ, ~R21, RZ, P0, !PT ;  /* 0x80000015ff117210 */ /* 0x000fe400007fe4ff */
[----:B------:R-:W-:-:S03]  /*3010*/  MOV R23, R43 ;  /* 0x0000002b00177202 */ /* 0x000fc60000000f00 */
[----:B------:R-:W-:Y:S02]  /*3020*/  IMAD R17, R17, R14, RZ ;  /* 0x0000000e11117224 */ /* 0x000fe400078e02ff */
[----:B------:R-:W-:-:S04]  /*3030*/  IMAD.WIDE.U32 R22, R14, R18, R22 ;  /* 0x000000120e167225 */ /* 0x000fc800078e0016 */
[----:B------:R-:W-:Y:S01]  /*3040*/  IMAD R13, R13, R18, R17 ;  /* 0x000000120d0d7224 */ /* 0x000fe200078e0211 */
[----:B------:R-:W-:-:S04]  /*3050*/  MOV R14, R22 ;  /* 0x00000016000e7202 */ /* 0x000fc80000000f00 */
[----:B------:R-:W-:Y:S01]  /*3060*/  IADD3 R13, R23, R13, RZ ;  /* 0x0000000d170d7210 */ /* 0x000fe20007ffe0ff */
[----:B------:R-:W-:Y:S05]  /*3070*/  BRA `(.L_x_128) ;  /* 0x0000017000007947 */ /* 0x000fea0003800000 */
.L_x_127:
        /* <DEDUP_REMOVED lines=20> */
[----:B------:R-:W-:Y:S02]  /*31c0*/  IADD3 R17, -R18, RZ, RZ ;  /* 0x000000ff12117210 */ /* 0x000fe40007ffe1ff */
[----:B------:R-:W-:-:S03]  /*31d0*/  MOV R20, R18 ;  /* 0x0000001200147202 */ /* 0x000fc60000000f00 */
[----:B------:R-:W-:Y:S02]  /*31e0*/  IMAD R14, R14, R17, R42 ;  /* 0x000000110e0e7224 */ /* 0x000fe400078e022a */
.L_x_128:
[----:B------:R-:W-:Y:S05]  /*31f0*/  BSYNC B0 ;  /* 0x0000000000007941 */ /* 0x000fea0003800000 */
.L_x_126:
[----:B------:R-:W-:Y:S01]  /*3200*/  LOP3.LUT R19, R41, R10, RZ, 0xfc, !PT ;  /* 0x0000000a29137212 */ /* 0x000fe200078efcff */
[-C--:B------:R-:W-:Y:S01]  /*3210*/  IMAD R17, R21, R7.reuse, RZ ;  /* 0x0000000715117224 */ /* 0x080fe200078e02ff */
[----:B------:R-:W-:Y:S01]  /*3220*/  SHF.R.S32.HI R18, RZ, 0x1f, R7 ;  /* 0x0000001fff127819 */ /* 0x000fe20000011407 */
[----:B------:R-:W-:Y:S01]  /*3230*/  IMAD R44, R25, c[0x0][0x214], RZ ;  /* 0x00008500192c7a24 */ /* 0x000fe200078e02ff */
[----:B------:R-:W-:Y:S01]  /*3240*/  ISETP.NE.U32.AND P0, PT, R19, RZ, PT ;  /* 0x000000ff1300720c */ /* 0x000fe20003f05070 */
[----:B------:R-:W-:Y:S01]  /*3250*/  IMAD.WIDE.U32 R42, R20, R7, RZ ;  /* 0x00000007142a7225 */ /* 0x000fe200078e00ff */
[----:B------:R-:W-:Y:S01]  /*3260*/  SHF.R.S32.HI R21, RZ, 0x1f, R2 ;  /* 0x0000001fff157819 */ /* 0x000fe20000011402 */
[----:B------:R-:W-:Y:S02]  /*3270*/  BSSY B0, `(.L_x_129) ;  /* 0x0000036000007945 */ /* 0x000fe40003800000 */
[----:B------:R-:W-:Y:S01]  /*3280*/  IMAD R7, R18, R20, R17 ;  /* 0x0000001412077224 */ /* 0x000fe200078e0211 */
[----:B------:R-:W-:Y:S01]  /*3290*/  SHF.R.S32.HI R17, RZ, 0x1f, R44 ;  /* 0x0000001fff117819 */ /* 0x000fe2000001142c */
[----:B------:R-:W-:-:S02]  /*32a0*/  IMAD R13, R13, R2, RZ ;  /* 0x000000020d0d7224 */ /* 0x000fc400078e02ff */
[----:B------:R-:W-:Y:S01]  /*32b0*/  IMAD R18, R15, R44, RZ ;  /* 0x0000002c0f127224 */ /* 0x000fe200078e02ff */
[----:B------:R-:W-:Y:S01]  /*32c0*/  IADD3 R7, R43, R7, RZ ;  /* 0x000000072b077210 */ /* 0x000fe20007ffe0ff */
[----:B------:R-:W-:Y:S02]  /*32d0*/  IMAD R13, R21, R14, R13 ;  /* 0x0000000e150d7224 */ /* 0x000fe400078e020d */
[----:B------:R-:W-:-:S04]  /*32e0*/  IMAD.WIDE.U32 R14, R14, R2, RZ ;  /* 0x000000020e0e7225 */ /* 0x000fc800078e00ff */
[----:B------:R-:W-:Y:S01]  /*32f0*/  IMAD R17, R17, R16, R18 ;  /* 0x0000001011117224 */ /* 0x000fe200078e0212 */
[----:B------:R-:W-:Y:S01]  /*3300*/  IADD3 R13, R15, R13, RZ ;  /* 0x0000000d0f0d7210 */ /* 0x000fe20007ffe0ff */
[----:B------:R-:W-:-:S05]  /*3310*/  IMAD.WIDE.U32 R44, R16, R44, RZ ;  /* 0x0000002c102c7225 */ /* 0x000fca00078e00ff */
[----:B------:R-:W-:Y:S01]  /*3320*/  IADD3 R2, R45, R17, RZ ;  /* 0x000000112d027210 */ /* 0x000fe20007ffe0ff */
[----:B------:R-:W-:Y:S05]  /*3330*/  @!P0 BRA `(.L_x_130) ;  /* 0x0000012000008947 */ /* 0x000fea0003800000 */
[----:B------:R-:W-:Y:S01]  /*3340*/  IMAD.MOV.U32 R18, RZ, RZ, R40 ;  /* 0x000000ffff127224 */ /* 0x000fe200078e0028 */
[----:B------:R-:W-:Y:S01]  /*3350*/  MOV R24, R12 ;  /* 0x0000000c00187202 */ /* 0x000fe20000000f00 */
[----:B------:R-:W-:Y:S01]  /*3360*/  IMAD.MOV.U32 R17, RZ, RZ, R41 ;  /* 0x000000ffff117224 */ /* 0x000fe200078e0029 */
[----:B------:R-:W-:Y:S02]  /*3370*/  MOV R23, R10 ;  /* 0x0000000a00177202 */ /* 0x000fe40000000f00 */
[----:B------:R-:W-:Y:S02]  /*3380*/  MOV R22, 0x33a0 ;  /* 0x000033a000167802 */ /* 0x000fe40000000f00 */
[----:B------:R-:W-:Y:S05]  /*3390*/  CALL.REL.NOINC `($__internal_2_$__cuda_sm20_div_s64) ;  /* 0x0000112000007944 */ /* 0x000fea0003c00000 */
        /* <DEDUP_REMOVED lines=12> */
.L_x_130:
        /* <DEDUP_REMOVED lines=23> */
.L_x_131:
[----:B------:R-:W-:Y:S05]  /*35d0*/  BSYNC B0 ;  /* 0x0000000000007941 */ /* 0x000fea0003800000 */
.L_x_129:
        /* <DEDUP_REMOVED lines=29> */
.L_x_133:
        /* <DEDUP_REMOVED lines=23> */
.L_x_134:
[----:B------:R-:W-:Y:S05]  /*3920*/  BSYNC B0 ;  /* 0x0000000000007941 */ /* 0x000fea0003800000 */
.L_x_132:
[----:B------:R-:W-:-:S04]  /*3930*/  IADD3 R31, P1, P0, R36, R32, R30 ;  /* 0x00000020241f7210 */ /* 0x000fc8000783e01e */
[----:B------:R-:W-:Y:S02]  /*3940*/  IADD3 R31, P3, P2, R42, R31, R44 ;  /* 0x0000001f2a1f7210 */ /* 0x000fe40007a7e02c */
[----:B------:R-:W-:Y:S01]  /*3950*/  IADD3.X R0, R4, R5, R0, P1, P0 ;  /* 0x0000000504007210 */ /* 0x000fe20000fe0400 */
[----:B------:R-:W-:Y:S01]  /*3960*/  IMAD R5, R21, R6, RZ ;  /* 0x0000000615057224 */ /* 0x000fe200078e02ff */
[----:B------:R-:W-:Y:S02]  /*3970*/  IADD3 R14, P1, P0, R46, R31, R14 ;  /* 0x0000001f2e0e7210 */ /* 0x000fe4000783e00e */
[----:B------:R-:W-:Y:S02]  /*3980*/  IADD3.X R0, R7, R0, R2, P3, P2 ;  /* 0x0000000007007210 */ /* 0x000fe40001fe4402 */
[----:B------:R-:W-:Y:S02]  /*3990*/  SHF.R.S32.HI R2, RZ, 0x1f, R6 ;  /* 0x0000001fff027819 */ /* 0x000fe40000011406 */
[----:B------:R-:W-:-:S02]  /*39a0*/  IADD3.X R15, R10, R0, R13, P1, P0 ;  /* 0x000000000a0f7210 */ /* 0x000fc40000fe040d */
[----:B------:R-:W-:Y:S01]  /*39b0*/  SHF.R.S32.HI R0, RZ, 0x1f, R3 ;  /* 0x0000001fff007819 */ /* 0x000fe20000011403 */
[-C--:B------:R-:W-:Y:S02]  /*39c0*/  IMAD R2, R2, R20.reuse, R5 ;  /* 0x0000001402027224 */ /* 0x080fe400078e0205 */
[----:B------:R-:W-:-:S04]  /*39d0*/  IMAD.WIDE.U32 R14, R6, R20, R14 ;  /* 0x00000014060e7225 */ /* 0x000fc800078e000e */
[----:B------:R-:W-:Y:S02]  /*39e0*/  IMAD R5, R8, R3, RZ ;  /* 0x0000000308057224 */ /* 0x000fe400078e02ff */
        /* <DEDUP_REMOVED lines=8> */
.L_x_110:
[----:B------:R-:W-:-:S04]  /*3a70*/  LEA R2, P0, R36, c[0x0][0x200], 0x2 ;  /* 0x0000800024027a11 */ /* 0x000fc800078010ff */
[----:B------:R-:W-:-:S05]  /*3a80*/  LEA.HI.X R3, R36, c[0x0][0x204], R37, 0x2, P0 ;  /* 0x0000810024037a11 */ /* 0x000fca00000f1425 */
[----:B------:R0:W-:Y:S04]  /*3a90*/  STG.E [R2.64], R28 ;  /* 0x0000001c02007986 */ /* 0x0001e8000c10190a */
.L_x_109:
[----:B------:R-:W-:Y:S05]  /*3aa0*/  BSYNC B1 ;  /* 0x0000000000017941 */ /* 0x000fea0003800000 */
.L_x_108:
[----:B------:R-:W1:Y:S01]  /*3ab0*/  S2R R0, SR_TID.X ;  /* 0x0000000000007919 */ /* 0x000e620000002100 */
[----:B0-----:R-:W-:Y:S01]  /*3ac0*/  IMAD.MOV.U32 R2, RZ, RZ, c[0x0][0x314] ;  /* 0x0000c500ff027624 */ /* 0x001fe200078e00ff */
[----:B------:R-:W-:Y:S01]  /*3ad0*/  CS2R R6, SRZ ;  /* 0x0000000000067805 */ /* 0x000fe2000001ff00 */
[----:B------:R-:W-:Y:S01]  /*3ae0*/  IMAD.MOV.U32 R9, RZ, RZ, RZ ;  /* 0x000000ffff097224 */ /* 0x000fe200078e00ff */
[----:B------:R-:W-:Y:S01]  /*3af0*/  CS2R R4, SRZ ;  /* 0x0000000000047805 */ /* 0x000fe2000001ff00 */
[----:B-1----:R-:W-:-:S04]  /*3b00*/  SHF.R.S32.HI R3, RZ, 0x1f, R0 ;  /* 0x0000001fff037819 */ /* 0x002fc80000011400 */
[----:B------:R-:W-:-:S04]  /*3b10*/  LEA.HI R20, R3, R0, RZ, 0x5 ;  /* 0x0000000003147211 */ /* 0x000fc800078f28ff */
[----:B------:R-:W-:Y:S02]  /*3b20*/  LOP3.LUT R27, R20, 0xffffffe0, RZ, 0xc0, !PT ;  /* 0xffffffe0141b7812 */ /* 0x000fe400078ec0ff */
[----:B------:R-:W-:-:S03]  /*3b30*/  SHF.R.S32.HI R20, RZ, 0x5, R20 ;  /* 0x00000005ff147819 */ /* 0x000fc60000011414 */
[----:B------:R-:W-:-:S05]  /*3b40*/  IMAD.IADD R27, R0, 0x1, -R27 ;  /* 0x00000001001b7824 */ /* 0x000fca00078e0a1b */
[----:B------:R-:W-:-:S04]  /*3b50*/  ISETP.GE.AND P0, PT, R27, c[0x0][0x314], PT ;  /* 0x0000c5001b007a0c */ /* 0x000fc80003f06270 */
[----:B------:R-:W-:-:S13]  /*3b60*/  ISETP.LT.AND P0, PT, R0, 0x80, !P0 ;  /* 0x000000800000780c */ /* 0x000fda0004701270 */
[----:B------:R-:W-:Y:S02]  /*3b70*/  @P0 FADD.FTZ R0, -R28, R29 ;  /* 0x0000001d1c000221 */ /* 0x000fe40000010100 */
[C---:B------:R-:W-:Y:S02]  /*3b80*/  @P0 IMAD R3, R27.reuse, 0x5, R20 ;  /* 0x000000051b030824 */ /* 0x040fe400078e0214 */
[----:B------:R-:W-:Y:S02]  /*3b90*/  @P0 FMUL.FTZ R0, R0, 1.4426950216293334961 ;  /* 0x3fb8aa3b00000820 */ /* 0x000fe40000410000 */
[----:B------:R-:W-:-:S04]  /*3ba0*/  IMAD.SHL.U32 R27, R27, 0x4, RZ ;  /* 0x000000041b1b7824 */ /* 0x000fc800078e00ff */
[----:B------:R-:W0:Y:S01]  /*3bb0*/  @P0 MUFU.EX2 R0, R0 ;  /* 0x0000000000000308 */ /* 0x000e220000000800 */
[----:B------:R-:W-:Y:S01]  /*3bc0*/  IADD3 R25, R27, 0x80, RZ ;  /* 0x000000801b197810 */ /* 0x000fe20007ffe0ff */
[----:B0-----:R0:W-:Y:S04]  /*3bd0*/  @P0 STS [R3.X4], R0 ;  /* 0x0000000003000388 */ /* 0x0011e80000004800 */
[----:B------:R-:W-:Y:S01]  /*3be0*/  BAR.SYNC.DEFER_BLOCKING 0x0 ;  /* 0x0000000000007b1d */ /* 0x000fe20000010000 */
[----:B------:R-:W-:Y:S02]  /*3bf0*/  ISETP.GE.AND P0, PT, R2, 0x1, PT ;  /* 0x000000010200780c */ /* 0x000fe40003f06270 */
[----:B0-----:R-:W-:Y:S01]  /*3c00*/  CS2R R2, SRZ ;  /* 0x0000000000027805 */ /* 0x001fe2000001ff00 */
[----:B------:R-:W-:-:S10]  /*3c10*/  IMAD.MOV.U32 R0, RZ, RZ, RZ ;  /* 0x000000ffff007224 */ /* 0x000fd400078e00ff */
        /* <DEDUP_REMOVED lines=10> */
[C---:B------:R-:W-:Y:S01]  /*3cc0*/  IADD3 R8, P0, R21.reuse, UR5, RZ ;  /* 0x0000000515087c10 */ /* 0x040fe2000ff1e0ff */
        /* <DEDUP_REMOVED lines=11> */
.L_x_138:
        /* <DEDUP_REMOVED lines=11> */
.L_x_137:
[----:B------:R-:W-:Y:S05]  /*3e30*/  BSYNC B0 ;  /* 0x0000000000007941 */ /* 0x000fea0003800000 */
.L_x_136:
        /* <DEDUP_REMOVED lines=15> */
.L_x_135:
        /* <DEDUP_REMOVED lines=11> */
[-C--:B------:R-:W-:Y:S02]  /*3fe0*/  IABS R2, R7.reuse ;  /* 0x0000000700027213 */ /* 0x080fe40000000000 */
[----:B------:R-:W-:Y:S02]  /*3ff0*/  IABS R9, R7 ;  /* 0x0000000700097213 */ /* 0x000fe40000000000 */
[----:B------:R-:W0:Y:S03]  /*4000*/  I2F.RP R6, R2 ;  /* 0x0000000200067306 */ /* 0x000e260000209400 */
[----:B------:R-:W-:-:S05]  /*4010*/  IMAD.MOV R9, RZ, RZ, -R9 ;  /* 0x000000ffff097224 */ /* 0x000fca00078e0a09 */
[----:B0-----:R-:W0:Y:S02]  /*4020*/  MUFU.RCP R14, R6 ;  /* 0x00000006000e7308 */ /* 0x001e240000001000 */
[----:B0-----:R-:W-:-:S06]  /*4030*/  IADD3 R14, R14, 0xffffffe, RZ ;  /* 0x0ffffffe0e0e7810 */ /* 0x001fcc0007ffe0ff */
[----:B------:R-:W0:Y:S02]  /*4040*/  F2I.FTZ.U32.TRUNC.NTZ R15, R14 ;  /* 0x0000000e000f7305 */ /* 0x000e24000021f000 */
[--C-:B0-----:R-:W-:Y:S02]  /*4050*/  IMAD.MOV R0, RZ, RZ, -R15.reuse ;  /* 0x000000ffff007224 */ /* 0x101fe400078e0a0f */
[----:B------:R-:W-:Y:S02]  /*4060*/  IMAD.MOV.U32 R14, RZ, RZ, RZ ;  /* 0x000000ffff0e7224 */ /* 0x000fe400078e00ff */
[----:B------:R-:W-:Y:S02]  /*4070*/  IMAD R11, R0, R2, RZ ;  /* 0x00000002000b7224 */ /* 0x000fe400078e02ff */
[----:B------:R-:W0:Y:S02]  /*4080*/  I2F.RP R0, R3 ;  /* 0x0000000300007306 */ /* 0x000e240000209400 */
[----:B------:R-:W-:-:S06]  /*4090*/  IMAD.HI.U32 R11, R15, R11, R14 ;  /* 0x0000000b0f0b7227 */ /* 0x000fcc00078e000e */
[----:B------:R-:W-:-:S04]  /*40a0*/  IMAD.HI.U32 R6, R11, R8, RZ ;  /* 0x000000080b067227 */ /* 0x000fc800078e00ff */
[----:B------:R-:W-:Y:S01]  /*40b0*/  IMAD R9, R6, R9, R8 ;  /* 0x0000000906097224 */ /* 0x000fe200078e0208 */
[----:B0-----:R-:W0:Y:S04]  /*40c0*/  MUFU.RCP R0, R0 ;  /* 0x0000000000007308 */ /* 0x001e280000001000 */
[----:B------:R-:W-:-:S13]  /*40d0*/  ISETP.GT.U32.AND P1, PT, R2, R9, PT ;  /* 0x000000090200720c */ /* 0x000fda0003f24070 */
[----:B------:R-:W-:Y:S01]  /*40e0*/  @!P1 IMAD.IADD R9, R9, 0x1, -R2 ;  /* 0x0000000109099824 */ /* 0x000fe200078e0a02 */
[----:B------:R-:W-:Y:S02]  /*40f0*/  @!P1 IADD3 R6, R6, 0x1, RZ ;  /* 0x0000000106069810 */ /* 0x000fe40007ffe0ff */
[----:B0-----:R-:W-:Y:S02]  /*4100*/  IADD3 R10, R0, 0xffffffe, RZ ;  /* 0x0ffffffe000a7810 */ /* 0x001fe40007ffe0ff */
[----:B------:R-:W-:Y:S02]  /*4110*/  ISETP.GE.U32.AND P2, PT, R9, R2, PT ;  /* 0x000000020900720c */ /* 0x000fe40003f46070 */
[----:B------:R-:W-:Y:S01]  /*4120*/  LOP3.LUT R2, R20, R7, RZ, 0x3c, !PT ;  /* 0x0000000714027212 */ /* 0x000fe200078e3cff */
[----:B------:R-:W0:Y:S01]  /*4130*/  F2I.FTZ.U32.TRUNC.NTZ R11, R10 ;  /* 0x0000000a000b7305 */ /* 0x000e22000021f000 */
[----:B------:R-:W-:Y:S02]  /*4140*/  ISETP.NE.AND P1, PT, R7, RZ, PT ;  /* 0x000000ff0700720c */ /* 0x000fe40003f25270 */
[----:B------:R-:W-:-:S07]  /*4150*/  ISETP.GE.AND P0, PT, R2, RZ, PT ;  /* 0x000000ff0200720c */ /* 0x000fce0003f06270 */
[----:B------:R-:W-:-:S06]  /*4160*/  @P2 IADD3 R6, R6, 0x1, RZ ;  /* 0x0000000106062810 */ /* 0x000fcc0007ffe0ff */
[----:B------:R-:W-:Y:S01]  /*4170*/  @!P0 IADD3 R6, -R6, RZ, RZ ;  /* 0x000000ff06068210 */ /* 0x000fe20007ffe1ff */
[--C-:B0-----:R-:W-:Y:S01]  /*4180*/  IMAD.MOV R2, RZ, RZ, -R11.reuse ;  /* 0x000000ffff027224 */ /* 0x101fe200078e0a0b */
[----:B------:R-:W-:Y:S01]  /*4190*/  @!P1 LOP3.LUT R6, RZ, R7, RZ, 0x33, !PT ;  /* 0x00000007ff069212 */ /* 0x000fe200078e33ff */
[----:B------:R-:W-:Y:S02]  /*41a0*/  IMAD.MOV.U32 R10, RZ, RZ, RZ ;  /* 0x000000ffff0a7224 */ /* 0x000fe400078e00ff */
[----:B------:R-:W-:Y:S02]  /*41b0*/  IMAD R2, R2, R3, RZ ;  /* 0x0000000302027224 */ /* 0x000fe400078e02ff */
[----:B------:R-:W-:Y:S02]  /*41c0*/  IMAD R7, R6, R7, RZ ;  /* 0x0000000706077224 */ /* 0x000fe400078e02ff */
[----:B------:R-:W-:-:S04]  /*41d0*/  IMAD.HI.U32 R2, R11, R2, R10 ;  /* 0x000000020b027227 */ /* 0x000fc800078e000a */
[----:B------:R-:W-:Y:S02]  /*41e0*/  IMAD.IADD R8, R20, 0x1, -R7 ;  /* 0x0000000114087824 */ /* 0x000fe400078e0a07 */
[----:B------:R-:W-:-:S03]  /*41f0*/  IMAD.WIDE.U32 R10, R6, c[0x0][0x1e0], RZ ;  /* 0x00007800060a7a25 */ /* 0x000fc600078e00ff */
[----:B------:R-:W-:Y:S02]  /*4200*/  IABS R0, R8 ;  /* 0x0000000800007213 */ /* 0x000fe40000000000 */
[----:B------:R-:W-:-:S03]  /*4210*/  LOP3.LUT R8, R8, c[0x0][0x214], RZ, 0x3c, !PT ;  /* 0x0000850008087a12 */ /* 0x000fc600078e3cff */
[----:B------:R-:W-:Y:S01]  /*4220*/  IMAD.HI.U32 R9, R2, R0, RZ ;  /* 0x0000000002097227 */ /* 0x000fe200078e00ff */
[----:B------:R-:W-:-:S04]  /*4230*/  ISETP.GE.AND P1, PT, R8, RZ, PT ;  /* 0x000000ff0800720c */ /* 0x000fc80003f26270 */
        /* <DEDUP_REMOVED lines=22> */
[----:B------:R-:W-:Y:S02]  /*43a0*/  IMAD.IADD R11, R11, 0x1, R2 ;  /* 0x000000010b0b7824 */ /* 0x000fe400078e0202 */
[----:B------:R-:W-:Y:S02]  /*43b0*/  IMAD R0, R0, c[0x0][0x1e8], RZ ;  /* 0x00007a0000007a24 */ /* 0x000fe400078e02ff */
[----:B------:R-:W-:-:S04]  /*43c0*/  IMAD.WIDE.U32 R10, R7, c[0x0][0x1e8], R10 ;  /* 0x00007a00070a7a25 */ /* 0x000fc800078e000a */
[----:B------:R-:W-:Y:S01]  /*43d0*/  IMAD R0, R7, c[0x0][0x1ec], R0 ;  /* 0x00007b0007007a24 */ /* 0x000fe200078e0200 */
[----:B------:R-:W-:-:S03]  /*43e0*/  @!P0 IADD3 R2, P1, R27, R10, RZ ;  /* 0x0000000a1b028210 */ /* 0x000fc60007f3e0ff */
[----:B------:R-:W-:-:S05]  /*43f0*/  IMAD.IADD R0, R11, 0x1, R0 ;  /* 0x000000010b007824 */ /* 0x000fca00078e0200 */
        /* <DEDUP_REMOVED lines=12> */
        .weak           $__internal_2_$__cuda_sm20_div_s64
        .type           $__internal_2_$__cuda_sm20_div_s64,@function
        .size           $__internal_2_$__cuda_sm20_div_s64,(.L_x_4785 - $__internal_2_$__cuda_sm20_div_s64)
$__internal_2_$__cuda_sm20_div_s64:
        /* <DEDUP_REMOVED lines=29> */
[----:B------:R-:W-:-:S04]  /*4690*/  IMAD.X R26, RZ, RZ, ~R26, P0 ;  /* 0x000000ffff1a7224 */ /* 0x000fc800000e0e1a */
[----:B------:R-:W-:-:S04]  /*46a0*/  IMAD.WIDE.U32 R34, P5, R35, R26, R34 ;  /* 0x0000001a23227225 */ /* 0x000fc800078a0022 */
[C---:B------:R-:W-:Y:S02]  /*46b0*/  IMAD R21, R27.reuse, R26, RZ ;  /* 0x0000001a1b157224 */ /* 0x040fe400078e02ff */
[----:B------:R-:W-:-:S04]  /*46c0*/  IMAD.HI.U32 R20, P4, R27, R20, R34 ;  /* 0x000000141b147227 */ /* 0x000fc80007880022 */
[----:B------:R-:W-:Y:S01]  /*46d0*/  IMAD.HI.U32 R19, R27, R26, RZ ;  /* 0x0000001a1b137227 */ /* 0x000fe200078e00ff */
[----:B------:R-:W-:Y:S02]  /*46e0*/  IADD3 R21, P3, R21, R20, RZ ;  /* 0x0000001415157210 */ /* 0x000fe40007f7e0ff */
[-C--:B------:R-:W-:Y:S01]  /*46f0*/  IADD3 R20, P0, RZ, -R18.reuse, RZ ;  /* 0x80000012ff147210 */ /* 0x080fe20007f1e0ff */
[----:B------:R-:W-:Y:S02]  /*4700*/  IMAD.X R27, R19, 0x1, R27, P5 ;  /* 0x00000001131b7824 */ /* 0x000fe400028e061b */
[----:B------:R-:W-:Y:S01]  /*4710*/  IMAD.MOV.U32 R35, RZ, RZ, RZ ;  /* 0x000000ffff237224 */ /* 0x000fe200078e00ff */
[----:B------:R-:W-:Y:S01]  /*4720*/  SEL R20, R20, R18, !P2 ;  /* 0x0000001214147207 */ /* 0x000fe20005000000 */
[----:B------:R-:W-:-:S04]  /*4730*/  IMAD.X R26, RZ, RZ, ~R17, P0 ;  /* 0x000000ffff1a7224 */ /* 0x000fc800000e0e11 */
[----:B------:R-:W-:Y:S01]  /*4740*/  IMAD.HI.U32 R34, R21, R20, RZ ;  /* 0x0000001415227227 */ /* 0x000fe200078e00ff */
[----:B------:R-:W-:Y:S02]  /*4750*/  SEL R19, R26, R17, !P2 ;  /* 0x000000111a137207 */ /* 0x000fe40005000000 */
        /* <DEDUP_REMOVED lines=8> */
[----:B------:R-:W-:Y:S01]  /*47e0*/  IMAD R21, R27, R39, R35 ;  /* 0x000000271b157224 */ /* 0x000fe200078e0223 */
[----:B------:R-:W-:Y:S01]  /*47f0*/  IADD3 R20, P0, -R34, R20, RZ ;  /* 0x0000001422147210 */ /* 0x000fe20007f1e1ff */
[----:B------:R-:W-:-:S03]  /*4800*/  IMAD.X R26, RZ, RZ, R26, P2 ;  /* 0x000000ffff1a7224 */ /* 0x000fc600010e061a */
[-C--:B------:R-:W-:Y:S01]  /*4810*/  ISETP.GE.U32.AND P4, PT, R20, R38.reuse, PT ;  /* 0x000000261400720c */ /* 0x080fe20003f86070 */
[-C--:B------:R-:W-:Y:S01]  /*4820*/  IMAD R34, R26, R38.reuse, R21 ;  /* 0x000000261a227224 */ /* 0x080fe200078e0215 */
[----:B------:R-:W-:-:S03]  /*4830*/  IADD3 R21, P3, R20, -R38, RZ ;  /* 0x8000002614157210 */ /* 0x000fc60007f7e0ff */
[----:B------:R-:W-:Y:S01]  /*4840*/  IMAD.X R19, R19, 0x1, ~R34, P0 ;  /* 0x0000000113137824 */ /* 0x000fe200000e0e22 */
[----:B------:R-:W-:-:S04]  /*4850*/  IADD3 R34, P2, R27, 0x1, RZ ;  /* 0x000000011b227810 */ /* 0x000fc80007f5e0ff */
[----:B------:R-:W-:-:S04]  /*4860*/  ISETP.GE.U32.AND.EX P4, PT, R19, R39, PT, P4 ;  /* 0x000000271300720c */ /* 0x000fc80003f86140 */
[----:B------:R-:W-:Y:S01]  /*4870*/  SEL R21, R21, R20, P4 ;  /* 0x0000001415157207 */ /* 0x000fe20002000000 */
[----:B------:R-:W-:Y:S01]  /*4880*/  IMAD.X R20, R19, 0x1, ~R39, P3 ;  /* 0x0000000113147824 */ /* 0x000fe200018e0e27 */
[----:B------:R-:W-:Y:S02]  /*4890*/  SEL R34, R34, R27, P4 ;  /* 0x0000001b22227207 */ /* 0x000fe40002000000 */
[----:B------:R-:W-:Y:S01]  /*48a0*/  ISETP.GE.U32.AND P0, PT, R21, R38, PT ;  /* 0x000000261500720c */ /* 0x000fe20003f06070 */
[----:B------:R-:W-:Y:S01]  /*48b0*/  IMAD.X R21, RZ, RZ, R26, P2 ;  /* 0x000000ffff157224 */ /* 0x000fe200010e061a */
[----:B------:R-:W-:Y:S02]  /*48c0*/  SEL R19, R20, R19, P4 ;  /* 0x0000001314137207 */ /* 0x000fe40002000000 */
[----:B------:R-:W-:Y:S02]  /*48d0*/  IADD3 R27, P2, R34, 0x1, RZ ;  /* 0x00000001221b7810 */ /* 0x000fe40007f5e0ff */
[----:B------:R-:W-:Y:S01]  /*48e0*/  SEL R21, R21, R26, P4 ;  /* 0x0000001a15157207 */ /* 0x000fe20002000000 */
[----:B------:R-:W-:Y:S01]  /*48f0*/  IMAD.MOV.U32 R26, RZ, RZ, R22 ;  /* 0x000000ffff1a7224 */ /* 0x000fe200078e0016 */
[----:B------:R-:W-:-:S02]  /*4900*/  ISETP.GE.U32.AND.EX P0, PT, R19, R39, PT, P0 ;  /* 0x000000271300720c */ /* 0x000fc40003f06100 */
[----:B------:R-:W-:Y:S02]  /*4910*/  IADD3.X R20, RZ, R21, RZ, P2, !PT ;  /* 0x00000015ff147210 */ /* 0x000fe400017fe4ff */
[----:B------:R-:W-:Y:S02]  /*4920*/  SEL R27, R27, R34, P0 ;  /* 0x000000221b1b7207 */ /* 0x000fe40000000000 */
[----:B------:R-:W-:Y:S02]  /*4930*/  LOP3.LUT R19, R23, R17, RZ, 0x3c, !PT ;  /* 0x0000001117137212 */ /* 0x000fe400078e3cff */
[----:B------:R-:W-:Y:S02]  /*4940*/  SEL R21, R20, R21, P0 ;  /* 0x0000001514157207 */ /* 0x000fe40000000000 */
[----:B------:R-:W-:Y:S02]  /*4950*/  IADD3 R20, P2, RZ, -R27, RZ ;  /* 0x8000001bff147210 */ /* 0x000fe40007f5e0ff */
[----:B------:R-:W-:-:S02]  /*4960*/  ISETP.GE.AND P3, PT, R19, RZ, PT ;  /* 0x000000ff1300720c */ /* 0x000fc40003f66270 */
[----:B------:R-:W-:Y:S01]  /*4970*/  ISETP.NE.U32.AND P0, PT, R24, RZ, PT ;  /* 0x000000ff1800720c */ /* 0x000fe20003f05070 */
[----:B------:R-:W-:Y:S01]  /*4980*/  IMAD.X R24, RZ, RZ, ~R21, P2 ;  /* 0x000000ffff187224 */ /* 0x000fe200010e0e15 */
[----:B------:R-:W-:Y:S01]  /*4990*/  SEL R20, R20, R27, !P3 ;  /* 0x0000001b14147207 */ /* 0x000fe20005800000 */
[----:B------:R-:W-:Y:S01]  /*49a0*/  IMAD.MOV.U32 R27, RZ, RZ, 0x0 ;  /* 0x00000000ff1b7424 */ /* 0x000fe200078e00ff */
[----:B------:R-:W-:Y:S02]  /*49b0*/  ISETP.NE.AND.EX P0, PT, R23, RZ, PT, P0 ;  /* 0x000000ff1700720c */ /* 0x000fe40003f05300 */
[----:B------:R-:W-:Y:S02]  /*49c0*/  SEL R24, R24, R21, !P3 ;  /* 0x0000001518187207 */ /* 0x000fe40005800000 */
[----:B------:R-:W-:Y:S02]  /*49d0*/  SEL R20, R20, 0xffffffff, P0 ;  /* 0xffffffff14147807 */ /* 0x000fe40000000000 */
[----:B------:R-:W-:Y:S01]  /*49e0*/  SEL R21, R24, 0xffffffff, P0 ;  /* 0xffffffff18157807 */ /* 0x000fe20000000000 */
[----:B------:R-:W-:Y:S06]  /*49f0*/  RET.REL.NODEC R26 `(_ZN5flash32flash_fwd_splitkv_combine_kernelI23Flash_fwd_kernel_traitsILi256ELi64ELi64ELi4ELb0ELb0EN7cutlass6half_tE19Flash_kernel_traitsILi256ELi64ELi64ELi4ES3_EELi4ELi5ELb0EEEvNS_16Flash_fwd_paramsE) ;  /* 0xffffb6001a007950 */ /* 0x000fec0003c3ffff */
.L_x_139:
        /* <DEDUP_REMOVED lines=16> */
.L_x_4785:


//--------------------- .text._ZN5flash32flash_fwd_splitkv_combine_kernelI23Flash_fwd_kernel_traitsILi256ELi64ELi64ELi4ELb0ELb0EN7cutlass6half_tE19Flash_kernel_traitsILi256ELi64ELi64ELi4ES3_EELi4ELi4ELb0EEEvNS_16Flash_fwd_paramsE --------------------------
	.section	.text._ZN5flash32flash_fwd_splitkv_combine_kernelI23Flash_fwd_kernel_traitsILi256ELi64ELi64ELi4ELb0ELb0EN7cutlass6half_tE19Flash_kernel_traitsILi256ELi64ELi64ELi4ES3_EELi4ELi4ELb0EEEvNS_16Flash_fwd_paramsE,"ax",@progbits
	.sectioninfo	@"SHI_REGISTERS=52"
	.align	128
        .global         _ZN5flash32flash_fwd_splitkv_combine_kernelI23Flash_fwd_kernel_traitsILi256ELi64ELi64ELi4ELb0ELb0EN7cutlass6half_tE19Flash_kernel_traitsILi256ELi64ELi64ELi4ES3_EELi4ELi4ELb0EEEvNS_16Flash_fwd_paramsE
        .type           _ZN5flash32flash_fwd_splitkv_combine_kernelI23Flash_fwd_kernel_traitsILi256ELi64ELi64ELi4ELb0ELb0EN7cutlass6half_tE19Flash_kernel_traitsILi256ELi64ELi64ELi4ES3_EELi4ELi4ELb0EEEvNS_16Flash_fwd_paramsE,@function
        .size           _ZN5flash32flash_fwd_splitkv_combine_kernelI23Flash_fwd_kernel_traitsILi256ELi64ELi64ELi4ELb0ELb0EN7cutlass6half_tE19Flash_kernel_traitsILi256ELi64ELi64ELi4ES3_EELi4ELi4ELb0EEEvNS_16Flash_fwd_paramsE,(.L_x_4786 - _ZN5flash32flash_fwd_splitkv_combine_kernelI23Flash_fwd_kernel_traitsILi256ELi64ELi64ELi4ELb0ELb0EN7cutlass6half_tE19Flash_kernel_traitsILi256ELi64ELi64ELi4ES3_EELi4ELi4ELb0EEEvNS_16Flash_fwd_paramsE)
        .other          _ZN5flash32flash_fwd_splitkv_combine_kernelI23Flash_fwd_kernel_traitsILi256ELi64ELi64ELi4ELb0ELb0EN7cutlass6half_tE19Flash_kernel_traitsILi256ELi64ELi64ELi4ES3_EELi4ELi4ELb0EEEvNS_16Flash_fwd_paramsE,@"STO_CUDA_ENTRY STV_DEFAULT"
_ZN5flash32flash_fwd_splitkv_combine_kernelI23Flash_fwd_kernel_traitsILi256ELi64ELi64ELi4ELb0ELb0EN7cutlass6half_tE19Flash_kernel_traitsILi256ELi64ELi64ELi4ES3_EELi4ELi4ELb0EEEvNS_16Flash_fwd_paramsE:
.text._ZN5flash32flash_fwd_splitkv_combine_kernelI23Flash_fwd_kernel_traitsILi256ELi64ELi64ELi4ELb0ELb0EN7cutlass6half_tE19Flash_kernel_traitsILi256ELi64ELi64ELi4ES3_EELi4ELi4ELb0EEEvNS_16Flash_fwd_paramsE:
        /* <DEDUP_REMOVED lines=23> */
[----:B------:R-:W-:Y:S05]  /*0170*/  CALL.REL.NOINC `($__internal_3_$__cuda_sm20_div_s64) ;  /* 0x0000433000007944 */ /* 0x000fea0003c00000 */
[----:B------:R-:W-:Y:S05]  /*0180*/  BRA `(.L_x_141) ;  /* 0x0000013000007947 */ /* 0x000fea0003800000 */
.L_x_140:
        /* <DEDUP_REMOVED lines=19> */
.L_x_141:
        /* <DEDUP_REMOVED lines=12> */
[----:B------:R-:W-:Y:S05]  /*0380*/  CALL.REL.NOINC `($__internal_3_$__cuda_sm20_div_s64) ;  /* 0x0000412000007944 */ /* 0x000fea0003c00000 */
[----:B------:R-:W-:Y:S02]  /*0390*/  MOV R8, R20 ;  /* 0x0000001400087202 */ /* 0x000fe40000000f00 */
[----:B------:R-:W-:Y:S01]  /*03a0*/  MOV R9, R21 ;  /* 0x0000001500097202 */ /* 0x000fe20000000f00 */
[----:B------:R-:W-:Y:S05]  /*03b0*/  BRA `(.L_x_144) ;  /* 0x0000013000007947 */ /* 0x000fea0003800000 */
.L_x_143:
        /* <DEDUP_REMOVED lines=19> */
.L_x_144:
[----:B------:R-:W-:Y:S05]  /*04f0*/  BSYNC B0 ;  /* 0x0000000000007941 */ /* 0x000fea0003800000 */
.L_x_142:
        /* <DEDUP_REMOVED lines=43> */
.L_x_146:
        /* <DEDUP_REMOVED lines=19> */
.L_x_147:
[----:B------:R-:W-:Y:S05]  /*08e0*/  BSYNC B0 ;  /* 0x0000000000007941 */ /* 0x000fea0003800000 */
.L_x_145:
        /* <DEDUP_REMOVED lines=74> */
[----:B------:R-:W-:Y:S02]  /*0d90*/  MOV R32, R20 ;  /* 0x0000001400207202 */ /* 0x000fe40000000f00 */
[----:B------:R-:W-:Y:S01]  /*0da0*/  MOV R33, R21 ;  /* 0x0000001500217202 */ /* 0x000fe20000000f00 */
[----:B------:R-:W-:Y:S05]  /*0db0*/  BRA `(.L_x_150) ;  /* 0x0000013000007947 */ /* 0x000fea0003800000 */
.L_x_149:
        /* <DEDUP_REMOVED lines=19> */
.L_x_150:
[----:B------:R-:W-:Y:S05]  /*0ef0*/  BSYNC B0 ;  /* 0x0000000000007941 */ /* 0x000fea0003800000 */
.L_x_148:
        /* <DEDUP_REMOVED lines=41> */
.L_x_152:
        /* <DEDUP_REMOVED lines=19> */
.L_x_153:
[----:B------:R-:W-:Y:S05]  /*12c0*/  BSYNC B0 ;  /* 0x0000000000007941 */ /* 0x000fea0003800000 */
.L_x_151:
        /* <DEDUP_REMOVED lines=131> */
.L_x_155:
[----:B------:R-:W-:Y:S05]  /*1b00*/  BSYNC B0 ;  /* 0x0000000000007941 */ /* 0x000fea0003800000 */
.L_x_154:
        /* <DEDUP_REMOVED lines=95> */
.L_x_160:
        /* <DEDUP_REMOVED lines=22> */
.L_x_161:
[----:B------:R-:W-:Y:S05]  /*2260*/  BSYNC B0 ;  /* 0x0000000000007941 */ /* 0x000fea0003800000 */
.L_x_159:
[----:B------:R-:W-:Y:S01]  /*2270*/  LOP3.LUT R19, R17, R0, RZ, 0xfc, !PT ;  /* 0x0000000011137212 */ /* 0x000fe200078efcff */
[----:B------:R-:W-:Y:S03]  /*2280*/  BSSY B0, `(.L_x_162) ;  /* 0x0000028000007945 */ /* 0x000fe60003800000 */
[----:B------:R-:W-:-:S13]  /*2290*/  ISETP.NE.U32.AND P0, PT, R19, RZ, PT ;  /* 0x000000ff1300720c */ /* 0x000fda0003f05070 */
[----:B------:R-:W-:Y:S05]  /*22a0*/  @!P0 BRA `(.L_x_163) ;  /* 0x000000f000008947 */ /* 0x000fea0003800000 */
[----:B------:R-:W-:Y:S01]  /*22b0*/  IMAD.MOV.U32 R24, RZ, RZ, R30 ;  /* 0x000000ffff187224 */ /* 0x000fe200078e001e */
[----:B------:R-:W-:Y:S02]  /*22c0*/  MOV R23, R0 ;  /* 0x0000000000177202 */ /* 0x000fe40000000f00 */
[----:B------:R-:W-:Y:S02]  /*22d0*/  MOV R22, 0x22f0 ;  /* 0x000022f000167802 */ /* 0x000fe40000000f00 */
[----:B------:R-:W-:Y:S05]  /*22e0*/  CALL.REL.NOINC `($__internal_3_$__cuda_sm20_div_s64) ;  /* 0x000021c000007944 */ /* 0x000fea0003c00000 */
        /* <DEDUP_REMOVED lines=11> */
.L_x_163:
        /* <DEDUP_REMOVED lines=22> */
.L_x_164:
[----:B------:R-:W-:Y:S05]  /*2500*/  BSYNC B0 ;  /* 0x0000000000007941 */ /* 0x000fea0003800000 */
.L_x_162:
        /* <DEDUP_REMOVED lines=11> */
[----:B------:R-:W-:Y:S05]  /*25c0*/  CALL.REL.NOINC `($__internal_3_$__cuda_sm20_div_s64) ;  /* 0x00001ee000007944 */ /* 0x000fea0003c00000 */
[----:B------:R-:W-:-:S04]  /*25d0*/  IADD3 R17, P0, RZ, -R20, RZ ;  /* 0x80000014ff117210 */ /* 0x000fc80007f1e0ff */
[----:B------:R-:W-:Y:S01]  /*25e0*/  IADD3.X R18, RZ, ~R21, RZ, P0, !PT ;  /* 0x80000015ff127210 */ /* 0x000fe200007fe4ff */
[----:B------:R-:W-:-:S04]  /*25f0*/  IMAD.WIDE.U32 R36, R5, R17, R36 ;  /* 0x0000001105247225 */ /* 0x000fc800078e0024 */
[----:B------:R-:W-:-:S04]  /*2600*/  IMAD R18, R18, R5, RZ ;  /* 0x0000000512127224 */ /* 0x000fc800078e02ff */
[----:B------:R-:W-:-:S05]  /*2610*/  IMAD R4, R4, R17, R18 ;  /* 0x0000001104047224 */ /* 0x000fca00078e0212 */
[----:B------:R-:W-:Y:S01]  /*2620*/  IADD3 R4, R37, R4, RZ ;  /* 0x0000000425047210 */ /* 0x000fe20007ffe0ff */
[----:B------:R-:W-:Y:S05]  /*2630*/  BRA `(.L_x_167) ;  /* 0x0000016000007947 */ /* 0x000fea0003800000 */
.L_x_166:
        /* <DEDUP_REMOVED lines=22> */
.L_x_167:
[----:B------:R-:W-:Y:S05]  /*27a0*/  BSYNC B0 ;  /* 0x0000000000007941 */ /* 0x000fea0003800000 */
.L_x_165:
        /* <DEDUP_REMOVED lines=38> */
[----:B------:R-:W-:Y:S05]  /*2a10*/  CALL.REL.NOINC `($__internal_3_$__cuda_sm20_div_s64) ;  /* 0x00001a9000007944 */ /* 0x000fea0003c00000 */
        /* <DEDUP_REMOVED lines=12> */
.L_x_169:
        /* <DEDUP_REMOVED lines=23> */
.L_x_170:
[----:B------:R-:W-:Y:S05]  /*2c50*/  BSYNC B0 ;  /* 0x0000000000007941 */ /* 0x000fea0003800000 */
.L_x_168:
        /* <DEDUP_REMOVED lines=19> */
.L_x_172:
        /* <DEDUP_REMOVED lines=22> */
.L_x_173:
[----:B------:R-:W-:Y:S05]  /*2ef0*/  BSYNC B0 ;  /* 0x0000000000007941 */ /* 0x000fea0003800000 */
.L_x_171:
        /* <DEDUP_REMOVED lines=20> */
.L_x_175:
        /* <DEDUP_REMOVED lines=23> */
.L_x_176:
[----:B------:R-:W-:Y:S05]  /*31b0*/  BSYNC B0 ;  /* 0x0000000000007941 */ /* 0x000fea0003800000 */
.L_x_174:
        /* <DEDUP_REMOVED lines=25> */
[----:B------:R-:W-:Y:S05]  /*3350*/  CALL.REL.NOINC `($__internal_3_$__cuda_sm20_div_s64) ;  /* 0x0000115000007944 */ /* 0x000fea0003c00000 */
        /* <DEDUP_REMOVED lines=12> */
.L_x_178:
        /* <DEDUP_REMOVED lines=23> */
.L_x_179:
[----:B------:R-:W-:Y:S05]  /*3590*/  BSYNC B0 ;  /* 0x0000000000007941 */ /* 0x000fea0003800000 */
.L_x_177:
        /* <DEDUP_REMOVED lines=29> */
.L_x_181:
        /* <DEDUP_REMOVED lines=23> */
.L_x_182:
[----:B------:R-:W-:Y:S05]  /*38e0*/  BSYNC B0 ;  /* 0x0000000000007941 */ /* 0x000fea0003800000 */
.L_x_180:
        /* <DEDUP_REMOVED lines=20> */
.L_x_158:
[----:B------:R-:W-:-:S04]  /*3a30*/  LEA R2, P0, R36, c[0x0][0x200], 0x2 ;  /* 0x0000800024027a11 */ /* 0x000fc800078010ff */
[----:B------:R-:W-:-:S05]  /*3a40*/  LEA.HI.X R3, R36, c[0x0][0x204], R37, 0x2, P0 ;  /* 0x0000810024037a11 */ /* 0x000fca00000f1425 */
[----:B------:R0:W-:Y:S04]  /*3a50*/  STG.E [R2.64], R28 ;  /* 0x0000001c02007986 */ /* 0x0001e8000c10190a */
.L_x_157:
[----:B------:R-:W-:Y:S05]  /*3a60*/  BSYNC B1 ;  /* 0x0000000000017941 */ /* 0x000fea0003800000 */
.L_x_156:
[----:B------:R-:W1:Y:S01]  /*3a70*/  S2R R25, SR_TID.X ;  /* 0x0000000000197919 */ /* 0x000e620000002100 */
[----:B------:R-:W-:Y:S01]  /*3a80*/  IMAD.MOV.U32 R9, RZ, RZ, RZ ;  /* 0x000000ffff097224 */ /* 0x000fe200078e00ff */
[----:B------:R-:W-:Y:S01]  /*3a90*/  CS2R R6, SRZ ;  /* 0x0000000000067805 */ /* 0x000fe2000001ff00 */
[----:B-1----:R-:W-:-:S04]  /*3aa0*/  SHF.R.S32.HI R24, RZ, 0x1f, R25 ;  /* 0x0000001fff187819 */ /* 0x002fc80000011419 */
[CC--:B0-----:R-:W-:Y:S02]  /*3ab0*/  LEA.HI R2, R24.reuse, R25.reuse, RZ, 0x4 ;  /* 0x0000001918027211 */ /* 0x0c1fe400078f20ff */
[----:B------:R-:W-:Y:S02]  /*3ac0*/  LEA.HI R24, R24, R25, RZ, 0x5 ;  /* 0x0000001918187211 */ /* 0x000fe400078f28ff */
[----:B------:R-:W-:Y:S02]  /*3ad0*/  LOP3.LUT R0, R2, 0xfffffff0, RZ, 0xc0, !PT ;  /* 0xfffffff002007812 */ /* 0x000fe400078ec0ff */
[----:B------:R-:W-:Y:S02]  /*3ae0*/  LOP3.LUT R4, R24, 0x3fffffe0, RZ, 0xc0, !PT ;  /* 0x3fffffe018047812 */ /* 0x000fe400078ec0ff */
[----:B------:R-:W-:Y:S01]  /*3af0*/  SHF.R.S32.HI R24, RZ, 0x5, R24 ;  /* 0x00000005ff187819 */ /* 0x000fe20000011418 */
[----:B------:R-:W-:-:S05]  /*3b00*/  IMAD.IADD R0, R25, 0x1, -R0 ;  /* 0x0000000119007824 */ /* 0x000fca00078e0a00 */
[----:B------:R-:W-:-:S04]  /*3b10*/  ISETP.GE.AND P0, PT, R0, c[0x0][0x314], PT ;  /* 0x0000c50000007a0c */ /* 0x000fc80003f06270 */
[C---:B------:R-:W-:Y:S01]  /*3b20*/  ISETP.GT.OR P0, PT, R25.reuse, 0x3f, P0 ;  /* 0x0000003f1900780c */ /* 0x040fe20000704670 */
[----:B------:R-:W-:-:S04]  /*3b30*/  IMAD.IADD R25, R25, 0x1, -R4 ;  /* 0x0000000119197824 */ /* 0x000fc800078e0a04 */
[----:B------:R-:W-:-:S05]  /*3b40*/  IMAD.SHL.U32 R25, R25, 0x4, RZ ;  /* 0x0000000419197824 */ /* 0x000fca00078e00ff */
[----:B------:R-:W-:-:S03]  /*3b50*/  IADD3 R23, R25, 0x80, RZ ;  /* 0x0000008019177810 */ /* 0x000fc60007ffe0ff */
[----:B------:R-:W-:Y:S01]  /*3b60*/  @!P0 FADD.FTZ R3, -R28, R29 ;  /* 0x0000001d1c038221 */ /* 0x000fe20000010100 */
[----:B------:R-:W-:Y:S01]  /*3b70*/  @!P0 SHF.R.S32.HI R5, RZ, 0x4, R2 ;  /* 0x00000004ff058819 */ /* 0x000fe20000011402 */
[----:B------:R-:W-:Y:S02]  /*3b80*/  IMAD.MOV.U32 R2, RZ, RZ, c[0x0][0x314] ;  /* 0x0000c500ff027624 */ /* 0x000fe400078e00ff */
[----:B------:R-:W-:Y:S02]  /*3b90*/  @!P0 FMUL.FTZ R3, R3, 1.4426950216293334961 ;  /* 0x3fb8aa3b03038820 */ /* 0x000fe40000410000 */
[----:B------:R-:W-:Y:S02]  /*3ba0*/  @!P0 IMAD R0, R0, 0x5, R5 ;  /* 0x0000000500008824 */ /* 0x000fe400078e0205 */
[----:B------:R-:W-:Y:S02]  /*3bb0*/  CS2R R4, SRZ ;  /* 0x0000000000047805 */ /* 0x000fe4000001ff00 */
[----:B------:R-:W0:Y:S02]  /*3bc0*/  @!P0 MUFU.EX2 R3, R3 ;  /* 0x0000000300038308 */ /* 0x000e240000000800 */
[----:B0-----:R0:W-:Y:S04]  /*3bd0*/  @!P0 STS [R0.X4], R3 ;  /* 0x0000000300008388 */ /* 0x0011e80000004800 */
[----:B------:R-:W-:Y:S01]  /*3be0*/  BAR.SYNC.DEFER_BLOCKING 0x0 ;  /* 0x0000000000007b1d */ /* 0x000fe20000010000 */
[----:B------:R-:W-:-:S02]  /*3bf0*/  ISETP.GE.AND P0, PT, R2, 0x1, PT ;  /* 0x000000010200780c */ /* 0x000fc40003f06270 */
        /* <DEDUP_REMOVED lines=23> */
[----:B------:R-:W-:Y:S02]  /*3d70*/  IMAD.X R21, RZ, RZ, R21, P0 ;  /* 0x000000ffff157224 */ /* 0x000fe400000e0615 */
.L_x_186:
        /* <DEDUP_REMOVED lines=10> */
.L_x_185:
[----:B------:R-:W-:Y:S05]  /*3e20*/  BSYNC B0 ;  /* 0x0000000000007941 */ /* 0x000fea0003800000 */
.L_x_184:
        /* <DEDUP_REMOVED lines=15> */
.L_x_183:
        /* <DEDUP_REMOVED lines=89> */
        .weak           $__internal_3_$__cuda_sm20_div_s64
        .type           $__internal_3_$__cuda_sm20_div_s64,@function
        .size           $__internal_3_$__cuda_sm20_div_s64,(.L_x_4786 - $__internal_3_$__cuda_sm20_div_s64)
$__internal_3_$__cuda_sm20_div_s64:
        /* <DEDUP_REMOVED lines=83> */
[----:B------:R-:W-:Y:S06]  /*49e0*/  RET.REL.NODEC R26 `(_ZN5flash32flash_fwd_splitkv_combine_kernelI23Flash_fwd_kernel_traitsILi256ELi64ELi64ELi4ELb0ELb0EN7cutlass6half_tE19Flash_kernel_traitsILi256ELi64ELi64ELi4ES3_EELi4ELi4ELb0EEEvNS_16Flash_fwd_paramsE) ;  /* 0xffffb6101a007950 */ /* 0x000fec0003c3ffff */
.L_x_187:
        /* <DEDUP_REMOVED lines=9> */
.L_x_4786:


//--------------------- .text._ZN5flash32flash_fwd_splitkv_combine_kernelI23Flash_fwd_kernel_traitsILi256ELi64ELi64ELi4ELb0ELb0EN7cutlass6half_tE19Flash_kernel_traitsILi256ELi64ELi64ELi4ES3_EELi4ELi3ELb0EEEvNS_16Flash_fwd_paramsE --------------------------
	.section	.text._ZN5flash32flash_fwd_splitkv_combine_kernelI23Flash_fwd_kernel_traitsILi256ELi64ELi64ELi4ELb0ELb0EN7cutlass6half_tE19Flash_kernel_traitsILi256ELi64ELi64ELi4ES3_EELi4ELi3ELb0EEEvNS_16Flash_fwd_paramsE,"ax",@progbits
	.sectioninfo	@"SHI_REGISTERS=52"
	.align	128
        .global         _ZN5flash32flash_fwd_splitkv_combine_kernelI23Flash_fwd_kernel_traitsILi256ELi64ELi64ELi4ELb0ELb0EN7cutlass6half_tE19Flash_kernel_traitsILi256ELi64ELi64ELi4ES3_EELi4ELi3ELb0EEEvNS_16Flash_fwd_paramsE
        .type           _ZN5flash32flash_fwd_splitkv_combine_kernelI23Flash_fwd_kernel_traitsILi256ELi64ELi64ELi4ELb0ELb0EN7cutlass6half_tE19Flash_kernel_traitsILi256ELi64ELi64ELi4ES3_EELi4ELi3ELb0EEEvNS_16Flash_fwd_paramsE,@function
        .size           _ZN5flash32flash_fwd_splitkv_combine_kernelI23Flash_fwd_kernel_traitsILi256ELi64ELi64ELi4ELb0ELb0EN7cutlass6half_tE19Flash_kernel_traitsILi256ELi64ELi64ELi4ES3_EELi4ELi3ELb0EEEvNS_16Flash_fwd_paramsE,(.L_x_4787 - _ZN5flash32flash_fwd_splitkv_combine_kernelI23Flash_fwd_kernel_traitsILi256ELi64ELi64ELi4ELb0ELb0EN7cutlass6half_tE19Flash_kernel_traitsILi256ELi64ELi64ELi4ES3_EELi4ELi3ELb0EEEvNS_16Flash_fwd_paramsE)
        .other          _ZN5flash32flash_fwd_splitkv_combine_kernelI23Flash_fwd_kernel_traitsILi256ELi64ELi64ELi4ELb0ELb0EN7cutlass6half_tE19Flash_kernel_traitsILi256ELi64ELi64ELi4ES3_EELi4ELi3ELb0EEEvNS_16Flash_fwd_paramsE,@"STO_CUDA_ENTRY STV_DEFAULT"
_ZN5flash32flash_fwd_splitkv_combine_kernelI23Flash_fwd_kernel_traitsILi256ELi64ELi64ELi4ELb0ELb0EN7cutlass6half_tE19Flash_kernel_traitsILi256ELi64ELi64ELi4ES3_EELi4ELi3ELb0EEEvNS_16Flash_fwd_paramsE:
.text._ZN5flash32flash_fwd_splitkv_combine_kernelI23Flash_fwd_kernel_traitsILi256ELi64ELi64ELi4ELb0ELb0EN7cutlass6half_tE19Flash_kernel_traitsILi256ELi64ELi64ELi4ES3_EELi4ELi3ELb0EEEvNS_16Flash_fwd_paramsE:
        /* <DEDUP_REMOVED lines=23> */
[----:B------:R-:W-:Y:S05]  /*0170*/  CALL.REL.NOINC `($__internal_4_$__cuda_sm20_div_s64) ;  /* 0x000042f000007944 */ /* 0x000fea0003c00000 */
[----:B------:R-:W-:Y:S05]  /*0180*/  BRA `(.L_x_189) ;  /* 0x0000013000007947 */ /* 0x000fea0003800000 */
.L_x_188:
        /* <DEDUP_REMOVED lines=19> */
.L_x_189:
        /* <DEDUP_REMOVED lines=12> */
[----:B------:R-:W-:Y:S05]  /*0380*/  CALL.REL.NOINC `($__internal_4_$__cuda_sm20_div_s64) ;  /* 0x000040e000007944 */ /* 0x000fea0003c00000 */
[----:B------:R-:W-:Y:S02]  /*0390*/  MOV R8, R20 ;  /* 0x0000001400087202 */ /* 0x000fe40000000f00 */
[----:B------:R-:W-:Y:S01]  /*03a0*/  MOV R9, R21 ;  /* 0x0000001500097202 */ /* 0x000fe20000000f00 */
[----:B------:R-:W-:Y:S05]  /*03b0*/  BRA `(.L_x_192) ;  /* 0x0000013000007947 */ /* 0x000fea0003800000 */
.L_x_191:
        /* <DEDUP_REMOVED lines=19> */
.L_x_192:
[----:B------:R-:W-:Y:S05]  /*04f0*/  BSYNC B0 ;  /* 0x0000000000007941 */ /* 0x000fea0003800000 */
.L_x_190:
        /* <DEDUP_REMOVED lines=43> */
.L_x_194:
        /* <DEDUP_REMOVED lines=19> */
.L_x_195:
[----:B------:R-:W-:Y:S05]  /*08e0*/  BSYNC B0 ;  /* 0x0000000000007941 */ /* 0x000fea0003800000 */
.L_x_193:
        /* <DEDUP_REMOVED lines=74> */
[----:B------:R-:W-:Y:S02]  /*0d90*/  MOV R32, R20 ;  /* 0x0000001400207202 */ /* 0x000fe40000000f00 */
[----:B------:R-:W-:Y:S01]  /*0da0*/  MOV R33, R21 ;  /* 0x0000001500217202 */ /* 0x000fe20000000f00 */
[----:B------:R-:W-:Y:S05]  /*0db0*/  BRA `(.L_x_198) ;  /* 0x0000013000007947 */ /* 0x000fea0003800000 */
.L_x_197:
        /* <DEDUP_REMOVED lines=19> */
.L_x_198:
[----:B------:R-:W-:Y:S05]  /*0ef0*/  BSYNC B0 ;  /* 0x0000000000007941 */ /* 0x000fea0003800000 */
.L_x_196:
        /* <DEDUP_REMOVED lines=41> */
.L_x_200:
        /* <DEDUP_REMOVED lines=19> */
.L_x_201:
[----:B------:R-:W-:Y:S05]  /*12c0*/  BSYNC B0 ;  /* 0x0000000000007941 */ /* 0x000fea0003800000 */
.L_x_199:
        /* <DEDUP_REMOVED lines=131> */
.L_x_203:
[----:B------:R-:W-:Y:S05]  /*1b00*/  BSYNC B0 ;  /* 0x0000000000007941 */ /* 0x000fea0003800000 */
.L_x_202:
        /* <DEDUP_REMOVED lines=19> */
[----:B0-----:R-:W0:Y:S02]  /*1c40*/  SHFL.BFLY PT, R27, R22, 0x2, 0x1f ;  /* 0x0c401f00161b7f89 */ /* 0x001e2400000e0000 */
[----:B0-----:R-:W-:Y:S02]  /*1c50*/  FMNMX.FTZ R27, R22, R27, !PT ;  /* 0x0000001b161b7209 */ /* 0x001fe40007810000 */
[----:B------:R-:W-:-:S03]  /*1c60*/  SHF.R.S32.HI R22, RZ, 0x1f, R3 ;  /* 0x0000001fff167819 */ /* 0x000fc60000011403 */
        /* <DEDUP_REMOVED lines=69> */
.L_x_208:
        /* <DEDUP_REMOVED lines=22> */
.L_x_209:
[----:B------:R-:W-:Y:S05]  /*2220*/  BSYNC B0 ;  /* 0x0000000000007941 */ /* 0x000fea0003800000 */
.L_x_207:
[----:B------:R-:W-:Y:S01]  /*2230*/  LOP3.LUT R19, R17, R0, RZ, 0xfc, !PT ;  /* 0x0000000011137212 */ /* 0x000fe200078efcff */
[----:B------:R-:W-:Y:S03]  /*2240*/  BSSY B0, `(.L_x_210) ;  /* 0x0000028000007945 */ /* 0x000fe60003800000 */
[----:B------:R-:W-:-:S13]  /*2250*/  ISETP.NE.U32.AND P0, PT, R19, RZ, PT ;  /* 0x000000ff1300720c */ /* 0x000fda0003f05070 */
[----:B------:R-:W-:Y:S05]  /*2260*/  @!P0 BRA `(.L_x_211) ;  /* 0x000000f000008947 */ /* 0x000fea0003800000 */
[----:B------:R-:W-:Y:S01]  /*2270*/  IMAD.MOV.U32 R24, RZ, RZ, R30 ;  /* 0x000000ffff187224 */ /* 0x000fe200078e001e */
[----:B------:R-:W-:Y:S02]  /*2280*/  MOV R23, R0 ;  /* 0x0000000000177202 */ /* 0x000fe40000000f00 */
[----:B------:R-:W-:Y:S02]  /*2290*/  MOV R22, 0x22b0 ;  /* 0x000022b000167802 */ /* 0x000fe40000000f00 */
[----:B------:R-:W-:Y:S05]  /*22a0*/  CALL.REL.NOINC `($__internal_4_$__cuda_sm20_div_s64) ;  /* 0x000021c000007944 */ /* 0x000fea0003c00000 */
        /* <DEDUP_REMOVED lines=11> */
.L_x_211:
        /* <DEDUP_REMOVED lines=22> */
.L_x_212:
[----:B------:R-:W-:Y:S05]  /*24c0*/  BSYNC B0 ;  /* 0x0000000000007941 */ /* 0x000fea0003800000 */
.L_x_210:
        /* <DEDUP_REMOVED lines=11> */
[----:B------:R-:W-:Y:S05]  /*2580*/  CALL.REL.NOINC `($__internal_4_$__cuda_sm20_div_s64) ;  /* 0x00001ee000007944 */ /* 0x000fea0003c00000 */
[----:B------:R-:W-:-:S04]  /*2590*/  IADD3 R17, P0, RZ, -R20, RZ ;  /* 0x80000014ff117210 */ /* 0x000fc80007f1e0ff */
[----:B------:R-:W-:Y:S01]  /*25a0*/  IADD3.X R18, RZ, ~R21, RZ, P0, !PT ;  /* 0x80000015ff127210 */ /* 0x000fe200007fe4ff */
[----:B------:R-:W-:-:S04]  /*25b0*/  IMAD.WIDE.U32 R36, R5, R17, R36 ;  /* 0x0000001105247225 */ /* 0x000fc800078e0024 */
[----:B------:R-:W-:-:S04]  /*25c0*/  IMAD R18, R18, R5, RZ ;  /* 0x0000000512127224 */ /* 0x000fc800078e02ff */
[----:B------:R-:W-:-:S05]  /*25d0*/  IMAD R4, R4, R17, R18 ;  /* 0x0000001104047224 */ /* 0x000fca00078e0212 */
[----:B------:R-:W-:Y:S01]  /*25e0*/  IADD3 R4, R37, R4, RZ ;  /* 0x0000000425047210 */ /* 0x000fe20007ffe0ff */
[----:B------:R-:W-:Y:S05]  /*25f0*/  BRA `(.L_x_215) ;  /* 0x0000016000007947 */ /* 0x000fea0003800000 */
.L_x_214:
        /* <DEDUP_REMOVED lines=22> */
.L_x_215:
[----:B------:R-:W-:Y:S05]  /*2760*/  BSYNC B0 ;  /* 0x0000000000007941 */ /* 0x000fea0003800000 */
.L_x_213:
        /* <DEDUP_REMOVED lines=38> */
[----:B------:R-:W-:Y:S05]  /*29d0*/  CALL.REL.NOINC `($__internal_4_$__cuda_sm20_div_s64) ;  /* 0x00001a9000007944 */ /* 0x000fea0003c00000 */
        /* <DEDUP_REMOVED lines=12> */
.L_x_217:
        /* <DEDUP_REMOVED lines=23> */
.L_x_218:
[----:B------:R-:W-:Y:S05]  /*2c10*/  BSYNC B0 ;  /* 0x0000000000007941 */ /* 0x000fea0003800000 */
.L_x_216:
        /* <DEDUP_REMOVED lines=19> */
.L_x_220:
        /* <DEDUP_REMOVED lines=22> */
.L_x_221:
[----:B------:R-:W-:Y:S05]  /*2eb0*/  BSYNC B0 ;  /* 0x0000000000007941 */ /* 0x000fea0003800000 */
.L_x_219:
        /* <DEDUP_REMOVED lines=20> */
.L_x_223:
        /* <DEDUP_REMOVED lines=23> */
.L_x_224:
[----:B------:R-:W-:Y:S05]  /*3170*/  BSYNC B0 ;  /* 0x0000000000007941 */ /* 0x000fea0003800000 */
.L_x_222:
        /* <DEDUP_REMOVED lines=25> */
[----:B------:R-:W-:Y:S05]  /*3310*/  CALL.REL.NOINC `($__internal_4_$__cuda_sm20_div_s64) ;  /* 0x0000115000007944 */ /* 0x000fea0003c00000 */
        /* <DEDUP_REMOVED lines=12> */
.L_x_226:
        /* <DEDUP_REMOVED lines=23> */
.L_x_227:
[----:B------:R-:W-:Y:S05]  /*3550*/  BSYNC B0 ;  /* 0x0000000000007941 */ /* 0x000fea0003800000 */
.L_x_225:
        /* <DEDUP_REMOVED lines=29> */
.L_x_229:
        /* <DEDUP_REMOVED lines=23> */
.L_x_230:
[----:B------:R-:W-:Y:S05]  /*38a0*/  BSYNC B0 ;  /* 0x0000000000007941 */ /* 0x000fea0003800000 */
.L_x_228:
        /* <DEDUP_REMOVED lines=20> */
.L_x_206:
[----:B------:R-:W-:-:S04]  /*39f0*/  LEA R2, P0, R36, c[0x0][0x200], 0x2 ;  /* 0x0000800024027a11 */ /* 0x000fc800078010ff */
[----:B------:R-:W-:-:S05]  /*3a00*/  LEA.HI.X R3, R36, c[0x0][0x204], R37, 0x2, P0 ;  /* 0x0000810024037a11 */ /* 0x000fca00000f1425 */
[----:B------:R0:W-:Y:S04]  /*3a10*/  STG.E [R2.64], R28 ;  /* 0x0000001c02007986 */ /* 0x0001e8000c10190a */
.L_x_205:
[----:B------:R-:W-:Y:S05]  /*3a20*/  BSYNC B1 ;  /* 0x0000000000017941 */ /* 0x000fea0003800000 */
.L_x_204:
        /* <DEDUP_REMOVED lines=49> */
.L_x_234:
        /* <DEDUP_REMOVED lines=10> */
.L_x_233:
[----:B------:R-:W-:Y:S05]  /*3de0*/  BSYNC B0 ;  /* 0x0000000000007941 */ /* 0x000fea0003800000 */
.L_x_232:
        /* <DEDUP_REMOVED lines=15> */
.L_x_231:
        /* <DEDUP_REMOVED lines=89> */
        .weak           $__internal_4_$__cuda_sm20_div_s64
        .type           $__internal_4_$__cuda_sm20_div_s64,@function
        .size           $__internal_4_$__cuda_sm20_div_s64,(.L_x_4787 - $__internal_4_$__cuda_sm20_div_s64)
$__internal_4_$__cuda_sm20_div_s64:
        /* <DEDUP_REMOVED lines=83> */
[----:B------:R-:W-:Y:S06]  /*49a0*/  RET.REL.NODEC R26 `(_ZN5flash32flash_fwd_splitkv_combine_kernelI23Flash_fwd_kernel_traitsILi256ELi64ELi64ELi4ELb0ELb0EN7cutlass6half_tE19Flash_kernel_traitsILi256ELi64ELi64ELi4ES3_EELi4ELi3ELb0EEEvNS_16Flash_fwd_paramsE) ;  /* 0xffffb6501a007950 */ /* 0x000fec0003c3ffff */
.L_x_235:
        /* <DEDUP_REMOVED lines=13> */
.L_x_4787:


//--------------------- .text._ZN5flash32flash_fwd_splitkv_combine_kernelI23Flash_fwd_kernel_traitsILi256ELi64ELi64ELi4ELb0ELb0EN7cutlass6half_tE19Flash_kernel_traitsILi256ELi64ELi64ELi4ES3_EELi4ELi2ELb0EEEvNS_16Flash_fwd_paramsE --------------------------
	.section	.text._ZN5flash32flash_fwd_splitkv_combine_kernelI23Flash_fwd_kernel_traitsILi256ELi64ELi64ELi4ELb0ELb0EN7cutlass6half_tE19Flash_kernel_traitsILi256ELi64ELi64ELi4ES3_EELi4ELi2ELb0EEEvNS_16Flash_fwd_paramsE,"ax",@progbits
	.sectioninfo	@"SHI_REGISTERS=54"
	.align	128
        .global         _ZN5flash32flash_fwd_splitkv_combine_kernelI23Flash_fwd_kernel_traitsILi256ELi64ELi64ELi4ELb0ELb0EN7cutlass6half_tE19Flash_kernel_traitsILi256ELi64ELi64ELi4ES3_EELi4ELi2ELb0EEEvNS_16Flash_fwd_paramsE
        .type           _ZN5flash32flash_fwd_splitkv_combine_kernelI23Flash_fwd_kernel_traitsILi256ELi64ELi64ELi4ELb0ELb0EN7cutlass6half_tE19Flash_kernel_traitsILi256ELi64ELi64ELi4ES3_EELi4ELi2ELb0EEEvNS_16Flash_fwd_paramsE,@function
        .size           _ZN5flash32flash_fwd_splitkv_combine_kernelI23Flash_fwd_kernel_traitsILi256ELi64ELi64ELi4ELb0ELb0EN7cutlass6half_tE19Flash_kernel_traitsILi256ELi64ELi64ELi4ES3_EELi4ELi2ELb0EEEvNS_16Flash_fwd_paramsE,(.L_x_4788 - _ZN5flash32flash_fwd_splitkv_combine_kernelI23Flash_fwd_kernel_traitsILi256ELi64ELi64ELi4ELb0ELb0EN7cutlass6half_tE19Flash_kernel_traitsILi256ELi64ELi64ELi4ES3_EELi4ELi2ELb0EEEvNS_16Flash_fwd_paramsE)
        .other          _ZN5flash32flash_fwd_splitkv_combine_kernelI23Flash_fwd_kernel_traitsILi256ELi64ELi64ELi4ELb0ELb0EN7cutlass6half_tE19Flash_kernel_traitsILi256ELi64ELi64ELi4ES3_EELi4ELi2ELb0EEEvNS_16Flash_fwd_paramsE,@"STO_CUDA_ENTRY STV_DEFAULT"
_ZN5flash32flash_fwd_splitkv_combine_kernelI23Flash_fwd_kernel_traitsILi256ELi64ELi64ELi4ELb0ELb0EN7cutlass6half_tE19Flash_kernel_traitsILi256ELi64ELi64ELi4ES3_EELi4ELi2ELb0EEEvNS_16Flash_fwd_paramsE:
.text._ZN5flash32flash_fwd_splitkv_combine_kernelI23Flash_fwd_kernel_traitsILi256ELi64ELi64ELi4ELb0ELb0EN7cutlass6half_tE19Flash_kernel_traitsILi256ELi64ELi64ELi4ES3_EELi4ELi2ELb0EEEvNS_16Flash_fwd_paramsE:
        /* <DEDUP_REMOVED lines=23> */
[----:B------:R-:W-:Y:S05]  /*0170*/  CALL.REL.NOINC `($__internal_5_$__cuda_sm20_div_s64) ;  /* 0x0000423000007944 */ /* 0x000fea0003c00000 */
[----:B------:R-:W-:Y:S01]  /*0180*/  MOV R24, R0 ;  /* 0x0000000000187202 */ /* 0x000fe20000000f00 */
[----:B------:R-:W-:Y:S05]  /*0190*/  BRA `(.L_x_237) ;  /* 0x0000013000007947 */ /* 0x000fea0003800000 */
.L_x_236:
        /* <DEDUP_REMOVED lines=19> */
.L_x_237:
        /* <DEDUP_REMOVED lines=8> */
[----:B------:R-:W-:Y:S02]  /*0350*/  MOV R21, R25 ;  /* 0x0000001900157202 */ /* 0x000fe40000000f00 */
[----:B------:R-:W-:Y:S02]  /*0360*/  MOV R20, 0x380 ;  /* 0x0000038000147802 */ /* 0x000fe40000000f00 */
[----:B------:R-:W-:Y:S05]  /*0370*/  CALL.REL.NOINC `($__internal_5_$__cuda_sm20_div_s64) ;  /* 0x0000403000007944 */ /* 0x000fea0003c00000 */
[----:B------:R-:W-:Y:S02]  /*0380*/  MOV R12, R0 ;  /* 0x00000000000c7202 */ /* 0x000fe40000000f00 */
[----:B------:R-:W-:Y:S01]  /*0390*/  MOV R13, R25 ;  /* 0x00000019000d7202 */ /* 0x000fe20000000f00 */
[----:B------:R-:W-:Y:S05]  /*03a0*/  BRA `(.L_x_240) ;  /* 0x0000013000007947 */ /* 0x000fea0003800000 */
.L_x_239:
        /* <DEDUP_REMOVED lines=19> */
.L_x_240:
[----:B------:R-:W-:Y:S05]  /*04e0*/  BSYNC B0 ;  /* 0x0000000000007941 */ /* 0x000fea0003800000 */
.L_x_238:
        /* <DEDUP_REMOVED lines=44> */
.L_x_242:
        /* <DEDUP_REMOVED lines=19> */
.L_x_243:
[----:B------:R-:W-:Y:S05]  /*08e0*/  BSYNC B0 ;  /* 0x0000000000007941 */ /* 0x000fea0003800000 */
.L_x_241:
        /* <DEDUP_REMOVED lines=70> */
[----:B------:R-:W-:Y:S02]  /*0d50*/  MOV R20, 0xd70 ;  /* 0x00000d7000147802 */ /* 0x000fe40000000f00 */
[----:B------:R-:W-:Y:S05]  /*0d60*/  CALL.REL.NOINC `($__internal_5_$__cuda_sm20_div_s64) ;  /* 0x0000364000007944 */ /* 0x000fea0003c00000 */
[----:B------:R-:W-:Y:S02]  /*0d70*/  MOV R32, R0 ;  /* 0x0000000000207202 */ /* 0x000fe40000000f00 */
[----:B------:R-:W-:Y:S01]  /*0d80*/  MOV R33, R25 ;  /* 0x0000001900217202 */ /* 0x000fe20000000f00 */
[----:B------:R-:W-:Y:S05]  /*0d90*/  BRA `(.L_x_246) ;  /* 0x0000013000007947 */ /* 0x000fea0003800000 */
.L_x_245:
        /* <DEDUP_REMOVED lines=19> */
.L_x_246:
[----:B------:R-:W-:Y:S05]  /*0ed0*/  BSYNC B0 ;  /* 0x0000000000007941 */ /* 0x000fea0003800000 */
.L_x_244:
        /* <DEDUP_REMOVED lines=15> */
[----:B------:R-:W-:-:S05]  /*0fd0*/  IMAD R0, R21, R0, R2 ;  /* 0x0000000015007224 */ /* 0x000fca00078e0202 */
[----:B------:R-:W-:-:S13]  /*0fe0*/  ISETP.GT.U32.AND P1, PT, R15, R0, PT ;  /* 0x000000000f00720c */ /* 0x000fda0003f24070 */
[----:B------:R-:W-:Y:S01]  /*0ff0*/  @!P1 IMAD.IADD R0, R0, 0x1, -R15 ;  /* 0x0000000100009824 */ /* 0x000fe200078e0a0f */
[----:B------:R-:W-:Y:S02]  /*1000*/  @!P1 IADD3 R21, R21, 0x1, RZ ;  /* 0x0000000115159810 */ /* 0x000fe40007ffe0ff */
[----:B------:R-:W-:Y:S02]  /*1010*/  ISETP.NE.AND P1, PT, R5, RZ, PT ;  /* 0x000000ff0500720c */ /* 0x000fe40003f25270 */
        /* <DEDUP_REMOVED lines=22> */
.L_x_248:
        /* <DEDUP_REMOVED lines=19> */
.L_x_249:
[----:B------:R-:W-:Y:S05]  /*12b0*/  BSYNC B0 ;  /* 0x0000000000007941 */ /* 0x000fea0003800000 */
.L_x_247:
[----:B------:R-:W-:Y:S01]  /*12c0*/  IABS R6, c[0x0][0x214] ;  /* 0x0000850000067a13 */ /* 0x000fe20000000000 */
[----:B------:R-:W-:Y:S01]  /*12d0*/  IMAD.MOV.U32 R22, RZ, RZ, RZ ;  /* 0x000000ffff167224 */ /* 0x000fe200078e00ff */
[----:B------:R-:W-:Y:S01]  /*12e0*/  ISETP.GT.AND P3, PT, R5, RZ, PT ;  /* 0x000000ff0500720c */ /* 0x000fe20003f64270 */
[----:B------:R-:W-:Y:S01]  /*12f0*/  ULDC.U8 UR4, c[0x0][0x329] ;  /* 0x0000ca4000047ab9 */ /* 0x000fe20000000000 */
[----:B------:R-:W0:Y:S01]  /*1300*/  I2F.RP R20, R6 ;  /* 0x0000000600147306 */ /* 0x000e220000209400 */
[----:B------:R-:W-:Y:S01]  /*1310*/  ULDC.64 UR10, c[0x0][0x118] ;  /* 0x00004600000a7ab9 */ /* 0x000fe20000000a00 */
[----:B------:R-:W-:Y:S06]  /*1320*/  BSSY B0, `(.L_x_250) ;  /* 0x000007e000007945 */ /* 0x000fec0003800000 */
        /* <DEDUP_REMOVED lines=9> */
[----:B------:R-:W-:-:S03]  /*13c0*/  ISETP.GE.AND P1, PT, R10, RZ, PT ;  /* 0x000000ff0a00720c */ /* 0x000fc60003f26270 */
[----:B------:R-:W-:-:S04]  /*13d0*/  IMAD.HI.U32 R2, R2, R0, RZ ;  /* 0x0000000002027227 */ /* 0x000fc800078e00ff */
[----:B------:R-:W-:-:S04]  /*13e0*/  IMAD.MOV R13, RZ, RZ, -R2 ;  /* 0x000000ffff0d7224 */ /* 0x000fc800078e0a02 */
[C---:B------:R-:W-:Y:S01]  /*13f0*/  IMAD R13, R6.reuse, R13, R0 ;  /* 0x0000000d060d7224 */ /* 0x040fe200078e0200 */
[----:B------:R-:W-:Y:S02]  /*1400*/  SHF.R.S32.HI R0, RZ, 0x1f, R5 ;  /* 0x0000001fff007819 */ /* 0x000fe40000011405 */
[----:B------:R-:W-:Y:S02]  /*1410*/  LEA.HI.SX32 R5, R5, 0x1, 0x1 ;  /* 0x0000000105057811 */ /* 0x000fe400078f0aff */
[----:B------:R-:W-:Y:S01]  /*1420*/  ISETP.GT.U32.AND P0, PT, R6, R13, PT ;  /* 0x0000000d0600720c */ /* 0x000fe20003f04070 */
[----:B------:R-:W-:-:S12]  /*1430*/  @!P3 IMAD.MOV R5, RZ, RZ, R0 ;  /* 0x000000ffff05b224 */ /* 0x000fd800078e0200 */
[----:B------:R-:W-:Y:S01]  /*1440*/  @!P0 IMAD.IADD R13, R13, 0x1, -R6 ;  /* 0x000000010d0d8824 */ /* 0x000fe200078e0a06 */
[----:B------:R-:W-:Y:S02]  /*1450*/  @!P0 IADD3 R2, R2, 0x1, RZ ;  /* 0x0000000102028810 */ /* 0x000fe40007ffe0ff */
[----:B------:R-:W-:Y:S02]  /*1460*/  ISETP.NE.AND P0, PT, RZ, c[0x0][0x214], PT ;  /* 0x00008500ff007a0c */ /* 0x000fe40003f05270 */
[----:B------:R-:W-:-:S13]  /*1470*/  ISETP.GE.U32.AND P2, PT, R13, R6, PT ;  /* 0x000000060d00720c */ /* 0x000fda0003f46070 */
[----:B------:R-:W-:-:S05]  /*1480*/  @P2 IADD3 R2, R2, 0x1, RZ ;  /* 0x0000000102022810 */ /* 0x000fca0007ffe0ff */
[----:B------:R-:W-:Y:S01]  /*1490*/  @!P1 IMAD.MOV R2, RZ, RZ, -R2 ;  /* 0x000000ffff029224 */ /* 0x000fe200078e0a02 */
[----:B------:R-:W-:-:S05]  /*14a0*/  @!P0 LOP3.LUT R2, RZ, c[0x0][0x214], RZ, 0x33, !PT ;  /* 0x00008500ff028a12 */ /* 0x000fca00078e33ff */
[----:B------:R-:W-:Y:S01]  /*14b0*/  IMAD R5, R5, R2, RZ ;  /* 0x0000000205057224 */ /* 0x000fe200078e02ff */
[----:B------:R-:W-:-:S04]  /*14c0*/  IABS R2, c[0x0][0x1c0] ;  /* 0x0000700000027a13 */ /* 0x000fc80000000000 */
[----:B------:R-:W0:Y:S01]  /*14d0*/  I2F.U32.RP R10, R2 ;  /* 0x00000002000a7306 */ /* 0x000e220000209000 */
[-C--:B------:R-:W-:Y:S02]  /*14e0*/  IABS R6, R5.reuse ;  /* 0x0000000500067213 */ /* 0x080fe40000000000 */
[----:B------:R-:W-:-:S03]  /*14f0*/  IABS R27, R5 ;  /* 0x00000005001b7213 */ /* 0x000fc60000000000 */
[----:B------:R-:W-:Y:S02]  /*1500*/  IMAD.IADD R9, R9, 0x1, R6 ;  /* 0x0000000109097824 */ /* 0x000fe400078e0206 */
[----:B------:R-:W1:Y:S01]  /*1510*/  I2F.RP R12, R6 ;  /* 0x00000006000c7306 */ /* 0x000e620000209400 */
[----:B------:R-:W-:-:S07]  /*1520*/  IMAD.MOV R27, RZ, RZ, -R27 ;  /* 0x000000ffff1b7224 */ /* 0x000fce00078e0a1b */
[----:B0-----:R-:W0:Y:S08]  /*1530*/  MUFU.RCP R20, R10 ;  /* 0x0000000a00147308 */ /* 0x001e300000001000 */
[----:B-1----:R-:W1:Y:S01]  /*1540*/  MUFU.RCP R0, R12 ;  /* 0x0000000c00007308 */ /* 0x002e620000001000 */
[----:B0-----:R-:W-:-:S07]  /*1550*/  IADD3 R20, R20, 0xffffffe, RZ ;  /* 0x0ffffffe14147810 */ /* 0x001fce0007ffe0ff */
[----:B------:R-:W0:Y:S01]  /*1560*/  F2I.FTZ.U32.TRUNC.NTZ R21, R20 ;  /* 0x0000001400157305 */ /* 0x000e22000021f000 */
[----:B-1----:R-:W-:Y:S02]  /*1570*/  IADD3 R0, R0, 0xffffffe, RZ ;  /* 0x0ffffffe00007810 */ /* 0x002fe40007ffe0ff */
[----:B------:R-:W-:-:S05]  /*1580*/  IABS R12, R8 ;  /* 0x00000008000c7213 */ /* 0x000fca0000000000 */
[----:B------:R-:W1:Y:S01]  /*1590*/  F2I.FTZ.U32.TRUNC.NTZ R23, R0 ;  /* 0x0000000000177305 */ /* 0x000e62000021f000 */
[----:B------:R-:W-:Y:S01]  /*15a0*/  LOP3.LUT R8, R8, c[0x0][0x1c0], RZ, 0x3c, !PT ;  /* 0x0000700008087a12 */ /* 0x000fe200078e3cff */
[----:B0-----:R-:W-:Y:S02]  /*15b0*/  IMAD.MOV R29, RZ, RZ, -R21 ;  /* 0x000000ffff1d7224 */ /* 0x001fe400078e0a15 */
[----:B------:R-:W-:Y:S02]  /*15c0*/  IMAD.MOV.U32 R20, RZ, RZ, RZ ;  /* 0x000000ffff147224 */ /* 0x000fe400078e00ff */
[----:B------:R-:W-:Y:S02]  /*15d0*/  IMAD R29, R29, R2, RZ ;  /* 0x000000021d1d7224 */ /* 0x000fe400078e02ff */
[----:B-1----:R-:W-:Y:S01]  /*15e0*/  IMAD.MOV R13, RZ, RZ, -R23 ;  /* 0x000000ffff0d7224 */ /* 0x002fe200078e0a17 */
[----:B------:R-:W-:Y:S01]  /*15f0*/  IABS R0, R9 ;  /* 0x0000000900007213 */ /* 0x000fe20000000000 */
[----:B------:R-:W-:Y:S01]  /*1600*/  IMAD.HI.U32 R29, R21, R29, R20 ;  /* 0x0000001d151d7227 */ /* 0x000fe200078e0014 */
[----:B------:R-:W-:-:S03]  /*1610*/  IABS R21, c[0x0][0x1c0] ;  /* 0x0000700000157a13 */ /* 0x000fc60000000000 */
[----:B------:R-:W-:Y:S02]  /*1620*/  IMAD R13, R13, R6, RZ ;  /* 0x000000060d0d7224 */ /* 0x000fe400078e02ff */
[----:B------:R-:W-:Y:S02]  /*1630*/  IMAD.MOV R21, RZ, RZ, -R21 ;  /* 0x000000ffff157224 */ /* 0x000fe400078e0a15 */
[----:B------:R-:W-:-:S04]  /*1640*/  IMAD.HI.U32 R10, R29, R12, RZ ;  /* 0x0000000c1d0a7227 */ /* 0x000fc800078e00ff */
[----:B------:R-:W-:-:S04]  /*1650*/  IMAD.HI.U32 R13, R23, R13, R22 ;  /* 0x0000000d170d7227 */ /* 0x000fc800078e0016 */
[----:B------:R-:W-:Y:S02]  /*1660*/  IMAD R23, R10, R21, R12 ;  /* 0x000000150a177224 */ /* 0x000fe400078e020c */
[----:B------:R-:W-:-:S03]  /*1670*/  IMAD.HI.U32 R13, R13, R0, RZ ;  /* 0x000000000d0d7227 */ /* 0x000fc600078e00ff */
[----:B------:R-:W-:Y:S01]  /*1680*/  ISETP.GT.U32.AND P3, PT, R2, R23, PT ;  /* 0x000000170200720c */ /* 0x000fe20003f64070 */
[----:B------:R-:W-:Y:S02]  /*1690*/  IMAD R27, R13, R27, R0 ;  /* 0x0000001b0d1b7224 */ /* 0x000fe400078e0200 */
[----:B------:R-:W-:-:S03]  /*16a0*/  IMAD.HI.U32 R12, R29, R0, RZ ;  /* 0x000000001d0c7227 */ /* 0x000fc600078e00ff */
[----:B------:R-:W-:Y:S01]  /*16b0*/  ISETP.GT.U32.AND P0, PT, R6, R27, PT ;  /* 0x0000001b0600720c */ /* 0x000fe20003f04070 */
[----:B------:R-:W-:Y:S01]  /*16c0*/  IMAD R21, R12, R21, R0 ;  /* 0x000000150c157224 */ /* 0x000fe200078e0200 */
[C---:B------:R-:W-:Y:S02]  /*16d0*/  LOP3.LUT R0, R9.reuse, R6, RZ, 0x3c, !PT ;  /* 0x0000000609007212 */ /* 0x040fe400078e3cff */
[----:B------:R-:W-:Y:S02]  /*16e0*/  LOP3.LUT R9, R9, c[0x0][0x1c0], RZ, 0x3c, !PT ;  /* 0x0000700009097a12 */ /* 0x000fe400078e3cff */
[----:B------:R-:W-:Y:S01]  /*16f0*/  ISETP.GT.U32.AND P1, PT, R2, R21, PT ;  /* 0x000000150200720c */ /* 0x000fe20003f24070 */
[----:B------:R-:W-:Y:S01]  /*1700*/  @!P3 IMAD.IADD R23, R23, 0x1, -R2 ;  /* 0x000000011717b824 */ /* 0x000fe200078e0a02 */
[----:B------:R-:W-:Y:S02]  /*1710*/  ISETP.GE.AND P4, PT, R0, RZ, PT ;  /* 0x000000ff0000720c */ /* 0x000fe40003f86270 */
[----:B------:R-:W0:Y:S01]  /*1720*/  S2R R0, SR_TID.X ;  /* 0x0000000000007919 */ /* 0x000e220000002100 */
[----:B------:R-:W-:-:S02]  /*1730*/  @!P3 IADD3 R10, R10, 0x1, RZ ;  /* 0x000000010a0ab810 */ /* 0x000fc40007ffe0ff */
[----:B------:R-:W-:Y:S01]  /*1740*/  ISETP.GE.U32.AND P6, PT, R23, R2, PT ;  /* 0x000000021700720c */ /* 0x000fe20003fc6070 */
[----:B------:R-:W-:Y:S01]  /*1750*/  @!P0 IMAD.IADD R27, R27, 0x1, -R6 ;  /* 0x000000011b1b8824 */ /* 0x000fe200078e0a06 */
[----:B------:R-:W-:Y:S02]  /*1760*/  @!P0 IADD3 R13, R13, 0x1, RZ ;  /* 0x000000010d0d8810 */ /* 0x000fe40007ffe0ff */
[----:B------:R-:W-:Y:S01]  /*1770*/  ISETP.GE.AND P0, PT, R8, RZ, PT ;  /* 0x000000ff0800720c */ /* 0x000fe20003f06270 */
[----:B------:R-:W-:Y:S01]  /*1780*/  IMAD.MOV.U32 R8, RZ, RZ, c[0x0][0x214] ;  /* 0x00008500ff087624 */ /* 0x000fe200078e00ff */
[----:B------:R-:W-:Y:S01]  /*1790*/  ISETP.GE.U32.AND P2, PT, R27, R6, PT ;  /* 0x000000061b00720c */ /* 0x000fe20003f46070 */
[----:B------:R-:W-:Y:S01]  /*17a0*/  @!P1 IMAD.IADD R21, R21, 0x1, -R2 ;  /* 0x0000000115159824 */ /* 0x000fe200078e0a02 */
[----:B------:R-:W-:Y:S02]  /*17b0*/  ISETP.GT.AND P3, PT, R4, RZ, PT ;  /* 0x000000ff0400720c */ /* 0x000fe40003f64270 */
[----:B------:R-:W-:-:S02]  /*17c0*/  @!P1 IADD3 R12, R12, 0x1, RZ ;  /* 0x000000010c0c9810 */ /* 0x000fc40007ffe0ff */
[----:B------:R-:W-:Y:S02]  /*17d0*/  ISETP.GE.U32.AND P5, PT, R21, R2, PT ;  /* 0x000000021500720c */ /* 0x000fe40003fa6070 */
[----:B------:R-:W-:Y:S02]  /*17e0*/  @P6 IADD3 R10, R10, 0x1, RZ ;  /* 0x000000010a0a6810 */ /* 0x000fe40007ffe0ff */
[----:B------:R-:W-:Y:S02]  /*17f0*/  ISETP.NE.AND P6, PT, R5, RZ, PT ;  /* 0x000000ff0500720c */ /* 0x000fe40003fc5270 */
[----:B------:R-:W-:Y:S01]  /*1800*/  SHF.R.S32.HI R2, RZ, 0x1f, R4 ;  /* 0x0000001fff027819 */ /* 0x000fe20000011404 */
[----:B------:R-:W-:Y:S01]  /*1810*/  IMAD.MOV.U32 R20, RZ, RZ, R10 ;  /* 0x000000ffff147224 */ /* 0x000fe200078e000a */
[----:B------:R-:W-:Y:S02]  /*1820*/  @P2 IADD3 R13, R13, 0x1, RZ ;  /* 0x000000010d0d2810 */ /* 0x000fe40007ffe0ff */
[----:B------:R-:W-:Y:S01]  /*1830*/  ISETP.GE.AND P2, PT, R9, RZ, PT ;  /* 0x000000ff0900720c */ /* 0x000fe20003f46270 */
[----:B------:R-:W-:Y:S01]  /*1840*/  @!P0 IMAD.MOV R20, RZ, RZ, -R20 ;  /* 0x000000ffff148224 */ /* 0x000fe200078e0a14 */
[----:B0-----:R-:W-:Y:S01]  /*1850*/  SHF.R.S32.HI R21, RZ, 0x1f, R0 ;  /* 0x0000001fff157819 */ /* 0x001fe20000011400 */
[----:B------:R-:W-:Y:S01]  /*1860*/  @!P4 IMAD.MOV R13, RZ, RZ, -R13 ;  /* 0x000000ffff0dc224 */ /* 0x000fe200078e0a0d */
[----:B------:R-:W-:-:S02]  /*1870*/  @P5 IADD3 R12, R12, 0x1, RZ ;  /* 0x000000010c0c5810 */ /* 0x000fc40007ffe0ff */
[----:B------:R-:W-:Y:S01]  /*1880*/  LEA.HI.SX32 R10, R4, 0x1, 0x1 ;  /* 0x00000001040a7811 */ /* 0x000fe200078f0aff */
[----:B------:R-:W-:Y:S01]  /*1890*/  @!P3 IMAD.MOV R10, RZ, RZ, R2 ;  /* 0x000000ffff0ab224 */ /* 0x000fe200078e0202 */
[----:B------:R-:W-:Y:S02]  /*18a0*/  @!P6 LOP3.LUT R13, RZ, R6, RZ, 0x33, !PT ;  /* 0x00000006ff0de212 */ /* 0x000fe400078e33ff */
[----:B------:R-:W-:Y:S02]  /*18b0*/  LEA.HI R6, R21, R0, RZ, 0x2 ;  /* 0x0000000015067211 */ /* 0x000fe400078f10ff */
[----:B------:R-:W-:Y:S01]  /*18c0*/  ISETP.LT.U32.AND P0, PT, R24, R13, PT ;  /* 0x0000000d1800720c */ /* 0x000fe20003f01070 */
[----:B------:R-:W-:Y:S01]  /*18d0*/  @!P2 IMAD.MOV R12, RZ, RZ, -R12 ;  /* 0x000000ffff0ca224 */ /* 0x000fe200078e0a0c */
[----:B------:R-:W-:Y:S02]  /*18e0*/  SHF.R.S32.HI R21, RZ, 0x1f, R13 ;  /* 0x0000001fff157819 */ /* 0x000fe4000001140d */
[----:B------:R-:W-:-:S02]  /*18f0*/  ISETP.NE.AND P4, PT, RZ, c[0x0][0x1c0], PT ;  /* 0x00007000ff007a0c */ /* 0x000fc40003f85270 */
[----:B------:R-:W-:Y:S02]  /*1900*/  LOP3.LUT R9, RZ, c[0x0][0x1c0], RZ, 0x33, !PT ;  /* 0x00007000ff097a12 */ /* 0x000fe400078e33ff */
[----:B------:R-:W-:Y:S02]  /*1910*/  ISETP.NE.AND P1, PT, RZ, UR4, PT ;  /* 0x00000004ff007c0c */ /* 0x000fe4000bf25270 */
[----:B------:R-:W-:Y:S02]  /*1920*/  SHF.R.S32.HI R2, RZ, 0x2, R6 ;  /* 0x00000002ff027819 */ /* 0x000fe40000011406 */
[----:B------:R-:W-:Y:S02]  /*1930*/  ISETP.LT.AND.EX P2, PT, R25, R21, PT, P0 ;  /* 0x000000151900720c */ /* 0x000fe40003f41300 */
[----:B------:R-:W-:Y:S02]  /*1940*/  SEL R8, R8, 0x1, !P1 ;  /* 0x0000000108087807 */ /* 0x000fe40004800000 */
[----:B------:R-:W-:Y:S01]  /*1950*/  SEL R23, R9, R20, !P4 ;  /* 0x0000001409177207 */ /* 0x000fe20006000000 */
[----:B------:R-:W-:Y:S01]  /*1960*/  IMAD.MOV.U32 R20, RZ, RZ, -0x800000 ;  /* 0xff800000ff147424 */ /* 0x000fe200078e00ff */
[----:B------:R-:W-:-:S02]  /*1970*/  ISETP.GE.AND P0, PT, R2, c[0x0][0x314], PT ;  /* 0x0000c50002007a0c */ /* 0x000fc40003f06270 */
[----:B------:R-:W-:Y:S01]  /*1980*/  SEL R9, R9, R12, !P4 ;  /* 0x0000000c09097207 */ /* 0x000fe20006000000 */
[----:B------:R-:W-:Y:S01]  /*1990*/  IMAD R23, R23, R8, RZ ;  /* 0x0000000817177224 */ /* 0x000fe200078e02ff */
[----:B------:R-:W-:Y:S02]  /*19a0*/  SEL R13, R24, R13, P2 ;  /* 0x0000000d180d7207 */ /* 0x000fe40001000000 */
[----:B------:R-:W-:Y:S01]  /*19b0*/  SEL R12, R25, R21, P2 ;  /* 0x00000015190c7207 */ /* 0x000fe20001000000 */
[----:B------:R-:W-:Y:S01]  /*19c0*/  IMAD R10, R10, R23, RZ ;  /* 0x000000170a0a7224 */ /* 0x000fe200078e02ff */
[----:B------:R-:W-:-:S05]  /*19d0*/  LOP3.LUT R23, R6, 0xfffffffc, RZ, 0xc0, !PT ;  /* 0xfffffffc06177812 */ /* 0x000fca00078ec0ff */
[----:B------:R-:W-:Y:S01]  /*19e0*/  IMAD.IADD R23, R0, 0x1, -R23 ;  /* 0x0000000100177824 */ /* 0x000fe200078e0a17 */
        /* <DEDUP_REMOVED lines=17> */
.L_x_251:
[----:B------:R-:W-:Y:S05]  /*1b00*/  BSYNC B0 ;  /* 0x0000000000007941 */ /* 0x000fea0003800000 */
.L_x_250:
[C---:B------:R-:W-:Y:S01]  /*1b10*/  ISETP.GT.AND P0, PT, R0.reuse, 0xf, PT ;  /* 0x0000000f0000780c */ /* 0x040fe20003f04270 */
[----:B------:R-:W-:Y:S01]  /*1b20*/  IMAD.MOV.U32 R29, RZ, RZ, -0x800000 ;  /* 0xff800000ff1d7424 */ /* 0x000fe200078e00ff */
[C---:B------:R-:W-:Y:S01]  /*1b30*/  LOP3.LUT P2, RZ, R0.reuse, 0x3, RZ, 0xc0, !PT ;  /* 0x0000000300ff7812 */ /* 0x040fe2000784c0ff */
[----:B------:R-:W-:Y:S01]  /*1b40*/  IMAD R9, R9, R8, RZ ;  /* 0x0000000809097224 */ /* 0x000fe200078e02ff */
[----:B------:R-:W-:Y:S01]  /*1b50*/  ISETP.GT.AND P3, PT, R5, RZ, PT ;  /* 0x000000ff0500720c */ /* 0x000fe20003f64270 */
[----:B------:R-:W-:Y:S01]  /*1b60*/  BSSY B1, `(.L_x_252) ;  /* 0x00001e2000017945 */ /* 0x000fe20003800000 */
[----:B------:R-:W-:Y:S01]  /*1b70*/  ISETP.GT.OR P2, PT, R0, 0xf, P2 ;  /* 0x0000000f0000780c */ /* 0x000fe20001744670 */
[----:B------:R-:W-:Y:S01]  /*1b80*/  IMAD.MOV.U32 R28, RZ, RZ, 0x7f800000 ;  /* 0x7f800000ff1c7424 */ /* 0x000fe200078e00ff */
[----:B------:R-:W-:-:S05]  /*1b90*/  SHF.R.S32.HI R22, RZ, 0x1f, R5 ;  /* 0x0000001fff167819 */ /* 0x000fca0000011405 */
[----:B------:R-:W-:Y:S02]  /*1ba0*/  @!P0 IMAD R21, R2, 0x5, R23 ;  /* 0x0000000502158824 */ /* 0x000fe400078e0217 */
[----:B------:R-:W-:-:S03]  /*1bb0*/  IMAD R23, R23, 0x5, R2 ;  /* 0x0000000517177824 */ /* 0x000fc600078e0202 */
[----:B-----5:R-:W-:Y:S04]  /*1bc0*/  @!P0 STS [R21.X4], R20 ;  /* 0x0000001415008388 */ /* 0x020fe80000004800 */
[----:B------:R-:W-:Y:S06]  /*1bd0*/  BAR.SYNC.DEFER_BLOCKING 0x0 ;  /* 0x0000000000007b1d */ /* 0x000fec0000010000 */
[----:B------:R-:W1:Y:S04]  /*1be0*/  @!P0 LDS R29, [R23.X4] ;  /* 0x00000000171d8984 */ /* 0x000e680000004800 */
[----:B-1----:R-:W1:Y:S02]  /*1bf0*/  SHFL.BFLY PT, R6, R29, 0x2, 0x1f ;  /* 0x0c401f001d067f89 */ /* 0x002e6400000e0000 */
[----:B01----:R-:W-:-:S05]  /*1c00*/  FMNMX.FTZ R27, R6, R29, !PT ;  /* 0x0000001d061b7209 */ /* 0x003fca0007810000 */
        /* <DEDUP_REMOVED lines=11> */
[----:B------:R-:W-:Y:S02]  /*1cc0*/  LEA.HI.SX32 R20, R5, 0x1, 0x1 ;  /* 0x0000000105147811 */ /* 0x000fe400078f0aff */
[----:B------:R-:W-:Y:S02]  /*1cd0*/  @!P3 IADD3 R20, R22, RZ, RZ ;  /* 0x000000ff1614b210 */ /* 0x000fe40007ffe0ff */
[----:B------:R-:W-:-:S03]  /*1ce0*/  FSETP.NE.FTZ.AND P0, PT, R21, RZ, PT ;  /* 0x000000ff1500720b */ /* 0x000fc60003f15000 */
[----:B------:R-:W-:-:S10]  /*1cf0*/  IMAD R9, R9, R20, RZ ;  /* 0x0000001409097224 */ /* 0x000fd400078e02ff */
[----:B------:R-:W0:Y:S02]  /*1d00*/  @P0 MUFU.LG2 R21, R21 ;  /* 0x0000001500150308 */ /* 0x000e240000000c00 */
[----:B0-----:R-:W-:Y:S01]  /*1d10*/  @P0 FFMA.FTZ R28, R21, 0.69314718246459960938, R6 ;  /* 0x3f317218151c0823 */ /* 0x001fe20000010006 */
        /* <DEDUP_REMOVED lines=38> */
[-C--:B------:R-:W-:Y:S02]  /*1f80*/  IADD3 R27, P0, RZ, -R0.reuse, RZ ;  /* 0x80000000ff1b7210 */ /* 0x080fe40007f1e0ff */
[----:B------:R-:W-:Y:S02]  /*1f90*/  MOV R40, R0 ;  /* 0x0000000000287202 */ /* 0x000fe40000000f00 */
[----:B------:R-:W-:Y:S01]  /*1fa0*/  IADD3.X R21, RZ, ~R25, RZ, P0, !PT ;  /* 0x80000019ff157210 */ /* 0x000fe200007fe4ff */
[----:B------:R-:W-:Y:S01]  /*1fb0*/  IMAD.WIDE.U32 R34, R36, R27, R34 ;  /* 0x0000001b24227225 */ /* 0x000fe200078e0022 */
[----:B------:R-:W-:-:S03]  /*1fc0*/  MOV R41, R25 ;  /* 0x0000001900297202 */ /* 0x000fc60000000f00 */
[----:B------:R-:W-:Y:S01]  /*1fd0*/  IMAD R21, R21, R36, RZ ;  /* 0x0000002415157224 */ /* 0x000fe200078e02ff */
[----:B------:R-:W-:-:S03]  /*1fe0*/  MOV R26, R34 ;  /* 0x00000022001a7202 */ /* 0x000fc60000000f00 */
[----:B------:R-:W-:-:S05]  /*1ff0*/  IMAD R21, R6, R27, R21 ;  /* 0x0000001b06157224 */ /* 0x000fca00078e0215 */
[----:B------:R-:W-:Y:S01]  /*2000*/  IADD3 R21, R35, R21, RZ ;  /* 0x0000001523157210 */ /* 0x000fe20007ffe0ff */
[----:B------:R-:W-:Y:S05]  /*2010*/  BRA `(.L_x_257) ;  /* 0x0000016000007947 */ /* 0x000fea0003800000 */
.L_x_256:
        /* <DEDUP_REMOVED lines=22> */
.L_x_257:
[----:B------:R-:W-:Y:S05]  /*2180*/  BSYNC B0 ;  /* 0x0000000000007941 */ /* 0x000fea0003800000 */
.L_x_255:
[----:B------:R-:W-:Y:S01]  /*2190*/  LOP3.LUT R0, R21, R3, RZ, 0xfc, !PT ;  /* 0x0000000315007212 */ /* 0x000fe200078efcff */
[----:B------:R-:W-:Y:S03]  /*21a0*/  BSSY B0, `(.L_x_258) ;  /* 0x0000028000007945 */ /* 0x000fe60003800000 */
[----:B------:R-:W-:-:S13]  /*21b0*/  ISETP.NE.U32.AND P0, PT, R0, RZ, PT ;  /* 0x000000ff0000720c */ /* 0x000fda0003f05070 */
[----:B------:R-:W-:Y:S05]  /*21c0*/  @!P0 BRA `(.L_x_259) ;  /* 0x000000f000008947 */ /* 0x000fea0003800000 */
[----:B------:R-:W-:Y:S01]  /*21d0*/  IMAD.MOV.U32 R24, RZ, RZ, R26 ;  /* 0x000000ffff187224 */ /* 0x000fe200078e001a */
[----:B------:R-:W-:Y:S01]  /*21e0*/  MOV R22, R30 ;  /* 0x0000001e00167202 */ /* 0x000fe20000000f00 */
[----:B------:R-:W-:Y:S01]  /*21f0*/  IMAD.MOV.U32 R6, RZ, RZ, R3 ;  /* 0x000000ffff067224 */ /* 0x000fe200078e0003 */
[----:B------:R-:W-:Y:S02]  /*2200*/  MOV R20, 0x2220 ;  /* 0x0000222000147802 */ /* 0x000fe40000000f00 */
[----:B------:R-:W-:Y:S05]  /*2210*/  CALL.REL.NOINC `($__internal_5_$__cuda_sm20_div_s64) ;  /* 0x0000219000007944 */ /* 0x000fea0003c00000 */
[----:B------:R-:W-:Y:S02]  /*2220*/  IADD3 R2, P0, RZ, -R0, RZ ;  /* 0x80000000ff027210 */ /* 0x000fe40007f1e0ff */
[----:B------:R-:W-:Y:S02]  /*2230*/  MOV R20, R26 ;  /* 0x0000001a00147202 */ /* 0x000fe40000000f00 */
[-C--:B------:R-:W-:Y:S02]  /*2240*/  IADD3.X R27, RZ, ~R25.reuse, RZ, P0, !PT ;  /* 0x80000019ff1b7210 */ /* 0x080fe400007fe4ff */
[----:B------:R-:W-:Y:S02]  /*2250*/  MOV R34, R0 ;  /* 0x0000000000227202 */ /* 0x000fe40000000f00 */
[----:B------:R-:W-:Y:S01]  /*2260*/  MOV R35, R25 ;  /* 0x0000001900237202 */ /* 0x000fe20000000f00 */
[----:B------:R-:W-:-:S02]  /*2270*/  IMAD R27, R27, R30, RZ ;  /* 0x0000001e1b1b7224 */ /* 0x000fc400078e02ff */
[----:B------:R-:W-:-:S04]  /*2280*/  IMAD.WIDE.U32 R30, R30, R2, R20 ;  /* 0x000000021e1e7225 */ /* 0x000fc800078e0014 */
[----:B------:R-:W-:-:S05]  /*2290*/  IMAD R3, R3, R2, R27 ;  /* 0x0000000203037224 */ /* 0x000fca00078e021b */
[----:B------:R-:W-:Y:S01]  /*22a0*/  IADD3 R3, R31, R3, RZ ;  /* 0x000000031f037210 */ /* 0x000fe20007ffe0ff */
[----:B------:R-:W-:Y:S05]  /*22b0*/  BRA `(.L_x_260) ;  /* 0x0000016000007947 */ /* 0x000fea0003800000 */
.L_x_259:
        /* <DEDUP_REMOVED lines=22> */
.L_x_260:
[----:B------:R-:W-:Y:S05]  /*2420*/  BSYNC B0 ;  /* 0x0000000000007941 */ /* 0x000fea0003800000 */
.L_x_258:
        /* <DEDUP_REMOVED lines=11> */
[----:B------:R-:W-:Y:S05]  /*24e0*/  CALL.REL.NOINC `($__internal_5_$__cuda_sm20_div_s64) ;  /* 0x00001ec000007944 */ /* 0x000fea0003c00000 */
[-C--:B------:R-:W-:Y:S02]  /*24f0*/  IADD3 R2, P0, RZ, -R0.reuse, RZ ;  /* 0x80000000ff027210 */ /* 0x080fe40007f1e0ff */
[----:B------:R-:W-:Y:S02]  /*2500*/  MOV R24, R0 ;  /* 0x0000000000187202 */ /* 0x000fe40000000f00 */
[----:B------:R-:W-:Y:S01]  /*2510*/  IADD3.X R21, RZ, ~R25, RZ, P0, !PT ;  /* 0x80000019ff157210 */ /* 0x000fe200007fe4ff */
[----:B------:R-:W-:-:S04]  /*2520*/  IMAD.WIDE.U32 R34, R8, R2, R34 ;  /* 0x0000000208227225 */ /* 0x000fc800078e0022 */
[----:B------:R-:W-:Y:S01]  /*2530*/  IMAD R21, R21, R8, RZ ;  /* 0x0000000815157224 */ /* 0x000fe200078e02ff */
[----:B------:R-:W-:-:S03]  /*2540*/  MOV R8, R34 ;  /* 0x0000002200087202 */ /* 0x000fc60000000f00 */
[----:B------:R-:W-:-:S05]  /*2550*/  IMAD R2, R7, R2, R21 ;  /* 0x0000000207027224 */ /* 0x000fca00078e0215 */
[----:B------:R-:W-:Y:S01]  /*2560*/  IADD3 R2, R35, R2, RZ ;  /* 0x0000000223027210 */ /* 0x000fe20007ffe0ff */
[----:B------:R-:W-:Y:S05]  /*2570*/  BRA `(.L_x_263) ;  /* 0x0000016000007947 */ /* 0x000fea0003800000 */
.L_x_262:
[----:B------:R-:W0:Y:S01]  /*2580*/  I2F.U32.RP R2, R8 ;  /* 0x0000000800027306 */ /* 0x000e220000209000 */
[----:B------:R-:W-:Y:S01]  /*2590*/  ISETP.NE.U32.AND P0, PT, R8, RZ, PT ;  /* 0x000000ff0800720c */ /* 0x000fe20003f05070 */
[----:B------:R-:W-:-:S06]  /*25a0*/  IMAD.MOV.U32 R25, RZ, RZ, RZ ;  /* 0x000000ffff197224 */ /* 0x000fcc00078e00ff */
[----:B0-----:R-:W0:Y:S02]  /*25b0*/  MUFU.RCP R6, R2 ;  /* 0x0000000200067308 */ /* 0x001e240000001000 */
[----:B0-----:R-:W-:Y:S02]  /*25c0*/  IADD3 R6, R6, 0xffffffe, RZ ;  /* 0x0ffffffe06067810 */ /* 0x001fe40007ffe0ff */
[----:B------:R-:W-:-:S04]  /*25d0*/  MOV R2, RZ ;  /* 0x000000ff00027202 */ /* 0x000fc80000000f00 */
        /* <DEDUP_REMOVED lines=16> */
.L_x_263:
[----:B------:R-:W-:Y:S05]  /*26e0*/  BSYNC B0 ;  /* 0x0000000000007941 */ /* 0x000fea0003800000 */
.L_x_261:
[-C--:B------:R-:W-:Y:S01]  /*26f0*/  IMAD R7, R33, R19.reuse, RZ ;  /* 0x0000001321077224 */ /* 0x080fe200078e02ff */
[----:B------:R-:W-:Y:S01]  /*2700*/  ULDC.U8 UR6, c[0x0][0x329] ;  /* 0x0000ca4000067ab9 */ /* 0x000fe20000000000 */
[C---:B------:R-:W-:Y:S01]  /*2710*/  IMAD.WIDE.U32 R20, R32.reuse, R19, RZ ;  /* 0x0000001320147225 */ /* 0x040fe200078e00ff */
[----:B------:R-:W-:Y:S01]  /*2720*/  UISETP.NE.AND UP0, UPT, UR6, URZ, UPT ;  /* 0x0000003f0600728c */ /* 0x000fe2000bf05270 */
[----:B------:R-:W-:Y:S01]  /*2730*/  BSSY B0, `(.L_x_264) ;  /* 0x0000045000007945 */ /* 0x000fe20003800000 */
[----:B------:R-:W-:Y:S01]  /*2740*/  ULDC.64 UR4, c[0x0][0x210] ;  /* 0x0000840000047ab9 */ /* 0x000fe20000000a00 */
[----:B------:R-:W-:Y:S01]  /*2750*/  IMAD R7, R32, R18, R7 ;  /* 0x0000001220077224 */ /* 0x000fe200078e0207 */
[----:B------:R-:W-:Y:S01]  /*2760*/  UIMAD UR4, UR4, UR5, URZ ;  /* 0x00000005040472a4 */ /* 0x000fe2000f8e023f */
[----:B------:R-:W-:Y:S01]  /*2770*/  IMAD.WIDE.U32 R32, R20, R17, RZ ;  /* 0x0000001114207225 */ /* 0x000fe200078e00ff */
[----:B------:R-:W-:Y:S02]  /*2780*/  USEL UR5, UR5, 0x1, !UP0 ;  /* 0x0000000105057887 */ /* 0x000fe4000c000000 */
[----:B------:R-:W-:Y:S01]  /*2790*/  IADD3 R0, R21, R7, RZ ;  /* 0x0000000715007210 */ /* 0x000fe20007ffe0ff */
[----:B------:R-:W-:Y:S01]  /*27a0*/  IMAD R3, R3, R26, RZ ;  /* 0x0000001a03037224 */ /* 0x000fe200078e02ff */
[----:B------:R-:W-:Y:S01]  /*27b0*/  SHF.R.S32.HI R7, RZ, 0x1f, R26 ;  /* 0x0000001fff077819 */ /* 0x000fe2000001141a */
[----:B------:R-:W-:Y:S01]  /*27c0*/  USHF.R.S32.HI UR9, URZ, 0x1f, UR4 ;  /* 0x0000001f3f097899 */ /* 0x000fe20008011404 */
[----:B------:R-:W-:Y:S01]  /*27d0*/  IMAD.WIDE.U32 R36, R8, UR4, RZ ;  /* 0x0000000408247c25 */ /* 0x000fe2000f8e00ff */
[----:B------:R-:W-:-:S03]  /*27e0*/  USHF.R.S32.HI UR6, URZ, 0x1f, UR5 ;  /* 0x0000001f3f067899 */ /* 0x000fc60008011405 */
[----:B------:R-:W-:Y:S02]  /*27f0*/  IMAD R21, R0, R17, RZ ;  /* 0x0000001100157224 */ /* 0x000fe400078e02ff */
[----:B------:R-:W-:Y:S02]  /*2800*/  IMAD R3, R7, R30, R3 ;  /* 0x0000001e07037224 */ /* 0x000fe400078e0203 */
[----:B------:R-:W-:Y:S02]  /*2810*/  IMAD R21, R16, R20, R21 ;  /* 0x0000001410157224 */ /* 0x000fe400078e0215 */
[----:B------:R-:W-:Y:S02]  /*2820*/  IMAD R7, R2, UR4, RZ ;  /* 0x0000000402077c24 */ /* 0x000fe4000f8e02ff */
[----:B------:R-:W-:Y:S01]  /*2830*/  IMAD.WIDE.U32 R30, R30, R26, RZ ;  /* 0x0000001a1e1e7225 */ /* 0x000fe200078e00ff */
[----:B------:R-:W-:-:S03]  /*2840*/  IADD3 R6, R33, R21, RZ ;  /* 0x0000001521067210 */ /* 0x000fc60007ffe0ff */
[----:B------:R-:W-:Y:S01]  /*2850*/  IMAD R21, R25, UR5, RZ ;  /* 0x0000000519157c24 */ /* 0x000fe2000f8e02ff */
[----:B------:R-:W-:Y:S01]  /*2860*/  LOP3.LUT R0, R41, R6, RZ, 0xfc, !PT ;  /* 0x0000000629007212 */ /* 0x000fe200078efcff */
[----:B------:R-:W-:Y:S01]  /*2870*/  IMAD R7, R8, UR9, R7 ;  /* 0x0000000908077c24 */ /* 0x000fe2000f8e0207 */
[----:B------:R-:W-:Y:S01]  /*2880*/  IADD3 R3, R31, R3, RZ ;  /* 0x000000031f037210 */ /* 0x000fe20007ffe0ff */
[----:B------:R-:W-:Y:S01]  /*2890*/  IMAD R21, R24, UR6, R21 ;  /* 0x0000000618157c24 */ /* 0x000fe2000f8e0215 */
[----:B------:R-:W-:Y:S01]  /*28a0*/  ISETP.NE.U32.AND P0, PT, R0, RZ, PT ;  /* 0x000000ff0000720c */ /* 0x000fe20003f05070 */
[----:B------:R-:W-:Y:S01]  /*28b0*/  IMAD.WIDE.U32 R34, R24, UR5, RZ ;  /* 0x0000000518227c25 */ /* 0x000fe2000f8e00ff */
[----:B------:R-:W-:-:S03]  /*28c0*/  IADD3 R7, R37, R7, RZ ;  /* 0x0000000725077210 */ /* 0x000fc60007ffe0ff */
        /* <DEDUP_REMOVED lines=11> */
[----:B------:R-:W-:Y:S02]  /*2980*/  IADD3.X R21, RZ, ~R25, RZ, P0, !PT ;  /* 0x80000019ff157210 */ /* 0x000fe400007fe4ff */
[----:B------:R-:W-:Y:S01]  /*2990*/  MOV R39, R41 ;  /* 0x0000002900277202 */ /* 0x000fe20000000f00 */
[----:B------:R-:W-:Y:S01]  /*29a0*/  IMAD.MOV.U32 R41, RZ, RZ, R25 ;  /* 0x000000ffff297224 */ /* 0x000fe200078e0019 */
[----:B------:R-:W-:Y:S01]  /*29b0*/  MOV R40, R0 ;  /* 0x0000000000287202 */ /* 0x000fe20000000f00 */
[----:B------:R-:W-:-:S02]  /*29c0*/  IMAD R21, R21, R32, RZ ;  /* 0x0000002015157224 */ /* 0x000fc400078e02ff */
[----:B------:R-:W-:-:S04]  /*29d0*/  IMAD.WIDE.U32 R32, R27, R32, R38 ;  /* 0x000000201b207225 */ /* 0x000fc800078e0026 */
[----:B------:R-:W-:-:S04]  /*29e0*/  IMAD R21, R6, R27, R21 ;  /* 0x0000001b06157224 */ /* 0x000fc800078e0215 */
[----:B------:R-:W-:Y:S01]  /*29f0*/  IMAD.IADD R21, R33, 0x1, R21 ;  /* 0x0000000121157824 */ /* 0x000fe200078e0215 */
[----:B------:R-:W-:Y:S05]  /*2a00*/  BRA `(.L_x_266) ;  /* 0x0000017000007947 */ /* 0x000fea0003800000 */
.L_x_265:
        /* <DEDUP_REMOVED lines=23> */
.L_x_266:
[----:B------:R-:W-:Y:S05]  /*2b80*/  BSYNC B0 ;  /* 0x0000000000007941 */ /* 0x000fea0003800000 */
.L_x_264:
        /* <DEDUP_REMOVED lines=19> */
.L_x_268:
[----:B------:R-:W0:Y:S01]  /*2cc0*/  I2F.U32.RP R6, R19 ;  /* 0x0000001300067306 */ /* 0x000e220000209000 */
[----:B------:R-:W-:Y:S01]  /*2cd0*/  HFMA2.MMA R20, -RZ, RZ, 0, 0 ;  /* 0x00000000ff147435 */ /* 0x000fe200000001ff */
[----:B------:R-:W-:Y:S01]  /*2ce0*/  ISETP.NE.U32.AND P0, PT, R19, RZ, PT ;  /* 0x000000ff1300720c */ /* 0x000fe20003f05070 */
[----:B------:R-:W-:Y:S01]  /*2cf0*/  IMAD.MOV.U32 R45, RZ, RZ, RZ ;  /* 0x000000ffff2d7224 */ /* 0x000fe200078e00ff */
[----:B------:R-:W-:-:S04]  /*2d00*/  MOV R18, RZ ;  /* 0x000000ff00127202 */ /* 0x000fc80000000f00 */
        /* <DEDUP_REMOVED lines=17> */
.L_x_269:
[----:B------:R-:W-:Y:S05]  /*2e20*/  BSYNC B0 ;  /* 0x0000000000007941 */ /* 0x000fea0003800000 */
.L_x_267:
        /* <DEDUP_REMOVED lines=10> */
[----:B------:R-:W-:Y:S01]  /*2ed0*/  IADD3 R6, P0, RZ, -R0, RZ ;  /* 0x80000000ff067210 */ /* 0x000fe20007f1e0ff */
[----:B------:R-:W-:Y:S01]  /*2ee0*/  IMAD.MOV.U32 R24, RZ, RZ, R0 ;  /* 0x000000ffff187224 */ /* 0x000fe200078e0000 */
[----:B------:R-:W-:Y:S02]  /*2ef0*/  MOV R20, R44 ;  /* 0x0000002c00147202 */ /* 0x000fe40000000f00 */
[----:B------:R-:W-:Y:S02]  /*2f00*/  IADD3.X R2, RZ, ~R25, RZ, P0, !PT ;  /* 0x80000019ff027210 */ /* 0x000fe400007fe4ff */
[----:B------:R-:W-:-:S03]  /*2f10*/  MOV R21, R45 ;  /* 0x0000002d00157202 */ /* 0x000fc60000000f00 */
[----:B------:R-:W-:Y:S02]  /*2f20*/  IMAD R19, R2, R17, RZ ;  /* 0x0000001102137224 */ /* 0x000fe400078e02ff */
[----:B------:R-:W-:-:S04]  /*2f30*/  IMAD.WIDE.U32 R20, R17, R6, R20 ;  /* 0x0000000611147225 */ /* 0x000fc800078e0014 */
[----:B------:R-:W-:Y:S02]  /*2f40*/  IMAD R19, R16, R6, R19 ;  /* 0x0000000610137224 */ /* 0x000fe400078e0213 */
[----:B------:R-:W-:-:S03]  /*2f50*/  IMAD.MOV.U32 R2, RZ, RZ, R20 ;  /* 0x000000ffff027224 */ /* 0x000fc600078e0014 */
[----:B------:R-:W-:Y:S01]  /*2f60*/  IADD3 R19, R21, R19, RZ ;  /* 0x0000001315137210 */ /* 0x000fe20007ffe0ff */
[----:B------:R-:W-:Y:S05]  /*2f70*/  BRA `(.L_x_272) ;  /* 0x0000017000007947 */ /* 0x000fea0003800000 */
.L_x_271:
        /* <DEDUP_REMOVED lines=23> */
.L_x_272:
[----:B------:R-:W-:Y:S05]  /*30f0*/  BSYNC B0 ;  /* 0x0000000000007941 */ /* 0x000fea0003800000 */
.L_x_270:
[----:B------:R-:W-:Y:S01]  /*3100*/  LOP3.LUT R6, R41, R14, RZ, 0xfc, !PT ;  /* 0x0000000e29067212 */ /* 0x000fe200078efcff */
[----:B------:R-:W-:Y:S01]  /*3110*/  IMAD R33, R26, c[0x0][0x214], RZ ;  /* 0x000085001a217a24 */ /* 0x000fe200078e02ff */
[----:B------:R-:W-:Y:S01]  /*3120*/  SHF.R.S32.HI R0, RZ, 0x1f, R10 ;  /* 0x0000001fff007819 */ /* 0x000fe2000001140a */
[----:B------:R-:W-:Y:S01]  /*3130*/  IMAD R17, R25, R10, RZ ;  /* 0x0000000a19117224 */ /* 0x000fe200078e02ff */
[----:B------:R-:W-:Y:S01]  /*3140*/  ISETP.NE.U32.AND P0, PT, R6, RZ, PT ;  /* 0x000000ff0600720c */ /* 0x000fe20003f05070 */
[----:B------:R-:W-:Y:S01]  /*3150*/  IMAD R19, R19, R4, RZ ;  /* 0x0000000413137224 */ /* 0x000fe200078e02ff */
[----:B------:R-:W-:Y:S01]  /*3160*/  SHF.R.S32.HI R25, RZ, 0x1f, R4 ;  /* 0x0000001fff197819 */ /* 0x000fe20000011404 */
[----:B------:R-:W-:Y:S01]  /*3170*/  IMAD R17, R0, R24, R17 ;  /* 0x0000001800117224 */ /* 0x000fe200078e0211 */
[----:B------:R-:W-:Y:S01]  /*3180*/  SHF.R.S32.HI R21, RZ, 0x1f, R33 ;  /* 0x0000001fff157819 */ /* 0x000fe20000011421 */
[----:B------:R-:W-:Y:S01]  /*3190*/  IMAD R0, R18, R33, RZ ;  /* 0x0000002112007224 */ /* 0x000fe200078e02ff */
[----:B------:R-:W-:Y:S01]  /*31a0*/  BSSY B0, `(.L_x_273) ;  /* 0x0000033000007945 */ /* 0x000fe20003800000 */
[----:B------:R-:W-:-:S02]  /*31b0*/  IMAD R25, R25, R2, R19 ;  /* 0x0000000219197224 */ /* 0x000fc400078e0213 */
[----:B------:R-:W-:Y:S02]  /*31c0*/  IMAD R21, R21, R32, R0 ;  /* 0x0000002015157224 */ /* 0x000fe400078e0200 */
[----:B------:R-:W-:-:S04]  /*31d0*/  IMAD.WIDE.U32 R44, R24, R10, RZ ;  /* 0x0000000a182c7225 */ /* 0x000fc800078e00ff */
[----:B------:R-:W-:Y:S01]  /*31e0*/  IMAD.WIDE.U32 R18, R2, R4, RZ ;  /* 0x0000000402127225 */ /* 0x000fe200078e00ff */
[----:B------:R-:W-:-:S03]  /*31f0*/  IADD3 R17, R45, R17, RZ ;  /* 0x000000112d117210 */ /* 0x000fc60007ffe0ff */
        /* <DEDUP_REMOVED lines=13> */
[----:B------:R-:W-:-:S02]  /*32d0*/  IADD3.X R2, RZ, ~R25, RZ, P0, !PT ;  /* 0x80000019ff027210 */ /* 0x000fc400007fe4ff */
[----:B------:R-:W-:Y:S01]  /*32e0*/  MOV R40, R0 ;  /* 0x0000000000287202 */ /* 0x000fe20000000f00 */
[----:B------:R-:W-:Y:S01]  /*32f0*/  IMAD.WIDE.U32 R38, R15, R6, R38 ;  /* 0x000000060f267225 */ /* 0x000fe200078e0026 */
[----:B------:R-:W-:-:S03]  /*3300*/  MOV R41, R25 ;  /* 0x0000001900297202 */ /* 0x000fc60000000f00 */
[----:B------:R-:W-:-:S04]  /*3310*/  IMAD R21, R2, R15, RZ ;  /* 0x0000000f02157224 */ /* 0x000fc800078e02ff */
[----:B------:R-:W-:Y:S01]  /*3320*/  IMAD R21, R14, R6, R21 ;  /* 0x000000060e157224 */ /* 0x000fe200078e0215 */
[----:B------:R-:W-:-:S03]  /*3330*/  MOV R6, R38 ;  /* 0x0000002600067202 */ /* 0x000fc60000000f00 */
[----:B------:R-:W-:Y:S01]  /*3340*/  IMAD.IADD R2, R39, 0x1, R21 ;  /* 0x0000000127027824 */ /* 0x000fe200078e0215 */
[----:B------:R-:W-:Y:S05]  /*3350*/  BRA `(.L_x_275) ;  /* 0x0000017000007947 */ /* 0x000fea0003800000 */
.L_x_274:
        /* <DEDUP_REMOVED lines=23> */
.L_x_275:
[----:B------:R-:W-:Y:S05]  /*34d0*/  BSYNC B0 ;  /* 0x0000000000007941 */ /* 0x000fea0003800000 */
.L_x_273:
        /* <DEDUP_REMOVED lines=23> */
[----:B------:R-:W-:-:S04]  /*3650*/  IMAD R21, R2, R13, RZ ;  /* 0x0000000d02157224 */ /* 0x000fc800078e02ff */
[----:B------:R-:W-:-:S05]  /*3660*/  IMAD R21, R12, R6, R21 ;  /* 0x000000060c157224 */ /* 0x000fca00078e0215 */
[----:B------:R-:W-:Y:S01]  /*3670*/  IADD3 R2, R41, R21, RZ ;  /* 0x0000001529027210 */ /* 0x000fe20007ffe0ff */
[----:B------:R-:W-:Y:S05]  /*3680*/  BRA `(.L_x_278) ;  /* 0x0000017000007947 */ /* 0x000fea0003800000 */
.L_x_277:
[----:B------:R-:W0:Y:S01]  /*3690*/  I2F.U32.RP R12, R13 ;  /* 0x0000000d000c7306 */ /* 0x000e220000209000 */
[----:B------:R-:W-:Y:S01]  /*36a0*/  IMAD.MOV.U32 R20, RZ, RZ, RZ ;  /* 0x000000ffff147224 */ /* 0x000fe200078e00ff */
[----:B------:R-:W-:Y:S01]  /*36b0*/  ISETP.NE.U32.AND P0, PT, R13, RZ, PT ;  /* 0x000000ff0d00720c */ /* 0x000fe20003f05070 */
[----:B------:R-:W-:-:S05]  /*36c0*/  IMAD.MOV.U32 R25, RZ, RZ, RZ ;  /* 0x000000ffff197224 */ /* 0x000fca00078e00ff */
        /* <DEDUP_REMOVED lines=19> */
.L_x_278:
[----:B------:R-:W-:Y:S05]  /*3800*/  BSYNC B0 ;  /* 0x0000000000007941 */ /* 0x000fea0003800000 */
.L_x_276:
[----:B------:R-:W-:Y:S02]  /*3810*/  IADD3 R31, P1, P0, R36, R34, R30 ;  /* 0x00000022241f7210 */ /* 0x000fe4000783e01e */
[----:B------:R-:W-:Y:S02]  /*3820*/  SHF.R.S32.HI R0, RZ, 0x1f, R9 ;  /* 0x0000001fff007819 */ /* 0x000fe40000011409 */
[----:B------:R-:W-:Y:S02]  /*3830*/  IADD3 R31, P3, P2, R44, R31, R32 ;  /* 0x0000001f2c1f7210 */ /* 0x000fe40007a7e020 */
[----:B------:R-:W-:Y:S02]  /*3840*/  IADD3.X R3, R7, R8, R3, P1, P0 ;  /* 0x0000000807037210 */ /* 0x000fe40000fe0403 */
[----:B------:R-:W-:Y:S02]  /*3850*/  IADD3 R18, P1, P0, R46, R31, R18 ;  /* 0x0000001f2e127210 */ /* 0x000fe4000783e012 */
[----:B------:R-:W-:Y:S01]  /*3860*/  IADD3.X R4, R17, R3, R4, P3, P2 ;  /* 0x0000000311047210 */ /* 0x000fe20001fe4404 */
[----:B------:R-:W-:-:S03]  /*3870*/  IMAD R3, R25, R9, RZ ;  /* 0x0000000919037224 */ /* 0x000fc600078e02ff */
[----:B------:R-:W-:Y:S01]  /*3880*/  IADD3.X R19, R15, R4, R10, P1, P0 ;  /* 0x000000040f137210 */ /* 0x000fe20000fe040a */
[-C--:B------:R-:W-:Y:S02]  /*3890*/  IMAD R0, R0, R24.reuse, R3 ;  /* 0x0000001800007224 */ /* 0x080fe400078e0203 */
[----:B------:R-:W-:Y:S01]  /*38a0*/  IMAD R3, R2, R5, RZ ;  /* 0x0000000502037224 */ /* 0x000fe200078e02ff */
[----:B------:R-:W-:Y:S01]  /*38b0*/  SHF.R.S32.HI R2, RZ, 0x1f, R5 ;  /* 0x0000001fff027819 */ /* 0x000fe20000011405 */
        /* <DEDUP_REMOVED lines=9> */
.L_x_254:
[----:B------:R-:W-:-:S04]  /*3950*/  LEA R2, P0, R34, c[0x0][0x200], 0x2 ;  /* 0x0000800022027a11 */ /* 0x000fc800078010ff */
[----:B------:R-:W-:-:S05]  /*3960*/  LEA.HI.X R3, R34, c[0x0][0x204], R35, 0x2, P0 ;  /* 0x0000810022037a11 */ /* 0x000fca00000f1423 */
[----:B------:R0:W-:Y:S04]  /*3970*/  STG.E [R2.64], R28 ;  /* 0x0000001c02007986 */ /* 0x0001e8000c10190a */
.L_x_253:
[----:B------:R-:W-:Y:S05]  /*3980*/  BSYNC B1 ;  /* 0x0000000000017941 */ /* 0x000fea0003800000 */
.L_x_252:
[----:B------:R-:W1:Y:S01]  /*3990*/  S2R R25, SR_TID.X ;  /* 0x0000000000197919 */ /* 0x000e620000002100 */
[----:B0-----:R-:W-:Y:S01]  /*39a0*/  IMAD.MOV.U32 R2, RZ, RZ, c[0x0][0x314] ;  /* 0x0000c500ff027624 */ /* 0x001fe200078e00ff */
[----:B------:R-:W-:Y:S01]  /*39b0*/  CS2R R6, SRZ ;  /* 0x0000000000067805 */ /* 0x000fe2000001ff00 */
[----:B------:R-:W-:Y:S01]  /*39c0*/  IMAD.MOV.U32 R9, RZ, RZ, RZ ;  /* 0x000000ffff097224 */ /* 0x000fe200078e00ff */
[----:B-1----:R-:W-:-:S04]  /*39d0*/  SHF.R.S32.HI R24, RZ, 0x1f, R25 ;  /* 0x0000001fff187819 */ /* 0x002fc80000011419 */
[CC--:B------:R-:W-:Y:S02]  /*39e0*/  LEA.HI R0, R24.reuse, R25.reuse, RZ, 0x2 ;  /* 0x0000001918007211 */ /* 0x0c0fe400078f10ff */
[----:B------:R-:W-:Y:S02]  /*39f0*/  LEA.HI R24, R24, R25, RZ, 0x5 ;  /* 0x0000001918187211 */ /* 0x000fe400078f28ff */
[----:B------:R-:W-:Y:S02]  /*3a00*/  LOP3.LUT R0, R0, 0xfffffffc, RZ, 0xc0, !PT ;  /* 0xfffffffc00007812 */ /* 0x000fe400078ec0ff */
[----:B------:R-:W-:Y:S02]  /*3a10*/  LOP3.LUT R4, R24, 0x3fffffe0, RZ, 0xc0, !PT ;  /* 0x3fffffe018047812 */ /* 0x000fe400078ec0ff */
[----:B------:R-:W-:Y:S01]  /*3a20*/  SHF.R.S32.HI R24, RZ, 0x5, R24 ;  /* 0x00000005ff187819 */ /* 0x000fe20000011418 */
[----:B------:R-:W-:-:S05]  /*3a30*/  IMAD.IADD R0, R25, 0x1, -R0 ;  /* 0x0000000119007824 */ /* 0x000fca00078e0a00 */
[----:B------:R-:W-:-:S04]  /*3a40*/  ISETP.GE.AND P0, PT, R0, c[0x0][0x314], PT ;  /* 0x0000c50000007a0c */ /* 0x000fc80003f06270 */
[C---:B------:R-:W-:Y:S01]  /*3a50*/  ISETP.GT.OR P0, PT, R25.reuse, 0xf, P0 ;  /* 0x0000000f1900780c */ /* 0x040fe20000704670 */
[----:B------:R-:W-:Y:S02]  /*3a60*/  IMAD.IADD R25, R25, 0x1, -R4 ;  /* 0x0000000119197824 */ /* 0x000fe400078e0a04 */
[----:B------:R-:W-:Y:S02]  /*3a70*/  CS2R R4, SRZ ;  /* 0x0000000000047805 */ /* 0x000fe4000001ff00 */
[----:B------:R-:W-:-:S08]  /*3a80*/  IMAD.SHL.U32 R25, R25, 0x4, RZ ;  /* 0x0000000419197824 */ /* 0x000fd000078e00ff */
[----:B------:R-:W-:-:S04]  /*3a90*/  @!P0 FADD.FTZ R0, -R28, R29 ;  /* 0x0000001d1c008221 */ /* 0x000fc80000010100 */
[----:B------:R-:W-:-:S06]  /*3aa0*/  @!P0 FMUL.FTZ R0, R0, 1.4426950216293334961 ;  /* 0x3fb8aa3b00008820 */ /* 0x000fcc0000410000 */
[----:B------:R-:W0:Y:S02]  /*3ab0*/  @!P0 MUFU.EX2 R0, R0 ;  /* 0x0000000000008308 */ /* 0x000e240000000800 */
[----:B0-----:R0:W-:Y:S04]  /*3ac0*/  @!P0 STS [R23.X4], R0 ;  /* 0x0000000017008388 */ /* 0x0011e80000004800 */
[----:B------:R-:W-:Y:S01]  /*3ad0*/  BAR.SYNC.DEFER_BLOCKING 0x0 ;  /* 0x0000000000007b1d */ /* 0x000fe20000010000 */
[----:B------:R-:W-:Y:S02]  /*3ae0*/  ISETP.GE.AND P0, PT, R2, 0x1, PT ;  /* 0x000000010200780c */ /* 0x000fe40003f06270 */
[----:B------:R-:W-:Y:S01]  /*3af0*/  CS2R R2, SRZ ;  /* 0x0000000000027805 */ /* 0x000fe2000001ff00 */
[----:B0-----:R-:W-:Y:S01]  /*3b00*/  IMAD.MOV.U32 R0, RZ, RZ, RZ ;  /* 0x000000ffff007224 */ /* 0x001fe200078e00ff */
[----:B------:R-:W-:-:S09]  /*3b10*/  IADD3 R23, R25, 0x80, RZ ;  /* 0x0000008019177810 */ /* 0x000fd20007ffe0ff */
        /* <DEDUP_REMOVED lines=22> */
.L_x_282:
        /* <DEDUP_REMOVED lines=10> */
.L_x_281:
[----:B------:R-:W-:Y:S05]  /*3d20*/  BSYNC B0 ;  /* 0x0000000000007941 */ /* 0x000fea0003800000 */
.L_x_280:
        /* <DEDUP_REMOVED lines=15> */
.L_x_279:
        /* <DEDUP_REMOVED lines=89> */
        .weak           $__internal_5_$__cuda_sm20_div_s64
        .type           $__internal_5_$__cuda_sm20_div_s64,@function
        .size           $__internal_5_$__cuda_sm20_div_s64,(.L_x_4788 - $__internal_5_$__cuda_sm20_div_s64)
$__internal_5_$__cuda_sm20_div_s64:
        /* <DEDUP_REMOVED lines=30> */
[----:B------:R-:W-:-:S06]  /*4590*/  IMAD.WIDE.U32 R42, P0, R43, R0, R42 ;  /* 0x000000002b2a7225 */ /* 0x000fcc000780002a */
[----:B------:R-:W-:-:S04]  /*45a0*/  IMAD.HI.U32 R25, P4, R27, R2, R42 ;  /* 0x000000021b197227 */ /* 0x000fc8000788002a */
[----:B------:R-:W-:-:S04]  /*45b0*/  IMAD.HI.U32 R2, R27, R0, RZ ;  /* 0x000000001b027227 */ /* 0x000fc800078e00ff */
[----:B------:R-:W-:Y:S02]  /*45c0*/  IMAD R0, R27, R0, RZ ;  /* 0x000000001b007224 */ /* 0x000fe400078e02ff */
[----:B------:R-:W-:Y:S01]  /*45d0*/  IMAD.X R2, R2, 0x1, R27, P0 ;  /* 0x0000000102027824 */ /* 0x000fe200000e061b */
[-C--:B------:R-:W-:Y:S01]  /*45e0*/  IADD3 R27, P0, RZ, -R24.reuse, RZ ;  /* 0x80000018ff1b7210 */ /* 0x080fe20007f1e0ff */
[----:B------:R-:W-:Y:S01]  /*45f0*/  IMAD.MOV.U32 R43, RZ, RZ, RZ ;  /* 0x000000ffff2b7224 */ /* 0x000fe200078e00ff */
[----:B------:R-:W-:Y:S02]  /*4600*/  IADD3 R25, P3, R0, R25, RZ ;  /* 0x0000001900197210 */ /* 0x000fe40007f7e0ff */
[----:B------:R-:W-:Y:S01]  /*4610*/  SEL R24, R27, R24, !P2 ;  /* 0x000000181b187207 */ /* 0x000fe20005000000 */
[----:B------:R-:W-:Y:S01]  /*4620*/  IMAD.X R0, RZ, RZ, ~R21, P0 ;  /* 0x000000ffff007224 */ /* 0x000fe200000e0e15 */
[----:B------:R-:W-:-:S03]  /*4630*/  IADD3.X R27, RZ, RZ, R2, P3, P4 ;  /* 0x000000ffff1b7210 */ /* 0x000fc60001fe8402 */
[----:B------:R-:W-:Y:S01]  /*4640*/  IMAD.HI.U32 R42, R25, R24, RZ ;  /* 0x00000018192a7227 */ /* 0x000fe200078e00ff */
[----:B------:R-:W-:-:S05]  /*4650*/  SEL R0, R0, R21, !P2 ;  /* 0x0000001500007207 */ /* 0x000fca0005000000 */
[----:B------:R-:W-:-:S04]  /*4660*/  IMAD.WIDE.U32 R42, R25, R0, R42 ;  /* 0x00000000192a7225 */ /* 0x000fc800078e002a */
[C---:B------:R-:W-:Y:S02]  /*4670*/  IMAD R25, R27.reuse, R0, RZ ;  /* 0x000000001b197224 */ /* 0x040fe400078e02ff */
[----:B------:R-:W-:-:S05]  /*4680*/  IMAD.HI.U32 R2, P0, R27, R24, R42 ;  /* 0x000000181b027227 */ /* 0x000fca000780002a */
[----:B------:R-:W-:Y:S01]  /*4690*/  IADD3 R25, P2, R25, R2, RZ ;  /* 0x0000000219197210 */ /* 0x000fe20007f5e0ff */
[----:B------:R-:W-:-:S04]  /*46a0*/  IMAD.HI.U32 R2, R27, R0, RZ ;  /* 0x000000001b027227 */ /* 0x000fc800078e00ff */
[----:B------:R-:W-:Y:S01]  /*46b0*/  IMAD.WIDE.U32 R42, R25, R38, RZ ;  /* 0x00000026192a7225 */ /* 0x000fe200078e00ff */
[----:B------:R-:W-:-:S03]  /*46c0*/  IADD3.X R2, R2, RZ, RZ, P0, !PT ;  /* 0x000000ff02027210 */ /* 0x000fc600007fe4ff */
[C---:B------:R-:W-:Y:S01]  /*46d0*/  IMAD R43, R25.reuse, R39, R43 ;  /* 0x00000027192b7224 */ /* 0x040fe200078e022b */
[----:B------:R-:W-:Y:S01]  /*46e0*/  IADD3 R27, P0, -R42, R24, RZ ;  /* 0x000000182a1b7210 */ /* 0x000fe20007f1e1ff */
[----:B------:R-:W-:Y:S01]  /*46f0*/  IMAD.X R2, RZ, RZ, R2, P2 ;  /* 0x000000ffff027224 */ /* 0x000fe200010e0602 */
[----:B------:R-:W-:Y:S02]  /*4700*/  IADD3 R24, P2, R25, 0x1, RZ ;  /* 0x0000000119187810 */ /* 0x000fe40007f5e0ff */
[-C--:B------:R-:W-:Y:S01]  /*4710*/  ISETP.GE.U32.AND P4, PT, R27, R38.reuse, PT ;  /* 0x000000261b00720c */ /* 0x080fe20003f86070 */
[----:B------:R-:W-:-:S04]  /*4720*/  IMAD R43, R2, R38, R43 ;  /* 0x00000026022b7224 */ /* 0x000fc800078e022b */
[----:B------:R-:W-:Y:S01]  /*4730*/  IMAD.X R43, R0, 0x1, ~R43, P0 ;  /* 0x00000001002b7824 */ /* 0x000fe200000e0e2b */
[----:B------:R-:W-:-:S04]  /*4740*/  IADD3 R0, P3, R27, -R38, RZ ;  /* 0x800000261b007210 */ /* 0x000fc80007f7e0ff */
        /* <DEDUP_REMOVED lines=25> */
[----:B------:R-:W-:Y:S06]  /*48e0*/  RET.REL.NODEC R38 `(_ZN5flash32flash_fwd_splitkv_combine_kernelI23Flash_fwd_kernel_traitsILi256ELi64ELi64ELi4ELb0ELb0EN7cutlass6half_tE19Flash_kernel_traitsILi256ELi64ELi64ELi4ES3_EELi4ELi2ELb0EEEvNS_16Flash_fwd_paramsE) ;  /* 0xffffb71026007950 */ /* 0x000fec0003c3ffff */
.L_x_283:
        /* <DEDUP_REMOVED lines=9> */
.L_x_4788:


//--------------------- .text._ZN5flash32flash_fwd_splitkv_combine_kernelI23Flash_fwd_kernel_traitsILi256ELi64ELi64ELi4ELb0ELb0EN7cutlass6half_tE19Flash_kernel_traitsILi256ELi64ELi64ELi4ES3_EELi4ELi1ELb0EEEvNS_16Flash_fwd_paramsE --------------------------
	.section	.text._ZN5flash32flash_fwd_splitkv_combine_kernelI23Flash_fwd_kernel_traitsILi256ELi64ELi64ELi4ELb0ELb0EN7cutlass6half_tE19Flash_kernel_traitsILi256ELi64ELi64ELi4ES3_EELi4ELi1ELb0EEEvNS_16Flash_fwd_paramsE,"ax",@progbits
	.sectioninfo	@"SHI_REGISTERS=54"
	.align	128
        .global         _ZN5flash32flash_fwd_splitkv_combine_kernelI23Flash_fwd_kernel_traitsILi256ELi64ELi64ELi4ELb0ELb0EN7cutlass6half_tE19Flash_kernel_traitsILi256ELi64ELi64ELi4ES3_EELi4ELi1ELb0EEEvNS_16Flash_fwd_paramsE
        .type           _ZN5flash32flash_fwd_splitkv_combine_kernelI23Flash_fwd_kernel_traitsILi256ELi64ELi64ELi4ELb0ELb0EN7cutlass6half_tE19Flash_kernel_traitsILi256ELi64ELi64ELi4ES3_EELi4ELi1ELb0EEEvNS_16Flash_fwd_paramsE,@function
        .size           _ZN5flash32flash_fwd_splitkv_combine_kernelI23Flash_fwd_kernel_traitsILi256ELi64ELi64ELi4ELb0ELb0EN7cutlass6half_tE19Flash_kernel_traitsILi256ELi64ELi64ELi4ES3_EELi4ELi1ELb0EEEvNS_16Flash_fwd_paramsE,(.L_x_4789 - _ZN5flash32flash_fwd_splitkv_combine_kernelI23Flash_fwd_kernel_traitsILi256ELi64ELi64ELi4ELb0ELb0EN7cutlass6half_tE19Flash_kernel_traitsILi256ELi64ELi64ELi4ES3_EELi4ELi1ELb0EEEvNS_16Flash_fwd_paramsE)
        .other          _ZN5flash32flash_fwd_splitkv_combine_kernelI23Flash_fwd_kernel_traitsILi256ELi64ELi64ELi4ELb0ELb0EN7cutlass6half_tE19Flash_kernel_traitsILi256ELi64ELi64ELi4ES3_EELi4ELi1ELb0EEEvNS_16Flash_fwd_paramsE,@"STO_CUDA_ENTRY STV_DEFAULT"
_ZN5flash32flash_fwd_splitkv_combine_kernelI23Flash_fwd_kernel_traitsILi256ELi64ELi64ELi4ELb0ELb0EN7cutlass6half_tE19Flash_kernel_traitsILi256ELi64ELi64ELi4ES3_EELi4ELi1ELb0EEEvNS_16Flash_fwd_paramsE:
.text._ZN5flash32flash_fwd_splitkv_combine_kernelI23Flash_fwd_kernel_traitsILi256ELi64ELi64ELi4ELb0ELb0EN7cutlass6half_tE19Flash_kernel_traitsILi256ELi64ELi64ELi4ES3_EELi4ELi1ELb0EEEvNS_16Flash_fwd_paramsE:
        /* <DEDUP_REMOVED lines=23> */
[----:B------:R-:W-:Y:S05]  /*0170*/  CALL.REL.NOINC `($__internal_6_$__cuda_sm20_div_s64) ;  /* 0x0000427000007944 */ /* 0x000fea0003c00000 */
[----:B------:R-:W-:Y:S01]  /*0180*/  MOV R22, R0 ;  /* 0x0000000000167202 */ /* 0x000fe20000000f00 */
[----:B------:R-:W-:Y:S05]  /*0190*/  BRA `(.L_x_285) ;  /* 0x0000013000007947 */ /* 0x000fea0003800000 */
.L_x_284:
        /* <DEDUP_REMOVED lines=19> */
.L_x_285:
        /* <DEDUP_REMOVED lines=11> */
[----:B------:R-:W-:Y:S05]  /*0380*/  CALL.REL.NOINC `($__internal_6_$__cuda_sm20_div_s64) ;  /* 0x0000406000007944 */ /* 0x000fea0003c00000 */
[----:B------:R-:W-:Y:S02]  /*0390*/  MOV R12, R0 ;  /* 0x00000000000c7202 */ /* 0x000fe40000000f00 */
[----:B------:R-:W-:Y:S01]  /*03a0*/  MOV R13, R23 ;  /* 0x00000017000d7202 */ /* 0x000fe20000000f00 */
[----:B------:R-:W-:Y:S05]  /*03b0*/  BRA `(.L_x_288) ;  /* 0x0000013000007947 */ /* 0x000fea0003800000 */
.L_x_287:
        /* <DEDUP_REMOVED lines=19> */
.L_x_288:
[----:B------:R-:W-:Y:S05]  /*04f0*/  BSYNC B0 ;  /* 0x0000000000007941 */ /* 0x000fea0003800000 */
.L_x_286:
        /* <DEDUP_REMOVED lines=44> */
.L_x_290:
        /* <DEDUP_REMOVED lines=19> */
.L_x_291:
[----:B------:R-:W-:Y:S05]  /*08f0*/  BSYNC B0 ;  /* 0x0000000000007941 */ /* 0x000fea0003800000 */
.L_x_289:
[----:B------:R-:W-:Y:S01]  /*0900*/  IABS R6, c[0x0][0x214] ;  /* 0x0000850000067a13 */ /* 0x000fe20000000000 */
[----:B------:R-:W-:Y:S01]  /*0910*/  ULDC UR4, c[0x0][0x214] ;  /* 0x0000850000047ab9 */ /* 0x000fe20000000800 */
[----:B------:R-:W-:Y:S01]  /*0920*/  IMAD.MOV.U32 R11, RZ, RZ, c[0x0][0x1c0] ;  /* 0x00007000ff0b7624 */ /* 0x000fe200078e00ff */
[----:B------:R-:W-:Y:S01]  /*0930*/  UISETP.LT.AND UP0, UPT, URZ, UR4, UPT ;  /* 0x000000043f00728c */ /* 0x000fe2000bf01270 */
[----:B------:R-:W0:Y:S01]  /*0940*/  I2F.RP R10, R6 ;  /* 0x00000006000a7306 */ /* 0x000e220000209400 */
[----:B------:R-:W-:Y:S01]  /*0950*/  USHF.R.S32.HI UR5, URZ, 0x1f, UR4 ;  /* 0x0000001f3f057899 */ /* 0x000fe20008011404 */
[----:B------:R-:W-:Y:S01]  /*0960*/  BSSY B0, `(.L_x_292) ;  /* 0x0000059000007945 */ /* 0x000fe20003800000 */
[----:B------:R-:W-:-:S07]  /*0970*/  ULEA.HI.SX32 UR4, UR4, 0x1, 0x1 ;  /* 0x0000000104047891 */ /* 0x000fce000f8f0a3f */
[----:B------:R-:W-:Y:S01]  /*0980*/  @!UP0 UIADD3 UR4, UR5, URZ, URZ ;  /* 0x0000003f05048290 */ /* 0x000fe2000fffe03f */
[----:B0-----:R-:W0:Y:S02]  /*0990*/  MUFU.RCP R8, R10 ;  /* 0x0000000a00087308 */ /* 0x001e240000001000 */
[----:B0-----:R-:W-:Y:S02]  /*09a0*/  IADD3 R8, R8, 0xffffffe, RZ ;  /* 0x0ffffffe08087810 */ /* 0x001fe40007ffe0ff */
[C---:B------:R-:W-:Y:S01]  /*09b0*/  IADD3 R10, R11.reuse, -0x1, RZ ;  /* 0xffffffff0b0a7810 */ /* 0x040fe20007ffe0ff */
[----:B------:R-:W-:-:S03]  /*09c0*/  IMAD R11, R11, c[0x0][0x214], RZ ;  /* 0x000085000b0b7a24 */ /* 0x000fc600078e02ff */
        /* <DEDUP_REMOVED lines=16> */
[----:B------:R-:W-:-:S13]  /*0ad0*/  ISETP.GE.U32.AND P0, PT, R9, R6, PT ;  /* 0x000000060900720c */ /* 0x000fda0003f06070 */
        /* <DEDUP_REMOVED lines=43> */
[----:B------:R-:W-:Y:S02]  /*0d90*/  MOV R34, R0 ;  /* 0x0000000000227202 */ /* 0x000fe40000000f00 */
[----:B------:R-:W-:Y:S01]  /*0da0*/  MOV R35, R23 ;  /* 0x0000001700237202 */ /* 0x000fe20000000f00 */
[----:B------:R-:W-:Y:S05]  /*0db0*/  BRA `(.L_x_294) ;  /* 0x0000013000007947 */ /* 0x000fea0003800000 */
.L_x_293:
        /* <DEDUP_REMOVED lines=19> */
.L_x_294:
[----:B------:R-:W-:Y:S05]  /*0ef0*/  BSYNC B0 ;  /* 0x0000000000007941 */ /* 0x000fea0003800000 */
.L_x_292:
        /* <DEDUP_REMOVED lines=42> */
.L_x_296:
        /* <DEDUP_REMOVED lines=19> */
.L_x_297:
[----:B------:R-:W-:Y:S05]  /*12d0*/  BSYNC B0 ;  /* 0x0000000000007941 */ /* 0x000fea0003800000 */
.L_x_295:
[----:B------:R-:W-:Y:S01]  /*12e0*/  IABS R6, c[0x0][0x214] ;  /* 0x0000850000067a13 */ /* 0x000fe20000000000 */
[----:B------:R-:W-:Y:S01]  /*12f0*/  ULDC.U8 UR4, c[0x0][0x329] ;  /* 0x0000ca4000047ab9 */ /* 0x000fe20000000000 */
[----:B------:R-:W-:Y:S01]  /*1300*/  ISETP.GT.AND P3, PT, R11, RZ, PT ;  /* 0x000000ff0b00720c */ /* 0x000fe20003f64270 */
[----:B------:R-:W-:Y:S01]  /*1310*/  ULDC.64 UR8, c[0x0][0x118] ;  /* 0x0000460000087ab9 */ /* 0x000fe20000000a00 */
[----:B------:R-:W0:Y:S01]  /*1320*/  I2F.RP R21, R6 ;  /* 0x0000000600157306 */ /* 0x000e220000209400 */
[----:B------:R-:W-:Y:S07]  /*1330*/  BSSY B0, `(.L_x_298) ;  /* 0x000007e000007945 */ /* 0x000fee0003800000 */
        /* <DEDUP_REMOVED lines=12> */
[----:B------:R-:W-:Y:S01]  /*1400*/  IMAD R13, R6, R13, R0 ;  /* 0x0000000d060d7224 */ /* 0x000fe200078e0200 */
[----:B------:R-:W-:-:S04]  /*1410*/  SHF.R.S32.HI R0, RZ, 0x1f, R11 ;  /* 0x0000001fff007819 */ /* 0x000fc8000001140b */
[----:B------:R-:W-:-:S13]  /*1420*/  ISETP.GT.U32.AND P0, PT, R6, R13, PT ;  /* 0x0000000d0600720c */ /* 0x000fda0003f04070 */
[----:B------:R-:W-:Y:S01]  /*1430*/  @!P0 IMAD.IADD R13, R13, 0x1, -R6 ;  /* 0x000000010d0d8824 */ /* 0x000fe200078e0a06 */
[----:B------:R-:W-:Y:S02]  /*1440*/  @!P0 IADD3 R2, R2, 0x1, RZ ;  /* 0x0000000102028810 */ /* 0x000fe40007ffe0ff */
[----:B------:R-:W-:Y:S02]  /*1450*/  ISETP.NE.AND P0, PT, RZ, c[0x0][0x214], PT ;  /* 0x00008500ff007a0c */ /* 0x000fe40003f05270 */
[----:B------:R-:W-:Y:S02]  /*1460*/  ISETP.GE.U32.AND P2, PT, R13, R6, PT ;  /* 0x000000060d00720c */ /* 0x000fe40003f46070 */
[----:B------:R-:W-:Y:S01]  /*1470*/  LEA.HI.SX32 R13, R11, 0x1, 0x1 ;  /* 0x000000010b0d7811 */ /* 0x000fe200078f0aff */
[----:B------:R-:W-:-:S10]  /*1480*/  @!P3 IMAD.MOV R13, RZ, RZ, R0 ;  /* 0x000000ffff0db224 */ /* 0x000fd400078e0200 */
[----:B------:R-:W-:-:S05]  /*1490*/  @P2 IADD3 R2, R2, 0x1, RZ ;  /* 0x0000000102022810 */ /* 0x000fca0007ffe0ff */
[----:B------:R-:W-:Y:S01]  /*14a0*/  @!P1 IMAD.MOV R2, RZ, RZ, -R2 ;  /* 0x000000ffff029224 */ /* 0x000fe200078e0a02 */
[----:B------:R-:W-:-:S05]  /*14b0*/  @!P0 LOP3.LUT R2, RZ, c[0x0][0x214], RZ, 0x33, !PT ;  /* 0x00008500ff028a12 */ /* 0x000fca00078e33ff */
[----:B------:R-:W-:Y:S01]  /*14c0*/  IMAD R8, R13, R2, RZ ;  /* 0x000000020d087224 */ /* 0x000fe200078e02ff */
[----:B------:R-:W-:-:S04]  /*14d0*/  IABS R2, c[0x0][0x1c0] ;  /* 0x0000700000027a13 */ /* 0x000fc80000000000 */
[----:B------:R-:W-:Y:S01]  /*14e0*/  IABS R13, R8 ;  /* 0x00000008000d7213 */ /* 0x000fe20000000000 */
[----:B------:R-:W0:Y:S04]  /*14f0*/  I2F.U32.RP R6, R2 ;  /* 0x0000000200067306 */ /* 0x000e280000209000 */
[----:B------:R-:W-:-:S04]  /*1500*/  IMAD.IADD R10, R10, 0x1, R13 ;  /* 0x000000010a0a7824 */ /* 0x000fc800078e020d */
[----:B------:R-:W1:Y:S08]  /*1510*/  I2F.RP R12, R13 ;  /* 0x0000000d000c7306 */ /* 0x000e700000209400 */
        /* <DEDUP_REMOVED lines=11> */
[----:B-1----:R-:W-:Y:S02]  /*15d0*/  IMAD.MOV R0, RZ, RZ, -R25 ;  /* 0x000000ffff007224 */ /* 0x002fe400078e0a19 */
[----:B------:R-:W-:-:S02]  /*15e0*/  IMAD.MOV.U32 R24, RZ, RZ, RZ ;  /* 0x000000ffff187224 */ /* 0x000fc400078e00ff */
[----:B------:R-:W-:Y:S01]  /*15f0*/  IMAD R21, R0, R13, RZ ;  /* 0x0000000d00157224 */ /* 0x000fe200078e02ff */
[----:B------:R-:W-:Y:S01]  /*1600*/  IABS R0, R10 ;  /* 0x0000000a00007213 */ /* 0x000fe20000000000 */
[----:B------:R-:W-:-:S04]  /*1610*/  IMAD.HI.U32 R29, R27, R29, R26 ;  /* 0x0000001d1b1d7227 */ /* 0x000fc800078e001a */
[----:B------:R-:W-:Y:S01]  /*1620*/  IMAD.HI.U32 R21, R25, R21, R24 ;  /* 0x0000001519157227 */ /* 0x000fe200078e0018 */
[----:B------:R-:W-:Y:S02]  /*1630*/  IABS R25, c[0x0][0x1c0] ;  /* 0x0000700000197a13 */ /* 0x000fe40000000000 */
[----:B------:R-:W-:Y:S01]  /*1640*/  IABS R24, R8 ;  /* 0x0000000800187213 */ /* 0x000fe20000000000 */
[----:B------:R-:W-:-:S04]  /*1650*/  IMAD.HI.U32 R6, R29, R12, RZ ;  /* 0x0000000c1d067227 */ /* 0x000fc800078e00ff */
[----:B------:R-:W-:Y:S02]  /*1660*/  IMAD.MOV R25, RZ, RZ, -R25 ;  /* 0x000000ffff197224 */ /* 0x000fe400078e0a19 */
[----:B------:R-:W-:Y:S02]  /*1670*/  IMAD.MOV R24, RZ, RZ, -R24 ;  /* 0x000000ffff187224 */ /* 0x000fe400078e0a18 */
        /* <DEDUP_REMOVED lines=17> */
[----:B------:R-:W-:Y:S02]  /*1790*/  ISETP.GE.AND P0, PT, R9, RZ, PT ;  /* 0x000000ff0900720c */ /* 0x000fe40003f06270 */
[----:B------:R-:W-:Y:S01]  /*17a0*/  ISETP.GE.U32.AND P2, PT, R24, R13, PT ;  /* 0x0000000d1800720c */ /* 0x000fe20003f46070 */
[----:B------:R-:W-:Y:S01]  /*17b0*/  @!P1 IMAD.IADD R25, R25, 0x1, -R2 ;  /* 0x0000000119199824 */ /* 0x000fe200078e0a02 */
[----:B------:R-:W-:Y:S02]  /*17c0*/  @!P1 IADD3 R12, R12, 0x1, RZ ;  /* 0x000000010c0c9810 */ /* 0x000fe40007ffe0ff */
[----:B------:R-:W-:-:S02]  /*17d0*/  LOP3.LUT R9, RZ, c[0x0][0x1c0], RZ, 0x33, !PT ;  /* 0x00007000ff097a12 */ /* 0x000fc400078e33ff */
[----:B------:R-:W-:Y:S01]  /*17e0*/  ISETP.GE.U32.AND P5, PT, R25, R2, PT ;  /* 0x000000021900720c */ /* 0x000fe20003fa6070 */
[----:B------:R-:W-:Y:S01]  /*17f0*/  IMAD.MOV.U32 R2, RZ, RZ, c[0x0][0x214] ;  /* 0x00008500ff027624 */ /* 0x000fe200078e00ff */
[----:B------:R-:W-:Y:S02]  /*1800*/  @P6 IADD3 R6, R6, 0x1, RZ ;  /* 0x0000000106066810 */ /* 0x000fe40007ffe0ff */
[----:B------:R-:W-:Y:S02]  /*1810*/  ISETP.NE.AND P6, PT, R8, RZ, PT ;  /* 0x000000ff0800720c */ /* 0x000fe40003fc5270 */
[----:B------:R-:W-:Y:S01]  /*1820*/  ISETP.GT.AND P3, PT, R4, RZ, PT ;  /* 0x000000ff0400720c */ /* 0x000fe20003f64270 */
[----:B------:R-:W-:Y:S01]  /*1830*/  @!P0 IMAD.MOV R6, RZ, RZ, -R6 ;  /* 0x000000ffff068224 */ /* 0x000fe200078e0a06 */
[----:B------:R-:W-:Y:S02]  /*1840*/  @P2 IADD3 R21, R21, 0x1, RZ ;  /* 0x0000000115152810 */ /* 0x000fe40007ffe0ff */
[----:B------:R-:W-:-:S02]  /*1850*/  ISETP.GE.AND P2, PT, R10, RZ, PT ;  /* 0x000000ff0a00720c */ /* 0x000fc40003f46270 */
[----:B0-----:R-:W-:Y:S01]  /*1860*/  SHF.R.S32.HI R25, RZ, 0x1f, R0 ;  /* 0x0000001fff197819 */ /* 0x001fe20000011400 */
[----:B------:R-:W-:Y:S01]  /*1870*/  @!P4 IMAD.MOV R21, RZ, RZ, -R21 ;  /* 0x000000ffff15c224 */ /* 0x000fe200078e0a15 */
[----:B------:R-:W-:Y:S02]  /*1880*/  ISETP.NE.AND P4, PT, RZ, c[0x0][0x1c0], PT ;  /* 0x00007000ff007a0c */ /* 0x000fe40003f85270 */
[----:B------:R-:W-:Y:S02]  /*1890*/  @P5 IADD3 R12, R12, 0x1, RZ ;  /* 0x000000010c0c5810 */ /* 0x000fe40007ffe0ff */
[----:B------:R-:W-:Y:S02]  /*18a0*/  @!P6 LOP3.LUT R21, RZ, R13, RZ, 0x33, !PT ;  /* 0x0000000dff15e212 */ /* 0x000fe400078e33ff */
[----:B------:R-:W-:Y:S02]  /*18b0*/  LEA.HI R13, R25, R0, RZ, 0x2 ;  /* 0x00000000190d7211 */ /* 0x000fe400078f10ff */
[----:B------:R-:W-:Y:S01]  /*18c0*/  SEL R27, R9, R6, !P4 ;  /* 0x00000006091b7207 */ /* 0x000fe20006000000 */
[----:B------:R-:W-:Y:S01]  /*18d0*/  @!P2 IMAD.MOV R12, RZ, RZ, -R12 ;  /* 0x000000ffff0ca224 */ /* 0x000fe200078e0a0c */
[----:B------:R-:W-:-:S02]  /*18e0*/  ISETP.LT.U32.AND P0, PT, R22, R21, PT ;  /* 0x000000151600720c */ /* 0x000fc40003f01070 */
[----:B------:R-:W-:Y:S02]  /*18f0*/  SHF.R.S32.HI R25, RZ, 0x1f, R21 ;  /* 0x0000001fff197819 */ /* 0x000fe40000011415 */
[----:B------:R-:W-:Y:S02]  /*1900*/  ISETP.NE.AND P1, PT, RZ, UR4, PT ;  /* 0x00000004ff007c0c */ /* 0x000fe4000bf25270 */
[----:B------:R-:W-:Y:S02]  /*1910*/  SHF.R.S32.HI R6, RZ, 0x2, R13 ;  /* 0x00000002ff067819 */ /* 0x000fe4000001140d */
[----:B------:R-:W-:Y:S02]  /*1920*/  ISETP.LT.AND.EX P2, PT, R23, R25, PT, P0 ;  /* 0x000000191700720c */ /* 0x000fe40003f41300 */
[----:B------:R-:W-:Y:S02]  /*1930*/  SHF.R.S32.HI R24, RZ, 0x1f, R4 ;  /* 0x0000001fff187819 */ /* 0x000fe40000011404 */
[----:B------:R-:W-:-:S02]  /*1940*/  SEL R2, R2, 0x1, !P1 ;  /* 0x0000000102027807 */ /* 0x000fc40004800000 */
[----:B------:R-:W-:Y:S02]  /*1950*/  ISETP.GE.AND P0, PT, R6, c[0x0][0x314], PT ;  /* 0x0000c50006007a0c */ /* 0x000fe40003f06270 */
[----:B------:R-:W-:Y:S01]  /*1960*/  LEA.HI.SX32 R10, R4, 0x1, 0x1 ;  /* 0x00000001040a7811 */ /* 0x000fe200078f0aff */
[----:B------:R-:W-:Y:S01]  /*1970*/  @!P3 IMAD.MOV R10, RZ, RZ, R24 ;  /* 0x000000ffff0ab224 */ /* 0x000fe200078e0218 */
[----:B------:R-:W-:Y:S01]  /*1980*/  SEL R9, R9, R12, !P4 ;  /* 0x0000000c09097207 */ /* 0x000fe20006000000 */
[----:B------:R-:W-:Y:S01]  /*1990*/  IMAD R27, R27, R2, RZ ;  /* 0x000000021b1b7224 */ /* 0x000fe200078e02ff */
[----:B------:R-:W-:-:S03]  /*19a0*/  SEL R12, R23, R25, P2 ;  /* 0x00000019170c7207 */ /* 0x000fc60001000000 */
[----:B------:R-:W-:Y:S01]  /*19b0*/  IMAD R10, R10, R27, RZ ;  /* 0x0000001b0a0a7224 */ /* 0x000fe200078e02ff */
[----:B------:R-:W-:Y:S02]  /*19c0*/  LOP3.LUT R27, R13, 0xfffffffc, RZ, 0xc0, !PT ;  /* 0xfffffffc0d1b7812 */ /* 0x000fe400078ec0ff */
[----:B------:R-:W-:Y:S01]  /*19d0*/  SEL R13, R22, R21, P2 ;  /* 0x00000015160d7207 */ /* 0x000fe20001000000 */
[----:B------:R-:W-:Y:S02]  /*19e0*/  IMAD.MOV.U32 R22, RZ, RZ, -0x800000 ;  /* 0xff800000ff167424 */ /* 0x000fe400078e00ff */
[----:B------:R-:W-:Y:S01]  /*19f0*/  IMAD.IADD R27, R0, 0x1, -R27 ;  /* 0x00000001001b7824 */ /* 0x000fe200078e0a1b */
[----:B------:R-:W-:Y:S05]  /*1a00*/  @P0 BRA `(.L_x_299) ;  /* 0x0000010000000947 */ /* 0x000fea0003800000 */
[----:B------:R-:W-:Y:S02]  /*1a10*/  IADD3 R24, P2, R20, -UR7, RZ ;  /* 0x8000000714187c10 */ /* 0x000fe4000ff5e0ff */
[----:B------:R-:W-:Y:S02]  /*1a20*/  SHF.R.S32.HI R21, RZ, 0x1f, R27 ;  /* 0x0000001fff157819 */ /* 0x000fe4000001141b */
[----:B------:R-:W-:-:S02]  /*1a30*/  ISETP.GT.U32.AND P0, PT, R24, R27, PT ;  /* 0x0000001b1800720c */ /* 0x000fc40003f04070 */
        /* <DEDUP_REMOVED lines=13> */
.L_x_299:
[----:B------:R-:W-:Y:S05]  /*1b10*/  BSYNC B0 ;  /* 0x0000000000007941 */ /* 0x000fea0003800000 */
.L_x_298:
[----:B------:R-:W-:Y:S01]  /*1b20*/  ISETP.GT.AND P0, PT, R0, 0x7, PT ;  /* 0x000000070000780c */ /* 0x000fe20003f04270 */
[----:B------:R-:W-:Y:S01]  /*1b30*/  IMAD.MOV.U32 R30, RZ, RZ, -0x800000 ;  /* 0xff800000ff1e7424 */ /* 0x000fe200078e00ff */
[----:B------:R-:W-:Y:S01]  /*1b40*/  ISETP.GT.AND P3, PT, R8, RZ, PT ;  /* 0x000000ff0800720c */ /* 0x000fe20003f64270 */
[----:B------:R-:W-:Y:S01]  /*1b50*/  IMAD R9, R9, R2, RZ ;  /* 0x0000000209097224 */ /* 0x000fe200078e02ff */
[----:B------:R-:W-:Y:S09]  /*1b60*/  BSSY B1, `(.L_x_300) ;  /* 0x00001e4000017945 */ /* 0x000ff20003800000 */
[----:B------:R-:W-:Y:S01]  /*1b70*/  @!P0 IMAD R27, R6, 0x5, R27 ;  /* 0x00000005061b8824 */ /* 0x000fe200078e021b */
[----:B------:R-:W-:-:S04]  /*1b80*/  @!P0 LEA.HI R21, R0, R0, RZ, 0x1 ;  /* 0x0000000000158211 */ /* 0x000fc800078f08ff */
[----:B-----5:R1:W-:Y:S01]  /*1b90*/  @!P0 STS [R27.X4], R22 ;  /* 0x000000161b008388 */ /* 0x0203e20000004800 */
[C---:B------:R-:W-:Y:S01]  /*1ba0*/  @!P0 LOP3.LUT R23, R21.reuse, 0xfffffffe, RZ, 0xc0, !PT ;  /* 0xfffffffe15178812 */ /* 0x040fe200078ec0ff */
[----:B------:R-:W-:-:S04]  /*1bb0*/  @!P0 IMAD.SHL.U32 R21, R21, 0x2, RZ ;  /* 0x0000000215158824 */ /* 0x000fc800078e00ff */
[C---:B------:R-:W-:Y:S01]  /*1bc0*/  @!P0 IMAD.IADD R24, R0.reuse, 0x1, -R23 ;  /* 0x0000000100188824 */ /* 0x040fe200078e0a17 */
[----:B------:R-:W-:Y:S02]  /*1bd0*/  @!P0 LOP3.LUT R21, R21, 0xfffffffc, RZ, 0xc0, !PT ;  /* 0xfffffffc15158812 */ /* 0x000fe400078ec0ff */
[----:B------:R-:W-:-:S03]  /*1be0*/  LOP3.LUT R23, R0, 0x1, RZ, 0xc0, !PT ;  /* 0x0000000100177812 */ /* 0x000fc600078ec0ff */
[----:B------:R-:W-:Y:S01]  /*1bf0*/  @!P0 IMAD R24, R24, 0x14, R21 ;  /* 0x0000001418188824 */ /* 0x000fe200078e0215 */
[----:B------:R-:W-:Y:S01]  /*1c00*/  BAR.SYNC.DEFER_BLOCKING 0x0 ;  /* 0x0000000000007b1d */ /* 0x000fe20000010000 */
[----:B-1----:R-:W-:Y:S01]  /*1c10*/  LEA.HI.SX32 R22, R8, 0x1, 0x1 ;  /* 0x0000000108167811 */ /* 0x002fe200078f0aff */
[----:B------:R-:W-:-:S04]  /*1c20*/  IMAD.MOV.U32 R27, RZ, RZ, 0x7f800000 ;  /* 0x7f800000ff1b7424 */ /* 0x000fc800078e00ff */
[----:B------:R1:W2:Y:S02]  /*1c30*/  @!P0 LDS R30, [R24] ;  /* 0x00000000181e8984 */ /* 0x0002a40000000800 */
[----:B-1----:R-:W-:-:S05]  /*1c40*/  SHF.R.S32.HI R24, RZ, 0x1f, R8 ;  /* 0x0000001fff187819 */ /* 0x002fca0000011408 */
[----:B------:R-:W-:-:S04]  /*1c50*/  @!P3 IMAD.MOV R22, RZ, RZ, R24 ;  /* 0x000000ffff16b224 */ /* 0x000fc800078e0218 */
[----:B------:R-:W-:Y:S01]  /*1c60*/  IMAD R9, R9, R22, RZ ;  /* 0x0000001609097224 */ /* 0x000fe200078e02ff */
[----:B--2---:R-:W1:Y:S02]  /*1c70*/  SHFL.BFLY PT, R21, R30, 0x1, 0x1f ;  /* 0x0c201f001e157f89 */ /* 0x004e6400000e0000 */
[----:B-1----:R-:W-:-:S04]  /*1c80*/  FMNMX.FTZ R21, R21, R30, !PT ;  /* 0x0000001e15157209 */ /* 0x002fc80007810000 */
[----:B------:R-:W-:-:S04]  /*1c90*/  FSETP.NEU.FTZ.AND P0, PT, R21, -INF , PT ;  /* 0xff8000001500780b */ /* 0x000fc80003f1d000 */
[----:B------:R-:W-:Y:S02]  /*1ca0*/  FSEL R21, R21, RZ, P0 ;  /* 0x000000ff15157208 */ /* 0x000fe40000000000 */
[----:B------:R-:W-:-:S03]  /*1cb0*/  ISETP.NE.U32.AND P0, PT, R23, 0x1, PT ;  /* 0x000000011700780c */ /* 0x000fc60003f05070 */
[----:B------:R-:W-:Y:S01]  /*1cc0*/  FADD.FTZ R25, -R21, R30 ;  /* 0x0000001e15197221 */ /* 0x000fe20000010100 */
[----:B------:R-:W-:-:S03]  /*1cd0*/  ISETP.GT.OR P0, PT, R0, 0x7, !P0 ;  /* 0x000000070000780c */ /* 0x000fc60004704670 */
[----:B------:R-:W-:-:S06]  /*1ce0*/  FMUL.FTZ R25, R25, 1.4426950216293334961 ;  /* 0x3fb8aa3b19197820 */ /* 0x000fcc0000410000 */
[----:B------:R-:W1:Y:S02]  /*1cf0*/  MUFU.EX2 R25, R25 ;  /* 0x0000001900197308 */ /* 0x000e640000000800 */
[----:B-1----:R-:W1:Y:S02]  /*1d00*/  SHFL.BFLY PT, R6, R25, 0x1, 0x1f ;  /* 0x0c201f0019067f89 */ /* 0x002e6400000e0000 */
[----:B-1----:R-:W-:-:S05]  /*1d10*/  FADD.FTZ R6, R25, R6 ;  /* 0x0000000619067221 */ /* 0x002fca0000010000 */
[----:B------:R-:W-:-:S13]  /*1d20*/  FSETP.NE.FTZ.AND P2, PT, R6, RZ, PT ;  /* 0x000000ff0600720b */ /* 0x000fda0003f55000 */
[----:B------:R-:W1:Y:S02]  /*1d30*/  @P2 MUFU.LG2 R6, R6 ;  /* 0x0000000600062308 */ /* 0x000e640000000c00 */
[----:B-1----:R-:W-:Y:S01]  /*1d40*/  @P2 FFMA.FTZ R27, R6, 0.69314718246459960938, R21 ;  /* 0x3f317218061b2823 */ /* 0x002fe20000010015 */
        /* <DEDUP_REMOVED lines=39> */
[----:B0-----:R-:W-:Y:S05]  /*1fc0*/  CALL.REL.NOINC `($__internal_6_$__cuda_sm20_div_s64) ;  /* 0x0000242000007944 */ /* 0x001fea0003c00000 */
        /* <DEDUP_REMOVED lines=10> */
.L_x_304:
[----:B------:R-:W1:Y:S01]  /*2070*/  I2F.U32.RP R2, R36 ;  /* 0x0000002400027306 */ /* 0x000e620000209000 */
[----:B------:R-:W-:Y:S01]  /*2080*/  ISETP.NE.U32.AND P0, PT, R36, RZ, PT ;  /* 0x000000ff2400720c */ /* 0x000fe20003f05070 */
[----:B------:R-:W-:-:S06]  /*2090*/  IMAD.MOV.U32 R43, RZ, RZ, RZ ;  /* 0x000000ffff2b7224 */ /* 0x000fcc00078e00ff */
[----:B-1----:R-:W1:Y:S02]  /*20a0*/  MUFU.RCP R22, R2 ;  /* 0x0000000200167308 */ /* 0x002e640000001000 */
[----:B-1----:R-:W-:-:S06]  /*20b0*/  IADD3 R22, R22, 0xffffffe, RZ ;  /* 0x0ffffffe16167810 */ /* 0x002fcc0007ffe0ff */
[----:B------:R1:W2:Y:S02]  /*20c0*/  F2I.FTZ.U32.TRUNC.NTZ R23, R22 ;  /* 0x0000001600177305 */ /* 0x0002a4000021f000 */
[----:B-1----:R-:W-:Y:S01]  /*20d0*/  HFMA2.MMA R22, -RZ, RZ, 0, 0 ;  /* 0x00000000ff167435 */ /* 0x002fe200000001ff */
[----:B--2---:R-:W-:-:S04]  /*20e0*/  IMAD.MOV R0, RZ, RZ, -R23 ;  /* 0x000000ffff007224 */ /* 0x004fc800078e0a17 */
        /* <DEDUP_REMOVED lines=14> */
.L_x_305:
[----:B------:R-:W-:Y:S05]  /*21d0*/  BSYNC B0 ;  /* 0x0000000000007941 */ /* 0x000fea0003800000 */
.L_x_303:
[----:B------:R-:W-:Y:S01]  /*21e0*/  LOP3.LUT R0, R21, R5, RZ, 0xfc, !PT ;  /* 0x0000000515007212 */ /* 0x000fe200078efcff */
[----:B------:R-:W-:Y:S03]  /*21f0*/  BSSY B0, `(.L_x_306) ;  /* 0x0000028000007945 */ /* 0x000fe60003800000 */
[----:B------:R-:W-:-:S13]  /*2200*/  ISETP.NE.U32.AND P0, PT, R0, RZ, PT ;  /* 0x000000ff0000720c */ /* 0x000fda0003f05070 */
[----:B------:R-:W-:Y:S05]  /*2210*/  @!P0 BRA `(.L_x_307) ;  /* 0x000000f000008947 */ /* 0x000fea0003800000 */
[----:B------:R-:W-:Y:S01]  /*2220*/  IMAD.MOV.U32 R24, RZ, RZ, R3 ;  /* 0x000000ffff187224 */ /* 0x000fe200078e0003 */
[----:B------:R-:W-:Y:S02]  /*2230*/  MOV R6, R5 ;  /* 0x0000000500067202 */ /* 0x000fe40000000f00 */
[----:B------:R-:W-:Y:S02]  /*2240*/  MOV R22, 0x2260 ;  /* 0x0000226000167802 */ /* 0x000fe40000000f00 */
[----:B0-----:R-:W-:Y:S05]  /*2250*/  CALL.REL.NOINC `($__internal_6_$__cuda_sm20_div_s64) ;  /* 0x0000219000007944 */ /* 0x001fea0003c00000 */
        /* <DEDUP_REMOVED lines=11> */
.L_x_307:
[----:B------:R-:W1:Y:S01]  /*2310*/  I2F.U32.RP R2, R3 ;  /* 0x0000000300027306 */ /* 0x000e620000209000 */
[----:B------:R-:W-:Y:S01]  /*2320*/  ISETP.NE.U32.AND P0, PT, R3, RZ, PT ;  /* 0x000000ff0300720c */ /* 0x000fe20003f05070 */
[----:B------:R-:W-:Y:S01]  /*2330*/  IMAD.MOV.U32 R37, RZ, RZ, RZ ;  /* 0x000000ffff257224 */ /* 0x000fe200078e00ff */
[----:B------:R-:W-:-:S05]  /*2340*/  MOV R5, RZ ;  /* 0x000000ff00057202 */ /* 0x000fca0000000f00 */
        /* <DEDUP_REMOVED lines=18> */
.L_x_308:
[----:B------:R-:W-:Y:S05]  /*2470*/  BSYNC B0 ;  /* 0x0000000000007941 */ /* 0x000fea0003800000 */
.L_x_306:
[----:B------:R-:W-:Y:S01]  /*2480*/  LOP3.LUT R0, R37, R7, RZ, 0xfc, !PT ;  /* 0x0000000725007212 */ /* 0x000fe200078efcff */
[----:B0-----:R-:W-:Y:S01]  /*2490*/  IMAD.MOV.U32 R28, RZ, RZ, c[0x0][0x210] ;  /* 0x00008400ff1c7624 */ /* 0x001fe200078e00ff */
[----:B------:R-:W-:Y:S02]  /*24a0*/  BSSY B0, `(.L_x_309) ;  /* 0x0000029000007945 */ /* 0x000fe40003800000 */
[----:B------:R-:W-:Y:S01]  /*24b0*/  ISETP.NE.U32.AND P0, PT, R0, RZ, PT ;  /* 0x000000ff0000720c */ /* 0x000fe20003f05070 */
[C---:B------:R-:W-:Y:S01]  /*24c0*/  IMAD R3, R28.reuse, c[0x0][0x214], RZ ;  /* 0x000085001c037a24 */ /* 0x040fe200078e02ff */
[----:B------:R-:W-:-:S11]  /*24d0*/  SEL R28, R28, 0x1, P1 ;  /* 0x000000011c1c7807 */ /* 0x000fd60000800000 */
[----:B------:R-:W-:Y:S05]  /*24e0*/  @!P0 BRA `(.L_x_310) ;  /* 0x000000e000008947 */ /* 0x000fea0003800000 */
[----:B------:R-:W-:Y:S01]  /*24f0*/  IMAD.MOV.U32 R26, RZ, RZ, R36 ;  /* 0x000000ffff1a7224 */ /* 0x000fe200078e0024 */
[----:B------:R-:W-:Y:S01]  /*2500*/  MOV R24, R31 ;  /* 0x0000001f00187202 */ /* 0x000fe20000000f00 */
[----:B------:R-:W-:Y:S01]  /*2510*/  IMAD.MOV.U32 R21, RZ, RZ, R37 ;  /* 0x000000ffff157224 */ /* 0x000fe200078e0025 */
[----:B------:R-:W-:Y:S02]  /*2520*/  MOV R6, R7 ;  /* 0x0000000700067202 */ /* 0x000fe40000000f00 */
[----:B------:R-:W-:Y:S02]  /*2530*/  MOV R22, 0x2550 ;  /* 0x0000255000167802 */ /* 0x000fe40000000f00 */
[----:B------:R-:W-:Y:S05]  /*2540*/  CALL.REL.NOINC `($__internal_6_$__cuda_sm20_div_s64) ;  /* 0x00001ea000007944 */ /* 0x000fea0003c00000 */
        /* <DEDUP_REMOVED lines=8> */
.L_x_310:
        /* <DEDUP_REMOVED lines=22> */
.L_x_311:
[----:B------:R-:W-:Y:S05]  /*2730*/  BSYNC B0 ;  /* 0x0000000000007941 */ /* 0x000fea0003800000 */
.L_x_309:
[-C--:B------:R-:W-:Y:S01]  /*2740*/  IMAD R7, R35, R19.reuse, RZ ;  /* 0x0000001323077224 */ /* 0x080fe200078e02ff */
[----:B------:R-:W-:Y:S01]  /*2750*/  ULDC.U8 UR5, c[0x0][0x329] ;  /* 0x0000ca4000057ab9 */ /* 0x000fe20000000000 */
[C---:B------:R-:W-:Y:S01]  /*2760*/  IMAD.WIDE.U32 R24, R34.reuse, R19, RZ ;  /* 0x0000001322187225 */ /* 0x040fe200078e00ff */
[----:B------:R-:W-:Y:S01]  /*2770*/  UISETP.NE.AND UP0, UPT, UR5, URZ, UPT ;  /* 0x0000003f0500728c */ /* 0x000fe2000bf05270 */
[----:B------:R-:W-:Y:S01]  /*2780*/  SHF.R.S32.HI R21, RZ, 0x1f, R28 ;  /* 0x0000001fff157819 */ /* 0x000fe2000001141c */
[----:B------:R-:W-:Y:S01]  /*2790*/  ULDC UR4, c[0x0][0x214] ;  /* 0x0000850000047ab9 */ /* 0x000fe20000000800 */
[----:B------:R-:W-:Y:S01]  /*27a0*/  IMAD R7, R34, R18, R7 ;  /* 0x0000001222077224 */ /* 0x000fe200078e0207 */
[----:B------:R-:W-:Y:S01]  /*27b0*/  USEL UR4, UR4, 0x1, !UP0 ;  /* 0x0000000104047887 */ /* 0x000fe2000c000000 */
[----:B------:R-:W-:Y:S01]  /*27c0*/  IMAD.WIDE.U32 R34, R24, R17, RZ ;  /* 0x0000001118227225 */ /* 0x000fe200078e00ff */
[----:B------:R-:W-:Y:S02]  /*27d0*/  BSSY B0, `(.L_x_312) ;  /* 0x0000040000007945 */ /* 0x000fe40003800000 */
[----:B------:R-:W-:Y:S01]  /*27e0*/  IADD3 R0, R25, R7, RZ ;  /* 0x0000000719007210 */ /* 0x000fe20007ffe0ff */
[----:B------:R-:W-:Y:S01]  /*27f0*/  IMAD R7, R2, R3, RZ ;  /* 0x0000000302077224 */ /* 0x000fe200078e02ff */
[----:B------:R-:W-:Y:S01]  /*2800*/  USHF.R.S32.HI UR5, URZ, 0x1f, UR4 ;  /* 0x0000001f3f057899 */ /* 0x000fe20008011404 */
[----:B------:R-:W-:-:S02]  /*2810*/  IMAD R5, R5, R28, RZ ;  /* 0x0000001c05057224 */ /* 0x000fc400078e02ff */
[----:B------:R-:W-:Y:S01]  /*2820*/  IMAD R25, R0, R17, RZ ;  /* 0x0000001100197224 */ /* 0x000fe200078e02ff */
[----:B------:R-:W-:Y:S01]  /*2830*/  SHF.R.S32.HI R0, RZ, 0x1f, R3 ;  /* 0x0000001fff007819 */ /* 0x000fe20000011403 */
[----:B------:R-:W-:Y:S02]  /*2840*/  IMAD R23, R23, UR4, RZ ;  /* 0x0000000417177c24 */ /* 0x000fe4000f8e02ff */
[----:B------:R-:W-:Y:S02]  /*2850*/  IMAD R25, R16, R24, R25 ;  /* 0x0000001810197224 */ /* 0x000fe400078e0219 */
[----:B------:R-:W-:Y:S02]  /*2860*/  IMAD R7, R0, R36, R7 ;  /* 0x0000002400077224 */ /* 0x000fe400078e0207 */
[----:B------:R-:W-:Y:S01]  /*2870*/  IMAD R21, R21, R32, R5 ;  /* 0x0000002015157224 */ /* 0x000fe200078e0205 */
[----:B------:R-:W-:Y:S01]  /*2880*/  IADD3 R6, R35, R25, RZ ;  /* 0x0000001923067210 */ /* 0x000fe20007ffe0ff */
[----:B------:R-:W-:-:S03]  /*2890*/  IMAD.WIDE.U32 R38, R36, R3, RZ ;  /* 0x0000000324267225 */ /* 0x000fc600078e00ff */
[----:B------:R-:W-:Y:S01]  /*28a0*/  LOP3.LUT R0, R43, R6, RZ, 0xfc, !PT ;  /* 0x000000062b007212 */ /* 0x000fe200078efcff */
[----:B------:R-:W-:Y:S01]  /*28b0*/  IMAD.WIDE.U32 R32, R32, R28, RZ ;  /* 0x0000001c20207225 */ /* 0x000fe200078e00ff */
[----:B------:R-:W-:Y:S02]  /*28c0*/  IADD3 R7, R39, R7, RZ ;  /* 0x0000000727077210 */ /* 0x000fe40007ffe0ff */
[----:B------:R-:W-:Y:S01]  /*28d0*/  ISETP.NE.U32.AND P0, PT, R0, RZ, PT ;  /* 0x000000ff0000720c */ /* 0x000fe20003f05070 */
[C---:B------:R-:W-:Y:S02]  /*28e0*/  IMAD R23, R22.reuse, UR5, R23 ;  /* 0x0000000516177c24 */ /* 0x040fe4000f8e0217 */
[----:B------:R-:W-:-:S04]  /*28f0*/  IMAD.WIDE.U32 R36, R22, UR4, RZ ;  /* 0x0000000416247c25 */ /* 0x000fc8000f8e00ff */
[----:B------:R-:W-:Y:S01]  /*2900*/  IMAD R5, R8, R3, RZ ;  /* 0x0000000308057224 */ /* 0x000fe200078e02ff */
[----:B------:R-:W-:Y:S01]  /*2910*/  IADD3 R8, R37, R23, RZ ;  /* 0x0000001725087210 */ /* 0x000fe20007ffe0ff */
[----:B------:R-:W-:Y:S01]  /*2920*/  IMAD R4, R4, R3, RZ ;  /* 0x0000000304047224 */ /* 0x000fe200078e02ff */
[----:B------:R-:W-:-:S03]  /*2930*/  IADD3 R3, R33, R21, RZ ;  /* 0x0000001521037210 */ /* 0x000fc60007ffe0ff */
[----:B------:R-:W-:Y:S05]  /*2940*/  @!P0 BRA `(.L_x_313) ;  /* 0x0000011000008947 */ /* 0x000fea0003800000 */
[----:B------:R-:W-:Y:S01]  /*2950*/  IMAD.MOV.U32 R26, RZ, RZ, R42 ;  /* 0x000000ffff1a7224 */ /* 0x000fe200078e002a */
[----:B------:R-:W-:Y:S01]  /*2960*/  MOV R21, R43 ;  /* 0x0000002b00157202 */ /* 0x000fe20000000f00 */
[----:B------:R-:W-:Y:S01]  /*2970*/  IMAD.MOV.U32 R24, RZ, RZ, R34 ;  /* 0x000000ffff187224 */ /* 0x000fe200078e0022 */
[----:B------:R-:W-:Y:S02]  /*2980*/  MOV R22, 0x29a0 ;  /* 0x000029a000167802 */ /* 0x000fe40000000f00 */
[----:B------:R-:W-:Y:S05]  /*2990*/  CALL.REL.NOINC `($__internal_6_$__cuda_sm20_div_s64) ;  /* 0x00001a5000007944 */ /* 0x000fea0003c00000 */
[----:B------:R-:W-:Y:S01]  /*29a0*/  IADD3 R25, P0, RZ, -R0, RZ ;  /* 0x80000000ff197210 */ /* 0x000fe20007f1e0ff */
[----:B------:R-:W-:Y:S01]  /*29b0*/  IMAD.MOV.U32 R41, RZ, RZ, R43 ;  /* 0x000000ffff297224 */ /* 0x000fe200078e002b */
[----:B------:R-:W-:Y:S02]  /*29c0*/  MOV R40, R42 ;  /* 0x0000002a00287202 */ /* 0x000fe40000000f00 */
[-C--:B------:R-:W-:Y:S02]  /*29d0*/  IADD3.X R21, RZ, ~R23.reuse, RZ, P0, !PT ;  /* 0x80000017ff157210 */ /* 0x080fe400007fe4ff */
[----:B------:R-:W-:Y:S02]  /*29e0*/  MOV R42, R0 ;  /* 0x00000000002a7202 */ /* 0x000fe40000000f00 */
[----:B------:R-:W-:Y:S01]  /*29f0*/  MOV R43, R23 ;  /* 0x00000017002b7202 */ /* 0x000fe20000000f00 */
[----:B------:R-:W-:-:S02]  /*2a00*/  IMAD R21, R21, R34, RZ ;  /* 0x0000002215157224 */ /* 0x000fc400078e02ff */
[----:B------:R-:W-:-:S04]  /*2a10*/  IMAD.WIDE.U32 R34, R25, R34, R40 ;  /* 0x0000002219227225 */ /* 0x000fc800078e0028 */
[----:B------:R-:W-:Y:S01]  /*2a20*/  IMAD R21, R6, R25, R21 ;  /* 0x0000001906157224 */ /* 0x000fe200078e0215 */
[----:B------:R-:W-:-:S03]  /*2a30*/  MOV R26, R34 ;  /* 0x00000022001a7202 */ /* 0x000fc60000000f00 */
[----:B------:R-:W-:Y:S01]  /*2a40*/  IMAD.IADD R21, R35, 0x1, R21 ;  /* 0x0000000123157824 */ /* 0x000fe200078e0215 */
[----:B------:R-:W-:Y:S05]  /*2a50*/  BRA `(.L_x_314) ;  /* 0x0000017000007947 */ /* 0x000fea0003800000 */
.L_x_313:
        /* <DEDUP_REMOVED lines=23> */
.L_x_314:
[----:B------:R-:W-:Y:S05]  /*2bd0*/  BSYNC B0 ;  /* 0x0000000000007941 */ /* 0x000fea0003800000 */
.L_x_312:
[----:B------:R-:W-:Y:S01]  /*2be0*/  LOP3.LUT R0, R21, R18, RZ, 0xfc, !PT ;  /* 0x0000001215007212 */ /* 0x000fe200078efcff */
[----:B------:R-:W-:Y:S03]  /*2bf0*/  BSSY B0, `(.L_x_315) ;  /* 0x0000028000007945 */ /* 0x000fe60003800000 */
[----:B------:R-:W-:-:S13]  /*2c00*/  ISETP.NE.U32.AND P0, PT, R0, RZ, PT ;  /* 0x000000ff0000720c */ /* 0x000fda0003f05070 */
[----:B------:R-:W-:Y:S05]  /*2c10*/  @!P0 BRA `(.L_x_316) ;  /* 0x000000f000008947 */ /* 0x000fea0003800000 */
[----:B------:R-:W-:Y:S01]  /*2c20*/  IMAD.MOV.U32 R24, RZ, RZ, R19 ;  /* 0x000000ffff187224 */ /* 0x000fe200078e0013 */
[----:B------:R-:W-:Y:S02]  /*2c30*/  MOV R6, R18 ;  /* 0x0000001200067202 */ /* 0x000fe40000000f00 */
[----:B------:R-:W-:Y:S02]  /*2c40*/  MOV R22, 0x2c60 ;  /* 0x00002c6000167802 */ /* 0x000fe40000000f00 */
[----:B------:R-:W-:Y:S05]  /*2c50*/  CALL.REL.NOINC `($__internal_6_$__cuda_sm20_div_s64) ;  /* 0x0000179000007944 */ /* 0x000fea0003c00000 */
        /* <DEDUP_REMOVED lines=11> */
.L_x_316:
        /* <DEDUP_REMOVED lines=22> */
.L_x_317:
[----:B------:R-:W-:Y:S05]  /*2e70*/  BSYNC B0 ;  /* 0x0000000000007941 */ /* 0x000fea0003800000 */
.L_x_315:
        /* <DEDUP_REMOVED lines=21> */
.L_x_319:
        /* <DEDUP_REMOVED lines=23> */
.L_x_320:
[----:B------:R-:W-:Y:S05]  /*3140*/  BSYNC B0 ;  /* 0x0000000000007941 */ /* 0x000fea0003800000 */
.L_x_318:
        /* <DEDUP_REMOVED lines=38> */
.L_x_322:
        /* <DEDUP_REMOVED lines=23> */
.L_x_323:
[----:B------:R-:W-:Y:S05]  /*3520*/  BSYNC B0 ;  /* 0x0000000000007941 */ /* 0x000fea0003800000 */
.L_x_321:
[----:B------:R-:W-:Y:S01]  /*3530*/  LOP3.LUT R0, R43, R12, RZ, 0xfc, !PT ;  /* 0x0000000c2b007212 */ /* 0x000fe200078efcff */
[----:B------:R-:W-:Y:S01]  /*3540*/  IMAD R47, R11, R28, RZ ;  /* 0x0000001c0b2f7224 */ /* 0x000fe200078e02ff */
[----:B------:R-:W-:Y:S02]  /*3550*/  BSSY B0, `(.L_x_324) ;  /* 0x000002d000007945 */ /* 0x000fe40003800000 */
[----:B------:R-:W-:Y:S01]  /*3560*/  ISETP.NE.U32.AND P0, PT, R0, RZ, PT ;  /* 0x000000ff0000720c */ /* 0x000fe20003f05070 */
        /* <DEDUP_REMOVED lines=20> */
.L_x_325:
[----:B------:R-:W0:Y:S01]  /*36b0*/  I2F.U32.RP R12, R13 ;  /* 0x0000000d000c7306 */ /* 0x000e220000209000 */
[----:B------:R-:W-:Y:S01]  /*36c0*/  IMAD.MOV.U32 R22, RZ, RZ, RZ ;  /* 0x000000ffff167224 */ /* 0x000fe200078e00ff */
[----:B------:R-:W-:-:S06]  /*36d0*/  ISETP.NE.U32.AND P0, PT, R13, RZ, PT ;  /* 0x000000ff0d00720c */ /* 0x000fcc0003f05070 */
[----:B0-----:R-:W0:Y:S02]  /*36e0*/  MUFU.RCP R2, R12 ;  /* 0x0000000c00027308 */ /* 0x001e240000001000 */
[----:B0-----:R-:W-:-:S06]  /*36f0*/  IADD3 R2, R2, 0xffffffe, RZ ;  /* 0x0ffffffe02027810 */ /* 0x001fcc0007ffe0ff */
[----:B------:R-:W0:Y:S02]  /*3700*/  F2I.FTZ.U32.TRUNC.NTZ R23, R2 ;  /* 0x0000000200177305 */ /* 0x000e24000021f000 */
[----:B0-----:R-:W-:Y:S02]  /*3710*/  IMAD.MOV R0, RZ, RZ, -R23 ;  /* 0x000000ffff007224 */ /* 0x001fe400078e0a17 */
[----:B------:R-:W-:Y:S02]  /*3720*/  IMAD.MOV.U32 R2, RZ, RZ, RZ ;  /* 0x000000ffff027224 */ /* 0x000fe400078e00ff */
        /* <DEDUP_REMOVED lines=15> */
.L_x_326:
[----:B------:R-:W-:Y:S05]  /*3820*/  BSYNC B0 ;  /* 0x0000000000007941 */ /* 0x000fea0003800000 */
.L_x_324:
        /* <DEDUP_REMOVED lines=20> */
.L_x_302:
[----:B------:R-:W-:-:S04]  /*3970*/  LEA R2, P0, R32, c[0x0][0x200], 0x2 ;  /* 0x0000800020027a11 */ /* 0x000fc800078010ff */
[----:B------:R-:W-:-:S05]  /*3980*/  LEA.HI.X R3, R32, c[0x0][0x204], R33, 0x2, P0 ;  /* 0x0000810020037a11 */ /* 0x000fca00000f1421 */
[----:B------:R1:W-:Y:S04]  /*3990*/  STG.E [R2.64], R27 ;  /* 0x0000001b02007986 */ /* 0x0003e8000c101908 */
.L_x_301:
[----:B------:R-:W-:Y:S05]  /*39a0*/  BSYNC B1 ;  /* 0x0000000000017941 */ /* 0x000fea0003800000 */
.L_x_300:
[----:B------:R-:W2:Y:S01]  /*39b0*/  S2R R0, SR_TID.X ;  /* 0x0000000000007919 */ /* 0x000ea20000002100 */
[----:B------:R-:W-:Y:S01]  /*39c0*/  IMAD.MOV.U32 R9, RZ, RZ, RZ ;  /* 0x000000ffff097224 */ /* 0x000fe200078e00ff */
[----:B------:R-:W-:Y:S01]  /*39d0*/  CS2R R6, SRZ ;  /* 0x0000000000067805 */ /* 0x000fe2000001ff00 */
[----:B012---:R-:W-:-:S04]  /*39e0*/  LEA.HI R3, R0, R0, RZ, 0x1 ;  /* 0x0000000000037211 */ /* 0x007fc800078f08ff */
[----:B------:R-:W-:-:S05]  /*39f0*/  LOP3.LUT R5, R3, 0xfffffffe, RZ, 0xc0, !PT ;  /* 0xfffffffe03057812 */ /* 0x000fca00078ec0ff */
[----:B------:R-:W-:Y:S02]  /*3a00*/  IMAD.IADD R2, R0, 0x1, -R5 ;  /* 0x0000000100027824 */ /* 0x000fe400078e0a05 */
[----:B------:R-:W-:-:S03]  /*3a10*/  CS2R R4, SRZ ;  /* 0x0000000000047805 */ /* 0x000fc6000001ff00 */
[----:B------:R-:W-:-:S04]  /*3a20*/  ISETP.GE.AND P0, PT, R2, c[0x0][0x314], PT ;  /* 0x0000c50002007a0c */ /* 0x000fc80003f06270 */
[----:B------:R-:W-:-:S13]  /*3a30*/  ISETP.GT.OR P0, PT, R0, 0x7, P0 ;  /* 0x000000070000780c */ /* 0x000fda0000704670 */
[----:B------:R-:W-:Y:S02]  /*3a40*/  @!P0 FADD.FTZ R8, -R27, R30 ;  /* 0x0000001e1b088221 */ /* 0x000fe40000010100 */
[----:B------:R-:W-:Y:S01]  /*3a50*/  @!P0 IMAD.SHL.U32 R13, R3, 0x2, RZ ;  /* 0x00000002030d8824 */ /* 0x000fe200078e00ff */
[----:B------:R-:W-:Y:S01]  /*3a60*/  SHF.R.S32.HI R3, RZ, 0x1f, R0 ;  /* 0x0000001fff037819 */ /* 0x000fe20000011400 */
[----:B------:R-:W-:-:S03]  /*3a70*/  @!P0 FMUL.FTZ R8, R8, 1.4426950216293334961 ;  /* 0x3fb8aa3b08088820 */ /* 0x000fc60000410000 */
[----:B------:R-:W-:Y:S02]  /*3a80*/  @!P0 LOP3.LUT R13, R13, 0xfffffffc, RZ, 0xc0, !PT ;  /* 0xfffffffc0d0d8812 */ /* 0x000fe400078ec0ff */
[----:B------:R-:W-:Y:S01]  /*3a90*/  LEA.HI R26, R3, R0, RZ, 0x5 ;  /* 0x00000000031a7211 */ /* 0x000fe200078f28ff */
[----:B------:R-:W0:Y:S02]  /*3aa0*/  @!P0 MUFU.EX2 R8, R8 ;  /* 0x0000000800088308 */ /* 0x000e240000000800 */
[----:B------:R-:W-:Y:S01]  /*3ab0*/  @!P0 IMAD R13, R2, 0x14, R13 ;  /* 0x00000014020d8824 */ /* 0x000fe200078e020d */
[----:B------:R-:W-:Y:S01]  /*3ac0*/  LOP3.LUT R27, R26, 0x3fffffe0, RZ, 0xc0, !PT ;  /* 0x3fffffe01a1b7812 */ /* 0x000fe200078ec0ff */
[----:B------:R-:W-:Y:S01]  /*3ad0*/  IMAD.MOV.U32 R2, RZ, RZ, c[0x0][0x314] ;  /* 0x0000c500ff027624 */ /* 0x000fe200078e00ff */
[----:B------:R-:W-:-:S03]  /*3ae0*/  SHF.R.S32.HI R26, RZ, 0x5, R26 ;  /* 0x00000005ff1a7819 */ /* 0x000fc6000001141a */
[----:B------:R-:W-:Y:S02]  /*3af0*/  IMAD.IADD R27, R0, 0x1, -R27 ;  /* 0x00000001001b7824 */ /* 0x000fe400078e0a1b */
[----:B------:R-:W-:Y:S02]  /*3b00*/  IMAD.MOV.U32 R0, RZ, RZ, RZ ;  /* 0x000000ffff007224 */ /* 0x000fe400078e00ff */
[----:B------:R-:W-:Y:S01]  /*3b10*/  IMAD.SHL.U32 R27, R27, 0x4, RZ ;  /* 0x000000041b1b7824 */ /* 0x000fe200078e00ff */
[----:B0-----:R0:W-:Y:S04]  /*3b20*/  @!P0 STS [R13], R8 ;  /* 0x000000080d008388 */ /* 0x0011e80000000800 */
[----:B------:R-:W-:Y:S01]  /*3b30*/  BAR.SYNC.DEFER_BLOCKING 0x0 ;  /* 0x0000000000007b1d */ /* 0x000fe20000010000 */
[----:B------:R-:W-:-:S02]  /*3b40*/  ISETP.GE.AND P0, PT, R2, 0x1, PT ;  /* 0x000000010200780c */ /* 0x000fc40003f06270 */
[----:B------:R-:W-:Y:S01]  /*3b50*/  CS2R R2, SRZ ;  /* 0x0000000000027805 */ /* 0x000fe2000001ff00 */
[----:B------:R-:W-:-:S10]  /*3b60*/  IADD3 R25, R27, 0x80, RZ ;  /* 0x000000801b197810 */ /* 0x000fd40007ffe0ff */
[----:B------:R-:W-:Y:S05]  /*3b70*/  @!P0 BRA `(.L_x_327) ;  /* 0x0000030000008947 */ /* 0x000fea0003800000 */
[----:B------:R-:W-:Y:S01]  /*3b80*/  ULDC UR5, c[0x0][0x22c] ;  /* 0x00008b0000057ab9 */ /* 0x000fe20000000800 */
[----:B------:R-:W-:Y:S01]  /*3b90*/  IMAD R21, R26, 0x100, R27 ;  /* 0x000001001a157824 */ /* 0x000fe200078e021b */
[----:B------:R-:W-:Y:S01]  /*3ba0*/  UIMAD UR5, UR7, UR5, URZ ;  /* 0x00000005070572a4 */ /* 0x000fe2000f8e023f */
[C---:B------:R-:W-:Y:S01]  /*3bb0*/  IADD3 R9, R20.reuse, -UR7, RZ ;  /* 0x8000000714097c10 */ /* 0x040fe2000fffe0ff */
[----:B------:R-:W-:Y:S01]  /*3bc0*/  IMAD R28, R20, c[0x0][0x22c], RZ ;  /* 0x00008b00141c7a24 */ /* 0x000fe200078e02ff */
[----:B0-----:R-:W-:Y:S01]  /*3bd0*/  CS2R R12, SRZ ;  /* 0x00000000000c7805 */ /* 0x001fe2000001ff00 */
        /* <DEDUP_REMOVED lines=15> */
.L_x_330:
        /* <DEDUP_REMOVED lines=11> */
.L_x_329:
[----:B------:R-:W-:Y:S05]  /*3d80*/  BSYNC B0 ;  /* 0x0000000000007941 */ /* 0x000fea0003800000 */
.L_x_328:
        /* <DEDUP_REMOVED lines=15> */
.L_x_327:
[----:B------:R-:W-:Y:S02]  /*3e80*/  IADD3 R26, R26, UR7, RZ ;  /* 0x000000071a1a7c10 */ /* 0x000fe4000fffe0ff */
[----:B0-----:R-:W-:-:S02]  /*3e90*/  F2FP.PACK_AB R13, R5, R2 ;  /* 0x00000002050d723e */ /* 0x001fc400000000ff */
[----:B------:R-:W-:Y:S02]  /*3ea0*/  ISETP.GE.AND P0, PT, R26, R20, PT ;  /* 0x000000141a00720c */ /* 0x000fe40003f06270 */
[----:B------:R-:W-:Y:S02]  /*3eb0*/  F2FP.PACK_AB R12, R3, R0 ;  /* 0x00000000030c723e */ /* 0x000fe400000000ff */
[----:B------:R-:W-:Y:S02]  /*3ec0*/  F2FP.PACK_AB R4, R7, R4 ;  /* 0x000000040704723e */ /* 0x000fe400000000ff */
[----:B------:R-:W-:-:S07]  /*3ed0*/  F2FP.PACK_AB R5, R9, R6 ;  /* 0x000000060905723e */ /* 0x000fce00000000ff */
[----:B------:R-:W-:Y:S05]  /*3ee0*/  @P0 EXIT ;  /* 0x000000000000094d */ /* 0x000fea0003800000 */
[-C--:B------:R-:W-:Y:S02]  /*3ef0*/  IABS R6, R11.reuse ;  /* 0x0000000b00067213 */ /* 0x080fe40000000000 */
[----:B------:R-:W-:Y:S02]  /*3f00*/  IABS R8, R26 ;  /* 0x0000001a00087213 */ /* 0x000fe40000000000 */
[----:B------:R-:W0:Y:S01]  /*3f10*/  I2F.RP R2, R6 ;  /* 0x0000000600027306 */ /* 0x000e220000209400 */
[----:B------:R-:W-:-:S05]  /*3f20*/  IABS R7, R11 ;  /* 0x0000000b00077213 */ /* 0x000fca0000000000 */
[----:B------:R-:W-:Y:S02]  /*3f30*/  IMAD.MOV R7, RZ, RZ, -R7 ;  /* 0x000000ffff077224 */ /* 0x000fe400078e0a07 */
[----:B0-----:R-:W0:Y:S02]  /*3f40*/  MUFU.RCP R14, R2 ;  /* 0x00000002000e7308 */ /* 0x001e240000001000 */
[----:B0-----:R-:W-:-:S06]  /*3f50*/  IADD3 R14, R14, 0xffffffe, RZ ;  /* 0x0ffffffe0e0e7810 */ /* 0x001fcc0007ffe0ff */
[----:B------:R-:W0:Y:S02]  /*3f60*/  F2I.FTZ.U32.TRUNC.NTZ R15, R14 ;  /* 0x0000000e000f7305 */ /* 0x000e24000021f000 */
[----:B0-----:R-:W-:Y:S02]  /*3f70*/  IMAD.MOV R0, RZ, RZ, -R15 ;  /* 0x000000ffff007224 */ /* 0x001fe400078e0a0f */
[----:B------:R-:W-:Y:S02]  /*3f80*/  IMAD.MOV.U32 R14, RZ, RZ, RZ ;  /* 0x000000ffff0e7224 */ /* 0x000fe400078e00ff */
[----:B------:R-:W-:Y:S01]  /*3f90*/  IMAD R3, R0, R6, RZ ;  /* 0x0000000600037224 */ /* 0x000fe200078e02ff */
[----:B------:R-:W-:-:S03]  /*3fa0*/  IABS R0, c[0x0][0x214] ;  /* 0x0000850000007a13 */ /* 0x000fc60000000000 */
[----:B------:R-:W-:-:S06]  /*3fb0*/  IMAD.HI.U32 R3, R15, R3, R14 ;  /* 0x000000030f037227 */ /* 0x000fcc00078e000e */
[----:B------:R-:W-:Y:S02]  /*3fc0*/  IMAD.HI.U32 R2, R3, R8, RZ ;  /* 0x0000000803027227 */ /* 0x000fe400078e00ff */
[----:B------:R-:W0:Y:S02]  /*3fd0*/  I2F.RP R3, R0 ;  /* 0x0000000000037306 */ /* 0x000e240000209400 */
[----:B------:R-:W-:-:S05]  /*3fe0*/  IMAD R7, R2, R7, R8 ;  /* 0x0000000702077224 */ /* 0x000fca00078e0208 */
[----:B------:R-:W-:Y:S01]  /*3ff0*/  ISETP.GT.U32.AND P1, PT, R6, R7, PT ;  /* 0x000000070600720c */ /* 0x000fe20003f24070 */
[----:B0-----:R-:W0:-:S12]  /*4000*/  MUFU.RCP R3, R3 ;  /* 0x0000000300037308 */ /* 0x001e180000001000 */
[----:B------:R-:W-:Y:S01]  /*4010*/  @!P1 IMAD.IADD R7, R7, 0x1, -R6 ;  /* 0x0000000107079824 */ /* 0x000fe200078e0a06 */
[----:B------:R-:W-:Y:S02]  /*4020*/  @!P1 IADD3 R2, R2, 0x1, RZ ;  /* 0x0000000102029810 */ /* 0x000fe40007ffe0ff */
[----:B------:R-:W-:Y:S02]  /*4030*/  ISETP.NE.AND P1, PT, R11, RZ, PT ;  /* 0x000000ff0b00720c */ /* 0x000fe40003f25270 */
[----:B------:R-:W-:Y:S02]  /*4040*/  ISETP.GE.U32.AND P2, PT, R7, R6, PT ;  /* 0x000000060700720c */ /* 0x000fe40003f46070 */
[----:B------:R-:W-:-:S04]  /*4050*/  LOP3.LUT R6, R26, R11, RZ, 0x3c, !PT ;  /* 0x0000000b1a067212 */ /* 0x000fc800078e3cff */
[----:B------:R-:W-:Y:S02]  /*4060*/  ISETP.GE.AND P0, PT, R6, RZ, PT ;  /* 0x000000ff0600720c */ /* 0x000fe40003f06270 */
[----:B0-----:R-:W-:-:S04]  /*4070*/  IADD3 R6, R3, 0xffffffe, RZ ;  /* 0x0ffffffe03067810 */ /* 0x001fc80007ffe0ff */
[----:B------:R0:W1:Y:S01]  /*4080*/  F2I.FTZ.U32.TRUNC.NTZ R7, R6 ;  /* 0x0000000600077305 */ /* 0x000062000021f000 */
[----:B------:R-:W-:-:S06]  /*4090*/  @P2 IADD3 R2, R2, 0x1, RZ ;  /* 0x0000000102022810 */ /* 0x000fcc0007ffe0ff */
[----:B------:R-:W-:Y:S01]  /*40a0*/  @!P0 IMAD.MOV R2, RZ, RZ, -R2 ;  /* 0x000000ffff028224 */ /* 0x000fe200078e0a02 */
[----:B------:R-:W-:-:S05]  /*40b0*/  @!P1 LOP3.LUT R2, RZ, R11, RZ, 0x33, !PT ;  /* 0x0000000bff029212 */ /* 0x000fca00078e33ff */
[----:B------:R-:W-:Y:S01]  /*40c0*/  IMAD R11, R2, R11, RZ ;  /* 0x0000000b020b7224 */ /* 0x000fe200078e02ff */
[----:B0-----:R-:W-:Y:S01]  /*40d0*/  HFMA2.MMA R6, -RZ, RZ, 0, 0 ;  /* 0x00000000ff067435 */ /* 0x001fe200000001ff */
[----:B-1----:R-:W-:Y:S02]  /*40e0*/  IMAD.MOV R3, RZ, RZ, -R7 ;  /* 0x000000ffff037224 */ /* 0x002fe400078e0a07 */
[----:B------:R-:W-:Y:S02]  /*40f0*/  IMAD.IADD R8, R26, 0x1, -R11 ;  /* 0x000000011a087824 */ /* 0x000fe400078e0a0b */
[----:B------:R-:W-:-:S03]  /*4100*/  IMAD R9, R3, R0, RZ ;  /* 0x0000000003097224 */ /* 0x000fc600078e02ff */
[----:B------:R-:W-:Y:S02]  /*4110*/  IABS R3, R8 ;  /* 0x0000000800037213 */ /* 0x000fe40000000000 */
[----:B------:R-:W-:Y:S01]  /*4120*/  IMAD.HI.U32 R9, R7, R9, R6 ;  /* 0x0000000907097227 */ /* 0x000fe200078e0006 */
[----:B------:R-:W-:-:S04]  /*4130*/  LOP3.LUT R8, R8, c[0x0][0x214], RZ, 0x3c, !PT ;  /* 0x0000850008087a12 */ /* 0x000fc800078e3cff */
[----:B------:R-:W-:Y:S01]  /*4140*/  ISETP.GE.AND P1, PT, R8, RZ, PT ;  /* 0x000000ff0800720c */ /* 0x000fe20003f26270 */
[----:B------:R-:W-:-:S04]  /*4150*/  IMAD.HI.U32 R9, R9, R3, RZ ;  /* 0x0000000309097227 */ /* 0x000fc800078e00ff */
[----:B------:R-:W-:-:S04]  /*4160*/  IMAD.MOV R6, RZ, RZ, -R9 ;  /* 0x000000ffff067224 */ /* 0x000fc800078e0a09 */
[----:B------:R-:W-:Y:S02]  /*4170*/  IMAD R3, R0, R6, R3 ;  /* 0x0000000600037224 */ /* 0x000fe400078e0203 */
[----:B------:R-:W-:-:S03]  /*4180*/  IMAD.WIDE.U32 R6, R2, c[0x0][0x1e0], RZ ;  /* 0x0000780002067a25 */ /* 0x000fc600078e00ff */
        /* <DEDUP_REMOVED lines=38> */
        .weak           $__internal_6_$__cuda_sm20_div_s64
        .type           $__internal_6_$__cuda_sm20_div_s64,@function
        .size           $__internal_6_$__cuda_sm20_div_s64,(.L_x_4789 - $__internal_6_$__cuda_sm20_div_s64)
$__internal_6_$__cuda_sm20_div_s64:
        /* <DEDUP_REMOVED lines=34> */
[----:B------:R-:W-:Y:S02]  /*4610*/  IMAD.X R2, R2, 0x1, R25, P0 ;  /* 0x0000000102027824 */ /* 0x000fe400000e0619 */
[----:B------:R-:W-:Y:S01]  /*4620*/  IMAD.MOV.U32 R49, RZ, RZ, RZ ;  /* 0x000000ffff317224 */ /* 0x000fe200078e00ff */
[----:B------:R-:W-:Y:S02]  /*4630*/  IADD3 R25, P3, R0, R23, RZ ;  /* 0x0000001700197210 */ /* 0x000fe40007f7e0ff */
[-C--:B------:R-:W-:Y:S02]  /*4640*/  IADD3 R23, P0, RZ, -R26.reuse, RZ ;  /* 0x8000001aff177210 */ /* 0x080fe40007f1e0ff */
[----:B------:R-:W-:Y:S02]  /*4650*/  IADD3.X R29, RZ, RZ, R2, P3, P4 ;  /* 0x000000ffff1d7210 */ /* 0x000fe40001fe8402 */
[----:B------:R-:W-:Y:S01]  /*4660*/  SEL R23, R23, R26, !P2 ;  /* 0x0000001a17177207 */ /* 0x000fe20005000000 */
[----:B------:R-:W-:-:S04]  /*4670*/  IMAD.X R0, RZ, RZ, ~R21, P0 ;  /* 0x000000ffff007224 */ /* 0x000fc800000e0e15 */
        /* <DEDUP_REMOVED lines=9> */
[----:B------:R-:W-:Y:S01]  /*4710*/  IMAD R29, R25, R41, R49 ;  /* 0x00000029191d7224 */ /* 0x000fe200078e0231 */
[----:B------:R-:W-:Y:S01]  /*4720*/  IADD3 R23, P0, -R48, R23, RZ ;  /* 0x0000001730177210 */ /* 0x000fe20007f1e1ff */
[----:B------:R-:W-:-:S03]  /*4730*/  IMAD.X R2, RZ, RZ, R2, P2 ;  /* 0x000000ffff027224 */ /* 0x000fc600010e0602 */
[-C--:B------:R-:W-:Y:S01]  /*4740*/  ISETP.GE.U32.AND P4, PT, R23, R40.reuse, PT ;  /* 0x000000281700720c */ /* 0x080fe20003f86070 */
[----:B------:R-:W-:-:S04]  /*4750*/  IMAD R29, R2, R40, R29 ;  /* 0x00000028021d7224 */ /* 0x000fc800078e021d */
[----:B------:R-:W-:Y:S01]  /*4760*/  IMAD.X R29, R0, 0x1, ~R29, P0 ;  /* 0x00000001001d7824 */ /* 0x000fe200000e0e1d */
[----:B------:R-:W-:-:S04]  /*4770*/  IADD3 R0, P3, R23, -R40, RZ ;  /* 0x8000002817007210 */ /* 0x000fc80007f7e0ff */
[----:B------:R-:W-:-:S04]  /*4780*/  ISETP.GE.U32.AND.EX P4, PT, R29, R41, PT, P4 ;  /* 0x000000291d00720c */ /* 0x000fc80003f86140 */
[----:B------:R-:W-:Y:S01]  /*4790*/  SEL R23, R0, R23, P4 ;  /* 0x0000001700177207 */ /* 0x000fe20002000000 */
[----:B------:R-:W-:-:S03]  /*47a0*/  IMAD.X R0, R29, 0x1, ~R41, P3 ;  /* 0x000000011d007824 */ /* 0x000fc600018e0e29 */
[----:B------:R-:W-:Y:S02]  /*47b0*/  ISETP.GE.U32.AND P0, PT, R23, R40, PT ;  /* 0x000000281700720c */ /* 0x000fe40003f06070 */
[----:B------:R-:W-:Y:S02]  /*47c0*/  IADD3 R40, P2, R25, 0x1, RZ ;  /* 0x0000000119287810 */ /* 0x000fe40007f5e0ff */
[----:B------:R-:W-:Y:S02]  /*47d0*/  SEL R29, R0, R29, P4 ;  /* 0x0000001d001d7207 */ /* 0x000fe40002000000 */
[----:B------:R-:W-:Y:S01]  /*47e0*/  SEL R40, R40, R25, P4 ;  /* 0x0000001928287207 */ /* 0x000fe20002000000 */
[----:B------:R-:W-:Y:S01]  /*47f0*/  IMAD.X R23, RZ, RZ, R2, P2 ;  /* 0x000000ffff177224 */ /* 0x000fe200010e0602 */
[----:B------:R-:W-:Y:S01]  /*4800*/  ISETP.GE.U32.AND.EX P0, PT, R29, R41, PT, P0 ;  /* 0x000000291d00720c */ /* 0x000fe20003f06100 */
[----:B------:R-:W-:Y:S01]  /*4810*/  IMAD.MOV.U32 R41, RZ, RZ, 0x0 ;  /* 0x00000000ff297424 */ /* 0x000fe200078e00ff */
[----:B------:R-:W-:-:S02]  /*4820*/  IADD3 R25, P2, R40, 0x1, RZ ;  /* 0x0000000128197810 */ /* 0x000fc40007f5e0ff */
[----:B------:R-:W-:Y:S02]  /*4830*/  SEL R23, R23, R2, P4 ;  /* 0x0000000217177207 */ /* 0x000fe40002000000 */
[----:B------:R-:W-:Y:S01]  /*4840*/  SEL R25, R25, R40, P0 ;  /* 0x0000002819197207 */ /* 0x000fe20000000000 */
[----:B------:R-:W-:Y:S01]  /*4850*/  IMAD.MOV.U32 R40, RZ, RZ, R22 ;  /* 0x000000ffff287224 */ /* 0x000fe200078e0016 */
[----:B------:R-:W-:Y:S02]  /*4860*/  IADD3.X R0, RZ, R23, RZ, P2, !PT ;  /* 0x00000017ff007210 */ /* 0x000fe400017fe4ff */
[----:B------:R-:W-:Y:S02]  /*4870*/  LOP3.LUT R2, R6, R21, RZ, 0x3c, !PT ;  /* 0x0000001506027212 */ /* 0x000fe400078e3cff */
[----:B------:R-:W-:Y:S02]  /*4880*/  SEL R23, R0, R23, P0 ;  /* 0x0000001700177207 */ /* 0x000fe40000000000 */
        /* <DEDUP_REMOVED lines=9> */
[----:B------:R-:W-:Y:S06]  /*4920*/  RET.REL.NODEC R40 `(_ZN5flash32flash_fwd_splitkv_combine_kernelI23Flash_fwd_kernel_traitsILi256ELi64ELi64ELi4ELb0ELb0EN7cutlass6half_tE19Flash_kernel_traitsILi256ELi64ELi64ELi4ES3_EELi4ELi1ELb0EEEvNS_16Flash_fwd_paramsE) ;  /* 0xffffb6d028007950 */ /* 0x000fec0003c3ffff */
.L_x_331:
        /* <DEDUP_REMOVED lines=13> */
.L_x_4789:


//--------------------- .text._ZN5flash32flash_fwd_splitkv_combine_kernelI23Flash_fwd_kernel_traitsILi256ELi64ELi64ELi4ELb0ELb0EN7cutlass6half_tE19Flash_kernel_traitsILi256ELi64ELi64ELi4ES3_EELi4ELi7ELb1EEEvNS_16Flash_fwd_paramsE --------------------------
	.section	.text._ZN5flash32flash_fwd_splitkv_combine_kernelI23Flash_fwd_kernel_traitsILi256ELi64ELi64ELi4ELb0ELb0EN7cutlass6half_tE19Flash_kernel_traitsILi256ELi64ELi64ELi4ES3_EELi4ELi7ELb1EEEvNS_16Flash_fwd_paramsE,"ax",@progbits
	.sectioninfo	@"SHI_REGISTERS=62"
	.align	128
        .global         _ZN5flash32flash_fwd_splitkv_combine_kernelI23Flash_fwd_kernel_traitsILi256ELi64ELi64ELi4ELb0ELb0EN7cutlass6half_tE19Flash_kernel_traitsILi256ELi64ELi64ELi4ES3_EELi4ELi7ELb1EEEvNS_16Flash_fwd_paramsE
        .type           _ZN5flash32flash_fwd_splitkv_combine_kernelI23Flash_fwd_kernel_traitsILi256ELi64ELi64ELi4ELb0ELb0EN7cutlass6half_tE19Flash_kernel_traitsILi256ELi64ELi64ELi4ES3_EELi4ELi7ELb1EEEvNS_16Flash_fwd_paramsE,@function
        .size           _ZN5flash32flash_fwd_splitkv_combine_kernelI23Flash_fwd_kernel_traitsILi256ELi64ELi64ELi4ELb0ELb0EN7cutlass6half_tE19Flash_kernel_traitsILi256ELi64ELi64ELi4ES3_EELi4ELi7ELb1EEEvNS_16Flash_fwd_paramsE,(.L_x_4790 - _ZN5flash32flash_fwd_splitkv_combine_kernelI23Flash_fwd_kernel_traitsILi256ELi64ELi64ELi4ELb0ELb0EN7cutlass6half_tE19Flash_kernel_traitsILi256ELi64ELi64ELi4ES3_EELi4ELi7ELb1EEEvNS_16Flash_fwd_paramsE)
        .other          _ZN5flash32flash_fwd_splitkv_combine_kernelI23Flash_fwd_kernel_traitsILi256ELi64ELi64ELi4ELb0ELb0EN7cutlass6half_tE19Flash_kernel_traitsILi256ELi64ELi64ELi4ES3_EELi4ELi7ELb1EEEvNS_16Flash_fwd_paramsE,@"STO_CUDA_ENTRY STV_DEFAULT"
_ZN5flash32flash_fwd_splitkv_combine_kernelI23Flash_fwd_kernel_traitsILi256ELi64ELi64ELi4ELb0ELb0EN7cutlass6half_tE19Flash_kernel_traitsILi256ELi64ELi64ELi4ES3_EELi4ELi7ELb1EEEvNS_16Flash_fwd_paramsE:
.text._ZN5flash32flash_fwd_splitkv_combine_kernelI23Flash_fwd_kernel_traitsILi256ELi64ELi64ELi4ELb0ELb0EN7cutlass6half_tE19Flash_kernel_traitsILi256ELi64ELi64ELi4ES3_EELi4ELi7ELb1EEEvNS_16Flash_fwd_paramsE:
        /* <DEDUP_REMOVED lines=23> */
[----:B------:R-:W-:Y:S05]  /*0170*/  CALL.REL.NOINC `($__internal_7_$__cuda_sm20_div_s64) ;  /* 0x00004ca000007944 */ /* 0x000fea0003c00000 */
[----:B------:R-:W-:Y:S05]  /*0180*/  BRA `(.L_x_333) ;  /* 0x0000013000007947 */ /* 0x000fea0003800000 */
.L_x_332:
        /* <DEDUP_REMOVED lines=19> */
.L_x_333:
        /* <DEDUP_REMOVED lines=11> */
[----:B------:R-:W-:Y:S05]  /*0370*/  CALL.REL.NOINC `($__internal_7_$__cuda_sm20_div_s64) ;  /* 0x00004aa000007944 */ /* 0x000fea0003c00000 */
[----:B------:R-:W-:Y:S02]  /*0380*/  MOV R32, R22 ;  /* 0x0000001600207202 */ /* 0x000fe40000000f00 */
[----:B------:R-:W-:Y:S01]  /*0390*/  MOV R33, R23 ;  /* 0x0000001700217202 */ /* 0x000fe20000000f00 */
[----:B------:R-:W-:Y:S05]  /*03a0*/  BRA `(.L_x_336) ;  /* 0x0000013000007947 */ /* 0x000fea0003800000 */
.L_x_335:
        /* <DEDUP_REMOVED lines=19> */
.L_x_336:
[----:B------:R-:W-:Y:S05]  /*04e0*/  BSYNC B0 ;  /* 0x0000000000007941 */ /* 0x000fea0003800000 */
.L_x_334:
        /* <DEDUP_REMOVED lines=54> */
[----:B------:R-:W-:Y:S02]  /*0850*/  MOV R8, R22 ;  /* 0x0000001600087202 */ /* 0x000fe40000000f00 */
[----:B------:R-:W-:Y:S01]  /*0860*/  MOV R9, R23 ;  /* 0x0000001700097202 */ /* 0x000fe20000000f00 */
[----:B------:R-:W-:Y:S05]  /*0870*/  BRA `(.L_x_339) ;  /* 0x0000013000007947 */ /* 0x000fea0003800000 */
.L_x_338:
        /* <DEDUP_REMOVED lines=19> */
.L_x_339:
[----:B------:R-:W-:Y:S05]  /*09b0*/  BSYNC B0 ;  /* 0x0000000000007941 */ /* 0x000fea0003800000 */
.L_x_337:
        /* <DEDUP_REMOVED lines=104> */
.L_x_341:
        /* <DEDUP_REMOVED lines=19> */
.L_x_342:
[----:B------:R-:W-:Y:S05]  /*1170*/  BSYNC B0 ;  /* 0x0000000000007941 */ /* 0x000fea0003800000 */
.L_x_340:
        /* <DEDUP_REMOVED lines=103> */
[----:B------:R-:W-:Y:S05]  /*17f0*/  CALL.REL.NOINC `($__internal_7_$__cuda_sm20_div_s64) ;  /* 0x0000362000007944 */ /* 0x000fea0003c00000 */
[----:B------:R-:W-:Y:S02]  /*1800*/  MOV R42, R22 ;  /* 0x00000016002a7202 */ /* 0x000fe40000000f00 */
[----:B------:R-:W-:Y:S01]  /*1810*/  MOV R43, R23 ;  /* 0x00000017002b7202 */ /* 0x000fe20000000f00 */
[----:B------:R-:W-:Y:S05]  /*1820*/  BRA `(.L_x_345) ;  /* 0x0000013000007947 */ /* 0x000fea0003800000 */
.L_x_344:
        /* <DEDUP_REMOVED lines=19> */
.L_x_345:
[----:B------:R-:W-:Y:S05]  /*1960*/  BSYNC B0 ;  /* 0x0000000000007941 */ /* 0x000fea0003800000 */
.L_x_343:
        /* <DEDUP_REMOVED lines=169> */
[----:B------:R-:W-:Y:S05]  /*2400*/  CALL.REL.NOINC `($__internal_7_$__cuda_sm20_div_s64) ;  /* 0x00002a1000007944 */ /* 0x000fea0003c00000 */
        /* <DEDUP_REMOVED lines=10> */
.L_x_350:
        /* <DEDUP_REMOVED lines=22> */
.L_x_351:
[----:B------:R-:W-:Y:S05]  /*2610*/  BSYNC B0 ;  /* 0x0000000000007941 */ /* 0x000fea0003800000 */
.L_x_349:
[----:B------:R-:W-:Y:S01]  /*2620*/  LOP3.LUT R19, R17, R5, RZ, 0xfc, !PT ;  /* 0x0000000511137212 */ /* 0x000fe200078efcff */
[----:B------:R-:W-:Y:S03]  /*2630*/  BSSY B0, `(.L_x_352) ;  /* 0x0000027000007945 */ /* 0x000fe60003800000 */
[----:B------:R-:W-:-:S13]  /*2640*/  ISETP.NE.U32.AND P0, PT, R19, RZ, PT ;  /* 0x000000ff1300720c */ /* 0x000fda0003f05070 */
[----:B------:R-:W-:Y:S05]  /*2650*/  @!P0 BRA `(.L_x_353) ;  /* 0x000000e000008947 */ /* 0x000fea0003800000 */
[----:B------:R-:W-:Y:S01]  /*2660*/  IMAD.MOV.U32 R26, RZ, RZ, R35 ;  /* 0x000000ffff1a7224 */ /* 0x000fe200078e0023 */
[----:B------:R-:W-:Y:S02]  /*2670*/  MOV R25, R5 ;  /* 0x0000000500197202 */ /* 0x000fe40000000f00 */
[----:B------:R-:W-:Y:S02]  /*2680*/  MOV R24, 0x26a0 ;  /* 0x000026a000187802 */ /* 0x000fe40000000f00 */
[----:B------:R-:W-:Y:S05]  /*2690*/  CALL.REL.NOINC `($__internal_7_$__cuda_sm20_div_s64) ;  /* 0x0000278000007944 */ /* 0x000fea0003c00000 */
        /* <DEDUP_REMOVED lines=10> */
.L_x_353:
        /* <DEDUP_REMOVED lines=22> */
.L_x_354:
[----:B------:R-:W-:Y:S05]  /*28a0*/  BSYNC B0 ;  /* 0x0000000000007941 */ /* 0x000fea0003800000 */
.L_x_352:
        /* <DEDUP_REMOVED lines=11> */
[----:B------:R-:W-:Y:S05]  /*2960*/  CALL.REL.NOINC `($__internal_7_$__cuda_sm20_div_s64) ;  /* 0x000024b000007944 */ /* 0x000fea0003c00000 */
[----:B------:R-:W-:-:S04]  /*2970*/  IADD3 R19, P0, RZ, -R22, RZ ;  /* 0x80000016ff137210 */ /* 0x000fc80007f1e0ff */
[----:B------:R-:W-:Y:S01]  /*2980*/  IADD3.X R17, RZ, ~R23, RZ, P0, !PT ;  /* 0x80000017ff117210 */ /* 0x000fe200007fe4ff */
[----:B------:R-:W-:-:S04]  /*2990*/  IMAD.WIDE.U32 R44, R4, R19, R44 ;  /* 0x00000013042c7225 */ /* 0x000fc800078e002c */
[----:B------:R-:W-:-:S04]  /*29a0*/  IMAD R17, R17, R4, RZ ;  /* 0x0000000411117224 */ /* 0x000fc800078e02ff */
[----:B------:R-:W-:-:S05]  /*29b0*/  IMAD R0, R0, R19, R17 ;  /* 0x0000001300007224 */ /* 0x000fca00078e0211 */
[----:B------:R-:W-:Y:S01]  /*29c0*/  IADD3 R0, R45, R0, RZ ;  /* 0x000000002d007210 */ /* 0x000fe20007ffe0ff */
[----:B------:R-:W-:Y:S05]  /*29d0*/  BRA `(.L_x_357) ;  /* 0x0000016000007947 */ /* 0x000fea0003800000 */
.L_x_356:
        /* <DEDUP_REMOVED lines=22> */
.L_x_357:
[----:B------:R-:W-:Y:S05]  /*2b40*/  BSYNC B0 ;  /* 0x0000000000007941 */ /* 0x000fea0003800000 */
.L_x_355:
        /* <DEDUP_REMOVED lines=38> */
[----:B------:R-:W-:Y:S05]  /*2db0*/  CALL.REL.NOINC `($__internal_7_$__cuda_sm20_div_s64) ;  /* 0x0000206000007944 */ /* 0x000fea0003c00000 */
        /* <DEDUP_REMOVED lines=12> */
.L_x_359:
        /* <DEDUP_REMOVED lines=23> */
.L_x_360:
[----:B------:R-:W-:Y:S05]  /*2ff0*/  BSYNC B0 ;  /* 0x0000000000007941 */ /* 0x000fea0003800000 */
.L_x_358:
        /* <DEDUP_REMOVED lines=18> */
.L_x_362:
        /* <DEDUP_REMOVED lines=22> */
.L_x_363:
[----:B------:R-:W-:Y:S05]  /*3280*/  BSYNC B0 ;  /* 0x0000000000007941 */ /* 0x000fea0003800000 */
.L_x_361:
        /* <DEDUP_REMOVED lines=22> */
.L_x_365:
        /* <DEDUP_REMOVED lines=23> */
.L_x_366:
[----:B------:R-:W-:Y:S05]  /*3560*/  BSYNC B0 ;  /* 0x0000000000007941 */ /* 0x000fea0003800000 */
.L_x_364:
        /* <DEDUP_REMOVED lines=38> */
.L_x_368:
        /* <DEDUP_REMOVED lines=23> */
.L_x_369:
[----:B------:R-:W-:Y:S05]  /*3940*/  BSYNC B0 ;  /* 0x0000000000007941 */ /* 0x000fea0003800000 */
.L_x_367:
        /* <DEDUP_REMOVED lines=29> */
.L_x_371:
        /* <DEDUP_REMOVED lines=23> */
.L_x_372:
[----:B------:R-:W-:Y:S05]  /*3c90*/  BSYNC B0 ;  /* 0x0000000000007941 */ /* 0x000fea0003800000 */
.L_x_370:
        /* <DEDUP_REMOVED lines=20> */
.L_x_348:
[----:B------:R-:W-:-:S04]  /*3de0*/  LEA R2, P0, R40, c[0x0][0x200], 0x2 ;  /* 0x0000800028027a11 */ /* 0x000fc800078010ff */
[----:B------:R-:W-:-:S05]  /*3df0*/  LEA.HI.X R3, R40, c[0x0][0x204], R41, 0x2, P0 ;  /* 0x0000810028037a11 */ /* 0x000fca00000f1429 */
[----:B------:R0:W-:Y:S04]  /*3e00*/  STG.E [R2.64], R31 ;  /* 0x0000001f02007986 */ /* 0x0001e8000c101908 */
.L_x_347:
[----:B------:R-:W-:Y:S05]  /*3e10*/  BSYNC B1 ;  /* 0x0000000000017941 */ /* 0x000fea0003800000 */
.L_x_346:
[C---:B------:R-:W-:Y:S01]  /*3e20*/  IADD3 R0, R38.reuse, 0x20, RZ ;  /* 0x0000002026007810 */ /* 0x040fe20007ffe0ff */
[----:B------:R-:W-:Y:S01]  /*3e30*/  IMAD.MOV.U32 R21, RZ, RZ, c[0x0][0x314] ;  /* 0x0000c500ff157624 */ /* 0x000fe200078e00ff */
[----:B------:R-:W-:Y:S01]  /*3e40*/  ISETP.GE.OR P2, PT, R38, c[0x0][0x314], P6 ;  /* 0x0000c50026007a0c */ /* 0x000fe20003746670 */
[----:B0-----:R-:W-:Y:S01]  /*3e50*/  CS2R R2, SRZ ;  /* 0x0000000000027805 */ /* 0x001fe2000001ff00 */
[----:B------:R-:W-:Y:S01]  /*3e60*/  ISETP.GE.OR P1, PT, R0, c[0x0][0x314], P6 ;  /* 0x0000c50000007a0c */ /* 0x000fe20003726670 */
[----:B------:R-:W-:Y:S01]  /*3e70*/  CS2R R4, SRZ ;  /* 0x0000000000047805 */ /* 0x000fe2000001ff00 */
[----:B------:R-:W-:-:S04]  /*3e80*/  IADD3 R0, R38, 0x40, RZ ;  /* 0x0000004026007810 */ /* 0x000fc80007ffe0ff */
[----:B------:R-:W-:Y:S02]  /*3e90*/  ISETP.GE.OR P0, PT, R0, c[0x0][0x314], P6 ;  /* 0x0000c50000007a0c */ /* 0x000fe40003706670 */
[C---:B------:R-:W-:Y:S01]  /*3ea0*/  IADD3 R0, R38.reuse, 0x60, RZ ;  /* 0x0000006026007810 */ /* 0x040fe20007ffe0ff */
[----:B------:R-:W-:Y:S02]  /*3eb0*/  IMAD.SHL.U32 R38, R38, 0x4, RZ ;  /* 0x0000000426267824 */ /* 0x000fe400078e00ff */
[C---:B------:R-:W-:Y:S01]  /*3ec0*/  @!P2 FADD.FTZ R36, -R31.reuse, R36 ;  /* 0x000000241f24a221 */ /* 0x040fe20000010100 */
[----:B------:R-:W-:Y:S01]  /*3ed0*/  ISETP.GE.OR P6, PT, R0, c[0x0][0x314], P6 ;  /* 0x0000c50000007a0c */ /* 0x000fe200037c6670 */
[----:B------:R-:W-:Y:S01]  /*3ee0*/  @!P1 FADD.FTZ R33, -R31, R33 ;  /* 0x000000211f219221 */ /* 0x000fe20000010100 */
[----:B------:R-:W-:Y:S01]  /*3ef0*/  HFMA2.MMA R0, -RZ, RZ, 0, 0 ;  /* 0x00000000ff007435 */ /* 0x000fe200000001ff */
        /* <DEDUP_REMOVED lines=12> */
[----:B------:R-:W-:-:S03]  /*3fc0*/  ISETP.GE.AND P0, PT, R21, 0x1, PT ;  /* 0x000000011500780c */ /* 0x000fc60003f06270 */
[----:B--2---:R1:W-:Y:S04]  /*3fd0*/  @!P1 STS [R27.X4+0x280], R6 ;  /* 0x000280061b009388 */ /* 0x0043e80000004800 */
[----:B0-----:R0:W-:Y:S01]  /*3fe0*/  @!P6 STS [R27.X4+0x780], R8 ;  /* 0x000780081b00e388 */ /* 0x0011e20000004800 */
[----:B-1----:R-:W-:Y:S01]  /*3ff0*/  CS2R R6, SRZ ;  /* 0x0000000000067805 */ /* 0x002fe2000001ff00 */
[----:B0-----:R-:W-:Y:S02]  /*4000*/  MOV R8, RZ ;  /* 0x000000ff00087202 */ /* 0x001fe40000000f00 */
[----:B------:R-:W-:Y:S06]  /*4010*/  BAR.SYNC.DEFER_BLOCKING 0x0 ;  /* 0x0000000000007b1d */ /* 0x000fec0000010000 */
[----:B------:R-:W-:Y:S05]  /*4020*/  @!P0 BRA `(.L_x_373) ;  /* 0x0000088000008947 */ /* 0x000fea0003800000 */
[----:B------:R-:W-:Y:S01]  /*4030*/  ULDC UR5, c[0x0][0x22c] ;  /* 0x00008b0000057ab9 */ /* 0x000fe20000000800 */
[----:B------:R-:W-:Y:S01]  /*4040*/  IMAD R31, R11, 0x100, R38 ;  /* 0x000001000b1f7824 */ /* 0x000fe200078e0226 */
[----:B------:R-:W-:Y:S01]  /*4050*/  UIMAD UR5, UR7, UR5, URZ ;  /* 0x00000005070572a4 */ /* 0x000fe2000f8e023f */
[----:B------:R-:W-:Y:S01]  /*4060*/  ISETP.GT.AND P1, PT, R21, 0x3, PT ;  /* 0x000000031500780c */ /* 0x000fe20003f24270 */
[C---:B------:R-:W-:Y:S01]  /*4070*/  IMAD R26, R20.reuse, c[0x0][0x22c], RZ ;  /* 0x00008b00141a7a24 */ /* 0x040fe200078e02ff */
[----:B------:R-:W-:Y:S01]  /*4080*/  PLOP3.LUT P4, PT, PT, PT, PT, 0x80, 0x0 ;  /* 0x000000000000781c */ /* 0x000fe20003f8f070 */
[----:B------:R-:W-:Y:S01]  /*4090*/  USHF.R.S32.HI UR4, URZ, 0x1f, UR5 ;  /* 0x0000001f3f047899 */ /* 0x000fe20008011405 */
[----:B------:R-:W-:Y:S01]  /*40a0*/  IMAD.SHL.U32 R10, R11, 0x4, RZ ;  /* 0x000000040b0a7824 */ /* 0x000fe200078e00ff */
[C---:B------:R-:W-:Y:S01]  /*40b0*/  IADD3 R0, P0, R31.reuse, UR5, RZ ;  /* 0x000000051f007c10 */ /* 0x040fe2000ff1e0ff */
[----:B------:R-:W-:Y:S01]  /*40c0*/  IMAD.MOV.U32 R22, RZ, RZ, RZ ;  /* 0x000000ffff167224 */ /* 0x000fe200078e00ff */
[----:B------:R-:W-:Y:S01]  /*40d0*/  IADD3 R24, R20, -UR7, RZ ;  /* 0x8000000714187c10 */ /* 0x000fe2000fffe0ff */
[----:B------:R-:W-:Y:S01]  /*40e0*/  CS2R R12, SRZ ;  /* 0x00000000000c7805 */ /* 0x000fe2000001ff00 */
[----:B------:R-:W-:Y:S01]  /*40f0*/  LEA.HI.X.SX32 R31, R31, UR4, 0x1, P0 ;  /* 0x000000041f1f7c11 */ /* 0x000fe200080f0eff */
[----:B------:R-:W-:Y:S01]  /*4100*/  CS2R R14, SRZ ;  /* 0x00000000000e7805 */ /* 0x000fe2000001ff00 */
[----:B------:R-:W-:Y:S01]  /*4110*/  LEA R30, P0, R0, c[0x0][0x1d8], 0x2 ;  /* 0x00007600001e7a11 */ /* 0x000fe200078010ff */
[----:B------:R-:W-:Y:S01]  /*4120*/  CS2R R16, SRZ ;  /* 0x0000000000107805 */ /* 0x000fe2000001ff00 */
[----:B------:R-:W-:Y:S01]  /*4130*/  CS2R R18, SRZ ;  /* 0x0000000000127805 */ /* 0x000fe2000001ff00 */
[----:B------:R-:W-:Y:S01]  /*4140*/  IMAD.WIDE R26, R26, 0x4, RZ ;  /* 0x000000041a1a7825 */ /* 0x000fe200078e02ff */
[----:B------:R-:W-:-:S02]  /*4150*/  LEA.HI.X R31, R0, c[0x0][0x1dc], R31, 0x2, P0 ;  /* 0x00007700001f7a11 */ /* 0x000fc400000f141f */
[----:B------:R-:W-:Y:S01]  /*4160*/  IADD3 R30, P0, R30, 0x200, RZ ;  /* 0x000002001e1e7810 */ /* 0x000fe20007f1e0ff */
[----:B------:R-:W-:-:S04]  /*4170*/  IMAD.MOV.U32 R0, RZ, RZ, RZ ;  /* 0x000000ffff007224 */ /* 0x000fc800078e00ff */
[----:B------:R-:W-:Y:S01]  /*4180*/  IMAD.X R31, RZ, RZ, R31, P0 ;  /* 0x000000ffff1f7224 */ /* 0x000fe200000e061f */
[----:B------:R-:W-:Y:S05]  /*4190*/  @!P1 BRA `(.L_x_374) ;  /* 0x000003d000009947 */ /* 0x000fea0003800000 */
[----:B------:R-:W-:Y:S02]  /*41a0*/  PLOP3.LUT P4, PT, PT, PT, PT, 0x8, 0x0 ;  /* 0x000000000000781c */ /* 0x000fe40003f8e170 */
[CC--:B------:R-:W-:Y:S02]  /*41b0*/  ISETP.GE.AND P3, PT, R11.reuse, R24.reuse, PT ;  /* 0x000000180b00720c */ /* 0x0c0fe40003f66270 */
[----:B------:R-:W-:Y:S02]  /*41c0*/  ISETP.GE.AND P0, PT, R11, R24, PT ;  /* 0x000000180b00720c */ /* 0x000fe40003f06270 */
[----:B------:R-:W-:-:S09]  /*41d0*/  IADD3 R21, R21, -0x3, RZ ;  /* 0xfffffffd15157810 */ /* 0x000fd20007ffe0ff */
.L_x_375:
[----:B------:R0:W2:Y:S01]  /*41e0*/  @!P3 LDG.E.128 R12, [R30.64+-0x200] ;  /* 0xfffe00081e0cb981 */ /* 0x0000a2000c1e1d00 */
[----:B------:R-:W-:Y:S02]  /*41f0*/  IADD3 R28, P1, R26, R30, RZ ;  /* 0x0000001e1a1c7210 */ /* 0x000fe40007f3e0ff */
[----:B------:R-:W-:Y:S01]  /*4200*/  IADD3 R22, R22, 0x4, RZ ;  /* 0x0000000416167810 */ /* 0x000fe20007ffe0ff */
[----:B------:R0:W3:Y:S01]  /*4210*/  @!P3 LDG.E.128 R16, [R30.64] ;  /* 0x000000081e10b981 */ /* 0x0000e2000c1e1d00 */
[----:B------:R-:W-:Y:S02]  /*4220*/  PLOP3.LUT P3, PT, P0, PT, PT, 0x80, 0x0 ;  /* 0x000000000000781c */ /* 0x000fe4000076f070 */
[C---:B------:R-:W-:Y:S01]  /*4230*/  IADD3.X R29, R27.reuse, R31, RZ, P1, !PT ;  /* 0x0000001f1b1d7210 */ /* 0x040fe20000ffe4ff */
[----:B------:R-:W2:Y:S01]  /*4240*/  LDS R9, [R10] ;  /* 0x000000000a097984 */ /* 0x000ea20000000800 */
[----:B------:R-:W-:Y:S02]  /*4250*/  ISETP.GE.AND P2, PT, R22, R21, PT ;  /* 0x000000151600720c */ /* 0x000fe40003f46270 */
[C---:B0-----:R-:W-:Y:S04]  /*4260*/  IADD3 R30, P1, R26.reuse, R28, RZ ;  /* 0x0000001c1a1e7210 */ /* 0x041fe80007f3e0ff */
[----:B------:R-:W-:Y:S01]  /*4270*/  IADD3.X R31, R27, R29, RZ, P1, !PT ;  /* 0x0000001d1b1f7210 */ /* 0x000fe20000ffe4ff */
[C---:B--2---:R-:W-:Y:S02]  /*4280*/  FFMA.FTZ R8, R9.reuse, R12, R8 ;  /* 0x0000000c09087223 */ /* 0x044fe40000010008 */
[C---:B------:R-:W-:Y:S02]  /*4290*/  FFMA.FTZ R7, R9.reuse, R13, R7 ;  /* 0x0000000d09077223 */ /* 0x040fe40000010007 */
[C---:B------:R-:W-:Y:S02]  /*42a0*/  FFMA.FTZ R6, R9.reuse, R14, R6 ;  /* 0x0000000e09067223 */ /* 0x040fe40000010006 */
[C---:B------:R-:W-:Y:S02]  /*42b0*/  FFMA.FTZ R5, R9.reuse, R15, R5 ;  /* 0x0000000f09057223 */ /* 0x040fe40000010005 */
[C---:B---3--:R-:W-:Y:S01]  /*42c0*/  FFMA.FTZ R4, R9.reuse, R16, R4 ;  /* 0x0000001009047223 */ /* 0x048fe20000010004 */
[----:B------:R0:W2:Y:S01]  /*42d0*/  @!P3 LDG.E.128 R12, [R28.64+-0x200] ;  /* 0xfffe00081c0cb981 */ /* 0x0000a2000c1e1d00 */
[C---:B------:R-:W-:Y:S02]  /*42e0*/  FFMA.FTZ R3, R9.reuse, R17, R3 ;  /* 0x0000001109037223 */ /* 0x040fe40000010003 */
[C---:B------:R-:W-:Y:S02]  /*42f0*/  FFMA.FTZ R2, R9.reuse, R18, R2 ;  /* 0x0000001209027223 */ /* 0x040fe40000010002 */
[----:B------:R-:W-:Y:S02]  /*4300*/  FFMA.FTZ R0, R9, R19, R0 ;  /* 0x0000001309007223 */ /* 0x000fe40000010000 */
[----:B------:R0:W3:Y:S04]  /*4310*/  @!P3 LDG.E.128 R16, [R28.64] ;  /* 0x000000081c10b981 */ /* 0x0000e8000c1e1d00 */
[----:B------:R-:W2:Y:S01]  /*4320*/  LDS R9, [R10+0x14] ;  /* 0x000014000a097984 */ /* 0x000ea20000000800 */
        /* <DEDUP_REMOVED lines=13> */
[----:B0-----:R-:W-:Y:S04]  /*4400*/  IADD3 R30, P1, R26, R28, RZ ;  /* 0x0000001c1a1e7210 */ /* 0x001fe80007f3e0ff */
[----:B------:R-:W-:Y:S01]  /*4410*/  IADD3.X R31, R27, R29, RZ, P1, !PT ;  /* 0x0000001d1b1f7210 */ /* 0x000fe20000ffe4ff */
[C---:B--2---:R-:W-:Y:S02]  /*4420*/  FFMA.FTZ R8, R9.reuse, R12, R8 ;  /* 0x0000000c09087223 */ /* 0x044fe40000010008 */
[C---:B------:R-:W-:Y:S02]  /*4430*/  FFMA.FTZ R7, R9.reuse, R13, R7 ;  /* 0x0000000d09077223 */ /* 0x040fe40000010007 */
[C---:B------:R-:W-:Y:S02]  /*4440*/  FFMA.FTZ R6, R9.reuse, R14, R6 ;  /* 0x0000000e09067223 */ /* 0x040fe40000010006 */
[C---:B------:R-:W-:Y:S02]  /*4450*/  FFMA.FTZ R5, R9.reuse, R15, R5 ;  /* 0x0000000f09057223 */ /* 0x040fe40000010005 */
[C---:B---3--:R-:W-:Y:S01]  /*4460*/  FFMA.FTZ R4, R9.reuse, R16, R4 ;  /* 0x0000001009047223 */ /* 0x048fe20000010004 */
[----:B------:R-:W2:Y:S01]  /*4470*/  @!P3 LDG.E.128 R12, [R28.64+-0x200] ;  /* 0xfffe00081c0cb981 */ /* 0x000ea2000c1e1d00 */
[C---:B------:R-:W-:Y:S02]  /*4480*/  FFMA.FTZ R3, R9.reuse, R17, R3 ;  /* 0x0000001109037223 */ /* 0x040fe40000010003 */
[C---:B------:R-:W-:Y:S02]  /*4490*/  FFMA.FTZ R2, R9.reuse, R18, R2 ;  /* 0x0000001209027223 */ /* 0x040fe40000010002 */
[----:B------:R-:W-:Y:S02]  /*44a0*/  FFMA.FTZ R0, R9, R19, R0 ;  /* 0x0000001309007223 */ /* 0x000fe40000010000 */
[----:B------:R-:W3:Y:S04]  /*44b0*/  @!P3 LDG.E.128 R16, [R28.64] ;  /* 0x000000081c10b981 */ /* 0x000ee8000c1e1d00 */
[----:B------:R0:W2:Y:S02]  /*44c0*/  LDS R9, [R10+0x3c] ;  /* 0x00003c000a097984 */ /* 0x0000a40000000800 */
[----:B0-----:R-:W-:Y:S01]  /*44d0*/  IADD3 R10, R10, 0x50, RZ ;  /* 0x000000500a0a7810 */ /* 0x001fe20007ffe0ff */
[C---:B--2---:R-:W-:Y:S02]  /*44e0*/  FFMA.FTZ R8, R9.reuse, R12, R8 ;  /* 0x0000000c09087223 */ /* 0x044fe40000010008 */
[C---:B------:R-:W-:Y:S02]  /*44f0*/  FFMA.FTZ R7, R9.reuse, R13, R7 ;  /* 0x0000000d09077223 */ /* 0x040fe40000010007 */
[C---:B------:R-:W-:Y:S02]  /*4500*/  FFMA.FTZ R6, R9.reuse, R14, R6 ;  /* 0x0000000e09067223 */ /* 0x040fe40000010006 */
[C---:B------:R-:W-:Y:S02]  /*4510*/  FFMA.FTZ R5, R9.reuse, R15, R5 ;  /* 0x0000000f09057223 */ /* 0x040fe40000010005 */
[C---:B---3--:R-:W-:Y:S02]  /*4520*/  FFMA.FTZ R4, R9.reuse, R16, R4 ;  /* 0x0000001009047223 */ /* 0x048fe40000010004 */
[C---:B------:R-:W-:Y:S02]  /*4530*/  FFMA.FTZ R3, R9.reuse, R17, R3 ;  /* 0x0000001109037223 */ /* 0x040fe40000010003 */
[C---:B------:R-:W-:Y:S02]  /*4540*/  FFMA.FTZ R2, R9.reuse, R18, R2 ;  /* 0x0000001209027223 */ /* 0x040fe40000010002 */
[----:B------:R-:W-:Y:S01]  /*4550*/  FFMA.FTZ R0, R9, R19, R0 ;  /* 0x0000001309007223 */ /* 0x000fe20000010000 */
[----:B------:R-:W-:-:S05]  /*4560*/  @!P2 BRA `(.L_x_375) ;  /* 0xfffffc700000a947 */ /* 0x000fca000383ffff */
.L_x_374:
[----:B------:R-:W-:-:S04]  /*4570*/  IADD3 R9, -R22, c[0x0][0x314], RZ ;  /* 0x0000c50016097a10 */ /* 0x000fc80007ffe1ff */
[----:B------:R-:W-:-:S13]  /*4580*/  ISETP.GT.AND P0, PT, R9, 0x1, PT ;  /* 0x000000010900780c */ /* 0x000fda0003f04270 */
[----:B------:R-:W-:Y:S05]  /*4590*/  @!P0 BRA `(.L_x_376) ;  /* 0x0000020000008947 */ /* 0x000fea0003800000 */
[----:B------:R-:W-:Y:S01]  /*45a0*/  ISETP.GE.AND P0, PT, R11, R24, PT ;  /* 0x000000180b00720c */ /* 0x000fe20003f06270 */
[----:B------:R-:W0:-:S12]  /*45b0*/  LDS R29, [R10] ;  /* 0x000000000a1d7984 */ /* 0x000e180000000800 */
[----:B------:R-:W0:Y:S04]  /*45c0*/  @!P0 LDG.E.128 R12, [R30.64+-0x200] ;  /* 0xfffe00081e0c8981 */ /* 0x000e28000c1e1d00 */
[----:B------:R-:W2:Y:S01]  /*45d0*/  @!P0 LDG.E.128 R16, [R30.64] ;  /* 0x000000081e108981 */ /* 0x000ea2000c1e1d00 */
[----:B------:R-:W-:-:S04]  /*45e0*/  IADD3 R36, P1, R26, R30, RZ ;  /* 0x0000001e1a247210 */ /* 0x000fc80007f3e0ff */
[----:B------:R-:W-:Y:S01]  /*45f0*/  IADD3.X R37, R27, R31, RZ, P1, !PT ;  /* 0x0000001f1b257210 */ /* 0x000fe20000ffe4ff */
[-C--:B0-----:R-:W-:Y:S02]  /*4600*/  FFMA.FTZ R25, R12, R29.reuse, R8 ;  /* 0x0000001d0c197223 */ /* 0x081fe40000010008 */
[-C--:B------:R-:W-:Y:S02]  /*4610*/  FFMA.FTZ R34, R13, R29.reuse, R7 ;  /* 0x0000001d0d227223 */ /* 0x080fe40000010007 */
[-C--:B------:R-:W-:Y:S02]  /*4620*/  FFMA.FTZ R23, R14, R29.reuse, R6 ;  /* 0x0000001d0e177223 */ /* 0x080fe40000010006 */
[-C--:B------:R-:W-:Y:S02]  /*4630*/  FFMA.FTZ R32, R15, R29.reuse, R5 ;  /* 0x0000001d0f207223 */ /* 0x080fe40000010005 */
[-C--:B--2---:R-:W-:Y:S01]  /*4640*/  FFMA.FTZ R21, R16, R29.reuse, R4 ;  /* 0x0000001d10157223 */ /* 0x084fe20000010004 */
[----:B------:R-:W2:Y:S01]  /*4650*/  @!P0 LDG.E.128 R12, [R36.64+-0x200] ;  /* 0xfffe0008240c8981 */ /* 0x000ea2000c1e1d00 */
[----:B------:R-:W-:-:S02]  /*4660*/  FFMA.FTZ R28, R17, R29, R3 ;  /* 0x0000001d111c7223 */ /* 0x000fc40000010003 */
[-C--:B------:R-:W-:Y:S02]  /*4670*/  FFMA.FTZ R9, R18, R29.reuse, R2 ;  /* 0x0000001d12097223 */ /* 0x080fe40000010002 */
[----:B------:R-:W-:Y:S02]  /*4680*/  FFMA.FTZ R0, R19, R29, R0 ;  /* 0x0000001d13007223 */ /* 0x000fe40000010000 */
[----:B------:R-:W3:Y:S01]  /*4690*/  @!P0 LDG.E.128 R16, [R36.64] ;  /* 0x0000000824108981 */ /* 0x000ee2000c1e1d00 */
[----:B------:R-:W-:Y:S02]  /*46a0*/  IADD3 R30, P0, R26, R36, RZ ;  /* 0x000000241a1e7210 */ /* 0x000fe40007f1e0ff */
[----:B------:R-:W-:Y:S01]  /*46b0*/  IADD3 R22, R22, 0x1, RZ ;  /* 0x0000000116167810 */ /* 0x000fe20007ffe0ff */
[----:B------:R0:W2:Y:S01]  /*46c0*/  LDS R29, [R10+0x14] ;  /* 0x000014000a1d7984 */ /* 0x0000a20000000800 */
[----:B------:R-:W-:Y:S02]  /*46d0*/  IADD3 R26, R10, 0x14, RZ ;  /* 0x000000140a1a7810 */ /* 0x000fe40007ffe0ff */
[----:B------:R-:W-:-:S02]  /*46e0*/  IADD3.X R31, R27, R37, RZ, P0, !PT ;  /* 0x000000251b1f7210 */ /* 0x000fc400007fe4ff */
[----:B------:R-:W-:Y:S02]  /*46f0*/  PLOP3.LUT P4, PT, PT, PT, PT, 0x8, 0x0 ;  /* 0x000000000000781c */ /* 0x000fe40003f8e170 */
[----:B------:R-:W-:Y:S02]  /*4700*/  IADD3 R22, R22, 0x1, RZ ;  /* 0x0000000116167810 */ /* 0x000fe40007ffe0ff */
[----:B0-----:R-:W-:Y:S01]  /*4710*/  IADD3 R10, R26, 0x14, RZ ;  /* 0x000000141a0a7810 */ /* 0x001fe20007ffe0ff */
[-C--:B--2---:R-:W-:Y:S02]  /*4720*/  FFMA.FTZ R8, R12, R29.reuse, R25 ;  /* 0x0000001d0c087223 */ /* 0x084fe40000010019 */
[-C--:B------:R-:W-:Y:S02]  /*4730*/  FFMA.FTZ R7, R13, R29.reuse, R34 ;  /* 0x0000001d0d077223 */ /* 0x080fe40000010022 */
[-C--:B------:R-:W-:Y:S02]  /*4740*/  FFMA.FTZ R6, R14, R29.reuse, R23 ;  /* 0x0000001d0e067223 */ /* 0x080fe40000010017 */
[----:B------:R-:W-:-:S02]  /*4750*/  FFMA.FTZ R5, R15, R29, R32 ;  /* 0x0000001d0f057223 */ /* 0x000fc40000010020 */
[-C--:B---3--:R-:W-:Y:S02]  /*4760*/  FFMA.FTZ R4, R16, R29.reuse, R21 ;  /* 0x0000001d10047223 */ /* 0x088fe40000010015 */
[-C--:B------:R-:W-:Y:S02]  /*4770*/  FFMA.FTZ R3, R17, R29.reuse, R28 ;  /* 0x0000001d11037223 */ /* 0x080fe4000001001c */
[-C--:B------:R-:W-:Y:S02]  /*4780*/  FFMA.FTZ R2, R18, R29.reuse, R9 ;  /* 0x0000001d12027223 */ /* 0x080fe40000010009 */
[----:B------:R-:W-:Y:S02]  /*4790*/  FFMA.FTZ R0, R19, R29, R0 ;  /* 0x0000001d13007223 */ /* 0x000fe40000010000 */
.L_x_376:
[----:B------:R-:W-:-:S13]  /*47a0*/  ISETP.LT.OR P4, PT, R22, c[0x0][0x314], P4 ;  /* 0x0000c50016007a0c */ /* 0x000fda0002781670 */
[----:B------:R-:W-:Y:S05]  /*47b0*/  @!P4 BRA `(.L_x_373) ;  /* 0x000000f00000c947 */ /* 0x000fea0003800000 */
[----:B------:R-:W-:Y:S01]  /*47c0*/  ISETP.GE.AND P0, PT, R11, R24, PT ;  /* 0x000000180b00720c */ /* 0x000fe20003f06270 */
[----:B------:R-:W-:-:S12]  /*47d0*/  BSSY B0, `(.L_x_377) ;  /* 0x0000004000007945 */ /* 0x000fd80003800000 */
[----:B------:R-:W-:Y:S05]  /*47e0*/  @P0 BRA `(.L_x_378) ;  /* 0x0000002000000947 */ /* 0x000fea0003800000 */
[----:B------:R0:W5:Y:S04]  /*47f0*/  LDG.E.128 R12, [R30.64+-0x200] ;  /* 0xfffe00081e0c7981 */ /* 0x000168000c1e1d00 */
[----:B------:R0:W5:Y:S02]  /*4800*/  LDG.E.128 R16, [R30.64] ;  /* 0x000000081e107981 */ /* 0x000164000c1e1d00 */
.L_x_378:
[----:B------:R-:W-:Y:S05]  /*4810*/  BSYNC B0 ;  /* 0x0000000000007941 */ /* 0x000fea0003800000 */
.L_x_377:
[----:B------:R-:W1:Y:S02]  /*4820*/  LDS R9, [R10] ;  /* 0x000000000a097984 */ /* 0x000e640000000800 */
[C---:B-1---5:R-:W-:Y:S02]  /*4830*/  FFMA.FTZ R8, R9.reuse, R12, R8 ;  /* 0x0000000c09087223 */ /* 0x062fe40000010008 */
[C---:B------:R-:W-:Y:S02]  /*4840*/  FFMA.FTZ R7, R9.reuse, R13, R7 ;  /* 0x0000000d09077223 */ /* 0x040fe40000010007 */
[----:B------:R-:W-:-:S02]  /*4850*/  FFMA.FTZ R6, R9, R14, R6 ;  /* 0x0000000e09067223 */ /* 0x000fc40000010006 */
[C---:B------:R-:W-:Y:S02]  /*4860*/  FFMA.FTZ R5, R9.reuse, R15, R5 ;  /* 0x0000000f09057223 */ /* 0x040fe40000010005 */
[C---:B------:R-:W-:Y:S02]  /*4870*/  FFMA.FTZ R4, R9.reuse, R16, R4 ;  /* 0x0000001009047223 */ /* 0x040fe40000010004 */
[C---:B------:R-:W-:Y:S02]  /*4880*/  FFMA.FTZ R3, R9.reuse, R17, R3 ;  /* 0x0000001109037223 */ /* 0x040fe40000010003 */
[C---:B------:R-:W-:Y:S02]  /*4890*/  FFMA.FTZ R2, R9.reuse, R18, R2 ;  /* 0x0000001209027223 */ /* 0x040fe40000010002 */
[----:B------:R-:W-:Y:S02]  /*48a0*/  FFMA.FTZ R0, R9, R19, R0 ;  /* 0x0000001309007223 */ /* 0x000fe40000010000 */
.L_x_373:
        /* <DEDUP_REMOVED lines=13> */
[----:B------:R-:W1:Y:S03]  /*4980*/  I2F.RP R13, R10 ;  /* 0x0000000a000d7306 */ /* 0x000e660000209400 */
[----:B------:R-:W-:-:S05]  /*4990*/  IMAD.MOV R2, RZ, RZ, -R2 ;  /* 0x000000ffff027224 */ /* 0x000fca00078e0a02 */
[----:B-1----:R-:W1:Y:S02]  /*49a0*/  MUFU.RCP R14, R13 ;  /* 0x0000000d000e7308 */ /* 0x002e640000001000 */
[----:B-1----:R-:W-:-:S06]  /*49b0*/  IADD3 R14, R14, 0xffffffe, RZ ;  /* 0x0ffffffe0e0e7810 */ /* 0x002fcc0007ffe0ff */
[----:B------:R-:W1:Y:S02]  /*49c0*/  F2I.FTZ.U32.TRUNC.NTZ R15, R14 ;  /* 0x0000000e000f7305 */ /* 0x000e64000021f000 */
[--C-:B-1----:R-:W-:Y:S02]  /*49d0*/  IMAD.MOV R0, RZ, RZ, -R15.reuse ;  /* 0x000000ffff007224 */ /* 0x102fe400078e0a0f */
[----:B------:R-:W-:Y:S02]  /*49e0*/  IMAD.MOV.U32 R14, RZ, RZ, RZ ;  /* 0x000000ffff0e7224 */ /* 0x000fe400078e00ff */
[----:B------:R-:W-:Y:S02]  /*49f0*/  IMAD R7, R0, R10, RZ ;  /* 0x0000000a00077224 */ /* 0x000fe400078e02ff */
[----:B------:R-:W1:Y:S02]  /*4a00*/  I2F.RP R0, R3 ;  /* 0x0000000300007306 */ /* 0x000e640000209400 */
[----:B------:R-:W-:-:S06]  /*4a10*/  IMAD.HI.U32 R7, R15, R7, R14 ;  /* 0x000000070f077227 */ /* 0x000fcc00078e000e */
[----:B------:R-:W-:-:S04]  /*4a20*/  IMAD.HI.U32 R7, R7, R12, RZ ;  /* 0x0000000c07077227 */ /* 0x000fc800078e00ff */
[----:B------:R-:W-:Y:S01]  /*4a30*/  IMAD R13, R7, R2, R12 ;  /* 0x00000002070d7224 */ /* 0x000fe200078e020c */
[----:B------:R-:W-:Y:S01]  /*4a40*/  LOP3.LUT R2, R11, R6, RZ, 0x3c, !PT ;  /* 0x000000060b027212 */ /* 0x000fe200078e3cff */
[----:B-1----:R-:W1:Y:S03]  /*4a50*/  MUFU.RCP R0, R0 ;  /* 0x0000000000007308 */ /* 0x002e660000001000 */
[----:B------:R-:W-:Y:S02]  /*4a60*/  ISETP.GT.U32.AND P1, PT, R10, R13, PT ;  /* 0x0000000d0a00720c */ /* 0x000fe40003f24070 */
[----:B------:R-:W-:-:S11]  /*4a70*/  ISETP.GE.AND P0, PT, R2, RZ, PT ;  /* 0x000000ff0200720c */ /* 0x000fd60003f06270 */
[----:B------:R-:W-:Y:S01]  /*4a80*/  @!P1 IMAD.IADD R13, R13, 0x1, -R10 ;  /* 0x000000010d0d9824 */ /* 0x000fe200078e0a0a */
[----:B------:R-:W-:Y:S02]  /*4a90*/  @!P1 IADD3 R7, R7, 0x1, RZ ;  /* 0x0000000107079810 */ /* 0x000fe40007ffe0ff */
[----:B-1----:R-:W-:Y:S02]  /*4aa0*/  IADD3 R12, R0, 0xffffffe, RZ ;  /* 0x0ffffffe000c7810 */ /* 0x002fe40007ffe0ff */
[----:B------:R-:W-:Y:S02]  /*4ab0*/  ISETP.GE.U32.AND P2, PT, R13, R10, PT ;  /* 0x0000000a0d00720c */ /* 0x000fe40003f46070 */
[----:B------:R-:W-:Y:S01]  /*4ac0*/  ISETP.NE.AND P1, PT, R6, RZ, PT ;  /* 0x000000ff0600720c */ /* 0x000fe20003f25270 */
[----:B------:R1:W2:Y:S10]  /*4ad0*/  F2I.FTZ.U32.TRUNC.NTZ R13, R12 ;  /* 0x0000000c000d7305 */ /* 0x0002b4000021f000 */
[----:B------:R-:W-:-:S05]  /*4ae0*/  @P2 IADD3 R7, R7, 0x1, RZ ;  /* 0x0000000107072810 */ /* 0x000fca0007ffe0ff */
[----:B------:R-:W-:Y:S01]  /*4af0*/  @!P0 IMAD.MOV R7, RZ, RZ, -R7 ;  /* 0x000000ffff078224 */ /* 0x000fe200078e0a07 */
[----:B------:R-:W-:Y:S01]  /*4b00*/  @!P1 LOP3.LUT R7, RZ, R6, RZ, 0x33, !PT ;  /* 0x00000006ff079212 */ /* 0x000fe200078e33ff */
[----:B-1----:R-:W-:Y:S01]  /*4b10*/  HFMA2.MMA R12, -RZ, RZ, 0, 0 ;  /* 0x00000000ff0c7435 */ /* 0x002fe200000001ff */
[----:B--2---:R-:W-:-:S03]  /*4b20*/  IMAD.MOV R2, RZ, RZ, -R13 ;  /* 0x000000ffff027224 */ /* 0x004fc600078e0a0d */
[----:B------:R-:W-:Y:S02]  /*4b30*/  IMAD R6, R7, R6, RZ ;  /* 0x0000000607067224 */ /* 0x000fe400078e02ff */
[----:B------:R-:W-:Y:S02]  /*4b40*/  IMAD R2, R2, R3, RZ ;  /* 0x0000000302027224 */ /* 0x000fe400078e02ff */
[----:B------:R-:W-:Y:S02]  /*4b50*/  IMAD.IADD R10, R11, 0x1, -R6 ;  /* 0x000000010b0a7824 */ /* 0x000fe400078e0a06 */
[----:B------:R-:W-:-:S03]  /*4b60*/  IMAD.HI.U32 R2, R13, R2, R12 ;  /* 0x000000020d027227 */ /* 0x000fc600078e000c */
[----:B------:R-:W-:Y:S01]  /*4b70*/  IABS R0, R10 ;  /* 0x0000000a00007213 */ /* 0x000fe20000000000 */
[----:B------:R-:W-:Y:S01]  /*4b80*/  IMAD.WIDE.U32 R14, R7, c[0x0][0x1e0], RZ ;  /* 0x00007800070e7a25 */ /* 0x000fe200078e00ff */
[----:B------:R-:W-:-:S03]  /*4b90*/  LOP3.LUT R10, R10, c[0x0][0x214], RZ, 0x3c, !PT ;  /* 0x000085000a0a7a12 */ /* 0x000fc600078e3cff */
[----:B------:R-:W-:Y:S01]  /*4ba0*/  IMAD.HI.U32 R12, R2, R0, RZ ;  /* 0x00000000020c7227 */ /* 0x000fe200078e00ff */
[----:B------:R-:W-:-:S03]  /*4bb0*/  ISETP.GE.AND P1, PT, R10, RZ, PT ;  /* 0x000000ff0a00720c */ /* 0x000fc60003f26270 */
[----:B------:R-:W-:-:S04]  /*4bc0*/  IMAD.MOV R2, RZ, RZ, -R12 ;  /* 0x000000ffff027224 */ /* 0x000fc800078e0a0c */
        /* <DEDUP_REMOVED lines=12> */
[----:B------:R-:W-:-:S04]  /*4c90*/  @!P0 LOP3.LUT R12, RZ, c[0x0][0x214], RZ, 0x33, !PT ;  /* 0x00008500ff0c8a12 */ /* 0x000fc800078e33ff */
[----:B------:R-:W-:Y:S01]  /*4ca0*/  SHF.R.S32.HI R2, RZ, 0x1f, R12 ;  /* 0x0000001fff027819 */ /* 0x000fe2000001140c */
[C---:B------:R-:W-:Y:S02]  /*4cb0*/  IMAD R6, R12.reuse, c[0x0][0x214], R6 ;  /* 0x000085000c067a24 */ /* 0x040fe400078e0206 */
[----:B------:R-:W-:-:S03]  /*4cc0*/  IMAD.WIDE.U32 R14, R12, c[0x0][0x1f0], R14 ;  /* 0x00007c000c0e7a25 */ /* 0x000fc600078e000e */
[----:B------:R-:W-:Y:S01]  /*4cd0*/  IADD3 R6, R11, -R6, RZ ;  /* 0x800000060b067210 */ /* 0x000fe20007ffe0ff */
[----:B------:R-:W-:-:S04]  /*4ce0*/  IMAD R3, R2, c[0x0][0x1f0], RZ ;  /* 0x00007c0002037a24 */ /* 0x000fc800078e02ff */
[----:B------:R-:W-:Y:S01]  /*4cf0*/  IMAD R7, R12, c[0x0][0x1f4], R3 ;  /* 0x00007d000c077a24 */ /* 0x000fe200078e0203 */
[----:B------:R-:W-:-:S03]  /*4d00*/  SHF.R.S32.HI R3, RZ, 0x1f, R6 ;  /* 0x0000001fff037819 */ /* 0x000fc60000011406 */
[----:B------:R-:W-:Y:S01]  /*4d10*/  IMAD.IADD R15, R15, 0x1, R7 ;  /* 0x000000010f0f7824 */ /* 0x000fe200078e0207 */
[----:B------:R-:W-:Y:S01]  /*4d20*/  IADD3 R7, R38, 0x80, RZ ;  /* 0x0000008026077810 */ /* 0x000fe20007ffe0ff */
[----:B------:R-:W-:Y:S02]  /*4d30*/  IMAD R3, R3, c[0x0][0x1e8], RZ ;  /* 0x00007a0003037a24 */ /* 0x000fe400078e02ff */
[----:B------:R-:W-:-:S04]  /*4d40*/  IMAD.WIDE.U32 R14, R6, c[0x0][0x1e8], R14 ;  /* 0x00007a00060e7a25 */ /* 0x000fc800078e000e */
[----:B------:R-:W-:Y:S01]  /*4d50*/  IMAD R3, R6, c[0x0][0x1ec], R3 ;  /* 0x00007b0006037a24 */ /* 0x000fe200078e0203 */
[-C--:B------:R-:W-:Y:S02]  /*4d60*/  IADD3 R0, P1, R38, R14.reuse, RZ ;  /* 0x0000000e26007210 */ /* 0x080fe40007f3e0ff */
[----:B------:R-:W-:Y:S01]  /*4d70*/  IADD3 R2, P0, R7, R14, RZ ;  /* 0x0000000e07027210 */ /* 0x000fe20007f1e0ff */
[----:B------:R-:W-:-:S05]  /*4d80*/  IMAD.IADD R6, R15, 0x1, R3 ;  /* 0x000000010f067824 */ /* 0x000fca00078e0203 */
[-C--:B------:R-:W-:Y:S02]  /*4d90*/  LEA.HI.X.SX32 R3, R38, R6.reuse, 0x1, P1 ;  /* 0x0000000626037211 */ /* 0x080fe400008f0eff */
[----:B------:R-:W-:Y:S02]  /*4da0*/  LEA.HI.X.SX32 R7, R7, R6, 0x1, P0 ;  /* 0x0000000607077211 */ /* 0x000fe400000f0eff */
[----:B------:R-:W-:Y:S02]  /*4db0*/  LEA R10, P1, R0, c[0x0][0x1d0], 0x1 ;  /* 0x00007400000a7a11 */ /* 0x000fe400078208ff */
[----:B------:R-:W-:Y:S02]  /*4dc0*/  LEA R6, P0, R2, c[0x0][0x1d0], 0x1 ;  /* 0x0000740002067a11 */ /* 0x000fe400078008ff */
[----:B------:R-:W-:Y:S02]  /*4dd0*/  LEA.HI.X R11, R0, c[0x0][0x1d4], R3, 0x1, P1 ;  /* 0x00007500000b7a11 */ /* 0x000fe400008f0c03 */
[----:B------:R-:W-:-:S03]  /*4de0*/  LEA.HI.X R7, R2, c[0x0][0x1d4], R7, 0x1, P0 ;  /* 0x0000750002077a11 */ /* 0x000fc600000f0c07 */
[----:B------:R-:W-:Y:S04]  /*4df0*/  STG.E.64 [R10.64], R8 ;  /* 0x000000080a007986 */ /* 0x000fe8000c101b08 */
[----:B------:R-:W-:Y:S01]  /*4e00*/  STG.E.64 [R6.64], R4 ;  /* 0x0000000406007986 */ /* 0x000fe2000c101b08 */
[----:B------:R-:W-:Y:S05]  /*4e10*/  EXIT ;  /* 0x000000000000794d */ /* 0x000fea0003800000 */
        .weak           $__internal_7_$__cuda_sm20_div_s64
        .type           $__internal_7_$__cuda_sm20_div_s64,@function
        .size           $__internal_7_$__cuda_sm20_div_s64,(.L_x_4790 - $__internal_7_$__cuda_sm20_div_s64)
$__internal_7_$__cuda_sm20_div_s64:
        /* <DEDUP_REMOVED lines=83> */
[----:B------:R-:W-:Y:S06]  /*5350*/  RET.REL.NODEC R46 `(_ZN5flash32flash_fwd_splitkv_combine_kernelI23Flash_fwd_kernel_traitsILi256ELi64ELi64ELi4ELb0ELb0EN7cutlass6half_tE19Flash_kernel_traitsILi256ELi64ELi64ELi4ES3_EELi4ELi7ELb1EEEvNS_16Flash_fwd_paramsE) ;  /* 0xffffaca02e007950 */ /* 0x000fec0003c3ffff */
.L_x_379:
        /* <DEDUP_REMOVED lines=10> */
.L_x_4790:


//--------------------- .text._ZN5flash32flash_fwd_splitkv_combine_kernelI23Flash_fwd_kernel_traitsILi256ELi64ELi64ELi4ELb0ELb0EN7cutlass6half_tE19Flash_kernel_traitsILi256ELi64ELi64ELi4ES3_EELi4ELi6ELb1EEEvNS_16Flash_fwd_paramsE --------------------------
	.section	.text._ZN5flash32flash_fwd_splitkv_combine_kernelI23Flash_fwd_kernel_traitsILi256ELi64ELi64ELi4ELb0ELb0EN7cutlass6half_tE19Flash_kernel_traitsILi256ELi64ELi64ELi4ES3_EELi4ELi6ELb1EEEvNS_16Flash_fwd_paramsE,"ax",@progbits
	.sectioninfo	@"SHI_REGISTERS=60"
	.align	128
        .global         _ZN5flash32flash_fwd_splitkv_combine_kernelI23Flash_fwd_kernel_traitsILi256ELi64ELi64ELi4ELb0ELb0EN7cutlass6half_tE19Flash_kernel_traitsILi256ELi64ELi64ELi4ES3_EELi4ELi6ELb1EEEvNS_16Flash_fwd_paramsE
        .type           _ZN5flash32flash_fwd_splitkv_combine_kernelI23Flash_fwd_kernel_traitsILi256ELi64ELi64ELi4ELb0ELb0EN7cutlass6half_tE19Flash_kernel_traitsILi256ELi64ELi64ELi4ES3_EELi4ELi6ELb1EEEvNS_16Flash_fwd_paramsE,@function
        .size           _ZN5flash32flash_fwd_splitkv_combine_kernelI23Flash_fwd_kernel_traitsILi256ELi64ELi64ELi4ELb0ELb0EN7cutlass6half_tE19Flash_kernel_traitsILi256ELi64ELi64ELi4ES3_EELi4ELi6ELb1EEEvNS_16Flash_fwd_paramsE,(.L_x_4791 - _ZN5flash32flash_fwd_splitkv_combine_kernelI23Flash_fwd_kernel_traitsILi256ELi64ELi64ELi4ELb0ELb0EN7cutlass6half_tE19Flash_kernel_traitsILi256ELi64ELi64ELi4ES3_EELi4ELi6ELb1EEEvNS_16Flash_fwd_paramsE)
        .other          _ZN5flash32flash_fwd_splitkv_combine_kernelI23Flash_fwd_kernel_traitsILi256ELi64ELi64ELi4ELb0ELb0EN7cutlass6half_tE19Flash_kernel_traitsILi256ELi64ELi64ELi4ES3_EELi4ELi6ELb1EEEvNS_16Flash_fwd_paramsE,@"STO_CUDA_ENTRY STV_DEFAULT"
_ZN5flash32flash_fwd_splitkv_combine_kernelI23Flash_fwd_kernel_traitsILi256ELi64ELi64ELi4ELb0ELb0EN7cutlass6half_tE19Flash_kernel_traitsILi256ELi64ELi64ELi4ES3_EELi4ELi6ELb1EEEvNS_16Flash_fwd_paramsE:
.text._ZN5flash32flash_fwd_splitkv_combine_kernelI23Flash_fwd_kernel_traitsILi256ELi64ELi64ELi4ELb0ELb0EN7cutlass6half_tE19Flash_kernel_traitsILi256ELi64ELi64ELi4ES3_EELi4ELi6ELb1EEEvNS_16Flash_fwd_paramsE:
        /* <DEDUP_REMOVED lines=23> */
[----:B------:R-:W-:Y:S05]  /*0170*/  CALL.REL.NOINC `($__internal_8_$__cuda_sm20_div_s64) ;  /* 0x0000493000007944 */ /* 0x000fea0003c00000 */
[----:B------:R-:W-:Y:S05]  /*0180*/  BRA `(.L_x_381) ;  /* 0x0000013000007947 */ /* 0x000fea0003800000 */
.L_x_380:
        /* <DEDUP_REMOVED lines=19> */
.L_x_381:
        /* <DEDUP_REMOVED lines=11> */
[----:B------:R-:W-:Y:S05]  /*0370*/  CALL.REL.NOINC `($__internal_8_$__cuda_sm20_div_s64) ;  /* 0x0000473000007944 */ /* 0x000fea0003c00000 */
[----:B------:R-:W-:Y:S02]  /*0380*/  MOV R8, R22 ;  /* 0x0000001600087202 */ /* 0x000fe40000000f00 */
[----:B------:R-:W-:Y:S01]  /*0390*/  MOV R9, R23 ;  /* 0x0000001700097202 */ /* 0x000fe20000000f00 */
[----:B------:R-:W-:Y:S05]  /*03a0*/  BRA `(.L_x_384) ;  /* 0x0000013000007947 */ /* 0x000fea0003800000 */
.L_x_383:
        /* <DEDUP_REMOVED lines=19> */
.L_x_384:
[----:B------:R-:W-:Y:S05]  /*04e0*/  BSYNC B0 ;  /* 0x0000000000007941 */ /* 0x000fea0003800000 */
.L_x_382:
        /* <DEDUP_REMOVED lines=42> */
.L_x_386:
        /* <DEDUP_REMOVED lines=19> */
.L_x_387:
[----:B------:R-:W-:Y:S05]  /*08c0*/  BSYNC B0 ;  /* 0x0000000000007941 */ /* 0x000fea0003800000 */
.L_x_385:
        /* <DEDUP_REMOVED lines=74> */
[----:B------:R-:W-:Y:S02]  /*0d70*/  MOV R40, R22 ;  /* 0x0000001600287202 */ /* 0x000fe40000000f00 */
[----:B------:R-:W-:Y:S01]  /*0d80*/  MOV R41, R23 ;  /* 0x0000001700297202 */ /* 0x000fe20000000f00 */
[----:B------:R-:W-:Y:S05]  /*0d90*/  BRA `(.L_x_390) ;  /* 0x0000013000007947 */ /* 0x000fea0003800000 */
.L_x_389:
        /* <DEDUP_REMOVED lines=19> */
.L_x_390:
[----:B------:R-:W-:Y:S05]  /*0ed0*/  BSYNC B0 ;  /* 0x0000000000007941 */ /* 0x000fea0003800000 */
.L_x_388:
        /* <DEDUP_REMOVED lines=41> */
.L_x_392:
        /* <DEDUP_REMOVED lines=19> */
.L_x_393:
[----:B------:R-:W-:Y:S05]  /*12a0*/  BSYNC B0 ;  /* 0x0000000000007941 */ /* 0x000fea0003800000 */
.L_x_391:
        /* <DEDUP_REMOVED lines=236> */
[----:B------:R-:W-:Y:S05]  /*2170*/  CALL.REL.NOINC `($__internal_8_$__cuda_sm20_div_s64) ;  /* 0x0000293000007944 */ /* 0x000fea0003c00000 */
        /* <DEDUP_REMOVED lines=10> */
.L_x_398:
        /* <DEDUP_REMOVED lines=22> */
.L_x_399:
[----:B------:R-:W-:Y:S05]  /*2380*/  BSYNC B0 ;  /* 0x0000000000007941 */ /* 0x000fea0003800000 */
.L_x_397:
[----:B------:R-:W-:Y:S01]  /*2390*/  LOP3.LUT R19, R17, R0, RZ, 0xfc, !PT ;  /* 0x0000000011137212 */ /* 0x000fe200078efcff */
[----:B------:R-:W-:Y:S03]  /*23a0*/  BSSY B0, `(.L_x_400) ;  /* 0x0000028000007945 */ /* 0x000fe60003800000 */
[----:B------:R-:W-:-:S13]  /*23b0*/  ISETP.NE.U32.AND P0, PT, R19, RZ, PT ;  /* 0x000000ff1300720c */ /* 0x000fda0003f05070 */
[----:B------:R-:W-:Y:S05]  /*23c0*/  @!P0 BRA `(.L_x_401) ;  /* 0x000000f000008947 */ /* 0x000fea0003800000 */
[----:B------:R-:W-:Y:S01]  /*23d0*/  IMAD.MOV.U32 R28, RZ, RZ, R29 ;  /* 0x000000ffff1c7224 */ /* 0x000fe200078e001d */
[----:B------:R-:W-:Y:S02]  /*23e0*/  MOV R25, R0 ;  /* 0x0000000000197202 */ /* 0x000fe40000000f00 */
[----:B------:R-:W-:Y:S02]  /*23f0*/  MOV R26, 0x2410 ;  /* 0x00002410001a7802 */ /* 0x000fe40000000f00 */
[----:B------:R-:W-:Y:S05]  /*2400*/  CALL.REL.NOINC `($__internal_8_$__cuda_sm20_div_s64) ;  /* 0x000026a000007944 */ /* 0x000fea0003c00000 */
        /* <DEDUP_REMOVED lines=11> */
.L_x_401:
        /* <DEDUP_REMOVED lines=22> */
.L_x_402:
[----:B------:R-:W-:Y:S05]  /*2620*/  BSYNC B0 ;  /* 0x0000000000007941 */ /* 0x000fea0003800000 */
.L_x_400:
        /* <DEDUP_REMOVED lines=11> */
[----:B------:R-:W-:Y:S05]  /*26e0*/  CALL.REL.NOINC `($__internal_8_$__cuda_sm20_div_s64) ;  /* 0x000023c000007944 */ /* 0x000fea0003c00000 */
[----:B------:R-:W-:-:S04]  /*26f0*/  IADD3 R17, P0, RZ, -R22, RZ ;  /* 0x80000016ff117210 */ /* 0x000fc80007f1e0ff */
[----:B------:R-:W-:Y:S01]  /*2700*/  IADD3.X R18, RZ, ~R23, RZ, P0, !PT ;  /* 0x80000017ff127210 */ /* 0x000fe200007fe4ff */
[----:B------:R-:W-:-:S04]  /*2710*/  IMAD.WIDE.U32 R42, R5, R17, R42 ;  /* 0x00000011052a7225 */ /* 0x000fc800078e002a */
[----:B------:R-:W-:-:S04]  /*2720*/  IMAD R18, R18, R5, RZ ;  /* 0x0000000512127224 */ /* 0x000fc800078e02ff */
[----:B------:R-:W-:-:S05]  /*2730*/  IMAD R4, R4, R17, R18 ;  /* 0x0000001104047224 */ /* 0x000fca00078e0212 */
[----:B------:R-:W-:Y:S01]  /*2740*/  IADD3 R4, R43, R4, RZ ;  /* 0x000000042b047210 */ /* 0x000fe20007ffe0ff */
[----:B------:R-:W-:Y:S05]  /*2750*/  BRA `(.L_x_405) ;  /* 0x0000016000007947 */ /* 0x000fea0003800000 */
.L_x_404:
        /* <DEDUP_REMOVED lines=22> */
.L_x_405:
[----:B------:R-:W-:Y:S05]  /*28c0*/  BSYNC B0 ;  /* 0x0000000000007941 */ /* 0x000fea0003800000 */
.L_x_403:
        /* <DEDUP_REMOVED lines=38> */
[----:B------:R-:W-:Y:S05]  /*2b30*/  CALL.REL.NOINC `($__internal_8_$__cuda_sm20_div_s64) ;  /* 0x00001f7000007944 */ /* 0x000fea0003c00000 */
        /* <DEDUP_REMOVED lines=12> */
.L_x_407:
        /* <DEDUP_REMOVED lines=23> */
.L_x_408:
[----:B------:R-:W-:Y:S05]  /*2d70*/  BSYNC B0 ;  /* 0x0000000000007941 */ /* 0x000fea0003800000 */
.L_x_406:
        /* <DEDUP_REMOVED lines=18> */
.L_x_410:
        /* <DEDUP_REMOVED lines=22> */
.L_x_411:
[----:B------:R-:W-:Y:S05]  /*3000*/  BSYNC B0 ;  /* 0x0000000000007941 */ /* 0x000fea0003800000 */
.L_x_409:
        /* <DEDUP_REMOVED lines=22> */
.L_x_413:
        /* <DEDUP_REMOVED lines=23> */
.L_x_414:
[----:B------:R-:W-:Y:S05]  /*32e0*/  BSYNC B0 ;  /* 0x0000000000007941 */ /* 0x000fea0003800000 */
.L_x_412:
        /* <DEDUP_REMOVED lines=25> */
[----:B------:R-:W-:Y:S05]  /*3480*/  CALL.REL.NOINC `($__internal_8_$__cuda_sm20_div_s64) ;  /* 0x0000162000007944 */ /* 0x000fea0003c00000 */
        /* <DEDUP_REMOVED lines=11> */
.L_x_416:
        /* <DEDUP_REMOVED lines=23> */
.L_x_417:
[----:B------:R-:W-:Y:S05]  /*36b0*/  BSYNC B0 ;  /* 0x0000000000007941 */ /* 0x000fea0003800000 */
.L_x_415:
        /* <DEDUP_REMOVED lines=27> */
.L_x_419:
        /* <DEDUP_REMOVED lines=23> */
.L_x_420:
[----:B------:R-:W-:Y:S05]  /*39e0*/  BSYNC B0 ;  /* 0x0000000000007941 */ /* 0x000fea0003800000 */
.L_x_418:
        /* <DEDUP_REMOVED lines=20> */
.L_x_396:
[----:B------:R-:W-:-:S04]  /*3b30*/  LEA R2, P0, R38, c[0x0][0x200], 0x2 ;  /* 0x0000800026027a11 */ /* 0x000fc800078010ff */
[----:B------:R-:W-:-:S05]  /*3b40*/  LEA.HI.X R3, R38, c[0x0][0x204], R39, 0x2, P0 ;  /* 0x0000810026037a11 */ /* 0x000fca00000f1427 */
[----:B------:R0:W-:Y:S04]  /*3b50*/  STG.E [R2.64], R31 ;  /* 0x0000001f02007986 */ /* 0x0001e8000c10190a */
.L_x_395:
[----:B------:R-:W-:Y:S05]  /*3b60*/  BSYNC B1 ;  /* 0x0000000000017941 */ /* 0x000fea0003800000 */
.L_x_394:
[C---:B------:R-:W-:Y:S01]  /*3b70*/  ISETP.GE.OR P0, PT, R36.reuse, c[0x0][0x314], P2 ;  /* 0x0000c50024007a0c */ /* 0x040fe20001706670 */
[----:B------:R-:W-:Y:S01]  /*3b80*/  IMAD.MOV.U32 R21, RZ, RZ, c[0x0][0x314] ;  /* 0x0000c500ff157624 */ /* 0x000fe200078e00ff */
[C---:B------:R-:W-:Y:S01]  /*3b90*/  IADD3 R0, R36.reuse, 0x20, RZ ;  /* 0x0000002024007810 */ /* 0x040fe20007ffe0ff */
[----:B------:R-:W-:Y:S01]  /*3ba0*/  IMAD.SHL.U32 R36, R36, 0x4, RZ ;  /* 0x0000000424247824 */ /* 0x000fe200078e00ff */
[----:B0-----:R-:W-:Y:S02]  /*3bb0*/  CS2R R4, SRZ ;  /* 0x0000000000047805 */ /* 0x001fe4000001ff00 */
[----:B------:R-:W-:Y:S01]  /*3bc0*/  ISETP.GE.OR P2, PT, R0, c[0x0][0x314], P2 ;  /* 0x0000c50000007a0c */ /* 0x000fe20001746670 */
[----:B------:R-:W-:-:S06]  /*3bd0*/  HFMA2.MMA R0, -RZ, RZ, 0, 0 ;  /* 0x00000000ff007435 */ /* 0x000fcc00000001ff */
[----:B------:R-:W-:-:S04]  /*3be0*/  @!P0 FADD.FTZ R3, -R31, R34 ;  /* 0x000000221f038221 */ /* 0x000fc80000010100 */
[----:B------:R-:W-:Y:S02]  /*3bf0*/  @!P0 FMUL.FTZ R3, R3, 1.4426950216293334961 ;  /* 0x3fb8aa3b03038820 */ /* 0x000fe40000410000 */
[----:B------:R-:W-:Y:S02]  /*3c00*/  @!P2 FADD.FTZ R31, -R31, R33 ;  /* 0x000000211f1fa221 */ /* 0x000fe40000010100 */
[----:B------:R-:W0:Y:S02]  /*3c10*/  @!P0 MUFU.EX2 R6, R3 ;  /* 0x0000000300068308 */ /* 0x000e240000000800 */
[----:B------:R-:W-:-:S06]  /*3c20*/  @!P2 FMUL.FTZ R8, R31, 1.4426950216293334961 ;  /* 0x3fb8aa3b1f08a820 */ /* 0x000fcc0000410000 */
[----:B------:R-:W1:Y:S01]  /*3c30*/  @!P2 MUFU.EX2 R8, R8 ;  /* 0x000000080008a308 */ /* 0x000e620000000800 */
[----:B0-----:R0:W-:Y:S01]  /*3c40*/  @!P0 STS [R27.X4], R6 ;  /* 0x000000061b008388 */ /* 0x0011e20000004800 */
[----:B------:R-:W-:Y:S01]  /*3c50*/  ISETP.GE.AND P0, PT, R21, 0x1, PT ;  /* 0x000000011500780c */ /* 0x000fe20003f06270 */
[----:B------:R-:W-:Y:S02]  /*3c60*/  CS2R R2, SRZ ;  /* 0x0000000000027805 */ /* 0x000fe4000001ff00 */
[----:B-1----:R1:W-:Y:S01]  /*3c70*/  @!P2 STS [R27.X4+0x280], R8 ;  /* 0x000280081b00a388 */ /* 0x0023e20000004800 */
[----:B0-----:R-:W-:Y:S01]  /*3c80*/  CS2R R6, SRZ ;  /* 0x0000000000067805 */ /* 0x001fe2000001ff00 */
[----:B-1----:R-:W-:Y:S02]  /*3c90*/  MOV R8, RZ ;  /* 0x000000ff00087202 */ /* 0x002fe40000000f00 */
        /* <DEDUP_REMOVED lines=29> */
.L_x_423:
        /* <DEDUP_REMOVED lines=57> */
.L_x_422:
        /* <DEDUP_REMOVED lines=35> */
.L_x_424:
[----:B------:R-:W-:-:S13]  /*4430*/  ISETP.LT.OR P4, PT, R22, c[0x0][0x314], P4 ;  /* 0x0000c50016007a0c */ /* 0x000fda0002781670 */
[----:B------:R-:W-:Y:S05]  /*4440*/  @!P4 BRA `(.L_x_421) ;  /* 0x000000f00000c947 */ /* 0x000fea0003800000 */
[----:B------:R-:W-:Y:S01]  /*4450*/  ISETP.GE.AND P0, PT, R11, R24, PT ;  /* 0x000000180b00720c */ /* 0x000fe20003f06270 */
[----:B------:R-:W-:-:S12]  /*4460*/  BSSY B0, `(.L_x_425) ;  /* 0x0000004000007945 */ /* 0x000fd80003800000 */
[----:B------:R-:W-:Y:S05]  /*4470*/  @P0 BRA `(.L_x_426) ;  /* 0x0000002000000947 */ /* 0x000fea0003800000 */
[----:B------:R0:W5:Y:S04]  /*4480*/  LDG.E.128 R12, [R30.64+-0x200] ;  /* 0xfffe000a1e0c7981 */ /* 0x000168000c1e1d00 */
[----:B------:R0:W5:Y:S02]  /*4490*/  LDG.E.128 R16, [R30.64] ;  /* 0x0000000a1e107981 */ /* 0x000164000c1e1d00 */
.L_x_426:
[----:B------:R-:W-:Y:S05]  /*44a0*/  BSYNC B0 ;  /* 0x0000000000007941 */ /* 0x000fea0003800000 */
.L_x_425:
        /* <DEDUP_REMOVED lines=9> */
.L_x_421:
        /* <DEDUP_REMOVED lines=87> */
        .weak           $__internal_8_$__cuda_sm20_div_s64
        .type           $__internal_8_$__cuda_sm20_div_s64,@function
        .size           $__internal_8_$__cuda_sm20_div_s64,(.L_x_4791 - $__internal_8_$__cuda_sm20_div_s64)
$__internal_8_$__cuda_sm20_div_s64:
        /* <DEDUP_REMOVED lines=83> */
[----:B------:R-:W-:Y:S06]  /*4fe0*/  RET.REL.NODEC R44 `(_ZN5flash32flash_fwd_splitkv_combine_kernelI23Flash_fwd_kernel_traitsILi256ELi64ELi64ELi4ELb0ELb0EN7cutlass6half_tE19Flash_kernel_traitsILi256ELi64ELi64ELi4ES3_EELi4ELi6ELb1EEEvNS_16Flash_fwd_paramsE) ;  /* 0xffffb0102c007950 */ /* 0x000fec0003c3ffff */
.L_x_427:
        /* <DEDUP_REMOVED lines=9> */
.L_x_4791:


//--------------------- .text._ZN5flash32flash_fwd_splitkv_combine_kernelI23Flash_fwd_kernel_traitsILi256ELi64ELi64ELi4ELb0ELb0EN7cutlass6half_tE19Flash_kernel_traitsILi256ELi64ELi64ELi4ES3_EELi4ELi5ELb1EEEvNS_16Flash_fwd_paramsE --------------------------
	.section	.text._ZN5flash32flash_fwd_splitkv_combine_kernelI23Flash_fwd_kernel_traitsILi256ELi64ELi64ELi4ELb0ELb0EN7cutlass6half_tE19Flash_kernel_traitsILi256ELi64ELi64ELi4ES3_EELi4ELi5ELb1EEEvNS_16Flash_fwd_paramsE,"ax",@progbits
	.sectioninfo	@"SHI_REGISTERS=52"
	.align	128
        .global         _ZN5flash32flash_fwd_splitkv_combine_kernelI23Flash_fwd_kernel_traitsILi256ELi64ELi64ELi4ELb0ELb0EN7cutlass6half_tE19Flash_kernel_traitsILi256ELi64ELi64ELi4ES3_EELi4ELi5ELb1EEEvNS_16Flash_fwd_paramsE
        .type           _ZN5flash32flash_fwd_splitkv_combine_kernelI23Flash_fwd_kernel_traitsILi256ELi64ELi64ELi4ELb0ELb0EN7cutlass6half_tE19Flash_kernel_traitsILi256ELi64ELi64ELi4ES3_EELi4ELi5ELb1EEEvNS_16Flash_fwd_paramsE,@function
        .size           _ZN5flash32flash_fwd_splitkv_combine_kernelI23Flash_fwd_kernel_traitsILi256ELi64ELi64ELi4ELb0ELb0EN7cutlass6half_tE19Flash_kernel_traitsILi256ELi64ELi64ELi4ES3_EELi4ELi5ELb1EEEvNS_16Flash_fwd_paramsE,(.L_x_4792 - _ZN5flash32flash_fwd_splitkv_combine_kernelI23Flash_fwd_kernel_traitsILi256ELi64ELi64ELi4ELb0ELb0EN7cutlass6half_tE19Flash_kernel_traitsILi256ELi64ELi64ELi4ES3_EELi4ELi5ELb1EEEvNS_16Flash_fwd_paramsE)
        .other          _ZN5flash32flash_fwd_splitkv_combine_kernelI23Flash_fwd_kernel_traitsILi256ELi64ELi64ELi4ELb0ELb0EN7cutlass6half_tE19Flash_kernel_traitsILi256ELi64ELi64ELi4ES3_EELi4ELi5ELb1EEEvNS_16Flash_fwd_paramsE,@"STO_CUDA_ENTRY STV_DEFAULT"
_ZN5flash32flash_fwd_splitkv_combine_kernelI23Flash_fwd_kernel_traitsILi256ELi64ELi64ELi4ELb0ELb0EN7cutlass6half_tE19Flash_kernel_traitsILi256ELi64ELi64ELi4ES3_EELi4ELi5ELb1EEEvNS_16Flash_fwd_paramsE:
.text._ZN5flash32flash_fwd_splitkv_combine_kernelI23Flash_fwd_kernel_traitsILi256ELi64ELi64ELi4ELb0ELb0EN7cutlass6half_tE19Flash_kernel_traitsILi256ELi64ELi64ELi4ES3_EELi4ELi5ELb1EEEvNS_16Flash_fwd_paramsE:
        /* <DEDUP_REMOVED lines=23> */
[----:B------:R-:W-:Y:S05]  /*0170*/  CALL.REL.NOINC `($__internal_9_$__cuda_sm20_div_s64) ;  /* 0x000048c000007944 */ /* 0x000fea0003c00000 */
[----:B------:R-:W-:Y:S05]  /*0180*/  BRA `(.L_x_429) ;  /* 0x0000013000007947 */ /* 0x000fea0003800000 */
.L_x_428:
        /* <DEDUP_REMOVED lines=19> */
.L_x_429:
        /* <DEDUP_REMOVED lines=12> */
[----:B------:R-:W-:Y:S05]  /*0380*/  CALL.REL.NOINC `($__internal_9_$__cuda_sm20_div_s64) ;  /* 0x000046b000007944 */ /* 0x000fea0003c00000 */
[----:B------:R-:W-:Y:S02]  /*0390*/  MOV R8, R20 ;  /* 0x0000001400087202 */ /* 0x000fe40000000f00 */
[----:B------:R-:W-:Y:S01]  /*03a0*/  MOV R9, R21 ;  /* 0x0000001500097202 */ /* 0x000fe20000000f00 */
[----:B------:R-:W-:Y:S05]  /*03b0*/  BRA `(.L_x_432) ;  /* 0x0000013000007947 */ /* 0x000fea0003800000 */
.L_x_431:
        /* <DEDUP_REMOVED lines=19> */
.L_x_432:
[----:B------:R-:W-:Y:S05]  /*04f0*/  BSYNC B0 ;  /* 0x0000000000007941 */ /* 0x000fea0003800000 */
.L_x_430:
        /* <DEDUP_REMOVED lines=43> */
.L_x_434:
        /* <DEDUP_REMOVED lines=19> */
.L_x_435:
[----:B------:R-:W-:Y:S05]  /*08e0*/  BSYNC B0 ;  /* 0x0000000000007941 */ /* 0x000fea0003800000 */
.L_x_433:
        /* <DEDUP_REMOVED lines=74> */
[----:B------:R-:W-:Y:S02]  /*0d90*/  MOV R32, R20 ;  /* 0x0000001400207202 */ /* 0x000fe40000000f00 */
[----:B------:R-:W-:Y:S01]  /*0da0*/  MOV R33, R21 ;  /* 0x0000001500217202 */ /* 0x000fe20000000f00 */
[----:B------:R-:W-:Y:S05]  /*0db0*/  BRA `(.L_x_438) ;  /* 0x0000013000007947 */ /* 0x000fea0003800000 */
.L_x_437:
        /* <DEDUP_REMOVED lines=19> */
.L_x_438:
[----:B------:R-:W-:Y:S05]  /*0ef0*/  BSYNC B0 ;  /* 0x0000000000007941 */ /* 0x000fea0003800000 */
.L_x_436:
        /* <DEDUP_REMOVED lines=41> */
.L_x_440:
        /* <DEDUP_REMOVED lines=19> */
.L_x_441:
[----:B------:R-:W-:Y:S05]  /*12c0*/  BSYNC B0 ;  /* 0x0000000000007941 */ /* 0x000fea0003800000 */
.L_x_439:
        /* <DEDUP_REMOVED lines=131> */
.L_x_443:
[----:B------:R-:W-:Y:S05]  /*1b00*/  BSYNC B0 ;  /* 0x0000000000007941 */ /* 0x000fea0003800000 */
.L_x_442:
        /* <DEDUP_REMOVED lines=99> */
.L_x_448:
        /* <DEDUP_REMOVED lines=22> */
.L_x_449:
[----:B------:R-:W-:Y:S05]  /*22a0*/  BSYNC B0 ;  /* 0x0000000000007941 */ /* 0x000fea0003800000 */
.L_x_447:
[----:B------:R-:W-:Y:S01]  /*22b0*/  LOP3.LUT R19, R17, R0, RZ, 0xfc, !PT ;  /* 0x0000000011137212 */ /* 0x000fe200078efcff */
[----:B------:R-:W-:Y:S03]  /*22c0*/  BSSY B0, `(.L_x_450) ;  /* 0x0000028000007945 */ /* 0x000fe60003800000 */
[----:B------:R-:W-:-:S13]  /*22d0*/  ISETP.NE.U32.AND P0, PT, R19, RZ, PT ;  /* 0x000000ff1300720c */ /* 0x000fda0003f05070 */
[----:B------:R-:W-:Y:S05]  /*22e0*/  @!P0 BRA `(.L_x_451) ;  /* 0x000000f000008947 */ /* 0x000fea0003800000 */
[----:B------:R-:W-:Y:S01]  /*22f0*/  IMAD.MOV.U32 R24, RZ, RZ, R30 ;  /* 0x000000ffff187224 */ /* 0x000fe200078e001e */
[----:B------:R-:W-:Y:S02]  /*2300*/  MOV R23, R0 ;  /* 0x0000000000177202 */ /* 0x000fe40000000f00 */
[----:B------:R-:W-:Y:S02]  /*2310*/  MOV R22, 0x2330 ;  /* 0x0000233000167802 */ /* 0x000fe40000000f00 */
[----:B------:R-:W-:Y:S05]  /*2320*/  CALL.REL.NOINC `($__internal_9_$__cuda_sm20_div_s64) ;  /* 0x0000271000007944 */ /* 0x000fea0003c00000 */
        /* <DEDUP_REMOVED lines=11> */
.L_x_451:
        /* <DEDUP_REMOVED lines=22> */
.L_x_452:
[----:B------:R-:W-:Y:S05]  /*2540*/  BSYNC B0 ;  /* 0x0000000000007941 */ /* 0x000fea0003800000 */
.L_x_450:
        /* <DEDUP_REMOVED lines=11> */
[----:B------:R-:W-:Y:S05]  /*2600*/  CALL.REL.NOINC `($__internal_9_$__cuda_sm20_div_s64) ;  /* 0x0000243000007944 */ /* 0x000fea0003c00000 */
[----:B------:R-:W-:-:S04]  /*2610*/  IADD3 R17, P0, RZ, -R20, RZ ;  /* 0x80000014ff117210 */ /* 0x000fc80007f1e0ff */
[----:B------:R-:W-:Y:S01]  /*2620*/  IADD3.X R18, RZ, ~R21, RZ, P0, !PT ;  /* 0x80000015ff127210 */ /* 0x000fe200007fe4ff */
[----:B------:R-:W-:-:S04]  /*2630*/  IMAD.WIDE.U32 R36, R5, R17, R36 ;  /* 0x0000001105247225 */ /* 0x000fc800078e0024 */
[----:B------:R-:W-:-:S04]  /*2640*/  IMAD R18, R18, R5, RZ ;  /* 0x0000000512127224 */ /* 0x000fc800078e02ff */
[----:B------:R-:W-:-:S05]  /*2650*/  IMAD R4, R4, R17, R18 ;  /* 0x0000001104047224 */ /* 0x000fca00078e0212 */
[----:B------:R-:W-:Y:S01]  /*2660*/  IADD3 R4, R37, R4, RZ ;  /* 0x0000000425047210 */ /* 0x000fe20007ffe0ff */
[----:B------:R-:W-:Y:S05]  /*2670*/  BRA `(.L_x_455) ;  /* 0x0000016000007947 */ /* 0x000fea0003800000 */
.L_x_454:
        /* <DEDUP_REMOVED lines=22> */
.L_x_455:
[----:B------:R-:W-:Y:S05]  /*27e0*/  BSYNC B0 ;  /* 0x0000000000007941 */ /* 0x000fea0003800000 */
.L_x_453:
        /* <DEDUP_REMOVED lines=38> */
[----:B------:R-:W-:Y:S05]  /*2a50*/  CALL.REL.NOINC `($__internal_9_$__cuda_sm20_div_s64) ;  /* 0x00001fe000007944 */ /* 0x000fea0003c00000 */
        /* <DEDUP_REMOVED lines=12> */
.L_x_457:
        /* <DEDUP_REMOVED lines=23> */
.L_x_458:
[----:B------:R-:W-:Y:S05]  /*2c90*/  BSYNC B0 ;  /* 0x0000000000007941 */ /* 0x000fea0003800000 */
.L_x_456:
        /* <DEDUP_REMOVED lines=19> */
.L_x_460:
        /* <DEDUP_REMOVED lines=22> */
.L_x_461:
[----:B------:R-:W-:Y:S05]  /*2f30*/  BSYNC B0 ;  /* 0x0000000000007941 */ /* 0x000fea0003800000 */
.L_x_459:
        /* <DEDUP_REMOVED lines=20> */
.L_x_463:
        /* <DEDUP_REMOVED lines=23> */
.L_x_464:
[----:B------:R-:W-:Y:S05]  /*31f0*/  BSYNC B0 ;  /* 0x0000000000007941 */ /* 0x000fea0003800000 */
.L_x_462:
        /* <DEDUP_REMOVED lines=25> */
[----:B------:R-:W-:Y:S05]  /*3390*/  CALL.REL.NOINC `($__internal_9_$__cuda_sm20_div_s64) ;  /* 0x000016a000007944 */ /* 0x000fea0003c00000 */
        /* <DEDUP_REMOVED lines=12> */
.L_x_466:
        /* <DEDUP_REMOVED lines=23> */
.L_x_467:
[----:B------:R-:W-:Y:S05]  /*35d0*/  BSYNC B0 ;  /* 0x0000000000007941 */ /* 0x000fea0003800000 */
.L_x_465:
        /* <DEDUP_REMOVED lines=29> */
.L_x_469:
        /* <DEDUP_REMOVED lines=23> */
.L_x_470:
[----:B------:R-:W-:Y:S05]  /*3920*/  BSYNC B0 ;  /* 0x0000000000007941 */ /* 0x000fea0003800000 */
.L_x_468:
        /* <DEDUP_REMOVED lines=20> */
.L_x_446:
[----:B------:R-:W-:-:S04]  /*3a70*/  LEA R2, P0, R36, c[0x0][0x200], 0x2 ;  /* 0x0000800024027a11 */ /* 0x000fc800078010ff */
[----:B------:R-:W-:-:S05]  /*3a80*/  LEA.HI.X R3, R36, c[0x0][0x204], R37, 0x2, P0 ;  /* 0x0000810024037a11 */ /* 0x000fca00000f1425 */
[----:B------:R0:W-:Y:S04]  /*3a90*/  STG.E [R2.64], R28 ;  /* 0x0000001c02007986 */ /* 0x0001e8000c10190a */
.L_x_445:
[----:B------:R-:W-:Y:S05]  /*3aa0*/  BSYNC B1 ;  /* 0x0000000000017941 */ /* 0x000fea0003800000 */
.L_x_444:
[----:B------:R-:W1:Y:S01]  /*3ab0*/  S2R R0, SR_TID.X ;  /* 0x0000000000007919 */ /* 0x000e620000002100 */
[----:B------:R-:W-:Y:S01]  /*3ac0*/  IMAD.MOV.U32 R21, RZ, RZ, c[0x0][0x314] ;  /* 0x0000c500ff157624 */ /* 0x000fe200078e00ff */
[----:B------:R-:W-:Y:S01]  /*3ad0*/  CS2R R4, SRZ ;  /* 0x0000000000047805 */ /* 0x000fe2000001ff00 */
[----:B------:R-:W-:Y:S01]  /*3ae0*/  CS2R R6, SRZ ;  /* 0x0000000000067805 */ /* 0x000fe2000001ff00 */
[----:B01----:R-:W-:-:S04]  /*3af0*/  SHF.R.S32.HI R3, RZ, 0x1f, R0 ;  /* 0x0000001fff037819 */ /* 0x003fc80000011400 */
[----:B------:R-:W-:Y:S02]  /*3b00*/  LEA.HI R20, R3, R0, RZ, 0x5 ;  /* 0x0000000003147211 */ /* 0x000fe400078f28ff */
[----:B------:R-:W-:Y:S02]  /*3b10*/  CS2R R2, SRZ ;  /* 0x0000000000027805 */ /* 0x000fe4000001ff00 */
[----:B------:R-:W-:Y:S02]  /*3b20*/  LOP3.LUT R25, R20, 0xffffffe0, RZ, 0xc0, !PT ;  /* 0xffffffe014197812 */ /* 0x000fe400078ec0ff */
[----:B------:R-:W-:-:S03]  /*3b30*/  SHF.R.S32.HI R20, RZ, 0x5, R20 ;  /* 0x00000005ff147819 */ /* 0x000fc60000011414 */
[----:B------:R-:W-:-:S05]  /*3b40*/  IMAD.IADD R25, R0, 0x1, -R25 ;  /* 0x0000000100197824 */ /* 0x000fca00078e0a19 */
[----:B------:R-:W-:-:S04]  /*3b50*/  ISETP.GE.AND P0, PT, R25, c[0x0][0x314], PT ;  /* 0x0000c50019007a0c */ /* 0x000fc80003f06270 */
[----:B------:R-:W-:Y:S01]  /*3b60*/  ISETP.LT.AND P0, PT, R0, 0x80, !P0 ;  /* 0x000000800000780c */ /* 0x000fe20004701270 */
[----:B------:R-:W-:-:S12]  /*3b70*/  HFMA2.MMA R0, -RZ, RZ, 0, 0 ;  /* 0x00000000ff007435 */ /* 0x000fd800000001ff */
[----:B------:R-:W-:Y:S02]  /*3b80*/  @P0 FADD.FTZ R8, -R28, R29 ;  /* 0x0000001d1c080221 */ /* 0x000fe40000010100 */
[C---:B------:R-:W-:Y:S01]  /*3b90*/  @P0 IMAD R9, R25.reuse, 0x5, R20 ;  /* 0x0000000519090824 */ /* 0x040fe200078e0214 */
[----:B------:R-:W-:Y:S01]  /*3ba0*/  SHF.L.U32 R25, R25, 0x2, RZ ;  /* 0x0000000219197819 */ /* 0x000fe200000006ff */
[----:B------:R-:W-:-:S06]  /*3bb0*/  @P0 FMUL.FTZ R8, R8, 1.4426950216293334961 ;  /* 0x3fb8aa3b08080820 */ /* 0x000fcc0000410000 */
[----:B------:R-:W0:Y:S02]  /*3bc0*/  @P0 MUFU.EX2 R8, R8 ;  /* 0x0000000800080308 */ /* 0x000e240000000800 */
[----:B0-----:R0:W-:Y:S04]  /*3bd0*/  @P0 STS [R9.X4], R8 ;  /* 0x0000000809000388 */ /* 0x0011e80000004800 */
[----:B------:R-:W-:Y:S01]  /*3be0*/  BAR.SYNC.DEFER_BLOCKING 0x0 ;  /* 0x0000000000007b1d */ /* 0x000fe20000010000 */
[----:B------:R-:W-:Y:S01]  /*3bf0*/  ISETP.GE.AND P0, PT, R21, 0x1, PT ;  /* 0x000000011500780c */ /* 0x000fe20003f06270 */
[----:B0-----:R-:W-:-:S12]  /*3c00*/  IMAD.MOV.U32 R8, RZ, RZ, RZ ;  /* 0x000000ffff087224 */ /* 0x001fd800078e00ff */
[----:B------:R-:W-:Y:S05]  /*3c10*/  @!P0 BRA `(.L_x_471) ;  /* 0x000008b000008947 */ /* 0x000fea0003800000 */
[----:B------:R-:W-:Y:S01]  /*3c20*/  ULDC UR5, c[0x0][0x22c] ;  /* 0x00008b0000057ab9 */ /* 0x000fe20000000800 */
[C---:B------:R-:W-:Y:S01]  /*3c30*/  IMAD R29, R20.reuse, 0x100, R25 ;  /* 0x00000100141d7824 */ /* 0x040fe200078e0219 */
[----:B------:R-:W-:Y:S01]  /*3c40*/  UIMAD UR5, UR8, UR5, URZ ;  /* 0x00000005080572a4 */ /* 0x000fe2000f8e023f */
[----:B------:R-:W-:Y:S01]  /*3c50*/  ISETP.GT.AND P1, PT, R21, 0x3, PT ;  /* 0x000000031500780c */ /* 0x000fe20003f24270 */
[C---:B------:R-:W-:Y:S01]  /*3c60*/  IMAD R26, R11.reuse, c[0x0][0x22c], RZ ;  /* 0x00008b000b1a7a24 */ /* 0x040fe200078e02ff */
[----:B------:R-:W-:Y:S01]  /*3c70*/  PLOP3.LUT P4, PT, PT, PT, PT, 0x80, 0x0 ;  /* 0x000000000000781c */ /* 0x000fe20003f8f070 */
[----:B------:R-:W-:Y:S01]  /*3c80*/  USHF.R.S32.HI UR4, URZ, 0x1f, UR5 ;  /* 0x0000001f3f047899 */ /* 0x000fe20008011405 */
[----:B------:R-:W-:Y:S01]  /*3c90*/  IADD3 R23, R11, -UR8, RZ ;  /* 0x800000080b177c10 */ /* 0x000fe2000fffe0ff */
[----:B------:R-:W-:Y:S01]  /*3ca0*/  IMAD.SHL.U32 R10, R20, 0x4, RZ ;  /* 0x00000004140a7824 */ /* 0x000fe200078e00ff */
[C---:B------:R-:W-:Y:S01]  /*3cb0*/  IADD3 R0, P0, R29.reuse, UR5, RZ ;  /* 0x000000051d007c10 */ /* 0x040fe2000ff1e0ff */
[----:B------:R-:W-:Y:S01]  /*3cc0*/  IMAD.MOV.U32 R22, RZ, RZ, RZ ;  /* 0x000000ffff167224 */ /* 0x000fe200078e00ff */
[----:B------:R-:W-:Y:S01]  /*3cd0*/  CS2R R12, SRZ ;  /* 0x00000000000c7805 */ /* 0x000fe2000001ff00 */
[----:B------:R-:W-:Y:S01]  /*3ce0*/  CS2R R14, SRZ ;  /* 0x00000000000e7805 */ /* 0x000fe2000001ff00 */
[----:B------:R-:W-:Y:S01]  /*3cf0*/  LEA.HI.X.SX32 R29, R29, UR4, 0x1, P0 ;  /* 0x000000041d1d7c11 */ /* 0x000fe200080f0eff */
[----:B------:R-:W-:Y:S01]  /*3d00*/  CS2R R16, SRZ ;  /* 0x0000000000107805 */ /* 0x000fe2000001ff00 */
[----:B------:R-:W-:Y:S01]  /*3d10*/  LEA R24, P0, R0, c[0x0][0x1d8], 0x2 ;  /* 0x0000760000187a11 */ /* 0x000fe200078010ff */
[----:B------:R-:W-:Y:S01]  /*3d20*/  CS2R R18, SRZ ;  /* 0x0000000000127805 */ /* 0x000fe2000001ff00 */
[----:B------:R-:W-:-:S02]  /*3d30*/  IMAD.WIDE R26, R26, 0x4, RZ ;  /* 0x000000041a1a7825 */ /* 0x000fc400078e02ff */
[----:B------:R-:W-:Y:S02]  /*3d40*/  LEA.HI.X R29, R0, c[0x0][0x1dc], R29, 0x2, P0 ;  /* 0x00007700001d7a11 */ /* 0x000fe400000f141d */
[----:B------:R-:W-:Y:S01]  /*3d50*/  IADD3 R24, P0, R24, 0x200, RZ ;  /* 0x0000020018187810 */ /* 0x000fe20007f1e0ff */
[----:B------:R-:W-:-:S04]  /*3d60*/  IMAD.MOV.U32 R0, RZ, RZ, RZ ;  /* 0x000000ffff007224 */ /* 0x000fc800078e00ff */
[----:B------:R-:W-:Y:S01]  /*3d70*/  IMAD.X R29, RZ, RZ, R29, P0 ;  /* 0x000000ffff1d7224 */ /* 0x000fe200000e061d */
[----:B------:R-:W-:Y:S05]  /*3d80*/  @!P1 BRA `(.L_x_472) ;  /* 0x000003e000009947 */ /* 0x000fea0003800000 */
[----:B------:R-:W-:Y:S02]  /*3d90*/  PLOP3.LUT P4, PT, PT, PT, PT, 0x8, 0x0 ;  /* 0x000000000000781c */ /* 0x000fe40003f8e170 */
[CC--:B------:R-:W-:Y:S02]  /*3da0*/  ISETP.GE.AND P3, PT, R20.reuse, R23.reuse, PT ;  /* 0x000000171400720c */ /* 0x0c0fe40003f66270 */
[----:B------:R-:W-:Y:S02]  /*3db0*/  ISETP.GE.AND P0, PT, R20, R23, PT ;  /* 0x000000171400720c */ /* 0x000fe40003f06270 */
[----:B------:R-:W-:-:S04]  /*3dc0*/  IADD3 R21, R21, -0x3, RZ ;  /* 0xfffffffd15157810 */ /* 0x000fc80007ffe0ff */
.L_x_473:
[----:B------:R-:W-:Y:S01]  /*3dd0*/  MOV R28, R24 ;  /* 0x00000018001c7202 */ /* 0x000fe20000000f00 */
[----:B------:R-:W0:Y:S01]  /*3de0*/  LDS R9, [R10] ;  /* 0x000000000a097984 */ /* 0x000e220000000800 */
[----:B------:R-:W-:Y:S02]  /*3df0*/  IADD3 R22, R22, 0x4, RZ ;  /* 0x0000000416167810 */ /* 0x000fe40007ffe0ff */
[----:B------:R-:W-:Y:S01]  /*3e00*/  IADD3 R32, P1, R26, R28, RZ ;  /* 0x0000001c1a207210 */ /* 0x000fe20007f3e0ff */
[----:B------:R1:W0:Y:S01]  /*3e10*/  @!P3 LDG.E.128 R12, [R28.64+-0x200] ;  /* 0xfffe000a1c0cb981 */ /* 0x000222000c1e1d00 */
[----:B------:R-:W-:Y:S02]  /*3e20*/  ISETP.GE.AND P2, PT, R22, R21, PT ;  /* 0x000000151600720c */ /* 0x000fe40003f46270 */
[C---:B------:R-:W-:Y:S01]  /*3e30*/  IADD3.X R33, R27.reuse, R29, RZ, P1, !PT ;  /* 0x0000001d1b217210 */ /* 0x040fe20000ffe4ff */
[----:B------:R1:W2:Y:S01]  /*3e40*/  @!P3 LDG.E.128 R16, [R28.64] ;  /* 0x0000000a1c10b981 */ /* 0x0002a2000c1e1d00 */
[----:B------:R-:W-:Y:S02]  /*3e50*/  PLOP3.LUT P3, PT, P0, PT, PT, 0x80, 0x0 ;  /* 0x000000000000781c */ /* 0x000fe4000076f070 */
[C---:B------:R-:W-:Y:S04]  /*3e60*/  IADD3 R30, P1, R26.reuse, R32, RZ ;  /* 0x000000201a1e7210 */ /* 0x040fe80007f3e0ff */
[C---:B------:R-:W-:Y:S02]  /*3e70*/  IADD3.X R31, R27.reuse, R33, RZ, P1, !PT ;  /* 0x000000211b1f7210 */ /* 0x040fe40000ffe4ff */
[C---:B-1----:R-:W-:Y:S04]  /*3e80*/  IADD3 R28, P1, R26.reuse, R30, RZ ;  /* 0x0000001e1a1c7210 */ /* 0x042fe80007f3e0ff */
[----:B------:R-:W-:Y:S02]  /*3e90*/  IADD3.X R29, R27, R31, RZ, P1, !PT ;  /* 0x0000001f1b1d7210 */ /* 0x000fe40000ffe4ff */
[----:B------:R-:W-:Y:S01]  /*3ea0*/  IADD3 R24, P1, R26, R28, RZ ;  /* 0x0000001c1a187210 */ /* 0x000fe20007f3e0ff */
[C---:B0-----:R-:W-:Y:S02]  /*3eb0*/  FFMA.FTZ R8, R9.reuse, R12, R8 ;  /* 0x0000000c09087223 */ /* 0x041fe40000010008 */
[C---:B------:R-:W-:Y:S02]  /*3ec0*/  FFMA.FTZ R7, R9.reuse, R13, R7 ;  /* 0x0000000d09077223 */ /* 0x040fe40000010007 */
[C---:B------:R-:W-:Y:S02]  /*3ed0*/  FFMA.FTZ R6, R9.reuse, R14, R6 ;  /* 0x0000000e09067223 */ /* 0x040fe40000010006 */
[C---:B------:R-:W-:Y:S02]  /*3ee0*/  FFMA.FTZ R5, R9.reuse, R15, R5 ;  /* 0x0000000f09057223 */ /* 0x040fe40000010005 */
[C---:B--2---:R-:W-:Y:S01]  /*3ef0*/  FFMA.FTZ R4, R9.reuse, R16, R4 ;  /* 0x0000001009047223 */ /* 0x044fe20000010004 */
[----:B------:R-:W2:Y:S01]  /*3f00*/  @!P3 LDG.E.128 R12, [R32.64+-0x200] ;  /* 0xfffe000a200cb981 */ /* 0x000ea2000c1e1d00 */
[C---:B------:R-:W-:Y:S02]  /*3f10*/  FFMA.FTZ R3, R9.reuse, R17, R3 ;  /* 0x0000001109037223 */ /* 0x040fe40000010003 */
[C---:B------:R-:W-:Y:S02]  /*3f20*/  FFMA.FTZ R2, R9.reuse, R18, R2 ;  /* 0x0000001209027223 */ /* 0x040fe40000010002 */
[----:B------:R-:W-:Y:S02]  /*3f30*/  FFMA.FTZ R0, R9, R19, R0 ;  /* 0x0000001309007223 */ /* 0x000fe40000010000 */
[----:B------:R-:W3:Y:S04]  /*3f40*/  @!P3 LDG.E.128 R16, [R32.64] ;  /* 0x0000000a2010b981 */ /* 0x000ee8000c1e1d00 */
[----:B------:R-:W2:Y:S02]  /*3f50*/  LDS R9, [R10+0x14] ;  /* 0x000014000a097984 */ /* 0x000ea40000000800 */
        /* <DEDUP_REMOVED lines=21> */
[----:B------:R1:W2:Y:S01]  /*40b0*/  LDS R9, [R10+0x3c] ;  /* 0x00003c000a097984 */ /* 0x0002a20000000800 */
[----:B0-----:R-:W-:Y:S02]  /*40c0*/  IADD3.X R29, R27, R29, RZ, P1, !PT ;  /* 0x0000001d1b1d7210 */ /* 0x001fe40000ffe4ff */
[----:B-1----:R-:W-:Y:S01]  /*40d0*/  IADD3 R10, R10, 0x50, RZ ;  /* 0x000000500a0a7810 */ /* 0x002fe20007ffe0ff */
        /* <DEDUP_REMOVED lines=9> */
.L_x_472:
[----:B------:R-:W-:-:S04]  /*4170*/  IADD3 R9, -R22, c[0x0][0x314], RZ ;  /* 0x0000c50016097a10 */ /* 0x000fc80007ffe1ff */
[----:B------:R-:W-:-:S13]  /*4180*/  ISETP.GT.AND P0, PT, R9, 0x1, PT ;  /* 0x000000010900780c */ /* 0x000fda0003f04270 */
[----:B------:R-:W-:Y:S05]  /*4190*/  @!P0 BRA `(.L_x_474) ;  /* 0x0000021000008947 */ /* 0x000fea0003800000 */
[----:B------:R-:W-:Y:S01]  /*41a0*/  ISETP.GE.AND P0, PT, R20, R23, PT ;  /* 0x000000171400720c */ /* 0x000fe20003f06270 */
[----:B------:R-:W0:Y:S01]  /*41b0*/  LDS R35, [R10] ;  /* 0x000000000a237984 */ /* 0x000e220000000800 */
[----:B------:R-:W-:-:S03]  /*41c0*/  IADD3 R36, P1, R26, R24, RZ ;  /* 0x000000181a247210 */ /* 0x000fc60007f3e0ff */
[----:B------:R1:W2:Y:S08]  /*41d0*/  LDS R34, [R10+0x14] ;  /* 0x000014000a227984 */ /* 0x0002b00000000800 */
[----:B------:R-:W-:-:S05]  /*41e0*/  @!P0 MOV R28, R24 ;  /* 0x00000018001c8202 */ /* 0x000fca0000000f00 */
[----:B------:R-:W0:Y:S04]  /*41f0*/  @!P0 LDG.E.128 R12, [R28.64+-0x200] ;  /* 0xfffe000a1c0c8981 */ /* 0x000e28000c1e1d00 */
[----:B------:R-:W3:Y:S01]  /*4200*/  @!P0 LDG.E.128 R16, [R28.64] ;  /* 0x0000000a1c108981 */ /* 0x000ee2000c1e1d00 */
[----:B------:R-:W-:Y:S01]  /*4210*/  IADD3.X R37, R27, R29, RZ, P1, !PT ;  /* 0x0000001d1b257210 */ /* 0x000fe20000ffe4ff */
[-C--:B0-----:R-:W-:Y:S02]  /*4220*/  FFMA.FTZ R33, R12, R35.reuse, R8 ;  /* 0x000000230c217223 */ /* 0x081fe40000010008 */
[-C--:B------:R-:W-:Y:S02]  /*4230*/  FFMA.FTZ R32, R13, R35.reuse, R7 ;  /* 0x000000230d207223 */ /* 0x080fe40000010007 */
[----:B------:R-:W-:-:S02]  /*4240*/  FFMA.FTZ R31, R14, R35, R6 ;  /* 0x000000230e1f7223 */ /* 0x000fc40000010006 */
[-C--:B------:R-:W-:Y:S02]  /*4250*/  FFMA.FTZ R30, R15, R35.reuse, R5 ;  /* 0x000000230f1e7223 */ /* 0x080fe40000010005 */
[-C--:B---3--:R-:W-:Y:S01]  /*4260*/  FFMA.FTZ R21, R16, R35.reuse, R4 ;  /* 0x0000002310157223 */ /* 0x088fe20000010004 */
[----:B------:R-:W2:Y:S01]  /*4270*/  @!P0 LDG.E.128 R12, [R36.64+-0x200] ;  /* 0xfffe000a240c8981 */ /* 0x000ea2000c1e1d00 */
[-C--:B------:R-:W-:Y:S02]  /*4280*/  FFMA.FTZ R28, R17, R35.reuse, R3 ;  /* 0x00000023111c7223 */ /* 0x080fe40000010003 */
[-C--:B------:R-:W-:Y:S02]  /*4290*/  FFMA.FTZ R9, R18, R35.reuse, R2 ;  /* 0x0000002312097223 */ /* 0x080fe40000010002 */
[----:B------:R-:W-:Y:S02]  /*42a0*/  FFMA.FTZ R0, R19, R35, R0 ;  /* 0x0000002313007223 */ /* 0x000fe40000010000 */
[----:B------:R-:W3:Y:S01]  /*42b0*/  @!P0 LDG.E.128 R16, [R36.64] ;  /* 0x0000000a24108981 */ /* 0x000ee2000c1e1d00 */
[----:B------:R-:W-:-:S02]  /*42c0*/  IADD3 R24, P0, R26, R36, RZ ;  /* 0x000000241a187210 */ /* 0x000fc40007f1e0ff */
[----:B------:R-:W-:Y:S02]  /*42d0*/  IADD3 R22, R22, 0x1, RZ ;  /* 0x0000000116167810 */ /* 0x000fe40007ffe0ff */
[----:B------:R-:W-:Y:S02]  /*42e0*/  IADD3 R26, R10, 0x14, RZ ;  /* 0x000000140a1a7810 */ /* 0x000fe40007ffe0ff */
[----:B------:R-:W-:Y:S02]  /*42f0*/  IADD3.X R29, R27, R37, RZ, P0, !PT ;  /* 0x000000251b1d7210 */ /* 0x000fe400007fe4ff */
[----:B------:R-:W-:Y:S02]  /*4300*/  PLOP3.LUT P4, PT, PT, PT, PT, 0x8, 0x0 ;  /* 0x000000000000781c */ /* 0x000fe40003f8e170 */
[----:B------:R-:W-:Y:S02]  /*4310*/  IADD3 R22, R22, 0x1, RZ ;  /* 0x0000000116167810 */ /* 0x000fe40007ffe0ff */
[----:B-1----:R-:W-:Y:S01]  /*4320*/  IADD3 R10, R26, 0x14, RZ ;  /* 0x000000141a0a7810 */ /* 0x002fe20007ffe0ff */
[----:B--2---:R-:W-:-:S02]  /*4330*/  FFMA.FTZ R8, R12, R34, R33 ;  /* 0x000000220c087223 */ /* 0x004fc40000010021 */
[-C--:B------:R-:W-:Y:S02]  /*4340*/  FFMA.FTZ R7, R13, R34.reuse, R32 ;  /* 0x000000220d077223 */ /* 0x080fe40000010020 */
[-C--:B------:R-:W-:Y:S02]  /*4350*/  FFMA.FTZ R6, R14, R34.reuse, R31 ;  /* 0x000000220e067223 */ /* 0x080fe4000001001f */
[-C--:B------:R-:W-:Y:S02]  /*4360*/  FFMA.FTZ R5, R15, R34.reuse, R30 ;  /* 0x000000220f057223 */ /* 0x080fe4000001001e */
[-C--:B---3--:R-:W-:Y:S02]  /*4370*/  FFMA.FTZ R4, R16, R34.reuse, R21 ;  /* 0x0000002210047223 */ /* 0x088fe40000010015 */
[-C--:B------:R-:W-:Y:S02]  /*4380*/  FFMA.FTZ R3, R17, R34.reuse, R28 ;  /* 0x0000002211037223 */ /* 0x080fe4000001001c */
[----:B------:R-:W-:-:S02]  /*4390*/  FFMA.FTZ R2, R18, R34, R9 ;  /* 0x0000002212027223 */ /* 0x000fc40000010009 */
[----:B------:R-:W-:Y:S02]  /*43a0*/  FFMA.FTZ R0, R19, R34, R0 ;  /* 0x0000002213007223 */ /* 0x000fe40000010000 */
.L_x_474:
[----:B------:R-:W-:Y:S02]  /*43b0*/  ISETP.LT.OR P4, PT, R22, c[0x0][0x314], P4 ;  /* 0x0000c50016007a0c */ /* 0x000fe40002781670 */
[----:B------:R-:W-:-:S11]  /*43c0*/  MOV R28, R24 ;  /* 0x00000018001c7202 */ /* 0x000fd60000000f00 */
[----:B------:R-:W-:Y:S05]  /*43d0*/  @!P4 BRA `(.L_x_471) ;  /* 0x000000f00000c947 */ /* 0x000fea0003800000 */
[----:B------:R-:W-:Y:S01]  /*43e0*/  ISETP.GE.AND P0, PT, R20, R23, PT ;  /* 0x000000171400720c */ /* 0x000fe20003f06270 */
[----:B------:R-:W-:-:S12]  /*43f0*/  BSSY B0, `(.L_x_475) ;  /* 0x0000004000007945 */ /* 0x000fd80003800000 */
[----:B------:R-:W-:Y:S05]  /*4400*/  @P0 BRA `(.L_x_476) ;  /* 0x0000002000000947 */ /* 0x000fea0003800000 */
[----:B------:R0:W5:Y:S04]  /*4410*/  LDG.E.128 R12, [R28.64+-0x200] ;  /* 0xfffe000a1c0c7981 */ /* 0x000168000c1e1d00 */
[----:B------:R0:W5:Y:S02]  /*4420*/  LDG.E.128 R16, [R28.64] ;  /* 0x0000000a1c107981 */ /* 0x000164000c1e1d00 */
.L_x_476:
[----:B------:R-:W-:Y:S05]  /*4430*/  BSYNC B0 ;  /* 0x0000000000007941 */ /* 0x000fea0003800000 */
.L_x_475:
        /* <DEDUP_REMOVED lines=9> */
.L_x_471:
        /* <DEDUP_REMOVED lines=25> */
[----:B-1----:R-:W1:Y:S04]  /*4660*/  MUFU.RCP R0, R0 ;  /* 0x0000000000007308 */ /* 0x002e680000001000 */
[----:B------:R-:W-:-:S13]  /*4670*/  ISETP.GT.U32.AND P1, PT, R2, R11, PT ;  /* 0x0000000b0200720c */ /* 0x000fda0003f24070 */
[----:B------:R-:W-:Y:S01]  /*4680*/  @!P1 IMAD.IADD R11, R11, 0x1, -R2 ;  /* 0x000000010b0b9824 */ /* 0x000fe200078e0a02 */
[----:B------:R-:W-:Y:S02]  /*4690*/  @!P1 IADD3 R6, R6, 0x1, RZ ;  /* 0x0000000106069810 */ /* 0x000fe40007ffe0ff */
[----:B-1----:R-:W-:Y:S02]  /*46a0*/  IADD3 R12, R0, 0xffffffe, RZ ;  /* 0x0ffffffe000c7810 */ /* 0x002fe40007ffe0ff */
[----:B------:R-:W-:Y:S02]  /*46b0*/  ISETP.GE.U32.AND P2, PT, R11, R2, PT ;  /* 0x000000020b00720c */ /* 0x000fe40003f46070 */
[----:B------:R-:W-:Y:S01]  /*46c0*/  LOP3.LUT R2, R20, R7, RZ, 0x3c, !PT ;  /* 0x0000000714027212 */ /* 0x000fe200078e3cff */
[----:B------:R1:W2:Y:S01]  /*46d0*/  F2I.FTZ.U32.TRUNC.NTZ R13, R12 ;  /* 0x0000000c000d7305 */ /* 0x0002a2000021f000 */
[----:B------:R-:W-:Y:S02]  /*46e0*/  ISETP.NE.AND P1, PT, R7, RZ, PT ;  /* 0x000000ff0700720c */ /* 0x000fe40003f25270 */
[----:B------:R-:W-:-:S07]  /*46f0*/  ISETP.GE.AND P0, PT, R2, RZ, PT ;  /* 0x000000ff0200720c */ /* 0x000fce0003f06270 */
[----:B------:R-:W-:-:S06]  /*4700*/  @P2 IADD3 R6, R6, 0x1, RZ ;  /* 0x0000000106062810 */ /* 0x000fcc0007ffe0ff */
        /* <DEDUP_REMOVED lines=22> */
[----:B------:R-:W-:Y:S01]  /*4870*/  IMAD R0, R6, c[0x0][0x1e4], R3 ;  /* 0x0000790006007a24 */ /* 0x000fe200078e0203 */
[----:B------:R-:W-:Y:S02]  /*4880*/  IADD3 R3, R25, 0x80, RZ ;  /* 0x0000008019037810 */ /* 0x000fe40007ffe0ff */
[----:B------:R-:W-:Y:S01]  /*4890*/  @P2 IADD3 R11, R11, 0x1, RZ ;  /* 0x000000010b0b2810 */ /* 0x000fe20007ffe0ff */
[----:B------:R-:W-:-:S04]  /*48a0*/  IMAD.IADD R13, R13, 0x1, R0 ;  /* 0x000000010d0d7824 */ /* 0x000fc800078e0200 */
[----:B------:R-:W-:Y:S01]  /*48b0*/  @!P1 IMAD.MOV R11, RZ, RZ, -R11 ;  /* 0x000000ffff0b9224 */ /* 0x000fe200078e0a0b */
[----:B------:R-:W-:-:S04]  /*48c0*/  @!P0 LOP3.LUT R11, RZ, c[0x0][0x214], RZ, 0x33, !PT ;  /* 0x00008500ff0b8a12 */ /* 0x000fc800078e33ff */
        /* <DEDUP_REMOVED lines=11> */
[----:B------:R-:W-:-:S03]  /*4980*/  IADD3 R2, P0, R3, R12, RZ ;  /* 0x0000000c03027210 */ /* 0x000fc60007f1e0ff */
[----:B------:R-:W-:Y:S01]  /*4990*/  IMAD.IADD R6, R13, 0x1, R0 ;  /* 0x000000010d067824 */ /* 0x000fe200078e0200 */
[----:B------:R-:W-:-:S04]  /*49a0*/  IADD3 R0, P1, R25, R12, RZ ;  /* 0x0000000c19007210 */ /* 0x000fc80007f3e0ff */
        /* <DEDUP_REMOVED lines=9> */
        .weak           $__internal_9_$__cuda_sm20_div_s64
        .type           $__internal_9_$__cuda_sm20_div_s64,@function
        .size           $__internal_9_$__cuda_sm20_div_s64,(.L_x_4792 - $__internal_9_$__cuda_sm20_div_s64)
$__internal_9_$__cuda_sm20_div_s64:
        /* <DEDUP_REMOVED lines=83> */
[----:B------:R-:W-:Y:S06]  /*4f70*/  RET.REL.NODEC R26 `(_ZN5flash32flash_fwd_splitkv_combine_kernelI23Flash_fwd_kernel_traitsILi256ELi64ELi64ELi4ELb0ELb0EN7cutlass6half_tE19Flash_kernel_traitsILi256ELi64ELi64ELi4ES3_EELi4ELi5ELb1EEEvNS_16Flash_fwd_paramsE) ;  /* 0xffffb0801a007950 */ /* 0x000fec0003c3ffff */
.L_x_477:
        /* <DEDUP_REMOVED lines=16> */
.L_x_4792:


//--------------------- .text._ZN5flash32flash_fwd_splitkv_combine_kernelI23Flash_fwd_kernel_traitsILi256ELi64ELi64ELi4ELb0ELb0EN7cutlass6half_tE19Flash_kernel_traitsILi256ELi64ELi64ELi4ES3_EELi4ELi4ELb1EEEvNS_16Flash_fwd_paramsE --------------------------
	.section	.text._ZN5flash32flash_fwd_splitkv_combine_kernelI23Flash_fwd_kernel_traitsILi256ELi64ELi64ELi4ELb0ELb0EN7cutlass6half_tE19Flash_kernel_traitsILi256ELi64ELi64ELi4ES3_EELi4ELi4ELb1EEEvNS_16Flash_fwd_paramsE,"ax",@progbits
	.sectioninfo	@"SHI_REGISTERS=52"
	.align	128
        .global         _ZN5flash32flash_fwd_splitkv_combine_kernelI23Flash_fwd_kernel_traitsILi256ELi64ELi64ELi4ELb0ELb0EN7cutlass6half_tE19Flash_kernel_traitsILi256ELi64ELi64ELi4ES3_EELi4ELi4ELb1EEEvNS_16Flash_fwd_paramsE
        .type           _ZN5flash32flash_fwd_splitkv_combine_kernelI23Flash_fwd_kernel_traitsILi256ELi64ELi64ELi4ELb0ELb0EN7cutlass6half_tE19Flash_kernel_traitsILi256ELi64ELi64ELi4ES3_EELi4ELi4ELb1EEEvNS_16Flash_fwd_paramsE,@function
        .size           _ZN5flash32flash_fwd_splitkv_combine_kernelI23Flash_fwd_kernel_traitsILi256ELi64ELi64ELi4ELb0ELb0EN7cutlass6half_tE19Flash_kernel_traitsILi256ELi64ELi64ELi4ES3_EELi4ELi4ELb1EEEvNS_16Flash_fwd_paramsE,(.L_x_4793 - _ZN5flash32flash_fwd_splitkv_combine_kernelI23Flash_fwd_kernel_traitsILi256ELi64ELi64ELi4ELb0ELb0EN7cutlass6half_tE19Flash_kernel_traitsILi256ELi64ELi64ELi4ES3_EELi4ELi4ELb1EEEvNS_16Flash_fwd_paramsE)
        .other          _ZN5flash32flash_fwd_splitkv_combine_kernelI23Flash_fwd_kernel_traitsILi256ELi64ELi64ELi4ELb0ELb0EN7cutlass6half_tE19Flash_kernel_traitsILi256ELi64ELi64ELi4ES3_EELi4ELi4ELb1EEEvNS_16Flash_fwd_paramsE,@"STO_CUDA_ENTRY STV_DEFAULT"
_ZN5flash32flash_fwd_splitkv_combine_kernelI23Flash_fwd_kernel_traitsILi256ELi64ELi64ELi4ELb0ELb0EN7cutlass6half_tE19Flash_kernel_traitsILi256ELi64ELi64ELi4ES3_EELi4ELi4ELb1EEEvNS_16Flash_fwd_paramsE:
.text._ZN5flash32flash_fwd_splitkv_combine_kernelI23Flash_fwd_kernel_traitsILi256ELi64ELi64ELi4ELb0ELb0EN7cutlass6half_tE19Flash_kernel_traitsILi256ELi64ELi64ELi4ES3_EELi4ELi4ELb1EEEvNS_16Flash_fwd_paramsE:
        /* <DEDUP_REMOVED lines=23> */
[----:B------:R-:W-:Y:S05]  /*0170*/  CALL.REL.NOINC `($__internal_10_$__cuda_sm20_div_s64) ;  /* 0x0000489000007944 */ /* 0x000fea0003c00000 */
[----:B------:R-:W-:Y:S05]  /*0180*/  BRA `(.L_x_479) ;  /* 0x0000013000007947 */ /* 0x000fea0003800000 */
.L_x_478:
        /* <DEDUP_REMOVED lines=19> */
.L_x_479:
        /* <DEDUP_REMOVED lines=12> */
[----:B------:R-:W-:Y:S05]  /*0380*/  CALL.REL.NOINC `($__internal_10_$__cuda_sm20_div_s64) ;  /* 0x0000468000007944 */ /* 0x000fea0003c00000 */
[----:B------:R-:W-:Y:S02]  /*0390*/  MOV R8, R20 ;  /* 0x0000001400087202 */ /* 0x000fe40000000f00 */
[----:B------:R-:W-:Y:S01]  /*03a0*/  MOV R9, R21 ;  /* 0x0000001500097202 */ /* 0x000fe20000000f00 */
[----:B------:R-:W-:Y:S05]  /*03b0*/  BRA `(.L_x_482) ;  /* 0x0000013000007947 */ /* 0x000fea0003800000 */
.L_x_481:
        /* <DEDUP_REMOVED lines=19> */
.L_x_482:
[----:B------:R-:W-:Y:S05]  /*04f0*/  BSYNC B0 ;  /* 0x0000000000007941 */ /* 0x000fea0003800000 */
.L_x_480:
        /* <DEDUP_REMOVED lines=43> */
.L_x_484:
        /* <DEDUP_REMOVED lines=19> */
.L_x_485:
[----:B------:R-:W-:Y:S05]  /*08e0*/  BSYNC B0 ;  /* 0x0000000000007941 */ /* 0x000fea0003800000 */
.L_x_483:
        /* <DEDUP_REMOVED lines=74> */
[----:B------:R-:W-:Y:S02]  /*0d90*/  MOV R32, R20 ;  /* 0x0000001400207202 */ /* 0x000fe40000000f00 */
[----:B------:R-:W-:Y:S01]  /*0da0*/  MOV R33, R21 ;  /* 0x0000001500217202 */ /* 0x000fe20000000f00 */
[----:B------:R-:W-:Y:S05]  /*0db0*/  BRA `(.L_x_488) ;  /* 0x0000013000007947 */ /* 0x000fea0003800000 */
.L_x_487:
        /* <DEDUP_REMOVED lines=19> */
.L_x_488:
[----:B------:R-:W-:Y:S05]  /*0ef0*/  BSYNC B0 ;  /* 0x0000000000007941 */ /* 0x000fea0003800000 */
.L_x_486:
        /* <DEDUP_REMOVED lines=41> */
.L_x_490:
        /* <DEDUP_REMOVED lines=19> */
.L_x_491:
[----:B------:R-:W-:Y:S05]  /*12c0*/  BSYNC B0 ;  /* 0x0000000000007941 */ /* 0x000fea0003800000 */
.L_x_489:
        /* <DEDUP_REMOVED lines=131> */
.L_x_493:
[----:B------:R-:W-:Y:S05]  /*1b00*/  BSYNC B0 ;  /* 0x0000000000007941 */ /* 0x000fea0003800000 */
.L_x_492:
        /* <DEDUP_REMOVED lines=95> */
.L_x_498:
        /* <DEDUP_REMOVED lines=22> */
.L_x_499:
[----:B------:R-:W-:Y:S05]  /*2260*/  BSYNC B0 ;  /* 0x0000000000007941 */ /* 0x000fea0003800000 */
.L_x_497:
[----:B------:R-:W-:Y:S01]  /*2270*/  LOP3.LUT R19, R17, R0, RZ, 0xfc, !PT ;  /* 0x0000000011137212 */ /* 0x000fe200078efcff */
[----:B------:R-:W-:Y:S03]  /*2280*/  BSSY B0, `(.L_x_500) ;  /* 0x0000028000007945 */ /* 0x000fe60003800000 */
[----:B------:R-:W-:-:S13]  /*2290*/  ISETP.NE.U32.AND P0, PT, R19, RZ, PT ;  /* 0x000000ff1300720c */ /* 0x000fda0003f05070 */
[----:B------:R-:W-:Y:S05]  /*22a0*/  @!P0 BRA `(.L_x_501) ;  /* 0x000000f000008947 */ /* 0x000fea0003800000 */
[----:B------:R-:W-:Y:S01]  /*22b0*/  IMAD.MOV.U32 R24, RZ, RZ, R30 ;  /* 0x000000ffff187224 */ /* 0x000fe200078e001e */
[----:B------:R-:W-:Y:S02]  /*22c0*/  MOV R23, R0 ;  /* 0x0000000000177202 */ /* 0x000fe40000000f00 */
[----:B------:R-:W-:Y:S02]  /*22d0*/  MOV R22, 0x22f0 ;  /* 0x000022f000167802 */ /* 0x000fe40000000f00 */
[----:B------:R-:W-:Y:S05]  /*22e0*/  CALL.REL.NOINC `($__internal_10_$__cuda_sm20_div_s64) ;  /* 0x0000272000007944 */ /* 0x000fea0003c00000 */
        /* <DEDUP_REMOVED lines=11> */
.L_x_501:
        /* <DEDUP_REMOVED lines=22> */
.L_x_502:
[----:B------:R-:W-:Y:S05]  /*2500*/  BSYNC B0 ;  /* 0x0000000000007941 */ /* 0x000fea0003800000 */
.L_x_500:
        /* <DEDUP_REMOVED lines=11> */
[----:B------:R-:W-:Y:S05]  /*25c0*/  CALL.REL.NOINC `($__internal_10_$__cuda_sm20_div_s64) ;  /* 0x0000244000007944 */ /* 0x000fea0003c00000 */
[----:B------:R-:W-:-:S04]  /*25d0*/  IADD3 R17, P0, RZ, -R20, RZ ;  /* 0x80000014ff117210 */ /* 0x000fc80007f1e0ff */
[----:B------:R-:W-:Y:S01]  /*25e0*/  IADD3.X R18, RZ, ~R21, RZ, P0, !PT ;  /* 0x80000015ff127210 */ /* 0x000fe200007fe4ff */
[----:B------:R-:W-:-:S04]  /*25f0*/  IMAD.WIDE.U32 R36, R5, R17, R36 ;  /* 0x0000001105247225 */ /* 0x000fc800078e0024 */
[----:B------:R-:W-:-:S04]  /*2600*/  IMAD R18, R18, R5, RZ ;  /* 0x0000000512127224 */ /* 0x000fc800078e02ff */
[----:B------:R-:W-:-:S05]  /*2610*/  IMAD R4, R4, R17, R18 ;  /* 0x0000001104047224 */ /* 0x000fca00078e0212 */
[----:B------:R-:W-:Y:S01]  /*2620*/  IADD3 R4, R37, R4, RZ ;  /* 0x0000000425047210 */ /* 0x000fe20007ffe0ff */
[----:B------:R-:W-:Y:S05]  /*2630*/  BRA `(.L_x_505) ;  /* 0x0000016000007947 */ /* 0x000fea0003800000 */
.L_x_504:
        /* <DEDUP_REMOVED lines=22> */
.L_x_505:
[----:B------:R-:W-:Y:S05]  /*27a0*/  BSYNC B0 ;  /* 0x0000000000007941 */ /* 0x000fea0003800000 */
.L_x_503:
        /* <DEDUP_REMOVED lines=38> */
[----:B------:R-:W-:Y:S05]  /*2a10*/  CALL.REL.NOINC `($__internal_10_$__cuda_sm20_div_s64) ;  /* 0x00001ff000007944 */ /* 0x000fea0003c00000 */
        /* <DEDUP_REMOVED lines=12> */
.L_x_507:
        /* <DEDUP_REMOVED lines=23> */
.L_x_508:
[----:B------:R-:W-:Y:S05]  /*2c50*/  BSYNC B0 ;  /* 0x0000000000007941 */ /* 0x000fea0003800000 */
.L_x_506:
        /* <DEDUP_REMOVED lines=19> */
.L_x_510:
        /* <DEDUP_REMOVED lines=22> */
.L_x_511:
[----:B------:R-:W-:Y:S05]  /*2ef0*/  BSYNC B0 ;  /* 0x0000000000007941 */ /* 0x000fea0003800000 */
.L_x_509:
        /* <DEDUP_REMOVED lines=20> */
.L_x_513:
        /* <DEDUP_REMOVED lines=23> */
.L_x_514:
[----:B------:R-:W-:Y:S05]  /*31b0*/  BSYNC B0 ;  /* 0x0000000000007941 */ /* 0x000fea0003800000 */
.L_x_512:
        /* <DEDUP_REMOVED lines=25> */
[----:B------:R-:W-:Y:S05]  /*3350*/  CALL.REL.NOINC `($__internal_10_$__cuda_sm20_div_s64) ;  /* 0x000016b000007944 */ /* 0x000fea0003c00000 */
        /* <DEDUP_REMOVED lines=12> */
.L_x_516:
        /* <DEDUP_REMOVED lines=23> */
.L_x_517:
[----:B------:R-:W-:Y:S05]  /*3590*/  BSYNC B0 ;  /* 0x0000000000007941 */ /* 0x000fea0003800000 */
.L_x_515:
        /* <DEDUP_REMOVED lines=29> */
.L_x_519:
        /* <DEDUP_REMOVED lines=23> */
.L_x_520:
[----:B------:R-:W-:Y:S05]  /*38e0*/  BSYNC B0 ;  /* 0x0000000000007941 */ /* 0x000fea0003800000 */
.L_x_518:
        /* <DEDUP_REMOVED lines=20> */
.L_x_496:
[----:B------:R-:W-:-:S04]  /*3a30*/  LEA R2, P0, R36, c[0x0][0x200], 0x2 ;  /* 0x0000800024027a11 */ /* 0x000fc800078010ff */
[----:B------:R-:W-:-:S05]  /*3a40*/  LEA.HI.X R3, R36, c[0x0][0x204], R37, 0x2, P0 ;  /* 0x0000810024037a11 */ /* 0x000fca00000f1425 */
[----:B------:R0:W-:Y:S04]  /*3a50*/  STG.E [R2.64], R28 ;  /* 0x0000001c02007986 */ /* 0x0001e8000c10190a */
.L_x_495:
[----:B------:R-:W-:Y:S05]  /*3a60*/  BSYNC B1 ;  /* 0x0000000000017941 */ /* 0x000fea0003800000 */
.L_x_494:
[----:B------:R-:W1:Y:S01]  /*3a70*/  S2R R24, SR_TID.X ;  /* 0x0000000000187919 */ /* 0x000e620000002100 */
[----:B------:R-:W-:Y:S01]  /*3a80*/  IMAD.MOV.U32 R20, RZ, RZ, c[0x0][0x314] ;  /* 0x0000c500ff147624 */ /* 0x000fe200078e00ff */
[----:B------:R-:W-:Y:S01]  /*3a90*/  CS2R R4, SRZ ;  /* 0x0000000000047805 */ /* 0x000fe2000001ff00 */
[----:B------:R-:W-:Y:S01]  /*3aa0*/  IMAD.MOV.U32 R8, RZ, RZ, RZ ;  /* 0x000000ffff087224 */ /* 0x000fe200078e00ff */
[----:B-1----:R-:W-:-:S04]  /*3ab0*/  SHF.R.S32.HI R23, RZ, 0x1f, R24 ;  /* 0x0000001fff177819 */ /* 0x002fc80000011418 */
[CC--:B0-----:R-:W-:Y:S02]  /*3ac0*/  LEA.HI R2, R23.reuse, R24.reuse, RZ, 0x4 ;  /* 0x0000001817027211 */ /* 0x0c1fe400078f20ff */
[----:B------:R-:W-:Y:S02]  /*3ad0*/  LEA.HI R23, R23, R24, RZ, 0x5 ;  /* 0x0000001817177211 */ /* 0x000fe400078f28ff */
[----:B------:R-:W-:-:S05]  /*3ae0*/  LOP3.LUT R3, R2, 0xfffffff0, RZ, 0xc0, !PT ;  /* 0xfffffff002037812 */ /* 0x000fca00078ec0ff */
[----:B------:R-:W-:Y:S01]  /*3af0*/  IMAD.IADD R0, R24, 0x1, -R3 ;  /* 0x0000000118007824 */ /* 0x000fe200078e0a03 */
[----:B------:R-:W-:Y:S02]  /*3b00*/  LOP3.LUT R3, R23, 0x3fffffe0, RZ, 0xc0, !PT ;  /* 0x3fffffe017037812 */ /* 0x000fe400078ec0ff */
[----:B------:R-:W-:Y:S02]  /*3b10*/  SHF.R.S32.HI R23, RZ, 0x5, R23 ;  /* 0x00000005ff177819 */ /* 0x000fe40000011417 */
[----:B------:R-:W-:-:S04]  /*3b20*/  ISETP.GE.AND P0, PT, R0, c[0x0][0x314], PT ;  /* 0x0000c50000007a0c */ /* 0x000fc80003f06270 */
[C---:B------:R-:W-:Y:S01]  /*3b30*/  ISETP.GT.OR P0, PT, R24.reuse, 0x3f, P0 ;  /* 0x0000003f1800780c */ /* 0x040fe20000704670 */
[----:B------:R-:W-:-:S04]  /*3b40*/  IMAD.IADD R24, R24, 0x1, -R3 ;  /* 0x0000000118187824 */ /* 0x000fc800078e0a03 */
[----:B------:R-:W-:-:S08]  /*3b50*/  IMAD.SHL.U32 R24, R24, 0x4, RZ ;  /* 0x0000000418187824 */ /* 0x000fd000078e00ff */
[----:B------:R-:W-:Y:S01]  /*3b60*/  @!P0 FADD.FTZ R6, -R28, R29 ;  /* 0x0000001d1c068221 */ /* 0x000fe20000010100 */
[----:B------:R-:W-:Y:S02]  /*3b70*/  @!P0 SHF.R.S32.HI R7, RZ, 0x4, R2 ;  /* 0x00000004ff078819 */ /* 0x000fe40000011402 */
[----:B------:R-:W-:Y:S01]  /*3b80*/  CS2R R2, SRZ ;  /* 0x0000000000027805 */ /* 0x000fe2000001ff00 */
[----:B------:R-:W-:Y:S02]  /*3b90*/  @!P0 FMUL.FTZ R6, R6, 1.4426950216293334961 ;  /* 0x3fb8aa3b06068820 */ /* 0x000fe40000410000 */
[----:B------:R-:W-:Y:S02]  /*3ba0*/  @!P0 IMAD R7, R0, 0x5, R7 ;  /* 0x0000000500078824 */ /* 0x000fe400078e0207 */
[----:B------:R-:W-:Y:S02]  /*3bb0*/  IMAD.MOV.U32 R0, RZ, RZ, RZ ;  /* 0x000000ffff007224 */ /* 0x000fe400078e00ff */
[----:B------:R-:W0:Y:S02]  /*3bc0*/  @!P0 MUFU.EX2 R6, R6 ;  /* 0x0000000600068308 */ /* 0x000e240000000800 */
[----:B0-----:R0:W-:Y:S04]  /*3bd0*/  @!P0 STS [R7.X4], R6 ;  /* 0x0000000607008388 */ /* 0x0011e80000004800 */
[----:B------:R-:W-:Y:S01]  /*3be0*/  BAR.SYNC.DEFER_BLOCKING 0x0 ;  /* 0x0000000000007b1d */ /* 0x000fe20000010000 */
[----:B------:R-:W-:Y:S01]  /*3bf0*/  ISETP.GE.AND P0, PT, R20, 0x1, PT ;  /* 0x000000011400780c */ /* 0x000fe20003f06270 */
[----:B0-----:R-:W-:-:S12]  /*3c00*/  CS2R R6, SRZ ;  /* 0x0000000000067805 */ /* 0x001fd8000001ff00 */
        /* <DEDUP_REMOVED lines=28> */
.L_x_523:
[----:B------:R0:W2:Y:S01]  /*3dd0*/  @!P3 LDG.E.128 R12, [R30.64+-0x200] ;  /* 0xfffe000a1e0cb981 */ /* 0x0000a2000c1e1d00 */
[C---:B------:R-:W-:Y:S02]  /*3de0*/  IADD3 R28, P1, R26.reuse, R30, RZ ;  /* 0x0000001e1a1c7210 */ /* 0x040fe40007f3e0ff */
[----:B------:R-:W-:Y:S01]  /*3df0*/  IADD3 R21, R21, 0x4, RZ ;  /* 0x0000000415157810 */ /* 0x000fe20007ffe0ff */
[----:B------:R0:W3:Y:S01]  /*3e00*/  @!P3 LDG.E.128 R16, [R30.64] ;  /* 0x0000000a1e10b981 */ /* 0x0000e2000c1e1d00 */
[----:B------:R-:W-:Y:S02]  /*3e10*/  PLOP3.LUT P3, PT, P0, PT, PT, 0x80, 0x0 ;  /* 0x000000000000781c */ /* 0x000fe4000076f070 */
[----:B------:R-:W-:Y:S01]  /*3e20*/  IADD3.X R29, R27, R31, RZ, P1, !PT ;  /* 0x0000001f1b1d7210 */ /* 0x000fe20000ffe4ff */
        /* <DEDUP_REMOVED lines=51> */
.L_x_522:
[----:B------:R-:W-:-:S04]  /*4160*/  IADD3 R9, -R21, c[0x0][0x314], RZ ;  /* 0x0000c50015097a10 */ /* 0x000fc80007ffe1ff */
[----:B------:R-:W-:-:S13]  /*4170*/  ISETP.GT.AND P0, PT, R9, 0x1, PT ;  /* 0x000000010900780c */ /* 0x000fda0003f04270 */
[----:B------:R-:W-:Y:S05]  /*4180*/  @!P0 BRA `(.L_x_524) ;  /* 0x0000020000008947 */ /* 0x000fea0003800000 */
[----:B------:R-:W-:Y:S01]  /*4190*/  ISETP.GE.AND P0, PT, R23, R22, PT ;  /* 0x000000161700720c */ /* 0x000fe20003f06270 */
[----:B------:R-:W0:Y:S01]  /*41a0*/  LDS R35, [R10] ;  /* 0x000000000a237984 */ /* 0x000e220000000800 */
[----:B------:R-:W-:-:S03]  /*41b0*/  IADD3 R36, P1, R26, R30, RZ ;  /* 0x0000001e1a247210 */ /* 0x000fc60007f3e0ff */
[----:B------:R1:W2:Y:S08]  /*41c0*/  LDS R34, [R10+0x14] ;  /* 0x000014000a227984 */ /* 0x0002b00000000800 */
[----:B------:R-:W0:Y:S04]  /*41d0*/  @!P0 LDG.E.128 R12, [R30.64+-0x200] ;  /* 0xfffe000a1e0c8981 */ /* 0x000e28000c1e1d00 */
[----:B------:R-:W3:Y:S01]  /*41e0*/  @!P0 LDG.E.128 R16, [R30.64] ;  /* 0x0000000a1e108981 */ /* 0x000ee2000c1e1d00 */
[----:B------:R-:W-:Y:S01]  /*41f0*/  IADD3.X R37, R27, R31, RZ, P1, !PT ;  /* 0x0000001f1b257210 */ /* 0x000fe20000ffe4ff */
[----:B0-----:R-:W-:-:S02]  /*4200*/  FFMA.FTZ R33, R12, R35, R8 ;  /* 0x000000230c217223 */ /* 0x001fc40000010008 */
[-C--:B------:R-:W-:Y:S02]  /*4210*/  FFMA.FTZ R32, R13, R35.reuse, R7 ;  /* 0x000000230d207223 */ /* 0x080fe40000010007 */
[-C--:B------:R-:W-:Y:S02]  /*4220*/  FFMA.FTZ R29, R14, R35.reuse, R6 ;  /* 0x000000230e1d7223 */ /* 0x080fe40000010006 */
[-C--:B------:R-:W-:Y:S02]  /*4230*/  FFMA.FTZ R28, R15, R35.reuse, R5 ;  /* 0x000000230f1c7223 */ /* 0x080fe40000010005 */
[-C--:B---3--:R-:W-:Y:S01]  /*4240*/  FFMA.FTZ R25, R16, R35.reuse, R4 ;  /* 0x0000002310197223 */ /* 0x088fe20000010004 */
[----:B------:R-:W2:Y:S01]  /*4250*/  @!P0 LDG.E.128 R12, [R36.64+-0x200] ;  /* 0xfffe000a240c8981 */ /* 0x000ea2000c1e1d00 */
[-C--:B------:R-:W-:Y:S02]  /*4260*/  FFMA.FTZ R20, R17, R35.reuse, R3 ;  /* 0x0000002311147223 */ /* 0x080fe40000010003 */
[----:B------:R-:W-:-:S02]  /*4270*/  FFMA.FTZ R9, R18, R35, R2 ;  /* 0x0000002312097223 */ /* 0x000fc40000010002 */
[----:B------:R-:W-:Y:S02]  /*4280*/  FFMA.FTZ R0, R19, R35, R0 ;  /* 0x0000002313007223 */ /* 0x000fe40000010000 */
[----:B------:R-:W3:Y:S01]  /*4290*/  @!P0 LDG.E.128 R16, [R36.64] ;  /* 0x0000000a24108981 */ /* 0x000ee2000c1e1d00 */
[----:B------:R-:W-:Y:S02]  /*42a0*/  IADD3 R30, P0, R26, R36, RZ ;  /* 0x000000241a1e7210 */ /* 0x000fe40007f1e0ff */
[----:B------:R-:W-:Y:S02]  /*42b0*/  IADD3 R21, R21, 0x1, RZ ;  /* 0x0000000115157810 */ /* 0x000fe40007ffe0ff */
[----:B------:R-:W-:Y:S02]  /*42c0*/  IADD3 R26, R10, 0x14, RZ ;  /* 0x000000140a1a7810 */ /* 0x000fe40007ffe0ff */
[----:B------:R-:W-:Y:S02]  /*42d0*/  IADD3.X R31, R27, R37, RZ, P0, !PT ;  /* 0x000000251b1f7210 */ /* 0x000fe400007fe4ff */
[----:B------:R-:W-:-:S02]  /*42e0*/  PLOP3.LUT P4, PT, PT, PT, PT, 0x8, 0x0 ;  /* 0x000000000000781c */ /* 0x000fc40003f8e170 */
[----:B------:R-:W-:Y:S02]  /*42f0*/  IADD3 R21, R21, 0x1, RZ ;  /* 0x0000000115157810 */ /* 0x000fe40007ffe0ff */
[----:B-1----:R-:W-:Y:S01]  /*4300*/  IADD3 R10, R26, 0x14, RZ ;  /* 0x000000141a0a7810 */ /* 0x002fe20007ffe0ff */
[-C--:B--2---:R-:W-:Y:S02]  /*4310*/  FFMA.FTZ R8, R12, R34.reuse, R33 ;  /* 0x000000220c087223 */ /* 0x084fe40000010021 */
[-C--:B------:R-:W-:Y:S02]  /*4320*/  FFMA.FTZ R7, R13, R34.reuse, R32 ;  /* 0x000000220d077223 */ /* 0x080fe40000010020 */
[-C--:B------:R-:W-:Y:S02]  /*4330*/  FFMA.FTZ R6, R14, R34.reuse, R29 ;  /* 0x000000220e067223 */ /* 0x080fe4000001001d */
[-C--:B------:R-:W-:Y:S02]  /*4340*/  FFMA.FTZ R5, R15, R34.reuse, R28 ;  /* 0x000000220f057223 */ /* 0x080fe4000001001c */
[----:B---3--:R-:W-:-:S02]  /*4350*/  FFMA.FTZ R4, R16, R34, R25 ;  /* 0x0000002210047223 */ /* 0x008fc40000010019 */
[-C--:B------:R-:W-:Y:S02]  /*4360*/  FFMA.FTZ R3, R17, R34.reuse, R20 ;  /* 0x0000002211037223 */ /* 0x080fe40000010014 */
[-C--:B------:R-:W-:Y:S02]  /*4370*/  FFMA.FTZ R2, R18, R34.reuse, R9 ;  /* 0x0000002212027223 */ /* 0x080fe40000010009 */
[----:B------:R-:W-:Y:S02]  /*4380*/  FFMA.FTZ R0, R19, R34, R0 ;  /* 0x0000002213007223 */ /* 0x000fe40000010000 */
.L_x_524:
[----:B------:R-:W-:-:S13]  /*4390*/  ISETP.LT.OR P4, PT, R21, c[0x0][0x314], P4 ;  /* 0x0000c50015007a0c */ /* 0x000fda0002781670 */
[----:B------:R-:W-:Y:S05]  /*43a0*/  @!P4 BRA `(.L_x_521) ;  /* 0x000000f00000c947 */ /* 0x000fea0003800000 */
[----:B------:R-:W-:Y:S01]  /*43b0*/  ISETP.GE.AND P0, PT, R23, R22, PT ;  /* 0x000000161700720c */ /* 0x000fe20003f06270 */
[----:B------:R-:W-:-:S12]  /*43c0*/  BSSY B0, `(.L_x_525) ;  /* 0x0000004000007945 */ /* 0x000fd80003800000 */
[----:B------:R-:W-:Y:S05]  /*43d0*/  @P0 BRA `(.L_x_526) ;  /* 0x0000002000000947 */ /* 0x000fea0003800000 */
[----:B------:R0:W5:Y:S04]  /*43e0*/  LDG.E.128 R12, [R30.64+-0x200] ;  /* 0xfffe000a1e0c7981 */ /* 0x000168000c1e1d00 */
[----:B------:R0:W5:Y:S02]  /*43f0*/  LDG.E.128 R16, [R30.64] ;  /* 0x0000000a1e107981 */ /* 0x000164000c1e1d00 */
.L_x_526:
[----:B------:R-:W-:Y:S05]  /*4400*/  BSYNC B0 ;  /* 0x0000000000007941 */ /* 0x000fea0003800000 */
.L_x_525:
        /* <DEDUP_REMOVED lines=9> */
.L_x_521:
        /* <DEDUP_REMOVED lines=74> */
[----:B------:R-:W-:-:S03]  /*4940*/  IADD3 R7, R24, 0x80, RZ ;  /* 0x0000008018077810 */ /* 0x000fc60007ffe0ff */
[----:B------:R-:W-:Y:S01]  /*4950*/  IMAD.IADD R6, R3, 0x1, R0 ;  /* 0x0000000103067824 */ /* 0x000fe200078e0200 */
[CC--:B------:R-:W-:Y:S02]  /*4960*/  IADD3 R0, P1, R24.reuse, R2.reuse, RZ ;  /* 0x0000000218007210 */ /* 0x0c0fe40007f3e0ff */
[C---:B------:R-:W-:Y:S02]  /*4970*/  IADD3 R2, P0, R7.reuse, R2, RZ ;  /* 0x0000000207027210 */ /* 0x040fe40007f1e0ff */
[-C--:B------:R-:W-:Y:S02]  /*4980*/  LEA.HI.X.SX32 R3, R24, R6.reuse, 0x1, P1 ;  /* 0x0000000618037211 */ /* 0x080fe400008f0eff */
[----:B------:R-:W-:Y:S02]  /*4990*/  LEA.HI.X.SX32 R7, R7, R6, 0x1, P0 ;  /* 0x0000000607077211 */ /* 0x000fe400000f0eff */
[----:B------:R-:W-:Y:S02]  /*49a0*/  LEA R10, P1, R0, c[0x0][0x1d0], 0x1 ;  /* 0x00007400000a7a11 */ /* 0x000fe400078208ff */
[----:B------:R-:W-:-:S02]  /*49b0*/  LEA R6, P0, R2, c[0x0][0x1d0], 0x1 ;  /* 0x0000740002067a11 */ /* 0x000fc400078008ff */
[----:B------:R-:W-:Y:S02]  /*49c0*/  LEA.HI.X R11, R0, c[0x0][0x1d4], R3, 0x1, P1 ;  /* 0x00007500000b7a11 */ /* 0x000fe400008f0c03 */
[----:B------:R-:W-:-:S03]  /*49d0*/  LEA.HI.X R7, R2, c[0x0][0x1d4], R7, 0x1, P0 ;  /* 0x0000750002077a11 */ /* 0x000fc600000f0c07 */
[----:B------:R-:W-:Y:S04]  /*49e0*/  STG.E.64 [R10.64], R8 ;  /* 0x000000080a007986 */ /* 0x000fe8000c101b0a */
[----:B------:R-:W-:Y:S01]  /*49f0*/  STG.E.64 [R6.64], R4 ;  /* 0x0000000406007986 */ /* 0x000fe2000c101b0a */
[----:B------:R-:W-:Y:S05]  /*4a00*/  EXIT ;  /* 0x000000000000794d */ /* 0x000fea0003800000 */
        .weak           $__internal_10_$__cuda_sm20_div_s64
        .type           $__internal_10_$__cuda_sm20_div_s64,@function
        .size           $__internal_10_$__cuda_sm20_div_s64,(.L_x_4793 - $__internal_10_$__cuda_sm20_div_s64)
$__internal_10_$__cuda_sm20_div_s64:
        /* <DEDUP_REMOVED lines=83> */
[----:B------:R-:W-:Y:S06]  /*4f40*/  RET.REL.NODEC R26 `(_ZN5flash32flash_fwd_splitkv_combine_kernelI23Flash_fwd_kernel_traitsILi256ELi64ELi64ELi4ELb0ELb0EN7cutlass6half_tE19Flash_kernel_traitsILi256ELi64ELi64ELi4ES3_EELi4ELi4ELb1EEEvNS_16Flash_fwd_paramsE) ;  /* 0xffffb0b01a007950 */ /* 0x000fec0003c3ffff */
.L_x_527:
        /* <DEDUP_REMOVED lines=11> */
.L_x_4793:


//--------------------- .text._ZN5flash32flash_fwd_splitkv_combine_kernelI23Flash_fwd_kernel_traitsILi256ELi64ELi64ELi4ELb0ELb0EN7cutlass6half_tE19Flash_kernel_traitsILi256ELi64ELi64ELi4ES3_EELi4ELi3ELb1EEEvNS_16Flash_fwd_paramsE --------------------------
	.section	.text._ZN5flash32flash_fwd_splitkv_combine_kernelI23Flash_fwd_kernel_traitsILi256ELi64ELi64ELi4ELb0ELb0EN7cutlass6half_tE19Flash_kernel_traitsILi256ELi64ELi64ELi4ES3_EELi4ELi3ELb1EEEvNS_16Flash_fwd_paramsE,"ax",@progbits
	.sectioninfo	@"SHI_REGISTERS=52"
	.align	128
        .global         _ZN5flash32flash_fwd_splitkv_combine_kernelI23Flash_fwd_kernel_traitsILi256ELi64ELi64ELi4ELb0ELb0EN7cutlass6half_tE19Flash_kernel_traitsILi256ELi64ELi64ELi4ES3_EELi4ELi3ELb1EEEvNS_16Flash_fwd_paramsE
        .type           _ZN5flash32flash_fwd_splitkv_combine_kernelI23Flash_fwd_kernel_traitsILi256ELi64ELi64ELi4ELb0ELb0EN7cutlass6half_tE19Flash_kernel_traitsILi256ELi64ELi64ELi4ES3_EELi4ELi3ELb1EEEvNS_16Flash_fwd_paramsE,@function
        .size           _ZN5flash32flash_fwd_splitkv_combine_kernelI23Flash_fwd_kernel_traitsILi256ELi64ELi64ELi4ELb0ELb0EN7cutlass6half_tE19Flash_kernel_traitsILi256ELi64ELi64ELi4ES3_EELi4ELi3ELb1EEEvNS_16Flash_fwd_paramsE,(.L_x_4794 - _ZN5flash32flash_fwd_splitkv_combine_kernelI23Flash_fwd_kernel_traitsILi256ELi64ELi64ELi4ELb0ELb0EN7cutlass6half_tE19Flash_kernel_traitsILi256ELi64ELi64ELi4ES3_EELi4ELi3ELb1EEEvNS_16Flash_fwd_paramsE)
        .other          _ZN5flash32flash_fwd_splitkv_combine_kernelI23Flash_fwd_kernel_traitsILi256ELi64ELi64ELi4ELb0ELb0EN7cutlass6half_tE19Flash_kernel_traitsILi256ELi64ELi64ELi4ES3_EELi4ELi3ELb1EEEvNS_16Flash_fwd_paramsE,@"STO_CUDA_ENTRY STV_DEFAULT"
_ZN5flash32flash_fwd_splitkv_combine_kernelI23Flash_fwd_kernel_traitsILi256ELi64ELi64ELi4ELb0ELb0EN7cutlass6half_tE19Flash_kernel_traitsILi256ELi64ELi64ELi4ES3_EELi4ELi3ELb1EEEvNS_16Flash_fwd_paramsE:
.text._ZN5flash32flash_fwd_splitkv_combine_kernelI23Flash_fwd_kernel_traitsILi256ELi64ELi64ELi4ELb0ELb0EN7cutlass6half_tE19Flash_kernel_traitsILi256ELi64ELi64ELi4ES3_EELi4ELi3ELb1EEEvNS_16Flash_fwd_paramsE:
        /* <DEDUP_REMOVED lines=23> */
[----:B------:R-:W-:Y:S05]  /*0170*/  CALL.REL.NOINC `($__internal_11_$__cuda_sm20_div_s64) ;  /* 0x0000485000007944 */ /* 0x000fea0003c00000 */
[----:B------:R-:W-:Y:S05]  /*0180*/  BRA `(.L_x_529) ;  /* 0x0000013000007947 */ /* 0x000fea0003800000 */
.L_x_528:
        /* <DEDUP_REMOVED lines=19> */
.L_x_529:
        /* <DEDUP_REMOVED lines=12> */
[----:B------:R-:W-:Y:S05]  /*0380*/  CALL.REL.NOINC `($__internal_11_$__cuda_sm20_div_s64) ;  /* 0x0000464000007944 */ /* 0x000fea0003c00000 */
[----:B------:R-:W-:Y:S02]  /*0390*/  MOV R8, R20 ;  /* 0x0000001400087202 */ /* 0x000fe40000000f00 */
[----:B------:R-:W-:Y:S01]  /*03a0*/  MOV R9, R21 ;  /* 0x0000001500097202 */ /* 0x000fe20000000f00 */
[----:B------:R-:W-:Y:S05]  /*03b0*/  BRA `(.L_x_532) ;  /* 0x0000013000007947 */ /* 0x000fea0003800000 */
.L_x_531:
        /* <DEDUP_REMOVED lines=19> */
.L_x_532:
[----:B------:R-:W-:Y:S05]  /*04f0*/  BSYNC B0 ;  /* 0x0000000000007941 */ /* 0x000fea0003800000 */
.L_x_530:
        /* <DEDUP_REMOVED lines=43> */
.L_x_534:
        /* <DEDUP_REMOVED lines=19> */
.L_x_535:
[----:B------:R-:W-:Y:S05]  /*08e0*/  BSYNC B0 ;  /* 0x0000000000007941 */ /* 0x000fea0003800000 */
.L_x_533:
        /* <DEDUP_REMOVED lines=74> */
[----:B------:R-:W-:Y:S02]  /*0d90*/  MOV R32, R20 ;  /* 0x0000001400207202 */ /* 0x000fe40000000f00 */
[----:B------:R-:W-:Y:S01]  /*0da0*/  MOV R33, R21 ;  /* 0x0000001500217202 */ /* 0x000fe20000000f00 */
[----:B------:R-:W-:Y:S05]  /*0db0*/  BRA `(.L_x_538) ;  /* 0x0000013000007947 */ /* 0x000fea0003800000 */
.L_x_537:
        /* <DEDUP_REMOVED lines=19> */
.L_x_538:
[----:B------:R-:W-:Y:S05]  /*0ef0*/  BSYNC B0 ;  /* 0x0000000000007941 */ /* 0x000fea0003800000 */
.L_x_536:
        /* <DEDUP_REMOVED lines=41> */
.L_x_540:
        /* <DEDUP_REMOVED lines=19> */
.L_x_541:
[----:B------:R-:W-:Y:S05]  /*12c0*/  BSYNC B0 ;  /* 0x0000000000007941 */ /* 0x000fea0003800000 */
.L_x_539:
        /* <DEDUP_REMOVED lines=131> */
.L_x_543:
[----:B------:R-:W-:Y:S05]  /*1b00*/  BSYNC B0 ;  /* 0x0000000000007941 */ /* 0x000fea0003800000 */
.L_x_542:
        /* <DEDUP_REMOVED lines=91> */
.L_x_548:
        /* <DEDUP_REMOVED lines=22> */
.L_x_549:
[----:B------:R-:W-:Y:S05]  /*2220*/  BSYNC B0 ;  /* 0x0000000000007941 */ /* 0x000fea0003800000 */
.L_x_547:
[----:B------:R-:W-:Y:S01]  /*2230*/  LOP3.LUT R19, R17, R0, RZ, 0xfc, !PT ;  /* 0x0000000011137212 */ /* 0x000fe200078efcff */
[----:B------:R-:W-:Y:S03]  /*2240*/  BSSY B0, `(.L_x_550) ;  /* 0x0000028000007945 */ /* 0x000fe60003800000 */
[----:B------:R-:W-:-:S13]  /*2250*/  ISETP.NE.U32.AND P0, PT, R19, RZ, PT ;  /* 0x000000ff1300720c */ /* 0x000fda0003f05070 */
[----:B------:R-:W-:Y:S05]  /*2260*/  @!P0 BRA `(.L_x_551) ;  /* 0x000000f000008947 */ /* 0x000fea0003800000 */
[----:B------:R-:W-:Y:S01]  /*2270*/  IMAD.MOV.U32 R24, RZ, RZ, R30 ;  /* 0x000000ffff187224 */ /* 0x000fe200078e001e */
[----:B------:R-:W-:Y:S02]  /*2280*/  MOV R23, R0 ;  /* 0x0000000000177202 */ /* 0x000fe40000000f00 */
[----:B------:R-:W-:Y:S02]  /*2290*/  MOV R22, 0x22b0 ;  /* 0x000022b000167802 */ /* 0x000fe40000000f00 */
[----:B------:R-:W-:Y:S05]  /*22a0*/  CALL.REL.NOINC `($__internal_11_$__cuda_sm20_div_s64) ;  /* 0x0000272000007944 */ /* 0x000fea0003c00000 */
        /* <DEDUP_REMOVED lines=11> */
.L_x_551:
        /* <DEDUP_REMOVED lines=22> */
.L_x_552:
[----:B------:R-:W-:Y:S05]  /*24c0*/  BSYNC B0 ;  /* 0x0000000000007941 */ /* 0x000fea0003800000 */
.L_x_550:
        /* <DEDUP_REMOVED lines=11> */
[----:B------:R-:W-:Y:S05]  /*2580*/  CALL.REL.NOINC `($__internal_11_$__cuda_sm20_div_s64) ;  /* 0x0000244000007944 */ /* 0x000fea0003c00000 */
[----:B------:R-:W-:-:S04]  /*2590*/  IADD3 R17, P0, RZ, -R20, RZ ;  /* 0x80000014ff117210 */ /* 0x000fc80007f1e0ff */
[----:B------:R-:W-:Y:S01]  /*25a0*/  IADD3.X R18, RZ, ~R21, RZ, P0, !PT ;  /* 0x80000015ff127210 */ /* 0x000fe200007fe4ff */
[----:B------:R-:W-:-:S04]  /*25b0*/  IMAD.WIDE.U32 R36, R5, R17, R36 ;  /* 0x0000001105247225 */ /* 0x000fc800078e0024 */
[----:B------:R-:W-:-:S04]  /*25c0*/  IMAD R18, R18, R5, RZ ;  /* 0x0000000512127224 */ /* 0x000fc800078e02ff */
[----:B------:R-:W-:-:S05]  /*25d0*/  IMAD R4, R4, R17, R18 ;  /* 0x0000001104047224 */ /* 0x000fca00078e0212 */
[----:B------:R-:W-:Y:S01]  /*25e0*/  IADD3 R4, R37, R4, RZ ;  /* 0x0000000425047210 */ /* 0x000fe20007ffe0ff */
[----:B------:R-:W-:Y:S05]  /*25f0*/  BRA `(.L_x_555) ;  /* 0x0000016000007947 */ /* 0x000fea0003800000 */
.L_x_554:
        /* <DEDUP_REMOVED lines=22> */
.L_x_555:
[----:B------:R-:W-:Y:S05]  /*2760*/  BSYNC B0 ;  /* 0x0000000000007941 */ /* 0x000fea0003800000 */
.L_x_553:
        /* <DEDUP_REMOVED lines=38> */
[----:B------:R-:W-:Y:S05]  /*29d0*/  CALL.REL.NOINC `($__internal_11_$__cuda_sm20_div_s64) ;  /* 0x00001ff000007944 */ /* 0x000fea0003c00000 */
        /* <DEDUP_REMOVED lines=12> */
.L_x_557:
        /* <DEDUP_REMOVED lines=23> */
.L_x_558:
[----:B------:R-:W-:Y:S05]  /*2c10*/  BSYNC B0 ;  /* 0x0000000000007941 */ /* 0x000fea0003800000 */
.L_x_556:
        /* <DEDUP_REMOVED lines=19> */
.L_x_560:
        /* <DEDUP_REMOVED lines=22> */
.L_x_561:
[----:B------:R-:W-:Y:S05]  /*2eb0*/  BSYNC B0 ;  /* 0x0000000000007941 */ /* 0x000fea0003800000 */
.L_x_559:
        /* <DEDUP_REMOVED lines=20> */
.L_x_563:
        /* <DEDUP_REMOVED lines=23> */
.L_x_564:
[----:B------:R-:W-:Y:S05]  /*3170*/  BSYNC B0 ;  /* 0x0000000000007941 */ /* 0x000fea0003800000 */
.L_x_562:
        /* <DEDUP_REMOVED lines=25> */
[----:B------:R-:W-:Y:S05]  /*3310*/  CALL.REL.NOINC `($__internal_11_$__cuda_sm20_div_s64) ;  /* 0x000016b000007944 */ /* 0x000fea0003c00000 */
        /* <DEDUP_REMOVED lines=12> */
.L_x_566:
        /* <DEDUP_REMOVED lines=23> */
.L_x_567:
[----:B------:R-:W-:Y:S05]  /*3550*/  BSYNC B0 ;  /* 0x0000000000007941 */ /* 0x000fea0003800000 */
.L_x_565:
        /* <DEDUP_REMOVED lines=29> */
.L_x_569:
        /* <DEDUP_REMOVED lines=23> */
.L_x_570:
[----:B------:R-:W-:Y:S05]  /*38a0*/  BSYNC B0 ;  /* 0x0000000000007941 */ /* 0x000fea0003800000 */
.L_x_568:
        /* <DEDUP_REMOVED lines=20> */
.L_x_546:
[----:B------:R-:W-:-:S04]  /*39f0*/  LEA R2, P0, R36, c[0x0][0x200], 0x2 ;  /* 0x0000800024027a11 */ /* 0x000fc800078010ff */
[----:B------:R-:W-:-:S05]  /*3a00*/  LEA.HI.X R3, R36, c[0x0][0x204], R37, 0x2, P0 ;  /* 0x0000810024037a11 */ /* 0x000fca00000f1425 */
[----:B------:R0:W-:Y:S04]  /*3a10*/  STG.E [R2.64], R28 ;  /* 0x0000001c02007986 */ /* 0x0001e8000c10190a */
.L_x_545:
[----:B------:R-:W-:Y:S05]  /*3a20*/  BSYNC B1 ;  /* 0x0000000000017941 */ /* 0x000fea0003800000 */
.L_x_544:
        /* <DEDUP_REMOVED lines=54> */
.L_x_573:
        /* <DEDUP_REMOVED lines=57> */
.L_x_572:
        /* <DEDUP_REMOVED lines=35> */
.L_x_574:
[----:B------:R-:W-:-:S13]  /*4350*/  ISETP.LT.OR P4, PT, R21, c[0x0][0x314], P4 ;  /* 0x0000c50015007a0c */ /* 0x000fda0002781670 */
[----:B------:R-:W-:Y:S05]  /*4360*/  @!P4 BRA `(.L_x_571) ;  /* 0x000000f00000c947 */ /* 0x000fea0003800000 */
[----:B------:R-:W-:Y:S01]  /*4370*/  ISETP.GE.AND P0, PT, R23, R22, PT ;  /* 0x000000161700720c */ /* 0x000fe20003f06270 */
[----:B------:R-:W-:-:S12]  /*4380*/  BSSY B0, `(.L_x_575) ;  /* 0x0000004000007945 */ /* 0x000fd80003800000 */
[----:B------:R-:W-:Y:S05]  /*4390*/  @P0 BRA `(.L_x_576) ;  /* 0x0000002000000947 */ /* 0x000fea0003800000 */
[----:B------:R0:W5:Y:S04]  /*43a0*/  LDG.E.128 R12, [R30.64+-0x200] ;  /* 0xfffe000a1e0c7981 */ /* 0x000168000c1e1d00 */
[----:B------:R0:W5:Y:S02]  /*43b0*/  LDG.E.128 R16, [R30.64] ;  /* 0x0000000a1e107981 */ /* 0x000164000c1e1d00 */
.L_x_576:
[----:B------:R-:W-:Y:S05]  /*43c0*/  BSYNC B0 ;  /* 0x0000000000007941 */ /* 0x000fea0003800000 */
.L_x_575:
        /* <DEDUP_REMOVED lines=9> */
.L_x_571:
        /* <DEDUP_REMOVED lines=87> */
        .weak           $__internal_11_$__cuda_sm20_div_s64
        .type           $__internal_11_$__cuda_sm20_div_s64,@function
        .size           $__internal_11_$__cuda_sm20_div_s64,(.L_x_4794 - $__internal_11_$__cuda_sm20_div_s64)
$__internal_11_$__cuda_sm20_div_s64:
        /* <DEDUP_REMOVED lines=83> */
[----:B------:R-:W-:Y:S06]  /*4f00*/  RET.REL.NODEC R26 `(_ZN5flash32flash_fwd_splitkv_combine_kernelI23Flash_fwd_kernel_traitsILi256ELi64ELi64ELi4ELb0ELb0EN7cutlass6half_tE19Flash_kernel_traitsILi256ELi64ELi64ELi4ES3_EELi4ELi3ELb1EEEvNS_16Flash_fwd_paramsE) ;  /* 0xffffb0f01a007950 */ /* 0x000fec0003c3ffff */
.L_x_577:
        /* <DEDUP_REMOVED lines=15> */
.L_x_4794:


//--------------------- .text._ZN5flash32flash_fwd_splitkv_combine_kernelI23Flash_fwd_kernel_traitsILi256ELi64ELi64ELi4ELb0ELb0EN7cutlass6half_tE19Flash_kernel_traitsILi256ELi64ELi64ELi4ES3_EELi4ELi2ELb1EEEvNS_16Flash_fwd_paramsE --------------------------
	.section	.text._ZN5flash32flash_fwd_splitkv_combine_kernelI23Flash_fwd_kernel_traitsILi256ELi64ELi64ELi4ELb0ELb0EN7cutlass6half_tE19Flash_kernel_traitsILi256ELi64ELi64ELi4ES3_EELi4ELi2ELb1EEEvNS_16Flash_fwd_paramsE,"ax",@progbits
	.sectioninfo	@"SHI_REGISTERS=54"
	.align	128
        .global         _ZN5flash32flash_fwd_splitkv_combine_kernelI23Flash_fwd_kernel_traitsILi256ELi64ELi64ELi4ELb0ELb0EN7cutlass6half_tE19Flash_kernel_traitsILi256ELi64ELi64ELi4ES3_EELi4ELi2ELb1EEEvNS_16Flash_fwd_paramsE
        .type           _ZN5flash32flash_fwd_splitkv_combine_kernelI23Flash_fwd_kernel_traitsILi256ELi64ELi64ELi4ELb0ELb0EN7cutlass6half_tE19Flash_kernel_traitsILi256ELi64ELi64ELi4ES3_EELi4ELi2ELb1EEEvNS_16Flash_fwd_paramsE,@function
        .size           _ZN5flash32flash_fwd_splitkv_combine_kernelI23Flash_fwd_kernel_traitsILi256ELi64ELi64ELi4ELb0ELb0EN7cutlass6half_tE19Flash_kernel_traitsILi256ELi64ELi64ELi4ES3_EELi4ELi2ELb1EEEvNS_16Flash_fwd_paramsE,(.L_x_4795 - _ZN5flash32flash_fwd_splitkv_combine_kernelI23Flash_fwd_kernel_traitsILi256ELi64ELi64ELi4ELb0ELb0EN7cutlass6half_tE19Flash_kernel_traitsILi256ELi64ELi64ELi4ES3_EELi4ELi2ELb1EEEvNS_16Flash_fwd_paramsE)
        .other          _ZN5flash32flash_fwd_splitkv_combine_kernelI23Flash_fwd_kernel_traitsILi256ELi64ELi64ELi4ELb0ELb0EN7cutlass6half_tE19Flash_kernel_traitsILi256ELi64ELi64ELi4ES3_EELi4ELi2ELb1EEEvNS_16Flash_fwd_paramsE,@"STO_CUDA_ENTRY STV_DEFAULT"
_ZN5flash32flash_fwd_splitkv_combine_kernelI23Flash_fwd_kernel_traitsILi256ELi64ELi64ELi4ELb0ELb0EN7cutlass6half_tE19Flash_kernel_traitsILi256ELi64ELi64ELi4ES3_EELi4ELi2ELb1EEEvNS_16Flash_fwd_paramsE:
.text._ZN5flash32flash_fwd_splitkv_combine_kernelI23Flash_fwd_kernel_traitsILi256ELi64ELi64ELi4ELb0ELb0EN7cutlass6half_tE19Flash_kernel_traitsILi256ELi64ELi64ELi4ES3_EELi4ELi2ELb1EEEvNS_16Flash_fwd_paramsE:
        /* <DEDUP_REMOVED lines=23> */
[----:B------:R-:W-:Y:S05]  /*0170*/  CALL.REL.NOINC `($__internal_12_$__cuda_sm20_div_s64) ;  /* 0x0000479000007944 */ /* 0x000fea0003c00000 */
[----:B------:R-:W-:Y:S01]  /*0180*/  MOV R24, R0 ;  /* 0x0000000000187202 */ /* 0x000fe20000000f00 */
[----:B------:R-:W-:Y:S05]  /*0190*/  BRA `(.L_x_579) ;  /* 0x0000013000007947 */ /* 0x000fea0003800000 */
.L_x_578:
        /* <DEDUP_REMOVED lines=19> */
.L_x_579:
        /* <DEDUP_REMOVED lines=10> */
[----:B------:R-:W-:Y:S05]  /*0370*/  CALL.REL.NOINC `($__internal_12_$__cuda_sm20_div_s64) ;  /* 0x0000459000007944 */ /* 0x000fea0003c00000 */
[----:B------:R-:W-:Y:S02]  /*0380*/  MOV R12, R0 ;  /* 0x00000000000c7202 */ /* 0x000fe40000000f00 */
[----:B------:R-:W-:Y:S01]  /*0390*/  MOV R13, R25 ;  /* 0x00000019000d7202 */ /* 0x000fe20000000f00 */
[----:B------:R-:W-:Y:S05]  /*03a0*/  BRA `(.L_x_582) ;  /* 0x0000013000007947 */ /* 0x000fea0003800000 */
.L_x_581:
        /* <DEDUP_REMOVED lines=19> */
.L_x_582:
[----:B------:R-:W-:Y:S05]  /*04e0*/  BSYNC B0 ;  /* 0x0000000000007941 */ /* 0x000fea0003800000 */
.L_x_580:
        /* <DEDUP_REMOVED lines=44> */
.L_x_584:
        /* <DEDUP_REMOVED lines=19> */
.L_x_585:
[----:B------:R-:W-:Y:S05]  /*08e0*/  BSYNC B0 ;  /* 0x0000000000007941 */ /* 0x000fea0003800000 */
.L_x_583:
        /* <DEDUP_REMOVED lines=71> */
[----:B------:R-:W-:Y:S05]  /*0d60*/  CALL.REL.NOINC `($__internal_12_$__cuda_sm20_div_s64) ;  /* 0x00003ba000007944 */ /* 0x000fea0003c00000 */
[----:B------:R-:W-:Y:S02]  /*0d70*/  MOV R32, R0 ;  /* 0x0000000000207202 */ /* 0x000fe40000000f00 */
[----:B------:R-:W-:Y:S01]  /*0d80*/  MOV R33, R25 ;  /* 0x0000001900217202 */ /* 0x000fe20000000f00 */
[----:B------:R-:W-:Y:S05]  /*0d90*/  BRA `(.L_x_588) ;  /* 0x0000013000007947 */ /* 0x000fea0003800000 */
.L_x_587:
        /* <DEDUP_REMOVED lines=19> */
.L_x_588:
[----:B------:R-:W-:Y:S05]  /*0ed0*/  BSYNC B0 ;  /* 0x0000000000007941 */ /* 0x000fea0003800000 */
.L_x_586:
        /* <DEDUP_REMOVED lines=42> */
.L_x_590:
        /* <DEDUP_REMOVED lines=19> */
.L_x_591:
[----:B------:R-:W-:Y:S05]  /*12b0*/  BSYNC B0 ;  /* 0x0000000000007941 */ /* 0x000fea0003800000 */
.L_x_589:
        /* <DEDUP_REMOVED lines=132> */
.L_x_593:
[----:B------:R-:W-:Y:S05]  /*1b00*/  BSYNC B0 ;  /* 0x0000000000007941 */ /* 0x000fea0003800000 */
.L_x_592:
        /* <DEDUP_REMOVED lines=81> */
.L_x_598:
        /* <DEDUP_REMOVED lines=22> */
.L_x_599:
[----:B------:R-:W-:Y:S05]  /*2180*/  BSYNC B0 ;  /* 0x0000000000007941 */ /* 0x000fea0003800000 */
.L_x_597:
        /* <DEDUP_REMOVED lines=8> */
[----:B------:R-:W-:Y:S05]  /*2210*/  CALL.REL.NOINC `($__internal_12_$__cuda_sm20_div_s64) ;  /* 0x000026f000007944 */ /* 0x000fea0003c00000 */
        /* <DEDUP_REMOVED lines=10> */
.L_x_601:
        /* <DEDUP_REMOVED lines=22> */
.L_x_602:
[----:B------:R-:W-:Y:S05]  /*2420*/  BSYNC B0 ;  /* 0x0000000000007941 */ /* 0x000fea0003800000 */
.L_x_600:
        /* <DEDUP_REMOVED lines=11> */
[----:B------:R-:W-:Y:S05]  /*24e0*/  CALL.REL.NOINC `($__internal_12_$__cuda_sm20_div_s64) ;  /* 0x0000242000007944 */ /* 0x000fea0003c00000 */
        /* <DEDUP_REMOVED lines=9> */
.L_x_604:
        /* <DEDUP_REMOVED lines=22> */
.L_x_605:
[----:B------:R-:W-:Y:S05]  /*26e0*/  BSYNC B0 ;  /* 0x0000000000007941 */ /* 0x000fea0003800000 */
.L_x_603:
        /* <DEDUP_REMOVED lines=50> */
.L_x_607:
        /* <DEDUP_REMOVED lines=23> */
.L_x_608:
[----:B------:R-:W-:Y:S05]  /*2b80*/  BSYNC B0 ;  /* 0x0000000000007941 */ /* 0x000fea0003800000 */
.L_x_606:
        /* <DEDUP_REMOVED lines=19> */
.L_x_610:
        /* <DEDUP_REMOVED lines=22> */
.L_x_611:
[----:B------:R-:W-:Y:S05]  /*2e20*/  BSYNC B0 ;  /* 0x0000000000007941 */ /* 0x000fea0003800000 */
.L_x_609:
        /* <DEDUP_REMOVED lines=21> */
.L_x_613:
        /* <DEDUP_REMOVED lines=23> */
.L_x_614:
[----:B------:R-:W-:Y:S05]  /*30f0*/  BSYNC B0 ;  /* 0x0000000000007941 */ /* 0x000fea0003800000 */
.L_x_612:
        /* <DEDUP_REMOVED lines=38> */
.L_x_616:
        /* <DEDUP_REMOVED lines=23> */
.L_x_617:
[----:B------:R-:W-:Y:S05]  /*34d0*/  BSYNC B0 ;  /* 0x0000000000007941 */ /* 0x000fea0003800000 */
.L_x_615:
        /* <DEDUP_REMOVED lines=27> */
.L_x_619:
        /* <DEDUP_REMOVED lines=23> */
.L_x_620:
[----:B------:R-:W-:Y:S05]  /*3800*/  BSYNC B0 ;  /* 0x0000000000007941 */ /* 0x000fea0003800000 */
.L_x_618:
        /* <DEDUP_REMOVED lines=20> */
.L_x_596:
[----:B------:R-:W-:-:S04]  /*3950*/  LEA R2, P0, R34, c[0x0][0x200], 0x2 ;  /* 0x0000800022027a11 */ /* 0x000fc800078010ff */
[----:B------:R-:W-:-:S05]  /*3960*/  LEA.HI.X R3, R34, c[0x0][0x204], R35, 0x2, P0 ;  /* 0x0000810022037a11 */ /* 0x000fca00000f1423 */
[----:B------:R0:W-:Y:S04]  /*3970*/  STG.E [R2.64], R28 ;  /* 0x0000001c02007986 */ /* 0x0001e8000c10190a */
.L_x_595:
[----:B------:R-:W-:Y:S05]  /*3980*/  BSYNC B1 ;  /* 0x0000000000017941 */ /* 0x000fea0003800000 */
.L_x_594:
        /* <DEDUP_REMOVED lines=9> */
[----:B------:R-:W-:-:S04]  /*3a20*/  LOP3.LUT R3, R9, 0x3fffffe0, RZ, 0xc0, !PT ;  /* 0x3fffffe009037812 */ /* 0x000fc800078ec0ff */
[----:B------:R-:W-:Y:S01]  /*3a30*/  ISETP.GE.AND P0, PT, R0, c[0x0][0x314], PT ;  /* 0x0000c50000007a0c */ /* 0x000fe20003f06270 */
[----:B------:R-:W-:-:S03]  /*3a40*/  IMAD.MOV.U32 R0, RZ, RZ, RZ ;  /* 0x000000ffff007224 */ /* 0x000fc600078e00ff */
        /* <DEDUP_REMOVED lines=9> */
[----:B------:R-:W-:Y:S01]  /*3ae0*/  ISETP.GE.AND P0, PT, R20, 0x1, PT ;  /* 0x000000011400780c */ /* 0x000fe20003f06270 */
[----:B0-----:R-:W-:Y:S01]  /*3af0*/  CS2R R6, SRZ ;  /* 0x0000000000067805 */ /* 0x001fe2000001ff00 */
[----:B------:R-:W-:-:S11]  /*3b00*/  SHF.R.S32.HI R23, RZ, 0x5, R9 ;  /* 0x00000005ff177819 */ /* 0x000fd60000011409 */
        /* <DEDUP_REMOVED lines=28> */
.L_x_623:
        /* <DEDUP_REMOVED lines=57> */
.L_x_622:
        /* <DEDUP_REMOVED lines=35> */
.L_x_624:
[----:B------:R-:W-:-:S13]  /*4290*/  ISETP.LT.OR P4, PT, R21, c[0x0][0x314], P4 ;  /* 0x0000c50015007a0c */ /* 0x000fda0002781670 */
[----:B------:R-:W-:Y:S05]  /*42a0*/  @!P4 BRA `(.L_x_621) ;  /* 0x000000f00000c947 */ /* 0x000fea0003800000 */
[----:B------:R-:W-:Y:S01]  /*42b0*/  ISETP.GE.AND P0, PT, R23, R22, PT ;  /* 0x000000161700720c */ /* 0x000fe20003f06270 */
[----:B------:R-:W-:-:S12]  /*42c0*/  BSSY B0, `(.L_x_625) ;  /* 0x0000004000007945 */ /* 0x000fd80003800000 */
[----:B------:R-:W-:Y:S05]  /*42d0*/  @P0 BRA `(.L_x_626) ;  /* 0x0000002000000947 */ /* 0x000fea0003800000 */
[----:B------:R0:W5:Y:S04]  /*42e0*/  LDG.E.128 R12, [R30.64+-0x200] ;  /* 0xfffe000a1e0c7981 */ /* 0x000168000c1e1d00 */
[----:B------:R0:W5:Y:S02]  /*42f0*/  LDG.E.128 R16, [R30.64] ;  /* 0x0000000a1e107981 */ /* 0x000164000c1e1d00 */
.L_x_626:
[----:B------:R-:W-:Y:S05]  /*4300*/  BSYNC B0 ;  /* 0x0000000000007941 */ /* 0x000fea0003800000 */
.L_x_625:
        /* <DEDUP_REMOVED lines=9> */
.L_x_621:
        /* <DEDUP_REMOVED lines=87> */
        .weak           $__internal_12_$__cuda_sm20_div_s64
        .type           $__internal_12_$__cuda_sm20_div_s64,@function
        .size           $__internal_12_$__cuda_sm20_div_s64,(.L_x_4795 - $__internal_12_$__cuda_sm20_div_s64)
$__internal_12_$__cuda_sm20_div_s64:
        /* <DEDUP_REMOVED lines=83> */
[----:B------:R-:W-:Y:S06]  /*4e40*/  RET.REL.NODEC R38 `(_ZN5flash32flash_fwd_splitkv_combine_kernelI23Flash_fwd_kernel_traitsILi256ELi64ELi64ELi4ELb0ELb0EN7cutlass6half_tE19Flash_kernel_traitsILi256ELi64ELi64ELi4ES3_EELi4ELi2ELb1EEEvNS_16Flash_fwd_paramsE) ;  /* 0xffffb1b026007950 */ /* 0x000fec0003c3ffff */
.L_x_627:
        /* <DEDUP_REMOVED lines=11> */
.L_x_4795:


//--------------------- .text._ZN5flash32flash_fwd_splitkv_combine_kernelI23Flash_fwd_kernel_traitsILi256ELi64ELi64ELi4ELb0ELb0EN7cutlass6half_tE19Flash_kernel_traitsILi256ELi64ELi64ELi4ES3_EELi4ELi1ELb1EEEvNS_16Flash_fwd_paramsE --------------------------
	.section	.text._ZN5flash32flash_fwd_splitkv_combine_kernelI23Flash_fwd_kernel_traitsILi256ELi64ELi64ELi4ELb0ELb0EN7cutlass6half_tE19Flash_kernel_traitsILi256ELi64ELi64ELi4ES3_EELi4ELi1ELb1EEEvNS_16Flash_fwd_paramsE,"ax",@progbits
	.sectioninfo	@"SHI_REGISTERS=56"
	.align	128
        .global         _ZN5flash32flash_fwd_splitkv_combine_kernelI23Flash_fwd_kernel_traitsILi256ELi64ELi64ELi4ELb0ELb0EN7cutlass6half_tE19Flash_kernel_traitsILi256ELi64ELi64ELi4ES3_EELi4ELi1ELb1EEEvNS_16Flash_fwd_paramsE
        .type           _ZN5flash32flash_fwd_splitkv_combine_kernelI23Flash_fwd_kernel_traitsILi256ELi64ELi64ELi4ELb0ELb0EN7cutlass6half_tE19Flash_kernel_traitsILi256ELi64ELi64ELi4ES3_EELi4ELi1ELb1EEEvNS_16Flash_fwd_paramsE,@function
        .size           _ZN5flash32flash_fwd_splitkv_combine_kernelI23Flash_fwd_kernel_traitsILi256ELi64ELi64ELi4ELb0ELb0EN7cutlass6half_tE19Flash_kernel_traitsILi256ELi64ELi64ELi4ES3_EELi4ELi1ELb1EEEvNS_16Flash_fwd_paramsE,(.L_x_4796 - _ZN5flash32flash_fwd_splitkv_combine_kernelI23Flash_fwd_kernel_traitsILi256ELi64ELi64ELi4ELb0ELb0EN7cutlass6half_tE19Flash_kernel_traitsILi256ELi64ELi64ELi4ES3_EELi4ELi1ELb1EEEvNS_16Flash_fwd_paramsE)
        .other          _ZN5flash32flash_fwd_splitkv_combine_kernelI23Flash_fwd_kernel_traitsILi256ELi64ELi64ELi4ELb0ELb0EN7cutlass6half_tE19Flash_kernel_traitsILi256ELi64ELi64ELi4ES3_EELi4ELi1ELb1EEEvNS_16Flash_fwd_paramsE,@"STO_CUDA_ENTRY STV_DEFAULT"
_ZN5flash32flash_fwd_splitkv_combine_kernelI23Flash_fwd_kernel_traitsILi256ELi64ELi64ELi4ELb0ELb0EN7cutlass6half_tE19Flash_kernel_traitsILi256ELi64ELi64ELi4ES3_EELi4ELi1ELb1EEEvNS_16Flash_fwd_paramsE:
.text._ZN5flash32flash_fwd_splitkv_combine_kernelI23Flash_fwd_kernel_traitsILi256ELi64ELi64ELi4ELb0ELb0EN7cutlass6half_tE19Flash_kernel_traitsILi256ELi64ELi64ELi4ES3_EELi4ELi1ELb1EEEvNS_16Flash_fwd_paramsE:
        /* <DEDUP_REMOVED lines=23> */
[----:B------:R-:W-:Y:S05]  /*0170*/  CALL.REL.NOINC `($__internal_13_$__cuda_sm20_div_s64) ;  /* 0x000047e000007944 */ /* 0x000fea0003c00000 */
[----:B------:R-:W-:Y:S02]  /*0180*/  MOV R22, R0 ;  /* 0x0000000000167202 */ /* 0x000fe40000000f00 */
[----:B------:R-:W-:Y:S01]  /*0190*/  MOV R23, R21 ;  /* 0x0000001500177202 */ /* 0x000fe20000000f00 */
[----:B------:R-:W-:Y:S05]  /*01a0*/  BRA `(.L_x_629) ;  /* 0x0000013000007947 */ /* 0x000fea0003800000 */
.L_x_628:
        /* <DEDUP_REMOVED lines=19> */
.L_x_629:
        /* <DEDUP_REMOVED lines=10> */
[----:B------:R-:W-:Y:S05]  /*0380*/  CALL.REL.NOINC `($__internal_13_$__cuda_sm20_div_s64) ;  /* 0x000045d000007944 */ /* 0x000fea0003c00000 */
[----:B------:R-:W-:Y:S02]  /*0390*/  MOV R8, R0 ;  /* 0x0000000000087202 */ /* 0x000fe40000000f00 */
[----:B------:R-:W-:Y:S01]  /*03a0*/  MOV R9, R21 ;  /* 0x0000001500097202 */ /* 0x000fe20000000f00 */
[----:B------:R-:W-:Y:S05]  /*03b0*/  BRA `(.L_x_632) ;  /* 0x0000013000007947 */ /* 0x000fea0003800000 */
.L_x_631:
        /* <DEDUP_REMOVED lines=19> */
.L_x_632:
[----:B------:R-:W-:Y:S05]  /*04f0*/  BSYNC B0 ;  /* 0x0000000000007941 */ /* 0x000fea0003800000 */
.L_x_630:
        /* <DEDUP_REMOVED lines=44> */
.L_x_634:
        /* <DEDUP_REMOVED lines=19> */
.L_x_635:
[----:B------:R-:W-:Y:S05]  /*08f0*/  BSYNC B0 ;  /* 0x0000000000007941 */ /* 0x000fea0003800000 */
.L_x_633:
[----:B------:R-:W-:Y:S01]  /*0900*/  IABS R5, c[0x0][0x214] ;  /* 0x0000850000057a13 */ /* 0x000fe20000000000 */
[----:B------:R-:W-:Y:S01]  /*0910*/  IMAD.MOV.U32 R6, RZ, RZ, RZ ;  /* 0x000000ffff067224 */ /* 0x000fe200078e00ff */
[----:B------:R-:W-:Y:S01]  /*0920*/  ULDC UR4, c[0x0][0x214] ;  /* 0x0000850000047ab9 */ /* 0x000fe20000000800 */
[----:B------:R-:W-:Y:S01]  /*0930*/  BSSY B0, `(.L_x_636) ;  /* 0x000005c000007945 */ /* 0x000fe20003800000 */
[----:B------:R-:W0:Y:S01]  /*0940*/  I2F.RP R11, R5 ;  /* 0x00000005000b7306 */ /* 0x000e220000209400 */
[----:B------:R-:W-:Y:S02]  /*0950*/  UISETP.LT.AND UP0, UPT, URZ, UR4, UPT ;  /* 0x000000043f00728c */ /* 0x000fe4000bf01270 */
[----:B------:R-:W-:Y:S02]  /*0960*/  USHF.R.S32.HI UR7, URZ, 0x1f, UR4 ;  /* 0x0000001f3f077899 */ /* 0x000fe40008011404 */
[----:B------:R-:W-:-:S07]  /*0970*/  ULEA.HI.SX32 UR4, UR4, 0x1, 0x1 ;  /* 0x0000000104047891 */ /* 0x000fce000f8f0a3f */
[----:B------:R-:W-:Y:S01]  /*0980*/  @!UP0 UIADD3 UR4, UR7, URZ, URZ ;  /* 0x0000003f07048290 */ /* 0x000fe2000fffe03f */
[----:B0-----:R-:W0:Y:S02]  /*0990*/  MUFU.RCP R10, R11 ;  /* 0x0000000b000a7308 */ /* 0x001e240000001000 */
[----:B0-----:R-:W-:Y:S01]  /*09a0*/  IADD3 R10, R10, 0xffffffe, RZ ;  /* 0x0ffffffe0a0a7810 */ /* 0x001fe20007ffe0ff */
[----:B------:R-:W-:-:S05]  /*09b0*/  IMAD.MOV.U32 R11, RZ, RZ, c[0x0][0x1c0] ;  /* 0x00007000ff0b7624 */ /* 0x000fca00078e00ff */
[----:B------:R-:W0:Y:S02]  /*09c0*/  F2I.FTZ.U32.TRUNC.NTZ R7, R10 ;  /* 0x0000000a00077305 */ /* 0x000e24000021f000 */
[----:B0-----:R-:W-:-:S04]  /*09d0*/  IMAD.MOV R0, RZ, RZ, -R7 ;  /* 0x000000ffff007224 */ /* 0x001fc800078e0a07 */
        /* <DEDUP_REMOVED lines=8> */
[----:B------:R-:W-:Y:S01]  /*0a60*/  IMAD R0, R5, R0, R6 ;  /* 0x0000000005007224 */ /* 0x000fe200078e0206 */
[C---:B------:R-:W-:Y:S01]  /*0a70*/  IADD3 R6, R11.reuse, -0x1, RZ ;  /* 0xffffffff0b067810 */ /* 0x040fe20007ffe0ff */
[----:B------:R-:W-:-:S03]  /*0a80*/  IMAD R11, R11, c[0x0][0x214], RZ ;  /* 0x000085000b0b7a24 */ /* 0x000fc600078e02ff */
        /* <DEDUP_REMOVED lines=47> */
[----:B------:R-:W-:Y:S05]  /*0d80*/  CALL.REL.NOINC `($__internal_13_$__cuda_sm20_div_s64) ;  /* 0x00003bd000007944 */ /* 0x000fea0003c00000 */
[----:B------:R-:W-:Y:S02]  /*0d90*/  MOV R34, R0 ;  /* 0x0000000000227202 */ /* 0x000fe40000000f00 */
[----:B------:R-:W-:Y:S01]  /*0da0*/  MOV R35, R21 ;  /* 0x0000001500237202 */ /* 0x000fe20000000f00 */
[----:B------:R-:W-:Y:S05]  /*0db0*/  BRA `(.L_x_638) ;  /* 0x0000013000007947 */ /* 0x000fea0003800000 */
.L_x_637:
        /* <DEDUP_REMOVED lines=19> */
.L_x_638:
[----:B------:R-:W-:Y:S05]  /*0ef0*/  BSYNC B0 ;  /* 0x0000000000007941 */ /* 0x000fea0003800000 */
.L_x_636:
        /* <DEDUP_REMOVED lines=43> */
.L_x_640:
        /* <DEDUP_REMOVED lines=19> */
.L_x_641:
[----:B------:R-:W-:Y:S05]  /*12e0*/  BSYNC B0 ;  /* 0x0000000000007941 */ /* 0x000fea0003800000 */
.L_x_639:
[----:B------:R-:W-:Y:S01]  /*12f0*/  IABS R8, c[0x0][0x214] ;  /* 0x0000850000087a13 */ /* 0x000fe20000000000 */
[----:B------:R-:W-:Y:S01]  /*1300*/  ULDC.U8 UR4, c[0x0][0x329] ;  /* 0x0000ca4000047ab9 */ /* 0x000fe20000000000 */
[----:B------:R-:W-:Y:S01]  /*1310*/  ISETP.GT.AND P3, PT, R11, RZ, PT ;  /* 0x000000ff0b00720c */ /* 0x000fe20003f64270 */
[----:B------:R-:W-:Y:S01]  /*1320*/  IMAD.MOV.U32 R36, RZ, RZ, c[0x0][0x214] ;  /* 0x00008500ff247624 */ /* 0x000fe200078e00ff */
        /* <DEDUP_REMOVED lines=18> */
[----:B------:R-:W-:-:S04]  /*1450*/  LEA.HI.SX32 R0, R11, 0x1, 0x1 ;  /* 0x000000010b007811 */ /* 0x000fc800078f0aff */
[----:B------:R-:W-:-:S13]  /*1460*/  ISETP.GT.U32.AND P0, PT, R8, R5, PT ;  /* 0x000000050800720c */ /* 0x000fda0003f04070 */
[----:B------:R-:W-:Y:S01]  /*1470*/  @!P0 IMAD.IADD R5, R5, 0x1, -R8 ;  /* 0x0000000105058824 */ /* 0x000fe200078e0a08 */
[----:B------:R-:W-:Y:S02]  /*1480*/  @!P0 IADD3 R9, R9, 0x1, RZ ;  /* 0x0000000109098810 */ /* 0x000fe40007ffe0ff */
[----:B------:R-:W-:Y:S02]  /*1490*/  ISETP.NE.AND P0, PT, RZ, c[0x0][0x214], PT ;  /* 0x00008500ff007a0c */ /* 0x000fe40003f05270 */
[----:B------:R-:W-:Y:S02]  /*14a0*/  ISETP.GE.U32.AND P2, PT, R5, R8, PT ;  /* 0x000000080500720c */ /* 0x000fe40003f46070 */
[----:B------:R-:W-:-:S05]  /*14b0*/  SHF.R.S32.HI R5, RZ, 0x1f, R11 ;  /* 0x0000001fff057819 */ /* 0x000fca000001140b */
[----:B------:R-:W-:-:S06]  /*14c0*/  @!P3 IMAD.MOV R0, RZ, RZ, R5 ;  /* 0x000000ffff00b224 */ /* 0x000fcc00078e0205 */
[----:B------:R-:W-:-:S05]  /*14d0*/  @P2 IADD3 R9, R9, 0x1, RZ ;  /* 0x0000000109092810 */ /* 0x000fca0007ffe0ff */
[----:B------:R-:W-:Y:S01]  /*14e0*/  @!P1 IMAD.MOV R9, RZ, RZ, -R9 ;  /* 0x000000ffff099224 */ /* 0x000fe200078e0a09 */
[----:B------:R-:W-:-:S05]  /*14f0*/  @!P0 LOP3.LUT R9, RZ, c[0x0][0x214], RZ, 0x33, !PT ;  /* 0x00008500ff098a12 */ /* 0x000fca00078e33ff */
[----:B------:R-:W-:Y:S01]  /*1500*/  IMAD R7, R0, R9, RZ ;  /* 0x0000000900077224 */ /* 0x000fe200078e02ff */
[----:B------:R-:W-:-:S04]  /*1510*/  IABS R0, c[0x0][0x1c0] ;  /* 0x0000700000007a13 */ /* 0x000fc80000000000 */
[----:B------:R-:W-:Y:S01]  /*1520*/  IABS R5, R7 ;  /* 0x0000000700057213 */ /* 0x000fe20000000000 */
[----:B------:R-:W0:Y:S08]  /*1530*/  I2F.U32.RP R12, R0 ;  /* 0x00000000000c7306 */ /* 0x000e300000209000 */
[----:B------:R-:W1:Y:S08]  /*1540*/  I2F.RP R8, R5 ;  /* 0x0000000500087306 */ /* 0x000e700000209400 */
[----:B0-----:R-:W0:Y:S08]  /*1550*/  MUFU.RCP R26, R12 ;  /* 0x0000000c001a7308 */ /* 0x001e300000001000 */
[----:B-1----:R-:W1:Y:S01]  /*1560*/  MUFU.RCP R8, R8 ;  /* 0x0000000800087308 */ /* 0x002e620000001000 */
[----:B0-----:R-:W-:-:S02]  /*1570*/  IADD3 R26, R26, 0xffffffe, RZ ;  /* 0x0ffffffe1a1a7810 */ /* 0x001fc40007ffe0ff */
[----:B------:R-:W-:-:S05]  /*1580*/  IABS R12, c[0x0][0x1c0] ;  /* 0x00007000000c7a13 */ /* 0x000fca0000000000 */
[----:B------:R-:W0:Y:S01]  /*1590*/  F2I.FTZ.U32.TRUNC.NTZ R27, R26 ;  /* 0x0000001a001b7305 */ /* 0x000e22000021f000 */
[----:B------:R-:W-:Y:S01]  /*15a0*/  IMAD.MOV R12, RZ, RZ, -R12 ;  /* 0x000000ffff0c7224 */ /* 0x000fe200078e0a0c */
[----:B-1----:R-:W-:Y:S01]  /*15b0*/  IADD3 R24, R8, 0xffffffe, RZ ;  /* 0x0ffffffe08187810 */ /* 0x002fe20007ffe0ff */
[----:B------:R-:W-:-:S05]  /*15c0*/  IMAD.IADD R8, R6, 0x1, R5 ;  /* 0x0000000106087824 */ /* 0x000fca00078e0205 */
[----:B------:R-:W1:Y:S01]  /*15d0*/  F2I.FTZ.U32.TRUNC.NTZ R25, R24 ;  /* 0x0000001800197305 */ /* 0x000e62000021f000 */
[----:B------:R-:W-:Y:S01]  /*15e0*/  IABS R19, R8 ;  /* 0x0000000800137213 */ /* 0x000fe20000000000 */
[----:B0-----:R-:W-:Y:S02]  /*15f0*/  IMAD.MOV R9, RZ, RZ, -R27 ;  /* 0x000000ffff097224 */ /* 0x001fe400078e0a1b */
[----:B------:R-:W-:Y:S02]  /*1600*/  IMAD.MOV.U32 R26, RZ, RZ, RZ ;  /* 0x000000ffff1a7224 */ /* 0x000fe400078e00ff */
[----:B------:R-:W-:Y:S02]  /*1610*/  IMAD R6, R9, R0, RZ ;  /* 0x0000000009067224 */ /* 0x000fe400078e02ff */
[----:B-1----:R-:W-:Y:S02]  /*1620*/  IMAD.MOV R10, RZ, RZ, -R25 ;  /* 0x000000ffff0a7224 */ /* 0x002fe400078e0a19 */
[----:B------:R-:W-:-:S02]  /*1630*/  IMAD.MOV.U32 R24, RZ, RZ, RZ ;  /* 0x000000ffff187224 */ /* 0x000fc400078e00ff */
[----:B------:R-:W-:Y:S02]  /*1640*/  IMAD R10, R10, R5, RZ ;  /* 0x000000050a0a7224 */ /* 0x000fe400078e02ff */
[----:B------:R-:W-:-:S04]  /*1650*/  IMAD.HI.U32 R6, R27, R6, R26 ;  /* 0x000000061b067227 */ /* 0x000fc800078e001a */
[----:B------:R-:W-:Y:S01]  /*1660*/  IMAD.HI.U32 R10, R25, R10, R24 ;  /* 0x0000000a190a7227 */ /* 0x000fe200078e0018 */
[----:B------:R-:W-:Y:S01]  /*1670*/  IABS R24, R7 ;  /* 0x0000000700187213 */ /* 0x000fe20000000000 */
[----:B------:R-:W0:Y:S02]  /*1680*/  S2R R25, SR_TID.X ;  /* 0x0000000000197919 */ /* 0x000e240000002100 */
[----:B------:R-:W-:-:S04]  /*1690*/  IMAD.HI.U32 R9, R6, R21, RZ ;  /* 0x0000001506097227 */ /* 0x000fc800078e00ff */
[----:B------:R-:W-:Y:S02]  /*16a0*/  IMAD.MOV R24, RZ, RZ, -R24 ;  /* 0x000000ffff187224 */ /* 0x000fe400078e0a18 */
[----:B------:R-:W-:-:S04]  /*16b0*/  IMAD.HI.U32 R10, R10, R19, RZ ;  /* 0x000000130a0a7227 */ /* 0x000fc800078e00ff */
[----:B------:R-:W-:Y:S02]  /*16c0*/  IMAD R21, R9, R12, R21 ;  /* 0x0000000c09157224 */ /* 0x000fe400078e0215 */
[--C-:B------:R-:W-:Y:S02]  /*16d0*/  IMAD R24, R10, R24, R19.reuse ;  /* 0x000000180a187224 */ /* 0x100fe400078e0213 */
[----:B------:R-:W-:Y:S01]  /*16e0*/  IMAD.HI.U32 R6, R6, R19, RZ ;  /* 0x0000001306067227 */ /* 0x000fe200078e00ff */
[----:B------:R-:W-:Y:S02]  /*16f0*/  ISETP.GT.U32.AND P3, PT, R0, R21, PT ;  /* 0x000000150000720c */ /* 0x000fe40003f64070 */
[----:B------:R-:W-:Y:S01]  /*1700*/  ISETP.GT.U32.AND P0, PT, R5, R24, PT ;  /* 0x000000180500720c */ /* 0x000fe20003f04070 */
[----:B------:R-:W-:Y:S01]  /*1710*/  IMAD R19, R6, R12, R19 ;  /* 0x0000000c06137224 */ /* 0x000fe200078e0213 */
[C---:B------:R-:W-:Y:S02]  /*1720*/  LOP3.LUT R12, R8.reuse, R5, RZ, 0x3c, !PT ;  /* 0x00000005080c7212 */ /* 0x040fe400078e3cff */
[----:B------:R-:W-:-:S02]  /*1730*/  LOP3.LUT R8, R8, c[0x0][0x1c0], RZ, 0x3c, !PT ;  /* 0x0000700008087a12 */ /* 0x000fc400078e3cff */
[----:B------:R-:W-:Y:S02]  /*1740*/  ISETP.GT.U32.AND P1, PT, R0, R19, PT ;  /* 0x000000130000720c */ /* 0x000fe40003f24070 */
[----:B------:R-:W-:-:S03]  /*1750*/  ISETP.GE.AND P4, PT, R12, RZ, PT ;  /* 0x000000ff0c00720c */ /* 0x000fc60003f86270 */
[--C-:B------:R-:W-:Y:S01]  /*1760*/  @!P3 IMAD.IADD R21, R21, 0x1, -R0.reuse ;  /* 0x000000011515b824 */ /* 0x100fe200078e0a00 */
[----:B------:R-:W-:Y:S01]  /*1770*/  @!P3 IADD3 R9, R9, 0x1, RZ ;  /* 0x000000010909b810 */ /* 0x000fe20007ffe0ff */
[----:B------:R-:W-:Y:S01]  /*1780*/  @!P0 IMAD.IADD R24, R24, 0x1, -R5 ;  /* 0x0000000118188824 */ /* 0x000fe200078e0a05 */
[----:B------:R-:W-:Y:S02]  /*1790*/  @!P0 IADD3 R10, R10, 0x1, RZ ;  /* 0x000000010a0a8810 */ /* 0x000fe40007ffe0ff */
[----:B------:R-:W-:Y:S02]  /*17a0*/  ISETP.GE.U32.AND P6, PT, R21, R0, PT ;  /* 0x000000001500720c */ /* 0x000fe40003fc6070 */
[----:B------:R-:W-:Y:S01]  /*17b0*/  ISETP.GE.U32.AND P2, PT, R24, R5, PT ;  /* 0x000000051800720c */ /* 0x000fe20003f46070 */
[----:B------:R-:W-:Y:S01]  /*17c0*/  @!P1 IMAD.IADD R19, R19, 0x1, -R0 ;  /* 0x0000000113139824 */ /* 0x000fe200078e0a00 */
[----:B------:R-:W-:Y:S02]  /*17d0*/  ISETP.GE.AND P0, PT, R4, RZ, PT ;  /* 0x000000ff0400720c */ /* 0x000fe40003f06270 */
[----:B------:R-:W-:-:S02]  /*17e0*/  ISETP.GT.AND P3, PT, R3, RZ, PT ;  /* 0x000000ff0300720c */ /* 0x000fc40003f64270 */
[----:B------:R-:W-:Y:S02]  /*17f0*/  ISETP.GE.U32.AND P5, PT, R19, R0, PT ;  /* 0x000000001300720c */ /* 0x000fe40003fa6070 */
[----:B------:R-:W-:Y:S02]  /*1800*/  @!P1 IADD3 R6, R6, 0x1, RZ ;  /* 0x0000000106069810 */ /* 0x000fe40007ffe0ff */
[----:B------:R-:W-:Y:S02]  /*1810*/  LOP3.LUT R4, RZ, c[0x0][0x1c0], RZ, 0x33, !PT ;  /* 0x00007000ff047a12 */ /* 0x000fe400078e33ff */
[----:B------:R-:W-:Y:S02]  /*1820*/  @P6 IADD3 R9, R9, 0x1, RZ ;  /* 0x0000000109096810 */ /* 0x000fe40007ffe0ff */
[----:B------:R-:W-:Y:S02]  /*1830*/  ISETP.NE.AND P6, PT, R7, RZ, PT ;  /* 0x000000ff0700720c */ /* 0x000fe40003fc5270 */
[----:B------:R-:W-:Y:S01]  /*1840*/  @P2 IADD3 R10, R10, 0x1, RZ ;  /* 0x000000010a0a2810 */ /* 0x000fe20007ffe0ff */
[----:B------:R-:W-:Y:S01]  /*1850*/  IMAD.MOV.U32 R19, RZ, RZ, R9 ;  /* 0x000000ffff137224 */ /* 0x000fe200078e0009 */
[----:B------:R-:W-:-:S02]  /*1860*/  ISETP.GE.AND P2, PT, R8, RZ, PT ;  /* 0x000000ff0800720c */ /* 0x000fc40003f46270 */
[----:B------:R-:W-:Y:S01]  /*1870*/  ISETP.NE.AND P1, PT, RZ, UR4, PT ;  /* 0x00000004ff007c0c */ /* 0x000fe2000bf25270 */
[----:B------:R-:W-:Y:S01]  /*1880*/  @!P4 IMAD.MOV R10, RZ, RZ, -R10 ;  /* 0x000000ffff0ac224 */ /* 0x000fe200078e0a0a */
[----:B------:R-:W-:Y:S01]  /*1890*/  ISETP.NE.AND P4, PT, RZ, c[0x0][0x1c0], PT ;  /* 0x00007000ff007a0c */ /* 0x000fe20003f85270 */
[----:B------:R-:W-:Y:S01]  /*18a0*/  @!P0 IMAD.MOV R19, RZ, RZ, -R19 ;  /* 0x000000ffff138224 */ /* 0x000fe200078e0a13 */
[----:B0-----:R-:W-:Y:S02]  /*18b0*/  SHF.R.S32.HI R8, RZ, 0x1f, R25 ;  /* 0x0000001fff087819 */ /* 0x001fe40000011419 */
[----:B------:R-:W-:Y:S02]  /*18c0*/  SEL R36, R36, 0x1, !P1 ;  /* 0x0000000124247807 */ /* 0x000fe40004800000 */
[----:B------:R-:W-:Y:S02]  /*18d0*/  SEL R19, R4, R19, !P4 ;  /* 0x0000001304137207 */ /* 0x000fe40006000000 */
[----:B------:R-:W-:-:S02]  /*18e0*/  SHF.R.S32.HI R0, RZ, 0x1f, R3 ;  /* 0x0000001fff007819 */ /* 0x000fc40000011403 */
[----:B------:R-:W-:Y:S01]  /*18f0*/  @!P6 LOP3.LUT R10, RZ, R5, RZ, 0x33, !PT ;  /* 0x00000005ff0ae212 */ /* 0x000fe200078e33ff */
[----:B------:R-:W-:Y:S01]  /*1900*/  IMAD R12, R19, R36, RZ ;  /* 0x00000024130c7224 */ /* 0x000fe200078e02ff */
[----:B------:R-:W-:Y:S02]  /*1910*/  LEA.HI R8, R8, R25, RZ, 0x2 ;  /* 0x0000001908087211 */ /* 0x000fe400078f10ff */
[----:B------:R-:W-:Y:S02]  /*1920*/  @P5 IADD3 R6, R6, 0x1, RZ ;  /* 0x0000000106065810 */ /* 0x000fe40007ffe0ff */
[----:B------:R-:W-:Y:S01]  /*1930*/  LEA.HI.SX32 R9, R3, 0x1, 0x1 ;  /* 0x0000000103097811 */ /* 0x000fe200078f0aff */
[----:B------:R-:W-:Y:S01]  /*1940*/  @!P3 IMAD.MOV R9, RZ, RZ, R0 ;  /* 0x000000ffff09b224 */ /* 0x000fe200078e0200 */
[----:B------:R-:W-:Y:S01]  /*1950*/  ISETP.LT.U32.AND P0, PT, R22, R10, PT ;  /* 0x0000000a1600720c */ /* 0x000fe20003f01070 */
[----:B------:R-:W-:Y:S01]  /*1960*/  @!P2 IMAD.MOV R6, RZ, RZ, -R6 ;  /* 0x000000ffff06a224 */ /* 0x000fe200078e0a06 */
[----:B------:R-:W-:Y:S01]  /*1970*/  SHF.R.S32.HI R19, RZ, 0x1f, R10 ;  /* 0x0000001fff137819 */ /* 0x000fe2000001140a */
[----:B------:R-:W-:Y:S01]  /*1980*/  IMAD R9, R9, R12, RZ ;  /* 0x0000000c09097224 */ /* 0x000fe200078e02ff */
[----:B------:R-:W-:-:S02]  /*1990*/  SHF.R.S32.HI R0, RZ, 0x2, R8 ;  /* 0x00000002ff007819 */ /* 0x000fc40000011408 */
[-C--:B------:R-:W-:Y:S02]  /*19a0*/  ISETP.LT.AND.EX P2, PT, R23, R19.reuse, PT, P0 ;  /* 0x000000131700720c */ /* 0x080fe40003f41300 */
[----:B------:R-:W-:Y:S02]  /*19b0*/  ISETP.GE.AND P0, PT, R0, c[0x0][0x314], PT ;  /* 0x0000c50000007a0c */ /* 0x000fe40003f06270 */
[----:B------:R-:W-:Y:S02]  /*19c0*/  LOP3.LUT R8, R8, 0xfffffffc, RZ, 0xc0, !PT ;  /* 0xfffffffc08087812 */ /* 0x000fe400078ec0ff */
[----:B------:R-:W-:Y:S01]  /*19d0*/  SEL R5, R4, R6, !P4 ;  /* 0x0000000604057207 */ /* 0x000fe20006000000 */
[----:B------:R-:W-:Y:S01]  /*19e0*/  IMAD.MOV.U32 R4, RZ, RZ, -0x800000 ;  /* 0xff800000ff047424 */ /* 0x000fe200078e00ff */
[----:B------:R-:W-:Y:S01]  /*19f0*/  SEL R12, R22, R10, P2 ;  /* 0x0000000a160c7207 */ /* 0x000fe20001000000 */
[----:B------:R-:W-:Y:S01]  /*1a00*/  IMAD.IADD R21, R25, 0x1, -R8 ;  /* 0x0000000119157824 */ /* 0x000fe200078e0a08 */
[----:B------:R-:W-:-:S05]  /*1a10*/  SEL R10, R23, R19, P2 ;  /* 0x00000013170a7207 */ /* 0x000fca0001000000 */
        /* <DEDUP_REMOVED lines=17> */
.L_x_643:
[----:B------:R-:W-:Y:S05]  /*1b30*/  BSYNC B0 ;  /* 0x0000000000007941 */ /* 0x000fea0003800000 */
.L_x_642:
[----:B------:R-:W-:Y:S01]  /*1b40*/  ISETP.GT.AND P5, PT, R25, 0x7, PT ;  /* 0x000000071900780c */ /* 0x000fe20003fa4270 */
[----:B------:R-:W-:Y:S01]  /*1b50*/  IMAD.MOV.U32 R30, RZ, RZ, -0x800000 ;  /* 0xff800000ff1e7424 */ /* 0x000fe200078e00ff */
[----:B------:R-:W-:Y:S01]  /*1b60*/  ISETP.GT.AND P2, PT, R7, RZ, PT ;  /* 0x000000ff0700720c */ /* 0x000fe20003f44270 */
[----:B------:R-:W-:Y:S01]  /*1b70*/  IMAD R5, R5, R36, RZ ;  /* 0x0000002405057224 */ /* 0x000fe200078e02ff */
[----:B------:R-:W-:Y:S01]  /*1b80*/  BSSY B1, `(.L_x_644) ;  /* 0x00001e5000017945 */ /* 0x000fe20003800000 */
[----:B------:R-:W-:-:S08]  /*1b90*/  IMAD.MOV.U32 R29, RZ, RZ, 0x7f800000 ;  /* 0x7f800000ff1d7424 */ /* 0x000fd000078e00ff */
[----:B------:R-:W-:Y:S01]  /*1ba0*/  @!P5 IMAD R21, R0, 0x5, R21 ;  /* 0x000000050015d824 */ /* 0x000fe200078e0215 */
[----:B------:R-:W-:-:S04]  /*1bb0*/  @!P5 LEA.HI R6, R25, R25, RZ, 0x1 ;  /* 0x000000191906d211 */ /* 0x000fc800078f08ff */
[----:B-----5:R1:W-:Y:S01]  /*1bc0*/  @!P5 STS [R21.X4], R4 ;  /* 0x000000041500d388 */ /* 0x0203e20000004800 */
[C---:B------:R-:W-:Y:S01]  /*1bd0*/  @!P5 LOP3.LUT R8, R6.reuse, 0xfffffffe, RZ, 0xc0, !PT ;  /* 0xfffffffe0608d812 */ /* 0x040fe200078ec0ff */
[----:B------:R-:W-:-:S04]  /*1be0*/  @!P5 IMAD.SHL.U32 R6, R6, 0x2, RZ ;  /* 0x000000020606d824 */ /* 0x000fc800078e00ff */
[----:B------:R-:W-:Y:S01]  /*1bf0*/  @!P5 IMAD.IADD R19, R25, 0x1, -R8 ;  /* 0x000000011913d824 */ /* 0x000fe200078e0a08 */
[----:B------:R-:W-:Y:S02]  /*1c00*/  @!P5 LOP3.LUT R6, R6, 0xfffffffc, RZ, 0xc0, !PT ;  /* 0xfffffffc0606d812 */ /* 0x000fe400078ec0ff */
[----:B------:R-:W-:-:S03]  /*1c10*/  LEA.HI.SX32 R8, R7, 0x1, 0x1 ;  /* 0x0000000107087811 */ /* 0x000fc600078f0aff */
[----:B------:R-:W-:Y:S01]  /*1c20*/  @!P5 IMAD R6, R19, 0x14, R6 ;  /* 0x000000141306d824 */ /* 0x000fe200078e0206 */
[----:B------:R-:W-:Y:S01]  /*1c30*/  BAR.SYNC.DEFER_BLOCKING 0x0 ;  /* 0x0000000000007b1d */ /* 0x000fe20000010000 */
[----:B-1----:R-:W-:-:S05]  /*1c40*/  LOP3.LUT R4, R25, 0x1, RZ, 0xc0, !PT ;  /* 0x0000000119047812 */ /* 0x002fca00078ec0ff */
[----:B------:R1:W2:Y:S02]  /*1c50*/  @!P5 LDS R30, [R6] ;  /* 0x00000000061ed984 */ /* 0x0002a40000000800 */
[----:B-1----:R-:W-:-:S05]  /*1c60*/  SHF.R.S32.HI R6, RZ, 0x1f, R7 ;  /* 0x0000001fff067819 */ /* 0x002fca0000011407 */
[----:B------:R-:W-:Y:S01]  /*1c70*/  @!P2 IMAD.MOV R8, RZ, RZ, R6 ;  /* 0x000000ffff08a224 */ /* 0x000fe200078e0206 */
[----:B------:R-:W-:-:S03]  /*1c80*/  ISETP.EQ.U32.OR P2, PT, R4, 0x1, P5 ;  /* 0x000000010400780c */ /* 0x000fc60002f42470 */
[----:B------:R-:W-:Y:S01]  /*1c90*/  IMAD R8, R5, R8, RZ ;  /* 0x0000000805087224 */ /* 0x000fe200078e02ff */
[----:B--2---:R-:W1:Y:S02]  /*1ca0*/  SHFL.BFLY PT, R19, R30, 0x1, 0x1f ;  /* 0x0c201f001e137f89 */ /* 0x004e6400000e0000 */
[----:B-1----:R-:W-:-:S04]  /*1cb0*/  FMNMX.FTZ R19, R19, R30, !PT ;  /* 0x0000001e13137209 */ /* 0x002fc80007810000 */
[----:B------:R-:W-:-:S04]  /*1cc0*/  FSETP.NEU.FTZ.AND P0, PT, R19, -INF , PT ;  /* 0xff8000001300780b */ /* 0x000fc80003f1d000 */
[----:B------:R-:W-:-:S05]  /*1cd0*/  FSEL R19, R19, RZ, P0 ;  /* 0x000000ff13137208 */ /* 0x000fca0000000000 */
[----:B------:R-:W-:-:S04]  /*1ce0*/  FADD.FTZ R23, -R19, R30 ;  /* 0x0000001e13177221 */ /* 0x000fc80000010100 */
        /* <DEDUP_REMOVED lines=46> */
[----:B0-----:R-:W-:Y:S05]  /*1fd0*/  CALL.REL.NOINC `($__internal_13_$__cuda_sm20_div_s64) ;  /* 0x0000298000007944 */ /* 0x001fea0003c00000 */
[----:B------:R-:W-:Y:S02]  /*1fe0*/  IADD3 R23, P0, RZ, -R0, RZ ;  /* 0x80000000ff177210 */ /* 0x000fe40007f1e0ff */
[-C--:B------:R-:W-:Y:S02]  /*1ff0*/  MOV R43, R21.reuse ;  /* 0x00000015002b7202 */ /* 0x080fe40000000f00 */
[----:B------:R-:W-:Y:S01]  /*2000*/  IADD3.X R19, RZ, ~R21, RZ, P0, !PT ;  /* 0x80000015ff137210 */ /* 0x000fe200007fe4ff */
[----:B------:R-:W-:-:S04]  /*2010*/  IMAD.WIDE.U32 R38, R42, R23, R38 ;  /* 0x000000172a267225 */ /* 0x000fc800078e0026 */
[----:B------:R-:W-:Y:S01]  /*2020*/  IMAD R22, R19, R42, RZ ;  /* 0x0000002a13167224 */ /* 0x000fe200078e02ff */
[----:B------:R-:W-:Y:S02]  /*2030*/  MOV R32, R38 ;  /* 0x0000002600207202 */ /* 0x000fe40000000f00 */
[----:B------:R-:W-:Y:S01]  /*2040*/  MOV R42, R0 ;  /* 0x00000000002a7202 */ /* 0x000fe20000000f00 */
[----:B------:R-:W-:-:S05]  /*2050*/  IMAD R23, R5, R23, R22 ;  /* 0x0000001705177224 */ /* 0x000fca00078e0216 */
[----:B------:R-:W-:Y:S01]  /*2060*/  IADD3 R23, R39, R23, RZ ;  /* 0x0000001727177210 */ /* 0x000fe20007ffe0ff */
[----:B------:R-:W-:Y:S05]  /*2070*/  BRA `(.L_x_649) ;  /* 0x0000017000007947 */ /* 0x000fea0003800000 */
.L_x_648:
[----:B------:R-:W1:Y:S01]  /*2080*/  I2F.U32.RP R19, R42 ;  /* 0x0000002a00137306 */ /* 0x000e620000209000 */
[----:B------:R-:W-:Y:S01]  /*2090*/  ISETP.NE.U32.AND P0, PT, R42, RZ, PT ;  /* 0x000000ff2a00720c */ /* 0x000fe20003f05070 */
[----:B------:R-:W-:-:S06]  /*20a0*/  IMAD.MOV.U32 R43, RZ, RZ, RZ ;  /* 0x000000ffff2b7224 */ /* 0x000fcc00078e00ff */
[----:B-1----:R-:W1:Y:S02]  /*20b0*/  MUFU.RCP R22, R19 ;  /* 0x0000001300167308 */ /* 0x002e640000001000 */
[----:B-1----:R-:W-:-:S06]  /*20c0*/  IADD3 R22, R22, 0xffffffe, RZ ;  /* 0x0ffffffe16167810 */ /* 0x002fcc0007ffe0ff */
[----:B------:R-:W1:Y:S02]  /*20d0*/  F2I.FTZ.U32.TRUNC.NTZ R23, R22 ;  /* 0x0000001600177305 */ /* 0x000e64000021f000 */
[----:B-1----:R-:W-:Y:S02]  /*20e0*/  IMAD.MOV R0, RZ, RZ, -R23 ;  /* 0x000000ffff007224 */ /* 0x002fe400078e0a17 */
        /* <DEDUP_REMOVED lines=16> */
.L_x_649:
[----:B------:R-:W-:Y:S05]  /*21f0*/  BSYNC B0 ;  /* 0x0000000000007941 */ /* 0x000fea0003800000 */
.L_x_647:
        /* <DEDUP_REMOVED lines=8> */
[----:B0-----:R-:W-:Y:S05]  /*2280*/  CALL.REL.NOINC `($__internal_13_$__cuda_sm20_div_s64) ;  /* 0x000026d000007944 */ /* 0x001fea0003c00000 */
        /* <DEDUP_REMOVED lines=11> */
.L_x_651:
        /* <DEDUP_REMOVED lines=22> */
.L_x_652:
[----:B------:R-:W-:Y:S05]  /*24a0*/  BSYNC B0 ;  /* 0x0000000000007941 */ /* 0x000fea0003800000 */
.L_x_650:
        /* <DEDUP_REMOVED lines=12> */
[----:B------:R-:W-:Y:S05]  /*2570*/  CALL.REL.NOINC `($__internal_13_$__cuda_sm20_div_s64) ;  /* 0x000023e000007944 */ /* 0x000fea0003c00000 */
[-C--:B------:R-:W-:Y:S02]  /*2580*/  IADD3 R19, P0, RZ, -R0.reuse, RZ ;  /* 0x80000000ff137210 */ /* 0x080fe40007f1e0ff */
[----:B------:R-:W-:Y:S02]  /*2590*/  MOV R40, R0 ;  /* 0x0000000000287202 */ /* 0x000fe40000000f00 */
[----:B------:R-:W-:Y:S01]  /*25a0*/  IADD3.X R5, RZ, ~R21, RZ, P0, !PT ;  /* 0x80000015ff057210 */ /* 0x000fe200007fe4ff */
[----:B------:R-:W-:Y:S01]  /*25b0*/  IMAD.WIDE.U32 R38, R6, R19, R38 ;  /* 0x0000001306267225 */ /* 0x000fe200078e0026 */
[----:B------:R-:W-:-:S03]  /*25c0*/  MOV R41, R21 ;  /* 0x0000001500297202 */ /* 0x000fc60000000f00 */
[----:B------:R-:W-:-:S04]  /*25d0*/  IMAD R5, R5, R6, RZ ;  /* 0x0000000605057224 */ /* 0x000fc800078e02ff */
[----:B------:R-:W-:-:S05]  /*25e0*/  IMAD R5, R4, R19, R5 ;  /* 0x0000001304057224 */ /* 0x000fca00078e0205 */
[----:B------:R-:W-:Y:S01]  /*25f0*/  IADD3 R5, R39, R5, RZ ;  /* 0x0000000527057210 */ /* 0x000fe20007ffe0ff */
[----:B------:R-:W-:Y:S05]  /*2600*/  BRA `(.L_x_655) ;  /* 0x0000016000007947 */ /* 0x000fea0003800000 */
.L_x_654:
        /* <DEDUP_REMOVED lines=22> */
.L_x_655:
[----:B------:R-:W-:Y:S05]  /*2770*/  BSYNC B0 ;  /* 0x0000000000007941 */ /* 0x000fea0003800000 */
.L_x_653:
[-C--:B------:R-:W-:Y:S01]  /*2780*/  IMAD R0, R35, R18.reuse, RZ ;  /* 0x0000001223007224 */ /* 0x080fe200078e02ff */
[----:B------:R-:W-:Y:S01]  /*2790*/  SHF.R.S32.HI R6, RZ, 0x1f, R2 ;  /* 0x0000001fff067819 */ /* 0x000fe20000011402 */
[C---:B------:R-:W-:Y:S01]  /*27a0*/  IMAD.WIDE.U32 R22, R34.reuse, R18, RZ ;  /* 0x0000001222167225 */ /* 0x040fe200078e00ff */
[----:B------:R-:W-:Y:S01]  /*27b0*/  SHF.R.S32.HI R4, RZ, 0x1f, R26 ;  /* 0x0000001fff047819 */ /* 0x000fe2000001141a */
[----:B------:R-:W-:Y:S02]  /*27c0*/  BSSY B0, `(.L_x_656) ;  /* 0x0000040000007945 */ /* 0x000fe40003800000 */
[----:B------:R-:W-:Y:S02]  /*27d0*/  IMAD R35, R34, R17, R0 ;  /* 0x0000001122237224 */ /* 0x000fe400078e0200 */
[----:B------:R-:W-:Y:S02]  /*27e0*/  IMAD R21, R5, R2, RZ ;  /* 0x0000000205157224 */ /* 0x000fe400078e02ff */
[----:B------:R-:W-:Y:S01]  /*27f0*/  IMAD R19, R31, R26, RZ ;  /* 0x0000001a1f137224 */ /* 0x000fe200078e02ff */
[----:B------:R-:W-:Y:S01]  /*2800*/  IADD3 R35, R23, R35, RZ ;  /* 0x0000002317237210 */ /* 0x000fe20007ffe0ff */
[----:B------:R-:W-:-:S02]  /*2810*/  IMAD R21, R6, R38, R21 ;  /* 0x0000002606157224 */ /* 0x000fc400078e0215 */
[----:B------:R-:W-:Y:S02]  /*2820*/  IMAD R19, R4, R32, R19 ;  /* 0x0000002004137224 */ /* 0x000fe400078e0213 */
[-C--:B------:R-:W-:Y:S02]  /*2830*/  IMAD R0, R35, R16.reuse, RZ ;  /* 0x0000001023007224 */ /* 0x080fe400078e02ff */
[----:B------:R-:W-:-:S04]  /*2840*/  IMAD.WIDE.U32 R34, R22, R16, RZ ;  /* 0x0000001016227225 */ /* 0x000fc800078e00ff */
[----:B------:R-:W-:Y:S01]  /*2850*/  IMAD R23, R15, R22, R0 ;  /* 0x000000160f177224 */ /* 0x000fe200078e0200 */
[----:B------:R-:W-:Y:S01]  /*2860*/  SHF.R.S32.HI R22, RZ, 0x1f, R36 ;  /* 0x0000001fff167819 */ /* 0x000fe20000011424 */
[----:B------:R-:W-:-:S03]  /*2870*/  IMAD.WIDE.U32 R38, R38, R2, RZ ;  /* 0x0000000226267225 */ /* 0x000fc600078e00ff */
[----:B------:R-:W-:Y:S01]  /*2880*/  IADD3 R5, R35, R23, RZ ;  /* 0x0000001723057210 */ /* 0x000fe20007ffe0ff */
[-C--:B------:R-:W-:Y:S01]  /*2890*/  IMAD R23, R41, R36.reuse, RZ ;  /* 0x0000002429177224 */ /* 0x080fe200078e02ff */
[----:B------:R-:W-:Y:S01]  /*28a0*/  IADD3 R6, R39, R21, RZ ;  /* 0x0000001527067210 */ /* 0x000fe20007ffe0ff */
[----:B------:R-:W-:Y:S01]  /*28b0*/  IMAD.WIDE.U32 R36, R40, R36, RZ ;  /* 0x0000002428247225 */ /* 0x000fe200078e00ff */
[----:B------:R-:W-:-:S03]  /*28c0*/  LOP3.LUT R0, R43, R5, RZ, 0xfc, !PT ;  /* 0x000000052b007212 */ /* 0x000fc600078efcff */
[----:B------:R-:W-:Y:S01]  /*28d0*/  IMAD R23, R22, R40, R23 ;  /* 0x0000002816177224 */ /* 0x000fe200078e0217 */
[----:B------:R-:W-:Y:S01]  /*28e0*/  ISETP.NE.U32.AND P0, PT, R0, RZ, PT ;  /* 0x000000ff0000720c */ /* 0x000fe20003f05070 */
[----:B------:R-:W-:-:S04]  /*28f0*/  IMAD.WIDE.U32 R32, R32, R26, RZ ;  /* 0x0000001a20207225 */ /* 0x000fc800078e00ff */
[-C--:B------:R-:W-:Y:S01]  /*2900*/  IMAD R4, R7, R2.reuse, RZ ;  /* 0x0000000207047224 */ /* 0x080fe200078e02ff */
[----:B------:R-:W-:Y:S01]  /*2910*/  IADD3 R7, R37, R23, RZ ;  /* 0x0000001725077210 */ /* 0x000fe20007ffe0ff */
[----:B------:R-:W-:Y:S01]  /*2920*/  IMAD R3, R3, R2, RZ ;  /* 0x0000000203037224 */ /* 0x000fe200078e02ff */
[----:B------:R-:W-:-:S05]  /*2930*/  IADD3 R2, R33, R19, RZ ;  /* 0x0000001321027210 */ /* 0x000fca0007ffe0ff */
[----:B------:R-:W-:Y:S05]  /*2940*/  @!P0 BRA `(.L_x_657) ;  /* 0x0000010000008947 */ /* 0x000fea0003800000 */
[----:B------:R-:W-:Y:S01]  /*2950*/  IMAD.MOV.U32 R28, RZ, RZ, R42 ;  /* 0x000000ffff1c7224 */ /* 0x000fe200078e002a */
[----:B------:R-:W-:Y:S01]  /*2960*/  MOV R23, R43 ;  /* 0x0000002b00177202 */ /* 0x000fe20000000f00 */
[----:B------:R-:W-:Y:S01]  /*2970*/  IMAD.MOV.U32 R24, RZ, RZ, R34 ;  /* 0x000000ffff187224 */ /* 0x000fe200078e0022 */
[----:B------:R-:W-:Y:S02]  /*2980*/  MOV R22, 0x29a0 ;  /* 0x000029a000167802 */ /* 0x000fe40000000f00 */
[----:B------:R-:W-:Y:S05]  /*2990*/  CALL.REL.NOINC `($__internal_13_$__cuda_sm20_div_s64) ;  /* 0x00001fc000007944 */ /* 0x000fea0003c00000 */
        /* <DEDUP_REMOVED lines=11> */
.L_x_657:
        /* <DEDUP_REMOVED lines=23> */
.L_x_658:
[----:B------:R-:W-:Y:S05]  /*2bc0*/  BSYNC B0 ;  /* 0x0000000000007941 */ /* 0x000fea0003800000 */
.L_x_656:
        /* <DEDUP_REMOVED lines=11> */
[----:B------:R-:W-:-:S03]  /*2c80*/  IADD3.X R5, RZ, ~R21, RZ, P0, !PT ;  /* 0x80000015ff057210 */ /* 0x000fc600007fe4ff */
[----:B------:R-:W-:-:S04]  /*2c90*/  IMAD.WIDE.U32 R34, R18, R19, R34 ;  /* 0x0000001312227225 */ /* 0x000fc800078e0022 */
[----:B------:R-:W-:Y:S01]  /*2ca0*/  IMAD R22, R5, R18, RZ ;  /* 0x0000001205167224 */ /* 0x000fe200078e02ff */
[----:B------:R-:W-:Y:S02]  /*2cb0*/  MOV R18, R34 ;  /* 0x0000002200127202 */ /* 0x000fe40000000f00 */
[----:B------:R-:W-:Y:S01]  /*2cc0*/  MOV R34, R0 ;  /* 0x0000000000227202 */ /* 0x000fe20000000f00 */
[----:B------:R-:W-:-:S04]  /*2cd0*/  IMAD R17, R17, R19, R22 ;  /* 0x0000001311117224 */ /* 0x000fc800078e0216 */
[----:B------:R-:W-:Y:S02]  /*2ce0*/  IMAD.IADD R17, R35, 0x1, R17 ;  /* 0x0000000123117824 */ /* 0x000fe400078e0211 */
[----:B------:R-:W-:Y:S01]  /*2cf0*/  IMAD.MOV.U32 R35, RZ, RZ, R21 ;  /* 0x000000ffff237224 */ /* 0x000fe200078e0015 */
[----:B------:R-:W-:Y:S05]  /*2d00*/  BRA `(.L_x_661) ;  /* 0x0000017000007947 */ /* 0x000fea0003800000 */
.L_x_660:
        /* <DEDUP_REMOVED lines=23> */
.L_x_661:
[----:B------:R-:W-:Y:S05]  /*2e80*/  BSYNC B0 ;  /* 0x0000000000007941 */ /* 0x000fea0003800000 */
.L_x_659:
        /* <DEDUP_REMOVED lines=20> */
.L_x_663:
        /* <DEDUP_REMOVED lines=18> */
[----:B------:R-:W-:-:S04]  /*30f0*/  @!P0 LOP3.LUT R0, RZ, R16, RZ, 0x33, !PT ;  /* 0x00000010ff008212 */ /* 0x000fc800078e33ff */
[----:B------:R-:W-:Y:S01]  /*3100*/  MOV R40, R0 ;  /* 0x0000000000287202 */ /* 0x000fe20000000f00 */
[----:B------:R-:W-:-:S04]  /*3110*/  IMAD.MOV R5, RZ, RZ, -R0 ;  /* 0x000000ffff057224 */ /* 0x000fc800078e0a00 */
[----:B------:R-:W-:Y:S02]  /*3120*/  IMAD R16, R16, R5, R34 ;  /* 0x0000000510107224 */ /* 0x000fe400078e0222 */
.L_x_664:
[----:B------:R-:W-:Y:S05]  /*3130*/  BSYNC B0 ;  /* 0x0000000000007941 */ /* 0x000fea0003800000 */
.L_x_662:
[----:B------:R-:W-:Y:S01]  /*3140*/  SHF.R.S32.HI R0, RZ, 0x1f, R9 ;  /* 0x0000001fff007819 */ /* 0x000fe20000011409 */
[----:B------:R-:W-:Y:S01]  /*3150*/  IMAD R5, R41, R9, RZ ;  /* 0x0000000929057224 */ /* 0x000fe200078e02ff */
[----:B------:R-:W-:Y:S01]  /*3160*/  BSSY B0, `(.L_x_665) ;  /* 0x000003b000007945 */ /* 0x000fe20003800000 */
[----:B------:R-:W-:Y:S02]  /*3170*/  IMAD R48, R26, c[0x0][0x214], RZ ;  /* 0x000085001a307a24 */ /* 0x000fe400078e02ff */
[----:B------:R-:W-:Y:S01]  /*3180*/  IMAD R5, R0, R40, R5 ;  /* 0x0000002800057224 */ /* 0x000fe200078e0205 */
[----:B------:R-:W-:Y:S01]  /*3190*/  LOP3.LUT R0, R43, R13, RZ, 0xfc, !PT ;  /* 0x0000000d2b007212 */ /* 0x000fe200078efcff */
[----:B------:R-:W-:Y:S01]  /*31a0*/  IMAD.WIDE.U32 R34, R40, R9, RZ ;  /* 0x0000000928227225 */ /* 0x000fe200078e00ff */
[----:B------:R-:W-:Y:S02]  /*31b0*/  SHF.R.S32.HI R9, RZ, 0x1f, R3 ;  /* 0x0000001fff097819 */ /* 0x000fe40000011403 */
[----:B------:R-:W-:Y:S01]  /*31c0*/  ISETP.NE.U32.AND P0, PT, R0, RZ, PT ;  /* 0x000000ff0000720c */ /* 0x000fe20003f05070 */
[----:B------:R-:W-:Y:S01]  /*31d0*/  IMAD R22, R22, R3, RZ ;  /* 0x0000000316167224 */ /* 0x000fe200078e02ff */
[----:B------:R-:W-:Y:S01]  /*31e0*/  SHF.R.S32.HI R15, RZ, 0x1f, R48 ;  /* 0x0000001fff0f7819 */ /* 0x000fe20000011430 */
[----:B------:R-:W-:-:S02]  /*31f0*/  IMAD R17, R17, R48, RZ ;  /* 0x0000003011117224 */ /* 0x000fc400078e02ff */
        /* <DEDUP_REMOVED lines=13> */
[----:B------:R-:W-:Y:S05]  /*32d0*/  CALL.REL.NOINC `($__internal_13_$__cuda_sm20_div_s64) ;  /* 0x0000168000007944 */ /* 0x000fea0003c00000 */
        /* <DEDUP_REMOVED lines=12> */
.L_x_666:
        /* <DEDUP_REMOVED lines=23> */
.L_x_667:
[----:B------:R-:W-:Y:S05]  /*3510*/  BSYNC B0 ;  /* 0x0000000000007941 */ /* 0x000fea0003800000 */
.L_x_665:
        /* <DEDUP_REMOVED lines=28> */
.L_x_669:
        /* <DEDUP_REMOVED lines=23> */
.L_x_670:
[----:B------:R-:W-:Y:S05]  /*3850*/  BSYNC B0 ;  /* 0x0000000000007941 */ /* 0x000fea0003800000 */
.L_x_668:
[----:B------:R-:W-:Y:S01]  /*3860*/  IADD3 R33, P1, P0, R38, R36, R32 ;  /* 0x0000002426217210 */ /* 0x000fe2000783e020 */
[----:B------:R-:W-:Y:S01]  /*3870*/  IMAD R5, R5, R4, RZ ;  /* 0x0000000405057224 */ /* 0x000fe200078e02ff */
[----:B------:R-:W-:Y:S02]  /*3880*/  SHF.R.S32.HI R0, RZ, 0x1f, R8 ;  /* 0x0000001fff007819 */ /* 0x000fe40000011408 */
[----:B------:R-:W-:Y:S02]  /*3890*/  IADD3 R33, P3, P2, R34, R33, R48 ;  /* 0x0000002122217210 */ /* 0x000fe40007a7e030 */
[----:B------:R-:W-:Y:S02]  /*38a0*/  IADD3.X R2, R6, R7, R2, P1, P0 ;  /* 0x0000000706027210 */ /* 0x000fe40000fe0402 */
[----:B------:R-:W-:Y:S02]  /*38b0*/  IADD3 R46, P1, P0, R50, R33, R46 ;  /* 0x00000021322e7210 */ /* 0x000fe4000783e02e */
[----:B------:R-:W-:Y:S01]  /*38c0*/  IADD3.X R2, R16, R2, R3, P3, P2 ;  /* 0x0000000210027210 */ /* 0x000fe20001fe4403 */
[----:B------:R-:W-:-:S03]  /*38d0*/  IMAD R3, R19, R8, RZ ;  /* 0x0000000813037224 */ /* 0x000fc600078e02ff */
[----:B------:R-:W-:Y:S01]  /*38e0*/  IADD3.X R47, R14, R2, R9, P1, P0 ;  /* 0x000000020e2f7210 */ /* 0x000fe20000fe0409 */
[----:B------:R-:W-:Y:S01]  /*38f0*/  IMAD R0, R0, R18, R3 ;  /* 0x0000001200007224 */ /* 0x000fe200078e0203 */
[----:B------:R-:W-:-:S03]  /*3900*/  SHF.R.S32.HI R2, RZ, 0x1f, R4 ;  /* 0x0000001fff027819 */ /* 0x000fc60000011404 */
        /* <DEDUP_REMOVED lines=9> */
.L_x_646:
[----:B------:R-:W-:-:S04]  /*39a0*/  LEA R2, P0, R38, c[0x0][0x200], 0x2 ;  /* 0x0000800026027a11 */ /* 0x000fc800078010ff */
[----:B------:R-:W-:-:S05]  /*39b0*/  LEA.HI.X R3, R38, c[0x0][0x204], R39, 0x2, P0 ;  /* 0x0000810026037a11 */ /* 0x000fca00000f1427 */
[----:B------:R1:W-:Y:S04]  /*39c0*/  STG.E [R2.64], R29 ;  /* 0x0000001d02007986 */ /* 0x0003e8000c101908 */
.L_x_645:
[----:B------:R-:W-:Y:S05]  /*39d0*/  BSYNC B1 ;  /* 0x0000000000017941 */ /* 0x000fea0003800000 */
.L_x_644:
[----:B------:R-:W-:Y:S01]  /*39e0*/  LEA.HI R0, R25, R25, RZ, 0x1 ;  /* 0x0000001919007211 */ /* 0x000fe200078f08ff */
[----:B------:R-:W-:Y:S01]  /*39f0*/  IMAD.MOV.U32 R21, RZ, RZ, c[0x0][0x314] ;  /* 0x0000c500ff157624 */ /* 0x000fe200078e00ff */
[----:B------:R-:W-:Y:S01]  /*3a00*/  CS2R R4, SRZ ;  /* 0x0000000000047805 */ /* 0x000fe2000001ff00 */
[----:B------:R-:W-:Y:S01]  /*3a10*/  IMAD.MOV.U32 R8, RZ, RZ, RZ ;  /* 0x000000ffff087224 */ /* 0x000fe200078e00ff */
[----:B01----:R-:W-:Y:S02]  /*3a20*/  LOP3.LUT R2, R0, 0xfffffffe, RZ, 0xc0, !PT ;  /* 0xfffffffe00027812 */ /* 0x003fe400078ec0ff */
[----:B------:R-:W-:-:S03]  /*3a30*/  ISETP.GE.AND P0, PT, R21, 0x1, PT ;  /* 0x000000011500780c */ /* 0x000fc60003f06270 */
[----:B------:R-:W-:Y:S02]  /*3a40*/  IMAD.IADD R2, R25, 0x1, -R2 ;  /* 0x0000000119027824 */ /* 0x000fe400078e0a02 */
[----:B------:R-:W0:Y:S03]  /*3a50*/  S2R R25, SR_TID.X ;  /* 0x0000000000197919 */ /* 0x000e260000002100 */
[----:B------:R-:W-:-:S13]  /*3a60*/  ISETP.GE.OR P5, PT, R2, c[0x0][0x314], P5 ;  /* 0x0000c50002007a0c */ /* 0x000fda0002fa6670 */
[----:B------:R-:W-:Y:S02]  /*3a70*/  @!P5 FADD.FTZ R6, -R29, R30 ;  /* 0x0000001e1d06d221 */ /* 0x000fe40000010100 */
[----:B------:R-:W-:Y:S02]  /*3a80*/  @!P5 IMAD.SHL.U32 R7, R0, 0x2, RZ ;  /* 0x000000020007d824 */ /* 0x000fe400078e00ff */
[----:B------:R-:W-:-:S03]  /*3a90*/  @!P5 FMUL.FTZ R6, R6, 1.4426950216293334961 ;  /* 0x3fb8aa3b0606d820 */ /* 0x000fc60000410000 */
[----:B------:R-:W-:Y:S02]  /*3aa0*/  @!P5 LOP3.LUT R7, R7, 0xfffffffc, RZ, 0xc0, !PT ;  /* 0xfffffffc0707d812 */ /* 0x000fe400078ec0ff */
[----:B0-----:R-:W-:Y:S01]  /*3ab0*/  SHF.R.S32.HI R24, RZ, 0x1f, R25 ;  /* 0x0000001fff187819 */ /* 0x001fe20000011419 */
[----:B------:R-:W0:Y:S02]  /*3ac0*/  @!P5 MUFU.EX2 R6, R6 ;  /* 0x000000060006d308 */ /* 0x000e240000000800 */
[----:B------:R-:W-:Y:S01]  /*3ad0*/  @!P5 IMAD R7, R2, 0x14, R7 ;  /* 0x000000140207d824 */ /* 0x000fe200078e0207 */
[----:B------:R-:W-:Y:S01]  /*3ae0*/  LEA.HI R24, R24, R25, RZ, 0x5 ;  /* 0x0000001918187211 */ /* 0x000fe200078f28ff */
[----:B------:R-:W-:-:S03]  /*3af0*/  CS2R R2, SRZ ;  /* 0x0000000000027805 */ /* 0x000fc6000001ff00 */
[----:B------:R-:W-:Y:S02]  /*3b00*/  LOP3.LUT R0, R24, 0x3fffffe0, RZ, 0xc0, !PT ;  /* 0x3fffffe018007812 */ /* 0x000fe400078ec0ff */
[----:B------:R-:W-:Y:S02]  /*3b10*/  SHF.R.S32.HI R24, RZ, 0x5, R24 ;  /* 0x00000005ff187819 */ /* 0x000fe40000011418 */
[----:B------:R-:W-:Y:S01]  /*3b20*/  IADD3 R25, -R0, R25, RZ ;  /* 0x0000001900197210 */ /* 0x000fe20007ffe1ff */
[----:B------:R-:W-:-:S03]  /*3b30*/  IMAD.MOV.U32 R0, RZ, RZ, RZ ;  /* 0x000000ffff007224 */ /* 0x000fc600078e00ff */
[----:B------:R-:W-:Y:S01]  /*3b40*/  SHF.L.U32 R25, R25, 0x2, RZ ;  /* 0x0000000219197819 */ /* 0x000fe200000006ff */
[----:B0-----:R0:W-:Y:S02]  /*3b50*/  @!P5 STS [R7], R6 ;  /* 0x000000060700d388 */ /* 0x0011e40000000800 */
[----:B0-----:R-:W-:Y:S02]  /*3b60*/  CS2R R6, SRZ ;  /* 0x0000000000067805 */ /* 0x001fe4000001ff00 */
        /* <DEDUP_REMOVED lines=29> */
.L_x_673:
        /* <DEDUP_REMOVED lines=57> */
.L_x_672:
        /* <DEDUP_REMOVED lines=35> */
.L_x_674:
[----:B------:R-:W-:-:S13]  /*4300*/  ISETP.LT.OR P4, PT, R22, c[0x0][0x314], P4 ;  /* 0x0000c50016007a0c */ /* 0x000fda0002781670 */
[----:B------:R-:W-:Y:S05]  /*4310*/  @!P4 BRA `(.L_x_671) ;  /* 0x000000f00000c947 */ /* 0x000fea0003800000 */
[----:B------:R-:W-:Y:S01]  /*4320*/  ISETP.GE.AND P0, PT, R24, R23, PT ;  /* 0x000000171800720c */ /* 0x000fe20003f06270 */
[----:B------:R-:W-:-:S12]  /*4330*/  BSSY B0, `(.L_x_675) ;  /* 0x0000004000007945 */ /* 0x000fd80003800000 */
[----:B------:R-:W-:Y:S05]  /*4340*/  @P0 BRA `(.L_x_676) ;  /* 0x0000002000000947 */ /* 0x000fea0003800000 */
[----:B------:R0:W5:Y:S04]  /*4350*/  LDG.E.128 R12, [R30.64+-0x200] ;  /* 0xfffe00081e0c7981 */ /* 0x000168000c1e1d00 */
[----:B------:R0:W5:Y:S02]  /*4360*/  LDG.E.128 R16, [R30.64] ;  /* 0x000000081e107981 */ /* 0x000164000c1e1d00 */
.L_x_676:
[----:B------:R-:W-:Y:S05]  /*4370*/  BSYNC B0 ;  /* 0x0000000000007941 */ /* 0x000fea0003800000 */
.L_x_675:
        /* <DEDUP_REMOVED lines=9> */
.L_x_671:
[----:B------:R-:W-:Y:S02]  /*4410*/  IADD3 R24, R24, UR6, RZ ;  /* 0x0000000618187c10 */ /* 0x000fe4000fffe0ff */
[----:B------:R-:W-:-:S02]  /*4420*/  F2FP.PACK_AB R9, R5, R6 ;  /* 0x000000060509723e */ /* 0x000fc400000000ff */
[----:B------:R-:W-:Y:S02]  /*4430*/  ISETP.GE.AND P0, PT, R24, R20, PT ;  /* 0x000000141800720c */ /* 0x000fe40003f06270 */
[----:B------:R-:W-:Y:S02]  /*4440*/  F2FP.PACK_AB R8, R7, R8 ;  /* 0x000000080708723e */ /* 0x000fe400000000ff */
[----:B------:R-:W-:Y:S02]  /*4450*/  F2FP.PACK_AB R4, R3, R4 ;  /* 0x000000040304723e */ /* 0x000fe400000000ff */
[----:B------:R-:W-:-:S07]  /*4460*/  F2FP.PACK_AB R5, R0, R2 ;  /* 0x000000020005723e */ /* 0x000fce00000000ff */
[----:B------:R-:W-:Y:S05]  /*4470*/  @P0 EXIT ;  /* 0x000000000000094d */ /* 0x000fea0003800000 */
[-C--:B------:R-:W-:Y:S02]  /*4480*/  IABS R6, R11.reuse ;  /* 0x0000000b00067213 */ /* 0x080fe40000000000 */
[----:B------:R-:W-:Y:S02]  /*4490*/  IABS R10, R24 ;  /* 0x00000018000a7213 */ /* 0x000fe40000000000 */
[----:B------:R-:W1:Y:S01]  /*44a0*/  I2F.RP R2, R6 ;  /* 0x0000000600027306 */ /* 0x000e620000209400 */
[----:B------:R-:W-:-:S05]  /*44b0*/  IABS R7, R11 ;  /* 0x0000000b00077213 */ /* 0x000fca0000000000 */
[----:B------:R-:W-:Y:S02]  /*44c0*/  IMAD.MOV R7, RZ, RZ, -R7 ;  /* 0x000000ffff077224 */ /* 0x000fe400078e0a07 */
[----:B-1----:R-:W1:Y:S02]  /*44d0*/  MUFU.RCP R12, R2 ;  /* 0x00000002000c7308 */ /* 0x002e640000001000 */
[----:B-1----:R-:W-:-:S06]  /*44e0*/  IADD3 R12, R12, 0xffffffe, RZ ;  /* 0x0ffffffe0c0c7810 */ /* 0x002fcc0007ffe0ff */
[----:B------:R-:W1:Y:S02]  /*44f0*/  F2I.FTZ.U32.TRUNC.NTZ R13, R12 ;  /* 0x0000000c000d7305 */ /* 0x000e64000021f000 */
[----:B-1----:R-:W-:Y:S02]  /*4500*/  IMAD.MOV R0, RZ, RZ, -R13 ;  /* 0x000000ffff007224 */ /* 0x002fe400078e0a0d */
[----:B------:R-:W-:Y:S02]  /*4510*/  IMAD.MOV.U32 R12, RZ, RZ, RZ ;  /* 0x000000ffff0c7224 */ /* 0x000fe400078e00ff */
[----:B------:R-:W-:Y:S01]  /*4520*/  IMAD R3, R0, R6, RZ ;  /* 0x0000000600037224 */ /* 0x000fe200078e02ff */
[----:B------:R-:W-:-:S03]  /*4530*/  IABS R0, c[0x0][0x214] ;  /* 0x0000850000007a13 */ /* 0x000fc60000000000 */
[----:B------:R-:W-:-:S06]  /*4540*/  IMAD.HI.U32 R3, R13, R3, R12 ;  /* 0x000000030d037227 */ /* 0x000fcc00078e000c */
[----:B------:R-:W-:Y:S02]  /*4550*/  IMAD.HI.U32 R2, R3, R10, RZ ;  /* 0x0000000a03027227 */ /* 0x000fe400078e00ff */
[----:B------:R-:W1:Y:S02]  /*4560*/  I2F.RP R3, R0 ;  /* 0x0000000000037306 */ /* 0x000e640000209400 */
[----:B------:R-:W-:-:S05]  /*4570*/  IMAD R7, R2, R7, R10 ;  /* 0x0000000702077224 */ /* 0x000fca00078e020a */
[----:B------:R-:W-:Y:S01]  /*4580*/  ISETP.GT.U32.AND P1, PT, R6, R7, PT ;  /* 0x000000070600720c */ /* 0x000fe20003f24070 */
[----:B-1----:R-:W1:-:S12]  /*4590*/  MUFU.RCP R3, R3 ;  /* 0x0000000300037308 */ /* 0x002e580000001000 */
[----:B------:R-:W-:Y:S01]  /*45a0*/  @!P1 IMAD.IADD R7, R7, 0x1, -R6 ;  /* 0x0000000107079824 */ /* 0x000fe200078e0a06 */
[----:B------:R-:W-:Y:S02]  /*45b0*/  @!P1 IADD3 R2, R2, 0x1, RZ ;  /* 0x0000000102029810 */ /* 0x000fe40007ffe0ff */
[----:B------:R-:W-:Y:S02]  /*45c0*/  ISETP.NE.AND P1, PT, R11, RZ, PT ;  /* 0x000000ff0b00720c */ /* 0x000fe40003f25270 */
[----:B------:R-:W-:Y:S02]  /*45d0*/  ISETP.GE.U32.AND P2, PT, R7, R6, PT ;  /* 0x000000060700720c */ /* 0x000fe40003f46070 */
[----:B------:R-:W-:-:S04]  /*45e0*/  LOP3.LUT R6, R24, R11, RZ, 0x3c, !PT ;  /* 0x0000000b18067212 */ /* 0x000fc800078e3cff */
[----:B------:R-:W-:Y:S02]  /*45f0*/  ISETP.GE.AND P0, PT, R6, RZ, PT ;  /* 0x000000ff0600720c */ /* 0x000fe40003f06270 */
[----:B-1----:R-:W-:-:S04]  /*4600*/  IADD3 R6, R3, 0xffffffe, RZ ;  /* 0x0ffffffe03067810 */ /* 0x002fc80007ffe0ff */
[----:B------:R-:W1:Y:S01]  /*4610*/  F2I.FTZ.U32.TRUNC.NTZ R7, R6 ;  /* 0x0000000600077305 */ /* 0x000e62000021f000 */
[----:B------:R-:W-:-:S06]  /*4620*/  @P2 IADD3 R2, R2, 0x1, RZ ;  /* 0x0000000102022810 */ /* 0x000fcc0007ffe0ff */
[----:B------:R-:W-:Y:S01]  /*4630*/  @!P0 IMAD.MOV R2, RZ, RZ, -R2 ;  /* 0x000000ffff028224 */ /* 0x000fe200078e0a02 */
[----:B------:R-:W-:-:S05]  /*4640*/  @!P1 LOP3.LUT R2, RZ, R11, RZ, 0x33, !PT ;  /* 0x0000000bff029212 */ /* 0x000fca00078e33ff */
[----:B------:R-:W-:Y:S02]  /*4650*/  IMAD R13, R2, R11, RZ ;  /* 0x0000000b020d7224 */ /* 0x000fe400078e02ff */
[----:B-1----:R-:W-:Y:S02]  /*4660*/  IMAD.MOV R3, RZ, RZ, -R7 ;  /* 0x000000ffff037224 */ /* 0x002fe400078e0a07 */
[----:B------:R-:W-:Y:S02]  /*4670*/  IMAD.IADD R10, R24, 0x1, -R13 ;  /* 0x00000001180a7824 */ /* 0x000fe400078e0a0d */
[----:B------:R-:W-:Y:S02]  /*4680*/  IMAD R11, R3, R0, RZ ;  /* 0x00000000030b7224 */ /* 0x000fe400078e02ff */
[----:B------:R-:W-:Y:S01]  /*4690*/  IMAD.MOV.U32 R6, RZ, RZ, RZ ;  /* 0x000000ffff067224 */ /* 0x000fe200078e00ff */
[----:B------:R-:W-:Y:S02]  /*46a0*/  IABS R3, R10 ;  /* 0x0000000a00037213 */ /* 0x000fe40000000000 */
[----:B------:R-:W-:Y:S01]  /*46b0*/  LOP3.LUT R10, R10, c[0x0][0x214], RZ, 0x3c, !PT ;  /* 0x000085000a0a7a12 */ /* 0x000fe200078e3cff */
[----:B------:R-:W-:-:S03]  /*46c0*/  IMAD.HI.U32 R11, R7, R11, R6 ;  /* 0x0000000b070b7227 */ /* 0x000fc600078e0006 */
[----:B------:R-:W-:-:S03]  /*46d0*/  ISETP.GE.AND P1, PT, R10, RZ, PT ;  /* 0x000000ff0a00720c */ /* 0x000fc60003f26270 */
        /* <DEDUP_REMOVED lines=19> */
[----:B------:R-:W-:-:S04]  /*4810*/  IMAD.WIDE.U32 R6, R11, c[0x0][0x1f0], R6 ;  /* 0x00007c000b067a25 */ /* 0x000fc800078e0006 */
[----:B------:R-:W-:Y:S02]  /*4820*/  IMAD.IADD R13, R24, 0x1, -R13 ;  /* 0x00000001180d7824 */ /* 0x000fe400078e0a0d */
        /* <DEDUP_REMOVED lines=19> */
        .weak           $__internal_13_$__cuda_sm20_div_s64
        .type           $__internal_13_$__cuda_sm20_div_s64,@function
        .size           $__internal_13_$__cuda_sm20_div_s64,(.L_x_4796 - $__internal_13_$__cuda_sm20_div_s64)
$__internal_13_$__cuda_sm20_div_s64:
        /* <DEDUP_REMOVED lines=17> */
[----:B------:R-:W-:-:S04]  /*4a70*/  IMAD.HI.U32 R21, R53, R0, RZ ;  /* 0x0000000035157227 */ /* 0x000fc800078e00ff */
[----:B------:R-:W-:-:S04]  /*4a80*/  IMAD.HI.U32 R19, P2, R53, R19, R44 ;  /* 0x0000001335137227 */ /* 0x000fc8000784002c */
[----:B------:R-:W-:Y:S02]  /*4a90*/  IMAD R0, R53, R0, RZ ;  /* 0x0000000035007224 */ /* 0x000fe400078e02ff */
[----:B------:R-:W-:-:S03]  /*4aa0*/  IMAD.X R21, R21, 0x1, R53, P0 ;  /* 0x0000000115157824 */ /* 0x000fc600000e0635 */
[----:B------:R-:W-:-:S04]  /*4ab0*/  IADD3 R53, P0, R0, R19, RZ ;  /* 0x0000001300357210 */ /* 0x000fc80007f1e0ff */
[----:B------:R-:W-:Y:S01]  /*4ac0*/  IADD3.X R21, RZ, RZ, R21, P0, P2 ;  /* 0x000000ffff157210 */ /* 0x000fe200007e4415 */
[----:B------:R-:W-:Y:S01]  /*4ad0*/  IMAD.WIDE.U32 R44, R53, R40, RZ ;  /* 0x00000028352c7225 */ /* 0x000fe200078e00ff */
[----:B------:R-:W-:-:S03]  /*4ae0*/  ISETP.GE.AND P2, PT, R23, RZ, PT ;  /* 0x000000ff1700720c */ /* 0x000fc60003f46270 */
[----:B------:R-:W-:Y:S01]  /*4af0*/  IMAD R19, R53, R41, R45 ;  /* 0x0000002935137224 */ /* 0x000fe200078e022d */
[----:B------:R-:W-:-:S03]  /*4b00*/  IADD3 R44, P0, RZ, -R44, RZ ;  /* 0x8000002cff2c7210 */ /* 0x000fc60007f1e0ff */
[----:B------:R-:W-:Y:S02]  /*4b10*/  IMAD R19, R21, R40, R19 ;  /* 0x0000002815137224 */ /* 0x000fe400078e0213 */
[----:B------:R-:W-:-:S04]  /*4b20*/  IMAD.HI.U32 R52, R53, R44, RZ ;  /* 0x0000002c35347227 */ /* 0x000fc800078e00ff */
[----:B------:R-:W-:-:S04]  /*4b30*/  IMAD.X R19, RZ, RZ, ~R19, P0 ;  /* 0x000000ffff137224 */ /* 0x000fc800000e0e13 */
[----:B------:R-:W-:-:S04]  /*4b40*/  IMAD.WIDE.U32 R52, P0, R53, R19, R52 ;  /* 0x0000001335347225 */ /* 0x000fc80007800034 */
[----:B------:R-:W-:-:S04]  /*4b50*/  IMAD.HI.U32 R0, R21, R19, RZ ;  /* 0x0000001315007227 */ /* 0x000fc800078e00ff */
[----:B------:R-:W-:-:S04]  /*4b60*/  IMAD.HI.U32 R44, P4, R21, R44, R52 ;  /* 0x0000002c152c7227 */ /* 0x000fc80007880034 */
[----:B------:R-:W-:Y:S02]  /*4b70*/  IMAD R19, R21, R19, RZ ;  /* 0x0000001315137224 */ /* 0x000fe400078e02ff */
[----:B------:R-:W-:Y:S01]  /*4b80*/  IMAD.X R0, R0, 0x1, R21, P0 ;  /* 0x0000000100007824 */ /* 0x000fe200000e0615 */
[----:B------:R-:W-:Y:S01]  /*4b90*/  IADD3 R21, P0, RZ, -R28, RZ ;  /* 0x8000001cff157210 */ /* 0x000fe20007f1e0ff */
        /* <DEDUP_REMOVED lines=22> */
[----:B------:R-:W-:-:S04]  /*4d00*/  SEL R21, R44, R21, P3 ;  /* 0x000000152c157207 */ /* 0x000fc80001800000 */
[----:B------:R-:W-:Y:S01]  /*4d10*/  ISETP.GE.U32.AND P0, PT, R21, R40, PT ;  /* 0x000000281500720c */ /* 0x000fe20003f06070 */
[----:B------:R-:W-:Y:S01]  /*4d20*/  IMAD.X R40, R19, 0x1, ~R41, P2 ;  /* 0x0000000113287824 */ /* 0x000fe200010e0e29 */
[----:B------:R-:W-:-:S04]  /*4d30*/  IADD3 R21, P2, R28, 0x1, RZ ;  /* 0x000000011c157810 */ /* 0x000fc80007f5e0ff */
[----:B------:R-:W-:Y:S01]  /*4d40*/  SEL R40, R40, R19, P3 ;  /* 0x0000001328287207 */ /* 0x000fe20001800000 */
[----:B------:R-:W-:Y:S01]  /*4d50*/  IMAD.X R19, RZ, RZ, R0, P2 ;  /* 0x000000ffff137224 */ /* 0x000fe200010e0600 */
[----:B------:R-:W-:Y:S02]  /*4d60*/  SEL R21, R21, R28, P3 ;  /* 0x0000001c15157207 */ /* 0x000fe40001800000 */
[----:B------:R-:W-:Y:S01]  /*4d70*/  ISETP.GE.U32.AND.EX P2, PT, R40, R41, PT, P0 ;  /* 0x000000292800720c */ /* 0x000fe20003f46100 */
[----:B------:R-:W-:Y:S01]  /*4d80*/  IMAD.MOV.U32 R40, RZ, RZ, R22 ;  /* 0x000000ffff287224 */ /* 0x000fe200078e0016 */
[----:B------:R-:W-:Y:S01]  /*4d90*/  SEL R19, R19, R0, P3 ;  /* 0x0000000013137207 */ /* 0x000fe20001800000 */
[----:B------:R-:W-:Y:S01]  /*4da0*/  IMAD.MOV.U32 R41, RZ, RZ, 0x0 ;  /* 0x00000000ff297424 */ /* 0x000fe200078e00ff */
[----:B------:R-:W-:-:S04]  /*4db0*/  IADD3 R28, P0, R21, 0x1, RZ ;  /* 0x00000001151c7810 */ /* 0x000fc80007f1e0ff */
[----:B------:R-:W-:Y:S02]  /*4dc0*/  IADD3.X R0, RZ, R19, RZ, P0, !PT ;  /* 0x00000013ff007210 */ /* 0x000fe400007fe4ff */
[----:B------:R-:W-:Y:S02]  /*4dd0*/  SEL R28, R28, R21, P2 ;  /* 0x000000151c1c7207 */ /* 0x000fe40001000000 */
[----:B------:R-:W-:Y:S02]  /*4de0*/  SEL R0, R0, R19, P2 ;  /* 0x0000001300007207 */ /* 0x000fe40001000000 */
[----:B------:R-:W-:Y:S02]  /*4df0*/  LOP3.LUT R21, R5, R23, RZ, 0x3c, !PT ;  /* 0x0000001705157212 */ /* 0x000fe400078e3cff */
[----:B------:R-:W-:Y:S02]  /*4e00*/  IADD3 R19, P2, RZ, -R28, RZ ;  /* 0x8000001cff137210 */ /* 0x000fe40007f5e0ff */
[----:B------:R-:W-:-:S02]  /*4e10*/  ISETP.GE.AND P3, PT, R21, RZ, PT ;  /* 0x000000ff1500720c */ /* 0x000fc40003f66270 */
[----:B------:R-:W-:Y:S01]  /*4e20*/  ISETP.NE.U32.AND P0, PT, R24, RZ, PT ;  /* 0x000000ff1800720c */ /* 0x000fe20003f05070 */
[----:B------:R-:W-:Y:S01]  /*4e30*/  IMAD.X R21, RZ, RZ, ~R0, P2 ;  /* 0x000000ffff157224 */ /* 0x000fe200010e0e00 */
[----:B------:R-:W-:Y:S02]  /*4e40*/  SEL R19, R19, R28, !P3 ;  /* 0x0000001c13137207 */ /* 0x000fe40005800000 */
[----:B------:R-:W-:Y:S02]  /*4e50*/  ISETP.NE.AND.EX P0, PT, R5, RZ, PT, P0 ;  /* 0x000000ff0500720c */ /* 0x000fe40003f05300 */
[----:B------:R-:W-:Y:S02]  /*4e60*/  SEL R21, R21, R0, !P3 ;  /* 0x0000000015157207 */ /* 0x000fe40005800000 */
[----:B------:R-:W-:Y:S02]  /*4e70*/  SEL R0, R19, 0xffffffff, P0 ;  /* 0xffffffff13007807 */ /* 0x000fe40000000000 */
[----:B------:R-:W-:Y:S01]  /*4e80*/  SEL R21, R21, 0xffffffff, P0 ;  /* 0xffffffff15157807 */ /* 0x000fe20000000000 */
[----:B------:R-:W-:Y:S06]  /*4e90*/  RET.REL.NODEC R40 `(_ZN5flash32flash_fwd_splitkv_combine_kernelI23Flash_fwd_kernel_traitsILi256ELi64ELi64ELi4ELb0ELb0EN7cutlass6half_tE19Flash_kernel_traitsILi256ELi64ELi64ELi4ES3_EELi4ELi1ELb1EEEvNS_16Flash_fwd_paramsE) ;  /* 0xffffb16028007950 */ /* 0x000fec0003c3ffff */
.L_x_677:
        /* <DEDUP_REMOVED lines=14> */
.L_x_4796:


//--------------------- .text._ZN5flash24flash_fwd_splitkv_kernelI23Flash_fwd_kernel_traitsILi256ELi64ELi64ELi4ELb0ELb0EN7cutlass6half_tE19Flash_kernel_traitsILi256ELi64ELi64ELi4ES3_EELb1ELb0ELb0ELb0ELb0ELb0ELb0ELb0EEEvNS_16Flash_fwd_paramsE --------------------------
	.section	.text._ZN5flash24flash_fwd_splitkv_kernelI23Flash_fwd_kernel_traitsILi256ELi64ELi64ELi4ELb0ELb0EN7cutlass6half_tE19Flash_kernel_traitsILi256ELi64ELi64ELi4ES3_EELb1ELb0ELb0ELb0ELb0ELb0ELb0ELb0EEEvNS_16Flash_fwd_paramsE,"ax",@progbits
	.sectioninfo	@"SHI_REGISTERS=254"
	.align	128
        .global         _ZN5flash24flash_fwd_splitkv_kernelI23Flash_fwd_kernel_traitsILi256ELi64ELi64ELi4ELb0ELb0EN7cutlass6half_tE19Flash_kernel_traitsILi256ELi64ELi64ELi4ES3_EELb1ELb0ELb0ELb0ELb0ELb0ELb0ELb0EEEvNS_16Flash_fwd_paramsE
        .type           _ZN5flash24flash_fwd_splitkv_kernelI23Flash_fwd_kernel_traitsILi256ELi64ELi64ELi4ELb0ELb0EN7cutlass6half_tE19Flash_kernel_traitsILi256ELi64ELi64ELi4ES3_EELb1ELb0ELb0ELb0ELb0ELb0ELb0ELb0EEEvNS_16Flash_fwd_paramsE,@function
        .size           _ZN5flash24flash_fwd_splitkv_kernelI23Flash_fwd_kernel_traitsILi256ELi64ELi64ELi4ELb0ELb0EN7cutlass6half_tE19Flash_kernel_traitsILi256ELi64ELi64ELi4ES3_EELb1ELb0ELb0ELb0ELb0ELb0ELb0ELb0EEEvNS_16Flash_fwd_paramsE,(.L_x_4829 - _ZN5flash24flash_fwd_splitkv_kernelI23Flash_fwd_kernel_traitsILi256ELi64ELi64ELi4ELb0ELb0EN7cutlass6half_tE19Flash_kernel_traitsILi256ELi64ELi64ELi4ES3_EELb1ELb0ELb0ELb0ELb0ELb0ELb0ELb0EEEvNS_16Flash_fwd_paramsE)
        .other          _ZN5flash24flash_fwd_splitkv_kernelI23Flash_fwd_kernel_traitsILi256ELi64ELi64ELi4ELb0ELb0EN7cutlass6half_tE19Flash_kernel_traitsILi256ELi64ELi64ELi4ES3_EELb1ELb0ELb0ELb0ELb0ELb0ELb0ELb0EEEvNS_16Flash_fwd_paramsE,@"STO_CUDA_ENTRY STV_DEFAULT"
_ZN5flash24flash_fwd_splitkv_kernelI23Flash_fwd_kernel_traitsILi256ELi64ELi64ELi4ELb0ELb0EN7cutlass6half_tE19Flash_kernel_traitsILi256ELi64ELi64ELi4ES3_EELb1ELb0ELb0ELb0ELb0ELb0ELb0ELb0EEEvNS_16Flash_fwd_paramsE:
.text._ZN5flash24flash_fwd_splitkv_kernelI23Flash_fwd_kernel_traitsILi256ELi64ELi64ELi4ELb0ELb0EN7cutlass6half_tE19Flash_kernel_traitsILi256ELi64ELi64ELi4ES3_EELb1ELb0ELb0ELb0ELb0ELb0ELb0ELb0EEEvNS_16Flash_fwd_paramsE:
[----:B------:R-:W-:Y:S02]  /*0000*/  MOV R1, c[0x0][0x28] ;  /* 0x00000a0000017a02 */ /* 0x000fe40000000f00 */
[----:B------:R-:W1:Y:S01]  /*0010*/  S2UR UR15, SR_CTAID.Y ;  /* 0x00000000000f79c3 */ /* 0x000e620000002600 */
[----:B------:R-:W-:Y:S02]  /*0020*/  ULDC.64 UR4, c[0x0][0x240] ;  /* 0x0000900000047ab9 */ /* 0x000fe40000000a00 */
[----:B------:R-:W-:Y:S02]  /*0030*/  UISETP.NE.U32.AND UP2, UPT, URZ, UR4, UPT ;  /* 0x000000043f00728c */ /* 0x000fe4000bf45070 */
[----:B------:R-:W-:Y:S02]  /*0040*/  UMOV UR25, 0x4 ;  /* 0x0000000400197882 */ /* 0x000fe40000000000 */
[----:B------:R-:W-:Y:S02]  /*0050*/  UISETP.NE.AND.EX UP2, UPT, URZ, UR5, UPT, UP2 ;  /* 0x000000053f00728c */ /* 0x000fe4000bf45320 */
[----:B------:R-:W-:Y:S02]  /*0060*/  ULDC.64 UR10, c[0x0][0x240] ;  /* 0x00009000000a7ab9 */ /* 0x000fe40000000a00 */
[----:B------:R-:W-:-:S02]  /*0070*/  ULDC.64 UR4, c[0x0][0x250] ;  /* 0x0000940000047ab9 */ /* 0x000fc40000000a00 */
[----:B------:R-:W-:Y:S01]  /*0080*/  PLOP3.LUT P2, PT, PT, PT, UP2, 0x80, 0x0 ;  /* 0x000000000000781c */ /* 0x000fe20003f4f028 */
[----:B------:R-:W-:Y:S02]  /*0090*/  UISETP.NE.U32.AND UP0, UPT, URZ, UR4, UPT ;  /* 0x000000043f00728c */ /* 0x000fe4000bf05070 */
[----:B------:R-:W-:Y:S02]  /*00a0*/  ULDC.64 UR32, c[0x0][0x118] ;  /* 0x0000460000207ab9 */ /* 0x000fe40000000a00 */
[----:B------:R-:W-:Y:S02]  /*00b0*/  UISETP.NE.AND.EX UP0, UPT, URZ, UR5, UPT, UP0 ;  /* 0x000000053f00728c */ /* 0x000fe4000bf05300 */
[----:B------:R-:W-:Y:S02]  /*00c0*/  ULDC.U8 UR8, c[0x0][0x312] ;  /* 0x0000c48000087ab9 */ /* 0x000fe40000000000 */
[----:B------:R-:W-:Y:S02]  /*00d0*/  ULDC.64 UR6, c[0x0][0x248] ;  /* 0x0000920000067ab9 */ /* 0x000fe40000000a00 */
[----:B-1----:R-:W-:Y:S01]  /*00e0*/  UIMAD.WIDE UR10, UR15, UR25, UR10 ;  /* 0x000000190f0a72a5 */ /* 0x002fe2000f8e020a */
[----:B------:R-:W-:Y:S01]  /*00f0*/  PLOP3.LUT P0, PT, PT, PT, UP0, 0x80, 0x0 ;  /* 0x000000000000781c */ /* 0x000fe20003f0f008 */
[----:B------:R-:W-:-:S02]  /*0100*/  ULDC.64 UR4, c[0x0][0x250] ;  /* 0x0000940000047ab9 */ /* 0x000fc40000000a00 */
[----:B------:R-:W-:Y:S02]  /*0110*/  UISETP.NE.AND UP3, UPT, UR8, URZ, UPT ;  /* 0x0000003f0800728c */ /* 0x000fe4000bf65270 */
[----:B------:R-:W-:Y:S01]  /*0120*/  IMAD.U32 R10, RZ, RZ, UR10 ;  /* 0x0000000aff0a7e24 */ /* 0x000fe2000f8e00ff */
[----:B------:R-:W-:Y:S01]  /*0130*/  UISETP.EQ.U32.AND UP1, UPT, URZ, UR6, UPT ;  /* 0x000000063f00728c */ /* 0x000fe2000bf22070 */
[----:B------:R-:W-:Y:S01]  /*0140*/  IMAD.U32 R11, RZ, RZ, UR11 ;  /* 0x0000000bff0b7e24 */ /* 0x000fe2000f8e00ff */
[----:B------:R-:W-:Y:S02]  /*0150*/  @UP0 UIMAD.WIDE UR4, UR15, UR25, UR4 ;  /* 0x000000190f0402a5 */ /* 0x000fe4000f8e0204 */
[----:B------:R-:W-:Y:S02]  /*0160*/  UISETP.EQ.OR.EX UP1, UPT, URZ, UR7, !UP3, UP1 ;  /* 0x000000073f00728c */ /* 0x000fe4000df22710 */
[----:B------:R-:W2:Y:S01]  /*0170*/  @P2 LDG.E R4, [R10.64] ;  /* 0x000000200a042981 */ /* 0x000ea2000c1e1900 */
[----:B------:R-:W-:-:S03]  /*0180*/  ULDC.64 UR6, c[0x0][0x248] ;  /* 0x0000920000067ab9 */ /* 0x000fc60000000a00 */
[----:B------:R-:W3:Y:S01]  /*0190*/  @P2 LDG.E R0, [R10.64+0x4] ;  /* 0x000004200a002981 */ /* 0x000ee2000c1e1900 */
[----:B------:R-:W-:Y:S01]  /*01a0*/  IMAD.U32 R8, RZ, RZ, UR4 ;  /* 0x00000004ff087e24 */ /* 0x000fe2000f8e00ff */
[----:B------:R-:W-:-:S05]  /*01b0*/  MOV R9, UR5 ;  /* 0x0000000500097c02 */ /* 0x000fca0008000f00 */
[----:B------:R-:W4:Y:S01]  /*01c0*/  @P0 LDG.E R2, [R8.64] ;  /* 0x0000002008020981 */ /* 0x000f22000c1e1900 */
[----:B------:R-:W-:Y:S01]  /*01d0*/  PLOP3.LUT P1, PT, PT, PT, UP1, 0x80, 0x0 ;  /* 0x000000000000781c */ /* 0x000fe20003f2f018 */
[----:B------:R-:W-:-:S06]  /*01e0*/  UIMAD.WIDE UR6, UR15, UR25, UR6 ;  /* 0x000000190f0672a5 */ /* 0x000fcc000f8e0206 */
[----:B------:R-:W-:Y:S01]  /*01f0*/  IMAD.U32 R6, RZ, RZ, UR6 ;  /* 0x00000006ff067e24 */ /* 0x000fe2000f8e00ff */
[----:B------:R-:W-:-:S05]  /*0200*/  MOV R7, UR7 ;  /* 0x0000000700077c02 */ /* 0x000fca0008000f00 */
[----:B------:R-:W5:Y:S01]  /*0210*/  @!P1 LDG.E R3, [R6.64] ;  /* 0x0000002006039981 */ /* 0x000f62000c1e1900 */
[----:B------:R-:W-:Y:S02]  /*0220*/  UMOV UR27, 0xffffffff ;  /* 0xffffffff001b7882 */ /* 0x000fe40000000000 */
[----:B------:R-:W-:Y:S02]  /*0230*/  UMOV UR7, URZ ;  /* 0x0000003f00077c82 */ /* 0x000fe40008000000 */
[----:B------:R-:W-:Y:S01]  /*0240*/  UMOV UR18, 0xffffffff ;  /* 0xffffffff00127882 */ /* 0x000fe20000000000 */
[----:B------:R-:W1:Y:S08]  /*0250*/  S2UR UR10, SR_CTAID.X ;  /* 0x00000000000a79c3 */ /* 0x000e700000002500 */
[----:B------:R-:W1:Y:S08]  /*0260*/  S2UR UR12, SR_CTAID.Z ;  /* 0x00000000000c79c3 */ /* 0x000e700000002700 */
[----:B--2---:R-:W2:Y:S08]  /*0270*/  @P2 R2UR UR27, R4 ;  /* 0x00000000041b23c2 */ /* 0x004eb000000e0000 */
[----:B---3--:R-:W2:Y:S08]  /*0280*/  @P2 R2UR UR29, R0 ;  /* 0x00000000001d23c2 */ /* 0x008eb000000e0000 */
[----:B----4-:R3:W4:Y:S01]  /*0290*/  @P0 R2UR UR7, R2 ;  /* 0x00000000020703c2 */ /* 0x01072200000e0000 */
[----:B------:R-:W-:-:S04]  /*02a0*/  ISETP.NE.U32.AND P0, PT, RZ, c[0x0][0x248], PT ;  /* 0x00009200ff007a0c */ /* 0x000fc80003f05070 */
[----:B------:R-:W-:-:S03]  /*02b0*/  ISETP.NE.AND.EX P0, PT, RZ, c[0x0][0x24c], PT, P0 ;  /* 0x00009300ff007a0c */ /* 0x000fc60003f05300 */
[----:B-----5:R3:W1:Y:S01]  /*02c0*/  @!P1 R2UR UR18, R3 ;  /* 0x00000000031293c2 */ /* 0x02066200000e0000 */
[----:B--2---:R-:W-:-:S07]  /*02d0*/  @UP2 UIADD3 UR29, UR29, -UR27, URZ ;  /* 0x8000001b1d1d2290 */ /* 0x004fce000fffe03f */
[----:B------:R-:W-:Y:S02]  /*02e0*/  @!UP2 ULDC UR29, c[0x0][0x214] ;  /* 0x00008500001daab9 */ /* 0x000fe40000000800 */
[----:B-1-34-:R-:W-:Y:S05]  /*02f0*/  @!P0 BRA `(.L_x_678) ;  /* 0x0000007000008947 */ /* 0x01afea0003800000 */
[----:B------:R-:W-:-:S13]  /*0300*/  PLOP3.LUT P0, PT, PT, PT, UP3, 0x80, 0x0 ;  /* 0x000000000000781c */ /* 0x000fda0003f0f038 */
[----:B------:R-:W2:Y:S04]  /*0310*/  @P0 LDG.E R0, [R6.64+0x4] ;  /* 0x0000042006000981 */ /* 0x000ea8000c1e1900 */
[----:B------:R-:W3:Y:S01]  /*0320*/  @!P0 LDG.E R2, [R6.64] ;  /* 0x0000002006028981 */ /* 0x000ee2000c1e1900 */
[----:B--2---:R-:W1:Y:S02]  /*0330*/  @P0 R2UR UR6, R0 ;  /* 0x00000000000603c2 */ /* 0x004e6400000e0000 */
[----:B-1----:R-:W-:-:S11]  /*0340*/  @UP3 UIADD3 UR6, UR6, -UR18, URZ ;  /* 0x8000001206063290 */ /* 0x002fd6000fffe03f */
[----:B---3--:R1:W2:Y:S02]  /*0350*/  @!P0 R2UR UR6, R2 ;  /* 0x00000000020683c2 */ /* 0x0082a400000e0000 */
[----:B-12---:R-:W-:Y:S05]  /*0360*/  BRA `(.L_x_679) ;  /* 0x0000001000007947 */ /* 0x006fea0003800000 */
.L_x_678:
[----:B------:R-:W-:Y:S02]  /*0370*/  ULDC UR6, c[0x0][0x218] ;  /* 0x0000860000067ab9 */ /* 0x000fe40000000800 */
.L_x_679:
[----:B------:R-:W-:Y:S02]  /*0380*/  ULDC.64 UR4, c[0x0][0x258] ;  /* 0x0000960000047ab9 */ /* 0x000fe40000000a00 */
[----:B------:R-:W-:-:S04]  /*0390*/  UISETP.NE.U32.AND UP2, UPT, URZ, UR4, UPT ;  /* 0x000000043f00728c */ /* 0x000fc8000bf45070 */
[----:B------:R-:W-:-:S03]  /*03a0*/  UISETP.NE.AND.EX UP2, UPT, URZ, UR5, UPT, UP2 ;  /* 0x000000053f00728c */ /* 0x000fc6000bf45320 */
[----:B------:R-:W-:-:S03]  /*03b0*/  ULDC.64 UR4, c[0x0][0x258] ;  /* 0x0000960000047ab9 */ /* 0x000fc60000000a00 */
[----:B------:R-:W-:-:S05]  /*03c0*/  PLOP3.LUT P0, PT, PT, PT, UP2, 0x80, 0x0 ;  /* 0x000000000000781c */ /* 0x000fca0003f0f028 */
[----:B------:R-:W-:-:S06]  /*03d0*/  @UP2 UIMAD.WIDE UR4, UR15, UR25, UR4 ;  /* 0x000000190f0422a5 */ /* 0x000fcc000f8e0204 */
[----:B------:R-:W-:Y:S02]  /*03e0*/  IMAD.U32 R2, RZ, RZ, UR4 ;  /* 0x00000004ff027e24 */ /* 0x000fe4000f8e00ff */
[----:B------:R-:W-:Y:S01]  /*03f0*/  IMAD.U32 R3, RZ, RZ, UR5 ;  /* 0x00000005ff037e24 */ /* 0x000fe2000f8e00ff */
[----:B------:R-:W-:Y:S02]  /*0400*/  USHF.L.U32 UR10, UR10, 0x6, URZ ;  /* 0x000000060a0a7899 */ /* 0x000fe4000800063f */
[----:B------:R-:W-:Y:S02]  /*0410*/  ULDC.64 UR4, c[0x0][0x268] ;  /* 0x00009a0000047ab9 */ /* 0x000fe40000000a00 */
[----:B------:R-:W2:Y:S01]  /*0420*/  @P0 LDG.E R0, [R2.64] ;  /* 0x0000002002000981 */ /* 0x000ea2000c1e1900 */
[----:B------:R-:W-:Y:S02]  /*0430*/  UISETP.GT.AND UP0, UPT, UR29, UR10, UPT ;  /* 0x0000000a1d00728c */ /* 0x000fe4000bf04270 */
[----:B------:R-:W-:-:S03]  /*0440*/  @!UP2 UISETP.NE.U32.AND UP1, UPT, URZ, UR4, UPT ;  /* 0x000000043f00a28c */ /* 0x000fc6000bf25070 */
[----:B------:R-:W-:Y:S02]  /*0450*/  ULDC UR4, c[0x0][0x21c] ;  /* 0x0000870000047ab9 */ /* 0x000fe40000000800 */
[----:B------:R-:W-:-:S04]  /*0460*/  @!UP2 UISETP.NE.AND.EX UP1, UPT, URZ, UR5, UPT, UP1 ;  /* 0x000000053f00a28c */ /* 0x000fc8000bf25310 */
[----:B------:R-:W-:Y:S01]  /*0470*/  @!UP2 USEL UR4, URZ, UR4, !UP1 ;  /* 0x000000043f04a287 */ /* 0x000fe2000c800000 */
[----:B--2---:R-:W1:Y:S01]  /*0480*/  @P0 R2UR UR11, R0 ;  /* 0x00000000000b03c2 */ /* 0x004e6200000e0000 */
[----:B------:R-:W-:Y:S01]  /*0490*/  PLOP3.LUT P0, PT, PT, PT, UP0, 0x80, 0x0 ;  /* 0x000000000000781c */ /* 0x000fe20003f0f008 */
[----:B-1----:R-:W-:Y:S02]  /*04a0*/  @UP2 UIADD3 UR11, UR11, -UR7, URZ ;  /* 0x800000070b0b2290 */ /* 0x002fe4000fffe03f */
[----:B------:R-:W-:-:S10]  /*04b0*/  @!UP2 UIADD3 UR11, UR4, UR6, -UR7 ;  /* 0x00000006040ba290 */ /* 0x000fd4000fffe807 */
[----:B------:R-:W-:Y:S05]  /*04c0*/  @!P0 EXIT ;  /* 0x000000000000894d */ /* 0x000fea0003800000 */
[----:B------:R-:W-:Y:S01]  /*04d0*/  ULDC UR13, c[0x0][0x218] ;  /* 0x00008600000d7ab9 */ /* 0x000fe20000000800 */
[----:B------:R-:W1:Y:S01]  /*04e0*/  S2R R4, SR_TID.X ;  /* 0x0000000000047919 */ /* 0x000e620000002100 */
[----:B------:R-:W-:Y:S02]  /*04f0*/  UIADD3 UR8, UR11, 0x3f, URZ ;  /* 0x0000003f0b087890 */ /* 0x000fe4000fffe03f */
[----:B------:R-:W-:Y:S02]  /*0500*/  UIADD3 UR13, UR13, 0x3f, URZ ;  /* 0x0000003f0d0d7890 */ /* 0x000fe4000fffe03f */
[----:B------:R-:W-:Y:S02]  /*0510*/  UIADD3 UR5, -UR29, 0x7f, UR10 ;  /* 0x0000007f1d057890 */ /* 0x000fe4000fffe10a */
[----:B------:R-:W-:Y:S02]  /*0520*/  USHF.R.S32.HI UR6, URZ, 0x1f, UR8 ;  /* 0x0000001f3f067899 */ /* 0x000fe40008011408 */
[----:B------:R-:W-:-:S02]  /*0530*/  USHF.R.S32.HI UR9, URZ, 0x1f, UR13 ;  /* 0x0000001f3f097899 */ /* 0x000fc4000801140d */
[----:B------:R-:W-:Y:S02]  /*0540*/  ULDC UR4, c[0x0][0x2e8] ;  /* 0x0000ba0000047ab9 */ /* 0x000fe40000000800 */
[----:B------:R-:W-:Y:S02]  /*0550*/  UIADD3 UR4, UR5, UR4, UR11 ;  /* 0x0000000405047290 */ /* 0x000fe4000fffe00b */
[----:B------:R-:W-:Y:S02]  /*0560*/  ULEA.HI UR6, UR6, UR8, URZ, 0x6 ;  /* 0x0000000806067291 */ /* 0x000fe4000f8f303f */
[----:B------:R-:W-:Y:S02]  /*0570*/  ULEA.HI UR9, UR9, UR13, URZ, 0x6 ;  /* 0x0000000d09097291 */ /* 0x000fe4000f8f303f */
[----:B------:R-:W-:Y:S02]  /*0580*/  USHF.R.S32.HI UR5, URZ, 0x1f, UR4 ;  /* 0x0000001f3f057899 */ /* 0x000fe40008011404 */
[----:B------:R-:W-:-:S02]  /*0590*/  USHF.R.S32.HI UR6, URZ, 0x6, UR6 ;  /* 0x000000063f067899 */ /* 0x000fc40008011406 */
[----:B------:R-:W-:Y:S02]  /*05a0*/  USHF.R.S32.HI UR9, URZ, 0x6, UR9 ;  /* 0x000000063f097899 */ /* 0x000fe40008011409 */
[----:B------:R-:W-:Y:S02]  /*05b0*/  ULEA.HI UR5, UR5, UR4, URZ, 0x6 ;  /* 0x0000000405057291 */ /* 0x000fe4000f8f303f */
[----:B------:R-:W-:Y:S02]  /*05c0*/  UISETP.LT.AND UP0, UPT, UR9, UR6, UPT ;  /* 0x000000060900728c */ /* 0x000fe4000bf01270 */
[----:B------:R-:W-:Y:S02]  /*05d0*/  USHF.R.S32.HI UR8, URZ, 0x6, UR5 ;  /* 0x000000063f087899 */ /* 0x000fe40008011405 */
[----:B------:R-:W-:-:S04]  /*05e0*/  USEL UR6, UR9, UR6, UP0 ;  /* 0x0000000609067287 */ /* 0x000fc80008000000 */
[----:B------:R-:W-:-:S04]  /*05f0*/  UISETP.LT.AND UP0, UPT, UR6, UR8, UPT ;  /* 0x000000080600728c */ /* 0x000fc8000bf01270 */
[----:B------:R-:W-:-:S06]  /*0600*/  USEL UR8, UR6, UR8, UP0 ;  /* 0x0000000806087287 */ /* 0x000fcc0008000000 */
[----:B------:R-:W-:-:S13]  /*0610*/  ISETP.LT.AND P0, PT, RZ, UR8, PT ;  /* 0x00000008ff007c0c */ /* 0x000fda000bf01270 */
[----:B------:R-:W-:Y:S05]  /*0620*/  @P0 BRA `(.L_x_680) ;  /* 0x0000096000000947 */ /* 0x000fea0003800000 */
[----:B-1----:R-:W-:Y:S01]  /*0630*/  SHF.R.S32.HI R3, RZ, 0x1f, R4 ;  /* 0x0000001fff037819 */ /* 0x002fe20000011404 */
[----:B------:R-:W-:Y:S01]  /*0640*/  UISETP.NE.AND UP0, UPT, UR27, -0x1, UPT ;  /* 0xffffffff1b00788c */ /* 0x000fe2000bf05270 */
[----:B------:R-:W1:Y:S01]  /*0650*/  S2R R12, SR_CTAID.Z ;  /* 0x00000000000c7919 */ /* 0x000e620000002700 */
[----:B------:R-:W-:Y:S01]  /*0660*/  USHF.R.S32.HI UR11, URZ, 0x1f, UR10 ;  /* 0x0000001f3f0b7899 */ /* 0x000fe2000801140a */
[----:B------:R-:W-:Y:S01]  /*0670*/  LEA.HI R10, R3, R4, RZ, 0x3 ;  /* 0x00000004030a7211 */ /* 0x000fe200078f18ff */
[----:B------:R-:W-:Y:S01]  /*0680*/  ULDC.64 UR6, c[0x0][0x1e8] ;  /* 0x00007a0000067ab9 */ /* 0x000fe20000000a00 */
[----:B------:R-:W-:Y:S01]  /*0690*/  IMAD.U32 R3, RZ, RZ, UR10 ;  /* 0x0000000aff037e24 */ /* 0x000fe2000f8e00ff */
[----:B------:R-:W-:Y:S01]  /*06a0*/  ULDC.64 UR4, c[0x0][0x1e8] ;  /* 0x00007a0000047ab9 */ /* 0x000fe20000000a00 */
[----:B------:R-:W-:Y:S01]  /*06b0*/  LOP3.LUT R11, R10, 0xfffffff8, RZ, 0xc0, !PT ;  /* 0xfffffff80a0b7812 */ /* 0x000fe200078ec0ff */
[----:B------:R-:W-:Y:S01]  /*06c0*/  UIMAD UR4, UR11, UR4, URZ ;  /* 0x000000040b0472a4 */ /* 0x000fe2000f8e023f */
[----:B------:R-:W-:Y:S01]  /*06d0*/  SHF.R.S32.HI R10, RZ, 0x3, R10 ;  /* 0x00000003ff0a7819 */ /* 0x000fe2000001140a */
[----:B------:R-:W-:Y:S01]  /*06e0*/  UIADD3 UR29, -UR10, UR29, URZ ;  /* 0x0000001d0a1d7290 */ /* 0x000fe2000fffe13f */
[----:B------:R-:W-:Y:S01]  /*06f0*/  BSSY B0, `(.L_x_681) ;  /* 0x0000031000007945 */ /* 0x000fe20003800000 */
[----:B------:R-:W-:Y:S01]  /*0700*/  @UP0 UIMAD.WIDE.U32 UR8, UR27, UR6, URZ ;  /* 0x000000061b0802a5 */ /* 0x000fe2000f8e003f */
[----:B------:R-:W-:Y:S01]  /*0710*/  IMAD.IADD R11, R4, 0x1, -R11 ;  /* 0x00000001040b7824 */ /* 0x000fe200078e0a0b */
[----:B------:R-:W-:-:S02]  /*0720*/  UIMAD UR6, UR10, UR5, UR4 ;  /* 0x000000050a0672a4 */ /* 0x000fc4000f8e0204 */
[----:B------:R-:W-:Y:S01]  /*0730*/  @UP0 UIMAD UR7, UR27, UR7, UR9 ;  /* 0x000000071b0702a4 */ /* 0x000fe2000f8e0209 */
[----:B------:R-:W-:Y:S01]  /*0740*/  IMAD.SHL.U32 R16, R11, 0x8, RZ ;  /* 0x000000080b107824 */ /* 0x000fe200078e00ff */
[----:B------:R-:W-:Y:S02]  /*0750*/  @!UP0 USHF.R.S32.HI UR9, URZ, 0x1f, UR15 ;  /* 0x0000001f3f098899 */ /* 0x000fe4000801140f */
[----:B------:R-:W-:Y:S01]  /*0760*/  ULDC.64 UR4, c[0x0][0x1e0] ;  /* 0x0000780000047ab9 */ /* 0x000fe20000000a00 */
[----:B------:R-:W-:Y:S01]  /*0770*/  IMAD.U32 R0, RZ, RZ, UR6 ;  /* 0x00000006ff007e24 */ /* 0x000fe2000f8e00ff */
[----:B------:R-:W-:Y:S01]  /*0780*/  @!UP0 UIMAD UR9, UR9, UR4, URZ ;  /* 0x00000004090982a4 */ /* 0x000fe2000f8e023f */
[----:B------:R-:W-:Y:S01]  /*0790*/  SHF.R.S32.HI R17, RZ, 0x1f, R16 ;  /* 0x0000001fff117819 */ /* 0x000fe20000011410 */
[----:B------:R-:W-:Y:S01]  /*07a0*/  @!UP0 UIMAD.WIDE.U32 UR16, UR15, UR4, URZ ;  /* 0x000000040f1082a5 */ /* 0x000fe2000f8e003f */
[----:B------:R-:W-:Y:S01]  /*07b0*/  IADD3 R9, R16, 0x40, RZ ;  /* 0x0000004010097810 */ /* 0x000fe20007ffe0ff */
[----:B------:R-:W-:Y:S01]  /*07c0*/  @!UP0 UIMAD UR9, UR15, UR5, UR9 ;  /* 0x000000050f0982a4 */ /* 0x000fe2000f8e0209 */
[C---:B------:R-:W-:Y:S01]  /*07d0*/  IADD3 R8, R16.reuse, 0x80, RZ ;  /* 0x0000008010087810 */ /* 0x040fe20007ffe0ff */
[----:B------:R-:W-:Y:S01]  /*07e0*/  IMAD.WIDE.U32 R2, R3, c[0x0][0x1e8], R16 ;  /* 0x00007a0003027a25 */ /* 0x000fe200078e0010 */
[----:B------:R-:W-:Y:S01]  /*07f0*/  USHF.R.S32.HI UR11, URZ, 0x1f, UR12 ;  /* 0x0000001f3f0b7899 */ /* 0x000fe2000801140c */
[----:B------:R-:W-:Y:S01]  /*0800*/  IADD3 R7, R16, 0xc0, RZ ;  /* 0x000000c010077810 */ /* 0x000fe20007ffe0ff */
[----:B------:R-:W-:-:S02]  /*0810*/  @!UP0 UMOV UR8, UR16 ;  /* 0x0000001000088c82 */ /* 0x000fc40008000000 */
[----:B------:R-:W-:Y:S01]  /*0820*/  @!UP0 UIADD3 UR7, UR17, UR9, URZ ;  /* 0x0000000911078290 */ /* 0x000fe2000fffe03f */
[----:B------:R-:W-:Y:S01]  /*0830*/  IADD3 R2, P0, R2, UR8, RZ ;  /* 0x0000000802027c10 */ /* 0x000fe2000ff1e0ff */
[----:B------:R-:W-:Y:S02]  /*0840*/  ULDC.64 UR4, c[0x0][0x1f0] ;  /* 0x00007c0000047ab9 */ /* 0x000fe40000000a00 */
[----:B------:R-:W-:Y:S02]  /*0850*/  UIMAD UR4, UR11, UR4, URZ ;  /* 0x000000040b0472a4 */ /* 0x000fe4000f8e023f */
[----:B------:R-:W-:Y:S02]  /*0860*/  IADD3.X R3, R3, UR7, R0, P0, !PT ;  /* 0x0000000703037c10 */ /* 0x000fe400087fe400 */
[----:B------:R-:W-:Y:S01]  /*0870*/  ISETP.GE.AND P0, PT, R10, UR29, PT ;  /* 0x0000001d0a007c0c */ /* 0x000fe2000bf06270 */
[----:B------:R-:W-:Y:S02]  /*0880*/  UIMAD UR4, UR12, UR5, UR4 ;  /* 0x000000050c0472a4 */ /* 0x000fe4000f8e0204 */
[----:B-1----:R-:W-:Y:S01]  /*0890*/  IMAD.WIDE.U32 R12, R12, c[0x0][0x1f0], R2 ;  /* 0x00007c000c0c7a25 */ /* 0x002fe200078e0002 */
[----:B------:R-:W-:Y:S01]  /*08a0*/  ULDC UR5, c[0x0][0x1c0] ;  /* 0x0000700000057ab9 */ /* 0x000fe20000000800 */
[----:B------:R-:W-:Y:S01]  /*08b0*/  SHF.R.S32.HI R2, RZ, 0x1f, R10 ;  /* 0x0000001fff027819 */ /* 0x000fe2000001140a */
[----:B------:R-:W-:-:S02]  /*08c0*/  UIMAD UR12, UR15, UR5, UR12 ;  /* 0x000000050f0c72a4 */ /* 0x000fc4000f8e020c */
[----:B------:R-:W-:Y:S01]  /*08d0*/  IADD3 R15, R13, UR4, RZ ;  /* 0x000000040d0f7c10 */ /* 0x000fe2000fffe0ff */
[----:B------:R-:W-:Y:S02]  /*08e0*/  ULDC UR5, c[0x0][0x214] ;  /* 0x0000850000057ab9 */ /* 0x000fe40000000800 */
[----:B------:R-:W-:Y:S02]  /*08f0*/  UIMAD UR5, UR12, UR5, UR10 ;  /* 0x000000050c0572a4 */ /* 0x000fe4000f8e020a */
[----:B------:R-:W-:Y:S05]  /*0900*/  @P0 BRA `(.L_x_682) ;  /* 0x000000f000000947 */ /* 0x000fea0003800000 */
[----:B------:R-:W-:Y:S01]  /*0910*/  IMAD R3, R2, c[0x0][0x1e8], RZ ;  /* 0x00007a0002037a24 */ /* 0x000fe200078e02ff */
[----:B------:R-:W-:Y:S01]  /*0920*/  ISETP.GE.AND P4, PT, R16, c[0x0][0x220], PT ;  /* 0x0000880010007a0c */ /* 0x000fe20003f86270 */
[----:B------:R-:W-:Y:S01]  /*0930*/  IMAD.MOV.U32 R14, RZ, RZ, R12 ;  /* 0x000000ffff0e7224 */ /* 0x000fe200078e000c */
[----:B------:R-:W-:Y:S01]  /*0940*/  ISETP.GE.AND P3, PT, R9, c[0x0][0x220], PT ;  /* 0x0000880009007a0c */ /* 0x000fe20003f66270 */
[----:B------:R-:W-:Y:S01]  /*0950*/  IMAD R0, R10, c[0x0][0x1ec], R3 ;  /* 0x00007b000a007a24 */ /* 0x000fe200078e0203 */
[----:B------:R-:W-:Y:S01]  /*0960*/  ISETP.GE.AND P2, PT, R8, c[0x0][0x220], PT ;  /* 0x0000880008007a0c */ /* 0x000fe20003f46270 */
[----:B------:R-:W-:Y:S01]  /*0970*/  IMAD.WIDE.U32 R4, R10, c[0x0][0x1e8], R14 ;  /* 0x00007a000a047a25 */ /* 0x000fe200078e000e */
[----:B------:R-:W-:-:S03]  /*0980*/  ISETP.GE.AND P1, PT, R7, c[0x0][0x220], PT ;  /* 0x0000880007007a0c */ /* 0x000fc60003f26270 */
[----:B------:R-:W-:Y:S01]  /*0990*/  IMAD.IADD R0, R5, 0x1, R0 ;  /* 0x0000000105007824 */ /* 0x000fe200078e0200 */
[----:B------:R-:W-:-:S04]  /*09a0*/  LEA R18, P0, R4, c[0x0][0x1d0], 0x1 ;  /* 0x0000740004127a11 */ /* 0x000fc800078008ff */
[----:B------:R-:W-:-:S05]  /*09b0*/  LEA.HI.X R19, R4, c[0x0][0x1d4], R0, 0x1, P0 ;  /* 0x0000750004137a11 */ /* 0x000fca00000f0c00 */
[----:B------:R1:W-:Y:S04]  /*09c0*/  @!P4 STG.E.128 [R18.64], RZ ;  /* 0x000000ff1200c986 */ /* 0x0003e8000c101d20 */
[----:B------:R1:W-:Y:S04]  /*09d0*/  @!P3 STG.E.128 [R18.64+0x80], RZ ;  /* 0x000080ff1200b986 */ /* 0x0003e8000c101d20 */
[----:B------:R1:W-:Y:S04]  /*09e0*/  @!P2 STG.E.128 [R18.64+0x100], RZ ;  /* 0x000100ff1200a986 */ /* 0x0003e8000c101d20 */
[----:B------:R1:W-:Y:S02]  /*09f0*/  @!P1 STG.E.128 [R18.64+0x180], RZ ;  /* 0x000180ff12009986 */ /* 0x0003e4000c101d20 */
.L_x_682:
[----:B------:R-:W-:Y:S05]  /*0a00*/  BSYNC B0 ;  /* 0x0000000000007941 */ /* 0x000fea0003800000 */
.L_x_681:
[----:B------:R-:W-:Y:S01]  /*0a10*/  IADD3 R6, R10, 0x10, RZ ;  /* 0x000000100a067810 */ /* 0x000fe20007ffe0ff */
[----:B------:R-:W-:Y:S03]  /*0a20*/  BSSY B0, `(.L_x_683) ;  /* 0x0000015000007945 */ /* 0x000fe60003800000 */
[----:B------:R-:W-:-:S13]  /*0a30*/  ISETP.GE.AND P0, PT, R6, UR29, PT ;  /* 0x0000001d06007c0c */ /* 0x000fda000bf06270 */
[----:B------:R-:W-:Y:S05]  /*0a40*/  @P0 BRA `(.L_x_684) ;  /* 0x0000012000000947 */ /* 0x000fea0003800000 */
[----:B------:R-:W-:Y:S01]  /*0a50*/  IADD3 R3, P0, R10, 0x10, RZ ;  /* 0x000000100a037810 */ /* 0x000fe20007f1e0ff */
[----:B------:R-:W-:Y:S01]  /*0a60*/  IMAD.MOV.U32 R4, RZ, RZ, R12 ;  /* 0x000000ffff047224 */ /* 0x000fe200078e000c */
[----:B------:R-:W-:Y:S01]  /*0a70*/  ISETP.GE.AND P3, PT, R16, c[0x0][0x220], PT ;  /* 0x0000880010007a0c */ /* 0x000fe20003f66270 */
[----:B------:R-:W-:Y:S01]  /*0a80*/  IMAD.MOV.U32 R5, RZ, RZ, R15 ;  /* 0x000000ffff057224 */ /* 0x000fe200078e000f */
[----:B------:R-:W-:Y:S01]  /*0a90*/  ISETP.GE.AND P2, PT, R9, c[0x0][0x220], PT ;  /* 0x0000880009007a0c */ /* 0x000fe20003f46270 */
[----:B------:R-:W-:Y:S01]  /*0aa0*/  IMAD.X R0, RZ, RZ, R2, P0 ;  /* 0x000000ffff007224 */ /* 0x000fe200000e0602 */
[----:B------:R-:W-:Y:S01]  /*0ab0*/  ISETP.GE.AND P1, PT, R8, c[0x0][0x220], PT ;  /* 0x0000880008007a0c */ /* 0x000fe20003f26270 */
[----:B------:R-:W-:Y:S01]  /*0ac0*/  IMAD.WIDE.U32 R4, R3, c[0x0][0x1e8], R4 ;  /* 0x00007a0003047a25 */ /* 0x000fe200078e0004 */
[----:B------:R-:W-:-:S03]  /*0ad0*/  ISETP.GE.AND P0, PT, R7, c[0x0][0x220], PT ;  /* 0x0000880007007a0c */ /* 0x000fc60003f06270 */
[----:B------:R-:W-:Y:S01]  /*0ae0*/  IMAD R0, R0, c[0x0][0x1e8], RZ ;  /* 0x00007a0000007a24 */ /* 0x000fe200078e02ff */
[----:B-1----:R-:W-:-:S03]  /*0af0*/  LEA R18, P4, R4, c[0x0][0x1d0], 0x1 ;  /* 0x0000740004127a11 */ /* 0x002fc600078808ff */
[----:B------:R-:W-:-:S04]  /*0b00*/  IMAD R0, R3, c[0x0][0x1ec], R0 ;  /* 0x00007b0003007a24 */ /* 0x000fc800078e0200 */
[----:B------:R-:W-:-:S05]  /*0b10*/  IMAD.IADD R0, R5, 0x1, R0 ;  /* 0x0000000105007824 */ /* 0x000fca00078e0200 */
[----:B------:R-:W-:-:S05]  /*0b20*/  LEA.HI.X R19, R4, c[0x0][0x1d4], R0, 0x1, P4 ;  /* 0x0000750004137a11 */ /* 0x000fca00020f0c00 */
[----:B------:R1:W-:Y:S04]  /*0b30*/  @!P3 STG.E.128 [R18.64], RZ ;  /* 0x000000ff1200b986 */ /* 0x0003e8000c101d20 */
[----:B------:R1:W-:Y:S04]  /*0b40*/  @!P2 STG.E.128 [R18.64+0x80], RZ ;  /* 0x000080ff1200a986 */ /* 0x0003e8000c101d20 */
[----:B------:R1:W-:Y:S04]  /*0b50*/  @!P1 STG.E.128 [R18.64+0x100], RZ ;  /* 0x000100ff12009986 */ /* 0x0003e8000c101d20 */
[----:B------:R1:W-:Y:S02]  /*0b60*/  @!P0 STG.E.128 [R18.64+0x180], RZ ;  /* 0x000180ff12008986 */ /* 0x0003e4000c101d20 */
.L_x_684:
[----:B------:R-:W-:Y:S05]  /*0b70*/  BSYNC B0 ;  /* 0x0000000000007941 */ /* 0x000fea0003800000 */
.L_x_683:
[----:B------:R-:W-:Y:S01]  /*0b80*/  IADD3 R5, R10, 0x20, RZ ;  /* 0x000000200a057810 */ /* 0x000fe20007ffe0ff */
[----:B------:R-:W-:Y:S03]  /*0b90*/  BSSY B0, `(.L_x_685) ;  /* 0x0000015000007945 */ /* 0x000fe60003800000 */
[----:B------:R-:W-:-:S13]  /*0ba0*/  ISETP.GE.AND P0, PT, R5, UR29, PT ;  /* 0x0000001d05007c0c */ /* 0x000fda000bf06270 */
[----:B------:R-:W-:Y:S05]  /*0bb0*/  @P0 BRA `(.L_x_686) ;  /* 0x0000012000000947 */ /* 0x000fea0003800000 */
[----:B------:R-:W-:Y:S01]  /*0bc0*/  IADD3 R3, P0, R10, 0x20, RZ ;  /* 0x000000200a037810 */ /* 0x000fe20007f1e0ff */
[----:B-1----:R-:W-:Y:S01]  /*0bd0*/  IMAD.MOV.U32 R18, RZ, RZ, R12 ;  /* 0x000000ffff127224 */ /* 0x002fe200078e000c */
        /* <DEDUP_REMOVED lines=8> */
[----:B------:R-:W-:-:S03]  /*0c60*/  LEA R20, P4, R18, c[0x0][0x1d0], 0x1 ;  /* 0x0000740012147a11 */ /* 0x000fc600078808ff */
[----:B------:R-:W-:-:S04]  /*0c70*/  IMAD R0, R3, c[0x0][0x1ec], R0 ;  /* 0x00007b0003007a24 */ /* 0x000fc800078e0200 */
[----:B------:R-:W-:-:S05]  /*0c80*/  IMAD.IADD R0, R19, 0x1, R0 ;  /* 0x0000000113007824 */ /* 0x000fca00078e0200 */
[----:B------:R-:W-:-:S05]  /*0c90*/  LEA.HI.X R21, R18, c[0x0][0x1d4], R0, 0x1, P4 ;  /* 0x0000750012157a11 */ /* 0x000fca00020f0c00 */
[----:B------:R1:W-:Y:S04]  /*0ca0*/  @!P3 STG.E.128 [R20.64], RZ ;  /* 0x000000ff1400b986 */ /* 0x0003e8000c101d20 */
[----:B------:R1:W-:Y:S04]  /*0cb0*/  @!P2 STG.E.128 [R20.64+0x80], RZ ;  /* 0x000080ff1400a986 */ /* 0x0003e8000c101d20 */
[----:B------:R1:W-:Y:S04]  /*0cc0*/  @!P1 STG.E.128 [R20.64+0x100], RZ ;  /* 0x000100ff14009986 */ /* 0x0003e8000c101d20 */
[----:B------:R1:W-:Y:S02]  /*0cd0*/  @!P0 STG.E.128 [R20.64+0x180], RZ ;  /* 0x000180ff14008986 */ /* 0x0003e4000c101d20 */
.L_x_686:
[----:B------:R-:W-:Y:S05]  /*0ce0*/  BSYNC B0 ;  /* 0x0000000000007941 */ /* 0x000fea0003800000 */
.L_x_685:
[----:B------:R-:W-:Y:S01]  /*0cf0*/  IADD3 R4, R10, 0x30, RZ ;  /* 0x000000300a047810 */ /* 0x000fe20007ffe0ff */
[----:B------:R-:W-:Y:S03]  /*0d00*/  BSSY B0, `(.L_x_687) ;  /* 0x0000014000007945 */ /* 0x000fe60003800000 */
[----:B------:R-:W-:-:S13]  /*0d10*/  ISETP.GE.AND P0, PT, R4, UR29, PT ;  /* 0x0000001d04007c0c */ /* 0x000fda000bf06270 */
[----:B------:R-:W-:Y:S05]  /*0d20*/  @P0 BRA `(.L_x_688) ;  /* 0x0000011000000947 */ /* 0x000fea0003800000 */
[----:B------:R-:W-:Y:S01]  /*0d30*/  IADD3 R3, P0, R10, 0x30, RZ ;  /* 0x000000300a037810 */ /* 0x000fe20007f1e0ff */
[----:B------:R-:W-:Y:S01]  /*0d40*/  IMAD.MOV.U32 R13, RZ, RZ, R15 ;  /* 0x000000ffff0d7224 */ /* 0x000fe200078e000f */
[----:B------:R-:W-:Y:S02]  /*0d50*/  ISETP.GE.AND P3, PT, R16, c[0x0][0x220], PT ;  /* 0x0000880010007a0c */ /* 0x000fe40003f66270 */
        /* <DEDUP_REMOVED lines=14> */
.L_x_688:
[----:B------:R-:W-:Y:S05]  /*0e40*/  BSYNC B0 ;  /* 0x0000000000007941 */ /* 0x000fea0003800000 */
.L_x_687:
[----:B------:R-:W-:Y:S01]  /*0e50*/  ISETP.NE.AND P4, PT, R11, RZ, PT ;  /* 0x000000ff0b00720c */ /* 0x000fe20003f85270 */
[----:B------:R-:W-:-:S03]  /*0e60*/  IMAD.U32 R3, RZ, RZ, UR5 ;  /* 0x00000005ff037e24 */ /* 0x000fc6000f8e00ff */
[----:B------:R-:W-:Y:S02]  /*0e70*/  ISETP.GE.OR P2, PT, R6, UR29, P4 ;  /* 0x0000001d06007c0c */ /* 0x000fe4000a746670 */
[C---:B------:R-:W-:Y:S02]  /*0e80*/  ISETP.GE.OR P3, PT, R10.reuse, UR29, P4 ;  /* 0x0000001d0a007c0c */ /* 0x040fe4000a766670 */
[----:B------:R-:W-:Y:S02]  /*0e90*/  ISETP.GE.OR P1, PT, R5, UR29, P4 ;  /* 0x0000001d05007c0c */ /* 0x000fe4000a726670 */
[----:B------:R-:W-:Y:S02]  /*0ea0*/  IADD3 R10, P0, R10, UR5, RZ ;  /* 0x000000050a0a7c10 */ /* 0x000fe4000ff1e0ff */
[----:B------:R-:W-:Y:S02]  /*0eb0*/  ISETP.GE.OR P4, PT, R4, UR29, P4 ;  /* 0x0000001d04007c0c */ /* 0x000fe4000a786670 */
[----:B------:R-:W-:-:S02]  /*0ec0*/  LEA.HI.X.SX32 R3, R3, R2, 0x1, P0 ;  /* 0x0000000203037211 */ /* 0x000fc400000f0eff */
[----:B------:R-:W-:Y:S01]  /*0ed0*/  LEA R6, P0, R10, c[0x0][0x200], 0x2 ;  /* 0x000080000a067a11 */ /* 0x000fe200078010ff */
[----:B------:R-:W-:-:S03]  /*0ee0*/  @!P2 IMAD.MOV.U32 R2, RZ, RZ, 0x7f800000 ;  /* 0x7f800000ff02a424 */ /* 0x000fc600078e00ff */
[----:B------:R-:W-:Y:S01]  /*0ef0*/  LEA.HI.X R7, R10, c[0x0][0x204], R3, 0x2, P0 ;  /* 0x000081000a077a11 */ /* 0x000fe200000f1403 */
[----:B------:R-:W-:Y:S02]  /*0f00*/  @!P3 IMAD.MOV.U32 R3, RZ, RZ, 0x7f800000 ;  /* 0x7f800000ff03b424 */ /* 0x000fe400078e00ff */
[----:B------:R-:W-:Y:S02]  /*0f10*/  @!P1 IMAD.MOV.U32 R0, RZ, RZ, 0x7f800000 ;  /* 0x7f800000ff009424 */ /* 0x000fe400078e00ff */
[----:B------:R3:W-:Y:S04]  /*0f20*/  @!P2 STG.E [R6.64+0x40], R2 ;  /* 0x000040020600a986 */ /* 0x0007e8000c101920 */
[----:B------:R3:W-:Y:S04]  /*0f30*/  @!P3 STG.E [R6.64], R3 ;  /* 0x000000030600b986 */ /* 0x0007e8000c101920 */
[----:B------:R3:W-:Y:S01]  /*0f40*/  @!P1 STG.E [R6.64+0x80], R0 ;  /* 0x0000800006009986 */ /* 0x0007e2000c101920 */
[----:B------:R-:W-:Y:S05]  /*0f50*/  @P4 EXIT ;  /* 0x000000000000494d */ /* 0x000fea0003800000 */
[----:B---3--:R-:W-:-:S05]  /*0f60*/  MOV R3, 0x7f800000 ;  /* 0x7f80000000037802 */ /* 0x008fca0000000f00 */
[----:B------:R-:W-:Y:S01]  /*0f70*/  STG.E [R6.64+0xc0], R3 ;  /* 0x0000c00306007986 */ /* 0x000fe2000c101920 */
[----:B------:R-:W-:Y:S05]  /*0f80*/  EXIT ;  /* 0x000000000000794d */ /* 0x000fea0003800000 */
.L_x_680:
[----:B-1----:R-:W-:Y:S02]  /*0f90*/  ULDC.64 UR4, c[0x0][0x2b8] ;  /* 0x0000ae0000047ab9 */ /* 0x002fe40000000a00 */
[----:B------:R-:W-:Y:S02]  /*0fa0*/  UISETP.NE.U32.AND UP0, UPT, URZ, UR4, UPT ;  /* 0x000000043f00728c */ /* 0x000fe4000bf05070 */
[----:B------:R-:W-:Y:S02]  /*0fb0*/  ULDC.64 UR16, c[0x0][0x2c0] ;  /* 0x0000b00000107ab9 */ /* 0x000fe40000000a00 */
[----:B------:R-:W-:-:S03]  /*0fc0*/  UISETP.NE.AND.EX UP0, UPT, URZ, UR5, UPT, UP0 ;  /* 0x000000053f00728c */ /* 0x000fc6000bf05300 */
[----:B------:R-:W-:-:S03]  /*0fd0*/  ULDC.64 UR4, c[0x0][0x2b8] ;  /* 0x0000ae0000047ab9 */ /* 0x000fc60000000a00 */
[----:B------:R-:W-:-:S05]  /*0fe0*/  PLOP3.LUT P0, PT, PT, PT, UP0, 0x80, 0x0 ;  /* 0x000000000000781c */ /* 0x000fca0003f0f008 */
[----:B------:R-:W-:-:S06]  /*0ff0*/  @UP0 UIMAD.WIDE UR4, UR15, UR25, UR4 ;  /* 0x000000190f0402a5 */ /* 0x000fcc000f8e0204 */
[----:B------:R-:W-:Y:S02]  /*1000*/  IMAD.U32 R2, RZ, RZ, UR4 ;  /* 0x00000004ff027e24 */ /* 0x000fe4000f8e00ff */
[----:B------:R-:W-:Y:S01]  /*1010*/  IMAD.U32 R3, RZ, RZ, UR5 ;  /* 0x00000005ff037e24 */ /* 0x000fe2000f8e00ff */
[----:B------:R-:W-:Y:S02]  /*1020*/  UISETP.NE.U32.AND UP1, UPT, URZ, UR16, UPT ;  /* 0x000000103f00728c */ /* 0x000fe4000bf25070 */
[----:B------:R-:W-:Y:S02]  /*1030*/  ULDC.64 UR4, c[0x0][0x2c8] ;  /* 0x0000b20000047ab9 */ /* 0x000fe40000000a00 */
[----:B------:R-:W2:Y:S01]  /*1040*/  @P0 LDG.E R2, [R2.64] ;  /* 0x0000002002020981 */ /* 0x000ea2000c1e1900 */
[----:B------:R-:W-:Y:S01]  /*1050*/  UISETP.NE.AND.EX UP1, UPT, URZ, UR17, UPT, UP1 ;  /* 0x000000113f00728c */ /* 0x000fe2000bf25310 */
[----:B------:R-:W-:Y:S01]  /*1060*/  IABS R0, c[0x0][0x2d0] ;  /* 0x0000b40000007a13 */ /* 0x000fe20000000000 */
[----:B------:R-:W-:-:S02]  /*1070*/  UMOV UR30, URZ ;  /* 0x0000003f001e7c82 */ /* 0x000fc40008000000 */
[----:B------:R-:W-:Y:S01]  /*1080*/  UMOV UR31, URZ ;  /* 0x0000003f001f7c82 */ /* 0x000fe20008000000 */
[----:B------:R1:W3:Y:S01]  /*1090*/  R2UR UR9, R0 ;  /* 0x00000000000973c2 */ /* 0x0002e200000e0000 */
[----:B------:R-:W-:-:S05]  /*10a0*/  UPLOP3.LUT UP6, UPT, UPT, UPT, UPT, 0x40, 0x0 ;  /* 0x000000000000789c */ /* 0x000fca0003fce870 */
[----:B------:R-:W-:Y:S02]  /*10b0*/  @UP1 USHF.R.S32.HI UR6, URZ, 0x1f, UR15 ;  /* 0x0000001f3f061899 */ /* 0x000fe4000801140f */
[----:B------:R-:W-:Y:S02]  /*10c0*/  @UP1 UIMAD.WIDE.U32 UR20, UR15, UR4, URZ ;  /* 0x000000040f1412a5 */ /* 0x000fe4000f8e003f */
[----:B------:R-:W-:Y:S02]  /*10d0*/  @UP1 UIMAD UR6, UR6, UR4, URZ ;  /* 0x00000004060612a4 */ /* 0x000fe4000f8e023f */
[----:B------:R-:W-:Y:S02]  /*10e0*/  @UP1 ULEA UR30, UP0, UR20, UR16, 0x2 ;  /* 0x00000010141e1291 */ /* 0x000fe4000f80103f */
[----:B------:R-:W-:-:S03]  /*10f0*/  @UP1 UIMAD UR4, UR15, UR5, UR6 ;  /* 0x000000050f0412a4 */ /* 0x000fc6000f8e0206 */
[----:B------:R-:W-:Y:S02]  /*1100*/  UMOV UR6, UR15 ;  /* 0x0000000f00067c82 */ /* 0x000fe40008000000 */
[----:B------:R-:W-:-:S04]  /*1110*/  @UP1 UIADD3 UR4, UR21, UR4, URZ ;  /* 0x0000000415041290 */ /* 0x000fc8000fffe03f */
[----:B------:R-:W-:-:S04]  /*1120*/  @UP1 USHF.L.U64.HI UR4, UR20, 0x2, UR4 ;  /* 0x0000000214041899 */ /* 0x000fc80008010204 */
[----:B------:R-:W-:Y:S02]  /*1130*/  @UP1 UIADD3.X UR31, UR4, UR17, URZ, UP0, !UPT ;  /* 0x00000011041f1290 */ /* 0x000fe400087fe43f */
[----:B------:R-:W-:-:S04]  /*1140*/  @UP1 UISETP.NE.U32.AND UP0, UPT, UR30, URZ, UPT ;  /* 0x0000003f1e00128c */ /* 0x000fc8000bf05070 */
[----:B------:R-:W-:Y:S01]  /*1150*/  @UP1 UISETP.NE.AND.EX UP6, UPT, UR31, URZ, UPT, UP0 ;  /* 0x0000003f1f00128c */ /* 0x000fe2000bfc5300 */
[----:B--2---:R1:W2:Y:S10]  /*1160*/  @P0 R2UR UR6, R2 ;  /* 0x00000000020603c2 */ /* 0x0042b400000e0000 */
[----:B------:R-:W-:-:S13]  /*1170*/  PLOP3.LUT P0, PT, PT, PT, UP6, 0x80, 0x0 ;  /* 0x000000000000781c */ /* 0x000fda0003f0f068 */
[----:B-12---:R-:W-:Y:S05]  /*1180*/  @!P0 BRA `(.L_x_689) ;  /* 0x0000056000008947 */ /* 0x006fea0003800000 */
[----:B---3--:R-:W1:Y:S01]  /*1190*/  I2F.RP R3, UR9 ;  /* 0x0000000900037d06 */ /* 0x008e620008209400 */
[----:B------:R-:W-:Y:S02]  /*11a0*/  ULEA UR13, UR8, 0xffffffc0, 0x6 ;  /* 0xffffffc0080d7891 */ /* 0x000fe4000f8e303f */
[----:B------:R-:W-:Y:S02]  /*11b0*/  UMOV UR6, URZ ;  /* 0x0000003f00067c82 */ /* 0x000fe40008000000 */
[----:B------:R-:W-:Y:S02]  /*11c0*/  ULDC UR14, c[0x0][0x2d0] ;  /* 0x0000b400000e7ab9 */ /* 0x000fe40000000800 */
[----:B------:R-:W-:-:S05]  /*11d0*/  IMAD.U32 R0, RZ, RZ, UR13 ;  /* 0x0000000dff007e24 */ /* 0x000fca000f8e00ff */
[----:B------:R-:W-:Y:S01]  /*11e0*/  IABS R0, R0 ;  /* 0x0000000000007213 */ /* 0x000fe20000000000 */
[----:B-1----:R-:W1:Y:S03]  /*11f0*/  MUFU.RCP R2, R3 ;  /* 0x0000000300027308 */ /* 0x002e660000001000 */
[----:B------:R-:W2:Y:S01]  /*1200*/  R2UR UR5, R0 ;  /* 0x00000000000573c2 */ /* 0x000ea200000e0000 */
[----:B-1----:R-:W-:-:S06]  /*1210*/  IADD3 R2, R2, 0xffffffe, RZ ;  /* 0x0ffffffe02027810 */ /* 0x002fcc0007ffe0ff */
[----:B------:R-:W1:Y:S02]  /*1220*/  F2I.FTZ.U32.TRUNC.NTZ R2, R2 ;  /* 0x0000000200027305 */ /* 0x000e64000021f000 */
[----:B-1----:R-:W1:Y:S02]  /*1230*/  R2UR UR7, R2 ;  /* 0x00000000020773c2 */ /* 0x002e6400000e0000 */
[----:B-1----:R-:W-:-:S04]  /*1240*/  UIADD3 UR4, URZ, -UR7, URZ ;  /* 0x800000073f047290 */ /* 0x002fc8000fffe03f */
[----:B------:R-:W-:-:S04]  /*1250*/  UIMAD UR4, UR4, UR9, URZ ;  /* 0x00000009040472a4 */ /* 0x000fc8000f8e023f */
[----:B------:R-:W-:-:S04]  /*1260*/  UIMAD.WIDE.U32 UR6, UR7, UR4, UR6 ;  /* 0x00000004070672a5 */ /* 0x000fc8000f8e0006 */
[----:B--2---:R-:W-:-:S04]  /*1270*/  UIMAD.WIDE.U32 UR16, UR7, UR5, URZ ;  /* 0x00000005071072a5 */ /* 0x004fc8000f8e003f */
[----:B------:R-:W-:-:S04]  /*1280*/  UIADD3 UR4, -UR17, URZ, URZ ;  /* 0x0000003f11047290 */ /* 0x000fc8000fffe13f */
[----:B------:R-:W-:-:S04]  /*1290*/  UIMAD UR4, UR9, UR4, UR5 ;  /* 0x00000004090472a4 */ /* 0x000fc8000f8e0205 */
[----:B------:R-:W-:-:S11]  /*12a0*/  UISETP.GT.U32.AND UP0, UPT, UR9, UR4, UPT ;  /* 0x000000040900728c */ /* 0x000fd6000bf04070 */
[----:B------:R-:W-:Y:S02]  /*12b0*/  @!UP0 UIADD3 UR4, UR4, -UR9, URZ ;  /* 0x8000000904048290 */ /* 0x000fe4000fffe03f */
[----:B------:R-:W-:Y:S02]  /*12c0*/  @!UP0 UIADD3 UR17, UR17, 0x1, URZ ;  /* 0x0000000111118890 */ /* 0x000fe4000fffe03f */
[----:B------:R-:W-:Y:S02]  /*12d0*/  UISETP.GE.U32.AND UP1, UPT, UR4, UR9, UPT ;  /* 0x000000090400728c */ /* 0x000fe4000bf26070 */
[----:B------:R-:W-:-:S04]  /*12e0*/  ULOP3.LUT UR4, UR13, UR14, URZ, 0x3c, !UPT ;  /* 0x0000000e0d047292 */ /* 0x000fc8000f8e3c3f */
[----:B------:R-:W-:-:S05]  /*12f0*/  UISETP.GE.AND UP0, UPT, UR4, URZ, UPT ;  /* 0x0000003f0400728c */ /* 0x000fca000bf06270 */
[----:B------:R-:W-:Y:S02]  /*1300*/  @UP1 UIADD3 UR17, UR17, 0x1, URZ ;  /* 0x0000000111111890 */ /* 0x000fe4000fffe03f */
[----:B------:R-:W-:-:S04]  /*1310*/  UISETP.NE.AND UP1, UPT, URZ, UR14, UPT ;  /* 0x0000000e3f00728c */ /* 0x000fc8000bf25270 */
[----:B------:R-:W-:-:S07]  /*1320*/  @!UP0 UIADD3 UR17, -UR17, URZ, URZ ;  /* 0x0000003f11118290 */ /* 0x000fce000fffe13f */
[----:B------:R-:W-:-:S04]  /*1330*/  @!UP1 ULOP3.LUT UR17, URZ, UR14, URZ, 0x33, !UPT ;  /* 0x0000000e3f119292 */ /* 0x000fc8000f8e333f */
[----:B------:R-:W-:-:S06]  /*1340*/  UIMAD.WIDE UR4, UR17, 0x4, UR30 ;  /* 0x00000004110478a5 */ /* 0x000fcc000f8e021e */
[----:B------:R-:W-:Y:S01]  /*1350*/  IMAD.U32 R10, RZ, RZ, UR4 ;  /* 0x00000004ff0a7e24 */ /* 0x000fe2000f8e00ff */
[----:B------:R-:W-:Y:S02]  /*1360*/  MOV R11, UR5 ;  /* 0x00000005000b7c02 */ /* 0x000fe40008000f00 */
[----:B------:R-:W-:Y:S01]  /*1370*/  IABS R5, c[0x0][0x1c8] ;  /* 0x0000720000057a13 */ /* 0x000fe20000000000 */
[----:B------:R-:W1:Y:S01]  /*1380*/  S2R R0, SR_CTAID.Z ;  /* 0x0000000000007919 */ /* 0x000e620000002700 */
[----:B------:R-:W-:Y:S01]  /*1390*/  IMAD.MOV.U32 R6, RZ, RZ, RZ ;  /* 0x000000ffff067224 */ /* 0x000fe200078e00ff */
[----:B------:R-:W-:Y:S02]  /*13a0*/  ULDC UR20, c[0x0][0x1c8] ;  /* 0x0000720000147ab9 */ /* 0x000fe40000000800 */
[----:B------:R2:W3:Y:S01]  /*13b0*/  LDG.E R2, [R10.64] ;  /* 0x000000200a027981 */ /* 0x0004e2000c1e1900 */
[----:B------:R-:W4:Y:S01]  /*13c0*/  I2F.RP R8, R5 ;  /* 0x0000000500087306 */ /* 0x000f220000209400 */
[----:B------:R-:W-:-:S02]  /*13d0*/  ULOP3.LUT UR20, UR12, UR20, URZ, 0x3c, !UPT ;  /* 0x000000140c147292 */ /* 0x000fc4000f8e3c3f */
[----:B------:R-:W-:Y:S02]  /*13e0*/  UIADD3 UR17, -UR17, URZ, URZ ;  /* 0x0000003f11117290 */ /* 0x000fe4000fffe13f */
[----:B------:R-:W-:Y:S02]  /*13f0*/  ULDC.64 UR4, c[0x0][0x180] ;  /* 0x0000600000047ab9 */ /* 0x000fe40000000a00 */
[----:B------:R-:W-:Y:S01]  /*1400*/  ISETP.LE.AND P0, PT, RZ, UR20, PT ;  /* 0x00000014ff007c0c */ /* 0x000fe2000bf03270 */
[----:B------:R-:W-:-:S04]  /*1410*/  UIMAD UR14, UR17, UR14, UR13 ;  /* 0x0000000e110e72a4 */ /* 0x000fc8000f8e020d */
[----:B------:R-:W-:Y:S01]  /*1420*/  USHF.R.S32.HI UR13, URZ, 0x1f, UR14 ;  /* 0x0000001f3f0d7899 */ /* 0x000fe2000801140e */
[----:B----4-:R-:W4:Y:S01]  /*1430*/  MUFU.RCP R7, R8 ;  /* 0x0000000800077308 */ /* 0x010f220000001000 */
[----:B-1----:R-:W-:Y:S02]  /*1440*/  IABS R0, R0 ;  /* 0x0000000000007213 */ /* 0x002fe40000000000 */
[----:B----4-:R-:W-:-:S06]  /*1450*/  IADD3 R7, R7, 0xffffffe, RZ ;  /* 0x0ffffffe07077810 */ /* 0x010fcc0007ffe0ff */
[----:B------:R-:W1:Y:S02]  /*1460*/  F2I.FTZ.U32.TRUNC.NTZ R7, R7 ;  /* 0x0000000700077305 */ /* 0x000e64000021f000 */
[----:B-1----:R-:W-:-:S04]  /*1470*/  IMAD.MOV R3, RZ, RZ, -R7 ;  /* 0x000000ffff037224 */ /* 0x002fc800078e0a07 */
[----:B------:R-:W-:-:S04]  /*1480*/  IMAD R3, R3, R5, RZ ;  /* 0x0000000503037224 */ /* 0x000fc800078e02ff */
[----:B------:R-:W-:Y:S01]  /*1490*/  IMAD.HI.U32 R6, R7, R3, R6 ;  /* 0x0000000307067227 */ /* 0x000fe200078e0006 */
[----:B------:R-:W-:-:S05]  /*14a0*/  MOV R3, R0 ;  /* 0x0000000000037202 */ /* 0x000fca0000000f00 */
[----:B--2---:R-:W-:-:S04]  /*14b0*/  IMAD.HI.U32 R10, R6, R3, RZ ;  /* 0x00000003060a7227 */ /* 0x004fc800078e00ff */
[----:B------:R-:W-:-:S04]  /*14c0*/  IMAD.MOV R0, RZ, RZ, -R10 ;  /* 0x000000ffff007224 */ /* 0x000fc800078e0a0a */
[----:B------:R-:W-:-:S05]  /*14d0*/  IMAD R0, R5, R0, R3 ;  /* 0x0000000005007224 */ /* 0x000fca00078e0203 */
[----:B------:R-:W-:-:S13]  /*14e0*/  ISETP.GT.U32.AND P1, PT, R5, R0, PT ;  /* 0x000000000500720c */ /* 0x000fda0003f24070 */
[----:B------:R-:W-:Y:S01]  /*14f0*/  @!P1 IMAD.IADD R0, R0, 0x1, -R5 ;  /* 0x0000000100009824 */ /* 0x000fe200078e0a05 */
[----:B------:R-:W-:Y:S02]  /*1500*/  @!P1 IADD3 R10, R10, 0x1, RZ ;  /* 0x000000010a0a9810 */ /* 0x000fe40007ffe0ff */
[----:B------:R-:W-:Y:S02]  /*1510*/  ISETP.NE.AND P1, PT, RZ, c[0x0][0x1c8], PT ;  /* 0x00007200ff007a0c */ /* 0x000fe40003f25270 */
[----:B------:R-:W-:-:S13]  /*1520*/  ISETP.GE.U32.AND P2, PT, R0, R5, PT ;  /* 0x000000050000720c */ /* 0x000fda0003f46070 */
[----:B------:R-:W-:-:S04]  /*1530*/  @P2 IADD3 R10, R10, 0x1, RZ ;  /* 0x000000010a0a2810 */ /* 0x000fc80007ffe0ff */
[----:B------:R-:W-:Y:S02]  /*1540*/  @!P0 IADD3 R10, -R10, RZ, RZ ;  /* 0x000000ff0a0a8210 */ /* 0x000fe40007ffe1ff */
[----:B------:R-:W-:-:S04]  /*1550*/  @!P1 LOP3.LUT R10, RZ, c[0x0][0x1c8], RZ, 0x33, !PT ;  /* 0x00007200ff0a9a12 */ /* 0x000fc800078e33ff */
[----:B------:R-:W-:-:S05]  /*1560*/  SHF.R.S32.HI R7, RZ, 0x1f, R10 ;  /* 0x0000001fff077819 */ /* 0x000fca000001140a */
[----:B------:R-:W-:-:S04]  /*1570*/  IMAD R5, R7, c[0x0][0x1b0], RZ ;  /* 0x00006c0007057a24 */ /* 0x000fc800078e02ff */
[----:B------:R-:W-:Y:S01]  /*1580*/  IMAD R6, R10, c[0x0][0x1b4], R5 ;  /* 0x00006d000a067a24 */ /* 0x000fe200078e0205 */
[----:B---3--:R-:W1:Y:S02]  /*1590*/  R2UR UR7, R2 ;  /* 0x00000000020773c2 */ /* 0x008e6400000e0000 */
[----:B-1----:R-:W-:Y:S02]  /*15a0*/  USHF.R.S32.HI UR6, URZ, 0x1f, UR7 ;  /* 0x0000001f3f067899 */ /* 0x002fe40008011407 */
[----:B------:R-:W-:Y:S02]  /*15b0*/  UIMAD.WIDE.U32 UR18, UR7, UR4, URZ ;  /* 0x00000004071272a5 */ /* 0x000fe4000f8e003f */
[----:B------:R-:W-:-:S04]  /*15c0*/  UIMAD UR16, UR6, UR4, URZ ;  /* 0x00000004061072a4 */ /* 0x000fc8000f8e023f */
[----:B------:R-:W-:-:S03]  /*15d0*/  UIMAD UR16, UR7, UR5, UR16 ;  /* 0x00000005071072a4 */ /* 0x000fc6000f8e0210 */
[----:B------:R-:W-:Y:S02]  /*15e0*/  ULDC.64 UR4, c[0x0][0x198] ;  /* 0x0000660000047ab9 */ /* 0x000fe40000000a00 */
[----:B------:R-:W-:Y:S02]  /*15f0*/  UIADD3 UR19, UR19, UR16, URZ ;  /* 0x0000001013137290 */ /* 0x000fe4000fffe03f */
[----:B------:R-:W-:Y:S02]  /*1600*/  UIMAD UR16, UR13, UR4, URZ ;  /* 0x000000040d1072a4 */ /* 0x000fe4000f8e023f */
[----:B------:R-:W-:Y:S02]  /*1610*/  UIMAD.WIDE.U32 UR18, UR14, UR4, UR18 ;  /* 0x000000040e1272a5 */ /* 0x000fe4000f8e0012 */
[----:B------:R-:W-:-:S04]  /*1620*/  UIMAD UR5, UR14, UR5, UR16 ;  /* 0x000000050e0572a4 */ /* 0x000fc8000f8e0210 */
[----:B------:R-:W-:Y:S01]  /*1630*/  UIADD3 UR16, UR19, UR5, URZ ;  /* 0x0000000513107290 */ /* 0x000fe2000fffe03f */
[----:B------:R-:W-:Y:S01]  /*1640*/  MOV R3, UR19 ;  /* 0x0000001300037c02 */ /* 0x000fe20008000f00 */
[----:B------:R-:W-:Y:S01]  /*1650*/  IMAD.U32 R2, RZ, RZ, UR18 ;  /* 0x00000012ff027e24 */ /* 0x000fe2000f8e00ff */
[----:B------:R-:W-:Y:S02]  /*1660*/  ULDC.64 UR4, c[0x0][0x188] ;  /* 0x0000620000047ab9 */ /* 0x000fe40000000a00 */
[----:B------:R-:W-:Y:S01]  /*1670*/  UIMAD UR6, UR6, UR4, URZ ;  /* 0x00000004060672a4 */ /* 0x000fe2000f8e023f */
[----:B------:R-:W-:Y:S01]  /*1680*/  IMAD.U32 R3, RZ, RZ, UR16 ;  /* 0x00000010ff037e24 */ /* 0x000fe2000f8e00ff */
[----:B------:R-:W-:Y:S02]  /*1690*/  UIMAD.WIDE.U32 UR18, UR7, UR4, URZ ;  /* 0x00000004071272a5 */ /* 0x000fe4000f8e003f */
[----:B------:R-:W-:Y:S01]  /*16a0*/  UIMAD UR5, UR7, UR5, UR6 ;  /* 0x00000005070572a4 */ /* 0x000fe2000f8e0206 */
[----:B------:R-:W-:-:S03]  /*16b0*/  IMAD.WIDE.U32 R18, R10, c[0x0][0x1b0], R2 ;  /* 0x00006c000a127a25 */ /* 0x000fc600078e0002 */
[----:B------:R-:W-:Y:S02]  /*16c0*/  UIADD3 UR16, UR19, UR5, URZ ;  /* 0x0000000513107290 */ /* 0x000fe4000fffe03f */
[----:B------:R-:W-:Y:S01]  /*16d0*/  IADD3 R6, R19, R6, RZ ;  /* 0x0000000613067210 */ /* 0x000fe20007ffe0ff */
[----:B------:R-:W-:Y:S05]  /*16e0*/  BRA `(.L_x_690) ;  /* 0x0000050000007947 */ /* 0x000fea0003800000 */
.L_x_689:
[----:B---3--:R-:W-:Y:S02]  /*16f0*/  UISETP.NE.AND UP0, UPT, UR18, -0x1, UPT ;  /* 0xffffffff1200788c */ /* 0x008fe4000bf05270 */
[----:B------:R-:W-:-:S04]  /*1700*/  ULDC.64 UR4, c[0x0][0x198] ;  /* 0x0000660000047ab9 */ /* 0x000fc80000000a00 */
[----:B------:R-:W-:-:S05]  /*1710*/  PLOP3.LUT P0, PT, PT, PT, UP0, 0x80, 0x0 ;  /* 0x000000000000781c */ /* 0x000fca0003f0f008 */
[----:B------:R-:W-:-:S04]  /*1720*/  @UP0 UIADD3 UR17, UR7, UR18, URZ ;  /* 0x0000001207110290 */ /* 0x000fc8000fffe03f */
[----:B------:R-:W-:-:S04]  /*1730*/  @UP0 UIMAD.WIDE.U32 UR20, UR17, UR4, URZ ;  /* 0x00000004111402a5 */ /* 0x000fc8000f8e003f */
[----:B------:R-:W-:Y:S01]  /*1740*/  @UP0 UIMAD UR17, UR17, UR5, UR21 ;  /* 0x00000005111102a4 */ /* 0x000fe2000f8e0215 */
[----:B------:R-:W-:Y:S05]  /*1750*/  @P0 BRA `(.L_x_691) ;  /* 0x000000c000000947 */ /* 0x000fea0003800000 */
[----:B------:R-:W-:Y:S02]  /*1760*/  USHF.R.S32.HI UR13, URZ, 0x1f, UR7 ;  /* 0x0000001f3f0d7899 */ /* 0x000fe40008011407 */
[----:B------:R-:W-:Y:S02]  /*1770*/  ULDC.64 UR4, c[0x0][0x198] ;  /* 0x0000660000047ab9 */ /* 0x000fe40000000a00 */
[----:B------:R-:W-:Y:S02]  /*1780*/  UIMAD UR13, UR13, UR4, URZ ;  /* 0x000000040d0d72a4 */ /* 0x000fe4000f8e023f */
[----:B------:R-:W-:Y:S02]  /*1790*/  UIMAD.WIDE.U32 UR16, UR7, UR4, URZ ;  /* 0x00000004071072a5 */ /* 0x000fe4000f8e003f */
[----:B------:R-:W-:Y:S02]  /*17a0*/  UIMAD UR13, UR7, UR5, UR13 ;  /* 0x00000005070d72a4 */ /* 0x000fe4000f8e020d */
[----:B------:R-:W-:-:S02]  /*17b0*/  USHF.R.S32.HI UR14, URZ, 0x1f, UR6 ;  /* 0x0000001f3f0e7899 */ /* 0x000fc40008011406 */
[----:B------:R-:W-:Y:S02]  /*17c0*/  ULDC.64 UR4, c[0x0][0x180] ;  /* 0x0000600000047ab9 */ /* 0x000fe40000000a00 */
[----:B------:R-:W-:Y:S02]  /*17d0*/  UIADD3 UR17, UR17, UR13, URZ ;  /* 0x0000000d11117290 */ /* 0x000fe4000fffe03f */
[----:B------:R-:W-:Y:S02]  /*17e0*/  UIMAD UR14, UR14, UR4, URZ ;  /* 0x000000040e0e72a4 */ /* 0x000fe4000f8e023f */
[----:B------:R-:W-:Y:S02]  /*17f0*/  UIMAD.WIDE.U32 UR20, UR6, UR4, UR16 ;  /* 0x00000004061472a5 */ /* 0x000fe4000f8e0010 */
[----:B------:R-:W-:-:S04]  /*1800*/  UIMAD UR5, UR6, UR5, UR14 ;  /* 0x00000005060572a4 */ /* 0x000fc8000f8e020e */
[----:B------:R-:W-:Y:S02]  /*1810*/  UIADD3 UR17, UR21, UR5, URZ ;  /* 0x0000000515117290 */ /* 0x000fe4000fffe03f */
.L_x_691:
[----:B------:R-:W-:Y:S01]  /*1820*/  IABS R3, c[0x0][0x1c8] ;  /* 0x0000720000037a13 */ /* 0x000fe20000000000 */
[----:B------:R-:W1:Y:S01]  /*1830*/  S2R R0, SR_CTAID.Z ;  /* 0x0000000000007919 */ /* 0x000e620000002700 */
[----:B------:R-:W-:Y:S02]  /*1840*/  ULDC UR4, c[0x0][0x1c8] ;  /* 0x0000720000047ab9 */ /* 0x000fe40000000800 */
[----:B------:R-:W2:Y:S01]  /*1850*/  I2F.RP R5, R3 ;  /* 0x0000000300057306 */ /* 0x000ea20000209400 */
[----:B------:R-:W-:Y:S02]  /*1860*/  ULOP3.LUT UR4, UR12, UR4, URZ, 0x3c, !UPT ;  /* 0x000000040c047292 */ /* 0x000fe4000f8e3c3f */
[----:B------:R-:W-:Y:S02]  /*1870*/  ULEA UR14, UR8, 0xffffffc0, 0x6 ;  /* 0xffffffc0080e7891 */ /* 0x000fe4000f8e303f */
[----:B------:R-:W-:Y:S02]  /*1880*/  UMOV UR21, UR17 ;  /* 0x0000001100157c82 */ /* 0x000fe40008000000 */
[----:B------:R-:W-:Y:S01]  /*1890*/  ISETP.LE.AND P2, PT, RZ, UR4, PT ;  /* 0x00000004ff007c0c */ /* 0x000fe2000bf43270 */
[----:B------:R-:W-:-:S02]  /*18a0*/  USHF.R.S32.HI UR13, URZ, 0x1f, UR14 ;  /* 0x0000001f3f0d7899 */ /* 0x000fc4000801140e */
[----:B------:R-:W-:Y:S02]  /*18b0*/  ULDC.64 UR4, c[0x0][0x198] ;  /* 0x0000660000047ab9 */ /* 0x000fe40000000a00 */
[----:B------:R-:W-:Y:S02]  /*18c0*/  UIMAD UR16, UR13, UR4, URZ ;  /* 0x000000040d1072a4 */ /* 0x000fe4000f8e023f */
[----:B------:R-:W-:Y:S01]  /*18d0*/  UIMAD.WIDE.U32 UR20, UR14, UR4, UR20 ;  /* 0x000000040e1472a5 */ /* 0x000fe2000f8e0014 */
[----:B--2---:R-:W2:Y:S01]  /*18e0*/  MUFU.RCP R6, R5 ;  /* 0x0000000500067308 */ /* 0x004ea20000001000 */
[----:B------:R-:W-:Y:S02]  /*18f0*/  UIMAD UR4, UR14, UR5, UR16 ;  /* 0x000000050e0472a4 */ /* 0x000fe4000f8e0210 */
[----:B------:R-:W-:Y:S01]  /*1900*/  @UP0 UIADD3 UR16, UR7, UR18, URZ ;  /* 0x0000001207100290 */ /* 0x000fe2000fffe03f */
[----:B-1----:R-:W-:Y:S01]  /*1910*/  IABS R0, R0 ;  /* 0x0000000000007213 */ /* 0x002fe20000000000 */
[----:B------:R-:W-:-:S06]  /*1920*/  UIADD3 UR4, UR21, UR4, URZ ;  /* 0x0000000415047290 */ /* 0x000fcc000fffe03f */
[----:B------:R-:W-:Y:S01]  /*1930*/  MOV R19, UR4 ;  /* 0x0000000400137c02 */ /* 0x000fe20008000f00 */
[----:B------:R-:W-:Y:S02]  /*1940*/  ULDC.64 UR4, c[0x0][0x1a0] ;  /* 0x0000680000047ab9 */ /* 0x000fe40000000a00 */
[----:B------:R-:W-:Y:S01]  /*1950*/  @UP0 UIMAD.WIDE.U32 UR18, UR16, UR4, URZ ;  /* 0x00000004101202a5 */ /* 0x000fe2000f8e003f */
[----:B--2---:R-:W-:-:S03]  /*1960*/  IADD3 R6, R6, 0xffffffe, RZ ;  /* 0x0ffffffe06067810 */ /* 0x004fc60007ffe0ff */
[----:B------:R-:W-:Y:S01]  /*1970*/  @UP0 UIMAD UR16, UR16, UR5, UR19 ;  /* 0x00000005101002a4 */ /* 0x000fe2000f8e0213 */
[----:B------:R-:W1:Y:S02]  /*1980*/  F2I.FTZ.U32.TRUNC.NTZ R7, R6 ;  /* 0x0000000600077305 */ /* 0x000e64000021f000 */
[----:B-1----:R-:W-:Y:S02]  /*1990*/  IMAD.MOV R2, RZ, RZ, -R7 ;  /* 0x000000ffff027224 */ /* 0x002fe400078e0a07 */
[----:B------:R-:W-:Y:S02]  /*19a0*/  IMAD.MOV.U32 R6, RZ, RZ, RZ ;  /* 0x000000ffff067224 */ /* 0x000fe400078e00ff */
[----:B------:R-:W-:-:S04]  /*19b0*/  IMAD R2, R2, R3, RZ ;  /* 0x0000000302027224 */ /* 0x000fc800078e02ff */
[----:B------:R-:W-:Y:S01]  /*19c0*/  IMAD.HI.U32 R7, R7, R2, R6 ;  /* 0x0000000207077227 */ /* 0x000fe200078e0006 */
[----:B------:R-:W-:-:S05]  /*19d0*/  MOV R2, R0 ;  /* 0x0000000000027202 */ /* 0x000fca0000000f00 */
[----:B------:R-:W-:-:S04]  /*19e0*/  IMAD.HI.U32 R10, R7, R2, RZ ;  /* 0x00000002070a7227 */ /* 0x000fc800078e00ff */
[----:B------:R-:W-:-:S04]  /*19f0*/  IMAD.MOV R0, RZ, RZ, -R10 ;  /* 0x000000ffff007224 */ /* 0x000fc800078e0a0a */
[----:B------:R-:W-:Y:S01]  /*1a00*/  IMAD R0, R3, R0, R2 ;  /* 0x0000000003007224 */ /* 0x000fe200078e0202 */
[----:B------:R-:W-:-:S04]  /*1a10*/  MOV R2, UR20 ;  /* 0x0000001400027c02 */ /* 0x000fc80008000f00 */
[----:B------:R-:W-:Y:S01]  /*1a20*/  ISETP.GT.U32.AND P1, PT, R3, R0, PT ;  /* 0x000000000300720c */ /* 0x000fe20003f24070 */
[----:B------:R-:W-:-:S12]  /*1a30*/  IMAD.MOV.U32 R18, RZ, RZ, R2 ;  /* 0x000000ffff127224 */ /* 0x000fd800078e0002 */
[-C--:B------:R-:W-:Y:S02]  /*1a40*/  @!P1 IADD3 R0, R0, -R3.reuse, RZ ;  /* 0x8000000300009210 */ /* 0x080fe40007ffe0ff */
[----:B------:R-:W-:Y:S02]  /*1a50*/  @!P1 IADD3 R10, R10, 0x1, RZ ;  /* 0x000000010a0a9810 */ /* 0x000fe40007ffe0ff */
[----:B------:R-:W-:Y:S01]  /*1a60*/  ISETP.GE.U32.AND P3, PT, R0, R3, PT ;  /* 0x000000030000720c */ /* 0x000fe20003f66070 */
[----:B------:R-:W-:Y:S01]  /*1a70*/  IMAD.U32 R3, RZ, RZ, UR21 ;  /* 0x00000015ff037e24 */ /* 0x000fe2000f8e00ff */
[----:B------:R-:W-:-:S11]  /*1a80*/  ISETP.NE.AND P1, PT, RZ, c[0x0][0x1c8], PT ;  /* 0x00007200ff007a0c */ /* 0x000fd60003f25270 */
[----:B------:R-:W-:-:S05]  /*1a90*/  @P3 IADD3 R10, R10, 0x1, RZ ;  /* 0x000000010a0a3810 */ /* 0x000fca0007ffe0ff */
[----:B------:R-:W-:Y:S01]  /*1aa0*/  @!P2 IMAD.MOV R10, RZ, RZ, -R10 ;  /* 0x000000ffff0aa224 */ /* 0x000fe200078e0a0a */
[----:B------:R-:W-:-:S04]  /*1ab0*/  @!P1 LOP3.LUT R10, RZ, c[0x0][0x1c8], RZ, 0x33, !PT ;  /* 0x00007200ff0a9a12 */ /* 0x000fc800078e33ff */
[----:B------:R-:W-:Y:S01]  /*1ac0*/  SHF.R.S32.HI R7, RZ, 0x1f, R10 ;  /* 0x0000001fff077819 */ /* 0x000fe2000001140a */
[----:B------:R-:W-:-:S04]  /*1ad0*/  IMAD.WIDE.U32 R18, R10, c[0x0][0x1b0], R18 ;  /* 0x00006c000a127a25 */ /* 0x000fc800078e0012 */
[----:B------:R-:W-:-:S04]  /*1ae0*/  IMAD R3, R7, c[0x0][0x1b0], RZ ;  /* 0x00006c0007037a24 */ /* 0x000fc800078e02ff */
[----:B------:R-:W-:-:S05]  /*1af0*/  IMAD R6, R10, c[0x0][0x1b4], R3 ;  /* 0x00006d000a067a24 */ /* 0x000fca00078e0203 */
[----:B------:R-:W-:Y:S01]  /*1b00*/  IADD3 R6, R19, R6, RZ ;  /* 0x0000000613067210 */ /* 0x000fe20007ffe0ff */
        /* <DEDUP_REMOVED lines=10> */
[----:B------:R-:W-:Y:S02]  /*1bb0*/  UMOV UR16, UR18 ;  /* 0x0000001200107c82 */ /* 0x000fe40008000000 */
[----:B------:R-:W-:Y:S02]  /*1bc0*/  UIMAD UR5, UR6, UR5, UR7 ;  /* 0x00000005060572a4 */ /* 0x000fe4000f8e0207 */
[----:B------:R-:W-:-:S04]  /*1bd0*/  UIMAD.WIDE.U32 UR18, UR6, UR4, UR16 ;  /* 0x00000004061272a5 */ /* 0x000fc8000f8e0010 */
[----:B------:R-:W-:Y:S02]  /*1be0*/  UIADD3 UR16, UR19, UR5, URZ ;  /* 0x0000000513107290 */ /* 0x000fe4000fffe03f */
.L_x_690:
[----:B------:R-:W-:Y:S01]  /*1bf0*/  SHF.R.S32.HI R81, RZ, 0x1f, R4 ;  /* 0x0000001fff517819 */ /* 0x000fe20000011404 */
[----:B------:R-:W-:Y:S01]  /*1c00*/  UISETP.NE.AND UP0, UPT, UR27, -0x1, UPT ;  /* 0xffffffff1b00788c */ /* 0x000fe2000bf05270 */
[----:B------:R-:W1:Y:S01]  /*1c10*/  S2R R16, SR_CTAID.Z ;  /* 0x0000000000107919 */ /* 0x000e620000002700 */
[----:B------:R-:W-:Y:S01]  /*1c20*/  ULDC.64 UR6, c[0x0][0x190] ;  /* 0x0000640000067ab9 */ /* 0x000fe20000000a00 */
[CC--:B------:R-:W-:Y:S01]  /*1c30*/  LEA.HI R3, R81.reuse, R4.reuse, RZ, 0x3 ;  /* 0x0000000451037211 */ /* 0x0c0fe200078f18ff */
[----:B------:R-:W-:Y:S01]  /*1c40*/  ULDC.64 UR4, c[0x0][0x178] ;  /* 0x00005e0000047ab9 */ /* 0x000fe20000000a00 */
[----:B------:R-:W-:Y:S01]  /*1c50*/  LEA.HI R9, R81, R4, RZ, 0x4 ;  /* 0x0000000451097211 */ /* 0x000fe200078f20ff */
[----:B------:R-:W-:Y:S01]  /*1c60*/  IMAD R7, R7, c[0x0][0x1b8], RZ ;  /* 0x00006e0007077a24 */ /* 0x000fe200078e02ff */
[----:B------:R-:W-:Y:S01]  /*1c70*/  SHF.R.S32.HI R14, RZ, 0x3, R3 ;  /* 0x00000003ff0e7819 */ /* 0x000fe20000011403 */
[----:B------:R-:W2:Y:S01]  /*1c80*/  S2R R21, SR_CTAID.X ;  /* 0x0000000000157919 */ /* 0x000ea20000002500 */
[----:B------:R-:W-:Y:S01]  /*1c90*/  LOP3.LUT R3, R3, 0xfffffff8, RZ, 0xc0, !PT ;  /* 0xfffffff803037812 */ /* 0x000fe200078ec0ff */
[----:B------:R-:W-:Y:S01]  /*1ca0*/  IMAD R8, R10, c[0x0][0x1bc], R7 ;  /* 0x00006f000a087a24 */ /* 0x000fe200078e0207 */
[----:B------:R-:W-:Y:S01]  /*1cb0*/  SHF.R.S32.HI R0, RZ, 0x4, R9 ;  /* 0x00000004ff007819 */ /* 0x000fe20000011409 */
[----:B------:R-:W-:Y:S01]  /*1cc0*/  IMAD.SHL.U32 R5, R14, 0x40, RZ ;  /* 0x000000400e057824 */ /* 0x000fe200078e00ff */
[----:B------:R-:W-:Y:S01]  /*1cd0*/  @UP0 UIMAD.WIDE.U32 UR22, UR27, UR6, URZ ;  /* 0x000000061b1602a5 */ /* 0x000fe2000f8e003f */
[----:B------:R-:W-:Y:S01]  /*1ce0*/  IMAD.IADD R2, R4, 0x1, -R3 ;  /* 0x0000000104027824 */ /* 0x000fe200078e0a03 */
[C---:B------:R-:W-:Y:S01]  /*1cf0*/  LEA.HI R233, R9.reuse, R0, RZ, 0x1 ;  /* 0x0000000009e97211 */ /* 0x040fe200078f08ff */
[----:B------:R-:W-:Y:S01]  /*1d00*/  @!UP0 USHF.R.S32.HI UR6, URZ, 0x1f, UR15 ;  /* 0x0000001f3f068899 */ /* 0x000fe2000801140f */
[----:B------:R-:W-:Y:S01]  /*1d10*/  LOP3.LUT R9, R9, 0xfffffff0, RZ, 0xc0, !PT ;  /* 0xfffffff009097812 */ /* 0x000fe200078ec0ff */
[----:B------:R-:W-:Y:S01]  /*1d20*/  IMAD.SHL.U32 R240, R2, 0x8, RZ ;  /* 0x0000000802f07824 */ /* 0x000fe200078e00ff */
[----:B------:R-:W-:Y:S01]  /*1d30*/  LOP3.LUT R5, R5, 0x1c0, RZ, 0xc0, !PT ;  /* 0x000001c005057812 */ /* 0x000fe200078ec0ff */
[----:B------:R-:W-:Y:S01]  /*1d40*/  @!UP0 UIMAD.WIDE.U32 UR20, UR15, UR4, URZ ;  /* 0x000000040f1482a5 */ /* 0x000fe2000f8e003f */
[----:B------:R-:W-:Y:S01]  /*1d50*/  LOP3.LUT R233, R233, 0xfffffffe, RZ, 0xc0, !PT ;  /* 0xfffffffee9e97812 */ /* 0x000fe200078ec0ff */
[----:B------:R-:W-:Y:S01]  /*1d60*/  IMAD.IADD R9, R4, 0x1, -R9 ;  /* 0x0000000104097824 */ /* 0x000fe200078e0a09 */
[----:B------:R-:W-:Y:S01]  /*1d70*/  LOP3.LUT R3, R5, 0x38, R240, 0xf8, !PT ;  /* 0x0000003805037812 */ /* 0x000fe200078ef8f0 */
[----:B------:R-:W-:Y:S01]  /*1d80*/  @!UP0 UIMAD UR6, UR6, UR4, URZ ;  /* 0x00000004060682a4 */ /* 0x000fe2000f8e023f */
[----:B------:R-:W-:Y:S01]  /*1d90*/  SHF.R.U32.HI R238, RZ, 0x3, R5 ;  /* 0x00000003ffee7819 */ /* 0x000fe20000011605 */
[----:B------:R-:W-:Y:S01]  /*1da0*/  IMAD.IADD R233, R0, 0x1, -R233 ;  /* 0x0000000100e97824 */ /* 0x000fe200078e0ae9 */
[----:B------:R-:W-:Y:S01]  /*1db0*/  SHF.R.S32.HI R0, RZ, 0x1f, R9 ;  /* 0x0000001fff007819 */ /* 0x000fe20000011409 */
[----:B------:R-:W-:Y:S01]  /*1dc0*/  @!UP0 UIMAD UR5, UR15, UR5, UR6 ;  /* 0x000000050f0582a4 */ /* 0x000fe2000f8e0206 */
[----:B------:R-:W-:Y:S01]  /*1dd0*/  LOP3.LUT R238, R3, R238, RZ, 0x3c, !PT ;  /* 0x000000ee03ee7212 */ /* 0x000fe200078e3cff */
[----:B------:R-:W-:Y:S01]  /*1de0*/  @!UP0 UMOV UR22, UR20 ;  /* 0x0000001400168c82 */ /* 0x000fe20008000000 */
[----:B------:R-:W-:Y:S01]  /*1df0*/  LEA.HI R3, R81, R4, RZ, 0x6 ;  /* 0x0000000451037211 */ /* 0x000fe200078f30ff */
[----:B------:R-:W-:Y:S01]  /*1e00*/  @UP0 UIMAD UR7, UR27, UR7, UR23 ;  /* 0x000000071b0702a4 */ /* 0x000fe2000f8e0217 */
[----:B------:R-:W-:Y:S01]  /*1e10*/  LEA.HI R5, R0, R9, RZ, 0x3 ;  /* 0x0000000900057211 */ /* 0x000fe200078f18ff */
[----:B------:R-:W-:Y:S01]  /*1e20*/  @!UP0 UIADD3 UR7, UR21, UR5, URZ ;  /* 0x0000000515078290 */ /* 0x000fe2000fffe03f */
[C---:B------:R-:W-:Y:S01]  /*1e30*/  IADD3 R18, P2, R240.reuse, R18, RZ ;  /* 0x00000012f0127210 */ /* 0x040fe20007f5e0ff */
[----:B------:R-:W-:Y:S01]  /*1e40*/  IMAD.SHL.U32 R3, R3, 0x8, RZ ;  /* 0x0000000803037824 */ /* 0x000fe200078e00ff */
[----:B------:R-:W-:Y:S01]  /*1e50*/  LOP3.LUT R0, R5, 0xfffffff8, RZ, 0xc0, !PT ;  /* 0xfffffff805007812 */ /* 0x000fe200078ec0ff */
[----:B------:R-:W-:Y:S01]  /*1e60*/  UIADD3 UR20, -UR10, UR29, URZ ;  /* 0x0000001d0a147290 */ /* 0x000fe2000fffe13f */
[----:B------:R-:W-:Y:S01]  /*1e70*/  IADD3 R22, P1, R240, UR18, RZ ;  /* 0x00000012f0167c10 */ /* 0x000fe2000ff3e0ff */
[----:B------:R-:W-:Y:S01]  /*1e80*/  IMAD.SHL.U32 R7, R233, 0x8, RZ ;  /* 0x00000008e9077824 */ /* 0x000fe200078e00ff */
[----:B------:R-:W-:Y:S01]  /*1e90*/  LOP3.LUT R238, R238, 0xfffffe00, R3, 0xf8, !PT ;  /* 0xfffffe00eeee7812 */ /* 0x000fe200078ef803 */
[----:B------:R-:W-:Y:S01]  /*1ea0*/  IMAD.IADD R0, R9, 0x1, -R0 ;  /* 0x0000000109007824 */ /* 0x000fe200078e0a00 */
[----:B------:R-:W-:Y:S01]  /*1eb0*/  SHF.R.S32.HI R3, RZ, 0x1f, R240 ;  /* 0x0000001fff037819 */ /* 0x000fe200000114f0 */
[----:B------:R-:W-:Y:S01]  /*1ec0*/  USHF.R.S32.HI UR6, URZ, 0x1f, UR12 ;  /* 0x0000001f3f067899 */ /* 0x000fe2000801140c */
[----:B------:R-:W-:Y:S01]  /*1ed0*/  IADD3 R12, P0, R240, UR22, RZ ;  /* 0x00000016f00c7c10 */ /* 0x000fe2000ff1e0ff */
[----:B------:R-:W-:Y:S01]  /*1ee0*/  ULDC.64 UR4, c[0x0][0x1a8] ;  /* 0x00006a0000047ab9 */ /* 0x000fe20000000a00 */
[C---:B------:R-:W-:Y:S01]  /*1ef0*/  IADD3.X R23, R3.reuse, UR16, RZ, P1, !PT ;  /* 0x0000001003177c10 */ /* 0x040fe20008ffe4ff */
[C---:B------:R-:W-:Y:S01]  /*1f00*/  IMAD.X R19, R3.reuse, 0x1, R6, P2 ;  /* 0x0000000103137824 */ /* 0x040fe200010e0606 */
[C---:B------:R-:W-:Y:S01]  /*1f10*/  R2P PR, R0.reuse, 0x6 ;  /* 0x0000000600007804 */ /* 0x040fe20000000000 */
[----:B------:R-:W-:Y:S01]  /*1f20*/  IMAD.SHL.U32 R0, R0, 0x40, RZ ;  /* 0x0000004000007824 */ /* 0x000fe200078e00ff */
[----:B------:R-:W-:Y:S01]  /*1f30*/  IADD3.X R13, R3, UR7, RZ, P0, !PT ;  /* 0x00000007030d7c10 */ /* 0x000fe200087fe4ff */
[----:B------:R-:W-:Y:S01]  /*1f40*/  IMAD.WIDE.U32 R10, R10, c[0x0][0x1b8], R22 ;  /* 0x00006e000a0a7a25 */ /* 0x000fe200078e0016 */
[----:B------:R-:W-:Y:S01]  /*1f50*/  SHF.R.S32.HI R15, RZ, 0x1f, R14 ;  /* 0x0000001fff0f7819 */ /* 0x000fe2000001140e */
[----:B------:R-:W-:Y:S01]  /*1f60*/  UIMAD UR4, UR6, UR4, URZ ;  /* 0x00000004060472a4 */ /* 0x000fe2000f8e023f */
[----:B------:R-:W-:Y:S01]  /*1f70*/  IADD3 R170, P0, R14, UR14, RZ ;  /* 0x0000000e0eaa7c10 */ /* 0x000fe2000ff1e0ff */
[----:B------:R-:W-:Y:S01]  /*1f80*/  IMAD.SHL.U32 R5, R5, 0x40, RZ ;  /* 0x0000004005057824 */ /* 0x000fe200078e00ff */
[----:B------:R-:W-:Y:S01]  /*1f90*/  LOP3.LUT R0, R0, 0x1c0, RZ, 0xc0, !PT ;  /* 0x000001c000007812 */ /* 0x000fe200078ec0ff */
[----:B------:R-:W-:Y:S01]  /*1fa0*/  IMAD.IADD R9, R11, 0x1, R8 ;  /* 0x000000010b097824 */ /* 0x000fe200078e0208 */
[C---:B------:R-:W-:Y:S01]  /*1fb0*/  IADD3.X R3, R15.reuse, UR13, RZ, P0, !PT ;  /* 0x0000000d0f037c10 */ /* 0x040fe200087fe4ff */
[----:B------:R-:W-:Y:S01]  /*1fc0*/  UIMAD UR4, UR12, UR5, UR4 ;  /* 0x000000050c0472a4 */ /* 0x000fe2000f8e0204 */
[----:B------:R-:W-:Y:S01]  /*1fd0*/  LOP3.LUT R7, R0, 0x8, R7, 0xf8, !PT ;  /* 0x0000000800077812 */ /* 0x000fe200078ef807 */
[----:B------:R-:W-:Y:S01]  /*1fe0*/  IMAD R165, R15, c[0x0][0x198], RZ ;  /* 0x000066000fa57a24 */ /* 0x000fe200078e02ff */
[----:B------:R-:W-:Y:S01]  /*1ff0*/  ISETP.GE.AND P0, PT, R14, UR20, PT ;  /* 0x000000140e007c0c */ /* 0x000fe2000bf06270 */
[----:B------:R-:W-:Y:S01]  /*2000*/  IMAD R3, R3, c[0x0][0x1a0], RZ ;  /* 0x0000680003037a24 */ /* 0x000fe200078e02ff */
[----:B------:R-:W-:Y:S01]  /*2010*/  SHF.R.U32.HI R0, RZ, 0x3, R0 ;  /* 0x00000003ff007819 */ /* 0x000fe20000011600 */
[----:B-1----:R-:W-:Y:S01]  /*2020*/  IMAD.WIDE.U32 R16, R16, c[0x0][0x1a8], R12 ;  /* 0x00006a0010107a25 */ /* 0x002fe200078e000c */
[----:B------:R-:W-:Y:S01]  /*2030*/  LEA.HI R81, R81, R4, RZ, 0x5 ;  /* 0x0000000451517211 */ /* 0x000fe200078f28ff */
[----:B------:R-:W-:Y:S01]  /*2040*/  BSSY B0, `(.L_x_692) ;  /* 0x000003e000007945 */ /* 0x000fe20003800000 */
[----:B------:R-:W-:Y:S01]  /*2050*/  LOP3.LUT R0, R7, R0, RZ, 0x3c, !PT ;  /* 0x0000000007007212 */ /* 0x000fe200078e3cff */
[----:B------:R-:W-:Y:S01]  /*2060*/  IMAD.MOV.U32 R8, RZ, RZ, R10 ;  /* 0x000000ffff087224 */ /* 0x000fe200078e000a */
[----:B------:R-:W-:Y:S01]  /*2070*/  LOP3.LUT R13, R81, 0xffffffe0, RZ, 0xc0, !PT ;  /* 0xffffffe0510d7812 */ /* 0x000fe200078ec0ff */
[----:B------:R-:W-:Y:S01]  /*2080*/  IMAD R3, R170, c[0x0][0x1a4], R3 ;  /* 0x00006900aa037a24 */ /* 0x000fe200078e0203 */
[----:B------:R-:W-:Y:S01]  /*2090*/  LOP3.LUT R0, R0, 0xfffffe00, R5, 0xf8, !PT ;  /* 0xfffffe0000007812 */ /* 0x000fe200078ef805 */
[----:B------:R-:W-:Y:S01]  /*20a0*/  IMAD.MOV.U32 R7, RZ, RZ, 0x10 ;  /* 0x00000010ff077424 */ /* 0x000fe200078e00ff */
[----:B------:R-:W-:Y:S01]  /*20b0*/  SHF.R.S32.HI R81, RZ, 0x5, R81 ;  /* 0x00000005ff517819 */ /* 0x000fe20000011451 */
[----:B------:R-:W-:Y:S01]  /*20c0*/  IMAD.MOV.U32 R5, RZ, RZ, 0x20 ;  /* 0x00000020ff057424 */ /* 0x000fe200078e00ff */
[----:B------:R-:W-:Y:S01]  /*20d0*/  IADD3 R237, R240, 0x40, RZ ;  /* 0x00000040f0ed7810 */ /* 0x000fe20007ffe0ff */
[----:B------:R-:W-:Y:S01]  /*20e0*/  IMAD R165, R14, c[0x0][0x19c], R165 ;  /* 0x000067000ea57a24 */ /* 0x000fe200078e02a5 */
[----:B------:R-:W-:Y:S01]  /*20f0*/  IADD3 R236, R240, 0x80, RZ ;  /* 0x00000080f0ec7810 */ /* 0x000fe20007ffe0ff */
[----:B------:R-:W-:Y:S01]  /*2100*/  IMAD.WIDE.U32 R166, R14, c[0x0][0x198], R18 ;  /* 0x000066000ea67a25 */ /* 0x000fe200078e0012 */
[----:B------:R-:W-:-:S02]  /*2110*/  IADD3 R19, R17, UR4, RZ ;  /* 0x0000000411137c10 */ /* 0x000fc4000fffe0ff */
[----:B------:R-:W-:Y:S01]  /*2120*/  IADD3 R235, R240, 0xc0, RZ ;  /* 0x000000c0f0eb7810 */ /* 0x000fe20007ffe0ff */
[----:B------:R-:W-:Y:S01]  /*2130*/  IMAD.WIDE.U32 R170, R170, c[0x0][0x1a0], R8 ;  /* 0x00006800aaaa7a25 */ /* 0x000fe200078e0008 */
[----:B------:R-:W-:Y:S02]  /*2140*/  SEL R7, R7, 0xfffffff0, !P1 ;  /* 0xfffffff007077807 */ /* 0x000fe40004800000 */
[----:B------:R-:W-:Y:S01]  /*2150*/  SEL R5, R5, 0xffffffe0, !P2 ;  /* 0xffffffe005057807 */ /* 0x000fe20005000000 */
[----:B--2---:R-:W-:-:S04]  /*2160*/  IMAD.WIDE R20, R21, 0x40, R14 ;  /* 0x0000004015147825 */ /* 0x004fc800078e020e */
[----:B------:R-:W-:Y:S02]  /*2170*/  IMAD.IADD R165, R167, 0x1, R165 ;  /* 0x00000001a7a57824 */ /* 0x000fe400078e02a5 */
[----:B------:R-:W-:Y:S02]  /*2180*/  IMAD.IADD R13, R4, 0x1, -R13 ;  /* 0x00000001040d7824 */ /* 0x000fe400078e0a0d */
[----:B------:R-:W-:Y:S02]  /*2190*/  IMAD.SHL.U32 R238, R238, 0x2, RZ ;  /* 0x00000002eeee7824 */ /* 0x000fe400078e00ff */
[----:B------:R-:W-:Y:S01]  /*21a0*/  IMAD.IADD R168, R171, 0x1, R3 ;  /* 0x00000001aba87824 */ /* 0x000fe200078e0203 */
[----:B------:R-:W-:Y:S05]  /*21b0*/  @P0 BRA `(.L_x_693) ;  /* 0x0000026000000947 */ /* 0x000fea0003800000 */
[----:B------:R-:W-:Y:S01]  /*21c0*/  ISETP.GE.AND P6, PT, R240, c[0x0][0x220], PT ;  /* 0x00008800f0007a0c */ /* 0x000fe20003fc6270 */
[----:B------:R-:W-:Y:S01]  /*21d0*/  IMAD R3, R21, c[0x0][0x190], RZ ;  /* 0x0000640015037a24 */ /* 0x000fe200078e02ff */
[----:B------:R-:W-:Y:S01]  /*21e0*/  ISETP.GE.AND P5, PT, R237, c[0x0][0x220], PT ;  /* 0x00008800ed007a0c */ /* 0x000fe20003fa6270 */
[----:B------:R-:W-:Y:S01]  /*21f0*/  IMAD.MOV.U32 R18, RZ, RZ, R16 ;  /* 0x000000ffff127224 */ /* 0x000fe200078e0010 */
[----:B------:R-:W-:Y:S01]  /*2200*/  ISETP.GE.AND P4, PT, R236, c[0x0][0x220], PT ;  /* 0x00008800ec007a0c */ /* 0x000fe20003f86270 */
[C---:B------:R-:W-:Y:S01]  /*2210*/  IMAD R3, R20.reuse, c[0x0][0x194], R3 ;  /* 0x0000650014037a24 */ /* 0x040fe200078e0203 */
[----:B------:R-:W-:Y:S01]  /*2220*/  ISETP.GE.AND P3, PT, R235, c[0x0][0x220], PT ;  /* 0x00008800eb007a0c */ /* 0x000fe20003f66270 */
[----:B------:R-:W-:-:S04]  /*2230*/  IMAD.WIDE.U32 R8, R20, c[0x0][0x190], R18 ;  /* 0x0000640014087a25 */ /* 0x000fc800078e0012 */
[----:B------:R-:W-:Y:S02]  /*2240*/  IMAD.IADD R3, R9, 0x1, R3 ;  /* 0x0000000109037824 */ /* 0x000fe400078e0203 */
[C---:B------:R-:W-:Y:S01]  /*2250*/  @!P6 LEA R24, P2, R8.reuse, c[0x0][0x160], 0x1 ;  /* 0x000058000818ea11 */ /* 0x040fe200078408ff */
[----:B------:R1:W-:Y:S01]  /*2260*/  @P6 STS.128 [R238], RZ ;  /* 0x000000ffee006388 */ /* 0x0003e20000000c00 */
[C---:B------:R-:W-:Y:S02]  /*2270*/  @!P5 LEA R22, P1, R8.reuse, c[0x0][0x160], 0x1 ;  /* 0x000058000816da11 */ /* 0x040fe400078208ff */
[C---:B------:R-:W-:Y:S02]  /*2280*/  @!P4 LEA R10, P0, R8.reuse, c[0x0][0x160], 0x1 ;  /* 0x00005800080aca11 */ /* 0x040fe400078008ff */
[C-C-:B------:R-:W-:Y:S02]  /*2290*/  @!P6 LEA.HI.X R25, R8.reuse, c[0x0][0x164], R3.reuse, 0x1, P2 ;  /* 0x000059000819ea11 */ /* 0x140fe400010f0c03 */
[----:B------:R-:W-:-:S02]  /*22a0*/  @!P5 LEA.HI.X R23, R8, c[0x0][0x164], R3, 0x1, P1 ;  /* 0x000059000817da11 */ /* 0x000fc400008f0c03 */
[----:B------:R-:W-:Y:S01]  /*22b0*/  @!P4 LEA.HI.X R11, R8, c[0x0][0x164], R3, 0x1, P0 ;  /* 0x00005900080bca11 */ /* 0x000fe200000f0c03 */
[----:B------:R-:W-:Y:S01]  /*22c0*/  @!PT LDS RZ, [RZ] ;  /* 0x00000000fffff984 */ /* 0x000fe20000000800 */
[----:B------:R-:W-:Y:S01]  /*22d0*/  @!PT LDS RZ, [RZ] ;  /* 0x00000000fffff984 */ /* 0x000fe20000000800 */
[----:B------:R-:W-:Y:S01]  /*22e0*/  @!PT LDS RZ, [RZ] ;  /* 0x00000000fffff984 */ /* 0x000fe20000000800 */
[----:B------:R1:W-:Y:S04]  /*22f0*/  @!P6 LDGSTS.E.BYPASS.LTC128B.128 [R238], [R24.64] ;  /* 0x0000000018eeefae */ /* 0x0003e8000b901d60 */
[----:B------:R1:W-:Y:S04]  /*2300*/  @P5 STS.128 [R238+0x2000], RZ ;  /* 0x002000ffee005388 */ /* 0x0003e80000000c00 */
[----:B------:R-:W-:Y:S01]  /*2310*/  @!PT LDS RZ, [RZ] ;  /* 0x00000000fffff984 */ /* 0x000fe20000000800 */
[----:B------:R-:W-:Y:S01]  /*2320*/  @!PT LDS RZ, [RZ] ;  /* 0x00000000fffff984 */ /* 0x000fe20000000800 */
[----:B------:R-:W-:Y:S01]  /*2330*/  @!PT LDS RZ, [RZ] ;  /* 0x00000000fffff984 */ /* 0x000fe20000000800 */
[----:B------:R1:W-:Y:S04]  /*2340*/  @!P5 LDGSTS.E.BYPASS.LTC128B.128 [R238+0x2000], [R22.64+0x80] ;  /* 0x0200008016eedfae */ /* 0x0003e8000b901d60 */
[----:B------:R1:W-:Y:S04]  /*2350*/  @P4 STS.128 [R238+0x4000], RZ ;  /* 0x004000ffee004388 */ /* 0x0003e80000000c00 */
[----:B------:R-:W-:Y:S01]  /*2360*/  @!PT LDS RZ, [RZ] ;  /* 0x00000000fffff984 */ /* 0x000fe20000000800 */
[----:B------:R-:W-:Y:S01]  /*2370*/  @!PT LDS RZ, [RZ] ;  /* 0x00000000fffff984 */ /* 0x000fe20000000800 */
[----:B------:R-:W-:Y:S01]  /*2380*/  @!PT LDS RZ, [RZ] ;  /* 0x00000000fffff984 */ /* 0x000fe20000000800 */
[----:B------:R1:W-:Y:S04]  /*2390*/  @!P4 LDGSTS.E.BYPASS.LTC128B.128 [R238+0x4000], [R10.64+0x100] ;  /* 0x040001000aeecfae */ /* 0x0003e8000b901d60 */
[----:B------:R1:W-:Y:S01]  /*23a0*/  @P3 STS.128 [R238+0x6000], RZ ;  /* 0x006000ffee003388 */ /* 0x0003e20000000c00 */
[----:B------:R-:W-:Y:S05]  /*23b0*/  @P3 BRA `(.L_x_693) ;  /* 0x0000006000003947 */ /* 0x000fea0003800000 */
[----:B-1----:R-:W-:-:S04]  /*23c0*/  LEA R10, P0, R8, c[0x0][0x160], 0x1 ;  /* 0x00005800080a7a11 */ /* 0x002fc800078008ff */
[----:B------:R-:W-:-:S05]  /*23d0*/  LEA.HI.X R11, R8, c[0x0][0x164], R3, 0x1, P0 ;  /* 0x00005900080b7a11 */ /* 0x000fca00000f0c03 */
[----:B------:R-:W-:Y:S01]  /*23e0*/  @!PT LDS RZ, [RZ] ;  /* 0x00000000fffff984 */ /* 0x000fe20000000800 */
[----:B------:R-:W-:Y:S01]  /*23f0*/  @!PT LDS RZ, [RZ] ;  /* 0x00000000fffff984 */ /* 0x000fe20000000800 */
[----:B------:R-:W-:Y:S01]  /*2400*/  @!PT LDS RZ, [RZ] ;  /* 0x00000000fffff984 */ /* 0x000fe20000000800 */
[----:B------:R1:W-:Y:S04]  /*2410*/  LDGSTS.E.BYPASS.LTC128B.128 [R238+0x6000], [R10.64+0x180] ;  /* 0x060001800aee7fae */ /* 0x0003e8000b901d60 */
.L_x_693:
[----:B------:R-:W-:Y:S05]  /*2420*/  BSYNC B0 ;  /* 0x0000000000007941 */ /* 0x000fea0003800000 */
.L_x_692:
        /* <DEDUP_REMOVED lines=13> */
[----:B------:R-:W-:-:S04]  /*2500*/  IMAD R6, R6, c[0x0][0x190], RZ ;  /* 0x0000640006067a24 */ /* 0x000fc800078e02ff */
[----:B------:R-:W-:Y:S01]  /*2510*/  IMAD R6, R9, c[0x0][0x194], R6 ;  /* 0x0000650009067a24 */ /* 0x000fe200078e0206 */
[C---:B------:R-:W-:Y:S01]  /*2520*/  @!P5 LEA R8, P6, R10.reuse, c[0x0][0x160], 0x1 ;  /* 0x000058000a08da11 */ /* 0x040fe200078c08ff */
[----:B------:R1:W-:Y:S01]  /*2530*/  @P5 STS.128 [R238+0x800], RZ ;  /* 0x000800ffee005388 */ /* 0x0003e20000000c00 */
[C---:B------:R-:W-:Y:S01]  /*2540*/  @!P4 LEA R24, P3, R10.reuse, c[0x0][0x160], 0x1 ;  /* 0x000058000a18ca11 */ /* 0x040fe200078608ff */
[----:B------:R-:W-:Y:S01]  /*2550*/  IMAD.IADD R6, R11, 0x1, R6 ;  /* 0x000000010b067824 */ /* 0x000fe200078e0206 */
[----:B------:R-:W-:-:S04]  /*2560*/  @!P2 LEA R22, P1, R10, c[0x0][0x160], 0x1 ;  /* 0x000058000a16aa11 */ /* 0x000fc800078208ff */
[C-C-:B------:R-:W-:Y:S02]  /*2570*/  @!P5 LEA.HI.X R9, R10.reuse, c[0x0][0x164], R6.reuse, 0x1, P6 ;  /* 0x000059000a09da11 */ /* 0x140fe400030f0c06 */
[C-C-:B------:R-:W-:Y:S02]  /*2580*/  @!P4 LEA.HI.X R25, R10.reuse, c[0x0][0x164], R6.reuse, 0x1, P3 ;  /* 0x000059000a19ca11 */ /* 0x140fe400018f0c06 */
[----:B------:R-:W-:Y:S01]  /*2590*/  @!P2 LEA.HI.X R23, R10, c[0x0][0x164], R6, 0x1, P1 ;  /* 0x000059000a17aa11 */ /* 0x000fe200008f0c06 */
[----:B------:R-:W-:Y:S01]  /*25a0*/  @!PT LDS RZ, [RZ] ;  /* 0x00000000fffff984 */ /* 0x000fe20000000800 */
[----:B------:R-:W-:Y:S01]  /*25b0*/  @!PT LDS RZ, [RZ] ;  /* 0x00000000fffff984 */ /* 0x000fe20000000800 */
[----:B------:R-:W-:Y:S01]  /*25c0*/  @!PT LDS RZ, [RZ] ;  /* 0x00000000fffff984 */ /* 0x000fe20000000800 */
[----:B------:R1:W-:Y:S04]  /*25d0*/  @!P5 LDGSTS.E.BYPASS.LTC128B.128 [R238+0x800], [R8.64] ;  /* 0x0080000008eedfae */ /* 0x0003e8000b901d60 */
        /* <DEDUP_REMOVED lines=18> */
.L_x_695:
[----:B------:R-:W-:Y:S05]  /*2700*/  BSYNC B0 ;  /* 0x0000000000007941 */ /* 0x000fea0003800000 */
.L_x_694:
[----:B------:R-:W-:Y:S01]  /*2710*/  IADD3 R12, R14, 0x20, RZ ;  /* 0x000000200e0c7810 */ /* 0x000fe20007ffe0ff */
[----:B------:R-:W-:Y:S03]  /*2720*/  BSSY B0, `(.L_x_696) ;  /* 0x000002c000007945 */ /* 0x000fe60003800000 */
[----:B------:R-:W-:-:S13]  /*2730*/  ISETP.GE.AND P0, PT, R12, UR20, PT ;  /* 0x000000140c007c0c */ /* 0x000fda000bf06270 */
[----:B------:R-:W-:Y:S05]  /*2740*/  @P0 BRA `(.L_x_697) ;  /* 0x0000029000000947 */ /* 0x000fea0003800000 */
[----:B-1----:R-:W-:Y:S01]  /*2750*/  IADD3 R9, P0, R20, 0x20, RZ ;  /* 0x0000002014097810 */ /* 0x002fe20007f1e0ff */
        /* <DEDUP_REMOVED lines=40> */
.L_x_697:
[----:B------:R-:W-:Y:S05]  /*29e0*/  BSYNC B0 ;  /* 0x0000000000007941 */ /* 0x000fea0003800000 */
.L_x_696:
[----:B-1----:R-:W-:Y:S01]  /*29f0*/  IADD3 R10, R14, 0x30, RZ ;  /* 0x000000300e0a7810 */ /* 0x002fe20007ffe0ff */
        /* <DEDUP_REMOVED lines=43> */
.L_x_699:
[----:B------:R-:W-:Y:S05]  /*2cb0*/  BSYNC B0 ;  /* 0x0000000000007941 */ /* 0x000fea0003800000 */
.L_x_698:
[----:B------:R-:W-:Y:S01]  /*2cc0*/  UIADD3 UR28, UR8, -0x1, URZ ;  /* 0xffffffff081c7890 */ /* 0x000fe2000fffe03f */
[----:B------:R-:W-:Y:S03]  /*2cd0*/  BSSY B0, `(.L_x_700) ;  /* 0x0000026000007945 */ /* 0x000fe60003800000 */
[----:B------:R-:W-:-:S04]  /*2ce0*/  USHF.L.U32 UR12, UR28, 0x6, URZ ;  /* 0x000000061c0c7899 */ /* 0x000fc8000800063f */
[----:B------:R-:W-:-:S06]  /*2cf0*/  UIADD3 UR4, -UR12, UR11, URZ ;  /* 0x0000000b0c047290 */ /* 0x000fcc000fffe13f */
[----:B------:R-:W-:-:S13]  /*2d00*/  ISETP.GE.AND P0, PT, R14, UR4, PT ;  /* 0x000000040e007c0c */ /* 0x000fda000bf06270 */
[----:B------:R-:W-:Y:S05]  /*2d10*/  @P0 BRA `(.L_x_701) ;  /* 0x0000021000000947 */ /* 0x000fea0003800000 */
[----:B------:R-:W-:Y:S02]  /*2d20*/  ISETP.GE.AND P5, PT, R240, c[0x0][0x220], PT ;  /* 0x00008800f0007a0c */ /* 0x000fe40003fa6270 */
[----:B------:R-:W-:Y:S02]  /*2d30*/  ISETP.GE.AND P4, PT, R237, c[0x0][0x220], PT ;  /* 0x00008800ed007a0c */ /* 0x000fe40003f86270 */
[----:B------:R-:W-:Y:S02]  /*2d40*/  ISETP.GE.AND P2, PT, R236, c[0x0][0x220], PT ;  /* 0x00008800ec007a0c */ /* 0x000fe40003f46270 */
[----:B------:R-:W-:-:S07]  /*2d50*/  ISETP.GE.AND P0, PT, R235, c[0x0][0x220], PT ;  /* 0x00008800eb007a0c */ /* 0x000fce0003f06270 */
[C---:B-1----:R-:W-:Y:S01]  /*2d60*/  @!P5 LEA R18, P6, R166.reuse, c[0x0][0x168], 0x1 ;  /* 0x00005a00a612da11 */ /* 0x042fe200078c08ff */
[----:B------:R1:W-:Y:S01]  /*2d70*/  @P5 STS.128 [R238+0x8000], RZ ;  /* 0x008000ffee005388 */ /* 0x0003e20000000c00 */
[C---:B------:R-:W-:Y:S02]  /*2d80*/  @!P4 LEA R16, P3, R166.reuse, c[0x0][0x168], 0x1 ;  /* 0x00005a00a610ca11 */ /* 0x040fe400078608ff */
[C---:B------:R-:W-:Y:S02]  /*2d90*/  @!P2 LEA R8, P1, R166.reuse, c[0x0][0x168], 0x1 ;  /* 0x00005a00a608aa11 */ /* 0x040fe400078208ff */
        /* <DEDUP_REMOVED lines=25> */
.L_x_701:
[----:B------:R-:W-:Y:S05]  /*2f30*/  BSYNC B0 ;  /* 0x0000000000007941 */ /* 0x000fea0003800000 */
.L_x_700:
[----:B------:R-:W-:Y:S01]  /*2f40*/  ISETP.GE.AND P0, PT, R3, UR4, PT ;  /* 0x0000000403007c0c */ /* 0x000fe2000bf06270 */
[----:B------:R-:W-:Y:S01]  /*2f50*/  ULDC.64 UR22, c[0x0][0x198] ;  /* 0x0000660000167ab9 */ /* 0x000fe20000000a00 */
[----:B------:R-:W-:Y:S01]  /*2f60*/  BSSY B0, `(.L_x_702) ;  /* 0x0000027000007945 */ /* 0x000fe20003800000 */
[----:B------:R-:W-:Y:S02]  /*2f70*/  USHF.L.U64.HI UR23, UR22, UR25, UR23 ;  /* 0x0000001916177299 */ /* 0x000fe40008010217 */
[----:B------:R-:W-:-:S08]  /*2f80*/  USHF.L.U32 UR24, UR22, 0x4, URZ ;  /* 0x0000000416187899 */ /* 0x000fd0000800063f */
[----:B------:R-:W-:Y:S05]  /*2f90*/  @P0 BRA `(.L_x_703) ;  /* 0x0000023000000947 */ /* 0x000fea0003800000 */
[----:B------:R-:W-:Y:S02]  /*2fa0*/  ISETP.GE.AND P5, PT, R240, c[0x0][0x220], PT ;  /* 0x00008800f0007a0c */ /* 0x000fe40003fa6270 */
[----:B------:R-:W-:Y:S02]  /*2fb0*/  ISETP.GE.AND P4, PT, R237, c[0x0][0x220], PT ;  /* 0x00008800ed007a0c */ /* 0x000fe40003f86270 */
[----:B------:R-:W-:Y:S02]  /*2fc0*/  ISETP.GE.AND P2, PT, R236, c[0x0][0x220], PT ;  /* 0x00008800ec007a0c */ /* 0x000fe40003f46270 */
[----:B-1----:R-:W-:-:S04]  /*2fd0*/  IADD3 R9, P0, R166, UR24, RZ ;  /* 0x00000018a6097c10 */ /* 0x002fc8000ff1e0ff */
[----:B------:R-:W-:Y:S02]  /*2fe0*/  IADD3.X R6, R165, UR23, RZ, P0, !PT ;  /* 0x00000017a5067c10 */ /* 0x000fe400087fe4ff */
[----:B------:R-:W-:Y:S01]  /*2ff0*/  ISETP.GE.AND P0, PT, R235, c[0x0][0x220], PT ;  /* 0x00008800eb007a0c */ /* 0x000fe20003f06270 */
[----:B------:R1:W-:Y:S01]  /*3000*/  @P5 STS.128 [R238+0x8800], RZ ;  /* 0x008800ffee005388 */ /* 0x0003e20000000c00 */
[C---:B------:R-:W-:Y:S02]  /*3010*/  @!P5 LEA R20, P6, R9.reuse, c[0x0][0x168], 0x1 ;  /* 0x00005a000914da11 */ /* 0x040fe400078c08ff */
[C---:B------:R-:W-:Y:S02]  /*3020*/  @!P4 LEA R18, P3, R9.reuse, c[0x0][0x168], 0x1 ;  /* 0x00005a000912ca11 */ /* 0x040fe400078608ff */
[C---:B------:R-:W-:Y:S02]  /*3030*/  @!P2 LEA R16, P1, R9.reuse, c[0x0][0x168], 0x1 ;  /* 0x00005a000910aa11 */ /* 0x040fe400078208ff */
[----:B------:R-:W-:-:S02]  /*3040*/  @!P5 LEA.HI.X R21, R9, c[0x0][0x16c], R6, 0x1, P6 ;  /* 0x00005b000915da11 */ /* 0x000fc400030f0c06 */
        /* <DEDUP_REMOVED lines=18> */
[----:B------:R-:W-:-:S04]  /*3170*/  LEA R8, P0, R9, c[0x0][0x168], 0x1 ;  /* 0x00005a0009087a11 */ /* 0x000fc800078008ff */
[----:B------:R-:W-:-:S05]  /*3180*/  LEA.HI.X R9, R9, c[0x0][0x16c], R6, 0x1, P0 ;  /* 0x00005b0009097a11 */ /* 0x000fca00000f0c06 */
[----:B------:R-:W-:Y:S01]  /*3190*/  @!PT LDS RZ, [RZ] ;  /* 0x00000000fffff984 */ /* 0x000fe20000000800 */
[----:B------:R-:W-:Y:S01]  /*31a0*/  @!PT LDS RZ, [RZ] ;  /* 0x00000000fffff984 */ /* 0x000fe20000000800 */
[----:B------:R-:W-:Y:S01]  /*31b0*/  @!PT LDS RZ, [RZ] ;  /* 0x00000000fffff984 */ /* 0x000fe20000000800 */
[----:B------:R2:W-:Y:S04]  /*31c0*/  LDGSTS.E.BYPASS.LTC128B.128 [R238+0xe800], [R8.64+0x180] ;  /* 0x0e80018008ee7fae */ /* 0x0005e8000b901d60 */
.L_x_703:
[----:B------:R-:W-:Y:S05]  /*31d0*/  BSYNC B0 ;  /* 0x0000000000007941 */ /* 0x000fea0003800000 */
.L_x_702:
[----:B------:R-:W-:Y:S01]  /*31e0*/  ISETP.GE.AND P0, PT, R12, UR4, PT ;  /* 0x000000040c007c0c */ /* 0x000fe2000bf06270 */
[----:B------:R-:W-:-:S12]  /*31f0*/  BSSY B0, `(.L_x_704) ;  /* 0x0000027000007945 */ /* 0x000fd80003800000 */
[----:B------:R-:W-:Y:S05]  /*3200*/  @P0 BRA `(.L_x_705) ;  /* 0x0000025000000947 */ /* 0x000fea0003800000 */
[----:B------:R-:W-:Y:S01]  /*3210*/  ISETP.GE.AND P5, PT, R240, c[0x0][0x220], PT ;  /* 0x00008800f0007a0c */ /* 0x000fe20003fa6270 */
[----:B------:R-:W-:Y:S01]  /*3220*/  IMAD.MOV.U32 R6, RZ, RZ, c[0x0][0x198] ;  /* 0x00006600ff067624 */ /* 0x000fe200078e00ff */
[----:B------:R-:W-:Y:S01]  /*3230*/  ISETP.GE.AND P4, PT, R237, c[0x0][0x220], PT ;  /* 0x00008800ed007a0c */ /* 0x000fe20003f86270 */
[----:B-12---:R-:W-:Y:S01]  /*3240*/  IMAD.MOV.U32 R9, RZ, RZ, c[0x0][0x19c] ;  /* 0x00006700ff097624 */ /* 0x006fe200078e00ff */
[----:B------:R-:W-:Y:S02]  /*3250*/  ISETP.GE.AND P2, PT, R236, c[0x0][0x220], PT ;  /* 0x00008800ec007a0c */ /* 0x000fe40003f46270 */
[----:B------:R-:W-:-:S04]  /*3260*/  LEA R8, P0, R6, R166, 0x5 ;  /* 0x000000a606087211 */ /* 0x000fc800078028ff */
[----:B------:R-:W-:Y:S02]  /*3270*/  LEA.HI.X R9, R6, R165, R9, 0x5, P0 ;  /* 0x000000a506097211 */ /* 0x000fe400000f2c09 */
        /* <DEDUP_REMOVED lines=30> */
.L_x_705:
[----:B------:R-:W-:Y:S05]  /*3460*/  BSYNC B0 ;  /* 0x0000000000007941 */ /* 0x000fea0003800000 */
.L_x_704:
[----:B------:R-:W-:Y:S01]  /*3470*/  ISETP.GE.AND P0, PT, R10, UR4, PT ;  /* 0x000000040a007c0c */ /* 0x000fe2000bf06270 */
[----:B------:R-:W-:-:S12]  /*3480*/  BSSY B0, `(.L_x_706) ;  /* 0x0000029000007945 */ /* 0x000fd80003800000 */
[----:B------:R-:W-:Y:S05]  /*3490*/  @P0 BRA `(.L_x_707) ;  /* 0x0000027000000947 */ /* 0x000fea0003800000 */
[----:B------:R-:W-:Y:S01]  /*34a0*/  ISETP.GE.AND P5, PT, R240, c[0x0][0x220], PT ;  /* 0x00008800f0007a0c */ /* 0x000fe20003fa6270 */
[----:B-1----:R-:W-:Y:S01]  /*34b0*/  IMAD.MOV.U32 R18, RZ, RZ, c[0x0][0x198] ;  /* 0x00006600ff127624 */ /* 0x002fe200078e00ff */
[----:B------:R-:W-:Y:S01]  /*34c0*/  ISETP.GE.AND P4, PT, R237, c[0x0][0x220], PT ;  /* 0x00008800ed007a0c */ /* 0x000fe20003f86270 */
[----:B------:R-:W-:Y:S01]  /*34d0*/  IMAD.MOV.U32 R164, RZ, RZ, R166 ;  /* 0x000000ffffa47224 */ /* 0x000fe200078e00a6 */
[----:B------:R-:W-:Y:S01]  /*34e0*/  ISETP.GE.AND P2, PT, R236, c[0x0][0x220], PT ;  /* 0x00008800ec007a0c */ /* 0x000fe20003f46270 */
[----:B------:R-:W-:Y:S01]  /*34f0*/  ULDC UR5, c[0x0][0x19c] ;  /* 0x0000670000057ab9 */ /* 0x000fe20000000800 */
[----:B------:R-:W-:Y:S01]  /*3500*/  ISETP.GE.AND P0, PT, R235, c[0x0][0x220], PT ;  /* 0x00008800eb007a0c */ /* 0x000fe20003f06270 */
[----:B------:R-:W-:Y:S01]  /*3510*/  UIMAD UR5, UR5, 0x30, URZ ;  /* 0x00000030050578a4 */ /* 0x000fe2000f8e023f */
[----:B------:R-:W-:-:S05]  /*3520*/  IMAD.WIDE.U32 R18, R18, 0x30, R164 ;  /* 0x0000003012127825 */ /* 0x000fca00078e00a4 */
[----:B------:R-:W-:Y:S01]  /*3530*/  IADD3 R6, R19, UR5, RZ ;  /* 0x0000000513067c10 */ /* 0x000fe2000fffe0ff */
[----:B------:R1:W-:Y:S01]  /*3540*/  @P5 STS.128 [R238+0x9800], RZ ;  /* 0x009800ffee005388 */ /* 0x0003e20000000c00 */
[C---:B------:R-:W-:Y:S02]  /*3550*/  @!P5 LEA R20, P6, R18.reuse, c[0x0][0x168], 0x1 ;  /* 0x00005a001214da11 */ /* 0x040fe400078c08ff */
[C---:B------:R-:W-:Y:S02]  /*3560*/  @!P4 LEA R16, P3, R18.reuse, c[0x0][0x168], 0x1 ;  /* 0x00005a001210ca11 */ /* 0x040fe400078608ff */
[C---:B--2---:R-:W-:Y:S02]  /*3570*/  @!P2 LEA R8, P1, R18.reuse, c[0x0][0x168], 0x1 ;  /* 0x00005a001208aa11 */ /* 0x044fe400078208ff */
[C-C-:B------:R-:W-:Y:S02]  /*3580*/  @!P5 LEA.HI.X R21, R18.reuse, c[0x0][0x16c], R6.reuse, 0x1, P6 ;  /* 0x00005b001215da11 */ /* 0x140fe400030f0c06 */
[----:B------:R-:W-:-:S02]  /*3590*/  @!P4 LEA.HI.X R17, R18, c[0x0][0x16c], R6, 0x1, P3 ;  /* 0x00005b001211ca11 */ /* 0x000fc400018f0c06 */
        /* <DEDUP_REMOVED lines=23> */
.L_x_707:
[----:B------:R-:W-:Y:S05]  /*3710*/  BSYNC B0 ;  /* 0x0000000000007941 */ /* 0x000fea0003800000 */
.L_x_706:
[----:B------:R-:W0:Y:S01]  /*3720*/  LDGDEPBAR ;  /* 0x00000000000079af */ /* 0x000e220000000000 */
[----:B------:R-:W-:Y:S01]  /*3730*/  ISETP.GE.AND P1, PT, R14, UR4, PT ;  /* 0x000000040e007c0c */ /* 0x000fe2000bf26270 */
[----:B------:R-:W-:Y:S01]  /*3740*/  IMAD.SHL.U32 R167, R4, 0x2, RZ ;  /* 0x0000000204a77824 */ /* 0x000fe200078e00ff */
[C---:B------:R-:W-:Y:S01]  /*3750*/  LEA R248, P0, R170.reuse, c[0x0][0x170], 0x1 ;  /* 0x00005c00aaf87a11 */ /* 0x040fe200078008ff */
[----:B------:R-:W-:Y:S03]  /*3760*/  BSSY B0, `(.L_x_708) ;  /* 0x0000025000007945 */ /* 0x000fe60003800000 */
[----:B------:R-:W-:Y:S02]  /*3770*/  LOP3.LUT R167, R167, 0x6, RZ, 0xc0, !PT ;  /* 0x00000006a7a77812 */ /* 0x000fe400078ec0ff */
[----:B------:R-:W-:Y:S01]  /*3780*/  LEA.HI.X R249, R170, c[0x0][0x174], R168, 0x1, P0 ;  /* 0x00005d00aaf97a11 */ /* 0x000fe200000f0ca8 */
[----:B------:R-:W-:-:S04]  /*3790*/  DEPBAR.LE SB0, 0x0 ;  /* 0x000080000000791a */ /* 0x000fc80000000000 */
[----:B------:R-:W-:Y:S06]  /*37a0*/  BAR.SYNC.DEFER_BLOCKING 0x0 ;  /* 0x0000000000007b1d */ /* 0x000fec0000010000 */
[----:B------:R3:W-:Y:S04]  /*37b0*/  @P1 STS.128 [R238+0x10000], RZ ;  /* 0x010000ffee001388 */ /* 0x0007e80000000c00 */
[----:B------:R3:W-:Y:S04]  /*37c0*/  @P1 STS.128 [R238+0x12000], RZ ;  /* 0x012000ffee001388 */ /* 0x0007e80000000c00 */
[----:B------:R3:W-:Y:S04]  /*37d0*/  @P1 STS.128 [R238+0x14000], RZ ;  /* 0x014000ffee001388 */ /* 0x0007e80000000c00 */
[----:B------:R3:W-:Y:S01]  /*37e0*/  @P1 STS.128 [R238+0x16000], RZ ;  /* 0x016000ffee001388 */ /* 0x0007e20000000c00 */
[----:B------:R-:W-:Y:S05]  /*37f0*/  @P1 BRA `(.L_x_709) ;  /* 0x000001b000001947 */ /* 0x000fea0003800000 */
[----:B------:R-:W-:Y:S02]  /*3800*/  ISETP.GE.AND P2, PT, R237, c[0x0][0x220], PT ;  /* 0x00008800ed007a0c */ /* 0x000fe40003f46270 */
[----:B------:R-:W-:-:S02]  /*3810*/  ISETP.GE.AND P3, PT, R240, c[0x0][0x220], PT ;  /* 0x00008800f0007a0c */ /* 0x000fc40003f66270 */
[----:B------:R-:W-:Y:S02]  /*3820*/  ISETP.GE.AND P1, PT, R236, c[0x0][0x220], PT ;  /* 0x00008800ec007a0c */ /* 0x000fe40003f26270 */
[----:B------:R-:W-:-:S07]  /*3830*/  ISETP.GE.AND P0, PT, R235, c[0x0][0x220], PT ;  /* 0x00008800eb007a0c */ /* 0x000fce0003f06270 */
[----:B-12---:R-:W-:Y:S02]  /*3840*/  @!P2 IMAD.MOV.U32 R8, RZ, RZ, R248 ;  /* 0x000000ffff08a224 */ /* 0x006fe400078e00f8 */
[----:B------:R-:W-:Y:S01]  /*3850*/  @!P2 IMAD.MOV.U32 R9, RZ, RZ, R249 ;  /* 0x000000ffff09a224 */ /* 0x000fe200078e00f9 */
[----:B------:R1:W-:Y:S04]  /*3860*/  @P3 STS.128 [R238+0x10000], RZ ;  /* 0x010000ffee003388 */ /* 0x0003e80000000c00 */
        /* <DEDUP_REMOVED lines=16> */
[----:B------:R-:W-:Y:S01]  /*3970*/  @!PT LDS RZ, [RZ] ;  /* 0x00000000fffff984 */ /* 0x000fe20000000800 */
[----:B------:R-:W-:Y:S01]  /*3980*/  @!PT LDS RZ, [RZ] ;  /* 0x00000000fffff984 */ /* 0x000fe20000000800 */
[----:B------:R-:W-:Y:S01]  /*3990*/  @!PT LDS RZ, [RZ] ;  /* 0x00000000fffff984 */ /* 0x000fe20000000800 */
[----:B------:R2:W-:Y:S02]  /*39a0*/  LDGSTS.E.BYPASS.LTC128B.128 [R238+0x16000], [R248.64+0x180] ;  /* 0x16000180f8ee7fae */ /* 0x0005e4000b901d60 */
.L_x_709:
[----:B------:R-:W-:Y:S05]  /*39b0*/  BSYNC B0 ;  /* 0x0000000000007941 */ /* 0x000fea0003800000 */
.L_x_708:
[----:B------:R-:W-:Y:S01]  /*39c0*/  ISETP.GE.AND P0, PT, R3, UR4, PT ;  /* 0x0000000403007c0c */ /* 0x000fe2000bf06270 */
[----:B------:R-:W-:Y:S01]  /*39d0*/  ULDC.64 UR6, c[0x0][0x1a0] ;  /* 0x0000680000067ab9 */ /* 0x000fe20000000a00 */
[----:B------:R-:W-:Y:S01]  /*39e0*/  BSSY B0, `(.L_x_710) ;  /* 0x0000033000007945 */ /* 0x000fe20003800000 */
[----:B------:R-:W-:-:S02]  /*39f0*/  USHF.L.U64.HI UR25, UR6, UR25, UR7 ;  /* 0x0000001906197299 */ /* 0x000fc40008010207 */
[----:B------:R-:W-:-:S08]  /*3a00*/  USHF.L.U32 UR26, UR6, 0x4, URZ ;  /* 0x00000004061a7899 */ /* 0x000fd0000800063f */
[----:B------:R4:W-:Y:S04]  /*3a10*/  @P0 STS.128 [R238+0x10800], RZ ;  /* 0x010800ffee000388 */ /* 0x0009e80000000c00 */
[----:B------:R4:W-:Y:S04]  /*3a20*/  @P0 STS.128 [R238+0x12800], RZ ;  /* 0x012800ffee000388 */ /* 0x0009e80000000c00 */
[----:B------:R4:W-:Y:S04]  /*3a30*/  @P0 STS.128 [R238+0x14800], RZ ;  /* 0x014800ffee000388 */ /* 0x0009e80000000c00 */
[----:B------:R4:W-:Y:S01]  /*3a40*/  @P0 STS.128 [R238+0x16800], RZ ;  /* 0x016800ffee000388 */ /* 0x0009e20000000c00 */
[----:B------:R-:W-:Y:S05]  /*3a50*/  @P0 BRA `(.L_x_711) ;  /* 0x000002b000000947 */ /* 0x000fea0003800000 */
[----:B------:R-:W-:Y:S01]  /*3a60*/  ISETP.GE.AND P5, PT, R240, c[0x0][0x220], PT ;  /* 0x00008800f0007a0c */ /* 0x000fe20003fa6270 */
[----:B-1----:R-:W-:Y:S01]  /*3a70*/  IMAD.U32 R17, RZ, RZ, UR26 ;  /* 0x0000001aff117e24 */ /* 0x002fe2000f8e00ff */
[----:B------:R-:W-:Y:S01]  /*3a80*/  ISETP.GE.AND P4, PT, R237, c[0x0][0x220], PT ;  /* 0x00008800ed007a0c */ /* 0x000fe20003f86270 */
[----:B------:R-:W-:Y:S01]  /*3a90*/  IMAD.U32 R3, RZ, RZ, UR26 ;  /* 0x0000001aff037e24 */ /* 0x000fe2000f8e00ff */
[----:B------:R-:W-:Y:S01]  /*3aa0*/  ISETP.GE.AND P2, PT, R236, c[0x0][0x220], PT ;  /* 0x00008800ec007a0c */ /* 0x000fe20003f46270 */
[----:B------:R-:W-:-:S02]  /*3ab0*/  IMAD.U32 R4, RZ, RZ, UR25 ;  /* 0x00000019ff047e24 */ /* 0x000fc4000f8e00ff */
[----:B------:R-:W-:Y:S02]  /*3ac0*/  IMAD.U32 R11, RZ, RZ, UR26 ;  /* 0x0000001aff0b7e24 */ /* 0x000fe4000f8e00ff */
[----:B--2---:R-:W-:Y:S02]  /*3ad0*/  IMAD.U32 R9, RZ, RZ, UR26 ;  /* 0x0000001aff097e24 */ /* 0x004fe4000f8e00ff */
[----:B------:R-:W-:Y:S02]  /*3ae0*/  IMAD.U32 R8, RZ, RZ, UR26 ;  /* 0x0000001aff087e24 */ /* 0x000fe4000f8e00ff */
[-C--:B------:R-:W-:Y:S01]  /*3af0*/  @!P5 LEA R16, P0, R17, R248.reuse, 0x1 ;  /* 0x000000f81110d211 */ /* 0x080fe200078008ff */
[----:B------:R-:W-:Y:S01]  /*3b00*/  IMAD.U32 R6, RZ, RZ, UR25 ;  /* 0x00000019ff067e24 */ /* 0x000fe2000f8e00ff */
[----:B------:R-:W-:Y:S01]  /*3b10*/  @!P4 LEA R18, P3, R11, R248, 0x1 ;  /* 0x000000f80b12c211 */ /* 0x000fe200078608ff */
[----:B------:R1:W-:Y:S01]  /*3b20*/  @P5 STS.128 [R238+0x10800], RZ ;  /* 0x010800ffee005388 */ /* 0x0003e20000000c00 */
[----:B------:R-:W-:-:S02]  /*3b30*/  @!P5 LEA.HI.X R17, R3, R249, R4, 0x1, P0 ;  /* 0x000000f90311d211 */ /* 0x000fc400000f0c04 */
[----:B------:R-:W-:Y:S02]  /*3b40*/  ISETP.GE.AND P0, PT, R235, c[0x0][0x220], PT ;  /* 0x00008800eb007a0c */ /* 0x000fe40003f06270 */
[----:B------:R-:W-:Y:S01]  /*3b50*/  @!P2 LEA R20, P1, R9, R248, 0x1 ;  /* 0x000000f80914a211 */ /* 0x000fe200078208ff */
[----:B------:R-:W-:Y:S01]  /*3b60*/  @!PT LDS RZ, [RZ] ;  /* 0x00000000fffff984 */ /* 0x000fe20000000800 */
[----:B------:R-:W-:Y:S01]  /*3b70*/  @!PT LDS RZ, [RZ] ;  /* 0x00000000fffff984 */ /* 0x000fe20000000800 */
[----:B------:R-:W-:Y:S01]  /*3b80*/  @!PT LDS RZ, [RZ] ;  /* 0x00000000fffff984 */ /* 0x000fe20000000800 */
[----:B------:R1:W-:Y:S01]  /*3b90*/  @!P5 LDGSTS.E.BYPASS.LTC128B.128 [R238+0x10800], [R16.64] ;  /* 0x1080000010eedfae */ /* 0x0003e2000b901d60 */
[-C--:B------:R-:W-:Y:S02]  /*3ba0*/  @!P4 LEA.HI.X R19, R8, R249.reuse, R6, 0x1, P3 ;  /* 0x000000f90813c211 */ /* 0x080fe400018f0c06 */
[----:B------:R-:W-:Y:S01]  /*3bb0*/  @!P2 LEA.HI.X R21, R3, R249, R4, 0x1, P1 ;  /* 0x000000f90315a211 */ /* 0x000fe200008f0c04 */
        /* <DEDUP_REMOVED lines=12> */
[----:B------:R-:W-:Y:S01]  /*3c80*/  IMAD.U32 R9, RZ, RZ, UR26 ;  /* 0x0000001aff097e24 */ /* 0x000fe2000f8e00ff */
[----:B------:R-:W-:Y:S01]  /*3c90*/  MOV R3, UR26 ;  /* 0x0000001a00037c02 */ /* 0x000fe20008000f00 */
[----:B------:R-:W-:-:S03]  /*3ca0*/  IMAD.U32 R4, RZ, RZ, UR25 ;  /* 0x00000019ff047e24 */ /* 0x000fc6000f8e00ff */
[----:B------:R-:W-:-:S04]  /*3cb0*/  LEA R8, P0, R9, R248, 0x1 ;  /* 0x000000f809087211 */ /* 0x000fc800078008ff */
[----:B------:R-:W-:-:S05]  /*3cc0*/  LEA.HI.X R9, R3, R249, R4, 0x1, P0 ;  /* 0x000000f903097211 */ /* 0x000fca00000f0c04 */
[----:B------:R-:W-:Y:S01]  /*3cd0*/  @!PT LDS RZ, [RZ] ;  /* 0x00000000fffff984 */ /* 0x000fe20000000800 */
[----:B------:R-:W-:Y:S01]  /*3ce0*/  @!PT LDS RZ, [RZ] ;  /* 0x00000000fffff984 */ /* 0x000fe20000000800 */
[----:B------:R-:W-:Y:S01]  /*3cf0*/  @!PT LDS RZ, [RZ] ;  /* 0x00000000fffff984 */ /* 0x000fe20000000800 */
[----:B------:R2:W-:Y:S04]  /*3d00*/  LDGSTS.E.BYPASS.LTC128B.128 [R238+0x16800], [R8.64+0x180] ;  /* 0x1680018008ee7fae */ /* 0x0005e8000b901d60 */
.L_x_711:
[----:B------:R-:W-:Y:S05]  /*3d10*/  BSYNC B0 ;  /* 0x0000000000007941 */ /* 0x000fea0003800000 */
.L_x_710:
[----:B------:R-:W-:Y:S01]  /*3d20*/  ISETP.GE.AND P0, PT, R12, UR4, PT ;  /* 0x000000040c007c0c */ /* 0x000fe2000bf06270 */
[----:B------:R-:W-:-:S12]  /*3d30*/  BSSY B0, `(.L_x_712) ;  /* 0x000002c000007945 */ /* 0x000fd80003800000 */
[----:B------:R1:W-:Y:S04]  /*3d40*/  @P0 STS.128 [R238+0x11000], RZ ;  /* 0x011000ffee000388 */ /* 0x0003e80000000c00 */
[----:B------:R1:W-:Y:S04]  /*3d50*/  @P0 STS.128 [R238+0x13000], RZ ;  /* 0x013000ffee000388 */ /* 0x0003e80000000c00 */
[----:B------:R1:W-:Y:S04]  /*3d60*/  @P0 STS.128 [R238+0x15000], RZ ;  /* 0x015000ffee000388 */ /* 0x0003e80000000c00 */
[----:B------:R1:W-:Y:S01]  /*3d70*/  @P0 STS.128 [R238+0x17000], RZ ;  /* 0x017000ffee000388 */ /* 0x0003e20000000c00 */
[----:B------:R-:W-:Y:S05]  /*3d80*/  @P0 BRA `(.L_x_713) ;  /* 0x0000026000000947 */ /* 0x000fea0003800000 */
[----:B------:R-:W-:Y:S01]  /*3d90*/  ISETP.GE.AND P5, PT, R240, c[0x0][0x220], PT ;  /* 0x00008800f0007a0c */ /* 0x000fe20003fa6270 */
[----:B------:R-:W-:Y:S01]  /*3da0*/  IMAD.U32 R3, RZ, RZ, UR6 ;  /* 0x00000006ff037e24 */ /* 0x000fe2000f8e00ff */
[----:B------:R-:W-:Y:S01]  /*3db0*/  ISETP.GE.AND P4, PT, R237, c[0x0][0x220], PT ;  /* 0x00008800ed007a0c */ /* 0x000fe20003f86270 */
[----:B-12---:R-:W-:Y:S01]  /*3dc0*/  IMAD.MOV.U32 R9, RZ, RZ, 0x5 ;  /* 0x00000005ff097424 */ /* 0x006fe200078e00ff */
[----:B------:R-:W-:Y:S01]  /*3dd0*/  ISETP.GE.AND P2, PT, R236, c[0x0][0x220], PT ;  /* 0x00008800ec007a0c */ /* 0x000fe20003f46270 */
[----:B------:R-:W-:Y:S01]  /*3de0*/  IMAD.U32 R4, RZ, RZ, UR6 ;  /* 0x00000006ff047e24 */ /* 0x000fe2000f8e00ff */
[----:B------:R-:W-:Y:S01]  /*3df0*/  ISETP.GE.AND P0, PT, R235, c[0x0][0x220], PT ;  /* 0x00008800eb007a0c */ /* 0x000fe20003f06270 */
[----:B------:R-:W-:-:S03]  /*3e00*/  IMAD.SHL.U32 R3, R3, 0x20, RZ ;  /* 0x0000002003037824 */ /* 0x000fc600078e00ff */
[----:B------:R-:W-:-:S03]  /*3e10*/  SHF.L.U64.HI R4, R4, R9, c[0x0][0x1a4] ;  /* 0x0000690004047619 */ /* 0x000fc60000010209 */
[CC--:B------:R-:W-:Y:S01]  /*3e20*/  @!P5 LEA R18, P6, R3.reuse, R248.reuse, 0x1 ;  /* 0x000000f80312d211 */ /* 0x0c0fe200078c08ff */
[----:B------:R1:W-:Y:S01]  /*3e30*/  @P5 STS.128 [R238+0x11000], RZ ;  /* 0x011000ffee005388 */ /* 0x0003e20000000c00 */
[CC--:B------:R-:W-:Y:S02]  /*3e40*/  @!P4 LEA R16, P3, R3.reuse, R248.reuse, 0x1 ;  /* 0x000000f80310c211 */ /* 0x0c0fe400078608ff */
[C---:B------:R-:W-:Y:S02]  /*3e50*/  @!P2 LEA R8, P1, R3.reuse, R248, 0x1 ;  /* 0x000000f80308a211 */ /* 0x040fe400078208ff */
[CCC-:B------:R-:W-:Y:S02]  /*3e60*/  @!P5 LEA.HI.X R19, R3.reuse, R249.reuse, R4.reuse, 0x1, P6 ;  /* 0x000000f90313d211 */ /* 0x1c0fe400030f0c04 */
[CCC-:B------:R-:W-:Y:S02]  /*3e70*/  @!P4 LEA.HI.X R17, R3.reuse, R249.reuse, R4.reuse, 0x1, P3 ;  /* 0x000000f90311c211 */ /* 0x1c0fe400018f0c04 */
[----:B------:R-:W-:Y:S01]  /*3e80*/  @!P2 LEA.HI.X R9, R3, R249, R4, 0x1, P1 ;  /* 0x000000f90309a211 */ /* 0x000fe200008f0c04 */
        /* <DEDUP_REMOVED lines=16> */
[----:B-1----:R-:W-:-:S04]  /*3f90*/  LEA R8, P0, R3, R248, 0x1 ;  /* 0x000000f803087211 */ /* 0x002fc800078008ff */
[----:B------:R-:W-:-:S05]  /*3fa0*/  LEA.HI.X R9, R3, R249, R4, 0x1, P0 ;  /* 0x000000f903097211 */ /* 0x000fca00000f0c04 */
[----:B------:R-:W-:Y:S01]  /*3fb0*/  @!PT LDS RZ, [RZ] ;  /* 0x00000000fffff984 */ /* 0x000fe20000000800 */
[----:B------:R-:W-:Y:S01]  /*3fc0*/  @!PT LDS RZ, [RZ] ;  /* 0x00000000fffff984 */ /* 0x000fe20000000800 */
[----:B------:R-:W-:Y:S01]  /*3fd0*/  @!PT LDS RZ, [RZ] ;  /* 0x00000000fffff984 */ /* 0x000fe20000000800 */
[----:B------:R1:W-:Y:S04]  /*3fe0*/  LDGSTS.E.BYPASS.LTC128B.128 [R238+0x17000], [R8.64+0x180] ;  /* 0x1700018008ee7fae */ /* 0x0003e8000b901d60 */
.L_x_713:
[----:B------:R-:W-:Y:S05]  /*3ff0*/  BSYNC B0 ;  /* 0x0000000000007941 */ /* 0x000fea0003800000 */
.L_x_712:
[----:B------:R-:W-:Y:S01]  /*4000*/  ISETP.GE.AND P0, PT, R10, UR4, PT ;  /* 0x000000040a007c0c */ /* 0x000fe2000bf06270 */
[----:B------:R-:W-:Y:S01]  /*4010*/  BSSY B0, `(.L_x_714) ;  /* 0x0000036000007945 */ /* 0x000fe20003800000 */
[----:B------:R-:W-:-:S04]  /*4020*/  SHF.R.S32.HI R4, RZ, 0x1f, R13 ;  /* 0x0000001fff047819 */ /* 0x000fc8000001140d */
[----:B------:R-:W-:-:S04]  /*4030*/  LEA.HI R3, R4, R13, RZ, 0x2 ;  /* 0x0000000d04037211 */ /* 0x000fc800078f10ff */
[----:B------:R-:W-:-:S03]  /*4040*/  SHF.R.S32.HI R3, RZ, 0x2, R3 ;  /* 0x00000002ff037819 */ /* 0x000fc60000011403 */
[----:B------:R1:W-:Y:S04]  /*4050*/  @P0 STS.128 [R238+0x11800], RZ ;  /* 0x011800ffee000388 */ /* 0x0003e80000000c00 */
[----:B------:R1:W-:Y:S04]  /*4060*/  @P0 STS.128 [R238+0x13800], RZ ;  /* 0x013800ffee000388 */ /* 0x0003e80000000c00 */
[----:B------:R1:W-:Y:S04]  /*4070*/  @P0 STS.128 [R238+0x15800], RZ ;  /* 0x015800ffee000388 */ /* 0x0003e80000000c00 */
[----:B------:R1:W-:Y:S01]  /*4080*/  @P0 STS.128 [R238+0x17800], RZ ;  /* 0x017800ffee000388 */ /* 0x0003e20000000c00 */
[----:B------:R-:W-:Y:S05]  /*4090*/  @P0 BRA `(.L_x_715) ;  /* 0x000002d000000947 */ /* 0x000fea0003800000 */
[----:B------:R-:W-:Y:S01]  /*40a0*/  ISETP.GE.AND P3, PT, R240, c[0x0][0x220], PT ;  /* 0x00008800f0007a0c */ /* 0x000fe20003f66270 */
[----:B------:R-:W-:Y:S01]  /*40b0*/  IMAD.U32 R4, RZ, RZ, UR6 ;  /* 0x00000006ff047e24 */ /* 0x000fe2000f8e00ff */
[----:B------:R-:W-:-:S02]  /*40c0*/  ISETP.GE.AND P2, PT, R237, c[0x0][0x220], PT ;  /* 0x00008800ed007a0c */ /* 0x000fc40003f46270 */
[----:B------:R-:W-:Y:S02]  /*40d0*/  ISETP.GE.AND P1, PT, R236, c[0x0][0x220], PT ;  /* 0x00008800ec007a0c */ /* 0x000fe40003f26270 */
[----:B------:R-:W-:Y:S02]  /*40e0*/  MOV R12, UR6 ;  /* 0x00000006000c7c02 */ /* 0x000fe40008000f00 */
[----:B------:R-:W-:Y:S02]  /*40f0*/  MOV R10, UR6 ;  /* 0x00000006000a7c02 */ /* 0x000fe40008000f00 */
[----:B------:R-:W-:-:S03]  /*4100*/  ISETP.GE.AND P0, PT, R235, c[0x0][0x220], PT ;  /* 0x00008800eb007a0c */ /* 0x000fc60003f06270 */
[----:B-12---:R-:W-:Y:S01]  /*4110*/  @!P3 MOV R9, c[0x0][0x1a4] ;  /* 0x000069000009ba02 */ /* 0x006fe20000000f00 */
[--C-:B------:R-:W-:Y:S01]  /*4120*/  @!P3 IMAD.WIDE.U32 R12, R12, 0x60, R248.reuse ;  /* 0x000000600c0cb825 */ /* 0x100fe200078e00f8 */
[----:B------:R1:W-:Y:S02]  /*4130*/  @P3 STS.128 [R238+0x11800], RZ ;  /* 0x011800ffee003388 */ /* 0x0003e40000000c00 */
[----:B------:R-:W-:Y:S01]  /*4140*/  @!P1 MOV R6, c[0x0][0x1a4] ;  /* 0x0000690000069a02 */ /* 0x000fe20000000f00 */
[----:B------:R-:W-:Y:S02]  /*4150*/  @!P2 IMAD.MOV.U32 R8, RZ, RZ, c[0x0][0x1a4] ;  /* 0x00006900ff08a624 */ /* 0x000fe400078e00ff */
[----:B------:R-:W-:Y:S02]  /*4160*/  @!P3 IMAD R9, R9, 0x60, RZ ;  /* 0x000000600909b824 */ /* 0x000fe400078e02ff */
[----:B------:R-:W-:-:S04]  /*4170*/  @!P2 IMAD.WIDE.U32 R10, R10, 0x60, R248 ;  /* 0x000000600a0aa825 */ /* 0x000fc800078e00f8 */
[----:B------:R-:W-:Y:S02]  /*4180*/  @!P2 IMAD R8, R8, 0x60, RZ ;  /* 0x000000600808a824 */ /* 0x000fe400078e02ff */
[----:B------:R-:W-:-:S03]  /*4190*/  @!P1 IMAD.WIDE.U32 R16, R4, 0x60, R248 ;  /* 0x0000006004109825 */ /* 0x000fc600078e00f8 */
[----:B------:R-:W-:Y:S01]  /*41a0*/  @!P2 IADD3 R11, R11, R8, RZ ;  /* 0x000000080b0ba210 */ /* 0x000fe20007ffe0ff */
[----:B------:R-:W-:Y:S02]  /*41b0*/  @!P1 IMAD R6, R6, 0x60, RZ ;  /* 0x0000006006069824 */ /* 0x000fe400078e02ff */
[----:B------:R-:W-:-:S03]  /*41c0*/  @!P3 IMAD.IADD R13, R13, 0x1, R9 ;  /* 0x000000010d0db824 */ /* 0x000fc600078e0209 */
[----:B------:R-:W-:Y:S02]  /*41d0*/  @!P1 IADD3 R17, R17, R6, RZ ;  /* 0x0000000611119210 */ /* 0x000fe40007ffe0ff */
        /* <DEDUP_REMOVED lines=16> */
[----:B------:R-:W-:Y:S01]  /*42e0*/  MOV R4, UR6 ;  /* 0x0000000600047c02 */ /* 0x000fe20008000f00 */
[----:B------:R-:W-:-:S02]  /*42f0*/  ULDC UR4, c[0x0][0x1a4] ;  /* 0x0000690000047ab9 */ /* 0x000fc40000000800 */
[----:B------:R-:W-:Y:S02]  /*4300*/  UIMAD UR4, UR4, 0x60, URZ ;  /* 0x00000060040478a4 */ /* 0x000fe4000f8e023f */
[----:B------:R-:W-:-:S05]  /*4310*/  IMAD.WIDE.U32 R8, R4, 0x60, R248 ;  /* 0x0000006004087825 */ /* 0x000fca00078e00f8 */
[----:B------:R-:W-:-:S05]  /*4320*/  IADD3 R9, R9, UR4, RZ ;  /* 0x0000000409097c10 */ /* 0x000fca000fffe0ff */
[----:B------:R-:W-:Y:S01]  /*4330*/  @!PT LDS RZ, [RZ] ;  /* 0x00000000fffff984 */ /* 0x000fe20000000800 */
[----:B------:R-:W-:Y:S01]  /*4340*/  @!PT LDS RZ, [RZ] ;  /* 0x00000000fffff984 */ /* 0x000fe20000000800 */
[----:B------:R-:W-:Y:S01]  /*4350*/  @!PT LDS RZ, [RZ] ;  /* 0x00000000fffff984 */ /* 0x000fe20000000800 */
[----:B------:R2:W-:Y:S02]  /*4360*/  LDGSTS.E.BYPASS.LTC128B.128 [R238+0x17800], [R8.64+0x180] ;  /* 0x1780018008ee7fae */ /* 0x0005e4000b901d60 */
.L_x_715:
[----:B------:R-:W-:Y:S05]  /*4370*/  BSYNC B0 ;  /* 0x0000000000007941 */ /* 0x000fea0003800000 */
.L_x_714:
[C---:B------:R-:W-:Y:S01]  /*4380*/  IMAD.SHL.U32 R4, R2.reuse, 0x40, RZ ;  /* 0x0000004002047824 */ /* 0x040fe200078e00ff */
[----:B------:R-:W-:Y:S01]  /*4390*/  R2P PR, R2, 0x6 ;  /* 0x0000000602007804 */ /* 0x000fe20000000000 */
[----:B------:R-:W-:Y:S01]  /*43a0*/  IMAD.SHL.U32 R14, R14, 0x8, RZ ;  /* 0x000000080e0e7824 */ /* 0x000fe200078e00ff */
[----:B------:R-:W0:Y:S01]  /*43b0*/  LDGDEPBAR ;  /* 0x00000000000079af */ /* 0x000e220000000000 */
[----:B------:R-:W-:Y:S01]  /*43c0*/  IMAD R234, R81, 0x400, R0 ;  /* 0x0000040051ea7824 */ /* 0x000fe200078e0200 */
[----:B-12---:R-:W-:Y:S01]  /*43d0*/  LOP3.LUT R9, R4, 0x1c0, RZ, 0xc0, !PT ;  /* 0x000001c004097812 */ /* 0x006fe200078ec0ff */
[----:B------:R-:W-:Y:S02]  /*43e0*/  UISETP.GE.AND UP0, UPT, UR8, 0x2, UPT ;  /* 0x000000020800788c */ /* 0x000fe4000bf06270 */
[----:B------:R-:W-:Y:S01]  /*43f0*/  IMAD.SHL.U32 R234, R234, 0x2, RZ ;  /* 0x00000002eaea7824 */ /* 0x000fe200078e00ff */
[----:B------:R-:W-:Y:S02]  /*4400*/  LOP3.LUT R4, R9, 0x8, R14, 0xf8, !PT ;  /* 0x0000000809047812 */ /* 0x000fe400078ef80e */
[----:B------:R-:W-:Y:S01]  /*4410*/  SHF.R.U32.HI R9, RZ, 0x3, R9 ;  /* 0x00000003ff097819 */ /* 0x000fe20000011609 */
[--C-:B------:R-:W-:Y:S01]  /*4420*/  IMAD R232, R7, 0x2, R234.reuse ;  /* 0x0000000207e87824 */ /* 0x100fe200078e02ea */
[----:B------:R-:W-:Y:S01]  /*4430*/  PLOP3.LUT P0, PT, PT, PT, UP0, 0x80, 0x0 ;  /* 0x000000000000781c */ /* 0x000fe20003f0f008 */
[C---:B------:R-:W-:Y:S01]  /*4440*/  IMAD R230, R5.reuse, 0x2, R234 ;  /* 0x0000000205e67824 */ /* 0x040fe200078e02ea */
[----:B------:R-:W-:Y:S01]  /*4450*/  LOP3.LUT R4, R4, R9, RZ, 0x3c, !PT ;  /* 0x0000000904047212 */ /* 0x000fe200078e3cff */
[----:B------:R-:W-:Y:S01]  /*4460*/  IMAD R229, R5, 0x2, R232 ;  /* 0x0000000205e57824 */ /* 0x000fe200078e02e8 */
[----:B------:R-:W-:Y:S03]  /*4470*/  LDSM.16.M88.4 R8, [R234] ;  /* 0x00000000ea08783b */ /* 0x000fe60000000200 */
[----:B------:R-:W-:Y:S01]  /*4480*/  IMAD R233, R233, 0x200, R4 ;  /* 0x00000200e9e97824 */ /* 0x000fe200078e0204 */
[----:B------:R-:W-:Y:S03]  /*4490*/  LDSM.16.M88.4 R44, [R232] ;  /* 0x00000000e82c783b */ /* 0x000fe60000000200 */
[----:B------:R-:W-:Y:S01]  /*44a0*/  IMAD.SHL.U32 R233, R233, 0x2, RZ ;  /* 0x00000002e9e97824 */ /* 0x000fe200078e00ff */
[----:B------:R-:W-:Y:S04]  /*44b0*/  LDSM.16.M88.4 R52, [R230] ;  /* 0x00000000e634783b */ /* 0x000fe80000000200 */
[----:B------:R-:W1:Y:S01]  /*44c0*/  LDSM.16.M88.4 R24, [R233+0x8000] ;  /* 0x00800000e918783b */ /* 0x000e620000000200 */
[----:B------:R-:W-:-:S02]  /*44d0*/  IADD3 R2, R233, 0x8000, RZ ;  /* 0x00008000e9027810 */ /* 0x000fc40007ffe0ff */
[----:B------:R-:W-:Y:S01]  /*44e0*/  IADD3 R231, R233, 0x8020, RZ ;  /* 0x00008020e9e77810 */ /* 0x000fe20007ffe0ff */
[----:B------:R-:W2:Y:S01]  /*44f0*/  LDSM.16.M88.4 R16, [R233+0x8800] ;  /* 0x00880000e910783b */ /* 0x000ea20000000200 */
[----:B------:R-:W-:Y:S01]  /*4500*/  @P1 IADD3 R231, R2, -0x20, RZ ;  /* 0xffffffe002e71810 */ /* 0x000fe20007ffe0ff */
[----:B------:R-:W-:Y:S02]  /*4510*/  IMAD.MOV.U32 R2, RZ, RZ, 0x40 ;  /* 0x00000040ff027424 */ /* 0x000fe400078e00ff */
[----:B------:R-:W5:Y:S01]  /*4520*/  LDSM.16.M88.4 R60, [R233+0x9000] ;  /* 0x00900000e93c783b */ /* 0x000f620000000200 */
[C---:B------:R-:W-:Y:S02]  /*4530*/  IADD3 R223, R231.reuse, 0x800, RZ ;  /* 0x00000800e7df7810 */ /* 0x040fe40007ffe0ff */
[----:B------:R-:W-:Y:S01]  /*4540*/  SEL R2, R2, 0xffffffc0, !P2 ;  /* 0xffffffc002027807 */ /* 0x000fe20005000000 */
[----:B------:R-:W3:Y:S01]  /*4550*/  LDSM.16.M88.4 R40, [R233+0x9800] ;  /* 0x00980000e928783b */ /* 0x000ee20000000200 */
[----:B------:R-:W-:-:S02]  /*4560*/  IADD3 R222, R231, 0x1000, RZ ;  /* 0x00001000e7de7810 */ /* 0x000fc40007ffe0ff */
[----:B------:R-:W-:Y:S01]  /*4570*/  IADD3 R221, R231, 0x1800, RZ ;  /* 0x00001800e7dd7810 */ /* 0x000fe20007ffe0ff */
[----:B------:R-:W4:Y:S01]  /*4580*/  LDSM.16.M88.4 R36, [R231] ;  /* 0x00000000e724783b */ /* 0x000f220000000200 */
[----:B------:R-:W-:Y:S01]  /*4590*/  IMAD.IADD R227, R233, 0x1, R2 ;  /* 0x00000001e9e37824 */ /* 0x000fe200078e0202 */
[----:B------:R-:W-:Y:S01]  /*45a0*/  IADD3 R219, R231, 0x2000, RZ ;  /* 0x00002000e7db7810 */ /* 0x000fe20007ffe0ff */
[----:B------:R-:W-:Y:S01]  /*45b0*/  IMAD.IADD R220, R2, 0x1, R231 ;  /* 0x0000000102dc7824 */ /* 0x000fe200078e02e7 */
[----:B------:R-:W3:Y:S01]  /*45c0*/  LDSM.16.M88.4 R32, [R231+0x800] ;  /* 0x00080000e720783b */ /* 0x000ee20000000200 */
[----:B------:R-:W-:Y:S02]  /*45d0*/  LEA R2, R81, UR10, 0x4 ;  /* 0x0000000a51027c11 */ /* 0x000fe4000f8e20ff */
[C---:B------:R-:W-:Y:S01]  /*45e0*/  IADD3 R218, R231.reuse, 0x2800, RZ ;  /* 0x00002800e7da7810 */ /* 0x040fe20007ffe0ff */
[----:B------:R-:W3:Y:S01]  /*45f0*/  LDSM.16.M88.4 R12, [R231+0x1000] ;  /* 0x00100000e70c783b */ /* 0x000ee20000000200 */
[----:B------:R-:W-:Y:S01]  /*4600*/  IADD3 R3, R2, 0x1, R3 ;  /* 0x0000000102037810 */ /* 0x000fe20007ffe003 */
[----:B------:R-:W-:Y:S01]  /*4610*/  IMAD.U32 R2, RZ, RZ, UR11 ;  /* 0x0000000bff027e24 */ /* 0x000fe2000f8e00ff */
[C---:B------:R-:W-:Y:S01]  /*4620*/  IADD3 R217, R231.reuse, 0x3000, RZ ;  /* 0x00003000e7d97810 */ /* 0x040fe20007ffe0ff */
[----:B------:R-:W-:Y:S01]  /*4630*/  LDSM.16.M88.4 R48, [R231+0x1800] ;  /* 0x00180000e730783b */ /* 0x000fe20000000200 */
[----:B------:R-:W-:-:S02]  /*4640*/  IADD3 R216, R231, 0x3800, RZ ;  /* 0x00003800e7d87810 */ /* 0x000fc40007ffe0ff */
[----:B------:R-:W-:Y:S01]  /*4650*/  IADD3 R2, R2, -UR29, R3 ;  /* 0x8000001d02027c10 */ /* 0x000fe2000fffe003 */
[----:B------:R-:W-:Y:S01]  /*4660*/  LDSM.16.M88.4 R72, [R227+0x8800] ;  /* 0x00880000e348783b */ /* 0x000fe20000000200 */
[C---:B------:R-:W-:Y:S02]  /*4670*/  IADD3 R215, R231.reuse, 0x4000, RZ ;  /* 0x00004000e7d77810 */ /* 0x040fe40007ffe0ff */
[----:B------:R-:W-:Y:S01]  /*4680*/  IADD3 R200, R2, c[0x0][0x2e8], RZ ;  /* 0x0000ba0002c87a10 */ /* 0x000fe20007ffe0ff */
[----:B------:R-:W-:Y:S01]  /*4690*/  LDSM.16.M88.4 R68, [R220] ;  /* 0x00000000dc44783b */ /* 0x000fe20000000200 */
[----:B------:R-:W-:Y:S02]  /*46a0*/  IADD3 R214, R231, 0x4800, RZ ;  /* 0x00004800e7d67810 */ /* 0x000fe40007ffe0ff */
[C---:B------:R-:W-:Y:S01]  /*46b0*/  IADD3 R2, R200.reuse, 0x8, RZ ;  /* 0x00000008c8027810 */ /* 0x040fe20007ffe0ff */
[----:B-1----:R-:W-:Y:S01]  /*46c0*/  HMMA.16816.F32 R28, R8, R24, RZ ;  /* 0x00000018081c723c */ /* 0x002fe200000018ff */
[----:B------:R-:W-:Y:S01]  /*46d0*/  LDSM.16.M88.4 R76, [R233+0xb000] ;  /* 0x00b00000e94c783b */ /* 0x000fe20000000200 */
[----:B------:R-:W-:-:S02]  /*46e0*/  IMNMX R200, R200, UR11, PT ;  /* 0x0000000bc8c87c17 */ /* 0x000fc4000b800200 */
[----:B------:R-:W-:Y:S02]  /*46f0*/  IMNMX R2, R2, UR11, PT ;  /* 0x0000000b02027c17 */ /* 0x000fe4000b800200 */
[C---:B------:R-:W-:Y:S02]  /*4700*/  IADD3 R213, R231.reuse, 0x5000, RZ ;  /* 0x00005000e7d57810 */ /* 0x040fe40007ffe0ff */
[C---:B------:R-:W-:Y:S01]  /*4710*/  HMMA.16816.F32 R24, R8.reuse, R26, RZ ;  /* 0x0000001a0818723c */ /* 0x040fe200000018ff */
[C---:B------:R-:W-:Y:S02]  /*4720*/  IADD3 R212, R231.reuse, 0x5800, RZ ;  /* 0x00005800e7d47810 */ /* 0x040fe40007ffe0ff */
[C---:B------:R-:W-:Y:S02]  /*4730*/  IADD3 R211, R231.reuse, 0x6000, RZ ;  /* 0x00006000e7d37810 */ /* 0x040fe40007ffe0ff */
[C---:B------:R-:W-:Y:S02]  /*4740*/  IADD3 R210, R231.reuse, 0x6800, RZ ;  /* 0x00006800e7d27810 */ /* 0x040fe40007ffe0ff */
[C---:B------:R-:W-:Y:S01]  /*4750*/  IADD3 R209, R231.reuse, 0x7000, RZ ;  /* 0x00007000e7d17810 */ /* 0x040fe20007ffe0ff */
[----:B--2---:R-:W-:Y:S01]  /*4760*/  HMMA.16816.F32 R20, R8, R16, RZ ;  /* 0x000000100814723c */ /* 0x004fe200000018ff */
[----:B------:R-:W-:-:S07]  /*4770*/  IADD3 R208, R231, 0x7800, RZ ;  /* 0x00007800e7d07810 */ /* 0x000fce0007ffe0ff */
[C---:B-----5:R-:W-:Y:S08]  /*4780*/  HMMA.16816.F32 R64, R8.reuse, R60, RZ ;  /* 0x0000003c0840723c */ /* 0x060ff000000018ff */
[C---:B------:R-:W-:Y:S08]  /*4790*/  HMMA.16816.F32 R16, R8.reuse, R18, RZ ;  /* 0x000000120810723c */ /* 0x040ff000000018ff */
[C---:B------:R-:W-:Y:S08]  /*47a0*/  HMMA.16816.F32 R60, R8.reuse, R62, RZ ;  /* 0x0000003e083c723c */ /* 0x040ff000000018ff */
[C---:B---3--:R-:W-:Y:S08]  /*47b0*/  HMMA.16816.F32 R56, R8.reuse, R40, RZ ;  /* 0x000000280838723c */ /* 0x048ff000000018ff */
[----:B------:R-:W-:Y:S01]  /*47c0*/  HMMA.16816.F32 R8, R8, R42, RZ ;  /* 0x0000002a0808723c */ /* 0x000fe200000018ff */
[----:B------:R-:W1:Y:S07]  /*47d0*/  LDSM.16.M88.4 R40, [R227+0x8000] ;  /* 0x00800000e328783b */ /* 0x000e6e0000000200 */
[C---:B----4-:R-:W-:Y:S08]  /*47e0*/  HMMA.16816.F32 R28, R44.reuse, R36, R28 ;  /* 0x000000242c1c723c */ /* 0x050ff0000000181c */
[C---:B------:R-:W-:Y:S01]  /*47f0*/  HMMA.16816.F32 R24, R44.reuse, R38, R24 ;  /* 0x000000262c18723c */ /* 0x040fe20000001818 */
[----:B------:R-:W2:Y:S07]  /*4800*/  LDSM.16.M88.4 R36, [R227+0x9000] ;  /* 0x00900000e324783b */ /* 0x000eae0000000200 */
[C---:B------:R-:W-:Y:S08]  /*4810*/  HMMA.16816.F32 R20, R44.reuse, R32, R20 ;  /* 0x000000202c14723c */ /* 0x040ff00000001814 */
[C---:B------:R-:W-:Y:S01]  /*4820*/  HMMA.16816.F32 R16, R44.reuse, R34, R16 ;  /* 0x000000222c10723c */ /* 0x040fe20000001810 */
[----:B------:R-:W3:Y:S07]  /*4830*/  LDSM.16.M88.4 R32, [R227+0x9800] ;  /* 0x00980000e320783b */ /* 0x000eee0000000200 */
[C---:B------:R-:W-:Y:S08]  /*4840*/  HMMA.16816.F32 R64, R44.reuse, R12, R64 ;  /* 0x0000000c2c40723c */ /* 0x040ff00000001840 */
[----:B------:R-:W-:Y:S01]  /*4850*/  HMMA.16816.F32 R60, R44, R14, R60 ;  /* 0x0000000e2c3c723c */ /* 0x000fe2000000183c */
[----:B------:R-:W-:Y:S07]  /*4860*/  LDSM.16.M88.4 R12, [R229] ;  /* 0x00000000e50c783b */ /* 0x000fee0000000200 */
[C---:B-1----:R-:W-:Y:S08]  /*4870*/  HMMA.16816.F32 R28, R52.reuse, R40, R28 ;  /* 0x00000028341c723c */ /* 0x042ff0000000181c */
[----:B------:R-:W-:Y:S01]  /*4880*/  HMMA.16816.F32 R24, R52, R42, R24 ;  /* 0x0000002a3418723c */ /* 0x000fe20000001818 */
[----:B------:R-:W1:Y:S07]  /*4890*/  LDSM.16.M88.4 R40, [R220+0x1000] ;  /* 0x00100000dc28783b */ /* 0x000e6e0000000200 */
[C---:B------:R-:W-:Y:S08]  /*48a0*/  HMMA.16816.F32 R56, R44.reuse, R48, R56 ;  /* 0x000000302c38723c */ /* 0x040ff00000001838 */
[----:B------:R-:W-:Y:S01]  /*48b0*/  HMMA.16816.F32 R8, R44, R50, R8 ;  /* 0x000000322c08723c */ /* 0x000fe20000001808 */
[----:B------:R-:W4:Y:S04]  /*48c0*/  LDSM.16.M88.4 R48, [R220+0x800] ;  /* 0x00080000dc30783b */ /* 0x000f280000000200 */
[----:B------:R-:W5:Y:S03]  /*48d0*/  LDSM.16.M88.4 R44, [R220+0x1800] ;  /* 0x00180000dc2c783b */ /* 0x000f660000000200 */
[C---:B--2---:R-:W-:Y:S08]  /*48e0*/  HMMA.16816.F32 R64, R52.reuse, R36, R64 ;  /* 0x000000243440723c */ /* 0x044ff00000001840 */
[C---:B------:R-:W-:Y:S01]  /*48f0*/  HMMA.16816.F32 R60, R52.reuse, R38, R60 ;  /* 0x00000026343c723c */ /* 0x040fe2000000183c */
[----:B------:R-:W-:Y:S07]  /*4900*/  LDSM.16.M88.4 R36, [R233+0xa000] ;  /* 0x00a00000e924783b */ /* 0x000fee0000000200 */
[C---:B------:R-:W-:Y:S08]  /*4910*/  HMMA.16816.F32 R20, R52.reuse, R72, R20 ;  /* 0x000000483414723c */ /* 0x040ff00000001814 */
[C---:B------:R-:W-:Y:S01]  /*4920*/  HMMA.16816.F32 R16, R52.reuse, R74, R16 ;  /* 0x0000004a3410723c */ /* 0x040fe20000001810 */
[----:B------:R-:W-:Y:S07]  /*4930*/  LDSM.16.M88.4 R72, [R231+0x2000] ;  /* 0x00200000e748783b */ /* 0x000fee0000000200 */
[C---:B---3--:R-:W-:Y:S08]  /*4940*/  HMMA.16816.F32 R56, R52.reuse, R32, R56 ;  /* 0x000000203438723c */ /* 0x048ff00000001838 */
[----:B------:R-:W-:Y:S01]  /*4950*/  HMMA.16816.F32 R52, R52, R34, R8 ;  /* 0x000000223434723c */ /* 0x000fe20000001808 */
[----:B------:R-:W2:Y:S04]  /*4960*/  LDSM.16.M88.4 R8, [R234+0x2000] ;  /* 0x00200000ea08783b */ /* 0x000ea80000000200 */
[----:B------:R-:W3:Y:S03]  /*4970*/  LDSM.16.M88.4 R32, [R233+0xa800] ;  /* 0x00a80000e920783b */ /* 0x000ee60000000200 */
[C---:B-1----:R-:W-:Y:S08]  /*4980*/  HMMA.16816.F32 R64, R12.reuse, R40, R64 ;  /* 0x000000280c40723c */ /* 0x042ff00000001840 */
[C---:B------:R-:W-:Y:S01]  /*4990*/  HMMA.16816.F32 R60, R12.reuse, R42, R60 ;  /* 0x0000002a0c3c723c */ /* 0x040fe2000000183c */
[----:B------:R-:W1:Y:S07]  /*49a0*/  LDSM.16.M88.4 R40, [R233+0xb800] ;  /* 0x00b80000e928783b */ /* 0x000e6e0000000200 */
[C---:B------:R-:W-:Y:S08]  /*49b0*/  HMMA.16816.F32 R28, R12.reuse, R68, R28 ;  /* 0x000000440c1c723c */ /* 0x040ff0000000181c */
[C---:B------:R-:W-:Y:S01]  /*49c0*/  HMMA.16816.F32 R24, R12.reuse, R70, R24 ;  /* 0x000000460c18723c */ /* 0x040fe20000001818 */
[----:B------:R-:W-:Y:S07]  /*49d0*/  LDSM.16.M88.4 R68, [R231+0x2800] ;  /* 0x00280000e744783b */ /* 0x000fee0000000200 */
[C---:B----4-:R-:W-:Y:S08]  /*49e0*/  HMMA.16816.F32 R20, R12.reuse, R48, R20 ;  /* 0x000000300c14723c */ /* 0x050ff00000001814 */
[C---:B------:R-:W-:Y:S01]  /*49f0*/  HMMA.16816.F32 R16, R12.reuse, R50, R16 ;  /* 0x000000320c10723c */ /* 0x040fe20000001810 */
[----:B------:R-:W-:Y:S07]  /*4a00*/  LDSM.16.M88.4 R48, [R231+0x3800] ;  /* 0x00380000e730783b */ /* 0x000fee0000000200 */
[C---:B-----5:R-:W-:Y:S08]  /*4a10*/  HMMA.16816.F32 R56, R12.reuse, R44, R56 ;  /* 0x0000002c0c38723c */ /* 0x060ff00000001838 */
[----:B------:R-:W-:Y:S01]  /*4a20*/  HMMA.16816.F32 R52, R12, R46, R52 ;  /* 0x0000002e0c34723c */ /* 0x000fe20000001834 */
[----:B------:R-:W4:Y:S04]  /*4a30*/  LDSM.16.M88.4 R12, [R232+0x2000] ;  /* 0x00200000e80c783b */ /* 0x000f280000000200 */
[----:B------:R-:W-:Y:S03]  /*4a40*/  LDSM.16.M88.4 R44, [R227+0xa000] ;  /* 0x00a00000e32c783b */ /* 0x000fe60000000200 */
[C---:B--2---:R-:W-:Y:S08]  /*4a50*/  HMMA.16816.F32 R28, R8.reuse, R36, R28 ;  /* 0x00000024081c723c */ /* 0x044ff0000000181c */
[C---:B------:R-:W-:Y:S01]  /*4a60*/  HMMA.16816.F32 R24, R8.reuse, R38, R24 ;  /* 0x000000260818723c */ /* 0x040fe20000001818 */
[----:B------:R-:W2:Y:S07]  /*4a70*/  LDSM.16.M88.4 R36, [R231+0x3000] ;  /* 0x00300000e724783b */ /* 0x000eae0000000200 */
[C---:B---3--:R-:W-:Y:S08]  /*4a80*/  HMMA.16816.F32 R20, R8.reuse, R32, R20 ;  /* 0x000000200814723c */ /* 0x048ff00000001814 */
[C---:B------:R-:W-:Y:S01]  /*4a90*/  HMMA.16816.F32 R16, R8.reuse, R34, R16 ;  /* 0x000000220810723c */ /* 0x040fe20000001810 */
[----:B------:R-:W-:Y:S07]  /*4aa0*/  LDSM.16.M88.4 R32, [R230+0x2000] ;  /* 0x00200000e620783b */ /* 0x000fee0000000200 */
[C---:B------:R-:W-:Y:S08]  /*4ab0*/  HMMA.16816.F32 R64, R8.reuse, R76, R64 ;  /* 0x0000004c0840723c */ /* 0x040ff00000001840 */
[C---:B------:R-:W-:Y:S01]  /*4ac0*/  HMMA.16816.F32 R60, R8.reuse, R78, R60 ;  /* 0x0000004e083c723c */ /* 0x040fe2000000183c */
[----:B------:R-:W-:Y:S07]  /*4ad0*/  LDSM.16.M88.4 R76, [R229+0x2000] ;  /* 0x00200000e54c783b */ /* 0x000fee0000000200 */
[C---:B-1----:R-:W-:Y:S08]  /*4ae0*/  HMMA.16816.F32 R56, R8.reuse, R40, R56 ;  /* 0x000000280838723c */ /* 0x042ff00000001838 */
[----:B------:R-:W-:Y:S01]  /*4af0*/  HMMA.16816.F32 R52, R8, R42, R52 ;  /* 0x0000002a0834723c */ /* 0x000fe20000001834 */
[----:B------:R-:W1:Y:S04]  /*4b00*/  LDSM.16.M88.4 R8, [R227+0xa800] ;  /* 0x00a80000e308783b */ /* 0x000e680000000200 */
[----:B------:R-:W3:Y:S03]  /*4b10*/  LDSM.16.M88.4 R40, [R227+0xb000] ;  /* 0x00b00000e328783b */ /* 0x000ee60000000200 */
[C---:B----4-:R-:W-:Y:S08]  /*4b20*/  HMMA.16816.F32 R20, R12.reuse, R68, R20 ;  /* 0x000000440c14723c */ /* 0x050ff00000001814 */
[C---:B------:R-:W-:Y:S01]  /*4b30*/  HMMA.16816.F32 R16, R12.reuse, R70, R16 ;  /* 0x000000460c10723c */ /* 0x040fe20000001810 */
[----:B------:R-:W-:Y:S07]  /*4b40*/  LDSM.16.M88.4 R68, [R220+0x3800] ;  /* 0x00380000dc44783b */ /* 0x000fee0000000200 */
[C---:B------:R-:W-:Y:S08]  /*4b50*/  HMMA.16816.F32 R28, R12.reuse, R72, R28 ;  /* 0x000000480c1c723c */ /* 0x040ff0000000181c */
[C---:B------:R-:W-:Y:S01]  /*4b60*/  HMMA.16816.F32 R24, R12.reuse, R74, R24 ;  /* 0x0000004a0c18723c */ /* 0x040fe20000001818 */
[----:B------:R-:W-:Y:S07]  /*4b70*/  LDSM.16.M88.4 R72, [R220+0x3000] ;  /* 0x00300000dc48783b */ /* 0x000fee0000000200 */
[C---:B--2---:R-:W-:Y:S08]  /*4b80*/  HMMA.16816.F32 R64, R12.reuse, R36, R64 ;  /* 0x000000240c40723c */ /* 0x044ff00000001840 */
[C---:B------:R-:W-:Y:S01]  /*4b90*/  HMMA.16816.F32 R60, R12.reuse, R38, R60 ;  /* 0x000000260c3c723c */ /* 0x040fe2000000183c */
[----:B------:R-:W2:Y:S07]  /*4ba0*/  LDSM.16.M88.4 R36, [R227+0xb800] ;  /* 0x00b80000e324783b */ /* 0x000eae0000000200 */
[C---:B------:R-:W-:Y:S08]  /*4bb0*/  HMMA.16816.F32 R56, R12.reuse, R48, R56 ;  /* 0x000000300c38723c */ /* 0x040ff00000001838 */
[----:B------:R-:W-:Y:S01]  /*4bc0*/  HMMA.16816.F32 R52, R12, R50, R52 ;  /* 0x000000320c34723c */ /* 0x000fe20000001834 */
[----:B------:R-:W4:Y:S04]  /*4bd0*/  LDSM.16.M88.4 R12, [R220+0x2000] ;  /* 0x00200000dc0c783b */ /* 0x000f280000000200 */
[----:B------:R-:W-:Y:S03]  /*4be0*/  LDSM.16.M88.4 R48, [R234+0x4000] ;  /* 0x00400000ea30783b */ /* 0x000fe60000000200 */
[C---:B-1----:R-:W-:Y:S08]  /*4bf0*/  HMMA.16816.F32 R20, R32.reuse, R8, R20 ;  /* 0x000000082014723c */ /* 0x042ff00000001814 */
[C---:B------:R-:W-:Y:S01]  /*4c00*/  HMMA.16816.F32 R16, R32.reuse, R10, R16 ;  /* 0x0000000a2010723c */ /* 0x040fe20000001810 */
[----:B------:R-:W1:Y:S07]  /*4c10*/  LDSM.16.M88.4 R8, [R220+0x2800] ;  /* 0x00280000dc08783b */ /* 0x000e6e0000000200 */
[C---:B------:R-:W-:Y:S08]  /*4c20*/  HMMA.16816.F32 R28, R32.reuse, R44, R28 ;  /* 0x0000002c201c723c */ /* 0x040ff0000000181c */
[C---:B------:R-:W-:Y:S01]  /*4c30*/  HMMA.16816.F32 R24, R32.reuse, R46, R24 ;  /* 0x0000002e2018723c */ /* 0x040fe20000001818 */
[----:B------:R-:W5:Y:S07]  /*4c40*/  LDSM.16.M88.4 R44, [R233+0xc000] ;  /* 0x00c00000e92c783b */ /* 0x000f6e0000000200 */
[C---:B---3--:R-:W-:Y:S08]  /*4c50*/  HMMA.16816.F32 R64, R32.reuse, R40, R64 ;  /* 0x000000282040723c */ /* 0x048ff00000001840 */
[C---:B------:R-:W-:Y:S01]  /*4c60*/  HMMA.16816.F32 R60, R32.reuse, R42, R60 ;  /* 0x0000002a203c723c */ /* 0x040fe2000000183c */
[----:B------:R-:W3:Y:S07]  /*4c70*/  LDSM.16.M88.4 R40, [R233+0xc800] ;  /* 0x00c80000e928783b */ /* 0x000eee0000000200 */
[C---:B--2---:R-:W-:Y:S08]  /*4c80*/  HMMA.16816.F32 R56, R32.reuse, R36, R56 ;  /* 0x000000242038723c */ /* 0x044ff00000001838 */
[----:B------:R-:W-:Y:S01]  /*4c90*/  HMMA.16816.F32 R52, R32, R38, R52 ;  /* 0x000000262034723c */ /* 0x000fe20000001834 */
[----:B------:R-:W2:Y:S04]  /*4ca0*/  LDSM.16.M88.4 R36, [R233+0xd000] ;  /* 0x00d00000e924783b */ /* 0x000ea80000000200 */
[----:B------:R-:W2:Y:S03]  /*4cb0*/  LDSM.16.M88.4 R32, [R233+0xd800] ;  /* 0x00d80000e920783b */ /* 0x000ea60000000200 */
[C---:B----4-:R-:W-:Y:S08]  /*4cc0*/  HMMA.16816.F32 R28, R76.reuse, R12, R28 ;  /* 0x0000000c4c1c723c */ /* 0x050ff0000000181c */
[C---:B------:R-:W-:Y:S01]  /*4cd0*/  HMMA.16816.F32 R24, R76.reuse, R14, R24 ;  /* 0x0000000e4c18723c */ /* 0x040fe20000001818 */
[----:B------:R-:W-:Y:S07]  /*4ce0*/  LDSM.16.M88.4 R12, [R232+0x4000] ;  /* 0x00400000e80c783b */ /* 0x000fee0000000200 */
[C---:B-1----:R-:W-:Y:S08]  /*4cf0*/  HMMA.16816.F32 R20, R76.reuse, R8, R20 ;  /* 0x000000084c14723c */ /* 0x042ff00000001814 */
[C---:B------:R-:W-:Y:S01]  /*4d00*/  HMMA.16816.F32 R16, R76.reuse, R10, R16 ;  /* 0x0000000a4c10723c */ /* 0x040fe20000001810 */
[----:B------:R-:W1:Y:S07]  /*4d10*/  LDSM.16.M88.4 R8, [R231+0x4000] ;  /* 0x00400000e708783b */ /* 0x000e6e0000000200 */
[C---:B------:R-:W-:Y:S08]  /*4d20*/  HMMA.16816.F32 R64, R76.reuse, R72, R64 ;  /* 0x000000484c40723c */ /* 0x040ff00000001840 */
[C---:B------:R-:W-:Y:S01]  /*4d30*/  HMMA.16816.F32 R60, R76.reuse, R74, R60 ;  /* 0x0000004a4c3c723c */ /* 0x040fe2000000183c */
[----:B------:R-:W-:Y:S07]  /*4d40*/  LDSM.16.M88.4 R72, [R227+0xd800] ;  /* 0x00d80000e348783b */ /* 0x000fee0000000200 */
[C---:B------:R-:W-:Y:S08]  /*4d50*/  HMMA.16816.F32 R56, R76.reuse, R68, R56 ;  /* 0x000000444c38723c */ /* 0x040ff00000001838 */
[----:B------:R-:W-:Y:S01]  /*4d60*/  HMMA.16816.F32 R52, R76, R70, R52 ;  /* 0x000000464c34723c */ /* 0x000fe20000001834 */
[----:B------:R-:W-:Y:S07]  /*4d70*/  LDSM.16.M88.4 R68, [R231+0x5800] ;  /* 0x00580000e744783b */ /* 0x000fee0000000200 */
[C---:B-----5:R-:W-:Y:S08]  /*4d80*/  HMMA.16816.F32 R28, R48.reuse, R44, R28 ;  /* 0x0000002c301c723c */ /* 0x060ff0000000181c */
[C---:B------:R-:W-:Y:S01]  /*4d90*/  HMMA.16816.F32 R24, R48.reuse, R46, R24 ;  /* 0x0000002e3018723c */ /* 0x040fe20000001818 */
[----:B------:R-:W4:Y:S07]  /*4da0*/  LDSM.16.M88.4 R44, [R231+0x4800] ;  /* 0x00480000e72c783b */ /* 0x000f2e0000000200 */
[C---:B---3--:R-:W-:Y:S08]  /*4db0*/  HMMA.16816.F32 R20, R48.reuse, R40, R20 ;  /* 0x000000283014723c */ /* 0x048ff00000001814 */
[C---:B------:R-:W-:Y:S01]  /*4dc0*/  HMMA.16816.F32 R16, R48.reuse, R42, R16 ;  /* 0x0000002a3010723c */ /* 0x040fe20000001810 */
[----:B------:R-:W3:Y:S07]  /*4dd0*/  LDSM.16.M88.4 R40, [R231+0x5000] ;  /* 0x00500000e728783b */ /* 0x000eee0000000200 */
[C---:B--2---:R-:W-:Y:S08]  /*4de0*/  HMMA.16816.F32 R64, R48.reuse, R36, R64 ;  /* 0x000000243040723c */ /* 0x044ff00000001840 */
[C---:B------:R-:W-:Y:S01]  /*4df0*/  HMMA.16816.F32 R60, R48.reuse, R38, R60 ;  /* 0x00000026303c723c */ /* 0x040fe2000000183c */
[----:B------:R-:W-:Y:S07]  /*4e00*/  LDSM.16.M88.4 R36, [R230+0x4000] ;  /* 0x00400000e624783b */ /* 0x000fee0000000200 */
[C---:B------:R-:W-:Y:S08]  /*4e10*/  HMMA.16816.F32 R56, R48.reuse, R32, R56 ;  /* 0x000000203038723c */ /* 0x040ff00000001838 */
[----:B------:R-:W-:Y:S01]  /*4e20*/  HMMA.16816.F32 R52, R48, R34, R52 ;  /* 0x000000223034723c */ /* 0x000fe20000001834 */
[----:B------:R-:W2:Y:S04]  /*4e30*/  LDSM.16.M88.4 R32, [R227+0xc000] ;  /* 0x00c00000e320783b */ /* 0x000ea80000000200 */
[----:B------:R-:W-:Y:S03]  /*4e40*/  LDSM.16.M88.4 R48, [R227+0xd000] ;  /* 0x00d00000e330783b */ /* 0x000fe60000000200 */
[C---:B-1----:R-:W-:Y:S08]  /*4e50*/  HMMA.16816.F32 R28, R12.reuse, R8, R28 ;  /* 0x000000080c1c723c */ /* 0x042ff0000000181c */
[C---:B------:R-:W-:Y:S01]  /*4e60*/  HMMA.16816.F32 R24, R12.reuse, R10, R24 ;  /* 0x0000000a0c18723c */ /* 0x040fe20000001818 */
[----:B------:R-:W1:Y:S07]  /*4e70*/  LDSM.16.M88.4 R8, [R227+0xc800] ;  /* 0x00c80000e308783b */ /* 0x000e6e0000000200 */
[C---:B----4-:R-:W-:Y:S08]  /*4e80*/  HMMA.16816.F32 R20, R12.reuse, R44, R20 ;  /* 0x0000002c0c14723c */ /* 0x050ff00000001814 */
[C---:B------:R-:W-:Y:S01]  /*4e90*/  HMMA.16816.F32 R16, R12.reuse, R46, R16 ;  /* 0x0000002e0c10723c */ /* 0x040fe20000001810 */
[----:B------:R-:W-:Y:S07]  /*4ea0*/  LDSM.16.M88.4 R44, [R229+0x4000] ;  /* 0x00400000e52c783b */ /* 0x000fee0000000200 */
[C---:B---3--:R-:W-:Y:S08]  /*4eb0*/  HMMA.16816.F32 R64, R12.reuse, R40, R64 ;  /* 0x000000280c40723c */ /* 0x048ff00000001840 */
[C---:B------:R-:W-:Y:S01]  /*4ec0*/  HMMA.16816.F32 R60, R12.reuse, R42, R60 ;  /* 0x0000002a0c3c723c */ /* 0x040fe2000000183c */
[----:B------:R-:W3:Y:S07]  /*4ed0*/  LDSM.16.M88.4 R40, [R220+0x4000] ;  /* 0x00400000dc28783b */ /* 0x000eee0000000200 */
[C---:B------:R-:W-:Y:S08]  /*4ee0*/  HMMA.16816.F32 R56, R12.reuse, R68, R56 ;  /* 0x000000440c38723c */ /* 0x040ff00000001838 */
[----:B------:R-:W-:Y:S01]  /*4ef0*/  HMMA.16816.F32 R52, R12, R70, R52 ;  /* 0x000000460c34723c */ /* 0x000fe20000001834 */
[----:B------:R-:W4:Y:S04]  /*4f00*/  LDSM.16.M88.4 R12, [R220+0x4800] ;  /* 0x00480000dc0c783b */ /* 0x000f280000000200 */
[----:B------:R-:W-:Y:S03]  /*4f10*/  LDSM.16.M88.4 R68, [R220+0x5800] ;  /* 0x00580000dc44783b */ /* 0x000fe60000000200 */
[C---:B--2---:R-:W-:Y:S08]  /*4f20*/  HMMA.16816.F32 R28, R36.reuse, R32, R28 ;  /* 0x00000020241c723c */ /* 0x044ff0000000181c */
[C---:B------:R-:W-:Y:S01]  /*4f30*/  HMMA.16816.F32 R24, R36.reuse, R34, R24 ;  /* 0x000000222418723c */ /* 0x040fe20000001818 */
[----:B------:R-:W2:Y:S07]  /*4f40*/  LDSM.16.M88.4 R32, [R220+0x5000] ;  /* 0x00500000dc20783b */ /* 0x000eae0000000200 */
[C---:B-1----:R-:W-:Y:S08]  /*4f50*/  HMMA.16816.F32 R20, R36.reuse, R8, R20 ;  /* 0x000000082414723c */ /* 0x042ff00000001814 */
[C---:B------:R-:W-:Y:S01]  /*4f60*/  HMMA.16816.F32 R16, R36.reuse, R10, R16 ;  /* 0x0000000a2410723c */ /* 0x040fe20000001810 */
[----:B------:R-:W-:Y:S07]  /*4f70*/  LDSM.16.M88.4 R8, [R233+0xe000] ;  /* 0x00e00000e908783b */ /* 0x000fee0000000200 */
[C---:B------:R-:W-:Y:S08]  /*4f80*/  HMMA.16816.F32 R64, R36.reuse, R48, R64 ;  /* 0x000000302440723c */ /* 0x040ff00000001840 */
[C---:B------:R-:W-:Y:S01]  /*4f90*/  HMMA.16816.F32 R60, R36.reuse, R50, R60 ;  /* 0x00000032243c723c */ /* 0x040fe2000000183c */
[----:B------:R-:W1:Y:S07]  /*4fa0*/  LDSM.16.M88.4 R48, [R234+0x6000] ;  /* 0x00600000ea30783b */ /* 0x000e6e0000000200 */
[C---:B------:R-:W-:Y:S08]  /*4fb0*/  HMMA.16816.F32 R56, R36.reuse, R72, R56 ;  /* 0x000000482438723c */ /* 0x040ff00000001838 */
[----:B------:R-:W-:Y:S01]  /*4fc0*/  HMMA.16816.F32 R52, R36, R74, R52 ;  /* 0x0000004a2434723c */ /* 0x000fe20000001834 */
[----:B------:R-:W-:Y:S04]  /*4fd0*/  LDSM.16.M88.4 R36, [R233+0xe800] ;  /* 0x00e80000e924783b */ /* 0x000fe80000000200 */
[----:B------:R-:W-:Y:S03]  /*4fe0*/  LDSM.16.M88.4 R72, [R231+0x7800] ;  /* 0x00780000e748783b */ /* 0x000fe60000000200 */
[C---:B---3--:R-:W-:Y:S08]  /*4ff0*/  HMMA.16816.F32 R28, R44.reuse, R40, R28 ;  /* 0x000000282c1c723c */ /* 0x048ff0000000181c */
[C---:B------:R-:W-:Y:S01]  /*5000*/  HMMA.16816.F32 R24, R44.reuse, R42, R24 ;  /* 0x0000002a2c18723c */ /* 0x040fe20000001818 */
[----:B------:R-:W-:Y:S07]  /*5010*/  LDSM.16.M88.4 R40, [R231+0x6000] ;  /* 0x00600000e728783b */ /* 0x000fee0000000200 */
[C---:B----4-:R-:W-:Y:S08]  /*5020*/  HMMA.16816.F32 R20, R44.reuse, R12, R20 ;  /* 0x0000000c2c14723c */ /* 0x050ff00000001814 */
[C---:B------:R-:W-:Y:S01]  /*5030*/  HMMA.16816.F32 R16, R44.reuse, R14, R16 ;  /* 0x0000000e2c10723c */ /* 0x040fe20000001810 */
[----:B------:R-:W3:Y:S07]  /*5040*/  LDSM.16.M88.4 R12, [R233+0xf000] ;  /* 0x00f00000e90c783b */ /* 0x000eee0000000200 */
        /* <DEDUP_REMOVED lines=10> */
[C---:B---3--:R-:W-:Y:S08]  /*50f0*/  HMMA.16816.F32 R64, R48.reuse, R12, R64 ;  /* 0x0000000c3040723c */ /* 0x048ff00000001840 */
[C---:B------:R-:W-:Y:S01]  /*5100*/  HMMA.16816.F32 R60, R48.reuse, R14, R60 ;  /* 0x0000000e303c723c */ /* 0x040fe2000000183c */
[----:B------:R-:W-:Y:S07]  /*5110*/  LDSM.16.M88.4 R12, [R227+0xe000] ;  /* 0x00e00000e30c783b */ /* 0x000fee0000000200 */
[C---:B------:R-:W-:Y:S08]  /*5120*/  HMMA.16816.F32 R20, R48.reuse, R36, R20 ;  /* 0x000000243014723c */ /* 0x040ff00000001814 */
[C---:B------:R-:W-:Y:S01]  /*5130*/  HMMA.16816.F32 R16, R48.reuse, R38, R16 ;  /* 0x000000263010723c */ /* 0x040fe20000001810 */
[----:B------:R-:W3:Y:S07]  /*5140*/  LDSM.16.M88.4 R36, [R230+0x6000] ;  /* 0x00600000e624783b */ /* 0x000eee0000000200 */
[C---:B--2---:R-:W-:Y:S08]  /*5150*/  HMMA.16816.F32 R56, R48.reuse, R32, R56 ;  /* 0x000000203038723c */ /* 0x044ff00000001838 */
[----:B------:R-:W-:Y:S01]  /*5160*/  HMMA.16816.F32 R52, R48, R34, R52 ;  /* 0x000000223034723c */ /* 0x000fe20000001834 */
[----:B------:R-:W2:Y:S04]  /*5170*/  LDSM.16.M88.4 R48, [R227+0xe800] ;  /* 0x00e80000e330783b */ /* 0x000ea80000000200 */
[----:B------:R-:W5:Y:S03]  /*5180*/  LDSM.16.M88.4 R32, [R227+0xf000] ;  /* 0x00f00000e320783b */ /* 0x000f660000000200 */
[C---:B----4-:R-:W-:Y:S08]  /*5190*/  HMMA.16816.F32 R28, R44.reuse, R40, R28 ;  /* 0x000000282c1c723c */ /* 0x050ff0000000181c */
[C---:B------:R-:W-:Y:S01]  /*51a0*/  HMMA.16816.F32 R24, R44.reuse, R42, R24 ;  /* 0x0000002a2c18723c */ /* 0x040fe20000001818 */
[----:B------:R-:W-:Y:S07]  /*51b0*/  LDSM.16.M88.4 R40, [R220+0x6800] ;  /* 0x00680000dc28783b */ /* 0x000fee0000000200 */
[C---:B-1----:R-:W-:Y:S08]  /*51c0*/  HMMA.16816.F32 R64, R44.reuse, R8, R64 ;  /* 0x000000082c40723c */ /* 0x042ff00000001840 */
[C---:B------:R-:W-:Y:S01]  /*51d0*/  HMMA.16816.F32 R60, R44.reuse, R10, R60 ;  /* 0x0000000a2c3c723c */ /* 0x040fe2000000183c */
[----:B------:R-:W1:Y:S07]  /*51e0*/  LDSM.16.M88.4 R8, [R227+0xf800] ;  /* 0x00f80000e308783b */ /* 0x000e6e0000000200 */
[C---:B------:R-:W-:Y:S08]  /*51f0*/  HMMA.16816.F32 R56, R44.reuse, R72, R56 ;  /* 0x000000482c38723c */ /* 0x040ff00000001838 */
[C---:B------:R-:W-:Y:S08]  /*5200*/  HMMA.16816.F32 R20, R44.reuse, R68, R20 ;  /* 0x000000442c14723c */ /* 0x040ff00000001814 */
[C---:B------:R-:W-:Y:S01]  /*5210*/  HMMA.16816.F32 R16, R44.reuse, R70, R16 ;  /* 0x000000462c10723c */ /* 0x040fe20000001810 */
[----:B------:R-:W-:Y:S07]  /*5220*/  LDSM.16.M88.4 R68, [R220+0x7000] ;  /* 0x00700000dc44783b */ /* 0x000fee0000000200 */
[----:B------:R-:W-:Y:S01]  /*5230*/  HMMA.16816.F32 R72, R44, R74, R52 ;  /* 0x0000004a2c48723c */ /* 0x000fe20000001834 */
[----:B------:R-:W-:Y:S04]  /*5240*/  LDSM.16.M88.4 R52, [R229+0x6000] ;  /* 0x00600000e534783b */ /* 0x000fe80000000200 */
[----:B------:R-:W4:Y:S03]  /*5250*/  LDSM.16.M88.4 R44, [R220+0x6000] ;  /* 0x00600000dc2c783b */ /* 0x000f260000000200 */
[C---:B---3--:R-:W-:Y:S08]  /*5260*/  HMMA.16816.F32 R28, R36.reuse, R12, R28 ;  /* 0x0000000c241c723c */ /* 0x048ff0000000181c */
[----:B------:R-:W-:Y:S01]  /*5270*/  HMMA.16816.F32 R24, R36, R14, R24 ;  /* 0x0000000e2418723c */ /* 0x000fe20000001818 */
[----:B------:R-:W3:Y:S01]  /*5280*/  LDSM.16.M88.4 R12, [R220+0x7800] ;  /* 0x00780000dc0c783b */ /* 0x000ee20000000200 */
[----:B------:R-:W-:-:S06]  /*5290*/  DEPBAR.LE SB0, 0x0 ;  /* 0x000080000000791a */ /* 0x000fcc0000000000 */
[C---:B--2---:R-:W-:Y:S08]  /*52a0*/  HMMA.16816.F32 R20, R36.reuse, R48, R20 ;  /* 0x000000302414723c */ /* 0x044ff00000001814 */
[C---:B------:R-:W-:Y:S08]  /*52b0*/  HMMA.16816.F32 R16, R36.reuse, R50, R16 ;  /* 0x000000322410723c */ /* 0x040ff00000001810 */
[C---:B-----5:R-:W-:Y:S08]  /*52c0*/  HMMA.16816.F32 R64, R36.reuse, R32, R64 ;  /* 0x000000202440723c */ /* 0x060ff00000001840 */
[C---:B------:R-:W-:Y:S08]  /*52d0*/  HMMA.16816.F32 R60, R36.reuse, R34, R60 ;  /* 0x00000022243c723c */ /* 0x040ff0000000183c */
[C---:B-1----:R-:W-:Y:S08]  /*52e0*/  HMMA.16816.F32 R56, R36.reuse, R8, R56 ;  /* 0x000000082438723c */ /* 0x042ff00000001838 */
[----:B------:R-:W-:Y:S08]  /*52f0*/  HMMA.16816.F32 R72, R36, R10, R72 ;  /* 0x0000000a2448723c */ /* 0x000ff00000001848 */
[C---:B----4-:R-:W-:Y:S08]  /*5300*/  HMMA.16816.F32 R28, R52.reuse, R44, R28 ;  /* 0x0000002c341c723c */ /* 0x050ff0000000181c */
[C---:B------:R-:W-:Y:S08]  /*5310*/  HMMA.16816.F32 R24, R52.reuse, R46, R24 ;  /* 0x0000002e3418723c */ /* 0x040ff00000001818 */
[C---:B------:R-:W-:Y:S08]  /*5320*/  HMMA.16816.F32 R20, R52.reuse, R40, R20 ;  /* 0x000000283414723c */ /* 0x040ff00000001814 */
[C---:B------:R-:W-:Y:S08]  /*5330*/  HMMA.16816.F32 R16, R52.reuse, R42, R16 ;  /* 0x0000002a3410723c */ /* 0x040ff00000001810 */
[C---:B------:R-:W-:Y:S08]  /*5340*/  HMMA.16816.F32 R64, R52.reuse, R68, R64 ;  /* 0x000000443440723c */ /* 0x040ff00000001840 */
[C---:B------:R-:W-:Y:S08]  /*5350*/  HMMA.16816.F32 R60, R52.reuse, R70, R60 ;  /* 0x00000046343c723c */ /* 0x040ff0000000183c */
[C---:B---3--:R-:W-:Y:S08]  /*5360*/  HMMA.16816.F32 R56, R52.reuse, R12, R56 ;  /* 0x0000000c3438723c */ /* 0x048ff00000001838 */
[----:B------:R-:W-:Y:S01]  /*5370*/  HMMA.16816.F32 R72, R52, R14, R72 ;  /* 0x0000000e3448723c */ /* 0x000fe20000001848 */
[----:B------:R-:W-:Y:S06]  /*5380*/  BAR.SYNC.DEFER_BLOCKING 0x0 ;  /* 0x0000000000007b1d */ /* 0x000fec0000010000 */
[----:B------:R-:W-:Y:S05]  /*5390*/  @!P0 BRA `(.L_x_716) ;  /* 0x00000ee000008947 */ /* 0x000fea0003800000 */
[----:B------:R-:W-:-:S13]  /*53a0*/  PLOP3.LUT P1, PT, PT, PT, UP6, 0x80, 0x0 ;  /* 0x000000000000781c */ /* 0x000fda0003f2f068 */
[----:B------:R-:W-:Y:S05]  /*53b0*/  @!P1 BRA `(.L_x_717) ;  /* 0x0000048000009947 */ /* 0x000fea0003800000 */
[----:B------:R-:W1:Y:S01]  /*53c0*/  I2F.RP R8, UR9 ;  /* 0x0000000900087d06 */ /* 0x000e620008209400 */
[----:B------:R-:W-:Y:S01]  /*53d0*/  UIADD3 UR13, UR12, -0x40, URZ ;  /* 0xffffffc00c0d7890 */ /* 0x000fe2000fffe03f */
[----:B------:R-:W-:Y:S01]  /*53e0*/  IMAD.U32 R4, RZ, RZ, UR12 ;  /* 0x0000000cff047e24 */ /* 0x000fe2000f8e00ff */
[----:B------:R-:W-:-:S04]  /*53f0*/  UMOV UR14, URZ ;  /* 0x0000003f000e7c82 */ /* 0x000fc80008000000 */
[----:B------:R-:W-:Y:S01]  /*5400*/  IMAD.U32 R3, RZ, RZ, UR13 ;  /* 0x0000000dff037e24 */ /* 0x000fe2000f8e00ff */
[----:B------:R-:W-:-:S04]  /*5410*/  IABS R4, R4 ;  /* 0x0000000400047213 */ /* 0x000fc80000000000 */
[----:B------:R-:W-:Y:S01]  /*5420*/  IABS R3, R3 ;  /* 0x0000000300037213 */ /* 0x000fe20000000000 */
[----:B------:R-:W2:Y:S01]  /*5430*/  R2UR UR10, R4 ;  /* 0x00000000040a73c2 */ /* 0x000ea200000e0000 */
[----:B-1----:R-:W1:Y:S07]  /*5440*/  MUFU.RCP R6, R8 ;  /* 0x0000000800067308 */ /* 0x002e6e0000001000 */
[----:B------:R-:W3:Y:S01]  /*5450*/  R2UR UR5, R3 ;  /* 0x00000000030573c2 */ /* 0x000ee200000e0000 */
[----:B-1----:R-:W-:-:S06]  /*5460*/  IADD3 R6, R6, 0xffffffe, RZ ;  /* 0x0ffffffe06067810 */ /* 0x002fcc0007ffe0ff */
[----:B------:R-:W1:Y:S02]  /*5470*/  F2I.FTZ.U32.TRUNC.NTZ R6, R6 ;  /* 0x0000000600067305 */ /* 0x000e64000021f000 */
[----:B-1----:R-:W1:Y:S02]  /*5480*/  R2UR UR15, R6 ;  /* 0x00000000060f73c2 */ /* 0x002e6400000e0000 */
[----:B-1----:R-:W-:-:S04]  /*5490*/  UIADD3 UR4, URZ, -UR15, URZ ;  /* 0x8000000f3f047290 */ /* 0x002fc8000fffe03f */
[----:B------:R-:W-:-:S04]  /*54a0*/  UIMAD UR4, UR4, UR9, URZ ;  /* 0x00000009040472a4 */ /* 0x000fc8000f8e023f */
[----:B------:R-:W-:-:S04]  /*54b0*/  UIMAD.WIDE.U32 UR16, UR15, UR4, UR14 ;  /* 0x000000040f1072a5 */ /* 0x000fc8000f8e000e */
[----:B--2---:R-:W-:Y:S02]  /*54c0*/  UIMAD.WIDE.U32 UR14, UR17, UR10, URZ ;  /* 0x0000000a110e72a5 */ /* 0x004fe4000f8e003f */
[----:B---3--:R-:W-:Y:S02]  /*54d0*/  UIMAD.WIDE.U32 UR16, UR17, UR5, URZ ;  /* 0x00000005111072a5 */ /* 0x008fe4000f8e003f */
[----:B------:R-:W-:-:S04]  /*54e0*/  UIADD3 UR7, -UR15, URZ, URZ ;  /* 0x0000003f0f077290 */ /* 0x000fc8000fffe13f */
[----:B------:R-:W-:Y:S02]  /*54f0*/  UIMAD UR7, UR9, UR7, UR10 ;  /* 0x00000007090772a4 */ /* 0x000fe4000f8e020a */
[----:B------:R-:W-:Y:S02]  /*5500*/  UMOV UR11, UR17 ;  /* 0x00000011000b7c82 */ /* 0x000fe40008000000 */
[----:B------:R-:W-:Y:S02]  /*5510*/  UIADD3 UR4, -UR11, URZ, URZ ;  /* 0x0000003f0b047290 */ /* 0x000fe4000fffe13f */
[----:B------:R-:W-:Y:S02]  /*5520*/  UISETP.GT.U32.AND UP2, UPT, UR9, UR7, UPT ;  /* 0x000000070900728c */ /* 0x000fe4000bf44070 */
[----:B------:R-:W-:-:S03]  /*5530*/  UIMAD UR5, UR9, UR4, UR5 ;  /* 0x00000004090572a4 */ /* 0x000fc6000f8e0205 */
[----:B------:R-:W-:Y:S02]  /*5540*/  ULDC UR4, c[0x0][0x2d0] ;  /* 0x0000b40000047ab9 */ /* 0x000fe40000000800 */
[----:B------:R-:W-:Y:S02]  /*5550*/  UISETP.GT.U32.AND UP0, UPT, UR9, UR5, UPT ;  /* 0x000000050900728c */ /* 0x000fe4000bf04070 */
[----:B------:R-:W-:Y:S02]  /*5560*/  ULOP3.LUT UR13, UR13, UR4, URZ, 0x3c, !UPT ;  /* 0x000000040d0d7292 */ /* 0x000fe4000f8e3c3f */
[----:B------:R-:W-:Y:S02]  /*5570*/  @!UP2 UIADD3 UR7, UR7, -UR9, URZ ;  /* 0x800000090707a290 */ /* 0x000fe4000fffe03f */
[----:B------:R-:W-:Y:S02]  /*5580*/  @!UP2 UIADD3 UR15, UR15, 0x1, URZ ;  /* 0x000000010f0fa890 */ /* 0x000fe4000fffe03f */
[----:B------:R-:W-:-:S02]  /*5590*/  UISETP.GE.U32.AND UP4, UPT, UR7, UR9, UPT ;  /* 0x000000090700728c */ /* 0x000fc4000bf86070 */
[----:B------:R-:W-:Y:S02]  /*55a0*/  UISETP.NE.AND UP2, UPT, URZ, UR4, UPT ;  /* 0x000000043f00728c */ /* 0x000fe4000bf45270 */
[----:B------:R-:W-:Y:S02]  /*55b0*/  @!UP0 UIADD3 UR5, UR5, -UR9, URZ ;  /* 0x8000000905058290 */ /* 0x000fe4000fffe03f */
[----:B------:R-:W-:Y:S02]  /*55c0*/  @!UP0 UIADD3 UR11, UR11, 0x1, URZ ;  /* 0x000000010b0b8890 */ /* 0x000fe4000fffe03f */
[----:B------:R-:W-:Y:S02]  /*55d0*/  UISETP.GE.U32.AND UP3, UPT, UR5, UR9, UPT ;  /* 0x000000090500728c */ /* 0x000fe4000bf66070 */
[----:B------:R-:W-:Y:S02]  /*55e0*/  ULOP3.LUT UR5, UR12, UR4, URZ, 0x3c, !UPT ;  /* 0x000000040c057292 */ /* 0x000fe4000f8e3c3f */
[----:B------:R-:W-:-:S02]  /*55f0*/  UISETP.GE.AND UP0, UPT, UR13, URZ, UPT ;  /* 0x0000003f0d00728c */ /* 0x000fc4000bf06270 */
[----:B------:R-:W-:Y:S02]  /*5600*/  UISETP.GE.AND UP1, UPT, UR5, URZ, UPT ;  /* 0x0000003f0500728c */ /* 0x000fe4000bf26270 */
[----:B------:R-:W-:Y:S02]  /*5610*/  @UP4 UIADD3 UR15, UR15, 0x1, URZ ;  /* 0x000000010f0f4890 */ /* 0x000fe4000fffe03f */
[----:B------:R-:W-:Y:S02]  /*5620*/  ULOP3.LUT UR5, URZ, UR4, URZ, 0x33, !UPT ;  /* 0x000000043f057292 */ /* 0x000fe4000f8e333f */
[----:B------:R-:W-:-:S04]  /*5630*/  @UP3 UIADD3 UR11, UR11, 0x1, URZ ;  /* 0x000000010b0b3890 */ /* 0x000fc8000fffe03f */
[----:B------:R-:W-:Y:S02]  /*5640*/  @!UP0 UIADD3 UR11, -UR11, URZ, URZ ;  /* 0x0000003f0b0b8290 */ /* 0x000fe4000fffe13f */
[----:B------:R-:W-:-:S04]  /*5650*/  @!UP1 UIADD3 UR15, -UR15, URZ, URZ ;  /* 0x0000003f0f0f9290 */ /* 0x000fc8000fffe13f */
[----:B------:R-:W-:Y:S02]  /*5660*/  USEL UR15, UR5, UR15, !UP2 ;  /* 0x0000000f050f7287 */ /* 0x000fe4000d000000 */
[----:B------:R-:W-:Y:S02]  /*5670*/  USEL UR5, UR5, UR11, !UP2 ;  /* 0x0000000b05057287 */ /* 0x000fe4000d000000 */
[----:B------:R-:W-:Y:S02]  /*5680*/  UIMAD.WIDE UR10, UR15, 0x4, UR30 ;  /* 0x000000040f0a78a5 */ /* 0x000fe4000f8e021e */
[----:B------:R-:W-:-:S04]  /*5690*/  UIMAD.WIDE UR16, UR5, 0x4, UR30 ;  /* 0x00000004051078a5 */ /* 0x000fc8000f8e021e */
[----:B------:R-:W-:Y:S01]  /*56a0*/  MOV R8, UR10 ;  /* 0x0000000a00087c02 */ /* 0x000fe20008000f00 */
[----:B------:R-:W-:Y:S01]  /*56b0*/  IMAD.U32 R9, RZ, RZ, UR11 ;  /* 0x0000000bff097e24 */ /* 0x000fe2000f8e00ff */
[----:B------:R-:W-:Y:S01]  /*56c0*/  MOV R10, UR16 ;  /* 0x00000010000a7c02 */ /* 0x000fe20008000f00 */
[----:B------:R-:W-:-:S03]  /*56d0*/  IMAD.U32 R11, RZ, RZ, UR17 ;  /* 0x00000011ff0b7e24 */ /* 0x000fc6000f8e00ff */
[----:B------:R-:W2:Y:S04]  /*56e0*/  LDG.E R4, [R8.64] ;  /* 0x0000002008047981 */ /* 0x000ea8000c1e1900 */
[----:B------:R1:W2:Y:S01]  /*56f0*/  LDG.E R3, [R10.64] ;  /* 0x000000200a037981 */ /* 0x0002a2000c1e1900 */
[----:B------:R-:W-:Y:S02]  /*5700*/  UIADD3 UR15, UR15, -UR5, URZ ;  /* 0x800000050f0f7290 */ /* 0x000fe4000fffe03f */
[----:B------:R-:W-:Y:S02]  /*5710*/  UMOV UR9, 0x40 ;  /* 0x0000004000097882 */ /* 0x000fe40000000000 */
[----:B------:R-:W-:-:S03]  /*5720*/  UIMAD UR9, UR15, UR4, -UR9 ;  /* 0x000000040f0972a4 */ /* 0x000fc6000f8e0a09 */
[----:B------:R-:W-:Y:S02]  /*5730*/  ULDC.64 UR4, c[0x0][0x198] ;  /* 0x0000660000047ab9 */ /* 0x000fe40000000a00 */
[----:B------:R-:W-:Y:S02]  /*5740*/  USHF.R.S32.HI UR7, URZ, 0x1f, UR9 ;  /* 0x0000001f3f077899 */ /* 0x000fe40008011409 */
[----:B------:R-:W-:Y:S02]  /*5750*/  UIMAD.WIDE.U32 UR10, UR9, UR4, URZ ;  /* 0x00000004090a72a5 */ /* 0x000fe4000f8e003f */
[----:B------:R-:W-:-:S04]  /*5760*/  UIMAD UR7, UR7, UR4, URZ ;  /* 0x00000004070772a4 */ /* 0x000fc8000f8e023f */
[----:B------:R-:W-:-:S04]  /*5770*/  UIMAD UR5, UR9, UR5, UR7 ;  /* 0x00000005090572a4 */ /* 0x000fc8000f8e0207 */
[----:B------:R-:W-:Y:S01]  /*5780*/  UIADD3 UR5, UR11, UR5, URZ ;  /* 0x000000050b057290 */ /* 0x000fe2000fffe03f */
[----:B-1----:R-:W-:Y:S01]  /*5790*/  MOV R11, UR11 ;  /* 0x0000000b000b7c02 */ /* 0x002fe20008000f00 */
[----:B------:R-:W-:-:S04]  /*57a0*/  IMAD.U32 R10, RZ, RZ, UR10 ;  /* 0x0000000aff0a7e24 */ /* 0x000fc8000f8e00ff */
[----:B------:R-:W-:Y:S01]  /*57b0*/  IMAD.U32 R11, RZ, RZ, UR5 ;  /* 0x00000005ff0b7e24 */ /* 0x000fe2000f8e00ff */
[----:B--2---:R-:W-:-:S04]  /*57c0*/  IADD3 R3, -R4, R3, RZ ;  /* 0x0000000304037210 */ /* 0x004fc80007ffe1ff */
[----:B------:R-:W-:Y:S01]  /*57d0*/  SHF.R.S32.HI R8, RZ, 0x1f, R3 ;  /* 0x0000001fff087819 */ /* 0x000fe20000011403 */
[----:B------:R-:W-:-:S04]  /*57e0*/  IMAD.WIDE.U32 R10, R3, c[0x0][0x180], R10 ;  /* 0x00006000030a7a25 */ /* 0x000fc800078e000a */
[----:B------:R-:W-:Y:S01]  /*57f0*/  IMAD R8, R8, c[0x0][0x180], RZ ;  /* 0x0000600008087a24 */ /* 0x000fe200078e02ff */
[----:B------:R-:W-:-:S03]  /*5800*/  MOV R13, R10 ;  /* 0x0000000a000d7202 */ /* 0x000fc60000000f00 */
[----:B------:R-:W-:-:S05]  /*5810*/  IMAD R8, R3, c[0x0][0x184], R8 ;  /* 0x0000610003087a24 */ /* 0x000fca00078e0208 */
[----:B------:R-:W-:Y:S01]  /*5820*/  IADD3 R8, R11, R8, RZ ;  /* 0x000000080b087210 */ /* 0x000fe20007ffe0ff */
[----:B------:R-:W-:Y:S05]  /*5830*/  BRA `(.L_x_718) ;  /* 0x0000004000007947 */ /* 0x000fea0003800000 */
.L_x_717:
[----:B------:R-:W-:-:S04]  /*5840*/  ULEA UR22, -UR22, URZ, 0x6 ;  /* 0x0000003f16167291 */ /* 0x000fc8000f8e313f */
[----:B------:R-:W-:Y:S02]  /*5850*/  USHF.R.S32.HI UR4, URZ, 0x1f, UR22 ;  /* 0x0000001f3f047899 */ /* 0x000fe40008011416 */
[----:B------:R-:W-:-:S04]  /*5860*/  MOV R13, UR22 ;  /* 0x00000016000d7c02 */ /* 0x000fc80008000f00 */
[----:B------:R-:W-:Y:S02]  /*5870*/  MOV R8, UR4 ;  /* 0x0000000400087c02 */ /* 0x000fe40008000f00 */
.L_x_718:
[----:B------:R-:W-:Y:S01]  /*5880*/  ISETP.GE.AND P6, PT, R240, c[0x0][0x220], PT ;  /* 0x00008800f0007a0c */ /* 0x000fe20003fc6270 */
[----:B------:R-:W-:Y:S01]  /*5890*/  BSSY B0, `(.L_x_719) ;  /* 0x000009b000007945 */ /* 0x000fe20003800000 */
[----:B------:R-:W-:Y:S02]  /*58a0*/  ISETP.GE.AND P5, PT, R237, c[0x0][0x220], PT ;  /* 0x00008800ed007a0c */ /* 0x000fe40003fa6270 */
[----:B------:R-:W-:Y:S02]  /*58b0*/  ISETP.GE.AND P4, PT, R236, c[0x0][0x220], PT ;  /* 0x00008800ec007a0c */ /* 0x000fe40003f86270 */
[----:B------:R-:W-:-:S07]  /*58c0*/  ISETP.GE.AND P3, PT, R235, c[0x0][0x220], PT ;  /* 0x00008800eb007a0c */ /* 0x000fce0003f66270 */
[CC--:B------:R-:W-:Y:S01]  /*58d0*/  @!P6 IADD3 R6, P1, R13.reuse, R166.reuse, RZ ;  /* 0x000000a60d06e210 */ /* 0x0c0fe20007f3e0ff */
[----:B------:R1:W-:Y:S03]  /*58e0*/  @P6 STS.128 [R238+0x8000], RZ ;  /* 0x008000ffee006388 */ /* 0x0003e60000000c00 */
[----:B------:R-:W-:Y:S01]  /*58f0*/  @!P6 LEA R48, P2, R6, c[0x0][0x168], 0x1 ;  /* 0x00005a000630ea11 */ /* 0x000fe200078408ff */
[----:B------:R-:W-:Y:S01]  /*5900*/  @!P6 IMAD.X R3, R8, 0x1, R165, P1 ;  /* 0x000000010803e824 */ /* 0x000fe200008e06a5 */
[----:B------:R-:W-:-:S04]  /*5910*/  @!P5 IADD3 R4, P1, R13, R166, RZ ;  /* 0x000000a60d04d210 */ /* 0x000fc80007f3e0ff */
[----:B------:R-:W-:Y:S01]  /*5920*/  @!P6 LEA.HI.X R49, R6, c[0x0][0x16c], R3, 0x1, P2 ;  /* 0x00005b000631ea11 */ /* 0x000fe200010f0c03 */
[----:B------:R-:W-:Y:S01]  /*5930*/  @!P5 IMAD.X R3, R8, 0x1, R165, P1 ;  /* 0x000000010803d824 */ /* 0x000fe200008e06a5 */
[C---:B------:R-:W-:Y:S02]  /*5940*/  @!P5 LEA R42, P2, R4.reuse, c[0x0][0x168], 0x1 ;  /* 0x00005a00042ada11 */ /* 0x040fe400078408ff */
[CC--:B------:R-:W-:Y:S01]  /*5950*/  @!P4 IADD3 R6, P1, R13.reuse, R166.reuse, RZ ;  /* 0x000000a60d06c210 */ /* 0x0c0fe20007f3e0ff */
[----:B------:R-:W-:Y:S01]  /*5960*/  @!PT LDS RZ, [RZ] ;  /* 0x00000000fffff984 */ /* 0x000fe20000000800 */
[----:B------:R-:W-:Y:S01]  /*5970*/  @!PT LDS RZ, [RZ] ;  /* 0x00000000fffff984 */ /* 0x000fe20000000800 */
[----:B------:R-:W-:Y:S01]  /*5980*/  @!PT LDS RZ, [RZ] ;  /* 0x00000000fffff984 */ /* 0x000fe20000000800 */
[----:B------:R1:W-:Y:S01]  /*5990*/  @!P6 LDGSTS.E.BYPASS.LTC128B.128 [R238+0x8000], [R48.64] ;  /* 0x0800000030eeefae */ /* 0x0003e2000b901d60 */
[----:B------:R-:W-:Y:S02]  /*59a0*/  @!P5 LEA.HI.X R43, R4, c[0x0][0x16c], R3, 0x1, P2 ;  /* 0x00005b00042bda11 */ /* 0x000fe400010f0c03 */
[----:B------:R-:W-:Y:S01]  /*59b0*/  @!P4 LEA R40, P2, R6, c[0x0][0x168], 0x1 ;  /* 0x00005a000628ca11 */ /* 0x000fe200078408ff */
[----:B------:R-:W-:Y:S01]  /*59c0*/  @!P4 IMAD.X R3, R8, 0x1, R165, P1 ;  /* 0x000000010803c824 */ /* 0x000fe200008e06a5 */
[C---:B------:R-:W-:Y:S01]  /*59d0*/  @!P3 IADD3 R4, P1, R13.reuse, R166, RZ ;  /* 0x000000a60d04b210 */ /* 0x040fe20007f3e0ff */
[----:B------:R1:W-:Y:S03]  /*59e0*/  @P5 STS.128 [R238+0xa000], RZ ;  /* 0x00a000ffee005388 */ /* 0x0003e60000000c00 */
[----:B------:R-:W-:Y:S01]  /*59f0*/  @!P4 LEA.HI.X R41, R6, c[0x0][0x16c], R3, 0x1, P2 ;  /* 0x00005b000629ca11 */ /* 0x000fe200010f0c03 */
[----:B------:R-:W-:Y:S01]  /*5a00*/  @!P3 IMAD.X R3, R8, 0x1, R165, P1 ;  /* 0x000000010803b824 */ /* 0x000fe200008e06a5 */
[----:B------:R-:W-:Y:S01]  /*5a10*/  @!P3 LEA R38, P1, R4, c[0x0][0x168], 0x1 ;  /* 0x00005a000426ba11 */ /* 0x000fe200078208ff */
[----:B------:R-:W-:Y:S01]  /*5a20*/  @!PT LDS RZ, [RZ] ;  /* 0x00000000fffff984 */ /* 0x000fe20000000800 */
[----:B------:R-:W-:Y:S01]  /*5a30*/  @!PT LDS RZ, [RZ] ;  /* 0x00000000fffff984 */ /* 0x000fe20000000800 */
[----:B------:R-:W-:Y:S01]  /*5a40*/  @!PT LDS RZ, [RZ] ;  /* 0x00000000fffff984 */ /* 0x000fe20000000800 */
[----:B------:R1:W-:Y:S01]  /*5a50*/  @!P5 LDGSTS.E.BYPASS.LTC128B.128 [R238+0xa000], [R42.64+0x80] ;  /* 0x0a0000802aeedfae */ /* 0x0003e2000b901d60 */
[----:B------:R-:W-:-:S02]  /*5a60*/  IADD3 R11, P2, R13, UR24, RZ ;  /* 0x000000180d0b7c10 */ /* 0x000fc4000ff5e0ff */
[----:B------:R-:W-:Y:S01]  /*5a70*/  @!P3 LEA.HI.X R39, R4, c[0x0][0x16c], R3, 0x1, P1 ;  /* 0x00005b000427ba11 */ /* 0x000fe200008f0c03 */
[----:B------:R1:W-:Y:S01]  /*5a80*/  @P4 STS.128 [R238+0xc000], RZ ;  /* 0x00c000ffee004388 */ /* 0x0003e20000000c00 */
[----:B------:R-:W-:Y:S02]  /*5a90*/  IADD3.X R6, R8, UR23, RZ, P2, !PT ;  /* 0x0000001708067c10 */ /* 0x000fe400097fe4ff */
[CC--:B------:R-:W-:Y:S01]  /*5aa0*/  @!P6 IADD3 R10, P1, R11.reuse, R166.reuse, RZ ;  /* 0x000000a60b0ae210 */ /* 0x0c0fe20007f3e0ff */
[----:B------:R-:W-:Y:S01]  /*5ab0*/  @!PT LDS RZ, [RZ] ;  /* 0x00000000fffff984 */ /* 0x000fe20000000800 */
[----:B------:R-:W-:Y:S01]  /*5ac0*/  @!PT LDS RZ, [RZ] ;  /* 0x00000000fffff984 */ /* 0x000fe20000000800 */
[----:B------:R-:W-:Y:S01]  /*5ad0*/  @!PT LDS RZ, [RZ] ;  /* 0x00000000fffff984 */ /* 0x000fe20000000800 */
[----:B------:R1:W-:Y:S03]  /*5ae0*/  @!P4 LDGSTS.E.BYPASS.LTC128B.128 [R238+0xc000], [R40.64+0x100] ;  /* 0x0c00010028eecfae */ /* 0x0003e6000b901d60 */
[----:B------:R-:W-:Y:S01]  /*5af0*/  @!P6 LEA R46, P2, R10, c[0x0][0x168], 0x1 ;  /* 0x00005a000a2eea11 */ /* 0x000fe200078408ff */
[----:B------:R-:W-:Y:S01]  /*5b00*/  @!P6 IMAD.X R3, R6, 0x1, R165, P1 ;  /* 0x000000010603e824 */ /* 0x000fe200008e06a5 */
[CC--:B------:R-:W-:Y:S01]  /*5b10*/  @!P5 IADD3 R4, P1, R11.reuse, R166.reuse, RZ ;  /* 0x000000a60b04d210 */ /* 0x0c0fe20007f3e0ff */
        /* <DEDUP_REMOVED lines=8> */
[----:B------:R-:W-:-:S02]  /*5ba0*/  @!P4 IADD3 R10, P1, R11, R166, RZ ;  /* 0x000000a60b0ac210 */ /* 0x000fc40007f3e0ff */
[----:B------:R-:W-:Y:S01]  /*5bb0*/  @!P5 LEA.HI.X R37, R4, c[0x0][0x16c], R3, 0x1, P2 ;  /* 0x00005b000425da11 */ /* 0x000fe200010f0c03 */
[----:B------:R1:W-:Y:S01]  /*5bc0*/  @P6 STS.128 [R238+0x8800], RZ ;  /* 0x008800ffee006388 */ /* 0x0003e20000000c00 */
[----:B------:R-:W-:Y:S01]  /*5bd0*/  @!P4 LEA R34, P2, R10, c[0x0][0x168], 0x1 ;  /* 0x00005a000a22ca11 */ /* 0x000fe200078408ff */
[----:B------:R-:W-:Y:S01]  /*5be0*/  @!P4 IMAD.X R3, R6, 0x1, R165, P1 ;  /* 0x000000010603c824 */ /* 0x000fe200008e06a5 */
[C---:B------:R-:W-:Y:S01]  /*5bf0*/  @!P3 IADD3 R4, P1, R11.reuse, R166, RZ ;  /* 0x000000a60b04b210 */ /* 0x040fe20007f3e0ff */
[----:B------:R-:W-:Y:S01]  /*5c00*/  @!PT LDS RZ, [RZ] ;  /* 0x00000000fffff984 */ /* 0x000fe20000000800 */
[----:B------:R-:W-:Y:S01]  /*5c10*/  @!PT LDS RZ, [RZ] ;  /* 0x00000000fffff984 */ /* 0x000fe20000000800 */
[----:B------:R-:W-:Y:S01]  /*5c20*/  @!PT LDS RZ, [RZ] ;  /* 0x00000000fffff984 */ /* 0x000fe20000000800 */
[----:B------:R1:W-:Y:S03]  /*5c30*/  @!P6 LDGSTS.E.BYPASS.LTC128B.128 [R238+0x8800], [R46.64] ;  /* 0x088000002eeeefae */ /* 0x0003e6000b901d60 */
[----:B------:R-:W-:Y:S01]  /*5c40*/  @!P4 LEA.HI.X R35, R10, c[0x0][0x16c], R3, 0x1, P2 ;  /* 0x00005b000a23ca11 */ /* 0x000fe200010f0c03 */
[----:B------:R-:W-:Y:S01]  /*5c50*/  @!P3 IMAD.X R3, R6, 0x1, R165, P1 ;  /* 0x000000010603b824 */ /* 0x000fe200008e06a5 */
[----:B------:R-:W-:Y:S01]  /*5c60*/  @!P3 LEA R32, P1, R4, c[0x0][0x168], 0x1 ;  /* 0x00005a000420ba11 */ /* 0x000fe200078208ff */
[----:B------:R1:W-:Y:S01]  /*5c70*/  @P5 STS.128 [R238+0xa800], RZ ;  /* 0x00a800ffee005388 */ /* 0x0003e20000000c00 */
[----:B------:R-:W-:-:S02]  /*5c80*/  IADD3 R11, P2, R11, UR24, RZ ;  /* 0x000000180b0b7c10 */ /* 0x000fc4000ff5e0ff */
[----:B------:R-:W-:Y:S01]  /*5c90*/  @!P3 LEA.HI.X R33, R4, c[0x0][0x16c], R3, 0x1, P1 ;  /* 0x00005b000421ba11 */ /* 0x000fe200008f0c03 */
[----:B------:R-:W-:Y:S01]  /*5ca0*/  @!PT LDS RZ, [RZ] ;  /* 0x00000000fffff984 */ /* 0x000fe20000000800 */
[----:B------:R-:W-:Y:S01]  /*5cb0*/  @!PT LDS RZ, [RZ] ;  /* 0x00000000fffff984 */ /* 0x000fe20000000800 */
[----:B------:R-:W-:Y:S01]  /*5cc0*/  @!PT LDS RZ, [RZ] ;  /* 0x00000000fffff984 */ /* 0x000fe20000000800 */
[----:B------:R1:W-:Y:S01]  /*5cd0*/  @!P5 LDGSTS.E.BYPASS.LTC128B.128 [R238+0xa800], [R36.64+0x80] ;  /* 0x0a80008024eedfae */ /* 0x0003e2000b901d60 */
[----:B------:R-:W-:Y:S02]  /*5ce0*/  IADD3.X R6, R6, UR23, RZ, P2, !PT ;  /* 0x0000001706067c10 */ /* 0x000fe400097fe4ff */
[CC--:B------:R-:W-:Y:S01]  /*5cf0*/  @!P6 IADD3 R10, P1, R11.reuse, R166.reuse, RZ ;  /* 0x000000a60b0ae210 */ /* 0x0c0fe20007f3e0ff */
[----:B------:R1:W-:Y:S03]  /*5d00*/  @P4 STS.128 [R238+0xc800], RZ ;  /* 0x00c800ffee004388 */ /* 0x0003e60000000c00 */
[----:B------:R-:W-:Y:S01]  /*5d10*/  @!P6 LEA R44, P2, R10, c[0x0][0x168], 0x1 ;  /* 0x00005a000a2cea11 */ /* 0x000fe200078408ff */
[----:B------:R-:W-:Y:S01]  /*5d20*/  @!P6 IMAD.X R3, R6, 0x1, R165, P1 ;  /* 0x000000010603e824 */ /* 0x000fe200008e06a5 */
[CC--:B------:R-:W-:Y:S01]  /*5d30*/  @!P5 IADD3 R4, P1, R11.reuse, R166.reuse, RZ ;  /* 0x000000a60b04d210 */ /* 0x0c0fe20007f3e0ff */
[----:B------:R-:W-:Y:S01]  /*5d40*/  @!PT LDS RZ, [RZ] ;  /* 0x00000000fffff984 */ /* 0x000fe20000000800 */
[----:B------:R-:W-:Y:S01]  /*5d50*/  @!PT LDS RZ, [RZ] ;  /* 0x00000000fffff984 */ /* 0x000fe20000000800 */
[----:B------:R-:W-:Y:S01]  /*5d60*/  @!PT LDS RZ, [RZ] ;  /* 0x00000000fffff984 */ /* 0x000fe20000000800 */
[----:B------:R1:W-:Y:S03]  /*5d70*/  @!P4 LDGSTS.E.BYPASS.LTC128B.128 [R238+0xc800], [R34.64+0x100] ;  /* 0x0c80010022eecfae */ /* 0x0003e6000b901d60 */
[----:B------:R-:W-:Y:S01]  /*5d80*/  @!P6 LEA.HI.X R45, R10, c[0x0][0x16c], R3, 0x1, P2 ;  /* 0x00005b000a2dea11 */ /* 0x000fe200010f0c03 */
[----:B------:R-:W-:Y:S01]  /*5d90*/  @!P5 IMAD.X R3, R6, 0x1, R165, P1 ;  /* 0x000000010603d824 */ /* 0x000fe200008e06a5 */
[----:B------:R-:W-:Y:S01]  /*5da0*/  @!P5 LEA R14, P2, R4, c[0x0][0x168], 0x1 ;  /* 0x00005a00040eda11 */ /* 0x000fe200078408ff */
[----:B------:R1:W-:Y:S01]  /*5db0*/  @P3 STS.128 [R238+0xe800], RZ ;  /* 0x00e800ffee003388 */ /* 0x0003e20000000c00 */
[----:B------:R-:W-:-:S02]  /*5dc0*/  @!P4 IADD3 R9, P1, R11, R166, RZ ;  /* 0x000000a60b09c210 */ /* 0x000fc40007f3e0ff */
[----:B------:R-:W-:Y:S01]  /*5dd0*/  @!P5 LEA.HI.X R15, R4, c[0x0][0x16c], R3, 0x1, P2 ;  /* 0x00005b00040fda11 */ /* 0x000fe200010f0c03 */
[----:B------:R-:W-:Y:S01]  /*5de0*/  @!PT LDS RZ, [RZ] ;  /* 0x00000000fffff984 */ /* 0x000fe20000000800 */
[----:B------:R-:W-:Y:S01]  /*5df0*/  @!PT LDS RZ, [RZ] ;  /* 0x00000000fffff984 */ /* 0x000fe20000000800 */
[----:B------:R-:W-:Y:S01]  /*5e00*/  @!PT LDS RZ, [RZ] ;  /* 0x00000000fffff984 */ /* 0x000fe20000000800 */
[----:B------:R1:W-:Y:S01]  /*5e10*/  @!P3 LDGSTS.E.BYPASS.LTC128B.128 [R238+0xe800], [R32.64+0x180] ;  /* 0x0e80018020eebfae */ /* 0x0003e2000b901d60 */
[----:B------:R-:W-:Y:S01]  /*5e20*/  @!P4 LEA R50, P2, R9, c[0x0][0x168], 0x1 ;  /* 0x00005a000932ca11 */ /* 0x000fe200078408ff */
[C-C-:B------:R-:W-:Y:S01]  /*5e30*/  @!P4 IMAD.X R4, R6.reuse, 0x1, R165.reuse, P1 ;  /* 0x000000010604c824 */ /* 0x140fe200008e06a5 */
[----:B------:R-:W-:Y:S01]  /*5e40*/  @!P3 IADD3 R3, P1, R11, R166, RZ ;  /* 0x000000a60b03b210 */ /* 0x000fe20007f3e0ff */
[----:B------:R1:W-:Y:S03]  /*5e50*/  @P6 STS.128 [R238+0x9000], RZ ;  /* 0x009000ffee006388 */ /* 0x0003e60000000c00 */
[----:B------:R-:W-:Y:S01]  /*5e60*/  @!P4 LEA.HI.X R51, R9, c[0x0][0x16c], R4, 0x1, P2 ;  /* 0x00005b000933ca11 */ /* 0x000fe200010f0c04 */
[----:B------:R-:W-:Y:S01]  /*5e70*/  @!P3 IMAD.X R4, R6, 0x1, R165, P1 ;  /* 0x000000010604b824 */ /* 0x000fe200008e06a5 */
[----:B------:R-:W-:Y:S01]  /*5e80*/  @!P3 LEA R52, P1, R3, c[0x0][0x168], 0x1 ;  /* 0x00005a000334ba11 */ /* 0x000fe200078208ff */
[----:B------:R-:W-:Y:S01]  /*5e90*/  @!PT LDS RZ, [RZ] ;  /* 0x00000000fffff984 */ /* 0x000fe20000000800 */
[----:B------:R-:W-:Y:S01]  /*5ea0*/  @!PT LDS RZ, [RZ] ;  /* 0x00000000fffff984 */ /* 0x000fe20000000800 */
[----:B------:R-:W-:Y:S01]  /*5eb0*/  @!PT LDS RZ, [RZ] ;  /* 0x00000000fffff984 */ /* 0x000fe20000000800 */
[----:B------:R1:W-:Y:S01]  /*5ec0*/  @!P6 LDGSTS.E.BYPASS.LTC128B.128 [R238+0x9000], [R44.64] ;  /* 0x090000002ceeefae */ /* 0x0003e2000b901d60 */
        /* <DEDUP_REMOVED lines=11> */
[-C--:B------:R-:W-:Y:S01]  /*5f80*/  @!P5 IADD3 R9, P1, R11, R166.reuse, RZ ;  /* 0x000000a60b09d210 */ /* 0x080fe20007f3e0ff */
        /* <DEDUP_REMOVED lines=10> */
[----:B------:R1:W-:Y:S02]  /*6030*/  @P3 STS.128 [R238+0xf000], RZ ;  /* 0x00f000ffee003388 */ /* 0x0003e40000000c00 */
[----:B------:R-:W-:Y:S01]  /*6040*/  @!P4 IMAD.X R4, R6, 0x1, R165, P1 ;  /* 0x000000010604c824 */ /* 0x000fe200008e06a5 */
[C---:B------:R-:W-:Y:S01]  /*6050*/  @!P4 LEA R70, P1, R3.reuse, c[0x0][0x168], 0x1 ;  /* 0x00005a000346ca11 */ /* 0x040fe200078208ff */
[----:B------:R-:W-:Y:S01]  /*6060*/  @!PT LDS RZ, [RZ] ;  /* 0x00000000fffff984 */ /* 0x000fe20000000800 */
[----:B------:R-:W-:Y:S01]  /*6070*/  @!PT LDS RZ, [RZ] ;  /* 0x00000000fffff984 */ /* 0x000fe20000000800 */
[----:B------:R-:W-:Y:S01]  /*6080*/  @!PT LDS RZ, [RZ] ;  /* 0x00000000fffff984 */ /* 0x000fe20000000800 */
[----:B------:R1:W-:Y:S03]  /*6090*/  @!P3 LDGSTS.E.BYPASS.LTC128B.128 [R238+0xf000], [R52.64+0x180] ;  /* 0x0f00018034eebfae */ /* 0x0003e6000b901d60 */
[----:B------:R-:W-:Y:S01]  /*60a0*/  @!P4 LEA.HI.X R71, R3, c[0x0][0x16c], R4, 0x1, P1 ;  /* 0x00005b000347ca11 */ /* 0x000fe200008f0c04 */
        /* <DEDUP_REMOVED lines=17> */
[----:B------:R-:W-:-:S05]  /*61c0*/  IADD3 R11, P1, R11, R166, RZ ;  /* 0x000000a60b0b7210 */ /* 0x000fca0007f3e0ff */
[----:B------:R-:W-:Y:S01]  /*61d0*/  IMAD.X R6, R6, 0x1, R165, P1 ;  /* 0x0000000106067824 */ /* 0x000fe200008e06a5 */
[----:B------:R-:W-:-:S04]  /*61e0*/  LEA R10, P1, R11, c[0x0][0x168], 0x1 ;  /* 0x00005a000b0a7a11 */ /* 0x000fc800078208ff */
[----:B------:R-:W-:-:S05]  /*61f0*/  LEA.HI.X R11, R11, c[0x0][0x16c], R6, 0x1, P1 ;  /* 0x00005b000b0b7a11 */ /* 0x000fca00008f0c06 */
[----:B------:R-:W-:Y:S01]  /*6200*/  @!PT LDS RZ, [RZ] ;  /* 0x00000000fffff984 */ /* 0x000fe20000000800 */
[----:B------:R-:W-:Y:S01]  /*6210*/  @!PT LDS RZ, [RZ] ;  /* 0x00000000fffff984 */ /* 0x000fe20000000800 */
[----:B------:R-:W-:Y:S01]  /*6220*/  @!PT LDS RZ, [RZ] ;  /* 0x00000000fffff984 */ /* 0x000fe20000000800 */
[----:B------:R2:W-:Y:S04]  /*6230*/  LDGSTS.E.BYPASS.LTC128B.128 [R238+0xf800], [R10.64+0x180] ;  /* 0x0f8001800aee7fae */ /* 0x0005e8000b901d60 */
.L_x_720:
[----:B------:R-:W-:Y:S05]  /*6240*/  BSYNC B0 ;  /* 0x0000000000007941 */ /* 0x000fea0003800000 */
.L_x_719:
[----:B------:R-:W0:Y:S01]  /*6250*/  LDGDEPBAR ;  /* 0x00000000000079af */ /* 0x000e220000000000 */
[----:B------:R-:W-:-:S04]  /*6260*/  IADD3 R166, P1, R13, R166, RZ ;  /* 0x000000a60da67210 */ /* 0x000fc80007f3e0ff */
[----:B------:R-:W-:Y:S02]  /*6270*/  IADD3.X R165, R8, R165, RZ, P1, !PT ;  /* 0x000000a508a57210 */ /* 0x000fe40000ffe4ff */
.L_x_716:
[----:B------:R-:W-:Y:S01]  /*6280*/  IADD3 R9, R167, UR12, RZ ;  /* 0x0000000ca7097c10 */ /* 0x000fe2000fffe0ff */
[----:B------:R-:W-:-:S03]  /*6290*/  IMAD.SHL.U32 R228, R0, 0x2, RZ ;  /* 0x0000000200e47824 */ /* 0x000fc600078e00ff */
[----:B--2---:R-:W-:Y:S01]  /*62a0*/  IADD3 R11, R9, 0x1, RZ ;  /* 0x00000001090b7810 */ /* 0x004fe20007ffe0ff */
[--C-:B------:R-:W-:Y:S01]  /*62b0*/  IMAD R226, R7, 0x2, R228.reuse ;  /* 0x0000000207e27824 */ /* 0x100fe200078e02e4 */
[----:B------:R-:W-:Y:S01]  /*62c0*/  IADD3 R3, R9, 0x8, RZ ;  /* 0x0000000809037810 */ /* 0x000fe20007ffe0ff */
[----:B------:R-:W-:Y:S01]  /*62d0*/  IMAD R225, R5, 0x2, R228 ;  /* 0x0000000205e17824 */ /* 0x000fe200078e02e4 */
[----:B------:R-:W-:Y:S01]  /*62e0*/  ISETP.GE.AND P2, PT, R11, R200, PT ;  /* 0x000000c80b00720c */ /* 0x000fe20003f46270 */
[----:B------:R-:W-:Y:S01]  /*62f0*/  IMAD R224, R5, 0x2, R226 ;  /* 0x0000000205e07824 */ /* 0x000fe200078e02e2 */
[----:B------:R-:W-:Y:S01]  /*6300*/  ISETP.GE.AND P5, PT, R11, R2, PT ;  /* 0x000000020b00720c */ /* 0x000fe20003fa6270 */
[----:B-1----:R-:W-:Y:S01]  /*6310*/  LDSM.16.MT88.4 R44, [R226+0x10000] ;  /* 0x01000000e22c783b */ /* 0x002fe20000004200 */
[----:B------:R-:W-:Y:S02]  /*6320*/  IADD3 R11, R9, 0x9, RZ ;  /* 0x00000009090b7810 */ /* 0x000fe40007ffe0ff */
[C---:B------:R-:W-:Y:S01]  /*6330*/  ISETP.GE.AND P1, PT, R3.reuse, R200, PT ;  /* 0x000000c80300720c */ /* 0x040fe20003f26270 */
[----:B------:R-:W-:Y:S01]  /*6340*/  LDSM.16.MT88.4 R52, [R225+0x10000] ;  /* 0x01000000e134783b */ /* 0x000fe20000004200 */
[----:B------:R-:W-:-:S02]  /*6350*/  ISETP.GE.AND P3, PT, R3, R2, PT ;  /* 0x000000020300720c */ /* 0x000fc40003f66270 */
[----:B------:R-:W-:Y:S01]  /*6360*/  IADD3 R3, R9, 0x10, RZ ;  /* 0x0000001009037810 */ /* 0x000fe20007ffe0ff */
[----:B------:R-:W-:Y:S01]  /*6370*/  LDSM.16.MT88.4 R68, [R228+0x12000] ;  /* 0x01200000e444783b */ /* 0x000fe20000004200 */
[C---:B------:R-:W-:Y:S02]  /*6380*/  ISETP.GE.AND P6, PT, R11.reuse, R200, PT ;  /* 0x000000c80b00720c */ /* 0x040fe40003fc6270 */
[----:B------:R-:W-:Y:S01]  /*6390*/  ISETP.GE.AND P4, PT, R11, R2, PT ;  /* 0x000000020b00720c */ /* 0x000fe20003f86270 */
[----:B------:R-:W-:Y:S01]  /*63a0*/  LDSM.16.MT88.4 R76, [R226+0x12000] ;  /* 0x01200000e24c783b */ /* 0x000fe20000004200 */
[----:B------:R-:W-:Y:S02]  /*63b0*/  IADD3 R11, R9, 0x11, RZ ;  /* 0x00000011090b7810 */ /* 0x000fe40007ffe0ff */
[----:B------:R-:W-:Y:S01]  /*63c0*/  FSEL R24, R24, -INF , !P1 ;  /* 0xff80000018187808 */ /* 0x000fe20004800000 */
[----:B------:R-:W-:Y:S01]  /*63d0*/  LDSM.16.MT88.4 R84, [R225+0x12000] ;  /* 0x01200000e154783b */ /* 0x000fe20000004200 */
[----:B------:R-:W-:-:S02]  /*63e0*/  FSEL R26, R26, -INF , !P3 ;  /* 0xff8000001a1a7808 */ /* 0x000fc40005800000 */
[C---:B------:R-:W-:Y:S01]  /*63f0*/  ISETP.GE.AND P1, PT, R3.reuse, R200, PT ;  /* 0x000000c80300720c */ /* 0x040fe20003f26270 */
[----:B------:R-:W-:Y:S01]  /*6400*/  LDSM.16.MT88.4 R92, [R224+0x12000] ;  /* 0x01200000e05c783b */ /* 0x000fe20000004200 */
[----:B------:R-:W-:Y:S02]  /*6410*/  ISETP.GE.AND P3, PT, R3, R2, PT ;  /* 0x000000020300720c */ /* 0x000fe40003f66270 */
[----:B------:R-:W-:Y:S01]  /*6420*/  FSEL R10, R25, -INF , !P6 ;  /* 0xff800000190a7808 */ /* 0x000fe20007000000 */
[----:B------:R-:W-:Y:S01]  /*6430*/  LDSM.16.MT88.4 R100, [R228+0x14000] ;  /* 0x01400000e464783b */ /* 0x000fe20000004200 */
[----:B------:R-:W-:Y:S02]  /*6440*/  IADD3 R3, R9, 0x18, RZ ;  /* 0x0000001809037810 */ /* 0x000fe40007ffe0ff */
[----:B------:R-:W-:Y:S01]  /*6450*/  ISETP.GE.AND P6, PT, R11, R200, PT ;  /* 0x000000c80b00720c */ /* 0x000fe20003fc6270 */
[----:B------:R-:W-:Y:S01]  /*6460*/  LDSM.16.MT88.4 R108, [R226+0x14000] ;  /* 0x01400000e26c783b */ /* 0x000fe20000004200 */
[----:B------:R-:W-:-:S02]  /*6470*/  FSEL R6, R27, -INF , !P4 ;  /* 0xff8000001b067808 */ /* 0x000fc40006000000 */
[----:B------:R-:W-:Y:S01]  /*6480*/  FSEL R20, R20, -INF , !P1 ;  /* 0xff80000014147808 */ /* 0x000fe20004800000 */
[----:B------:R-:W-:Y:S01]  /*6490*/  LDSM.16.MT88.4 R116, [R225+0x14000] ;  /* 0x01400000e174783b */ /* 0x000fe20000004200 */
[----:B------:R-:W-:Y:S02]  /*64a0*/  FSEL R22, R22, -INF , !P3 ;  /* 0xff80000016167808 */ /* 0x000fe40005800000 */
[----:B------:R-:W-:Y:S01]  /*64b0*/  ISETP.GE.AND P4, PT, R11, R2, PT ;  /* 0x000000020b00720c */ /* 0x000fe20003f86270 */
[----:B------:R-:W-:Y:S01]  /*64c0*/  LDSM.16.MT88.4 R124, [R224+0x14000] ;  /* 0x01400000e07c783b */ /* 0x000fe20000004200 */
[C---:B------:R-:W-:Y:S02]  /*64d0*/  ISETP.GE.AND P1, PT, R3.reuse, R200, PT ;  /* 0x000000c80300720c */ /* 0x040fe40003f26270 */
[----:B------:R-:W-:Y:S01]  /*64e0*/  ISETP.GE.AND P3, PT, R3, R2, PT ;  /* 0x000000020300720c */ /* 0x000fe20003f66270 */
[----:B------:R-:W-:Y:S01]  /*64f0*/  LDSM.16.MT88.4 R132, [R228+0x16000] ;  /* 0x01600000e484783b */ /* 0x000fe20000004200 */
[----:B------:R-:W-:-:S02]  /*6500*/  IADD3 R3, R9, 0x19, RZ ;  /* 0x0000001909037810 */ /* 0x000fc40007ffe0ff */
[----:B------:R-:W-:Y:S01]  /*6510*/  FSEL R4, R21, -INF , !P6 ;  /* 0xff80000015047808 */ /* 0x000fe20007000000 */
[----:B------:R-:W-:Y:S01]  /*6520*/  LDSM.16.MT88.4 R156, [R226+0x16000] ;  /* 0x01600000e29c783b */ /* 0x000fe20000004200 */
[-C--:B------:R-:W-:Y:S02]  /*6530*/  ISETP.GE.AND P6, PT, R9, R200.reuse, PT ;  /* 0x000000c80900720c */ /* 0x080fe40003fc6270 */
[----:B------:R-:W-:Y:S01]  /*6540*/  FSEL R14, R23, -INF , !P4 ;  /* 0xff800000170e7808 */ /* 0x000fe20006000000 */
[----:B------:R-:W-:Y:S01]  /*6550*/  LDSM.16.MT88.4 R144, [R225+0x16000] ;  /* 0x01600000e190783b */ /* 0x000fe20000004200 */
[----:B------:R-:W-:Y:S02]  /*6560*/  FSEL R36, R29, -INF , !P2 ;  /* 0xff8000001d247808 */ /* 0x000fe40005000000 */
[C---:B------:R-:W-:Y:S02]  /*6570*/  ISETP.GE.AND P2, PT, R3.reuse, R200, PT ;  /* 0x000000c80300720c */ /* 0x040fe40003f46270 */
[----:B------:R-:W-:-:S02]  /*6580*/  ISETP.GE.AND P4, PT, R3, R2, PT ;  /* 0x000000020300720c */ /* 0x000fc40003f86270 */
[----:B------:R-:W-:Y:S02]  /*6590*/  IADD3 R13, R9, 0x20, RZ ;  /* 0x00000020090d7810 */ /* 0x000fe40007ffe0ff */
[----:B------:R-:W-:Y:S02]  /*65a0*/  FSEL R3, R28, -INF , !P6 ;  /* 0xff8000001c037808 */ /* 0x000fe40007000000 */
[----:B------:R-:W-:Y:S02]  /*65b0*/  FSEL R16, R16, -INF , !P1 ;  /* 0xff80000010107808 */ /* 0x000fe40004800000 */
[----:B------:R-:W-:Y:S02]  /*65c0*/  FSEL R18, R18, -INF , !P3 ;  /* 0xff80000012127808 */ /* 0x000fe40005800000 */
[C---:B------:R-:W-:Y:S02]  /*65d0*/  ISETP.GE.AND P1, PT, R13.reuse, R200, PT ;  /* 0x000000c80d00720c */ /* 0x040fe40003f26270 */
[----:B------:R-:W-:-:S02]  /*65e0*/  ISETP.GE.AND P3, PT, R13, R2, PT ;  /* 0x000000020d00720c */ /* 0x000fc40003f66270 */
[----:B------:R-:W-:Y:S02]  /*65f0*/  FMNMX.FTZ R13, R3, R36, !PT ;  /* 0x00000024030d7209 */ /* 0x000fe40007810000 */
[----:B------:R-:W-:Y:S02]  /*6600*/  FSEL R12, R19, -INF , !P4 ;  /* 0xff800000130c7808 */ /* 0x000fe40006000000 */
[----:B------:R-:W-:Y:S02]  /*6610*/  FMNMX.FTZ R13, R24, R13, !PT ;  /* 0x0000000d180d7209 */ /* 0x000fe40007810000 */
[----:B------:R-:W-:Y:S02]  /*6620*/  ISETP.GE.AND P4, PT, R9, R2, PT ;  /* 0x000000020900720c */ /* 0x000fe40003f86270 */
[----:B------:R-:W-:Y:S02]  /*6630*/  FMNMX.FTZ R19, R10, R13, !PT ;  /* 0x0000000d0a137209 */ /* 0x000fe40007810000 */
[----:B------:R-:W-:-:S02]  /*6640*/  FSEL R28, R31, -INF , !P5 ;  /* 0xff8000001f1c7808 */ /* 0x000fc40006800000 */
[----:B------:R-:W-:Y:S02]  /*6650*/  FMNMX.FTZ R19, R20, R19, !PT ;  /* 0x0000001314137209 */ /* 0x000fe40007810000 */
[----:B------:R-:W-:Y:S02]  /*6660*/  FSEL R30, R30, -INF , !P4 ;  /* 0xff8000001e1e7808 */ /* 0x000fe40006000000 */
[----:B------:R-:W-:Y:S02]  /*6670*/  FSEL R8, R17, -INF , !P2 ;  /* 0xff80000011087808 */ /* 0x000fe40005000000 */
[----:B------:R-:W-:Y:S02]  /*6680*/  FMNMX.FTZ R19, R4, R19, !PT ;  /* 0x0000001304137209 */ /* 0x000fe40007810000 */
[----:B------:R-:W-:Y:S02]  /*6690*/  FMNMX.FTZ R17, R30, R28, !PT ;  /* 0x0000001c1e117209 */ /* 0x000fe40007810000 */
[----:B------:R-:W-:-:S02]  /*66a0*/  IADD3 R11, R9, 0x21, RZ ;  /* 0x00000021090b7810 */ /* 0x000fc40007ffe0ff */
[----:B------:R-:W-:Y:S02]  /*66b0*/  FMNMX.FTZ R19, R16, R19, !PT ;  /* 0x0000001310137209 */ /* 0x000fe40007810000 */
[----:B------:R-:W-:Y:S02]  /*66c0*/  FMNMX.FTZ R17, R26, R17, !PT ;  /* 0x000000111a117209 */ /* 0x000fe40007810000 */
[C---:B------:R-:W-:Y:S02]  /*66d0*/  ISETP.GE.AND P6, PT, R11.reuse, R200, PT ;  /* 0x000000c80b00720c */ /* 0x040fe40003fc6270 */
[----:B------:R-:W-:Y:S02]  /*66e0*/  ISETP.GE.AND P2, PT, R11, R2, PT ;  /* 0x000000020b00720c */ /* 0x000fe40003f46270 */
[----:B------:R-:W-:Y:S02]  /*66f0*/  IADD3 R11, R9, 0x28, RZ ;  /* 0x00000028090b7810 */ /* 0x000fe40007ffe0ff */
[----:B------:R-:W-:-:S02]  /*6700*/  FSEL R186, R64, -INF , !P1 ;  /* 0xff80000040ba7808 */ /* 0x000fc40004800000 */
        /* <DEDUP_REMOVED lines=8> */
[----:B------:R-:W-:Y:S02]  /*6790*/  FSEL R244, R66, -INF , !P3 ;  /* 0xff80000042f47808 */ /* 0x000fe40005800000 */
[----:B------:R-:W-:Y:S02]  /*67a0*/  ISETP.GE.AND P3, PT, R11, R200, PT ;  /* 0x000000c80b00720c */ /* 0x000fe40003f66270 */
[----:B------:R-:W-:Y:S02]  /*67b0*/  IADD3 R15, R9, 0x30, RZ ;  /* 0x00000030090f7810 */ /* 0x000fe40007ffe0ff */
[----:B------:R-:W-:-:S02]  /*67c0*/  FSEL R188, R60, -INF , !P5 ;  /* 0xff8000003cbc7808 */ /* 0x000fc40006800000 */
[----:B------:R-:W-:Y:S02]  /*67d0*/  FMNMX.FTZ R19, R250, R19, !PT ;  /* 0x00000013fa137209 */ /* 0x000fe40007810000 */
[----:B------:R-:W-:Y:S02]  /*67e0*/  FMNMX.FTZ R17, R14, R17, !PT ;  /* 0x000000110e117209 */ /* 0x000fe40007810000 */
[----:B------:R-:W-:Y:S02]  /*67f0*/  FSEL R194, R67, -INF , !P2 ;  /* 0xff80000043c27808 */ /* 0x000fe40005000000 */
[----:B------:R-:W-:Y:S02]  /*6800*/  IADD3 R13, R9, 0x31, RZ ;  /* 0x00000031090d7810 */ /* 0x000fe40007ffe0ff */
[----:B------:R-:W-:Y:S02]  /*6810*/  ISETP.GE.AND P2, PT, R15, R200, PT ;  /* 0x000000c80f00720c */ /* 0x000fe40003f46270 */
[----:B------:R-:W-:-:S02]  /*6820*/  FSEL R246, R61, -INF , !P3 ;  /* 0xff8000003df67808 */ /* 0x000fc40005800000 */
[----:B------:R-:W-:Y:S02]  /*6830*/  FMNMX.FTZ R19, R188, R19, !PT ;  /* 0x00000013bc137209 */ /* 0x000fe40007810000 */
[----:B------:R-:W-:Y:S02]  /*6840*/  FMNMX.FTZ R17, R18, R17, !PT ;  /* 0x0000001112117209 */ /* 0x000fe40007810000 */
[----:B------:R-:W-:Y:S02]  /*6850*/  ISETP.GE.AND P4, PT, R11, R2, PT ;  /* 0x000000020b00720c */ /* 0x000fe40003f86270 */
[----:B------:R-:W-:Y:S02]  /*6860*/  IADD3 R11, R9, 0x38, RZ ;  /* 0x00000038090b7810 */ /* 0x000fe40007ffe0ff */
[----:B------:R-:W-:Y:S02]  /*6870*/  ISETP.GE.AND P3, PT, R13, R200, PT ;  /* 0x000000c80d00720c */ /* 0x000fe40003f66270 */
[----:B------:R-:W-:-:S02]  /*6880*/  FSEL R206, R56, -INF , !P2 ;  /* 0xff80000038ce7808 */ /* 0x000fc40005000000 */
[----:B------:R-:W-:Y:S02]  /*6890*/  FMNMX.FTZ R19, R246, R19, !PT ;  /* 0x00000013f6137209 */ /* 0x000fe40007810000 */
[----:B------:R-:W-:Y:S02]  /*68a0*/  FMNMX.FTZ R17, R12, R17, !PT ;  /* 0x000000110c117209 */ /* 0x000fe40007810000 */
[----:B------:R-:W-:Y:S02]  /*68b0*/  IADD3 R9, R9, 0x39, RZ ;  /* 0x0000003909097810 */ /* 0x000fe40007ffe0ff */
[----:B------:R-:W-:Y:S02]  /*68c0*/  ISETP.GE.AND P2, PT, R11, R200, PT ;  /* 0x000000c80b00720c */ /* 0x000fe40003f46270 */
[----:B------:R-:W-:Y:S02]  /*68d0*/  FSEL R204, R57, -INF , !P3 ;  /* 0xff80000039cc7808 */ /* 0x000fe40005800000 */
[----:B------:R-:W-:-:S02]  /*68e0*/  FMNMX.FTZ R19, R206, R19, !PT ;  /* 0x00000013ce137209 */ /* 0x000fc40007810000 */
[----:B------:R-:W-:Y:S02]  /*68f0*/  FMNMX.FTZ R17, R244, R17, !PT ;  /* 0x00000011f4117209 */ /* 0x000fe40007810000 */
[----:B------:R-:W-:Y:S02]  /*6900*/  ISETP.GE.AND P3, PT, R9, R200, PT ;  /* 0x000000c80900720c */ /* 0x000fe40003f66270 */
[----:B------:R-:W-:Y:S02]  /*6910*/  FSEL R202, R72, -INF , !P2 ;  /* 0xff80000048ca7808 */ /* 0x000fe40005000000 */
[----:B------:R-:W-:Y:S02]  /*6920*/  FMNMX.FTZ R19, R204, R19, !PT ;  /* 0x00000013cc137209 */ /* 0x000fe40007810000 */
[----:B------:R-:W-:Y:S02]  /*6930*/  FSEL R242, R62, -INF , !P1 ;  /* 0xff8000003ef27808 */ /* 0x000fe40004800000 */
[----:B------:R-:W-:-:S02]  /*6940*/  FMNMX.FTZ R17, R194, R17, !PT ;  /* 0x00000011c2117209 */ /* 0x000fc40007810000 */
[----:B------:R-:W-:Y:S02]  /*6950*/  FSEL R34, R73, -INF , !P3 ;  /* 0xff80000049227808 */ /* 0x000fe40005800000 */
[----:B------:R-:W-:Y:S02]  /*6960*/  FMNMX.FTZ R19, R202, R19, !PT ;  /* 0x00000013ca137209 */ /* 0x000fe40007810000 */
[----:B------:R-:W-:Y:S02]  /*6970*/  ISETP.GE.AND P1, PT, R15, R2, PT ;  /* 0x000000020f00720c */ /* 0x000fe40003f26270 */
[----:B------:R-:W-:Y:S02]  /*6980*/  FSEL R198, R63, -INF , !P4 ;  /* 0xff8000003fc67808 */ /* 0x000fe40006000000 */
[----:B------:R-:W-:Y:S01]  /*6990*/  FMNMX.FTZ R17, R242, R17, !PT ;  /* 0x00000011f2117209 */ /* 0x000fe20007810000 */
[----:B------:R-:W-:Y:S01]  /*69a0*/  LDSM.16.MT88.4 R60, [R224+0x10000] ;  /* 0x01000000e03c783b */ /* 0x000fe20000004200 */
[----:B------:R-:W-:-:S02]  /*69b0*/  FMNMX.FTZ R15, R34, R19, !PT ;  /* 0x00000013220f7209 */ /* 0x000fc40007810000 */
[-C--:B------:R-:W-:Y:S02]  /*69c0*/  ISETP.GE.AND P2, PT, R13, R2.reuse, PT ;  /* 0x000000020d00720c */ /* 0x080fe40003f46270 */
[----:B------:R-:W-:Y:S01]  /*69d0*/  FSEL R32, R58, -INF , !P1 ;  /* 0xff8000003a207808 */ /* 0x000fe20004800000 */
[----:B------:R-:W1:Y:S01]  /*69e0*/  SHFL.BFLY PT, R38, R15, 0x2, 0x1f ;  /* 0x0c401f000f267f89 */ /* 0x000e6200000e0000 */
[----:B------:R-:W-:Y:S02]  /*69f0*/  FMNMX.FTZ R17, R198, R17, !PT ;  /* 0x00000011c6117209 */ /* 0x000fe40007810000 */
[----:B------:R-:W-:Y:S02]  /*6a00*/  ISETP.GE.AND P1, PT, R11, R2, PT ;  /* 0x000000020b00720c */ /* 0x000fe40003f26270 */
[----:B------:R-:W-:Y:S02]  /*6a10*/  FSEL R196, R59, -INF , !P2 ;  /* 0xff8000003bc47808 */ /* 0x000fe40005000000 */
[----:B------:R-:W-:-:S02]  /*6a20*/  FMNMX.FTZ R17, R32, R17, !PT ;  /* 0x0000001120117209 */ /* 0x000fc40007810000 */
[----:B------:R-:W-:Y:S02]  /*6a30*/  ISETP.GE.AND P2, PT, R9, R2, PT ;  /* 0x000000020900720c */ /* 0x000fe40003f46270 */
[----:B------:R-:W-:Y:S02]  /*6a40*/  FSEL R192, R74, -INF , !P1 ;  /* 0xff8000004ac07808 */ /* 0x000fe40004800000 */
[----:B------:R-:W-:Y:S02]  /*6a50*/  FMNMX.FTZ R17, R196, R17, !PT ;  /* 0x00000011c4117209 */ /* 0x000fe40007810000 */
[----:B------:R-:W-:Y:S02]  /*6a60*/  FSEL R190, R75, -INF , !P2 ;  /* 0xff8000004bbe7808 */ /* 0x000fe40005000000 */
[----:B------:R-:W-:-:S04]  /*6a70*/  FMNMX.FTZ R17, R192, R17, !PT ;  /* 0x00000011c0117209 */ /* 0x000fc80007810000 */
[----:B------:R-:W-:Y:S02]  /*6a80*/  FMNMX.FTZ R40, R190, R17, !PT ;  /* 0x00000011be287209 */ /* 0x000fe40007810000 */
[----:B-1----:R-:W-:-:S03]  /*6a90*/  FMNMX.FTZ R15, R15, R38, !PT ;  /* 0x000000260f0f7209 */ /* 0x002fc60007810000 */
[----:B------:R-:W1:Y:S04]  /*6aa0*/  SHFL.BFLY PT, R9, R40, 0x2, 0x1f ;  /* 0x0c401f0028097f89 */ /* 0x000e6800000e0000 */
[----:B------:R-:W2:Y:S01]  /*6ab0*/  SHFL.BFLY PT, R164, R15, 0x1, 0x1f ;  /* 0x0c201f000fa47f89 */ /* 0x000ea200000e0000 */
[----:B-1----:R-:W-:Y:S02]  /*6ac0*/  FMNMX.FTZ R38, R40, R9, !PT ;  /* 0x0000000928267209 */ /* 0x002fe40007810000 */
[----:B--2---:R-:W-:-:S03]  /*6ad0*/  FMNMX.FTZ R164, R15, R164, !PT ;  /* 0x000000a40fa47209 */ /* 0x004fc60007810000 */
[----:B------:R-:W1:Y:S01]  /*6ae0*/  SHFL.BFLY PT, R9, R38, 0x1, 0x1f ;  /* 0x0c201f0026097f89 */ /* 0x000e6200000e0000 */
[C---:B------:R-:W-:Y:S01]  /*6af0*/  FSETP.NEU.FTZ.AND P1, PT, R164.reuse, -INF , PT ;  /* 0xff800000a400780b */ /* 0x040fe20003f3d000 */
[----:B------:R-:W-:-:S05]  /*6b00*/  FMUL.FTZ R33, R164, c[0x0][0x23c] ;  /* 0x00008f00a4217a20 */ /* 0x000fca0000410000 */
[----:B------:R-:W-:-:S05]  /*6b10*/  FSEL R33, R33, RZ, P1 ;  /* 0x000000ff21217208 */ /* 0x000fca0000800000 */
[--C-:B------:R-:W-:Y:S02]  /*6b20*/  FFMA.FTZ R185, R3, c[0x0][0x23c], -R33.reuse ;  /* 0x00008f0003b97a23 */ /* 0x100fe40000010821 */
[--C-:B------:R-:W-:Y:S02]  /*6b30*/  FFMA.FTZ R184, R36, c[0x0][0x23c], -R33.reuse ;  /* 0x00008f0024b87a23 */ /* 0x100fe40000010821 */
[--C-:B------:R-:W-:Y:S02]  /*6b40*/  FFMA.FTZ R181, R24, c[0x0][0x23c], -R33.reuse ;  /* 0x00008f0018b57a23 */ /* 0x100fe40000010821 */
[--C-:B------:R-:W-:Y:S01]  /*6b50*/  FFMA.FTZ R180, R10, c[0x0][0x23c], -R33.reuse ;  /* 0x00008f000ab47a23 */ /* 0x100fe20000010821 */
[----:B------:R-:W-:Y:S01]  /*6b60*/  MUFU.EX2 R185, R185 ;  /* 0x000000b900b97308 */ /* 0x000fe20000000800 */
[--C-:B------:R-:W-:Y:S01]  /*6b70*/  FFMA.FTZ R177, R4, c[0x0][0x23c], -R33.reuse ;  /* 0x00008f0004b17a23 */ /* 0x100fe20000010821 */
[----:B-1----:R-:W-:Y:S01]  /*6b80*/  FMNMX.FTZ R3, R38, R9, !PT ;  /* 0x0000000926037209 */ /* 0x002fe20007810000 */
[--C-:B------:R-:W-:Y:S01]  /*6b90*/  FFMA.FTZ R173, R8, c[0x0][0x23c], -R33.reuse ;  /* 0x00008f0008ad7a23 */ /* 0x100fe20000010821 */
[----:B------:R-:W1:Y:S01]  /*6ba0*/  LDSM.16.MT88.4 R36, [R228+0x10000] ;  /* 0x01000000e424783b */ /* 0x000e620000004200 */
[--C-:B------:R-:W-:Y:S01]  /*6bb0*/  FFMA.FTZ R178, R20, c[0x0][0x23c], -R33.reuse ;  /* 0x00008f0014b27a23 */ /* 0x100fe20000010821 */
[C---:B------:R-:W-:Y:S01]  /*6bc0*/  FSETP.NEU.FTZ.AND P1, PT, R3.reuse, -INF , PT ;  /* 0xff8000000300780b */ /* 0x040fe20003f3d000 */
[----:B------:R-:W-:Y:S01]  /*6bd0*/  FMUL.FTZ R189, R3, c[0x0][0x23c] ;  /* 0x00008f0003bd7a20 */ /* 0x000fe20000410000 */
[----:B------:R-:W2:Y:S01]  /*6be0*/  MUFU.EX2 R184, R184 ;  /* 0x000000b800b87308 */ /* 0x000ea20000000800 */
[----:B------:R-:W-:Y:S01]  /*6bf0*/  LDSM.16.MT88.4 R8, [R228+0x10800] ;  /* 0x01080000e408783b */ /* 0x000fe20000004200 */
[----:B------:R-:W-:-:S02]  /*6c00*/  FFMA.FTZ R174, R16, c[0x0][0x23c], -R33 ;  /* 0x00008f0010ae7a23 */ /* 0x000fc40000010821 */
[----:B------:R-:W-:Y:S01]  /*6c10*/  FSEL R189, R189, RZ, P1 ;  /* 0x000000ffbdbd7208 */ /* 0x000fe20000800000 */
[--C-:B------:R-:W-:Y:S02]  /*6c20*/  FFMA.FTZ R186, R186, c[0x0][0x23c], -R33.reuse ;  /* 0x00008f00baba7a23 */ /* 0x100fe40000010821 */
[----:B------:R-:W-:Y:S01]  /*6c30*/  FFMA.FTZ R187, R250, c[0x0][0x23c], -R33 ;  /* 0x00008f00fabb7a23 */ /* 0x000fe20000010821 */
[----:B------:R-:W-:Y:S01]  /*6c40*/  MUFU.EX2 R181, R181 ;  /* 0x000000b500b57308 */ /* 0x000fe20000000800 */
[--C-:B------:R-:W-:Y:S02]  /*6c50*/  FFMA.FTZ R179, R30, c[0x0][0x23c], -R189.reuse ;  /* 0x00008f001eb37a23 */ /* 0x100fe400000108bd */
[--C-:B------:R-:W-:Y:S02]  /*6c60*/  FFMA.FTZ R182, R28, c[0x0][0x23c], -R189.reuse ;  /* 0x00008f001cb67a23 */ /* 0x100fe400000108bd */
[--C-:B------:R-:W-:Y:S01]  /*6c70*/  FFMA.FTZ R183, R26, c[0x0][0x23c], -R189.reuse ;  /* 0x00008f001ab77a23 */ /* 0x100fe200000108bd */
[----:B------:R-:W-:Y:S01]  /*6c80*/  LDSM.16.MT88.4 R28, [R226+0x10800] ;  /* 0x01080000e21c783b */ /* 0x000fe20000004200 */
[--C-:B------:R-:W-:Y:S01]  /*6c90*/  FFMA.FTZ R176, R6, c[0x0][0x23c], -R189.reuse ;  /* 0x00008f0006b07a23 */ /* 0x100fe200000108bd */
[----:B------:R-:W3:Y:S01]  /*6ca0*/  MUFU.EX2 R180, R180 ;  /* 0x000000b400b47308 */ /* 0x000ee20000000800 */
[----:B--2---:R-:W-:Y:S01]  /*6cb0*/  F2FP.PACK_AB R148, R184, R185 ;  /* 0x000000b9b894723e */ /* 0x004fe200000000ff */
[----:B------:R-:W2:Y:S01]  /*6cc0*/  LDSM.16.MT88.4 R4, [R224+0x16000] ;  /* 0x01600000e004783b */ /* 0x000ea20000004200 */
[----:B------:R-:W-:-:S02]  /*6cd0*/  FFMA.FTZ R175, R22, c[0x0][0x23c], -R189 ;  /* 0x00008f0016af7a23 */ /* 0x000fc400000108bd */
[--C-:B------:R-:W-:Y:S01]  /*6ce0*/  FFMA.FTZ R172, R14, c[0x0][0x23c], -R189.reuse ;  /* 0x00008f000eac7a23 */ /* 0x100fe200000108bd */
[----:B------:R-:W-:Y:S01]  /*6cf0*/  LDSM.16.MT88.4 R24, [R225+0x10800] ;  /* 0x01080000e118783b */ /* 0x000fe20000004200 */
[--C-:B------:R-:W-:Y:S01]  /*6d00*/  FFMA.FTZ R169, R18, c[0x0][0x23c], -R189.reuse ;  /* 0x00008f0012a97a23 */ /* 0x100fe200000108bd */
[----:B------:R-:W-:Y:S01]  /*6d10*/  MUFU.EX2 R179, R179 ;  /* 0x000000b300b37308 */ /* 0x000fe20000000800 */
[----:B------:R-:W-:Y:S01]  /*6d20*/  FFMA.FTZ R0, R12, c[0x0][0x23c], -R189 ;  /* 0x00008f000c007a23 */ /* 0x000fe200000108bd */
[----:B------:R-:W4:Y:S01]  /*6d30*/  LDSM.16.MT88.4 R16, [R224+0x10800] ;  /* 0x01080000e010783b */ /* 0x000f220000004200 */
[--C-:B------:R-:W-:Y:S02]  /*6d40*/  FFMA.FTZ R188, R188, c[0x0][0x23c], -R33.reuse ;  /* 0x00008f00bcbc7a23 */ /* 0x100fe40000010821 */
[----:B------:R-:W-:Y:S01]  /*6d50*/  FFMA.FTZ R191, R246, c[0x0][0x23c], -R33 ;  /* 0x00008f00f6bf7a23 */ /* 0x000fe20000010821 */
[----:B------:R-:W5:Y:S01]  /*6d60*/  LDSM.16.MT88.4 R12, [R228+0x12800] ;  /* 0x01280000e40c783b */ /* 0x000f620000004200 */
[--C-:B------:R-:W-:Y:S01]  /*6d70*/  FFMA.FTZ R193, R244, c[0x0][0x23c], -R189.reuse ;  /* 0x00008f00f4c17a23 */ /* 0x100fe200000108bd */
[----:B------:R-:W1:Y:S01]  /*6d80*/  MUFU.EX2 R182, R182 ;  /* 0x000000b600b67308 */ /* 0x000e620000000800 */
[----:B---3--:R-:W-:Y:S01]  /*6d90*/  F2FP.PACK_AB R150, R180, R181 ;  /* 0x000000b5b496723e */ /* 0x008fe200000000ff */
[----:B------:R-:W-:Y:S01]  /*6da0*/  LDSM.16.MT88.4 R20, [R226+0x12800] ;  /* 0x01280000e214783b */ /* 0x000fe20000004200 */
[--C-:B------:R-:W-:Y:S01]  /*6db0*/  FFMA.FTZ R194, R194, c[0x0][0x23c], -R189.reuse ;  /* 0x00008f00c2c27a23 */ /* 0x100fe200000108bd */
[----:B------:R-:W-:Y:S01]  /*6dc0*/  LEA R244, P1, R166, c[0x0][0x168], 0x1 ;  /* 0x00005a00a6f47a11 */ /* 0x000fe200078208ff */
[----:B------:R-:W-:-:S02]  /*6dd0*/  FFMA.FTZ R195, R242, c[0x0][0x23c], -R189 ;  /* 0x00008f00f2c37a23 */ /* 0x000fc400000108bd */
[----:B------:R-:W-:Y:S01]  /*6de0*/  FFMA.FTZ R198, R198, c[0x0][0x23c], -R189 ;  /* 0x00008f00c6c67a23 */ /* 0x000fe200000108bd */
[----:B------:R-:W-:Y:S01]  /*6df0*/  MUFU.EX2 R183, R183 ;  /* 0x000000b700b77308 */ /* 0x000fe20000000800 */
[----:B------:R-:W-:Y:S01]  /*6e00*/  FFMA.FTZ R199, R202, c[0x0][0x23c], -R33 ;  /* 0x00008f00cac77a23 */ /* 0x000fe20000010821 */
[----:B------:R-:W-:Y:S01]  /*6e10*/  LEA.HI.X R243, R166, c[0x0][0x16c], R165, 0x1, P1 ;  /* 0x00005b00a6f37a11 */ /* 0x000fe200008f0ca5 */
[--C-:B------:R-:W-:Y:S02]  /*6e20*/  FFMA.FTZ R197, R206, c[0x0][0x23c], -R33.reuse ;  /* 0x00008f00cec57a23 */ /* 0x100fe40000010821 */
[--C-:B------:R-:W-:Y:S02]  /*6e30*/  FFMA.FTZ R204, R204, c[0x0][0x23c], -R33.reuse ;  /* 0x00008f00cccc7a23 */ /* 0x100fe40000010821 */
[----:B------:R-:W-:Y:S01]  /*6e40*/  FFMA.FTZ R202, R34, c[0x0][0x23c], -R33 ;  /* 0x00008f0022ca7a23 */ /* 0x000fe20000010821 */
[----:B------:R-:W3:Y:S01]  /*6e50*/  MUFU.EX2 R176, R176 ;  /* 0x000000b000b07308 */ /* 0x000ee20000000800 */
[----:B-1----:R-:W-:Y:S01]  /*6e60*/  F2FP.PACK_AB R149, R182, R179 ;  /* 0x000000b3b695723e */ /* 0x002fe200000000ff */
[----:B------:R-:W-:-:S02]  /*6e70*/  FFMA.FTZ R201, R32, c[0x0][0x23c], -R189 ;  /* 0x00008f0020c97a23 */ /* 0x000fc400000108bd */
[--C-:B------:R-:W-:Y:S01]  /*6e80*/  FFMA.FTZ R196, R196, c[0x0][0x23c], -R189.reuse ;  /* 0x00008f00c4c47a23 */ /* 0x100fe200000108bd */
[----:B------:R-:W-:Y:S01]  /*6e90*/  LDSM.16.MT88.4 R32, [R228+0x11800] ;  /* 0x01180000e420783b */ /* 0x000fe20000004200 */
[--C-:B------:R-:W-:Y:S02]  /*6ea0*/  FFMA.FTZ R192, R192, c[0x0][0x23c], -R189.reuse ;  /* 0x00008f00c0c07a23 */ /* 0x100fe400000108bd */
[----:B------:R-:W-:Y:S01]  /*6eb0*/  MUFU.EX2 R178, R178 ;  /* 0x000000b200b27308 */ /* 0x000fe20000000800 */
[----:B------:R-:W-:Y:S02]  /*6ec0*/  FFMA.FTZ R245, R190, c[0x0][0x23c], -R189 ;  /* 0x00008f00bef57a23 */ /* 0x000fe400000108bd */
[----:B------:R-:W-:Y:S02]  /*6ed0*/  FADD.FTZ R184, R185, R184 ;  /* 0x000000b8b9b87221 */ /* 0x000fe40000010000 */
[----:B------:R-:W-:Y:S01]  /*6ee0*/  FADD.FTZ R182, R179, R182 ;  /* 0x000000b6b3b67221 */ /* 0x000fe20000010000 */
[----:B---3--:R-:W-:-:S02]  /*6ef0*/  F2FP.PACK_AB R151, R176, R183 ;  /* 0x000000b7b097723e */ /* 0x008fc400000000ff */
[----:B------:R-:W1:Y:S01]  /*6f00*/  MUFU.EX2 R177, R177 ;  /* 0x000000b100b17308 */ /* 0x000e620000000800 */
[----:B------:R-:W-:-:S04]  /*6f10*/  FADD.FTZ R183, R183, R182 ;  /* 0x000000b6b7b77221 */ /* 0x000fc80000010000 */
[----:B------:R-:W-:Y:S01]  /*6f20*/  FADD.FTZ R176, R176, R183 ;  /* 0x000000b7b0b07221 */ /* 0x000fe20000010000 */
[C---:B------:R-:W-:Y:S02]  /*6f30*/  HMMA.16816.F32 R160, R148.reuse, R36, RZ ;  /* 0x0000002494a0723c */ /* 0x040fe400000018ff */
[----:B------:R-:W-:Y:S06]  /*6f40*/  MUFU.EX2 R174, R174 ;  /* 0x000000ae00ae7308 */ /* 0x000fec0000000800 */
[C---:B------:R-:W-:Y:S02]  /*6f50*/  HMMA.16816.F32 R36, R148.reuse, R38, RZ ;  /* 0x000000269424723c */ /* 0x040fe400000018ff */
[----:B------:R-:W-:Y:S06]  /*6f60*/  MUFU.EX2 R173, R173 ;  /* 0x000000ad00ad7308 */ /* 0x000fec0000000800 */
[C---:B------:R-:W-:Y:S02]  /*6f70*/  HMMA.16816.F32 R40, R148.reuse, R44, RZ ;  /* 0x0000002c9428723c */ /* 0x040fe400000018ff */
[----:B------:R-:W-:Y:S06]  /*6f80*/  MUFU.EX2 R175, R175 ;  /* 0x000000af00af7308 */ /* 0x000fec0000000800 */
[C---:B------:R-:W-:Y:S02]  /*6f90*/  HMMA.16816.F32 R48, R148.reuse, R52, RZ ;  /* 0x000000349430723c */ /* 0x040fe400000018ff */
[----:B------:R-:W3:Y:S06]  /*6fa0*/  MUFU.EX2 R172, R172 ;  /* 0x000000ac00ac7308 */ /* 0x000eec0000000800 */
[C---:B------:R-:W-:Y:S02]  /*6fb0*/  HMMA.16816.F32 R56, R148.reuse, R60, RZ ;  /* 0x0000003c9438723c */ /* 0x040fe400000018ff */
[----:B------:R-:W-:Y:S06]  /*6fc0*/  MUFU.EX2 R169, R169 ;  /* 0x000000a900a97308 */ /* 0x000fec0000000800 */
[C---:B------:R-:W-:Y:S02]  /*6fd0*/  HMMA.16816.F32 R64, R148.reuse, R68, RZ ;  /* 0x000000449440723c */ /* 0x040fe400000018ff */
[----:B------:R-:W1:Y:S06]  /*6fe0*/  MUFU.EX2 R0, R0 ;  /* 0x0000000000007308 */ /* 0x000e6c0000000800 */
        /* <DEDUP_REMOVED lines=32> */
[C---:B------:R-:W-:Y:S08]  /*71f0*/  HMMA.16816.F32 R92, R148.reuse, R94, RZ ;  /* 0x0000005e945c723c */ /* 0x040ff000000018ff */
[C---:B------:R-:W-:Y:S08]  /*7200*/  HMMA.16816.F32 R100, R148.reuse, R102, RZ ;  /* 0x000000669464723c */ /* 0x040ff000000018ff */
[C---:B------:R-:W-:Y:S08]  /*7210*/  HMMA.16816.F32 R108, R148.reuse, R110, RZ ;  /* 0x0000006e946c723c */ /* 0x040ff000000018ff */
[C---:B------:R-:W-:Y:S08]  /*7220*/  HMMA.16816.F32 R116, R148.reuse, R118, RZ ;  /* 0x000000769474723c */ /* 0x040ff000000018ff */
[C---:B------:R-:W-:Y:S08]  /*7230*/  HMMA.16816.F32 R124, R148.reuse, R126, RZ ;  /* 0x0000007e947c723c */ /* 0x040ff000000018ff */
[C---:B------:R-:W-:Y:S08]  /*7240*/  HMMA.16816.F32 R132, R148.reuse, R134, RZ ;  /* 0x000000869484723c */ /* 0x040ff000000018ff */
[C---:B------:R-:W-:Y:S08]  /*7250*/  HMMA.16816.F32 R156, R148.reuse, R158, RZ ;  /* 0x0000009e949c723c */ /* 0x040ff000000018ff */
[C---:B------:R-:W-:Y:S08]  /*7260*/  HMMA.16816.F32 R144, R148.reuse, R146, RZ ;  /* 0x000000929490723c */ /* 0x040ff000000018ff */
[C---:B--2---:R-:W-:Y:S07]  /*7270*/  HMMA.16816.F32 R152, R148.reuse, R4, RZ ;  /* 0x000000049498723c */ /* 0x044fee00000018ff */
[----:B-1----:R-:W-:Y:S01]  /*7280*/  F2FP.PACK_AB R4, R177, R178 ;  /* 0x000000b2b104723e */ /* 0x002fe200000000ff */
[----:B------:R-:W-:Y:S01]  /*7290*/  HMMA.16816.F32 R148, R148, R6, RZ ;  /* 0x000000069494723c */ /* 0x000fe200000018ff */
[----:B---3--:R-:W-:Y:S01]  /*72a0*/  F2FP.PACK_AB R5, R172, R175 ;  /* 0x000000afac05723e */ /* 0x008fe200000000ff */
[----:B------:R-:W-:-:S04]  /*72b0*/  FADD.FTZ R175, R175, R176 ;  /* 0x000000b0afaf7221 */ /* 0x000fc80000010000 */
[----:B------:R-:W-:Y:S01]  /*72c0*/  FADD.FTZ R172, R172, R175 ;  /* 0x000000afacac7221 */ /* 0x000fe20000010000 */
[----:B------:R-:W-:Y:S02]  /*72d0*/  F2FP.PACK_AB R6, R173, R174 ;  /* 0x000000aead06723e */ /* 0x000fe400000000ff */
[----:B------:R-:W-:Y:S01]  /*72e0*/  F2FP.PACK_AB R7, R0, R169 ;  /* 0x000000a90007723e */ /* 0x000fe200000000ff */
[----:B------:R-:W-:-:S04]  /*72f0*/  FADD.FTZ R169, R169, R172 ;  /* 0x000000aca9a97221 */ /* 0x000fc80000010000 */
[----:B------:R-:W-:Y:S02]  /*7300*/  FADD.FTZ R0, R0, R169 ;  /* 0x000000a900007221 */ /* 0x000fe40000010000 */
[C---:B------:R-:W-:Y:S08]  /*7310*/  HMMA.16816.F32 R160, R4.reuse, R8, R160 ;  /* 0x0000000804a0723c */ /* 0x040ff000000018a0 */
[C---:B------:R-:W-:Y:S01]  /*7320*/  HMMA.16816.F32 R36, R4.reuse, R10, R36 ;  /* 0x0000000a0424723c */ /* 0x040fe20000001824 */
[----:B------:R-:W1:Y:S07]  /*7330*/  LDSM.16.MT88.4 R8, [R225+0x12800] ;  /* 0x01280000e108783b */ /* 0x000e6e0000004200 */
[C---:B----4-:R-:W-:Y:S08]  /*7340*/  HMMA.16816.F32 R56, R4.reuse, R16, R56 ;  /* 0x000000100438723c */ /* 0x050ff00000001838 */
[C---:B------:R-:W-:Y:S01]  /*7350*/  HMMA.16816.F32 R60, R4.reuse, R18, R60 ;  /* 0x00000012043c723c */ /* 0x040fe2000000183c */
[----:B------:R-:W2:Y:S07]  /*7360*/  LDSM.16.MT88.4 R16, [R224+0x12800] ;  /* 0x01280000e010783b */ /* 0x000eae0000004200 */
[C---:B-----5:R-:W-:Y:S08]  /*7370*/  HMMA.16816.F32 R64, R4.reuse, R12, R64 ;  /* 0x0000000c0440723c */ /* 0x060ff00000001840 */
[C---:B------:R-:W-:Y:S01]  /*7380*/  HMMA.16816.F32 R68, R4.reuse, R14, R68 ;  /* 0x0000000e0444723c */ /* 0x040fe20000001844 */
[----:B------:R-:W3:Y:S07]  /*7390*/  LDSM.16.MT88.4 R12, [R225+0x14800] ;  /* 0x01480000e10c783b */ /* 0x000eee0000004200 */
[C---:B------:R-:W-:Y:S08]  /*73a0*/  HMMA.16816.F32 R40, R4.reuse, R28, R40 ;  /* 0x0000001c0428723c */ /* 0x040ff00000001828 */
[C---:B-1----:R-:W-:Y:S08]  /*73b0*/  HMMA.16816.F32 R80, R4.reuse, R8, R80 ;  /* 0x000000080450723c */ /* 0x042ff00000001850 */
[C---:B------:R-:W-:Y:S01]  /*73c0*/  HMMA.16816.F32 R84, R4.reuse, R10, R84 ;  /* 0x0000000a0454723c */ /* 0x040fe20000001854 */
[----:B------:R-:W1:Y:S07]  /*73d0*/  LDSM.16.MT88.4 R8, [R228+0x16800] ;  /* 0x01680000e408783b */ /* 0x000e6e0000004200 */
[C---:B--2---:R-:W-:Y:S08]  /*73e0*/  HMMA.16816.F32 R88, R4.reuse, R16, R88 ;  /* 0x000000100458723c */ /* 0x044ff00000001858 */
[C---:B------:R-:W-:Y:S01]  /*73f0*/  HMMA.16816.F32 R92, R4.reuse, R18, R92 ;  /* 0x00000012045c723c */ /* 0x040fe2000000185c */
[----:B------:R-:W2:Y:S07]  /*7400*/  LDSM.16.MT88.4 R16, [R226+0x16800] ;  /* 0x01680000e210783b */ /* 0x000eae0000004200 */
[C---:B---3--:R-:W-:Y:S08]  /*7410*/  HMMA.16816.F32 R112, R4.reuse, R12, R112 ;  /* 0x0000000c0470723c */ /* 0x048ff00000001870 */
[C---:B------:R-:W-:Y:S01]  /*7420*/  HMMA.16816.F32 R116, R4.reuse, R14, R116 ;  /* 0x0000000e0474723c */ /* 0x040fe20000001874 */
[----:B------:R-:W3:Y:S07]  /*7430*/  LDSM.16.MT88.4 R12, [R225+0x16800] ;  /* 0x01680000e10c783b */ /* 0x000eee0000004200 */
[C---:B------:R-:W-:Y:S01]  /*7440*/  HMMA.16816.F32 R44, R4.reuse, R30, R44 ;  /* 0x0000001e042c723c */ /* 0x040fe2000000182c */
[----:B------:R-:W-:Y:S07]  /*7450*/  LDSM.16.MT88.4 R28, [R228+0x14800] ;  /* 0x01480000e41c783b */ /* 0x000fee0000004200 */
[C---:B-1----:R-:W-:Y:S08]  /*7460*/  HMMA.16816.F32 R128, R4.reuse, R8, R128 ;  /* 0x000000080480723c */ /* 0x042ff00000001880 */
[C---:B------:R-:W-:Y:S01]  /*7470*/  HMMA.16816.F32 R132, R4.reuse, R10, R132 ;  /* 0x0000000a0484723c */ /* 0x040fe20000001884 */
[----:B------:R-:W1:Y:S07]  /*7480*/  LDSM.16.MT88.4 R8, [R224+0x16800] ;  /* 0x01680000e008783b */ /* 0x000e6e0000004200 */
[C---:B------:R-:W-:Y:S08]  /*7490*/  HMMA.16816.F32 R48, R4.reuse, R24, R48 ;  /* 0x000000180430723c */ /* 0x040ff00000001830 */
[C---:B------:R-:W-:Y:S01]  /*74a0*/  HMMA.16816.F32 R52, R4.reuse, R26, R52 ;  /* 0x0000001a0434723c */ /* 0x040fe20000001834 */
[----:B------:R-:W4:Y:S07]  /*74b0*/  LDSM.16.MT88.4 R24, [R226+0x14800] ;  /* 0x01480000e218783b */ /* 0x000f2e0000004200 */
[C---:B------:R-:W-:Y:S08]  /*74c0*/  HMMA.16816.F32 R72, R4.reuse, R20, R72 ;  /* 0x000000140448723c */ /* 0x040ff00000001848 */
[C---:B------:R-:W-:Y:S01]  /*74d0*/  HMMA.16816.F32 R76, R4.reuse, R22, R76 ;  /* 0x00000016044c723c */ /* 0x040fe2000000184c */
[----:B------:R-:W5:Y:S07]  /*74e0*/  LDSM.16.MT88.4 R20, [R224+0x14800] ;  /* 0x01480000e014783b */ /* 0x000f6e0000004200 */
[C---:B--2---:R-:W-:Y:S08]  /*74f0*/  HMMA.16816.F32 R136, R4.reuse, R16, R136 ;  /* 0x000000100488723c */ /* 0x044ff00000001888 */
[C---:B------:R-:W-:Y:S01]  /*7500*/  HMMA.16816.F32 R156, R4.reuse, R18, R156 ;  /* 0x00000012049c723c */ /* 0x040fe2000000189c */
[----:B------:R-:W2:Y:S07]  /*7510*/  LDSM.16.MT88.4 R16, [R226+0x13000] ;  /* 0x01300000e210783b */ /* 0x000eae0000004200 */
[C---:B---3--:R-:W-:Y:S08]  /*7520*/  HMMA.16816.F32 R140, R4.reuse, R12, R140 ;  /* 0x0000000c048c723c */ /* 0x048ff0000000188c */
[C---:B------:R-:W-:Y:S01]  /*7530*/  HMMA.16816.F32 R144, R4.reuse, R14, R144 ;  /* 0x0000000e0490723c */ /* 0x040fe20000001890 */
[----:B------:R-:W3:Y:S07]  /*7540*/  LDSM.16.MT88.4 R12, [R225+0x11000] ;  /* 0x01100000e10c783b */ /* 0x000eee0000004200 */
[C---:B-1----:R-:W-:Y:S08]  /*7550*/  HMMA.16816.F32 R152, R4.reuse, R8, R152 ;  /* 0x000000080498723c */ /* 0x042ff00000001898 */
[C---:B------:R-:W-:Y:S01]  /*7560*/  HMMA.16816.F32 R148, R4.reuse, R10, R148 ;  /* 0x0000000a0494723c */ /* 0x040fe20000001894 */
[----:B------:R-:W1:Y:S07]  /*7570*/  LDSM.16.MT88.4 R8, [R228+0x13000] ;  /* 0x01300000e408783b */ /* 0x000e6e0000004200 */
[C---:B------:R-:W-:Y:S08]  /*7580*/  HMMA.16816.F32 R96, R4.reuse, R28, R96 ;  /* 0x0000001c0460723c */ /* 0x040ff00000001860 */
[C---:B------:R-:W-:Y:S01]  /*7590*/  HMMA.16816.F32 R100, R4.reuse, R30, R100 ;  /* 0x0000001e0464723c */ /* 0x040fe20000001864 */
[----:B------:R-:W-:Y:S07]  /*75a0*/  LDSM.16.MT88.4 R28, [R226+0x11000] ;  /* 0x01100000e21c783b */ /* 0x000fee0000004200 */
[C---:B----4-:R-:W-:Y:S08]  /*75b0*/  HMMA.16816.F32 R104, R4.reuse, R24, R104 ;  /* 0x000000180468723c */ /* 0x050ff00000001868 */
[C---:B------:R-:W-:Y:S01]  /*75c0*/  HMMA.16816.F32 R108, R4.reuse, R26, R108 ;  /* 0x0000001a046c723c */ /* 0x040fe2000000186c */
[----:B------:R-:W-:Y:S07]  /*75d0*/  LDSM.16.MT88.4 R24, [R224+0x11000] ;  /* 0x01100000e018783b */ /* 0x000fee0000004200 */
[C---:B-----5:R-:W-:Y:S08]  /*75e0*/  HMMA.16816.F32 R120, R4.reuse, R20, R120 ;  /* 0x000000140478723c */ /* 0x060ff00000001878 */
[----:B------:R-:W-:Y:S01]  /*75f0*/  HMMA.16816.F32 R124, R4, R22, R124 ;  /* 0x00000016047c723c */ /* 0x000fe2000000187c */
[----:B------:R-:W4:Y:S06]  /*7600*/  LDSM.16.MT88.4 R20, [R228+0x11000] ;  /* 0x01100000e414783b */ /* 0x000f2c0000004200 */
[----:B------:R-:W-:-:S02]  /*7610*/  F2FP.PACK_AB R4, R187, R186 ;  /* 0x000000babb04723e */ /* 0x000fc400000000ff */
[----:B------:R-:W-:Y:S02]  /*7620*/  F2FP.PACK_AB R6, R191, R188 ;  /* 0x000000bcbf06723e */ /* 0x000fe400000000ff */
[----:B------:R-:W-:Y:S01]  /*7630*/  F2FP.PACK_AB R5, R194, R193 ;  /* 0x000000c1c205723e */ /* 0x000fe200000000ff */
[----:B------:R-:W-:Y:S01]  /*7640*/  FADD.FTZ R193, R193, R0 ;  /* 0x00000000c1c17221 */ /* 0x000fe20000010000 */
[----:B------:R-:W-:-:S03]  /*7650*/  F2FP.PACK_AB R7, R198, R195 ;  /* 0x000000c3c607723e */ /* 0x000fc600000000ff */
[----:B------:R-:W-:-:S04]  /*7660*/  FADD.FTZ R194, R194, R193 ;  /* 0x000000c1c2c27221 */ /* 0x000fc80000010000 */
[----:B--2---:R-:W-:Y:S01]  /*7670*/  HMMA.16816.F32 R72, R4, R16, R72 ;  /* 0x000000100448723c */ /* 0x004fe20000001848 */
[----:B------:R-:W-:-:S04]  /*7680*/  FADD.FTZ R195, R195, R194 ;  /* 0x000000c2c3c37221 */ /* 0x000fc80000010000 */
[----:B------:R-:W-:-:S03]  /*7690*/  FADD.FTZ R198, R198, R195 ;  /* 0x000000c3c6c67221 */ /* 0x000fc60000010000 */
        /* <DEDUP_REMOVED lines=8> */
[C---:B----4-:R-:W-:Y:S08]  /*7720*/  HMMA.16816.F32 R160, R4.reuse, R20, R160 ;  /* 0x0000001404a0723c */ /* 0x050ff000000018a0 */
[C---:B------:R-:W-:Y:S01]  /*7730*/  HMMA.16816.F32 R36, R4.reuse, R22, R36 ;  /* 0x000000160424723c */ /* 0x040fe20000001824 */
[----:B------:R-:W4:Y:S07]  /*7740*/  LDSM.16.MT88.4 R20, [R225+0x13000] ;  /* 0x01300000e114783b */ /* 0x000f2e0000004200 */
        /* <DEDUP_REMOVED lines=11> */
[----:B------:R-:W5:Y:S07]  /*7800*/  LDSM.16.MT88.4 R28, [R228+0x15000] ;  /* 0x01500000e41c783b */ /* 0x000f6e0000004200 */
[C---:B------:R-:W-:Y:S08]  /*7810*/  HMMA.16816.F32 R56, R4.reuse, R24, R56 ;  /* 0x000000180438723c */ /* 0x040ff00000001838 */
        /* <DEDUP_REMOVED lines=14> */
[C---:B-----5:R-:W-:Y:S08]  /*7900*/  HMMA.16816.F32 R96, R4.reuse, R28, R96 ;  /* 0x0000001c0460723c */ /* 0x060ff00000001860 */
[C---:B------:R-:W-:Y:S01]  /*7910*/  HMMA.16816.F32 R100, R4.reuse, R30, R100 ;  /* 0x0000001e0464723c */ /* 0x040fe20000001864 */
[----:B------:R-:W-:Y:S07]  /*7920*/  LDSM.16.MT88.4 R28, [R226+0x11800] ;  /* 0x01180000e21c783b */ /* 0x000fee0000004200 */
[C---:B------:R-:W-:Y:S08]  /*7930*/  HMMA.16816.F32 R112, R4.reuse, R24, R112 ;  /* 0x000000180470723c */ /* 0x040ff00000001870 */
[C---:B------:R-:W-:Y:S01]  /*7940*/  HMMA.16816.F32 R116, R4.reuse, R26, R116 ;  /* 0x0000001a0474723c */ /* 0x040fe20000001874 */
[----:B------:R-:W-:Y:S07]  /*7950*/  LDSM.16.MT88.4 R24, [R225+0x11800] ;  /* 0x01180000e118783b */ /* 0x000fee0000004200 */
[C---:B----4-:R-:W-:Y:S08]  /*7960*/  HMMA.16816.F32 R128, R4.reuse, R20, R128 ;  /* 0x000000140480723c */ /* 0x050ff00000001880 */
[----:B------:R-:W-:Y:S01]  /*7970*/  HMMA.16816.F32 R132, R4, R22, R132 ;  /* 0x000000160484723c */ /* 0x000fe20000001884 */
[----:B------:R-:W-:Y:S06]  /*7980*/  LDSM.16.MT88.4 R20, [R224+0x11800] ;  /* 0x01180000e014783b */ /* 0x000fec0000004200 */
        /* <DEDUP_REMOVED lines=18> */
[C---:B--2---:R-:W-:Y:S07]  /*7ab0*/  HMMA.16816.F32 R136, R4.reuse, R16, R136 ;  /* 0x000000100488723c */ /* 0x044fee0000001888 */
[----:B------:R-:W-:Y:S01]  /*7ac0*/  FADD.FTZ R17, R181, R184 ;  /* 0x000000b8b5117221 */ /* 0x000fe20000010000 */
[----:B------:R-:W-:Y:S01]  /*7ad0*/  HMMA.16816.F32 R36, R4, R34, R36 ;  /* 0x000000220424723c */ /* 0x000fe20000001824 */
[----:B------:R-:W2:Y:S02]  /*7ae0*/  LDSM.16.MT88.4 R32, [R224+0x13800] ;  /* 0x01380000e020783b */ /* 0x000ea40000004200 */
[----:B------:R-:W-:-:S04]  /*7af0*/  FADD.FTZ R17, R180, R17 ;  /* 0x00000011b4117221 */ /* 0x000fc80000010000 */
[----:B------:R-:W-:Y:S01]  /*7b00*/  FADD.FTZ R178, R178, R17 ;  /* 0x00000011b2b27221 */ /* 0x000fe20000010000 */
[----:B------:R-:W-:Y:S03]  /*7b10*/  HMMA.16816.F32 R40, R4, R28, R40 ;  /* 0x0000001c0428723c */ /* 0x000fe60000001828 */
[----:B------:R-:W-:-:S04]  /*7b20*/  FADD.FTZ R177, R177, R178 ;  /* 0x000000b2b1b17221 */ /* 0x000fc80000010000 */
[----:B------:R-:W-:Y:S01]  /*7b30*/  FADD.FTZ R174, R174, R177 ;  /* 0x000000b1aeae7221 */ /* 0x000fe20000010000 */
[----:B------:R-:W-:Y:S01]  /*7b40*/  HMMA.16816.F32 R44, R4, R30, R44 ;  /* 0x0000001e042c723c */ /* 0x000fe2000000182c */
[----:B------:R-:W4:Y:S02]  /*7b50*/  LDSM.16.MT88.4 R28, [R226+0x15800] ;  /* 0x01580000e21c783b */ /* 0x000f240000004200 */
[----:B------:R-:W-:-:S04]  /*7b60*/  FADD.FTZ R173, R173, R174 ;  /* 0x000000aeadad7221 */ /* 0x000fc80000010000 */
[----:B------:R-:W-:Y:S01]  /*7b70*/  FADD.FTZ R186, R186, R173 ;  /* 0x000000adbaba7221 */ /* 0x000fe20000010000 */
[----:B------:R-:W-:Y:S03]  /*7b80*/  HMMA.16816.F32 R48, R4, R24, R48 ;  /* 0x000000180430723c */ /* 0x000fe60000001830 */
[----:B------:R-:W-:-:S04]  /*7b90*/  FADD.FTZ R187, R187, R186 ;  /* 0x000000babbbb7221 */ /* 0x000fc80000010000 */
[----:B------:R-:W-:Y:S01]  /*7ba0*/  FADD.FTZ R0, R188, R187 ;  /* 0x000000bbbc007221 */ /* 0x000fe20000010000 */
[----:B------:R-:W-:Y:S01]  /*7bb0*/  HMMA.16816.F32 R52, R4, R26, R52 ;  /* 0x0000001a0434723c */ /* 0x000fe20000001834 */
[----:B------:R-:W5:Y:S02]  /*7bc0*/  LDSM.16.MT88.4 R24, [R225+0x15800] ;  /* 0x01580000e118783b */ /* 0x000f640000004200 */
[----:B------:R-:W-:-:S04]  /*7bd0*/  FADD.FTZ R0, R191, R0 ;  /* 0x00000000bf007221 */ /* 0x000fc80000010000 */
[----:B------:R-:W-:Y:S01]  /*7be0*/  FADD.FTZ R197, R197, R0 ;  /* 0x00000000c5c57221 */ /* 0x000fe20000010000 */
[----:B------:R-:W-:Y:S03]  /*7bf0*/  HMMA.16816.F32 R56, R4, R20, R56 ;  /* 0x000000140438723c */ /* 0x000fe60000001838 */
[----:B------:R-:W-:-:S04]  /*7c00*/  FADD.FTZ R204, R204, R197 ;  /* 0x000000c5cccc7221 */ /* 0x000fc80000010000 */
[----:B------:R-:W-:Y:S01]  /*7c10*/  FADD.FTZ R199, R199, R204 ;  /* 0x000000ccc7c77221 */ /* 0x000fe20000010000 */
[----:B------:R-:W-:Y:S01]  /*7c20*/  HMMA.16816.F32 R60, R4, R22, R60 ;  /* 0x00000016043c723c */ /* 0x000fe2000000183c */
[----:B------:R-:W4:Y:S02]  /*7c30*/  LDSM.16.MT88.4 R20, [R224+0x15800] ;  /* 0x01580000e014783b */ /* 0x000f240000004200 */
[----:B------:R-:W-:-:S05]  /*7c40*/  FADD.FTZ R247, R202, R199 ;  /* 0x000000c7caf77221 */ /* 0x000fca0000010000 */
[C---:B---3--:R-:W-:Y:S08]  /*7c50*/  HMMA.16816.F32 R96, R4.reuse, R12, R96 ;  /* 0x0000000c0460723c */ /* 0x048ff00000001860 */
[C---:B------:R-:W-:Y:S01]  /*7c60*/  HMMA.16816.F32 R100, R4.reuse, R14, R100 ;  /* 0x0000000e0464723c */ /* 0x040fe20000001864 */
[----:B------:R-:W3:Y:S07]  /*7c70*/  LDSM.16.MT88.4 R12, [R225+0x17800] ;  /* 0x01780000e10c783b */ /* 0x000eee0000004200 */
[C---:B-1----:R-:W-:Y:S08]  /*7c80*/  HMMA.16816.F32 R128, R4.reuse, R8, R128 ;  /* 0x000000080480723c */ /* 0x042ff00000001880 */
[C---:B------:R-:W-:Y:S01]  /*7c90*/  HMMA.16816.F32 R132, R4.reuse, R10, R132 ;  /* 0x0000000a0484723c */ /* 0x040fe20000001884 */
[----:B------:R-:W1:Y:S07]  /*7ca0*/  LDSM.16.MT88.4 R8, [R224+0x17800] ;  /* 0x01780000e008783b */ /* 0x000e6e0000004200 */
[C---:B--2---:R-:W-:Y:S08]  /*7cb0*/  HMMA.16816.F32 R88, R4.reuse, R32, R88 ;  /* 0x000000200458723c */ /* 0x044ff00000001858 */
[C---:B------:R-:W-:Y:S08]  /*7cc0*/  HMMA.16816.F32 R92, R4.reuse, R34, R92 ;  /* 0x00000022045c723c */ /* 0x040ff0000000185c */
[C---:B----4-:R-:W-:Y:S08]  /*7cd0*/  HMMA.16816.F32 R104, R4.reuse, R28, R104 ;  /* 0x0000001c0468723c */ /* 0x050ff00000001868 */
[C---:B------:R-:W-:Y:S08]  /*7ce0*/  HMMA.16816.F32 R108, R4.reuse, R30, R108 ;  /* 0x0000001e046c723c */ /* 0x040ff0000000186c */
[C---:B-----5:R-:W-:Y:S08]  /*7cf0*/  HMMA.16816.F32 R112, R4.reuse, R24, R112 ;  /* 0x000000180470723c */ /* 0x060ff00000001870 */
[C---:B------:R-:W-:Y:S08]  /*7d00*/  HMMA.16816.F32 R116, R4.reuse, R26, R116 ;  /* 0x0000001a0474723c */ /* 0x040ff00000001874 */
[C---:B------:R-:W-:Y:S08]  /*7d10*/  HMMA.16816.F32 R120, R4.reuse, R20, R120 ;  /* 0x000000140478723c */ /* 0x040ff00000001878 */
[C---:B------:R-:W-:Y:S08]  /*7d20*/  HMMA.16816.F32 R124, R4.reuse, R22, R124 ;  /* 0x00000016047c723c */ /* 0x040ff0000000187c */
[C---:B------:R-:W-:Y:S08]  /*7d30*/  HMMA.16816.F32 R156, R4.reuse, R18, R156 ;  /* 0x00000012049c723c */ /* 0x040ff0000000189c */
[C---:B---3--:R-:W-:Y:S08]  /*7d40*/  HMMA.16816.F32 R140, R4.reuse, R12, R140 ;  /* 0x0000000c048c723c */ /* 0x048ff0000000188c */
[C---:B------:R-:W-:Y:S08]  /*7d50*/  HMMA.16816.F32 R144, R4.reuse, R14, R144 ;  /* 0x0000000e0490723c */ /* 0x040ff00000001890 */
[C---:B-1----:R-:W-:Y:S08]  /*7d60*/  HMMA.16816.F32 R152, R4.reuse, R8, R152 ;  /* 0x000000080498723c */ /* 0x042ff00000001898 */
[----:B------:R-:W-:Y:S01]  /*7d70*/  HMMA.16816.F32 R148, R4, R10, R148 ;  /* 0x0000000a0494723c */ /* 0x000fe20000001894 */
[----:B------:R-:W-:Y:S07]  /*7d80*/  @!P0 BRA `(.L_x_721) ;  /* 0x00004e7000008947 */ /* 0x000fee0003800000 */
[----:B------:R-:W-:Y:S01]  /*7d90*/  PLOP3.LUT P0, PT, PT, PT, UP6, 0x80, 0x0 ;  /* 0x000000000000781c */ /* 0x000fe20003f0f068 */
[----:B------:R-:W-:-:S04]  /*7da0*/  DEPBAR.LE SB0, 0x0 ;  /* 0x000080000000791a */ /* 0x000fc80000000000 */
[----:B------:R-:W-:Y:S01]  /*7db0*/  UIADD3 UR28, UR8, -0x2, URZ ;  /* 0xfffffffe081c7890 */ /* 0x000fe2000fffe03f */
[----:B------:R-:W-:Y:S07]  /*7dc0*/  BAR.SYNC.DEFER_BLOCKING 0x0 ;  /* 0x0000000000007b1d */ /* 0x000fee0000010000 */
[----:B------:R-:W-:Y:S05]  /*7dd0*/  @!P0 BRA `(.L_x_722) ;  /* 0x000004b000008947 */ /* 0x000fea0003800000 */
[----:B------:R-:W-:Y:S01]  /*7de0*/  IABS R0, c[0x0][0x2d0] ;  /* 0x0000b40000007a13 */ /* 0x000fe20000000000 */
[----:B------:R-:W-:Y:S02]  /*7df0*/  USHF.L.U32 UR5, UR28, 0x6, URZ ;  /* 0x000000061c057899 */ /* 0x000fe4000800063f */
[----:B------:R-:W-:Y:S01]  /*7e00*/  UMOV UR14, URZ ;  /* 0x0000003f000e7c82 */ /* 0x000fe20008000000 */
[----:B------:R1:W2:Y:S01]  /*7e10*/  R2UR UR4, R0 ;  /* 0x00000000000473c2 */ /* 0x0002a200000e0000 */
[----:B------:R-:W-:-:S06]  /*7e20*/  UIADD3 UR12, UR5, 0x40, URZ ;  /* 0x00000040050c7890 */ /* 0x000fcc000fffe03f */
[----:B------:R-:W-:-:S05]  /*7e30*/  IMAD.U32 R4, RZ, RZ, UR12 ;  /* 0x0000000cff047e24 */ /* 0x000fca000f8e00ff */
[----:B------:R-:W-:-:S04]  /*7e40*/  IABS R4, R4 ;  /* 0x0000000400047213 */ /* 0x000fc80000000000 */
[----:B------:R-:W3:Y:S01]  /*7e50*/  R2UR UR11, R4 ;  /* 0x00000000040b73c2 */ /* 0x000ee200000e0000 */
[----:B-1----:R-:W-:Y:S01]  /*7e60*/  IMAD.U32 R0, RZ, RZ, UR5 ;  /* 0x00000005ff007e24 */ /* 0x002fe2000f8e00ff */
[----:B--2---:R-:W1:Y:S04]  /*7e70*/  I2F.RP R6, UR4 ;  /* 0x0000000400067d06 */ /* 0x004e680008209400 */
[----:B------:R-:W-:-:S04]  /*7e80*/  IABS R0, R0 ;  /* 0x0000000000007213 */ /* 0x000fc80000000000 */
[----:B------:R-:W2:Y:S01]  /*7e90*/  R2UR UR9, R0 ;  /* 0x00000000000973c2 */ /* 0x000ea200000e0000 */
[----:B-1----:R-:W1:Y:S02]  /*7ea0*/  MUFU.RCP R5, R6 ;  /* 0x0000000600057308 */ /* 0x002e640000001000 */
[----:B-1----:R-:W-:-:S06]  /*7eb0*/  IADD3 R5, R5, 0xffffffe, RZ ;  /* 0x0ffffffe05057810 */ /* 0x002fcc0007ffe0ff */
[----:B------:R-:W1:Y:S02]  /*7ec0*/  F2I.FTZ.U32.TRUNC.NTZ R5, R5 ;  /* 0x0000000500057305 */ /* 0x000e64000021f000 */
[----:B-1----:R-:W1:Y:S02]  /*7ed0*/  R2UR UR15, R5 ;  /* 0x00000000050f73c2 */ /* 0x002e6400000e0000 */
[----:B-1----:R-:W-:-:S04]  /*7ee0*/  UIADD3 UR7, URZ, -UR15, URZ ;  /* 0x8000000f3f077290 */ /* 0x002fc8000fffe03f */
[----:B------:R-:W-:-:S04]  /*7ef0*/  UIMAD UR7, UR7, UR4, URZ ;  /* 0x00000004070772a4 */ /* 0x000fc8000f8e023f */
[----:B------:R-:W-:-:S04]  /*7f00*/  UIMAD.WIDE.U32 UR16, UR15, UR7, UR14 ;  /* 0x000000070f1072a5 */ /* 0x000fc8000f8e000e */
[----:B---3--:R-:W-:Y:S02]  /*7f10*/  UIMAD.WIDE.U32 UR14, UR17, UR11, URZ ;  /* 0x0000000b110e72a5 */ /* 0x008fe4000f8e003f */
[----:B--2---:R-:W-:Y:S02]  /*7f20*/  UIMAD.WIDE.U32 UR16, UR17, UR9, URZ ;  /* 0x00000009111072a5 */ /* 0x004fe4000f8e003f */
        /* <DEDUP_REMOVED lines=10> */
[----:B------:R-:W-:Y:S02]  /*7fd0*/  ULOP3.LUT UR5, UR5, UR7, URZ, 0x3c, !UPT ;  /* 0x0000000705057292 */ /* 0x000fe4000f8e3c3f */
[----:B------:R-:W-:-:S02]  /*7fe0*/  UISETP.GE.U32.AND UP4, UPT, UR10, UR4, UPT ;  /* 0x000000040a00728c */ /* 0x000fc4000bf86070 */
[----:B------:R-:W-:Y:S02]  /*7ff0*/  UISETP.GE.AND UP0, UPT, UR5, URZ, UPT ;  /* 0x0000003f0500728c */ /* 0x000fe4000bf06270 */
[----:B------:R-:W-:Y:S02]  /*8000*/  @!UP1 UIADD3 UR9, UR9, -UR4, URZ ;  /* 0x8000000409099290 */ /* 0x000fe4000fffe03f */
[----:B------:R-:W-:Y:S02]  /*8010*/  @!UP1 UIADD3 UR13, UR13, 0x1, URZ ;  /* 0x000000010d0d9890 */ /* 0x000fe4000fffe03f */
[----:B------:R-:W-:Y:S02]  /*8020*/  UISETP.GE.U32.AND UP3, UPT, UR9, UR4, UPT ;  /* 0x000000040900728c */ /* 0x000fe4000bf66070 */
[----:B------:R-:W-:Y:S02]  /*8030*/  UISETP.GE.AND UP1, UPT, UR12, URZ, UPT ;  /* 0x0000003f0c00728c */ /* 0x000fe4000bf26270 */
[----:B------:R-:W-:-:S02]  /*8040*/  @!UP2 UIADD3 UR15, UR15, 0x1, URZ ;  /* 0x000000010f0fa890 */ /* 0x000fc4000fffe03f */
[----:B------:R-:W-:Y:S02]  /*8050*/  UISETP.NE.AND UP2, UPT, URZ, UR7, UPT ;  /* 0x000000073f00728c */ /* 0x000fe4000bf45270 */
[----:B------:R-:W-:Y:S02]  /*8060*/  @UP4 UIADD3 UR15, UR15, 0x1, URZ ;  /* 0x000000010f0f4890 */ /* 0x000fe4000fffe03f */
[----:B------:R-:W-:Y:S02]  /*8070*/  ULOP3.LUT UR4, URZ, UR7, URZ, 0x33, !UPT ;  /* 0x000000073f047292 */ /* 0x000fe4000f8e333f */
[----:B------:R-:W-:Y:S02]  /*8080*/  @UP3 UIADD3 UR13, UR13, 0x1, URZ ;  /* 0x000000010d0d3890 */ /* 0x000fe4000fffe03f */
[----:B------:R-:W-:Y:S02]  /*8090*/  @!UP1 UIADD3 UR15, -UR15, URZ, URZ ;  /* 0x0000003f0f0f9290 */ /* 0x000fe4000fffe13f */
[----:B------:R-:W-:-:S02]  /*80a0*/  @!UP0 UIADD3 UR13, -UR13, URZ, URZ ;  /* 0x0000003f0d0d8290 */ /* 0x000fc4000fffe13f */
[----:B------:R-:W-:Y:S02]  /*80b0*/  USEL UR15, UR4, UR15, !UP2 ;  /* 0x0000000f040f7287 */ /* 0x000fe4000d000000 */
[----:B------:R-:W-:Y:S02]  /*80c0*/  USEL UR4, UR4, UR13, !UP2 ;  /* 0x0000000d04047287 */ /* 0x000fe4000d000000 */
[----:B------:R-:W-:Y:S02]  /*80d0*/  UIMAD.WIDE UR10, UR15, 0x4, UR30 ;  /* 0x000000040f0a78a5 */ /* 0x000fe4000f8e021e */
[----:B------:R-:W-:-:S04]  /*80e0*/  UIMAD.WIDE UR12, UR4, 0x4, UR30 ;  /* 0x00000004040c78a5 */ /* 0x000fc8000f8e021e */
[----:B------:R-:W-:Y:S01]  /*80f0*/  IMAD.U32 R5, RZ, RZ, UR11 ;  /* 0x0000000bff057e24 */ /* 0x000fe2000f8e00ff */
[----:B------:R-:W-:Y:S01]  /*8100*/  MOV R4, UR10 ;  /* 0x0000000a00047c02 */ /* 0x000fe20008000f00 */
[----:B------:R-:W-:Y:S01]  /*8110*/  IMAD.U32 R7, RZ, RZ, UR13 ;  /* 0x0000000dff077e24 */ /* 0x000fe2000f8e00ff */
[----:B------:R-:W-:-:S03]  /*8120*/  MOV R6, UR12 ;  /* 0x0000000c00067c02 */ /* 0x000fc60008000f00 */
[----:B------:R-:W2:Y:S04]  /*8130*/  LDG.E R5, [R4.64] ;  /* 0x0000002004057981 */ /* 0x000ea8000c1e1900 */
[----:B------:R1:W2:Y:S01]  /*8140*/  LDG.E R0, [R6.64] ;  /* 0x0000002006007981 */ /* 0x0002a2000c1e1900 */
[----:B------:R-:W-:Y:S02]  /*8150*/  UIADD3 UR15, UR15, -UR4, URZ ;  /* 0x800000040f0f7290 */ /* 0x000fe4000fffe03f */
[----:B------:R-:W-:Y:S02]  /*8160*/  UMOV UR9, 0x40 ;  /* 0x0000004000097882 */ /* 0x000fe40000000000 */
[----:B------:R-:W-:Y:S02]  /*8170*/  UIMAD UR9, UR15, UR7, -UR9 ;  /* 0x000000070f0972a4 */ /* 0x000fe4000f8e0a09 */
[----:B------:R-:W-:-:S02]  /*8180*/  ULDC.64 UR4, c[0x0][0x1a0] ;  /* 0x0000680000047ab9 */ /* 0x000fc40000000a00 */
        /* <DEDUP_REMOVED lines=11> */
[----:B------:R-:W-:Y:S02]  /*8240*/  IMAD R5, R5, c[0x0][0x188], RZ ;  /* 0x0000620005057a24 */ /* 0x000fe400078e02ff */
[----:B------:R-:W-:Y:S02]  /*8250*/  IMAD.MOV.U32 R11, RZ, RZ, R6 ;  /* 0x000000ffff0b7224 */ /* 0x000fe400078e0006 */
[----:B------:R-:W-:-:S05]  /*8260*/  IMAD R5, R0, c[0x0][0x18c], R5 ;  /* 0x0000630000057a24 */ /* 0x000fca00078e0205 */
[----:B------:R-:W-:Y:S01]  /*8270*/  IADD3 R5, R7, R5, RZ ;  /* 0x0000000507057210 */ /* 0x000fe20007ffe0ff */
[----:B------:R-:W-:Y:S05]  /*8280*/  BRA `(.L_x_723) ;  /* 0x0000004000007947 */ /* 0x000fea0003800000 */
.L_x_722:
[----:B------:R-:W-:-:S04]  /*8290*/  ULEA UR4, -UR6, URZ, 0x6 ;  /* 0x0000003f06047291 */ /* 0x000fc8000f8e313f */
[----:B------:R-:W-:Y:S02]  /*82a0*/  USHF.R.S32.HI UR5, URZ, 0x1f, UR4 ;  /* 0x0000001f3f057899 */ /* 0x000fe40008011404 */
[----:B------:R-:W-:-:S04]  /*82b0*/  MOV R11, UR4 ;  /* 0x00000004000b7c02 */ /* 0x000fc80008000f00 */
[----:B------:R-:W-:Y:S02]  /*82c0*/  MOV R5, UR5 ;  /* 0x0000000500057c02 */ /* 0x000fe40008000f00 */
.L_x_723:
[----:B------:R-:W-:Y:S01]  /*82d0*/  ISETP.GE.AND P4, PT, R237, c[0x0][0x220], PT ;  /* 0x00008800ed007a0c */ /* 0x000fe20003f86270 */
[----:B------:R-:W-:Y:S01]  /*82e0*/  UISETP.GE.AND UP0, UPT, UR8, 0x3, UPT ;  /* 0x000000030800788c */ /* 0x000fe2000bf06270 */
[----:B------:R-:W-:Y:S02]  /*82f0*/  ISETP.GE.AND P3, PT, R236, c[0x0][0x220], PT ;  /* 0x00008800ec007a0c */ /* 0x000fe40003f66270 */
[----:B------:R-:W-:Y:S02]  /*8300*/  ISETP.GE.AND P2, PT, R235, c[0x0][0x220], PT ;  /* 0x00008800eb007a0c */ /* 0x000fe40003f46270 */
[----:B------:R-:W-:-:S04]  /*8310*/  LEA R202, P1, R11, R248, 0x1 ;  /* 0x000000f80bca7211 */ /* 0x000fc800078208ff */
[----:B------:R-:W-:-:S03]  /*8320*/  LEA.HI.X R203, R11, R249, R5, 0x1, P1 ;  /* 0x000000f90bcb7211 */ /* 0x000fc600008f0c05 */
[----:B------:R-:W-:-:S04]  /*8330*/  @!P4 IADD3 R9, P0, R11, R170, RZ ;  /* 0x000000aa0b09c210 */ /* 0x000fc80007f1e0ff */
[----:B------:R-:W-:Y:S01]  /*8340*/  @!P4 LEA R30, P5, R9, c[0x0][0x170], 0x1 ;  /* 0x00005c00091eca11 */ /* 0x000fe200078a08ff */
[----:B------:R-:W-:Y:S01]  /*8350*/  @!P4 IMAD.X R0, R5, 0x1, R168, P0 ;  /* 0x000000010500c824 */ /* 0x000fe200000e06a8 */
[----:B------:R-:W-:-:S04]  /*8360*/  @!P3 IADD3 R7, P0, R11, R170, RZ ;  /* 0x000000aa0b07b210 */ /* 0x000fc80007f1e0ff */
[----:B------:R-:W-:Y:S01]  /*8370*/  @!P4 LEA.HI.X R31, R9, c[0x0][0x174], R0, 0x1, P5 ;  /* 0x00005d00091fca11 */ /* 0x000fe200028f0c00 */
[----:B------:R-:W-:Y:S01]  /*8380*/  @!P3 IMAD.X R0, R5, 0x1, R168, P0 ;  /* 0x000000010500b824 */ /* 0x000fe200000e06a8 */
[----:B------:R-:W-:Y:S02]  /*8390*/  IADD3 R9, P6, R11, UR26, RZ ;  /* 0x0000001a0b097c10 */ /* 0x000fe4000ffde0ff */
[----:B------:R-:W-:Y:S02]  /*83a0*/  @!P3 LEA R18, P1, R7, c[0x0][0x170], 0x1 ;  /* 0x00005c000712ba11 */ /* 0x000fe400078208ff */
[----:B------:R-:W-:Y:S02]  /*83b0*/  @!P2 IADD3 R11, P0, R11, R170, RZ ;  /* 0x000000aa0b0ba210 */ /* 0x000fe40007f1e0ff */
[----:B------:R-:W-:Y:S02]  /*83c0*/  ISETP.GE.AND P5, PT, R240, c[0x0][0x220], PT ;  /* 0x00008800f0007a0c */ /* 0x000fe40003fa6270 */
[----:B------:R-:W-:Y:S01]  /*83d0*/  @!P3 LEA.HI.X R19, R7, c[0x0][0x174], R0, 0x1, P1 ;  /* 0x00005d000713ba11 */ /* 0x000fe200008f0c00 */
[C---:B------:R-:W-:Y:S01]  /*83e0*/  @!P2 IMAD.X R0, R5.reuse, 0x1, R168, P0 ;  /* 0x000000010500a824 */ /* 0x040fe200000e06a8 */
[----:B------:R-:W-:-:S02]  /*83f0*/  IADD3.X R7, R5, UR25, RZ, P6, !PT ;  /* 0x0000001905077c10 */ /* 0x000fc4000b7fe4ff */
[----:B------:R-:W-:Y:S02]  /*8400*/  @!P2 LEA R16, P0, R11, c[0x0][0x170], 0x1 ;  /* 0x00005c000b10aa11 */ /* 0x000fe400078008ff */
[-C--:B------:R-:W-:Y:S02]  /*8410*/  @!P4 IADD3 R5, P1, R9, R170.reuse, RZ ;  /* 0x000000aa0905c210 */ /* 0x080fe40007f3e0ff */
[----:B------:R-:W-:Y:S02]  /*8420*/  @!P2 LEA.HI.X R17, R11, c[0x0][0x174], R0, 0x1, P0 ;  /* 0x00005d000b11aa11 */ /* 0x000fe400000f0c00 */
[----:B------:R-:W-:Y:S01]  /*8430*/  @!P3 IADD3 R11, P0, R9, R170, RZ ;  /* 0x000000aa090bb210 */ /* 0x000fe20007f1e0ff */
[----:B------:R-:W-:Y:S01]  /*8440*/  @!P4 IMAD.X R0, R7, 0x1, R168, P1 ;  /* 0x000000010700c824 */ /* 0x000fe200008e06a8 */
[----:B------:R-:W-:Y:S01]  /*8450*/  @!P4 LEA R24, P1, R5, c[0x0][0x170], 0x1 ;  /* 0x00005c000518ca11 */ /* 0x000fe200078208ff */
[----:B------:R-:W-:Y:S01]  /*8460*/  @P5 STS.128 [R238+0x10000], RZ ;  /* 0x010000ffee005388 */ /* 0x000fe20000000c00 */
[----:B------:R-:W-:-:S02]  /*8470*/  @!P5 LEA R28, P6, R9, R248, 0x1 ;  /* 0x000000f8091cd211 */ /* 0x000fc400078c08ff */
[----:B------:R-:W-:Y:S01]  /*8480*/  @!P4 LEA.HI.X R25, R5, c[0x0][0x174], R0, 0x1, P1 ;  /* 0x00005d000519ca11 */ /* 0x000fe200008f0c00 */
[----:B------:R-:W-:Y:S01]  /*8490*/  @!P3 IMAD.X R0, R7, 0x1, R168, P0 ;  /* 0x000000010700b824 */ /* 0x000fe200000e06a8 */
[----:B------:R-:W-:Y:S01]  /*84a0*/  @!P3 LEA R14, P1, R11, c[0x0][0x170], 0x1 ;  /* 0x00005c000b0eba11 */ /* 0x000fe200078208ff */
[----:B------:R-:W-:Y:S01]  /*84b0*/  @!PT LDS RZ, [RZ] ;  /* 0x00000000fffff984 */ /* 0x000fe20000000800 */
[----:B------:R-:W-:Y:S01]  /*84c0*/  @!PT LDS RZ, [RZ] ;  /* 0x00000000fffff984 */ /* 0x000fe20000000800 */
[----:B------:R-:W-:Y:S01]  /*84d0*/  @!PT LDS RZ, [RZ] ;  /* 0x00000000fffff984 */ /* 0x000fe20000000800 */
[----:B------:R1:W-:Y:S01]  /*84e0*/  @!P5 LDGSTS.E.BYPASS.LTC128B.128 [R238+0x10000], [R202.64] ;  /* 0x10000000caeedfae */ /* 0x0003e2000b901d60 */
[C---:B------:R-:W-:Y:S02]  /*84f0*/  @!P2 IADD3 R5, P0, R9.reuse, R170, RZ ;  /* 0x000000aa0905a210 */ /* 0x040fe40007f1e0ff */
[C---:B------:R-:W-:Y:S01]  /*8500*/  @!P5 LEA.HI.X R29, R9.reuse, R249, R7, 0x1, P6 ;  /* 0x000000f9091dd211 */ /* 0x040fe200030f0c07 */
[----:B------:R-:W-:Y:S01]  /*8510*/  @P4 STS.128 [R238+0x12000], RZ ;  /* 0x012000ffee004388 */ /* 0x000fe20000000c00 */
[----:B------:R-:W-:Y:S02]  /*8520*/  IADD3 R9, P6, R9, UR26, RZ ;  /* 0x0000001a09097c10 */ /* 0x000fe4000ffde0ff */
[----:B------:R-:W-:Y:S01]  /*8530*/  @!P3 LEA.HI.X R15, R11, c[0x0][0x174], R0, 0x1, P1 ;  /* 0x00005d000b0fba11 */ /* 0x000fe200008f0c00 */
[----:B------:R-:W-:Y:S01]  /*8540*/  @!P2 IMAD.X R0, R7, 0x1, R168, P0 ;  /* 0x000000010700a824 */ /* 0x000fe200000e06a8 */
[----:B------:R-:W-:Y:S01]  /*8550*/  @!P2 LEA R12, P0, R5, c[0x0][0x170], 0x1 ;  /* 0x00005c00050caa11 */ /* 0x000fe200078008ff */
[----:B------:R-:W-:Y:S01]  /*8560*/  @!PT LDS RZ, [RZ] ;  /* 0x00000000fffff984 */ /* 0x000fe20000000800 */
[----:B------:R-:W-:Y:S01]  /*8570*/  @!PT LDS RZ, [RZ] ;  /* 0x00000000fffff984 */ /* 0x000fe20000000800 */
[----:B------:R-:W-:Y:S01]  /*8580*/  @!PT LDS RZ, [RZ] ;  /* 0x00000000fffff984 */ /* 0x000fe20000000800 */
[----:B------:R2:W-:Y:S01]  /*8590*/  @!P4 LDGSTS.E.BYPASS.LTC128B.128 [R238+0x12000], [R30.64+0x80] ;  /* 0x120000801eeecfae */ /* 0x0005e2000b901d60 */
[----:B------:R-:W-:-:S02]  /*85a0*/  IADD3.X R7, R7, UR25, RZ, P6, !PT ;  /* 0x0000001907077c10 */ /* 0x000fc4000b7fe4ff */
[-C--:B------:R-:W-:Y:S01]  /*85b0*/  @!P4 IADD3 R11, P1, R9, R170.reuse, RZ ;  /* 0x000000aa090bc210 */ /* 0x080fe20007f3e0ff */
[----:B------:R-:W-:Y:S01]  /*85c0*/  @P3 STS.128 [R238+0x14000], RZ ;  /* 0x014000ffee003388 */ /* 0x000fe20000000c00 */
[----:B------:R-:W-:Y:S02]  /*85d0*/  @!P2 LEA.HI.X R13, R5, c[0x0][0x174], R0, 0x1, P0 ;  /* 0x00005d00050daa11 */ /* 0x000fe400000f0c00 */
[----:B------:R-:W-:Y:S01]  /*85e0*/  @!P3 IADD3 R5, P0, R9, R170, RZ ;  /* 0x000000aa0905b210 */ /* 0x000fe20007f1e0ff */
[--C-:B------:R-:W-:Y:S01]  /*85f0*/  @!P4 IMAD.X R0, R7, 0x1, R168.reuse, P1 ;  /* 0x000000010700c824 */ /* 0x100fe200008e06a8 */
[----:B------:R-:W-:Y:S01]  /*8600*/  @!P4 LEA R20, P1, R11, c[0x0][0x170], 0x1 ;  /* 0x00005c000b14ca11 */ /* 0x000fe200078208ff */
[----:B------:R-:W-:Y:S01]  /*8610*/  @!PT LDS RZ, [RZ] ;  /* 0x00000000fffff984 */ /* 0x000fe20000000800 */
[----:B------:R-:W-:Y:S01]  /*8620*/  @!PT LDS RZ, [RZ] ;  /* 0x00000000fffff984 */ /* 0x000fe20000000800 */
[----:B------:R-:W-:Y:S01]  /*8630*/  @!PT LDS RZ, [RZ] ;  /* 0x00000000fffff984 */ /* 0x000fe20000000800 */
[----:B------:R3:W-:Y:S01]  /*8640*/  @!P3 LDGSTS.E.BYPASS.LTC128B.128 [R238+0x14000], [R18.64+0x100] ;  /* 0x1400010012eebfae */ /* 0x0007e2000b901d60 */
[----:B------:R-:W-:Y:S01]  /*8650*/  @!P5 LEA R22, P6, R9, R248, 0x1 ;  /* 0x000000f80916d211 */ /* 0x000fe200078c08ff */
[----:B------:R-:W-:Y:S01]  /*8660*/  @!P3 IMAD.X R4, R7, 0x1, R168, P0 ;  /* 0x000000010704b824 */ /* 0x000fe200000e06a8 */
[----:B------:R-:W-:Y:S01]  /*8670*/  @!P3 LEA R10, P0, R5, c[0x0][0x170], 0x1 ;  /* 0x00005c00050aba11 */ /* 0x000fe200078008ff */
[----:B------:R-:W-:Y:S01]  /*8680*/  @P2 STS.128 [R238+0x16000], RZ ;  /* 0x016000ffee002388 */ /* 0x000fe20000000c00 */
[----:B------:R-:W-:-:S02]  /*8690*/  @!P4 LEA.HI.X R21, R11, c[0x0][0x174], R0, 0x1, P1 ;  /* 0x00005d000b15ca11 */ /* 0x000fc400008f0c00 */
[----:B------:R-:W-:Y:S01]  /*86a0*/  @!P2 IADD3 R0, P1, R9, R170, RZ ;  /* 0x000000aa0900a210 */ /* 0x000fe20007f3e0ff */
[----:B------:R-:W-:Y:S01]  /*86b0*/  @!PT LDS RZ, [RZ] ;  /* 0x00000000fffff984 */ /* 0x000fe20000000800 */
[----:B------:R-:W-:Y:S01]  /*86c0*/  @!PT LDS RZ, [RZ] ;  /* 0x00000000fffff984 */ /* 0x000fe20000000800 */
[----:B------:R-:W-:Y:S01]  /*86d0*/  @!PT LDS RZ, [RZ] ;  /* 0x00000000fffff984 */ /* 0x000fe20000000800 */
[----:B------:R3:W-:Y:S01]  /*86e0*/  @!P2 LDGSTS.E.BYPASS.LTC128B.128 [R238+0x16000], [R16.64+0x180] ;  /* 0x1600018010eeafae */ /* 0x0007e2000b901d60 */
[----:B------:R-:W-:Y:S02]  /*86f0*/  @!P3 LEA.HI.X R11, R5, c[0x0][0x174], R4, 0x1, P0 ;  /* 0x00005d00050bba11 */ /* 0x000fe400000f0c04 */
[----:B------:R-:W-:Y:S01]  /*8700*/  @!P5 LEA.HI.X R23, R9, R249, R7, 0x1, P6 ;  /* 0x000000f90917d211 */ /* 0x000fe200030f0c07 */
[----:B------:R-:W-:Y:S01]  /*8710*/  @!P2 IMAD.X R5, R7, 0x1, R168, P1 ;  /* 0x000000010705a824 */ /* 0x000fe200008e06a8 */
[----:B------:R-:W-:Y:S01]  /*8720*/  IADD3 R9, P0, R9, UR26, RZ ;  /* 0x0000001a09097c10 */ /* 0x000fe2000ff1e0ff */
[----:B------:R-:W-:Y:S01]  /*8730*/  @P5 STS.128 [R238+0x10800], RZ ;  /* 0x010800ffee005388 */ /* 0x000fe20000000c00 */
[C---:B------:R-:W-:Y:S02]  /*8740*/  @!P2 LEA R32, P1, R0.reuse, c[0x0][0x170], 0x1 ;  /* 0x00005c000020aa11 */ /* 0x040fe400078208ff */
[----:B------:R-:W-:Y:S01]  /*8750*/  IADD3.X R7, R7, UR25, RZ, P0, !PT ;  /* 0x0000001907077c10 */ /* 0x000fe200087fe4ff */
[----:B------:R-:W-:Y:S01]  /*8760*/  @!PT LDS RZ, [RZ] ;  /* 0x00000000fffff984 */ /* 0x000fe20000000800 */
[----:B------:R-:W-:Y:S01]  /*8770*/  @!PT LDS RZ, [RZ] ;  /* 0x00000000fffff984 */ /* 0x000fe20000000800 */
[----:B------:R-:W-:Y:S01]  /*8780*/  @!PT LDS RZ, [RZ] ;  /* 0x00000000fffff984 */ /* 0x000fe20000000800 */
[----:B------:R2:W-:Y:S01]  /*8790*/  @!P5 LDGSTS.E.BYPASS.LTC128B.128 [R238+0x10800], [R28.64] ;  /* 0x108000001ceedfae */ /* 0x0005e2000b901d60 */
[C---:B------:R-:W-:Y:S01]  /*87a0*/  @!P5 LEA R34, P0, R9.reuse, R248, 0x1 ;  /* 0x000000f80922d211 */ /* 0x040fe200078008ff */
[----:B------:R-:W-:Y:S01]  /*87b0*/  IMAD.MOV.U32 R248, RZ, RZ, R202 ;  /* 0x000000fffff87224 */ /* 0x000fe200078e00ca */
[----:B------:R-:W-:Y:S01]  /*87c0*/  @!P4 IADD3 R4, P6, R9, R170, RZ ;  /* 0x000000aa0904c210 */ /* 0x000fe20007fde0ff */
[----:B------:R-:W-:Y:S01]  /*87d0*/  @P4 STS.128 [R238+0x12800], RZ ;  /* 0x012800ffee004388 */ /* 0x000fe20000000c00 */
[----:B------:R-:W-:-:S02]  /*87e0*/  @!P2 LEA.HI.X R33, R0, c[0x0][0x174], R5, 0x1, P1 ;  /* 0x00005d000021aa11 */ /* 0x000fc400008f0c05 */
[CC--:B------:R-:W-:Y:S01]  /*87f0*/  @!P3 IADD3 R0, P1, R9.reuse, R170.reuse, RZ ;  /* 0x000000aa0900b210 */ /* 0x0c0fe20007f3e0ff */
[----:B------:R-:W-:Y:S01]  /*8800*/  @!PT LDS RZ, [RZ] ;  /* 0x00000000fffff984 */ /* 0x000fe20000000800 */
[----:B------:R-:W-:Y:S01]  /*8810*/  @!PT LDS RZ, [RZ] ;  /* 0x00000000fffff984 */ /* 0x000fe20000000800 */
[----:B------:R-:W-:Y:S01]  /*8820*/  @!PT LDS RZ, [RZ] ;  /* 0x00000000fffff984 */ /* 0x000fe20000000800 */
[----:B------:R4:W-:Y:S01]  /*8830*/  @!P4 LDGSTS.E.BYPASS.LTC128B.128 [R238+0x12800], [R24.64+0x80] ;  /* 0x1280008018eecfae */ /* 0x0009e2000b901d60 */
[----:B------:R-:W-:Y:S01]  /*8840*/  @!P5 LEA.HI.X R35, R9, R249, R7, 0x1, P0 ;  /* 0x000000f90923d211 */ /* 0x000fe200000f0c07 */
[--C-:B------:R-:W-:Y:S01]  /*8850*/  @!P4 IMAD.X R27, R7, 0x1, R168.reuse, P6 ;  /* 0x00000001071bc824 */ /* 0x100fe200030e06a8 */
[----:B------:R-:W-:Y:S01]  /*8860*/  @!P2 IADD3 R9, P0, R9, R170, RZ ;  /* 0x000000aa0909a210 */ /* 0x000fe20007f1e0ff */
[----:B------:R-:W-:Y:S01]  /*8870*/  @P3 STS.128 [R238+0x14800], RZ ;  /* 0x014800ffee003388 */ /* 0x000fe20000000c00 */
[----:B------:R-:W-:Y:S01]  /*8880*/  @!P4 LEA R26, P6, R4, c[0x0][0x170], 0x1 ;  /* 0x00005c00041aca11 */ /* 0x000fe200078c08ff */
[C-C-:B------:R-:W-:Y:S01]  /*8890*/  @!P3 IMAD.X R5, R7.reuse, 0x1, R168.reuse, P1 ;  /* 0x000000010705b824 */ /* 0x140fe200008e06a8 */
[----:B------:R-:W-:Y:S01]  /*88a0*/  @!P3 LEA R170, P1, R0, c[0x0][0x170], 0x1 ;  /* 0x00005c0000aaba11 */ /* 0x000fe200078208ff */
[----:B------:R-:W-:Y:S01]  /*88b0*/  @!PT LDS RZ, [RZ] ;  /* 0x00000000fffff984 */ /* 0x000fe20000000800 */
[----:B------:R-:W-:Y:S01]  /*88c0*/  @!PT LDS RZ, [RZ] ;  /* 0x00000000fffff984 */ /* 0x000fe20000000800 */
[----:B------:R-:W-:Y:S01]  /*88d0*/  @!PT LDS RZ, [RZ] ;  /* 0x00000000fffff984 */ /* 0x000fe20000000800 */
[----:B------:R5:W-:Y:S01]  /*88e0*/  @!P3 LDGSTS.E.BYPASS.LTC128B.128 [R238+0x14800], [R14.64+0x100] ;  /* 0x148001000eeebfae */ /* 0x000be2000b901d60 */
[----:B------:R-:W-:Y:S01]  /*88f0*/  @!P2 IMAD.X R168, R7, 0x1, R168, P0 ;  /* 0x0000000107a8a824 */ /* 0x000fe200000e06a8 */
[----:B------:R-:W-:Y:S01]  /*8900*/  @!P2 LEA R8, P0, R9, c[0x0][0x170], 0x1 ;  /* 0x00005c000908aa11 */ /* 0x000fe200078008ff */
[----:B------:R-:W-:Y:S01]  /*8910*/  IMAD.MOV.U32 R249, RZ, RZ, R203 ;  /* 0x000000fffff97224 */ /* 0x000fe200078e00cb */
[----:B------:R-:W-:Y:S01]  /*8920*/  @P2 STS.128 [R238+0x16800], RZ ;  /* 0x016800ffee002388 */ /* 0x000fe20000000c00 */
[----:B------:R-:W-:-:S02]  /*8930*/  @!P4 LEA.HI.X R27, R4, c[0x0][0x174], R27, 0x1, P6 ;  /* 0x00005d00041bca11 */ /* 0x000fc400030f0c1b */
[----:B------:R-:W-:Y:S01]  /*8940*/  @!P3 LEA.HI.X R171, R0, c[0x0][0x174], R5, 0x1, P1 ;  /* 0x00005d0000abba11 */ /* 0x000fe200008f0c05 */
[----:B------:R-:W-:Y:S01]  /*8950*/  @!PT LDS RZ, [RZ] ;  /* 0x00000000fffff984 */ /* 0x000fe20000000800 */
[----:B------:R-:W-:Y:S01]  /*8960*/  @!PT LDS RZ, [RZ] ;  /* 0x00000000fffff984 */ /* 0x000fe20000000800 */
[----:B------:R-:W-:Y:S01]  /*8970*/  @!PT LDS RZ, [RZ] ;  /* 0x00000000fffff984 */ /* 0x000fe20000000800 */
[----:B------:R5:W-:Y:S01]  /*8980*/  @!P2 LDGSTS.E.BYPASS.LTC128B.128 [R238+0x16800], [R12.64+0x180] ;  /* 0x168001800ceeafae */ /* 0x000be2000b901d60 */
[----:B------:R-:W-:Y:S01]  /*8990*/  @!P2 LEA.HI.X R9, R9, c[0x0][0x174], R168, 0x1, P0 ;  /* 0x00005d000909aa11 */ /* 0x000fe200000f0ca8 */
[----:B------:R-:W-:Y:S02]  /*89a0*/  IMAD.U32 R0, RZ, RZ, UR28 ;  /* 0x0000001cff007e24 */ /* 0x000fe4000f8e00ff */
[----:B------:R-:W-:Y:S04]  /*89b0*/  @P5 STS.128 [R238+0x11000], RZ ;  /* 0x011000ffee005388 */ /* 0x000fe80000000c00 */
[----:B------:R-:W-:Y:S01]  /*89c0*/  @!PT LDS RZ, [RZ] ;  /* 0x00000000fffff984 */ /* 0x000fe20000000800 */
[----:B------:R-:W-:Y:S01]  /*89d0*/  @!PT LDS RZ, [RZ] ;  /* 0x00000000fffff984 */ /* 0x000fe20000000800 */
[----:B------:R-:W-:Y:S01]  /*89e0*/  @!PT LDS RZ, [RZ] ;  /* 0x00000000fffff984 */ /* 0x000fe20000000800 */
[----:B------:R1:W-:Y:S04]  /*89f0*/  @!P5 LDGSTS.E.BYPASS.LTC128B.128 [R238+0x11000], [R22.64] ;  /* 0x1100000016eedfae */ /* 0x0003e8000b901d60 */
[----:B------:R-:W-:Y:S04]  /*8a00*/  @P4 STS.128 [R238+0x13000], RZ ;  /* 0x013000ffee004388 */ /* 0x000fe80000000c00 */
[----:B------:R-:W-:Y:S01]  /*8a10*/  @!PT LDS RZ, [RZ] ;  /* 0x00000000fffff984 */ /* 0x000fe20000000800 */
[----:B------:R-:W-:Y:S01]  /*8a20*/  @!PT LDS RZ, [RZ] ;  /* 0x00000000fffff984 */ /* 0x000fe20000000800 */
[----:B------:R-:W-:Y:S01]  /*8a30*/  @!PT LDS RZ, [RZ] ;  /* 0x00000000fffff984 */ /* 0x000fe20000000800 */
[----:B------:R1:W-:Y:S04]  /*8a40*/  @!P4 LDGSTS.E.BYPASS.LTC128B.128 [R238+0x13000], [R20.64+0x80] ;  /* 0x1300008014eecfae */ /* 0x0003e8000b901d60 */
        /* <DEDUP_REMOVED lines=30> */
[----:B------:R-:W-:Y:S04]  /*8c30*/  LDSM.16.M88.4 R172, [R234] ;  /* 0x00000000eaac783b */ /* 0x000fe80000000200 */
[----:B-----5:R-:W3:Y:S04]  /*8c40*/  LDSM.16.M88.4 R12, [R233+0x8000] ;  /* 0x00800000e90c783b */ /* 0x020ee80000000200 */
[----:B------:R-:W5:Y:S04]  /*8c50*/  LDSM.16.M88.4 R4, [R233+0x8800] ;  /* 0x00880000e904783b */ /* 0x000f680000000200 */
[----:B------:R-:W5:Y:S04]  /*8c60*/  LDSM.16.M88.4 R180, [R233+0x9000] ;  /* 0x00900000e9b4783b */ /* 0x000f680000000200 */
[----:B-1----:R-:W1:Y:S04]  /*8c70*/  LDSM.16.M88.4 R20, [R233+0x9800] ;  /* 0x00980000e914783b */ /* 0x002e680000000200 */
[----:B------:R-:W-:Y:S04]  /*8c80*/  LDSM.16.M88.4 R32, [R232] ;  /* 0x00000000e820783b */ /* 0x000fe80000000200 */
[----:B------:R-:W1:Y:S04]  /*8c90*/  LDSM.16.M88.4 R188, [R231] ;  /* 0x00000000e7bc783b */ /* 0x000e680000000200 */
[----:B----4-:R-:W4:Y:S04]  /*8ca0*/  LDSM.16.M88.4 R24, [R223] ;  /* 0x00000000df18783b */ /* 0x010f280000000200 */
[----:B------:R-:W1:Y:S04]  /*8cb0*/  LDSM.16.M88.4 R196, [R222] ;  /* 0x00000000dec4783b */ /* 0x000e680000000200 */
[----:B------:R-:W1:Y:S04]  /*8cc0*/  LDSM.16.M88.4 R168, [R221] ;  /* 0x00000000dda8783b */ /* 0x000e680000000200 */
[----:B--2---:R-:W-:Y:S01]  /*8cd0*/  LDSM.16.M88.4 R28, [R227+0x8000] ;  /* 0x00800000e31c783b */ /* 0x004fe20000000200 */
[C---:B---3--:R-:W-:Y:S03]  /*8ce0*/  HMMA.16816.F32 R16, R172.reuse, R12, RZ ;  /* 0x0000000cac10723c */ /* 0x048fe600000018ff */
[----:B------:R-:W-:Y:S04]  /*8cf0*/  LDSM.16.M88.4 R192, [R227+0x8800] ;  /* 0x00880000e3c0783b */ /* 0x000fe80000000200 */
[----:B------:R-:W0:Y:S01]  /*8d00*/  LDGDEPBAR ;  /* 0x00000000000079af */ /* 0x000e220000000000 */
[C---:B------:R-:W-:Y:S08]  /*8d10*/  HMMA.16816.F32 R12, R172.reuse, R14, RZ ;  /* 0x0000000eac0c723c */ /* 0x040ff000000018ff */
[C---:B-----5:R-:W-:Y:S08]  /*8d20*/  HMMA.16816.F32 R8, R172.reuse, R4, RZ ;  /* 0x00000004ac08723c */ /* 0x060ff000000018ff */
[C---:B------:R-:W-:Y:S08]  /*8d30*/  HMMA.16816.F32 R184, R172.reuse, R180, RZ ;  /* 0x000000b4acb8723c */ /* 0x040ff000000018ff */
[C---:B------:R-:W-:Y:S08]  /*8d40*/  HMMA.16816.F32 R4, R172.reuse, R6, RZ ;  /* 0x00000006ac04723c */ /* 0x040ff000000018ff */
[C---:B------:R-:W-:Y:S08]  /*8d50*/  HMMA.16816.F32 R180, R172.reuse, R182, RZ ;  /* 0x000000b6acb4723c */ /* 0x040ff000000018ff */
[C---:B-1----:R-:W-:Y:S08]  /*8d60*/  HMMA.16816.F32 R176, R172.reuse, R20, RZ ;  /* 0x00000014acb0723c */ /* 0x042ff000000018ff */
[----:B------:R-:W-:Y:S01]  /*8d70*/  HMMA.16816.F32 R172, R172, R22, RZ ;  /* 0x00000016acac723c */ /* 0x000fe200000018ff */
[----:B------:R-:W1:Y:S07]  /*8d80*/  LDSM.16.M88.4 R20, [R230] ;  /* 0x00000000e614783b */ /* 0x000e6e0000000200 */
[C---:B------:R-:W-:Y:S08]  /*8d90*/  HMMA.16816.F32 R16, R32.reuse, R188, R16 ;  /* 0x000000bc2010723c */ /* 0x040ff00000001810 */
[C---:B------:R-:W-:Y:S01]  /*8da0*/  HMMA.16816.F32 R12, R32.reuse, R190, R12 ;  /* 0x000000be200c723c */ /* 0x040fe2000000180c */
[----:B------:R-:W2:Y:S07]  /*8db0*/  LDSM.16.M88.4 R188, [R227+0x9000] ;  /* 0x00900000e3bc783b */ /* 0x000eae0000000200 */
[C---:B----4-:R-:W-:Y:S08]  /*8dc0*/  HMMA.16816.F32 R8, R32.reuse, R24, R8 ;  /* 0x000000182008723c */ /* 0x050ff00000001808 */
[C---:B------:R-:W-:Y:S01]  /*8dd0*/  HMMA.16816.F32 R4, R32.reuse, R26, R4 ;  /* 0x0000001a2004723c */ /* 0x040fe20000001804 */
[----:B------:R-:W3:Y:S07]  /*8de0*/  LDSM.16.M88.4 R24, [R227+0x9800] ;  /* 0x00980000e318783b */ /* 0x000eee0000000200 */
[C---:B------:R-:W-:Y:S08]  /*8df0*/  HMMA.16816.F32 R184, R32.reuse, R196, R184 ;  /* 0x000000c420b8723c */ /* 0x040ff000000018b8 */
[C---:B------:R-:W-:Y:S01]  /*8e00*/  HMMA.16816.F32 R180, R32.reuse, R198, R180 ;  /* 0x000000c620b4723c */ /* 0x040fe200000018b4 */
[----:B------:R-:W-:Y:S07]  /*8e10*/  LDSM.16.M88.4 R196, [R220+0x1000] ;  /* 0x00100000dcc4783b */ /* 0x000fee0000000200 */
[C---:B------:R-:W-:Y:S08]  /*8e20*/  HMMA.16816.F32 R176, R32.reuse, R168, R176 ;  /* 0x000000a820b0723c */ /* 0x040ff000000018b0 */
[----:B------:R-:W-:Y:S01]  /*8e30*/  HMMA.16816.F32 R172, R32, R170, R172 ;  /* 0x000000aa20ac723c */ /* 0x000fe200000018ac */
[----:B------:R-:W-:Y:S04]  /*8e40*/  LDSM.16.M88.4 R32, [R229] ;  /* 0x00000000e520783b */ /* 0x000fe80000000200 */
[----:B------:R-:W4:Y:S03]  /*8e50*/  LDSM.16.M88.4 R168, [R220] ;  /* 0x00000000dca8783b */ /* 0x000f260000000200 */
[C---:B-1----:R-:W-:Y:S08]  /*8e60*/  HMMA.16816.F32 R16, R20.reuse, R28, R16 ;  /* 0x0000001c1410723c */ /* 0x042ff00000001810 */
[C---:B------:R-:W-:Y:S01]  /*8e70*/  HMMA.16816.F32 R12, R20.reuse, R30, R12 ;  /* 0x0000001e140c723c */ /* 0x040fe2000000180c */
[----:B------:R-:W1:Y:S07]  /*8e80*/  LDSM.16.M88.4 R28, [R220+0x800] ;  /* 0x00080000dc1c783b */ /* 0x000e6e0000000200 */
[C---:B------:R-:W-:Y:S08]  /*8e90*/  HMMA.16816.F32 R8, R20.reuse, R192, R8 ;  /* 0x000000c01408723c */ /* 0x040ff00000001808 */
[C---:B------:R-:W-:Y:S01]  /*8ea0*/  HMMA.16816.F32 R4, R20.reuse, R194, R4 ;  /* 0x000000c21404723c */ /* 0x040fe20000001804 */
[----:B------:R-:W-:Y:S07]  /*8eb0*/  LDSM.16.M88.4 R192, [R233+0xa800] ;  /* 0x00a80000e9c0783b */ /* 0x000fee0000000200 */
[C---:B--2---:R-:W-:Y:S08]  /*8ec0*/  HMMA.16816.F32 R184, R20.reuse, R188, R184 ;  /* 0x000000bc14b8723c */ /* 0x044ff000000018b8 */
[C---:B------:R-:W-:Y:S01]  /*8ed0*/  HMMA.16816.F32 R180, R20.reuse, R190, R180 ;  /* 0x000000be14b4723c */ /* 0x040fe200000018b4 */
[----:B------:R-:W2:Y:S07]  /*8ee0*/  LDSM.16.M88.4 R188, [R220+0x1800] ;  /* 0x00180000dcbc783b */ /* 0x000eae0000000200 */
[C---:B---3--:R-:W-:Y:S08]  /*8ef0*/  HMMA.16816.F32 R176, R20.reuse, R24, R176 ;  /* 0x0000001814b0723c */ /* 0x048ff000000018b0 */
[----:B------:R-:W-:Y:S01]  /*8f00*/  HMMA.16816.F32 R172, R20, R26, R172 ;  /* 0x0000001a14ac723c */ /* 0x000fe200000018ac */
[----:B------:R-:W-:Y:S04]  /*8f10*/  LDSM.16.M88.4 R20, [R234+0x2000] ;  /* 0x00200000ea14783b */ /* 0x000fe80000000200 */
[----:B------:R-:W3:Y:S03]  /*8f20*/  LDSM.16.M88.4 R24, [R233+0xa000] ;  /* 0x00a00000e918783b */ /* 0x000ee60000000200 */
[C---:B----4-:R-:W-:Y:S08]  /*8f30*/  HMMA.16816.F32 R16, R32.reuse, R168, R16 ;  /* 0x000000a82010723c */ /* 0x050ff00000001810 */
[C---:B------:R-:W-:Y:S01]  /*8f40*/  HMMA.16816.F32 R12, R32.reuse, R170, R12 ;  /* 0x000000aa200c723c */ /* 0x040fe2000000180c */
[----:B------:R-:W4:Y:S07]  /*8f50*/  LDSM.16.M88.4 R168, [R233+0xb000] ;  /* 0x00b00000e9a8783b */ /* 0x000f2e0000000200 */
[C---:B-1----:R-:W-:Y:S08]  /*8f60*/  HMMA.16816.F32 R8, R32.reuse, R28, R8 ;  /* 0x0000001c2008723c */ /* 0x042ff00000001808 */
[C---:B------:R-:W-:Y:S01]  /*8f70*/  HMMA.16816.F32 R4, R32.reuse, R30, R4 ;  /* 0x0000001e2004723c */ /* 0x040fe20000001804 */
[----:B------:R-:W1:Y:S07]  /*8f80*/  LDSM.16.M88.4 R28, [R233+0xb800] ;  /* 0x00b80000e91c783b */ /* 0x000e6e0000000200 */
[C---:B------:R-:W-:Y:S08]  /*8f90*/  HMMA.16816.F32 R184, R32.reuse, R196, R184 ;  /* 0x000000c420b8723c */ /* 0x040ff000000018b8 */
[C---:B------:R-:W-:Y:S01]  /*8fa0*/  HMMA.16816.F32 R180, R32.reuse, R198, R180 ;  /* 0x000000c620b4723c */ /* 0x040fe200000018b4 */
[----:B------:R-:W-:Y:S07]  /*8fb0*/  LDSM.16.M88.4 R196, [R217] ;  /* 0x00000000d9c4783b */ /* 0x000fee0000000200 */
[C---:B--2---:R-:W-:Y:S08]  /*8fc0*/  HMMA.16816.F32 R176, R32.reuse, R188, R176 ;  /* 0x000000bc20b0723c */ /* 0x044ff000000018b0 */
[----:B------:R-:W-:Y:S01]  /*8fd0*/  HMMA.16816.F32 R172, R32, R190, R172 ;  /* 0x000000be20ac723c */ /* 0x000fe200000018ac */
[----:B------:R-:W-:Y:S04]  /*8fe0*/  LDSM.16.M88.4 R32, [R232+0x2000] ;  /* 0x00200000e820783b */ /* 0x000fe80000000200 */
[----:B------:R-:W2:Y:S03]  /*8ff0*/  LDSM.16.M88.4 R188, [R219] ;  /* 0x00000000dbbc783b */ /* 0x000ea60000000200 */
[C---:B---3--:R-:W-:Y:S08]  /*9000*/  HMMA.16816.F32 R16, R20.reuse, R24, R16 ;  /* 0x000000181410723c */ /* 0x048ff00000001810 */
[C---:B------:R-:W-:Y:S01]  /*9010*/  HMMA.16816.F32 R12, R20.reuse, R26, R12 ;  /* 0x0000001a140c723c */ /* 0x040fe2000000180c */
[----:B------:R-:W3:Y:S07]  /*9020*/  LDSM.16.M88.4 R24, [R218] ;  /* 0x00000000da18783b */ /* 0x000eee0000000200 */
[C---:B------:R-:W-:Y:S08]  /*9030*/  HMMA.16816.F32 R8, R20.reuse, R192, R8 ;  /* 0x000000c01408723c */ /* 0x040ff00000001808 */
[C---:B------:R-:W-:Y:S01]  /*9040*/  HMMA.16816.F32 R4, R20.reuse, R194, R4 ;  /* 0x000000c21404723c */ /* 0x040fe20000001804 */
[----:B------:R-:W-:Y:S07]  /*9050*/  LDSM.16.M88.4 R192, [R227+0xa800] ;  /* 0x00a80000e3c0783b */ /* 0x000fee0000000200 */
[C---:B----4-:R-:W-:Y:S08]  /*9060*/  HMMA.16816.F32 R184, R20.reuse, R168, R184 ;  /* 0x000000a814b8723c */ /* 0x050ff000000018b8 */
[C---:B------:R-:W-:Y:S01]  /*9070*/  HMMA.16816.F32 R180, R20.reuse, R170, R180 ;  /* 0x000000aa14b4723c */ /* 0x040fe200000018b4 */
[----:B------:R-:W4:Y:S07]  /*9080*/  LDSM.16.M88.4 R168, [R216] ;  /* 0x00000000d8a8783b */ /* 0x000f2e0000000200 */
[C---:B-1----:R-:W-:Y:S08]  /*9090*/  HMMA.16816.F32 R176, R20.reuse, R28, R176 ;  /* 0x0000001c14b0723c */ /* 0x042ff000000018b0 */
[----:B------:R-:W-:Y:S01]  /*90a0*/  HMMA.16816.F32 R172, R20, R30, R172 ;  /* 0x0000001e14ac723c */ /* 0x000fe200000018ac */
[----:B------:R-:W-:Y:S04]  /*90b0*/  LDSM.16.M88.4 R20, [R230+0x2000] ;  /* 0x00200000e614783b */ /* 0x000fe80000000200 */
[----:B------:R-:W1:Y:S03]  /*90c0*/  LDSM.16.M88.4 R28, [R227+0xa000] ;  /* 0x00a00000e31c783b */ /* 0x000e660000000200 */
[C---:B--2---:R-:W-:Y:S08]  /*90d0*/  HMMA.16816.F32 R16, R32.reuse, R188, R16 ;  /* 0x000000bc2010723c */ /* 0x044ff00000001810 */
[C---:B------:R-:W-:Y:S01]  /*90e0*/  HMMA.16816.F32 R12, R32.reuse, R190, R12 ;  /* 0x000000be200c723c */ /* 0x040fe2000000180c */
[----:B------:R-:W2:Y:S07]  /*90f0*/  LDSM.16.M88.4 R188, [R227+0xb000] ;  /* 0x00b00000e3bc783b */ /* 0x000eae0000000200 */
[C---:B---3--:R-:W-:Y:S08]  /*9100*/  HMMA.16816.F32 R8, R32.reuse, R24, R8 ;  /* 0x000000182008723c */ /* 0x048ff00000001808 */
[C---:B------:R-:W-:Y:S01]  /*9110*/  HMMA.16816.F32 R4, R32.reuse, R26, R4 ;  /* 0x0000001a2004723c */ /* 0x040fe20000001804 */
[----:B------:R-:W3:Y:S07]  /*9120*/  LDSM.16.M88.4 R24, [R227+0xb800] ;  /* 0x00b80000e318783b */ /* 0x000eee0000000200 */
[C---:B------:R-:W-:Y:S08]  /*9130*/  HMMA.16816.F32 R184, R32.reuse, R196, R184 ;  /* 0x000000c420b8723c */ /* 0x040ff000000018b8 */
[C---:B------:R-:W-:Y:S01]  /*9140*/  HMMA.16816.F32 R180, R32.reuse, R198, R180 ;  /* 0x000000c620b4723c */ /* 0x040fe200000018b4 */
[----:B------:R-:W-:Y:S07]  /*9150*/  LDSM.16.M88.4 R196, [R220+0x3000] ;  /* 0x00300000dcc4783b */ /* 0x000fee0000000200 */
[C---:B----4-:R-:W-:Y:S08]  /*9160*/  HMMA.16816.F32 R176, R32.reuse, R168, R176 ;  /* 0x000000a820b0723c */ /* 0x050ff000000018b0 */
[----:B------:R-:W-:Y:S01]  /*9170*/  HMMA.16816.F32 R172, R32, R170, R172 ;  /* 0x000000aa20ac723c */ /* 0x000fe200000018ac */
[----:B------:R-:W-:Y:S04]  /*9180*/  LDSM.16.M88.4 R32, [R229+0x2000] ;  /* 0x00200000e520783b */ /* 0x000fe80000000200 */
[----:B------:R-:W4:Y:S03]  /*9190*/  LDSM.16.M88.4 R168, [R220+0x2000] ;  /* 0x00200000dca8783b */ /* 0x000f260000000200 */
        /* <DEDUP_REMOVED lines=31> */
[----:B------:R-:W5:Y:S07]  /*9390*/  LDSM.16.M88.4 R192, [R212] ;  /* 0x00000000d4c0783b */ /* 0x000f6e0000000200 */
[C---:B----4-:R-:W-:Y:S08]  /*93a0*/  HMMA.16816.F32 R184, R20.reuse, R168, R184 ;  /* 0x000000a814b8723c */ /* 0x050ff000000018b8 */
[C---:B------:R-:W-:Y:S01]  /*93b0*/  HMMA.16816.F32 R180, R20.reuse, R170, R180 ;  /* 0x000000aa14b4723c */ /* 0x040fe200000018b4 */
[----:B------:R-:W-:Y:S07]  /*93c0*/  LDSM.16.M88.4 R168, [R227+0xc800] ;  /* 0x00c80000e3a8783b */ /* 0x000fee0000000200 */
[C---:B-1----:R-:W-:Y:S08]  /*93d0*/  HMMA.16816.F32 R176, R20.reuse, R28, R176 ;  /* 0x0000001c14b0723c */ /* 0x042ff000000018b0 */
[----:B------:R-:W-:Y:S01]  /*93e0*/  HMMA.16816.F32 R172, R20, R30, R172 ;  /* 0x0000001e14ac723c */ /* 0x000fe200000018ac */
[----:B------:R-:W-:Y:S04]  /*93f0*/  LDSM.16.M88.4 R20, [R230+0x4000] ;  /* 0x00400000e614783b */ /* 0x000fe80000000200 */
[----:B------:R-:W1:Y:S03]  /*9400*/  LDSM.16.M88.4 R28, [R227+0xc000] ;  /* 0x00c00000e31c783b */ /* 0x000e660000000200 */
[C---:B--2---:R-:W-:Y:S08]  /*9410*/  HMMA.16816.F32 R16, R188.reuse, R32, R16 ;  /* 0x00000020bc10723c */ /* 0x044ff00000001810 */
[C---:B------:R-:W-:Y:S01]  /*9420*/  HMMA.16816.F32 R12, R188.reuse, R34, R12 ;  /* 0x00000022bc0c723c */ /* 0x040fe2000000180c */
[----:B------:R-:W-:Y:S07]  /*9430*/  LDSM.16.M88.4 R32, [R227+0xd000] ;  /* 0x00d00000e320783b */ /* 0x000fee0000000200 */
[C---:B---3--:R-:W-:Y:S08]  /*9440*/  HMMA.16816.F32 R8, R188.reuse, R24, R8 ;  /* 0x00000018bc08723c */ /* 0x048ff00000001808 */
[C---:B------:R-:W-:Y:S01]  /*9450*/  HMMA.16816.F32 R4, R188.reuse, R26, R4 ;  /* 0x0000001abc04723c */ /* 0x040fe20000001804 */
[----:B------:R-:W2:Y:S07]  /*9460*/  LDSM.16.M88.4 R24, [R227+0xd800] ;  /* 0x00d80000e318783b */ /* 0x000eae0000000200 */
[C---:B-----5:R-:W-:Y:S08]  /*9470*/  HMMA.16816.F32 R176, R188.reuse, R192, R176 ;  /* 0x000000c0bcb0723c */ /* 0x060ff000000018b0 */
[----:B------:R-:W-:Y:S01]  /*9480*/  HMMA.16816.F32 R172, R188, R194, R172 ;  /* 0x000000c2bcac723c */ /* 0x000fe200000018ac */
[----:B------:R-:W-:Y:S07]  /*9490*/  LDSM.16.M88.4 R192, [R220+0x4000] ;  /* 0x00400000dcc0783b */ /* 0x000fee0000000200 */
[C---:B-1----:R-:W-:Y:S08]  /*94a0*/  HMMA.16816.F32 R16, R20.reuse, R28, R16 ;  /* 0x0000001c1410723c */ /* 0x042ff00000001810 */
[----:B------:R-:W-:Y:S01]  /*94b0*/  HMMA.16816.F32 R12, R20, R30, R12 ;  /* 0x0000001e140c723c */ /* 0x000fe2000000180c */
[----:B------:R-:W1:Y:S07]  /*94c0*/  LDSM.16.M88.4 R28, [R229+0x4000] ;  /* 0x00400000e51c783b */ /* 0x000e6e0000000200 */
[C---:B------:R-:W-:Y:S08]  /*94d0*/  HMMA.16816.F32 R184, R188.reuse, R196, R184 ;  /* 0x000000c4bcb8723c */ /* 0x040ff000000018b8 */
[----:B------:R-:W-:Y:S01]  /*94e0*/  HMMA.16816.F32 R180, R188, R198, R180 ;  /* 0x000000c6bcb4723c */ /* 0x000fe200000018b4 */
[----:B------:R-:W3:Y:S04]  /*94f0*/  LDSM.16.M88.4 R188, [R220+0x4800] ;  /* 0x00480000dcbc783b */ /* 0x000ee80000000200 */
[----:B------:R-:W-:Y:S03]  /*9500*/  LDSM.16.M88.4 R196, [R234+0x6000] ;  /* 0x00600000eac4783b */ /* 0x000fe60000000200 */
[C---:B------:R-:W-:Y:S08]  /*9510*/  HMMA.16816.F32 R8, R20.reuse, R168, R8 ;  /* 0x000000a81408723c */ /* 0x040ff00000001808 */
[C---:B------:R-:W-:Y:S01]  /*9520*/  HMMA.16816.F32 R4, R20.reuse, R170, R4 ;  /* 0x000000aa1404723c */ /* 0x040fe20000001804 */
[----:B------:R-:W4:Y:S07]  /*9530*/  LDSM.16.M88.4 R168, [R220+0x5000] ;  /* 0x00500000dca8783b */ /* 0x000f2e0000000200 */
[C---:B--2---:R-:W-:Y:S08]  /*9540*/  HMMA.16816.F32 R176, R20.reuse, R24, R176 ;  /* 0x0000001814b0723c */ /* 0x044ff000000018b0 */
[C---:B------:R-:W-:Y:S01]  /*9550*/  HMMA.16816.F32 R172, R20.reuse, R26, R172 ;  /* 0x0000001a14ac723c */ /* 0x040fe200000018ac */
[----:B------:R-:W2:Y:S07]  /*9560*/  LDSM.16.M88.4 R24, [R233+0xe000] ;  /* 0x00e00000e918783b */ /* 0x000eae0000000200 */
[C---:B------:R-:W-:Y:S08]  /*9570*/  HMMA.16816.F32 R184, R20.reuse, R32, R184 ;  /* 0x0000002014b8723c */ /* 0x040ff000000018b8 */
[----:B------:R-:W-:Y:S01]  /*9580*/  HMMA.16816.F32 R180, R20, R34, R180 ;  /* 0x0000002214b4723c */ /* 0x000fe200000018b4 */
[----:B------:R-:W5:Y:S04]  /*9590*/  LDSM.16.M88.4 R32, [R220+0x5800] ;  /* 0x00580000dc20783b */ /* 0x000f680000000200 */
[----:B------:R-:W2:Y:S03]  /*95a0*/  LDSM.16.M88.4 R20, [R233+0xe800] ;  /* 0x00e80000e914783b */ /* 0x000ea60000000200 */
[C---:B-1----:R-:W-:Y:S08]  /*95b0*/  HMMA.16816.F32 R16, R28.reuse, R192, R16 ;  /* 0x000000c01c10723c */ /* 0x042ff00000001810 */
[C---:B------:R-:W-:Y:S01]  /*95c0*/  HMMA.16816.F32 R12, R28.reuse, R194, R12 ;  /* 0x000000c21c0c723c */ /* 0x040fe2000000180c */
[----:B------:R-:W1:Y:S07]  /*95d0*/  LDSM.16.M88.4 R192, [R233+0xf000] ;  /* 0x00f00000e9c0783b */ /* 0x000e6e0000000200 */
[C---:B---3--:R-:W-:Y:S08]  /*95e0*/  HMMA.16816.F32 R8, R28.reuse, R188, R8 ;  /* 0x000000bc1c08723c */ /* 0x048ff00000001808 */
[C---:B------:R-:W-:Y:S01]  /*95f0*/  HMMA.16816.F32 R4, R28.reuse, R190, R4 ;  /* 0x000000be1c04723c */ /* 0x040fe20000001804 */
[----:B------:R-:W3:Y:S07]  /*9600*/  LDSM.16.M88.4 R188, [R233+0xf800] ;  /* 0x00f80000e9bc783b */ /* 0x000eee0000000200 */
[C---:B----4-:R-:W-:Y:S08]  /*9610*/  HMMA.16816.F32 R184, R28.reuse, R168, R184 ;  /* 0x000000a81cb8723c */ /* 0x050ff000000018b8 */
[----:B------:R-:W-:Y:S01]  /*9620*/  HMMA.16816.F32 R180, R28, R170, R180 ;  /* 0x000000aa1cb4723c */ /* 0x000fe200000018b4 */
[----:B------:R-:W-:Y:S07]  /*9630*/  LDSM.16.M88.4 R168, [R232+0x6000] ;  /* 0x00600000e8a8783b */ /* 0x000fee0000000200 */
[C---:B--2---:R-:W-:Y:S08]  /*9640*/  HMMA.16816.F32 R16, R196.reuse, R24, R16 ;  /* 0x00000018c410723c */ /* 0x044ff00000001810 */
[----:B------:R-:W-:Y:S01]  /*9650*/  HMMA.16816.F32 R12, R196, R26, R12 ;  /* 0x0000001ac40c723c */ /* 0x000fe2000000180c */
[----:B------:R-:W2:Y:S07]  /*9660*/  LDSM.16.M88.4 R24, [R209] ;  /* 0x00000000d118783b */ /* 0x000eae0000000200 */
[C---:B-----5:R-:W-:Y:S08]  /*9670*/  HMMA.16816.F32 R176, R28.reuse, R32, R176 ;  /* 0x000000201cb0723c */ /* 0x060ff000000018b0 */
[----:B------:R-:W-:Y:S01]  /*9680*/  HMMA.16816.F32 R172, R28, R34, R172 ;  /* 0x000000221cac723c */ /* 0x000fe200000018ac */
[----:B------:R-:W4:Y:S04]  /*9690*/  LDSM.16.M88.4 R32, [R211] ;  /* 0x00000000d320783b */ /* 0x000f280000000200 */
[----:B------:R-:W5:Y:S03]  /*96a0*/  LDSM.16.M88.4 R28, [R210] ;  /* 0x00000000d21c783b */ /* 0x000f660000000200 */
[C---:B------:R-:W-:Y:S08]  /*96b0*/  HMMA.16816.F32 R8, R196.reuse, R20, R8 ;  /* 0x00000014c408723c */ /* 0x040ff00000001808 */
[C---:B------:R-:W-:Y:S01]  /*96c0*/  HMMA.16816.F32 R4, R196.reuse, R22, R4 ;  /* 0x00000016c404723c */ /* 0x040fe20000001804 */
[----:B------:R-:W4:Y:S07]  /*96d0*/  LDSM.16.M88.4 R20, [R208] ;  /* 0x00000000d014783b */ /* 0x000f2e0000000200 */
[C---:B-1----:R-:W-:Y:S08]  /*96e0*/  HMMA.16816.F32 R184, R196.reuse, R192, R184 ;  /* 0x000000c0c4b8723c */ /* 0x042ff000000018b8 */
[C---:B------:R-:W-:Y:S01]  /*96f0*/  HMMA.16816.F32 R180, R196.reuse, R194, R180 ;  /* 0x000000c2c4b4723c */ /* 0x040fe200000018b4 */
[----:B------:R-:W-:Y:S07]  /*9700*/  LDSM.16.M88.4 R192, [R220+0x6800] ;  /* 0x00680000dcc0783b */ /* 0x000fee0000000200 */
[C---:B---3--:R-:W-:Y:S08]  /*9710*/  HMMA.16816.F32 R176, R196.reuse, R188, R176 ;  /* 0x000000bcc4b0723c */ /* 0x048ff000000018b0 */
[----:B------:R-:W-:Y:S01]  /*9720*/  HMMA.16816.F32 R196, R196, R190, R172 ;  /* 0x000000bec4c4723c */ /* 0x000fe200000018ac */
[----:B------:R-:W-:Y:S04]  /*9730*/  LDSM.16.M88.4 R188, [R230+0x6000] ;  /* 0x00600000e6bc783b */ /* 0x000fe80000000200 */
[----:B------:R-:W1:Y:S03]  /*9740*/  LDSM.16.M88.4 R172, [R227+0xe000] ;  /* 0x00e00000e3ac783b */ /* 0x000e660000000200 */
[C---:B--2---:R-:W-:Y:S08]  /*9750*/  HMMA.16816.F32 R184, R168.reuse, R24, R184 ;  /* 0x00000018a8b8723c */ /* 0x044ff000000018b8 */
[C---:B------:R-:W-:Y:S01]  /*9760*/  HMMA.16816.F32 R180, R168.reuse, R26, R180 ;  /* 0x0000001aa8b4723c */ /* 0x040fe200000018b4 */
[----:B------:R-:W2:Y:S07]  /*9770*/  LDSM.16.M88.4 R24, [R227+0xe800] ;  /* 0x00e80000e318783b */ /* 0x000eae0000000200 */
[C---:B----4-:R-:W-:Y:S08]  /*9780*/  HMMA.16816.F32 R16, R168.reuse, R32, R16 ;  /* 0x00000020a810723c */ /* 0x050ff00000001810 */
[C---:B------:R-:W-:Y:S01]  /*9790*/  HMMA.16816.F32 R12, R168.reuse, R34, R12 ;  /* 0x00000022a80c723c */ /* 0x040fe2000000180c */
[----:B------:R-:W3:Y:S07]  /*97a0*/  LDSM.16.M88.4 R32, [R227+0xf800] ;  /* 0x00f80000e320783b */ /* 0x000eee0000000200 */
[C---:B-----5:R-:W-:Y:S08]  /*97b0*/  HMMA.16816.F32 R8, R168.reuse, R28, R8 ;  /* 0x0000001ca808723c */ /* 0x060ff00000001808 */
[C---:B------:R-:W-:Y:S01]  /*97c0*/  HMMA.16816.F32 R4, R168.reuse, R30, R4 ;  /* 0x0000001ea804723c */ /* 0x040fe20000001804 */
[----:B------:R-:W-:Y:S07]  /*97d0*/  LDSM.16.M88.4 R28, [R229+0x6000] ;  /* 0x00600000e51c783b */ /* 0x000fee0000000200 */
[C---:B------:R-:W-:Y:S08]  /*97e0*/  HMMA.16816.F32 R176, R168.reuse, R20, R176 ;  /* 0x00000014a8b0723c */ /* 0x040ff000000018b0 */
[----:B------:R-:W-:Y:S01]  /*97f0*/  HMMA.16816.F32 R196, R168, R22, R196 ;  /* 0x00000016a8c4723c */ /* 0x000fe200000018c4 */
[----:B------:R-:W4:Y:S04]  /*9800*/  LDSM.16.M88.4 R20, [R220+0x6000] ;  /* 0x00600000dc14783b */ /* 0x000f280000000200 */
[----:B------:R-:W5:Y:S03]  /*9810*/  LDSM.16.M88.4 R168, [R227+0xf000] ;  /* 0x00f00000e3a8783b */ /* 0x000f660000000200 */
[C---:B-1----:R-:W-:Y:S08]  /*9820*/  HMMA.16816.F32 R16, R188.reuse, R172, R16 ;  /* 0x000000acbc10723c */ /* 0x042ff00000001810 */
[C---:B------:R-:W-:Y:S08]  /*9830*/  HMMA.16816.F32 R12, R188.reuse, R174, R12 ;  /* 0x000000aebc0c723c */ /* 0x040ff0000000180c */
[C---:B--2---:R-:W-:Y:S08]  /*9840*/  HMMA.16816.F32 R8, R188.reuse, R24, R8 ;  /* 0x00000018bc08723c */ /* 0x044ff00000001808 */
[C---:B------:R-:W-:Y:S01]  /*9850*/  HMMA.16816.F32 R4, R188.reuse, R26, R4 ;  /* 0x0000001abc04723c */ /* 0x040fe20000001804 */
[----:B------:R-:W1:Y:S07]  /*9860*/  LDSM.16.M88.4 R24, [R220+0x7000] ;  /* 0x00700000dc18783b */ /* 0x000e6e0000000200 */
[----:B---3--:R-:W-:Y:S08]  /*9870*/  HMMA.16816.F32 R176, R188, R32, R176 ;  /* 0x00000020bcb0723c */ /* 0x008ff000000018b0 */
[C---:B----4-:R-:W-:Y:S08]  /*9880*/  HMMA.16816.F32 R16, R28.reuse, R20, R16 ;  /* 0x000000141c10723c */ /* 0x050ff00000001810 */
[----:B------:R-:W-:Y:S01]  /*9890*/  HMMA.16816.F32 R12, R28, R22, R12 ;  /* 0x000000161c0c723c */ /* 0x000fe2000000180c */
[----:B------:R-:W2:Y:S01]  /*98a0*/  LDSM.16.M88.4 R20, [R220+0x7800] ;  /* 0x00780000dc14783b */ /* 0x000ea20000000200 */
[----:B------:R-:W-:-:S06]  /*98b0*/  DEPBAR.LE SB0, 0x0 ;  /* 0x000080000000791a */ /* 0x000fcc0000000000 */
[C---:B-----5:R-:W-:Y:S07]  /*98c0*/  HMMA.16816.F32 R184, R188.reuse, R168, R184 ;  /* 0x000000a8bcb8723c */ /* 0x060fee00000018b8 */
[----:B------:R-:W-:Y:S01]  /*98d0*/  IMAD R169, R0, 0x40, R167 ;  /* 0x0000004000a97824 */ /* 0x000fe200078e02a7 */
[----:B------:R-:W-:Y:S04]  /*98e0*/  HMMA.16816.F32 R180, R188, R170, R180 ;  /* 0x000000aabcb4723c */ /* 0x000fe800000018b4 */
[----:B------:R-:W-:-:S04]  /*98f0*/  IADD3 R33, R169, 0x1, RZ ;  /* 0x00000001a9217810 */ /* 0x000fc80007ffe0ff */
[----:B------:R-:W-:Y:S01]  /*9900*/  HMMA.16816.F32 R8, R28, R192, R8 ;  /* 0x000000c01c08723c */ /* 0x000fe20000001808 */
[----:B------:R-:W-:Y:S01]  /*9910*/  BAR.SYNC.DEFER_BLOCKING 0x0 ;  /* 0x0000000000007b1d */ /* 0x000fe20000010000 */
[C---:B------:R-:W-:Y:S02]  /*9920*/  ISETP.GE.AND P0, PT, R33.reuse, R200, PT ;  /* 0x000000c82100720c */ /* 0x040fe40003f06270 */
[----:B------:R-:W-:Y:S02]  /*9930*/  ISETP.GE.AND P6, PT, R33, R2, PT ;  /* 0x000000022100720c */ /* 0x000fe40003fc6270 */
[----:B------:R-:W-:Y:S02]  /*9940*/  IADD3 R33, R169, 0x9, RZ ;  /* 0x00000009a9217810 */ /* 0x000fe40007ffe0ff */
[----:B------:R-:W-:Y:S01]  /*9950*/  HMMA.16816.F32 R196, R188, R34, R196 ;  /* 0x00000022bcc4723c */ /* 0x000fe200000018c4 */
[----:B------:R-:W-:Y:S02]  /*9960*/  FSEL R17, R17, -INF , !P0 ;  /* 0xff80000011117808 */ /* 0x000fe40004000000 */
[----:B------:R-:W-:-:S02]  /*9970*/  FSEL R0, R19, -INF , !P6 ;  /* 0xff80000013007808 */ /* 0x000fc40007000000 */
[-C--:B------:R-:W-:Y:S02]  /*9980*/  ISETP.GE.AND P6, PT, R33, R200.reuse, PT ;  /* 0x000000c82100720c */ /* 0x080fe40003fc6270 */
[----:B------:R-:W-:Y:S01]  /*9990*/  IADD3 R35, R169, 0x8, RZ ;  /* 0x00000008a9237810 */ /* 0x000fe20007ffe0ff */
[C---:B------:R-:W-:Y:S01]  /*99a0*/  HMMA.16816.F32 R4, R28.reuse, R194, R4 ;  /* 0x000000c21c04723c */ /* 0x040fe20000001804 */
[----:B------:R-:W-:Y:S02]  /*99b0*/  FSEL R13, R13, -INF , !P6 ;  /* 0xff8000000d0d7808 */ /* 0x000fe40007000000 */
[C---:B------:R-:W-:Y:S02]  /*99c0*/  ISETP.GE.AND P1, PT, R35.reuse, R200, PT ;  /* 0x000000c82300720c */ /* 0x040fe40003f26270 */
[----:B------:R-:W-:Y:S02]  /*99d0*/  ISETP.GE.AND P0, PT, R35, R2, PT ;  /* 0x000000022300720c */ /* 0x000fe40003f06270 */
[----:B------:R-:W-:Y:S01]  /*99e0*/  IADD3 R35, R169, 0x10, RZ ;  /* 0x00000010a9237810 */ /* 0x000fe20007ffe0ff */
[----:B-1----:R-:W-:Y:S01]  /*99f0*/  HMMA.16816.F32 R184, R28, R24, R184 ;  /* 0x000000181cb8723c */ /* 0x002fe200000018b8 */
[----:B------:R-:W-:-:S02]  /*9a00*/  FSEL R19, R12, -INF , !P1 ;  /* 0xff8000000c137808 */ /* 0x000fc40004800000 */
[----:B------:R-:W-:Y:S02]  /*9a10*/  ISETP.GE.AND P1, PT, R33, R2, PT ;  /* 0x000000022100720c */ /* 0x000fe40003f26270 */
[----:B------:R-:W-:Y:S02]  /*9a20*/  IADD3 R33, R169, 0x11, RZ ;  /* 0x00000011a9217810 */ /* 0x000fe40007ffe0ff */
[----:B------:R-:W-:Y:S01]  /*9a30*/  FSEL R14, R14, -INF , !P0 ;  /* 0xff8000000e0e7808 */ /* 0x000fe20004000000 */
[----:B------:R-:W-:Y:S01]  /*9a40*/  HMMA.16816.F32 R180, R28, R26, R180 ;  /* 0x0000001a1cb4723c */ /* 0x000fe200000018b4 */
[----:B------:R-:W-:Y:S02]  /*9a50*/  ISETP.GE.AND P0, PT, R35, R200, PT ;  /* 0x000000c82300720c */ /* 0x000fe40003f06270 */
[----:B------:R-:W-:Y:S02]  /*9a60*/  FSEL R12, R15, -INF , !P1 ;  /* 0xff8000000f0c7808 */ /* 0x000fe40004800000 */
[----:B------:R-:W-:-:S02]  /*9a70*/  ISETP.GE.AND P6, PT, R35, R2, PT ;  /* 0x000000022300720c */ /* 0x000fc40003fc6270 */
[----:B------:R-:W-:Y:S01]  /*9a80*/  ISETP.GE.AND P1, PT, R33, R200, PT ;  /* 0x000000c82100720c */ /* 0x000fe20003f26270 */
[C---:B--2---:R-:W-:Y:S01]  /*9a90*/  HMMA.16816.F32 R176, R28.reuse, R20, R176 ;  /* 0x000000141cb0723c */ /* 0x044fe200000018b0 */
[----:B------:R-:W-:Y:S02]  /*9aa0*/  IADD3 R15, R169, 0x18, RZ ;  /* 0x00000018a90f7810 */ /* 0x000fe40007ffe0ff */
[----:B------:R-:W-:Y:S02]  /*9ab0*/  FSEL R35, R8, -INF , !P0 ;  /* 0xff80000008237808 */ /* 0x000fe40004000000 */
[----:B------:R-:W-:Y:S02]  /*9ac0*/  ISETP.GE.AND P0, PT, R33, R2, PT ;  /* 0x000000022100720c */ /* 0x000fe40003f06270 */
[----:B------:R-:W-:Y:S01]  /*9ad0*/  FSEL R34, R10, -INF , !P6 ;  /* 0xff8000000a227808 */ /* 0x000fe20007000000 */
[----:B------:R-:W-:Y:S01]  /*9ae0*/  HMMA.16816.F32 R196, R28, R22, R196 ;  /* 0x000000161cc4723c */ /* 0x000fe200000018c4 */
[----:B------:R-:W-:-:S02]  /*9af0*/  FSEL R33, R9, -INF , !P1 ;  /* 0xff80000009217808 */ /* 0x000fc40004800000 */
[----:B------:R-:W-:Y:S02]  /*9b00*/  ISETP.GE.AND P6, PT, R15, R200, PT ;  /* 0x000000c80f00720c */ /* 0x000fe40003fc6270 */
[----:B------:R-:W-:Y:S02]  /*9b10*/  IADD3 R9, R169, 0x19, RZ ;  /* 0x00000019a9097810 */ /* 0x000fe40007ffe0ff */
[----:B------:R-:W-:Y:S02]  /*9b20*/  FSEL R26, R11, -INF , !P0 ;  /* 0xff8000000b1a7808 */ /* 0x000fe40004000000 */
[----:B------:R-:W-:Y:S02]  /*9b30*/  ISETP.GE.AND P1, PT, R15, R2, PT ;  /* 0x000000020f00720c */ /* 0x000fe40003f26270 */
[----:B------:R-:W-:Y:S02]  /*9b40*/  ISETP.GE.AND P0, PT, R9, R200, PT ;  /* 0x000000c80900720c */ /* 0x000fe40003f06270 */
[----:B------:R-:W-:-:S02]  /*9b50*/  FSEL R27, R4, -INF , !P6 ;  /* 0xff800000041b7808 */ /* 0x000fc40007000000 */
[----:B------:R-:W-:Y:S02]  /*9b60*/  IADD3 R11, R169, 0x20, RZ ;  /* 0x00000020a90b7810 */ /* 0x000fe40007ffe0ff */
[----:B------:R-:W-:Y:S02]  /*9b70*/  ISETP.GE.AND P6, PT, R9, R2, PT ;  /* 0x000000020900720c */ /* 0x000fe40003fc6270 */
[----:B------:R-:W-:Y:S02]  /*9b80*/  FSEL R24, R6, -INF , !P1 ;  /* 0xff80000006187808 */ /* 0x000fe40004800000 */
[----:B------:R-:W-:Y:S02]  /*9b90*/  FSEL R25, R5, -INF , !P0 ;  /* 0xff80000005197808 */ /* 0x000fe40004000000 */
[C---:B------:R-:W-:Y:S02]  /*9ba0*/  ISETP.GE.AND P1, PT, R11.reuse, R200, PT ;  /* 0x000000c80b00720c */ /* 0x040fe40003f26270 */
[----:B------:R-:W-:-:S02]  /*9bb0*/  ISETP.GE.AND P0, PT, R11, R2, PT ;  /* 0x000000020b00720c */ /* 0x000fc40003f06270 */
[----:B------:R-:W-:Y:S02]  /*9bc0*/  FSEL R32, R7, -INF , !P6 ;  /* 0xff80000007207808 */ /* 0x000fe40007000000 */
[C---:B------:R-:W-:Y:S02]  /*9bd0*/  IADD3 R5, R169.reuse, 0x21, RZ ;  /* 0x00000021a9057810 */ /* 0x040fe40007ffe0ff */
[----:B------:R-:W-:Y:S02]  /*9be0*/  IADD3 R7, R169, 0x28, RZ ;  /* 0x00000028a9077810 */ /* 0x000fe40007ffe0ff */
[----:B------:R-:W-:Y:S02]  /*9bf0*/  FSEL R205, R184, -INF , !P1 ;  /* 0xff800000b8cd7808 */ /* 0x000fe40004800000 */
[----:B------:R-:W-:Y:S02]  /*9c00*/  FSEL R246, R186, -INF , !P0 ;  /* 0xff800000baf67808 */ /* 0x000fe40004000000 */
[----:B------:R-:W-:-:S02]  /*9c10*/  ISETP.GE.AND P6, PT, R5, R200, PT ;  /* 0x000000c80500720c */ /* 0x000fc40003fc6270 */
[----:B------:R-:W-:Y:S02]  /*9c20*/  ISETP.GE.AND P1, PT, R5, R2, PT ;  /* 0x000000020500720c */ /* 0x000fe40003f26270 */
[----:B------:R-:W-:Y:S02]  /*9c30*/  ISETP.GE.AND P0, PT, R7, R200, PT ;  /* 0x000000c80700720c */ /* 0x000fe40003f06270 */
[----:B------:R-:W-:Y:S02]  /*9c40*/  IADD3 R5, R169, 0x29, RZ ;  /* 0x00000029a9057810 */ /* 0x000fe40007ffe0ff */
[----:B------:R-:W-:Y:S02]  /*9c50*/  FSEL R195, R185, -INF , !P6 ;  /* 0xff800000b9c37808 */ /* 0x000fe40007000000 */
[----:B------:R-:W-:Y:S02]  /*9c60*/  FSEL R193, R180, -INF , !P0 ;  /* 0xff800000b4c17808 */ /* 0x000fe40004000000 */
[----:B------:R-:W-:-:S02]  /*9c70*/  ISETP.GE.AND P6, PT, R7, R2, PT ;  /* 0x000000020700720c */ /* 0x000fc40003fc6270 */
[----:B------:R-:W-:Y:S02]  /*9c80*/  ISETP.GE.AND P0, PT, R5, R2, PT ;  /* 0x000000020500720c */ /* 0x000fe40003f06270 */
[----:B------:R-:W-:Y:S02]  /*9c90*/  IADD3 R7, R169, 0x31, RZ ;  /* 0x00000031a9077810 */ /* 0x000fe40007ffe0ff */
[----:B------:R-:W-:Y:S02]  /*9ca0*/  FSEL R204, R187, -INF , !P1 ;  /* 0xff800000bbcc7808 */ /* 0x000fe40004800000 */
[----:B------:R-:W-:Y:S02]  /*9cb0*/  FSEL R242, R183, -INF , !P0 ;  /* 0xff800000b7f27808 */ /* 0x000fe40004000000 */
[-C--:B------:R-:W-:Y:S02]  /*9cc0*/  ISETP.GE.AND P1, PT, R5, R200.reuse, PT ;  /* 0x000000c80500720c */ /* 0x080fe40003f26270 */
[----:B------:R-:W-:-:S02]  /*9cd0*/  ISETP.GE.AND P0, PT, R7, R200, PT ;  /* 0x000000c80700720c */ /* 0x000fc40003f06270 */
[----:B------:R-:W-:Y:S02]  /*9ce0*/  IADD3 R5, R169, 0x30, RZ ;  /* 0x00000030a9057810 */ /* 0x000fe40007ffe0ff */
[----:B------:R-:W-:Y:S02]  /*9cf0*/  FSEL R206, R182, -INF , !P6 ;  /* 0xff800000b6ce7808 */ /* 0x000fe40007000000 */
[----:B------:R-:W-:Y:S02]  /*9d00*/  FSEL R167, R177, -INF , !P0 ;  /* 0xff800000b1a77808 */ /* 0x000fe40004000000 */
[----:B------:R-:W-:Y:S02]  /*9d10*/  ISETP.GE.AND P6, PT, R5, R200, PT ;  /* 0x000000c80500720c */ /* 0x000fe40003fc6270 */
[----:B------:R-:W-:Y:S02]  /*9d20*/  FSEL R201, R181, -INF , !P1 ;  /* 0xff800000b5c97808 */ /* 0x000fe40004800000 */
[----:B------:R-:W-:-:S02]  /*9d30*/  ISETP.GE.AND P0, PT, R169, R2, PT ;  /* 0x00000002a900720c */ /* 0x000fc40003f06270 */
[-C--:B------:R-:W-:Y:S02]  /*9d40*/  ISETP.GE.AND P1, PT, R5, R2.reuse, PT ;  /* 0x000000020500720c */ /* 0x080fe40003f26270 */
[----:B------:R-:W-:Y:S02]  /*9d50*/  FSEL R187, R176, -INF , !P6 ;  /* 0xff800000b0bb7808 */ /* 0x000fe40007000000 */
[----:B------:R-:W-:Y:S02]  /*9d60*/  FSEL R18, R18, -INF , !P0 ;  /* 0xff80000012127808 */ /* 0x000fe40004000000 */
[----:B------:R-:W-:Y:S02]  /*9d70*/  ISETP.GE.AND P6, PT, R7, R2, PT ;  /* 0x000000020700720c */ /* 0x000fe40003fc6270 */
[----:B------:R-:W-:Y:S02]  /*9d80*/  FSEL R186, R178, -INF , !P1 ;  /* 0xff800000b2ba7808 */ /* 0x000fe40004800000 */
[----:B------:R-:W-:-:S02]  /*9d90*/  PLOP3.LUT P0, PT, PT, PT, UP0, 0x80, 0x0 ;  /* 0x000000000000781c */ /* 0x000fc40003f0f008 */
[CC--:B------:R-:W-:Y:S02]  /*9da0*/  ISETP.GE.AND P1, PT, R169.reuse, R200.reuse, PT ;  /* 0x000000c8a900720c */ /* 0x0c0fe40003f26270 */
[C---:B------:R-:W-:Y:S02]  /*9db0*/  IADD3 R7, R169.reuse, 0x38, RZ ;  /* 0x00000038a9077810 */ /* 0x040fe40007ffe0ff */
[----:B------:R-:W-:Y:S02]  /*9dc0*/  IADD3 R169, R169, 0x39, RZ ;  /* 0x00000039a9a97810 */ /* 0x000fe40007ffe0ff */
[----:B------:R-:W-:Y:S02]  /*9dd0*/  FSEL R182, R179, -INF , !P6 ;  /* 0xff800000b3b67808 */ /* 0x000fe40007000000 */
[----:B------:R-:W-:Y:S02]  /*9de0*/  FSEL R5, R16, -INF , !P1 ;  /* 0xff80000010057808 */ /* 0x000fe40004800000 */
[----:B------:R-:W-:-:S02]  /*9df0*/  ISETP.GE.AND P6, PT, R7, R200, PT ;  /* 0x000000c80700720c */ /* 0x000fc40003fc6270 */
[----:B------:R-:W-:Y:S02]  /*9e00*/  ISETP.GE.AND P1, PT, R169, R200, PT ;  /* 0x000000c8a900720c */ /* 0x000fe40003f26270 */
[----:B------:R-:W-:Y:S02]  /*9e10*/  FSEL R185, R196, -INF , !P6 ;  /* 0xff800000c4b97808 */ /* 0x000fe40007000000 */
[----:B------:R-:W-:Y:S02]  /*9e20*/  FSEL R183, R197, -INF , !P1 ;  /* 0xff800000c5b77808 */ /* 0x000fe40004800000 */
[-C--:B------:R-:W-:Y:S02]  /*9e30*/  ISETP.GE.AND P6, PT, R7, R2.reuse, PT ;  /* 0x000000020700720c */ /* 0x080fe40003fc6270 */
[----:B------:R-:W-:Y:S02]  /*9e40*/  ISETP.GE.AND P1, PT, R169, R2, PT ;  /* 0x00000002a900720c */ /* 0x000fe40003f26270 */
[----:B------:R-:W-:-:S02]  /*9e50*/  FSEL R184, R198, -INF , !P6 ;  /* 0xff800000c6b87808 */ /* 0x000fc40007000000 */
[----:B------:R-:W-:Y:S01]  /*9e60*/  FSEL R180, R199, -INF , !P1 ;  /* 0xff800000c7b47808 */ /* 0x000fe20004800000 */
[----:B------:R-:W-:Y:S05]  /*9e70*/  @!P0 BRA `(.L_x_724) ;  /* 0x00000f0000008947 */ /* 0x000fea0003800000 */
[----:B------:R-:W-:-:S13]  /*9e80*/  PLOP3.LUT P0, PT, PT, PT, UP6, 0x80, 0x0 ;  /* 0x000000000000781c */ /* 0x000fda0003f0f068 */
[----:B------:R-:W-:Y:S05]  /*9e90*/  @!P0 BRA `(.L_x_725) ;  /* 0x000004b000008947 */ /* 0x000fea0003800000 */
[----:B------:R-:W-:Y:S01]  /*9ea0*/  IABS R2, c[0x0][0x2d0] ;  /* 0x0000b40000027a13 */ /* 0x000fe20000000000 */
[----:B------:R-:W-:Y:S02]  /*9eb0*/  USHF.L.U32 UR5, UR28, 0x6, URZ ;  /* 0x000000061c057899 */ /* 0x000fe4000800063f */
[----:B------:R-:W-:Y:S01]  /*9ec0*/  UMOV UR14, URZ ;  /* 0x0000003f000e7c82 */ /* 0x000fe20008000000 */
[----:B------:R1:W2:Y:S01]  /*9ed0*/  R2UR UR4, R2 ;  /* 0x00000000020473c2 */ /* 0x0002a200000e0000 */
[----:B------:R-:W-:Y:S02]  /*9ee0*/  UIADD3 UR12, UR5, -0x40, URZ ;  /* 0xffffffc0050c7890 */ /* 0x000fe4000fffe03f */
        /* <DEDUP_REMOVED lines=15> */
[----:B--2---:R-:W-:-:S05]  /*9fe0*/  UIMAD.WIDE.U32 UR14, UR15, UR8, URZ ;  /* 0x000000080f0e72a5 */ /* 0x004fca000f8e003f */
[----:B------:R-:W-:Y:S02]  /*9ff0*/  UMOV UR13, UR17 ;  /* 0x00000011000d7c82 */ /* 0x000fe40008000000 */
[----:B------:R-:W-:Y:S02]  /*a000*/  UMOV UR11, UR15 ;  /* 0x0000000f000b7c82 */ /* 0x000fe40008000000 */
[----:B------:R-:W-:Y:S02]  /*a010*/  UIADD3 UR9, -UR13, URZ, URZ ;  /* 0x0000003f0d097290 */ /* 0x000fe4000fffe13f */
[----:B------:R-:W-:Y:S02]  /*a020*/  UIADD3 UR7, -UR11, URZ, URZ ;  /* 0x0000003f0b077290 */ /* 0x000fe4000fffe13f */
[----:B------:R-:W-:Y:S02]  /*a030*/  UIMAD UR9, UR4, UR9, UR10 ;  /* 0x00000009040972a4 */ /* 0x000fe4000f8e020a */
[----:B------:R-:W-:-:S02]  /*a040*/  UIMAD UR8, UR4, UR7, UR8 ;  /* 0x00000007040872a4 */ /* 0x000fc4000f8e0208 */
[----:B------:R-:W-:Y:S02]  /*a050*/  UISETP.GT.U32.AND UP2, UPT, UR4, UR9, UPT ;  /* 0x000000090400728c */ /* 0x000fe4000bf44070 */
[----:B------:R-:W-:Y:S02]  /*a060*/  UISETP.GT.U32.AND UP0, UPT, UR4, UR8, UPT ;  /* 0x000000080400728c */ /* 0x000fe4000bf04070 */
[----:B------:R-:W-:Y:S02]  /*a070*/  ULDC UR7, c[0x0][0x2d0] ;  /* 0x0000b40000077ab9 */ /* 0x000fe40000000800 */
[----:B------:R-:W-:Y:S02]  /*a080*/  ULOP3.LUT UR5, UR5, UR7, URZ, 0x3c, !UPT ;  /* 0x0000000705057292 */ /* 0x000fe4000f8e3c3f */
[----:B------:R-:W-:Y:S02]  /*a090*/  ULOP3.LUT UR12, UR12, UR7, URZ, 0x3c, !UPT ;  /* 0x000000070c0c7292 */ /* 0x000fe4000f8e3c3f */
[----:B------:R-:W-:-:S02]  /*a0a0*/  UISETP.GE.AND UP1, UPT, UR5, URZ, UPT ;  /* 0x0000003f0500728c */ /* 0x000fc4000bf26270 */
[----:B------:R-:W-:Y:S02]  /*a0b0*/  @!UP2 UIADD3 UR9, UR9, -UR4, URZ ;  /* 0x800000040909a290 */ /* 0x000fe4000fffe03f */
[----:B------:R-:W-:Y:S02]  /*a0c0*/  @!UP0 UIADD3 UR8, UR8, -UR4, URZ ;  /* 0x8000000408088290 */ /* 0x000fe4000fffe03f */
[----:B------:R-:W-:Y:S02]  /*a0d0*/  UISETP.GE.U32.AND UP4, UPT, UR9, UR4, UPT ;  /* 0x000000040900728c */ /* 0x000fe4000bf86070 */
[----:B------:R-:W-:Y:S02]  /*a0e0*/  UISETP.GE.U32.AND UP3, UPT, UR8, UR4, UPT ;  /* 0x000000040800728c */ /* 0x000fe4000bf66070 */
[----:B------:R-:W-:Y:S02]  /*a0f0*/  @!UP0 UIADD3 UR11, UR11, 0x1, URZ ;  /* 0x000000010b0b8890 */ /* 0x000fe4000fffe03f */
[----:B------:R-:W-:-:S02]  /*a100*/  UISETP.GE.AND UP0, UPT, UR12, URZ, UPT ;  /* 0x0000003f0c00728c */ /* 0x000fc4000bf06270 */
[----:B------:R-:W-:Y:S02]  /*a110*/  @!UP2 UIADD3 UR13, UR13, 0x1, URZ ;  /* 0x000000010d0da890 */ /* 0x000fe4000fffe03f */
[----:B------:R-:W-:Y:S02]  /*a120*/  UISETP.NE.AND UP2, UPT, URZ, UR7, UPT ;  /* 0x000000073f00728c */ /* 0x000fe4000bf45270 */
[----:B------:R-:W-:Y:S02]  /*a130*/  @UP4 UIADD3 UR13, UR13, 0x1, URZ ;  /* 0x000000010d0d4890 */ /* 0x000fe4000fffe03f */
[----:B------:R-:W-:Y:S02]  /*a140*/  @UP3 UIADD3 UR11, UR11, 0x1, URZ ;  /* 0x000000010b0b3890 */ /* 0x000fe4000fffe03f */
[----:B------:R-:W-:Y:S02]  /*a150*/  ULOP3.LUT UR4, URZ, UR7, URZ, 0x33, !UPT ;  /* 0x000000073f047292 */ /* 0x000fe4000f8e333f */
[----:B------:R-:W-:-:S02]  /*a160*/  @!UP1 UIADD3 UR13, -UR13, URZ, URZ ;  /* 0x0000003f0d0d9290 */ /* 0x000fc4000fffe13f */
[----:B------:R-:W-:Y:S02]  /*a170*/  @!UP0 UIADD3 UR11, -UR11, URZ, URZ ;  /* 0x0000003f0b0b8290 */ /* 0x000fe4000fffe13f */
        /* <DEDUP_REMOVED lines=9> */
[----:B------:R-:W3:Y:S01]  /*a210*/  LDG.E R2, [R6.64] ;  /* 0x0000002006027981 */ /* 0x000ee2000c1e1900 */
        /* <DEDUP_REMOVED lines=8> */
[----:B------:R-:W-:-:S03]  /*a2a0*/  UIADD3 UR13, UR13, UR5, URZ ;  /* 0x000000050d0d7290 */ /* 0x000fc6000fffe03f */
[----:B------:R-:W-:Y:S01]  /*a2b0*/  ULDC.64 UR4, c[0x0][0x180] ;  /* 0x0000600000047ab9 */ /* 0x000fe20000000a00 */
[----:B--2---:R-:W1:Y:S08]  /*a2c0*/  R2UR UR9, R4 ;  /* 0x00000000040973c2 */ /* 0x004e7000000e0000 */
[----:B---3--:R-:W1:Y:S02]  /*a2d0*/  R2UR UR8, R2 ;  /* 0x00000000020873c2 */ /* 0x008e6400000e0000 */
[----:B-1----:R-:W-:-:S04]  /*a2e0*/  UIADD3 UR8, -UR9, UR8, URZ ;  /* 0x0000000809087290 */ /* 0x002fc8000fffe13f */
[----:B------:R-:W-:Y:S02]  /*a2f0*/  USHF.R.S32.HI UR7, URZ, 0x1f, UR8 ;  /* 0x0000001f3f077899 */ /* 0x000fe40008011408 */
[----:B------:R-:W-:Y:S02]  /*a300*/  UIMAD.WIDE.U32 UR10, UR8, UR4, UR12 ;  /* 0x00000004080a72a5 */ /* 0x000fe4000f8e000c */
[----:B------:R-:W-:-:S04]  /*a310*/  UIMAD UR7, UR7, UR4, URZ ;  /* 0x00000004070772a4 */ /* 0x000fc8000f8e023f */
[----:B------:R-:W-:-:S04]  /*a320*/  UIMAD UR5, UR8, UR5, UR7 ;  /* 0x00000005080572a4 */ /* 0x000fc8000f8e0207 */
[----:B------:R-:W-:Y:S01]  /*a330*/  UIADD3 UR8, UR11, UR5, URZ ;  /* 0x000000050b087290 */ /* 0x000fe2000fffe03f */
[----:B------:R-:W-:Y:S05]  /*a340*/  BRA `(.L_x_726) ;  /* 0x0000003000007947 */ /* 0x000fea0003800000 */
.L_x_725:
[----:B------:R-:W-:Y:S02]  /*a350*/  ULDC UR10, c[0x0][0x198] ;  /* 0x00006600000a7ab9 */ /* 0x000fe40000000800 */
[----:B------:R-:W-:-:S04]  /*a360*/  ULEA UR10, -UR10, URZ, 0x6 ;  /* 0x0000003f0a0a7291 */ /* 0x000fc8000f8e313f */
[----:B------:R-:W-:-:S03]  /*a370*/  USHF.R.S32.HI UR8, URZ, 0x1f, UR10 ;  /* 0x0000001f3f087899 */ /* 0x000fc6000801140a */
.L_x_726:
[C---:B------:R-:W-:Y:S01]  /*a380*/  @!P4 IADD3 R9, P0, R166.reuse, UR10, RZ ;  /* 0x0000000aa609cc10 */ /* 0x040fe2000ff1e0ff */
[----:B------:R-:W-:Y:S01]  /*a390*/  UIADD3 UR4, UP1, UP0, UR24, UR10, UR24 ;  /* 0x0000000a18047290 */ /* 0x000fe2000f83e018 */
[C---:B------:R-:W-:Y:S01]  /*a3a0*/  @!P3 IADD3 R7, P1, R166.reuse, UR10, RZ ;  /* 0x0000000aa607bc10 */ /* 0x040fe2000ff3e0ff */
[----:B------:R-:W-:Y:S01]  /*a3b0*/  IMAD.U32 R6, RZ, RZ, UR8 ;  /* 0x00000008ff067e24 */ /* 0x000fe2000f8e00ff */
[----:B------:R-:W-:Y:S01]  /*a3c0*/  @!P4 IADD3.X R4, R165, UR8, RZ, P0, !PT ;  /* 0x00000008a504cc10 */ /* 0x000fe200087fe4ff */
[----:B------:R-:W-:Y:S01]  /*a3d0*/  UIADD3.X UR7, UR23, UR8, UR23, UP1, UP0 ;  /* 0x0000000817077290 */ /* 0x000fe20008fe0417 */
[----:B------:R-:W-:Y:S01]  /*a3e0*/  @!P4 LEA R174, P0, R9, c[0x0][0x168], 0x1 ;  /* 0x00005a0009aeca11 */ /* 0x000fe200078008ff */
[----:B------:R-:W-:Y:S01]  /*a3f0*/  UIADD3 UR5, UP1, UR24, UR4, URZ ;  /* 0x0000000418057290 */ /* 0x000fe2000ff3e03f */
[----:B------:R-:W-:Y:S01]  /*a400*/  @!P3 IADD3.X R2, R165, UR8, RZ, P1, !PT ;  /* 0x00000008a502bc10 */ /* 0x000fe20008ffe4ff */
[----:B------:R-:W-:Y:S01]  /*a410*/  VOTEU.ALL UP0, P5 ;  /* 0x00000000003f7886 */ /* 0x000fe20002800000 */
[----:B------:R-:W-:Y:S01]  /*a420*/  @!P4 LEA.HI.X R175, R9, c[0x0][0x16c], R4, 0x1, P0 ;  /* 0x00005b0009afca11 */ /* 0x000fe200000f0c04 */
[----:B------:R-:W-:Y:S01]  /*a430*/  IMAD.U32 R9, RZ, RZ, UR10 ;  /* 0x0000000aff097e24 */ /* 0x000fe2000f8e00ff */
[C---:B------:R-:W-:Y:S01]  /*a440*/  @!P3 LEA R30, P1, R7.reuse, c[0x0][0x168], 0x1 ;  /* 0x00005a00071eba11 */ /* 0x040fe200078208ff */
[----:B------:R1:W-:Y:S01]  /*a450*/  @P5 STS.128 [R238+0x8000], RZ ;  /* 0x008000ffee005388 */ /* 0x0003e20000000c00 */
[C---:B------:R-:W-:Y:S01]  /*a460*/  @!P2 IADD3 R11, P0, R166.reuse, UR10, RZ ;  /* 0x0000000aa60bac10 */ /* 0x040fe2000ff1e0ff */
[----:B------:R-:W-:Y:S01]  /*a470*/  @!UP0 UIADD3 UR11, UP2, UR24, UR10, URZ ;  /* 0x0000000a180b8290 */ /* 0x000fe2000ff5e03f */
[----:B------:R-:W-:Y:S01]  /*a480*/  @!P3 LEA.HI.X R31, R7, c[0x0][0x16c], R2, 0x1, P1 ;  /* 0x00005b00071fba11 */ /* 0x000fe200008f0c02 */
[----:B------:R-:W-:Y:S01]  /*a490*/  IMAD.U32 R2, RZ, RZ, UR8 ;  /* 0x00000008ff027e24 */ /* 0x000fe2000f8e00ff */
[----:B------:R-:W-:Y:S01]  /*a4a0*/  @!P2 IADD3.X R4, R165, UR8, RZ, P0, !PT ;  /* 0x00000008a504ac10 */ /* 0x000fe200087fe4ff */
[----:B------:R-:W-:Y:S01]  /*a4b0*/  @!UP0 UIADD3.X UR9, UR23, UR8, URZ, UP2, !UPT ;  /* 0x0000000817098290 */ /* 0x000fe200097fe43f */
[----:B------:R-:W-:Y:S01]  /*a4c0*/  @!P2 LEA R28, P0, R11, c[0x0][0x168], 0x1 ;  /* 0x00005a000b1caa11 */ /* 0x000fe200078008ff */
[----:B------:R-:W-:Y:S01]  /*a4d0*/  BSSY B0, `(.L_x_727) ;  /* 0x0000085000007945 */ /* 0x000fe20003800000 */
[----:B------:R-:W-:-:S02]  /*a4e0*/  @!P4 IADD3 R7, P6, P1, R166, UR24, R9 ;  /* 0x00000018a607cc10 */ /* 0x000fc4000f9de009 */
[----:B------:R-:W-:Y:S02]  /*a4f0*/  @!P2 LEA.HI.X R29, R11, c[0x0][0x16c], R4, 0x1, P0 ;  /* 0x00005b000b1daa11 */ /* 0x000fe400000f0c04 */
[----:B------:R-:W-:Y:S02]  /*a500*/  @!P4 IADD3.X R4, R165, UR23, R2, P6, P1 ;  /* 0x00000017a504cc10 */ /* 0x000fe4000b7e2402 */
[C---:B------:R-:W-:Y:S02]  /*a510*/  @!P4 LEA R172, P6, R7.reuse, c[0x0][0x168], 0x1 ;  /* 0x00005a0007acca11 */ /* 0x040fe400078c08ff */
[----:B------:R-:W-:Y:S02]  /*a520*/  @!P3 IADD3 R11, P1, P0, R166, UR24, R9 ;  /* 0x00000018a60bbc10 */ /* 0x000fe4000f83e009 */
[----:B------:R-:W-:Y:S01]  /*a530*/  @!P4 LEA.HI.X R173, R7, c[0x0][0x16c], R4, 0x1, P6 ;  /* 0x00005b0007adca11 */ /* 0x000fe200030f0c04 */
[----:B------:R-:W-:Y:S01]  /*a540*/  IMAD.U32 R7, RZ, RZ, UR4 ;  /* 0x00000004ff077e24 */ /* 0x000fe2000f8e00ff */
[----:B------:R-:W-:-:S02]  /*a550*/  @!P3 IADD3.X R4, R165, UR23, R2, P1, P0 ;  /* 0x00000017a504bc10 */ /* 0x000fc40008fe0402 */
[----:B------:R-:W-:Y:S02]  /*a560*/  @!P3 LEA R22, P1, R11, c[0x0][0x168], 0x1 ;  /* 0x00005a000b16ba11 */ /* 0x000fe400078208ff */
[-C--:B------:R-:W-:Y:S02]  /*a570*/  @!P5 LEA R176, P0, R9, R244.reuse, 0x1 ;  /* 0x000000f409b0d211 */ /* 0x080fe400078008ff */
[----:B------:R-:W-:Y:S01]  /*a580*/  @!P3 LEA.HI.X R23, R11, c[0x0][0x16c], R4, 0x1, P1 ;  /* 0x00005b000b17ba11 */ /* 0x000fe200008f0c04 */
[----:B------:R-:W-:Y:S01]  /*a590*/  IMAD.U32 R4, RZ, RZ, UR7 ;  /* 0x00000007ff047e24 */ /* 0x000fe2000f8e00ff */
[-C--:B------:R-:W-:Y:S02]  /*a5a0*/  @!P5 LEA.HI.X R177, R9, R243.reuse, R6, 0x1, P0 ;  /* 0x000000f309b1d211 */ /* 0x080fe400000f0c06 */
[C---:B------:R-:W-:Y:S02]  /*a5b0*/  @!P5 LEA R170, P6, R7.reuse, R244, 0x1 ;  /* 0x000000f407aad211 */ /* 0x040fe400078c08ff */
[----:B------:R-:W-:Y:S01]  /*a5c0*/  @!P2 IADD3 R9, P1, P0, R166, UR24, R9 ;  /* 0x00000018a609ac10 */ /* 0x000fe2000f83e009 */
[----:B------:R-:W-:Y:S01]  /*a5d0*/  @!PT LDS RZ, [RZ] ;  /* 0x00000000fffff984 */ /* 0x000fe20000000800 */
[----:B------:R-:W-:Y:S01]  /*a5e0*/  @!PT LDS RZ, [RZ] ;  /* 0x00000000fffff984 */ /* 0x000fe20000000800 */
[----:B------:R-:W-:Y:S01]  /*a5f0*/  @!PT LDS RZ, [RZ] ;  /* 0x00000000fffff984 */ /* 0x000fe20000000800 */
[----:B------:R1:W-:Y:S01]  /*a600*/  @!P5 LDGSTS.E.BYPASS.LTC128B.128 [R238+0x8000], [R176.64] ;  /* 0x08000000b0eedfae */ /* 0x0003e2000b901d60 */
[----:B------:R-:W-:-:S02]  /*a610*/  @!P5 LEA.HI.X R171, R7, R243, R4, 0x1, P6 ;  /* 0x000000f307abd211 */ /* 0x000fc400030f0c04 */
[----:B------:R-:W-:Y:S01]  /*a620*/  @!P2 IADD3.X R2, R165, UR23, R2, P1, P0 ;  /* 0x00000017a502ac10 */ /* 0x000fe20008fe0402 */
[----:B------:R1:W-:Y:S01]  /*a630*/  @P4 STS.128 [R238+0xa000], RZ ;  /* 0x00a000ffee004388 */ /* 0x0003e20000000c00 */
[C---:B------:R-:W-:Y:S02]  /*a640*/  @!P4 IADD3 R7, P6, R166.reuse, UR4, RZ ;  /* 0x00000004a607cc10 */ /* 0x040fe4000ffde0ff */
[----:B------:R-:W-:Y:S01]  /*a650*/  @!P2 LEA R20, P0, R9, c[0x0][0x168], 0x1 ;  /* 0x00005a000914aa11 */ /* 0x000fe200078008ff */
[----:B------:R-:W-:Y:S01]  /*a660*/  @!PT LDS RZ, [RZ] ;  /* 0x00000000fffff984 */ /* 0x000fe20000000800 */
[----:B------:R-:W-:Y:S01]  /*a670*/  @!PT LDS RZ, [RZ] ;  /* 0x00000000fffff984 */ /* 0x000fe20000000800 */
[----:B------:R-:W-:Y:S01]  /*a680*/  @!PT LDS RZ, [RZ] ;  /* 0x00000000fffff984 */ /* 0x000fe20000000800 */
[----:B------:R1:W-:Y:S01]  /*a690*/  @!P4 LDGSTS.E.BYPASS.LTC128B.128 [R238+0xa000], [R174.64+0x80] ;  /* 0x0a000080aeeecfae */ /* 0x0003e2000b901d60 */
[----:B------:R-:W-:Y:S02]  /*a6a0*/  @!P4 IADD3.X R4, R165, UR7, RZ, P6, !PT ;  /* 0x00000007a504cc10 */ /* 0x000fe4000b7fe4ff */
[----:B------:R-:W-:Y:S01]  /*a6b0*/  @!P4 LEA R168, P1, R7, c[0x0][0x168], 0x1 ;  /* 0x00005a0007a8ca11 */ /* 0x000fe200078208ff */
[----:B------:R1:W-:Y:S01]  /*a6c0*/  @P3 STS.128 [R238+0xc000], RZ ;  /* 0x00c000ffee003388 */ /* 0x0003e20000000c00 */
[----:B------:R-:W-:Y:S01]  /*a6d0*/  @!P2 LEA.HI.X R21, R9, c[0x0][0x16c], R2, 0x1, P0 ;  /* 0x00005b000915aa11 */ /* 0x000fe200000f0c02 */
[----:B------:R-:W-:Y:S01]  /*a6e0*/  IMAD.U32 R9, RZ, RZ, UR11 ;  /* 0x0000000bff097e24 */ /* 0x000fe2000f8e00ff */
[----:B------:R-:W-:Y:S01]  /*a6f0*/  @!P3 IADD3 R2, P0, R166, UR4, RZ ;  /* 0x00000004a602bc10 */ /* 0x000fe2000ff1e0ff */
[----:B------:R-:W-:Y:S01]  /*a700*/  @!PT LDS RZ, [RZ] ;  /* 0x00000000fffff984 */ /* 0x000fe20000000800 */
[----:B------:R-:W-:Y:S01]  /*a710*/  @!PT LDS RZ, [RZ] ;  /* 0x00000000fffff984 */ /* 0x000fe20000000800 */
[----:B------:R-:W-:Y:S01]  /*a720*/  @!PT LDS RZ, [RZ] ;  /* 0x00000000fffff984 */ /* 0x000fe20000000800 */
[----:B------:R1:W-:Y:S01]  /*a730*/  @!P3 LDGSTS.E.BYPASS.LTC128B.128 [R238+0xc000], [R30.64+0x100] ;  /* 0x0c0001001eeebfae */ /* 0x0003e2000b901d60 */
[----:B------:R-:W-:Y:S01]  /*a740*/  @!P4 LEA.HI.X R169, R7, c[0x0][0x16c], R4, 0x1, P1 ;  /* 0x00005b0007a9ca11 */ /* 0x000fe200008f0c04 */
[----:B------:R-:W-:Y:S01]  /*a750*/  IMAD.U32 R4, RZ, RZ, UR9 ;  /* 0x00000009ff047e24 */ /* 0x000fe2000f8e00ff */
[----:B------:R-:W-:Y:S01]  /*a760*/  @!P3 IADD3.X R7, R165, UR7, RZ, P0, !PT ;  /* 0x00000007a507bc10 */ /* 0x000fe200087fe4ff */
[----:B------:R1:W-:Y:S01]  /*a770*/  @P2 STS.128 [R238+0xe000], RZ ;  /* 0x00e000ffee002388 */ /* 0x0003e20000000c00 */
[----:B------:R-:W-:-:S02]  /*a780*/  @!P3 LEA R178, P1, R2, c[0x0][0x168], 0x1 ;  /* 0x00005a0002b2ba11 */ /* 0x000fc400078208ff */
[CC--:B------:R-:W-:Y:S01]  /*a790*/  @!P5 LEA R190, P6, R9.reuse, R244.reuse, 0x1 ;  /* 0x000000f409bed211 */ /* 0x0c0fe200078c08ff */
[----:B------:R-:W-:Y:S01]  /*a7a0*/  @!PT LDS RZ, [RZ] ;  /* 0x00000000fffff984 */ /* 0x000fe20000000800 */
[----:B------:R-:W-:Y:S01]  /*a7b0*/  @!PT LDS RZ, [RZ] ;  /* 0x00000000fffff984 */ /* 0x000fe20000000800 */
[----:B------:R-:W-:Y:S01]  /*a7c0*/  @!PT LDS RZ, [RZ] ;  /* 0x00000000fffff984 */ /* 0x000fe20000000800 */
[----:B------:R1:W-:Y:S01]  /*a7d0*/  @!P2 LDGSTS.E.BYPASS.LTC128B.128 [R238+0xe000], [R28.64+0x180] ;  /* 0x0e0001801ceeafae */ /* 0x0003e2000b901d60 */
[----:B------:R-:W-:Y:S01]  /*a7e0*/  @!P2 IADD3 R11, P0, R166, UR4, RZ ;  /* 0x00000004a60bac10 */ /* 0x000fe2000ff1e0ff */
[----:B------:R-:W-:Y:S01]  /*a7f0*/  UIADD3.X UR4, UR23, UR7, URZ, UP1, !UPT ;  /* 0x0000000717047290 */ /* 0x000fe20008ffe43f */
[----:B------:R-:W-:Y:S01]  /*a800*/  @!P3 LEA.HI.X R179, R2, c[0x0][0x16c], R7, 0x1, P1 ;  /* 0x00005b0002b3ba11 */ /* 0x000fe200008f0c07 */
[----:B------:R-:W-:Y:S01]  /*a810*/  IMAD.U32 R7, RZ, RZ, UR5 ;  /* 0x00000005ff077e24 */ /* 0x000fe2000f8e00ff */
[----:B------:R-:W-:Y:S01]  /*a820*/  @!P5 LEA.HI.X R191, R9, R243, R4, 0x1, P6 ;  /* 0x000000f309bfd211 */ /* 0x000fe200030f0c04 */
[----:B------:R1:W-:Y:S01]  /*a830*/  @P5 STS.128 [R238+0x8800], RZ ;  /* 0x008800ffee005388 */ /* 0x0003e20000000c00 */
[----:B------:R-:W-:Y:S01]  /*a840*/  @!P2 IADD3.X R6, R165, UR7, RZ, P0, !PT ;  /* 0x00000007a506ac10 */ /* 0x000fe200087fe4ff */
[----:B------:R-:W-:Y:S01]  /*a850*/  IMAD.U32 R2, RZ, RZ, UR4 ;  /* 0x00000004ff027e24 */ /* 0x000fe2000f8e00ff */
[----:B------:R-:W-:Y:S01]  /*a860*/  @!P2 LEA R10, P0, R11, c[0x0][0x168], 0x1 ;  /* 0x00005a000b0aaa11 */ /* 0x000fe200078008ff */
[----:B------:R-:W-:Y:S01]  /*a870*/  @!PT LDS RZ, [RZ] ;  /* 0x00000000fffff984 */ /* 0x000fe20000000800 */
[----:B------:R-:W-:Y:S01]  /*a880*/  @!PT LDS RZ, [RZ] ;  /* 0x00000000fffff984 */ /* 0x000fe20000000800 */
[----:B------:R-:W-:Y:S01]  /*a890*/  @!PT LDS RZ, [RZ] ;  /* 0x00000000fffff984 */ /* 0x000fe20000000800 */
[----:B------:R1:W-:Y:S01]  /*a8a0*/  @!P5 LDGSTS.E.BYPASS.LTC128B.128 [R238+0x8800], [R190.64] ;  /* 0x08800000beeedfae */ /* 0x0003e2000b901d60 */
[----:B------:R-:W-:-:S02]  /*a8b0*/  @!P5 LEA R188, P1, R7, R244, 0x1 ;  /* 0x000000f407bcd211 */ /* 0x000fc400078208ff */
[----:B------:R-:W-:Y:S01]  /*a8c0*/  @!P2 LEA.HI.X R11, R11, c[0x0][0x16c], R6, 0x1, P0 ;  /* 0x00005b000b0baa11 */ /* 0x000fe200000f0c06 */
[----:B------:R1:W-:Y:S01]  /*a8d0*/  @P4 STS.128 [R238+0xa800], RZ ;  /* 0x00a800ffee004388 */ /* 0x0003e20000000c00 */
[C---:B------:R-:W-:Y:S02]  /*a8e0*/  @!P4 IADD3 R4, P0, R166.reuse, UR5, RZ ;  /* 0x00000005a604cc10 */ /* 0x040fe4000ff1e0ff */
[----:B------:R-:W-:Y:S01]  /*a8f0*/  @!P5 LEA.HI.X R189, R7, R243, R2, 0x1, P1 ;  /* 0x000000f307bdd211 */ /* 0x000fe200008f0c02 */
[----:B------:R-:W-:Y:S01]  /*a900*/  @!PT LDS RZ, [RZ] ;  /* 0x00000000fffff984 */ /* 0x000fe20000000800 */
[----:B------:R-:W-:Y:S01]  /*a910*/  @!PT LDS RZ, [RZ] ;  /* 0x00000000fffff984 */ /* 0x000fe20000000800 */
[----:B------:R-:W-:Y:S01]  /*a920*/  @!PT LDS RZ, [RZ] ;  /* 0x00000000fffff984 */ /* 0x000fe20000000800 */
[----:B------:R1:W-:Y:S01]  /*a930*/  @!P4 LDGSTS.E.BYPASS.LTC128B.128 [R238+0xa800], [R172.64+0x80] ;  /* 0x0a800080aceecfae */ /* 0x0003e2000b901d60 */
[----:B------:R-:W-:Y:S02]  /*a940*/  @!P3 IADD3 R7, P1, R166, UR5, RZ ;  /* 0x00000005a607bc10 */ /* 0x000fe4000ff3e0ff */
[----:B------:R-:W-:Y:S01]  /*a950*/  @!P4 IADD3.X R9, R165, UR4, RZ, P0, !PT ;  /* 0x00000004a509cc10 */ /* 0x000fe200087fe4ff */
[----:B------:R1:W-:Y:S01]  /*a960*/  @P3 STS.128 [R238+0xc800], RZ ;  /* 0x00c800ffee003388 */ /* 0x0003e20000000c00 */
[----:B------:R-:W-:-:S02]  /*a970*/  @!P4 LEA R8, P0, R4, c[0x0][0x168], 0x1 ;  /* 0x00005a000408ca11 */ /* 0x000fc400078008ff */
[----:B------:R-:W-:Y:S01]  /*a980*/  @!P3 IADD3.X R2, R165, UR4, RZ, P1, !PT ;  /* 0x00000004a502bc10 */ /* 0x000fe20008ffe4ff */
[----:B------:R-:W-:Y:S01]  /*a990*/  @!PT LDS RZ, [RZ] ;  /* 0x00000000fffff984 */ /* 0x000fe20000000800 */
[----:B------:R-:W-:Y:S01]  /*a9a0*/  @!PT LDS RZ, [RZ] ;  /* 0x00000000fffff984 */ /* 0x000fe20000000800 */
[----:B------:R-:W-:Y:S01]  /*a9b0*/  @!PT LDS RZ, [RZ] ;  /* 0x00000000fffff984 */ /* 0x000fe20000000800 */
[----:B------:R1:W-:Y:S01]  /*a9c0*/  @!P3 LDGSTS.E.BYPASS.LTC128B.128 [R238+0xc800], [R22.64+0x100] ;  /* 0x0c80010016eebfae */ /* 0x0003e2000b901d60 */
[C---:B------:R-:W-:Y:S02]  /*a9d0*/  @!P3 LEA R6, P1, R7.reuse, c[0x0][0x168], 0x1 ;  /* 0x00005a000706ba11 */ /* 0x040fe400078208ff */
[----:B------:R-:W-:Y:S01]  /*a9e0*/  @!P4 LEA.HI.X R9, R4, c[0x0][0x16c], R9, 0x1, P0 ;  /* 0x00005b000409ca11 */ /* 0x000fe200000f0c09 */
[----:B------:R1:W-:Y:S01]  /*a9f0*/  @P2 STS.128 [R238+0xe800], RZ ;  /* 0x00e800ffee002388 */ /* 0x0003e20000000c00 */
[----:B------:R-:W-:-:S03]  /*aa00*/  @!P3 LEA.HI.X R7, R7, c[0x0][0x16c], R2, 0x1, P1 ;  /* 0x00005b000707ba11 */ /* 0x000fc600008f0c02 */
        /* <DEDUP_REMOVED lines=41> */
[----:B------:R-:W-:-:S04]  /*aca0*/  IADD3 R166, P0, R166, UR5, RZ ;  /* 0x00000005a6a67c10 */ /* 0x000fc8000ff1e0ff */
[----:B------:R-:W-:Y:S02]  /*acb0*/  IADD3.X R165, R165, UR4, RZ, P0, !PT ;  /* 0x00000004a5a57c10 */ /* 0x000fe400087fe4ff */
[----:B-1----:R-:W-:-:S04]  /*acc0*/  LEA R6, P0, R166, c[0x0][0x168], 0x1 ;  /* 0x00005a00a6067a11 */ /* 0x002fc800078008ff */
[----:B------:R-:W-:-:S05]  /*acd0*/  LEA.HI.X R7, R166, c[0x0][0x16c], R165, 0x1, P0 ;  /* 0x00005b00a6077a11 */ /* 0x000fca00000f0ca5 */
[----:B------:R-:W-:Y:S01]  /*ace0*/  @!PT LDS RZ, [RZ] ;  /* 0x00000000fffff984 */ /* 0x000fe20000000800 */
[----:B------:R-:W-:Y:S01]  /*acf0*/  @!PT LDS RZ, [RZ] ;  /* 0x00000000fffff984 */ /* 0x000fe20000000800 */
[----:B------:R-:W-:Y:S01]  /*ad00*/  @!PT LDS RZ, [RZ] ;  /* 0x00000000fffff984 */ /* 0x000fe20000000800 */
[----:B------:R1:W-:Y:S04]  /*ad10*/  LDGSTS.E.BYPASS.LTC128B.128 [R238+0xf800], [R6.64+0x180] ;  /* 0x0f80018006ee7fae */ /* 0x0003e8000b901d60 */
.L_x_728:
[----:B------:R-:W-:Y:S05]  /*ad20*/  BSYNC B0 ;  /* 0x0000000000007941 */ /* 0x000fea0003800000 */
.L_x_727:
[----:B------:R-:W0:Y:S01]  /*ad30*/  LDGDEPBAR ;  /* 0x00000000000079af */ /* 0x000e220000000000 */
[----:B-1----:R-:W-:Y:S02]  /*ad40*/  IMAD.U32 R7, RZ, RZ, UR10 ;  /* 0x0000000aff077e24 */ /* 0x002fe4000f8e00ff */
[----:B------:R-:W-:-:S03]  /*ad50*/  IMAD.U32 R2, RZ, RZ, UR8 ;  /* 0x00000008ff027e24 */ /* 0x000fc6000f8e00ff */
[----:B------:R-:W-:-:S04]  /*ad60*/  LEA R244, P0, R7, R244, 0x1 ;  /* 0x000000f407f47211 */ /* 0x000fc800078008ff */
[----:B------:R-:W-:Y:S02]  /*ad70*/  LEA.HI.X R243, R7, R243, R2, 0x1, P0 ;  /* 0x000000f307f37211 */ /* 0x000fe400000f0c02 */
.L_x_724:
[----:B------:R-:W-:Y:S01]  /*ad80*/  FMNMX.FTZ R4, R164, R5, !PT ;  /* 0x00000005a4047209 */ /* 0x000fe20007810000 */
[----:B------:R-:W-:Y:S01]  /*ad90*/  LDSM.16.MT88.4 R20, [R228+0x10800] ;  /* 0x01080000e414783b */ /* 0x000fe20000004200 */
[----:B------:R-:W-:Y:S02]  /*ada0*/  FMNMX.FTZ R9, R3, R18, !PT ;  /* 0x0000001203097209 */ /* 0x000fe40007810000 */
[----:B------:R-:W-:Y:S01]  /*adb0*/  FMNMX.FTZ R4, R17, R4, !PT ;  /* 0x0000000411047209 */ /* 0x000fe20007810000 */
[----:B------:R-:W-:Y:S01]  /*adc0*/  LDSM.16.MT88.4 R28, [R226+0x10800] ;  /* 0x01080000e21c783b */ /* 0x000fe20000004200 */
[----:B------:R-:W-:Y:S02]  /*add0*/  FMNMX.FTZ R9, R0, R9, !PT ;  /* 0x0000000900097209 */ /* 0x000fe40007810000 */
[----:B------:R-:W-:Y:S02]  /*ade0*/  FMNMX.FTZ R4, R19, R4, !PT ;  /* 0x0000000413047209 */ /* 0x000fe40007810000 */
[----:B------:R-:W-:-:S02]  /*adf0*/  FMNMX.FTZ R9, R14, R9, !PT ;  /* 0x000000090e097209 */ /* 0x000fc40007810000 */
[----:B------:R-:W-:Y:S02]  /*ae00*/  FMNMX.FTZ R4, R13, R4, !PT ;  /* 0x000000040d047209 */ /* 0x000fe40007810000 */
[----:B------:R-:W-:Y:S02]  /*ae10*/  FMNMX.FTZ R9, R12, R9, !PT ;  /* 0x000000090c097209 */ /* 0x000fe40007810000 */
[----:B------:R-:W-:Y:S02]  /*ae20*/  FMNMX.FTZ R4, R35, R4, !PT ;  /* 0x0000000423047209 */ /* 0x000fe40007810000 */
        /* <DEDUP_REMOVED lines=22> */
[----:B------:R-:W-:-:S03]  /*af90*/  FMNMX.FTZ R9, R180, R9, !PT ;  /* 0x00000009b4097209 */ /* 0x000fc60007810000 */
[----:B------:R-:W1:Y:S04]  /*afa0*/  SHFL.BFLY PT, R7, R4, 0x2, 0x1f ;  /* 0x0c401f0004077f89 */ /* 0x000e6800000e0000 */
[----:B------:R-:W2:Y:S01]  /*afb0*/  SHFL.BFLY PT, R2, R9, 0x2, 0x1f ;  /* 0x0c401f0009027f89 */ /* 0x000ea200000e0000 */
[----:B-1----:R-:W-:Y:S02]  /*afc0*/  FMNMX.FTZ R7, R4, R7, !PT ;  /* 0x0000000704077209 */ /* 0x002fe40007810000 */
[----:B--2---:R-:W-:-:S03]  /*afd0*/  FMNMX.FTZ R2, R9, R2, !PT ;  /* 0x0000000209027209 */ /* 0x004fc60007810000 */
[----:B------:R-:W1:Y:S04]  /*afe0*/  SHFL.BFLY PT, R174, R7, 0x1, 0x1f ;  /* 0x0c201f0007ae7f89 */ /* 0x000e6800000e0000 */
[----:B------:R-:W2:Y:S04]  /*aff0*/  SHFL.BFLY PT, R173, R2, 0x1, 0x1f ;  /* 0x0c201f0002ad7f89 */ /* 0x000ea800000e0000 */
[----:B------:R-:W3:Y:S01]  /*b000*/  LDSM.16.MT88.4 R8, [R228+0x10000] ;  /* 0x01000000e408783b */ /* 0x000ee20000004200 */
[----:B-1----:R-:W-:Y:S02]  /*b010*/  FMNMX.FTZ R174, R7, R174, !PT ;  /* 0x000000ae07ae7209 */ /* 0x002fe40007810000 */
[----:B--2---:R-:W-:-:S03]  /*b020*/  FMNMX.FTZ R173, R2, R173, !PT ;  /* 0x000000ad02ad7209 */ /* 0x004fc60007810000 */
[C---:B------:R-:W-:Y:S01]  /*b030*/  FMUL.FTZ R188, R174.reuse, c[0x0][0x23c] ;  /* 0x00008f00aebc7a20 */ /* 0x040fe20000410000 */
[----:B------:R-:W-:Y:S02]  /*b040*/  FSETP.NEU.FTZ.AND P1, PT, R174, -INF , PT ;  /* 0xff800000ae00780b */ /* 0x000fe40003f3d000 */
[C---:B------:R-:W-:Y:S01]  /*b050*/  FSETP.NEU.FTZ.AND P0, PT, R173.reuse, -INF , PT ;  /* 0xff800000ad00780b */ /* 0x040fe20003f1d000 */
[C---:B------:R-:W-:Y:S01]  /*b060*/  FMUL.FTZ R181, R173.reuse, c[0x0][0x23c] ;  /* 0x00008f00adb57a20 */ /* 0x040fe20000410000 */
[----:B------:R-:W-:Y:S02]  /*b070*/  FSEL R188, R188, RZ, P1 ;  /* 0x000000ffbcbc7208 */ /* 0x000fe40000800000 */
[----:B------:R-:W-:Y:S02]  /*b080*/  FSEL R6, R173, RZ, P0 ;  /* 0x000000ffad067208 */ /* 0x000fe40000000000 */
[----:B------:R-:W-:Y:S01]  /*b090*/  FSEL R181, R181, RZ, P0 ;  /* 0x000000ffb5b57208 */ /* 0x000fe20000000000 */
[--C-:B------:R-:W-:Y:S01]  /*b0a0*/  FFMA.FTZ R172, R5, c[0x0][0x23c], -R188.reuse ;  /* 0x00008f0005ac7a23 */ /* 0x100fe200000108bc */
[----:B------:R-:W-:Y:S01]  /*b0b0*/  FSEL R5, R174, RZ, P1 ;  /* 0x000000ffae057208 */ /* 0x000fe20000800000 */
[----:B------:R-:W-:-:S02]  /*b0c0*/  FFMA.FTZ R169, R13, c[0x0][0x23c], -R188 ;  /* 0x00008f000da97a23 */ /* 0x000fc400000108bc */
[--C-:B------:R-:W-:Y:S02]  /*b0d0*/  FFMA.FTZ R2, R0, c[0x0][0x23c], -R181.reuse ;  /* 0x00008f0000027a23 */ /* 0x100fe400000108b5 */
[----:B------:R-:W-:Y:S01]  /*b0e0*/  FFMA.FTZ R0, R14, c[0x0][0x23c], -R181 ;  /* 0x00008f000e007a23 */ /* 0x000fe200000108b5 */
[----:B------:R-:W-:Y:S01]  /*b0f0*/  MUFU.EX2 R172, R172 ;  /* 0x000000ac00ac7308 */ /* 0x000fe20000000800 */
[----:B------:R-:W-:Y:S02]  /*b100*/  FADD.FTZ R4, R164, -R5 ;  /* 0x80000005a4047221 */ /* 0x000fe40000010000 */
[----:B------:R-:W-:Y:S02]  /*b110*/  FFMA.FTZ R175, R12, c[0x0][0x23c], -R181 ;  /* 0x00008f000caf7a23 */ /* 0x000fe400000108b5 */
[----:B------:R-:W-:Y:S01]  /*b120*/  FADD.FTZ R6, R3, -R6 ;  /* 0x8000000603067221 */ /* 0x000fe20000010000 */
[----:B------:R-:W1:Y:S01]  /*b130*/  LDSM.16.MT88.4 R12, [R225+0x10000] ;  /* 0x01000000e10c783b */ /* 0x000e620000004200 */
[--C-:B------:R-:W-:Y:S01]  /*b140*/  FFMA.FTZ R171, R17, c[0x0][0x23c], -R188.reuse ;  /* 0x00008f0011ab7a23 */ /* 0x100fe200000108bc */
[----:B------:R-:W-:Y:S01]  /*b150*/  MUFU.EX2 R169, R169 ;  /* 0x000000a900a97308 */ /* 0x000fe20000000800 */
[----:B------:R-:W-:-:S02]  /*b160*/  FFMA.FTZ R170, R19, c[0x0][0x23c], -R188 ;  /* 0x00008f0013aa7a23 */ /* 0x000fc400000108bc */
[----:B------:R-:W-:Y:S02]  /*b170*/  FFMA.FTZ R168, R18, c[0x0][0x23c], -R181 ;  /* 0x00008f0012a87a23 */ /* 0x000fe400000108b5 */
[----:B------:R-:W-:Y:S01]  /*b180*/  FMUL.FTZ R176, R4, c[0x0][0x23c] ;  /* 0x00008f0004b07a20 */ /* 0x000fe20000410000 */
[----:B------:R-:W2:Y:S01]  /*b190*/  LDSM.16.MT88.4 R16, [R226+0x10000] ;  /* 0x01000000e210783b */ /* 0x000ea20000004200 */
[----:B------:R-:W-:Y:S01]  /*b1a0*/  FMUL.FTZ R3, R6, c[0x0][0x23c] ;  /* 0x00008f0006037a20 */ /* 0x000fe20000410000 */
[----:B------:R-:W4:Y:S01]  /*b1b0*/  MUFU.EX2 R171, R171 ;  /* 0x000000ab00ab7308 */ /* 0x000f220000000800 */
[--C-:B------:R-:W-:Y:S02]  /*b1c0*/  FFMA.FTZ R177, R35, c[0x0][0x23c], -R188.reuse ;  /* 0x00008f0023b17a23 */ /* 0x100fe400000108bc */
[--C-:B------:R-:W-:Y:S02]  /*b1d0*/  FFMA.FTZ R178, R33, c[0x0][0x23c], -R188.reuse ;  /* 0x00008f0021b27a23 */ /* 0x100fe400000108bc */
[----:B------:R-:W-:-:S02]  /*b1e0*/  FFMA.FTZ R179, R27, c[0x0][0x23c], -R188 ;  /* 0x00008f001bb37a23 */ /* 0x000fc400000108bc */
[--C-:B------:R-:W-:Y:S01]  /*b1f0*/  FFMA.FTZ R190, R25, c[0x0][0x23c], -R188.reuse ;  /* 0x00008f0019be7a23 */ /* 0x100fe200000108bc */
[----:B------:R-:W5:Y:S01]  /*b200*/  MUFU.EX2 R170, R170 ;  /* 0x000000aa00aa7308 */ /* 0x000f620000000800 */
[--C-:B------:R-:W-:Y:S02]  /*b210*/  FFMA.FTZ R189, R34, c[0x0][0x23c], -R181.reuse ;  /* 0x00008f0022bd7a23 */ /* 0x100fe400000108b5 */
[--C-:B------:R-:W-:Y:S02]  /*b220*/  FFMA.FTZ R192, R26, c[0x0][0x23c], -R181.reuse ;  /* 0x00008f001ac07a23 */ /* 0x100fe400000108b5 */
[--C-:B------:R-:W-:Y:S02]  /*b230*/  FFMA.FTZ R191, R24, c[0x0][0x23c], -R181.reuse ;  /* 0x00008f0018bf7a23 */ /* 0x100fe400000108b5 */
[----:B------:R-:W-:Y:S01]  /*b240*/  FFMA.FTZ R194, R32, c[0x0][0x23c], -R181 ;  /* 0x00008f0020c27a23 */ /* 0x000fe200000108b5 */
[----:B------:R-:W-:Y:S01]  /*b250*/  MUFU.EX2 R168, R168 ;  /* 0x000000a800a87308 */ /* 0x000fe20000000800 */
[----:B----4-:R-:W-:Y:S01]  /*b260*/  F2FP.PACK_AB R4, R171, R172 ;  /* 0x000000acab04723e */ /* 0x010fe200000000ff */
[----:B------:R-:W-:Y:S01]  /*b270*/  LDSM.16.MT88.4 R24, [R225+0x10800] ;  /* 0x01080000e118783b */ /* 0x000fe20000004200 */
[----:B------:R-:W-:-:S02]  /*b280*/  FFMA.FTZ R196, R205, c[0x0][0x23c], -R188 ;  /* 0x00008f00cdc47a23 */ /* 0x000fc400000108bc */
[--C-:B------:R-:W-:Y:S01]  /*b290*/  FFMA.FTZ R195, R195, c[0x0][0x23c], -R188.reuse ;  /* 0x00008f00c3c37a23 */ /* 0x100fe200000108bc */
[----:B------:R-:W-:Y:S01]  /*b2a0*/  LDSM.16.MT88.4 R32, [R224+0x12800] ;  /* 0x01280000e020783b */ /* 0x000fe20000004200 */
[--C-:B------:R-:W-:Y:S01]  /*b2b0*/  FFMA.FTZ R193, R193, c[0x0][0x23c], -R188.reuse ;  /* 0x00008f00c1c17a23 */ /* 0x100fe200000108bc */
[----:B------:R-:W4:Y:S01]  /*b2c0*/  MUFU.EX2 R2, R2 ;  /* 0x0000000200027308 */ /* 0x000f220000000800 */
[----:B-----5:R-:W-:Y:S01]  /*b2d0*/  F2FP.PACK_AB R6, R169, R170 ;  /* 0x000000aaa906723e */ /* 0x020fe200000000ff */
[----:B------:R-:W-:Y:S02]  /*b2e0*/  FFMA.FTZ R198, R201, c[0x0][0x23c], -R188 ;  /* 0x00008f00c9c67a23 */ /* 0x000fe400000108bc */
[--C-:B------:R-:W-:Y:S02]  /*b2f0*/  FFMA.FTZ R197, R246, c[0x0][0x23c], -R181.reuse ;  /* 0x00008f00f6c57a23 */ /* 0x100fe400000108b5 */
[--C-:B------:R-:W-:Y:S02]  /*b300*/  FFMA.FTZ R200, R204, c[0x0][0x23c], -R181.reuse ;  /* 0x00008f00ccc87a23 */ /* 0x100fe400000108b5 */
[----:B------:R-:W-:Y:S01]  /*b310*/  MUFU.EX2 R0, R0 ;  /* 0x0000000000007308 */ /* 0x000fe20000000800 */
[----:B------:R-:W-:-:S02]  /*b320*/  FFMA.FTZ R199, R206, c[0x0][0x23c], -R181 ;  /* 0x00008f00cec77a23 */ /* 0x000fc400000108b5 */
[----:B------:R-:W-:Y:S02]  /*b330*/  FFMA.FTZ R202, R242, c[0x0][0x23c], -R181 ;  /* 0x00008f00f2ca7a23 */ /* 0x000fe400000108b5 */
[--C-:B------:R-:W-:Y:S02]  /*b340*/  FFMA.FTZ R204, R167, c[0x0][0x23c], -R188.reuse ;  /* 0x00008f00a7cc7a23 */ /* 0x100fe400000108bc */
[----:B------:R-:W-:Y:S01]  /*b350*/  LDSM.16.MT88.4 R164, [R225+0x17000] ;  /* 0x01700000e1a4783b */ /* 0x000fe20000004200 */
[----:B------:R-:W5:Y:S01]  /*b360*/  MUFU.EX2 R175, R175 ;  /* 0x000000af00af7308 */ /* 0x000f620000000800 */
[----:B----4-:R-:W-:Y:S01]  /*b370*/  F2FP.PACK_AB R5, R2, R168 ;  /* 0x000000a80205723e */ /* 0x010fe200000000ff */
[--C-:B------:R-:W-:Y:S02]  /*b380*/  FFMA.FTZ R187, R187, c[0x0][0x23c], -R188.reuse ;  /* 0x00008f00bbbb7a23 */ /* 0x100fe400000108bc */
[--C-:B------:R-:W-:Y:S02]  /*b390*/  FFMA.FTZ R185, R185, c[0x0][0x23c], -R188.reuse ;  /* 0x00008f00b9b97a23 */ /* 0x100fe400000108bc */
[----:B------:R-:W-:-:S02]  /*b3a0*/  FFMA.FTZ R188, R183, c[0x0][0x23c], -R188 ;  /* 0x00008f00b7bc7a23 */ /* 0x000fc400000108bc */
[----:B------:R-:W4:Y:S01]  /*b3b0*/  MUFU.EX2 R176, R176 ;  /* 0x000000b000b07308 */ /* 0x000f220000000800 */
[--C-:B------:R-:W-:Y:S02]  /*b3c0*/  FFMA.FTZ R183, R186, c[0x0][0x23c], -R181.reuse ;  /* 0x00008f00bab77a23 */ /* 0x100fe400000108b5 */
[--C-:B------:R-:W-:Y:S02]  /*b3d0*/  FFMA.FTZ R182, R182, c[0x0][0x23c], -R181.reuse ;  /* 0x00008f00b6b67a23 */ /* 0x100fe400000108b5 */
[--C-:B------:R-:W-:Y:S02]  /*b3e0*/  FFMA.FTZ R184, R184, c[0x0][0x23c], -R181.reuse ;  /* 0x00008f00b8b87a23 */ /* 0x100fe400000108b5 */
[----:B------:R-:W-:Y:S01]  /*b3f0*/  FFMA.FTZ R180, R180, c[0x0][0x23c], -R181 ;  /* 0x00008f00b4b47a23 */ /* 0x000fe200000108b5 */
[----:B------:R-:W1:Y:S01]  /*b400*/  MUFU.EX2 R3, R3 ;  /* 0x0000000300037308 */ /* 0x000e620000000800 */
[----:B-----5:R-:W-:Y:S01]  /*b410*/  F2FP.PACK_AB R7, R175, R0 ;  /* 0x00000000af07723e */ /* 0x020fe200000000ff */
[----:B----4-:R-:W-:-:S06]  /*b420*/  FMUL.FTZ R160, R160, R176 ;  /* 0x000000b0a0a07220 */ /* 0x010fcc0000410000 */
[----:B------:R-:W-:Y:S01]  /*b430*/  MUFU.EX2 R177, R177 ;  /* 0x000000b100b17308 */ /* 0x000fe20000000800 */
[-C--:B------:R-:W-:Y:S02]  /*b440*/  FMUL.FTZ R161, R161, R176.reuse ;  /* 0x000000b0a1a17220 */ /* 0x080fe40000410000 */
[-C--:B------:R-:W-:Y:S02]  /*b450*/  FMUL.FTZ R36, R36, R176.reuse ;  /* 0x000000b024247220 */ /* 0x080fe40000410000 */
[----:B------:R-:W-:Y:S02]  /*b460*/  FMUL.FTZ R37, R37, R176 ;  /* 0x000000b025257220 */ /* 0x000fe40000410000 */
[-C--:B-1----:R-:W-:Y:S01]  /*b470*/  FMUL.FTZ R162, R162, R3.reuse ;  /* 0x00000003a2a27220 */ /* 0x082fe20000410000 */
[----:B------:R-:W1:Y:S01]  /*b480*/  MUFU.EX2 R178, R178 ;  /* 0x000000b200b27308 */ /* 0x000e620000000800 */
[-C--:B------:R-:W-:Y:S02]  /*b490*/  FMUL.FTZ R163, R163, R3.reuse ;  /* 0x00000003a3a37220 */ /* 0x080fe40000410000 */
[----:B------:R-:W-:-:S02]  /*b4a0*/  FMUL.FTZ R38, R38, R3 ;  /* 0x0000000326267220 */ /* 0x000fc40000410000 */
[-C--:B------:R-:W-:Y:S02]  /*b4b0*/  FMUL.FTZ R39, R39, R3.reuse ;  /* 0x0000000327277220 */ /* 0x080fe40000410000 */
[-C--:B------:R-:W-:Y:S01]  /*b4c0*/  FMUL.FTZ R48, R48, R176.reuse ;  /* 0x000000b030307220 */ /* 0x080fe20000410000 */
[C---:B---3--:R-:W-:Y:S01]  /*b4d0*/  HMMA.16816.F32 R160, R4.reuse, R8, R160 ;  /* 0x0000000804a0723c */ /* 0x048fe200000018a0 */
[-C--:B------:R-:W-:Y:S01]  /*b4e0*/  FMUL.FTZ R49, R49, R176.reuse ;  /* 0x000000b031317220 */ /* 0x080fe20000410000 */
[----:B------:R-:W-:Y:S01]  /*b4f0*/  MUFU.EX2 R179, R179 ;  /* 0x000000b300b37308 */ /* 0x000fe20000000800 */
[-C--:B------:R-:W-:Y:S02]  /*b500*/  FMUL.FTZ R50, R50, R3.reuse ;  /* 0x0000000332327220 */ /* 0x080fe40000410000 */
[-C--:B------:R-:W-:Y:S02]  /*b510*/  FMUL.FTZ R51, R51, R3.reuse ;  /* 0x0000000333337220 */ /* 0x080fe40000410000 */
[-C--:B------:R-:W-:Y:S01]  /*b520*/  FMUL.FTZ R52, R52, R176.reuse ;  /* 0x000000b034347220 */ /* 0x080fe20000410000 */
[----:B------:R-:W-:Y:S01]  /*b530*/  HMMA.16816.F32 R36, R4, R10, R36 ;  /* 0x0000000a0424723c */ /* 0x000fe20000001824 */
[----:B------:R-:W3:Y:S01]  /*b540*/  LDSM.16.MT88.4 R8, [R224+0x10000] ;  /* 0x01000000e008783b */ /* 0x000ee20000004200 */
[----:B------:R-:W-:Y:S01]  /*b550*/  FMUL.FTZ R53, R53, R176 ;  /* 0x000000b035357220 */ /* 0x000fe20000410000 */
[----:B------:R-:W-:Y:S01]  /*b560*/  MUFU.EX2 R190, R190 ;  /* 0x000000be00be7308 */ /* 0x000fe20000000800 */
[----:B------:R-:W-:-:S02]  /*b570*/  FMUL.FTZ R54, R54, R3 ;  /* 0x0000000336367220 */ /* 0x000fc40000410000 */
[-C--:B------:R-:W-:Y:S02]  /*b580*/  FMUL.FTZ R55, R55, R3.reuse ;  /* 0x0000000337377220 */ /* 0x080fe40000410000 */
[C---:B------:R-:W-:Y:S01]  /*b590*/  HMMA.16816.F32 R48, R4.reuse, R12, R48 ;  /* 0x0000000c0430723c */ /* 0x040fe20000001830 */
[-C--:B------:R-:W-:Y:S02]  /*b5a0*/  FMUL.FTZ R40, R40, R176.reuse ;  /* 0x000000b028287220 */ /* 0x080fe40000410000 */
[-C--:B------:R-:W-:Y:S01]  /*b5b0*/  FMUL.FTZ R41, R41, R176.reuse ;  /* 0x000000b029297220 */ /* 0x080fe20000410000 */
[----:B------:R-:W-:Y:S01]  /*b5c0*/  MUFU.EX2 R189, R189 ;  /* 0x000000bd00bd7308 */ /* 0x000fe20000000800 */
[-C--:B------:R-:W-:Y:S02]  /*b5d0*/  FMUL.FTZ R42, R42, R3.reuse ;  /* 0x000000032a2a7220 */ /* 0x080fe40000410000 */
[----:B------:R-:W-:Y:S01]  /*b5e0*/  FMUL.FTZ R43, R43, R3 ;  /* 0x000000032b2b7220 */ /* 0x000fe20000410000 */
[----:B------:R-:W-:Y:S01]  /*b5f0*/  HMMA.16816.F32 R52, R4, R14, R52 ;  /* 0x0000000e0434723c */ /* 0x000fe20000001834 */
[----:B------:R-:W4:Y:S01]  /*b600*/  LDSM.16.MT88.4 R12, [R226+0x12000] ;  /* 0x01200000e20c783b */ /* 0x000f220000004200 */
[----:B------:R-:W-:-:S02]  /*b610*/  FMUL.FTZ R44, R44, R176 ;  /* 0x000000b02c2c7220 */ /* 0x000fc40000410000 */
[-C--:B------:R-:W-:Y:S01]  /*b620*/  FMUL.FTZ R45, R45, R176.reuse ;  /* 0x000000b02d2d7220 */ /* 0x080fe20000410000 */
[----:B------:R-:W5:Y:S01]  /*b630*/  MUFU.EX2 R192, R192 ;  /* 0x000000c000c07308 */ /* 0x000f620000000800 */
[-C--:B------:R-:W-:Y:S02]  /*b640*/  FMUL.FTZ R46, R46, R3.reuse ;  /* 0x000000032e2e7220 */ /* 0x080fe40000410000 */
[-C--:B------:R-:W-:Y:S01]  /*b650*/  FMUL.FTZ R47, R47, R3.reuse ;  /* 0x000000032f2f7220 */ /* 0x080fe20000410000 */
[----:B--2---:R-:W-:Y:S01]  /*b660*/  HMMA.16816.F32 R40, R4, R16, R40 ;  /* 0x000000100428723c */ /* 0x004fe20000001828 */
[-C--:B------:R-:W-:Y:S02]  /*b670*/  FMUL.FTZ R56, R56, R176.reuse ;  /* 0x000000b038387220 */ /* 0x080fe40000410000 */
[----:B------:R-:W-:Y:S01]  /*b680*/  FMUL.FTZ R57, R57, R176 ;  /* 0x000000b039397220 */ /* 0x000fe20000410000 */
[----:B------:R-:W-:Y:S01]  /*b690*/  MUFU.EX2 R191, R191 ;  /* 0x000000bf00bf7308 */ /* 0x000fe20000000800 */
[----:B------:R-:W-:-:S02]  /*b6a0*/  FMUL.FTZ R58, R58, R3 ;  /* 0x000000033a3a7220 */ /* 0x000fc40000410000 */
[-C--:B------:R-:W-:Y:S01]  /*b6b0*/  FMUL.FTZ R59, R59, R3.reuse ;  /* 0x000000033b3b7220 */ /* 0x080fe20000410000 */
[C---:B------:R-:W-:Y:S01]  /*b6c0*/  HMMA.16816.F32 R44, R4.reuse, R18, R44 ;  /* 0x00000012042c723c */ /* 0x040fe2000000182c */
[-C--:B------:R-:W-:Y:S01]  /*b6d0*/  FMUL.FTZ R60, R60, R176.reuse ;  /* 0x000000b03c3c7220 */ /* 0x080fe20000410000 */
[----:B------:R-:W2:Y:S01]  /*b6e0*/  LDSM.16.MT88.4 R16, [R228+0x12000] ;  /* 0x01200000e410783b */ /* 0x000ea20000004200 */
[-C--:B------:R-:W-:Y:S01]  /*b6f0*/  FMUL.FTZ R61, R61, R176.reuse ;  /* 0x000000b03d3d7220 */ /* 0x080fe20000410000 */
[----:B------:R-:W1:Y:S01]  /*b700*/  MUFU.EX2 R194, R194 ;  /* 0x000000c200c27308 */ /* 0x000e620000000800 */
[-C--:B------:R-:W-:Y:S02]  /*b710*/  FMUL.FTZ R62, R62, R3.reuse ;  /* 0x000000033e3e7220 */ /* 0x080fe40000410000 */
[----:B------:R-:W-:Y:S01]  /*b720*/  FMUL.FTZ R63, R63, R3 ;  /* 0x000000033f3f7220 */ /* 0x000fe20000410000 */
[----:B---3--:R-:W-:Y:S01]  /*b730*/  HMMA.16816.F32 R56, R4, R8, R56 ;  /* 0x000000080438723c */ /* 0x008fe20000001838 */
[----:B------:R-:W-:-:S02]  /*b740*/  FMUL.FTZ R72, R72, R176 ;  /* 0x000000b048487220 */ /* 0x000fc40000410000 */
[-C--:B------:R-:W-:Y:S01]  /*b750*/  FMUL.FTZ R73, R73, R176.reuse ;  /* 0x000000b049497220 */ /* 0x080fe20000410000 */
[----:B------:R-:W3:Y:S01]  /*b760*/  MUFU.EX2 R196, R196 ;  /* 0x000000c400c47308 */ /* 0x000ee20000000800 */
[-C--:B------:R-:W-:Y:S02]  /*b770*/  FMUL.FTZ R74, R74, R3.reuse ;  /* 0x000000034a4a7220 */ /* 0x080fe40000410000 */
[-C--:B------:R-:W-:Y:S01]  /*b780*/  FMUL.FTZ R75, R75, R3.reuse ;  /* 0x000000034b4b7220 */ /* 0x080fe20000410000 */
[----:B------:R-:W-:Y:S01]  /*b790*/  HMMA.16816.F32 R60, R4, R10, R60 ;  /* 0x0000000a043c723c */ /* 0x000fe2000000183c */
[----:B------:R-:W1:Y:S01]  /*b7a0*/  LDSM.16.MT88.4 R8, [R225+0x12000] ;  /* 0x01200000e108783b */ /* 0x000e620000004200 */
[-C--:B------:R-:W-:Y:S02]  /*b7b0*/  FMUL.FTZ R76, R76, R176.reuse ;  /* 0x000000b04c4c7220 */ /* 0x080fe40000410000 */
[----:B------:R-:W-:Y:S01]  /*b7c0*/  FMUL.FTZ R77, R77, R176 ;  /* 0x000000b04d4d7220 */ /* 0x000fe20000410000 */
[----:B------:R-:W1:Y:S01]  /*b7d0*/  MUFU.EX2 R195, R195 ;  /* 0x000000c300c37308 */ /* 0x000e620000000800 */
[----:B------:R-:W-:-:S02]  /*b7e0*/  FMUL.FTZ R78, R78, R3 ;  /* 0x000000034e4e7220 */ /* 0x000fc40000410000 */
[-C--:B------:R-:W-:Y:S01]  /*b7f0*/  FMUL.FTZ R79, R79, R3.reuse ;  /* 0x000000034f4f7220 */ /* 0x080fe20000410000 */
[C---:B----4-:R-:W-:Y:S01]  /*b800*/  HMMA.16816.F32 R72, R4.reuse, R12, R72 ;  /* 0x0000000c0448723c */ /* 0x050fe20000001848 */
        /* <DEDUP_REMOVED lines=9> */
[----:B------:R-:W-:Y:S01]  /*b8a0*/  MUFU.EX2 R198, R198 ;  /* 0x000000c600c67308 */ /* 0x000fe20000000800 */
        /* <DEDUP_REMOVED lines=12> */
[----:B------:R-:W2:Y:S01]  /*b970*/  MUFU.EX2 R200, R200 ;  /* 0x000000c800c87308 */ /* 0x000ea20000000800 */
[-C--:B------:R-:W-:Y:S02]  /*b980*/  FMUL.FTZ R86, R86, R3.reuse ;  /* 0x0000000356567220 */ /* 0x080fe40000410000 */
[----:B------:R-:W-:Y:S01]  /*b990*/  FMUL.FTZ R87, R87, R3 ;  /* 0x0000000357577220 */ /* 0x000fe20000410000 */
[----:B-1----:R-:W-:Y:S01]  /*b9a0*/  HMMA.16816.F32 R80, R4, R8, R80 ;  /* 0x000000080450723c */ /* 0x002fe20000001850 */
[----:B------:R-:W-:-:S02]  /*b9b0*/  FMUL.FTZ R96, R96, R176 ;  /* 0x000000b060607220 */ /* 0x000fc40000410000 */
[-C--:B------:R-:W-:Y:S01]  /*b9c0*/  FMUL.FTZ R97, R97, R176.reuse ;  /* 0x000000b061617220 */ /* 0x080fe20000410000 */
[----:B------:R-:W-:Y:S01]  /*b9d0*/  MUFU.EX2 R199, R199 ;  /* 0x000000c700c77308 */ /* 0x000fe20000000800 */
        /* <DEDUP_REMOVED lines=19> */
[----:B------:R-:W1:Y:S01]  /*bb10*/  MUFU.EX2 R204, R204 ;  /* 0x000000cc00cc7308 */ /* 0x000e620000000800 */
        /* <DEDUP_REMOVED lines=12> */
[----:B------:R-:W-:Y:S01]  /*bbe0*/  MUFU.EX2 R188, R188 ;  /* 0x000000bc00bc7308 */ /* 0x000fe20000000800 */
        /* <DEDUP_REMOVED lines=24> */
[-C--:B------:R-:W-:Y:S02]  /*bd70*/  FMUL.FTZ R117, R117, R176.reuse ;  /* 0x000000b075757220 */ /* 0x080fe40000410000 */
[-C--:B------:R-:W-:Y:S02]  /*bd80*/  FMUL.FTZ R118, R118, R3.reuse ;  /* 0x0000000376767220 */ /* 0x080fe40000410000 */
[-C--:B------:R-:W-:Y:S01]  /*bd90*/  FMUL.FTZ R119, R119, R3.reuse ;  /* 0x0000000377777220 */ /* 0x080fe20000410000 */
[----:B--2---:R-:W-:Y:S01]  /*bda0*/  HMMA.16816.F32 R112, R4, R16, R112 ;  /* 0x000000100470723c */ /* 0x004fe20000001870 */
[-C--:B------:R-:W-:Y:S02]  /*bdb0*/  FMUL.FTZ R128, R128, R176.reuse ;  /* 0x000000b080807220 */ /* 0x080fe40000410000 */
[----:B------:R-:W-:Y:S02]  /*bdc0*/  FMUL.FTZ R129, R129, R176 ;  /* 0x000000b081817220 */ /* 0x000fe40000410000 */
[----:B------:R-:W-:-:S02]  /*bdd0*/  FMUL.FTZ R130, R130, R3 ;  /* 0x0000000382827220 */ /* 0x000fc40000410000 */
[-C--:B------:R-:W-:Y:S01]  /*bde0*/  FMUL.FTZ R131, R131, R3.reuse ;  /* 0x0000000383837220 */ /* 0x080fe20000410000 */
[C---:B------:R-:W-:Y:S01]  /*bdf0*/  HMMA.16816.F32 R116, R4.reuse, R18, R116 ;  /* 0x000000120474723c */ /* 0x040fe20000001874 */
[-C--:B------:R-:W-:Y:S01]  /*be00*/  FMUL.FTZ R132, R132, R176.reuse ;  /* 0x000000b084847220 */ /* 0x080fe20000410000 */
[----:B------:R-:W2:Y:S01]  /*be10*/  LDSM.16.MT88.4 R16, [R226+0x16000] ;  /* 0x01600000e210783b */ /* 0x000ea20000004200 */
[-C--:B------:R-:W-:Y:S02]  /*be20*/  FMUL.FTZ R133, R133, R176.reuse ;  /* 0x000000b085857220 */ /* 0x080fe40000410000 */
[-C--:B------:R-:W-:Y:S02]  /*be30*/  FMUL.FTZ R134, R134, R3.reuse ;  /* 0x0000000386867220 */ /* 0x080fe40000410000 */
[----:B------:R-:W-:Y:S01]  /*be40*/  FMUL.FTZ R135, R135, R3 ;  /* 0x0000000387877220 */ /* 0x000fe20000410000 */
[----:B-1----:R-:W-:Y:S01]  /*be50*/  HMMA.16816.F32 R128, R4, R8, R128 ;  /* 0x000000080480723c */ /* 0x002fe20000001880 */
[----:B------:R-:W-:-:S02]  /*be60*/  FMUL.FTZ R140, R140, R176 ;  /* 0x000000b08c8c7220 */ /* 0x000fc40000410000 */
[-C--:B------:R-:W-:Y:S02]  /*be70*/  FMUL.FTZ R141, R141, R176.reuse ;  /* 0x000000b08d8d7220 */ /* 0x080fe40000410000 */
[-C--:B------:R-:W-:Y:S02]  /*be80*/  FMUL.FTZ R142, R142, R3.reuse ;  /* 0x000000038e8e7220 */ /* 0x080fe40000410000 */
[-C--:B------:R-:W-:Y:S01]  /*be90*/  FMUL.FTZ R143, R143, R3.reuse ;  /* 0x000000038f8f7220 */ /* 0x080fe20000410000 */
[----:B------:R-:W-:Y:S01]  /*bea0*/  HMMA.16816.F32 R132, R4, R10, R132 ;  /* 0x0000000a0484723c */ /* 0x000fe20000001884 */
[----:B------:R-:W1:Y:S01]  /*beb0*/  LDSM.16.MT88.4 R8, [R224+0x16000] ;  /* 0x01600000e008783b */ /* 0x000e620000004200 */
[-C--:B------:R-:W-:Y:S02]  /*bec0*/  FMUL.FTZ R144, R144, R176.reuse ;  /* 0x000000b090907220 */ /* 0x080fe40000410000 */
[----:B------:R-:W-:Y:S02]  /*bed0*/  FMUL.FTZ R145, R145, R176 ;  /* 0x000000b091917220 */ /* 0x000fe40000410000 */
[----:B------:R-:W-:-:S02]  /*bee0*/  FMUL.FTZ R146, R146, R3 ;  /* 0x0000000392927220 */ /* 0x000fc40000410000 */
[-C--:B------:R-:W-:Y:S01]  /*bef0*/  FMUL.FTZ R147, R147, R3.reuse ;  /* 0x0000000393937220 */ /* 0x080fe20000410000 */
[C---:B----4-:R-:W-:Y:S01]  /*bf00*/  HMMA.16816.F32 R140, R4.reuse, R12, R140 ;  /* 0x0000000c048c723c */ /* 0x050fe2000000188c */
[-C--:B------:R-:W-:Y:S02]  /*bf10*/  FMUL.FTZ R136, R136, R176.reuse ;  /* 0x000000b088887220 */ /* 0x080fe40000410000 */
[-C--:B------:R-:W-:Y:S02]  /*bf20*/  FMUL.FTZ R137, R137, R176.reuse ;  /* 0x000000b089897220 */ /* 0x080fe40000410000 */
        /* <DEDUP_REMOVED lines=20> */
[----:B------:R-:W-:-:S02]  /*c070*/  FFMA.FTZ R172, R247, R176, R172 ;  /* 0x000000b0f7ac7223 */ /* 0x000fc400000100ac */
[----:B------:R-:W-:Y:S02]  /*c080*/  FFMA.FTZ R3, R245, R3, R168 ;  /* 0x00000003f5037223 */ /* 0x000fe400000100a8 */
[----:B------:R-:W-:Y:S02]  /*c090*/  FADD.FTZ R171, R171, R172 ;  /* 0x000000acabab7221 */ /* 0x000fe40000010000 */
[----:B------:R-:W-:Y:S01]  /*c0a0*/  FADD.FTZ R3, R2, R3 ;  /* 0x0000000302037221 */ /* 0x000fe20000010000 */
[----:B------:R-:W-:Y:S01]  /*c0b0*/  HMMA.16816.F32 R148, R4, R10, R148 ;  /* 0x0000000a0494723c */ /* 0x000fe20000001894 */
[----:B------:R-:W1:Y:S01]  /*c0c0*/  LDSM.16.MT88.4 R8, [R226+0x12800] ;  /* 0x01280000e208783b */ /* 0x000e620000004200 */
[----:B------:R-:W-:Y:S02]  /*c0d0*/  FADD.FTZ R170, R170, R171 ;  /* 0x000000abaaaa7221 */ /* 0x000fe40000010000 */
[----:B------:R-:W-:Y:S02]  /*c0e0*/  FADD.FTZ R2, R0, R3 ;  /* 0x0000000300027221 */ /* 0x000fe40000010000 */
[----:B------:R-:W-:Y:S01]  /*c0f0*/  FADD.FTZ R0, R169, R170 ;  /* 0x000000aaa9007221 */ /* 0x000fe20000010000 */
[----:B------:R-:W-:Y:S01]  /*c100*/  F2FP.PACK_AB R4, R178, R177 ;  /* 0x000000b1b204723e */ /* 0x000fe200000000ff */
[----:B------:R-:W-:Y:S01]  /*c110*/  FADD.FTZ R2, R175, R2 ;  /* 0x00000002af027221 */ /* 0x000fe20000010000 */
[----:B-----5:R-:W-:Y:S01]  /*c120*/  F2FP.PACK_AB R5, R192, R189 ;  /* 0x000000bdc005723e */ /* 0x020fe200000000ff */
[----:B------:R-:W-:Y:S01]  /*c130*/  FADD.FTZ R177, R177, R0 ;  /* 0x00000000b1b17221 */ /* 0x000fe20000010000 */
[----:B------:R-:W-:Y:S01]  /*c140*/  F2FP.PACK_AB R6, R190, R179 ;  /* 0x000000b3be06723e */ /* 0x000fe200000000ff */
[----:B------:R-:W-:Y:S01]  /*c150*/  FADD.FTZ R189, R189, R2 ;  /* 0x00000002bdbd7221 */ /* 0x000fe20000010000 */
[----:B------:R-:W-:Y:S01]  /*c160*/  F2FP.PACK_AB R7, R194, R191 ;  /* 0x000000bfc207723e */ /* 0x000fe200000000ff */
[----:B------:R-:W-:-:S02]  /*c170*/  FADD.FTZ R178, R178, R177 ;  /* 0x000000b1b2b27221 */ /* 0x000fc40000010000 */
[----:B------:R-:W-:Y:S02]  /*c180*/  FADD.FTZ R192, R192, R189 ;  /* 0x000000bdc0c07221 */ /* 0x000fe40000010000 */
[----:B------:R-:W-:Y:S02]  /*c190*/  FADD.FTZ R3, R179, R178 ;  /* 0x000000b2b3037221 */ /* 0x000fe40000010000 */
[C---:B------:R-:W-:Y:S01]  /*c1a0*/  HMMA.16816.F32 R160, R4.reuse, R20, R160 ;  /* 0x0000001404a0723c */ /* 0x040fe200000018a0 */
[----:B------:R-:W-:Y:S02]  /*c1b0*/  FADD.FTZ R191, R191, R192 ;  /* 0x000000c0bfbf7221 */ /* 0x000fe40000010000 */
[----:B------:R-:W-:Y:S02]  /*c1c0*/  FADD.FTZ R3, R190, R3 ;  /* 0x00000003be037221 */ /* 0x000fe40000010000 */
[----:B------:R-:W-:Y:S02]  /*c1d0*/  FADD.FTZ R194, R194, R191 ;  /* 0x000000bfc2c27221 */ /* 0x000fe40000010000 */
[----:B---3--:R-:W-:Y:S01]  /*c1e0*/  FADD.FTZ R0, R196, R3 ;  /* 0x00000003c4007221 */ /* 0x008fe20000010000 */
[----:B------:R-:W-:Y:S01]  /*c1f0*/  HMMA.16816.F32 R36, R4, R22, R36 ;  /* 0x000000160424723c */ /* 0x000fe20000001824 */
[----:B------:R-:W3:Y:S01]  /*c200*/  LDSM.16.MT88.4 R20, [R225+0x12800] ;  /* 0x01280000e114783b */ /* 0x000ee20000004200 */
[----:B------:R-:W-:Y:S01]  /*c210*/  MOV R3, R173 ;  /* 0x000000ad00037202 */ /* 0x000fe20000000f00 */
[----:B------:R-:W-:-:S05]  /*c220*/  FADD.FTZ R0, R195, R0 ;  /* 0x00000000c3007221 */ /* 0x000fca0000010000 */
[C---:B----4-:R-:W-:Y:S08]  /*c230*/  HMMA.16816.F32 R64, R4.reuse, R12, R64 ;  /* 0x0000000c0440723c */ /* 0x050ff00000001840 */
[C---:B------:R-:W-:Y:S01]  /*c240*/  HMMA.16816.F32 R68, R4.reuse, R14, R68 ;  /* 0x0000000e0444723c */ /* 0x040fe20000001844 */
[----:B------:R-:W4:Y:S07]  /*c250*/  LDSM.16.MT88.4 R12, [R224+0x14800] ;  /* 0x01480000e00c783b */ /* 0x000f2e0000004200 */
[C---:B--2---:R-:W-:Y:S08]  /*c260*/  HMMA.16816.F32 R56, R4.reuse, R16, R56 ;  /* 0x000000100438723c */ /* 0x044ff00000001838 */
[C---:B------:R-:W-:Y:S01]  /*c270*/  HMMA.16816.F32 R60, R4.reuse, R18, R60 ;  /* 0x00000012043c723c */ /* 0x040fe2000000183c */
[----:B------:R-:W2:Y:S07]  /*c280*/  LDSM.16.MT88.4 R16, [R225+0x14800] ;  /* 0x01480000e110783b */ /* 0x000eae0000004200 */
[C---:B-1----:R-:W-:Y:S08]  /*c290*/  HMMA.16816.F32 R72, R4.reuse, R8, R72 ;  /* 0x000000080448723c */ /* 0x042ff00000001848 */
[C---:B------:R-:W-:Y:S01]  /*c2a0*/  HMMA.16816.F32 R76, R4.reuse, R10, R76 ;  /* 0x0000000a044c723c */ /* 0x040fe2000000184c */
[----:B------:R-:W1:Y:S07]  /*c2b0*/  LDSM.16.MT88.4 R8, [R228+0x16800] ;  /* 0x01680000e408783b */ /* 0x000e6e0000004200 */
[C---:B---3--:R-:W-:Y:S08]  /*c2c0*/  HMMA.16816.F32 R80, R4.reuse, R20, R80 ;  /* 0x000000140450723c */ /* 0x048ff00000001850 */
[C---:B------:R-:W-:Y:S01]  /*c2d0*/  HMMA.16816.F32 R84, R4.reuse, R22, R84 ;  /* 0x000000160454723c */ /* 0x040fe20000001854 */
[----:B------:R-:W3:Y:S07]  /*c2e0*/  LDSM.16.MT88.4 R20, [R226+0x16800] ;  /* 0x01680000e214783b */ /* 0x000eee0000004200 */
[C---:B----4-:R-:W-:Y:S08]  /*c2f0*/  HMMA.16816.F32 R120, R4.reuse, R12, R120 ;  /* 0x0000000c0478723c */ /* 0x050ff00000001878 */
[C---:B------:R-:W-:Y:S01]  /*c300*/  HMMA.16816.F32 R124, R4.reuse, R14, R124 ;  /* 0x0000000e047c723c */ /* 0x040fe2000000187c */
[----:B------:R-:W4:Y:S07]  /*c310*/  LDSM.16.MT88.4 R12, [R224+0x16800] ;  /* 0x01680000e00c783b */ /* 0x000f2e0000004200 */
[C---:B------:R-:W-:Y:S08]  /*c320*/  HMMA.16816.F32 R40, R4.reuse, R28, R40 ;  /* 0x0000001c0428723c */ /* 0x040ff00000001828 */
[C---:B------:R-:W-:Y:S01]  /*c330*/  HMMA.16816.F32 R44, R4.reuse, R30, R44 ;  /* 0x0000001e042c723c */ /* 0x040fe2000000182c */
[----:B------:R-:W5:Y:S07]  /*c340*/  LDSM.16.MT88.4 R28, [R228+0x14800] ;  /* 0x01480000e41c783b */ /* 0x000f6e0000004200 */
[C---:B------:R-:W-:Y:S08]  /*c350*/  HMMA.16816.F32 R48, R4.reuse, R24, R48 ;  /* 0x000000180430723c */ /* 0x040ff00000001830 */
[C---:B------:R-:W-:Y:S01]  /*c360*/  HMMA.16816.F32 R52, R4.reuse, R26, R52 ;  /* 0x0000001a0434723c */ /* 0x040fe20000001834 */
[----:B------:R-:W3:Y:S07]  /*c370*/  LDSM.16.MT88.4 R24, [R226+0x14800] ;  /* 0x01480000e218783b */ /* 0x000eee0000004200 */
[C---:B------:R-:W-:Y:S08]  /*c380*/  HMMA.16816.F32 R88, R4.reuse, R32, R88 ;  /* 0x000000200458723c */ /* 0x040ff00000001858 */
[C---:B------:R-:W-:Y:S01]  /*c390*/  HMMA.16816.F32 R92, R4.reuse, R34, R92 ;  /* 0x00000022045c723c */ /* 0x040fe2000000185c */
[----:B------:R-:W4:Y:S07]  /*c3a0*/  LDSM.16.MT88.4 R32, [R225+0x16800] ;  /* 0x01680000e120783b */ /* 0x000f2e0000004200 */
[C---:B--2---:R-:W-:Y:S08]  /*c3b0*/  HMMA.16816.F32 R112, R4.reuse, R16, R112 ;  /* 0x000000100470723c */ /* 0x044ff00000001870 */
[C---:B------:R-:W-:Y:S01]  /*c3c0*/  HMMA.16816.F32 R116, R4.reuse, R18, R116 ;  /* 0x000000120474723c */ /* 0x040fe20000001874 */
[----:B------:R-:W2:Y:S07]  /*c3d0*/  LDSM.16.MT88.4 R16, [R224+0x11000] ;  /* 0x01100000e010783b */ /* 0x000eae0000004200 */
[C---:B-1----:R-:W-:Y:S08]  /*c3e0*/  HMMA.16816.F32 R128, R4.reuse, R8, R128 ;  /* 0x000000080480723c */ /* 0x042ff00000001880 */
[C---:B------:R-:W-:Y:S01]  /*c3f0*/  HMMA.16816.F32 R132, R4.reuse, R10, R132 ;  /* 0x0000000a0484723c */ /* 0x040fe20000001884 */
[----:B------:R-:W-:Y:S07]  /*c400*/  LDSM.16.MT88.4 R8, [R228+0x13000] ;  /* 0x01300000e408783b */ /* 0x000fee0000004200 */
[C---:B---3--:R-:W-:Y:S08]  /*c410*/  HMMA.16816.F32 R136, R4.reuse, R20, R136 ;  /* 0x000000140488723c */ /* 0x048ff00000001888 */
[C---:B------:R-:W-:Y:S01]  /*c420*/  HMMA.16816.F32 R156, R4.reuse, R22, R156 ;  /* 0x00000016049c723c */ /* 0x040fe2000000189c */
[----:B------:R-:W1:Y:S07]  /*c430*/  LDSM.16.MT88.4 R20, [R225+0x11000] ;  /* 0x01100000e114783b */ /* 0x000e6e0000004200 */
[C---:B----4-:R-:W-:Y:S08]  /*c440*/  HMMA.16816.F32 R152, R4.reuse, R12, R152 ;  /* 0x0000000c0498723c */ /* 0x050ff00000001898 */
[C---:B------:R-:W-:Y:S01]  /*c450*/  HMMA.16816.F32 R148, R4.reuse, R14, R148 ;  /* 0x0000000e0494723c */ /* 0x040fe20000001894 */
[----:B------:R-:W3:Y:S07]  /*c460*/  LDSM.16.MT88.4 R12, [R226+0x13000] ;  /* 0x01300000e20c783b */ /* 0x000eee0000004200 */
[C---:B-----5:R-:W-:Y:S08]  /*c470*/  HMMA.16816.F32 R96, R4.reuse, R28, R96 ;  /* 0x0000001c0460723c */ /* 0x060ff00000001860 */
[C---:B------:R-:W-:Y:S01]  /*c480*/  HMMA.16816.F32 R100, R4.reuse, R30, R100 ;  /* 0x0000001e0464723c */ /* 0x040fe20000001864 */
[----:B------:R-:W4:Y:S07]  /*c490*/  LDSM.16.MT88.4 R28, [R228+0x11000] ;  /* 0x01100000e41c783b */ /* 0x000f2e0000004200 */
[C---:B------:R-:W-:Y:S08]  /*c4a0*/  HMMA.16816.F32 R104, R4.reuse, R24, R104 ;  /* 0x000000180468723c */ /* 0x040ff00000001868 */
[C---:B------:R-:W-:Y:S01]  /*c4b0*/  HMMA.16816.F32 R108, R4.reuse, R26, R108 ;  /* 0x0000001a046c723c */ /* 0x040fe2000000186c */
[----:B------:R-:W5:Y:S07]  /*c4c0*/  LDSM.16.MT88.4 R24, [R226+0x11000] ;  /* 0x01100000e218783b */ /* 0x000f6e0000004200 */
[C---:B------:R-:W-:Y:S08]  /*c4d0*/  HMMA.16816.F32 R140, R4.reuse, R32, R140 ;  /* 0x00000020048c723c */ /* 0x040ff0000000188c */
[----:B------:R-:W-:Y:S01]  /*c4e0*/  HMMA.16816.F32 R144, R4, R34, R144 ;  /* 0x000000220490723c */ /* 0x000fe20000001890 */
[----:B------:R-:W3:Y:S06]  /*c4f0*/  LDSM.16.MT88.4 R32, [R225+0x13000] ;  /* 0x01300000e120783b */ /* 0x000eec0000004200 */
[----:B------:R-:W-:-:S02]  /*c500*/  F2FP.PACK_AB R4, R195, R196 ;  /* 0x000000c4c304723e */ /* 0x000fc400000000ff */
[----:B------:R-:W-:Y:S01]  /*c510*/  F2FP.PACK_AB R5, R200, R197 ;  /* 0x000000c5c805723e */ /* 0x000fe200000000ff */
[----:B------:R-:W-:Y:S01]  /*c520*/  FADD.FTZ R197, R197, R194 ;  /* 0x000000c2c5c57221 */ /* 0x000fe20000010000 */
[----:B------:R-:W-:Y:S01]  /*c530*/  F2FP.PACK_AB R6, R198, R193 ;  /* 0x000000c1c606723e */ /* 0x000fe200000000ff */
[----:B------:R-:W-:Y:S01]  /*c540*/  FADD.FTZ R193, R193, R0 ;  /* 0x00000000c1c17221 */ /* 0x000fe20000010000 */
[----:B------:R-:W-:Y:S01]  /*c550*/  F2FP.PACK_AB R7, R202, R199 ;  /* 0x000000c7ca07723e */ /* 0x000fe200000000ff */
[----:B------:R-:W-:Y:S02]  /*c560*/  FADD.FTZ R200, R200, R197 ;  /* 0x000000c5c8c87221 */ /* 0x000fe40000010000 */
[----:B------:R-:W-:Y:S02]  /*c570*/  FADD.FTZ R198, R198, R193 ;  /* 0x000000c1c6c67221 */ /* 0x000fe40000010000 */
[----:B------:R-:W-:Y:S02]  /*c580*/  FADD.FTZ R199, R199, R200 ;  /* 0x000000c8c7c77221 */ /* 0x000fe40000010000 */
[----:B--2---:R-:W-:Y:S02]  /*c590*/  HMMA.16816.F32 R56, R4, R16, R56 ;  /* 0x000000100438723c */ /* 0x004fe40000001838 */
[----:B------:R-:W-:-:S06]  /*c5a0*/  FADD.FTZ R202, R202, R199 ;  /* 0x000000c7caca7221 */ /* 0x000fcc0000010000 */
[C---:B------:R-:W-:Y:S01]  /*c5b0*/  HMMA.16816.F32 R60, R4.reuse, R18, R60 ;  /* 0x00000012043c723c */ /* 0x040fe2000000183c */
[----:B------:R-:W2:Y:S07]  /*c5c0*/  LDSM.16.MT88.4 R16, [R226+0x15000] ;  /* 0x01500000e210783b */ /* 0x000eae0000004200 */
[C---:B-1----:R-:W-:Y:S08]  /*c5d0*/  HMMA.16816.F32 R48, R4.reuse, R20, R48 ;  /* 0x000000140430723c */ /* 0x042ff00000001830 */
[C---:B------:R-:W-:Y:S01]  /*c5e0*/  HMMA.16816.F32 R52, R4.reuse, R22, R52 ;  /* 0x000000160434723c */ /* 0x040fe20000001834 */
[----:B------:R-:W1:Y:S07]  /*c5f0*/  LDSM.16.MT88.4 R20, [R228+0x15000] ;  /* 0x01500000e414783b */ /* 0x000e6e0000004200 */
[C---:B------:R-:W-:Y:S08]  /*c600*/  HMMA.16816.F32 R64, R4.reuse, R8, R64 ;  /* 0x000000080440723c */ /* 0x040ff00000001840 */
[C---:B------:R-:W-:Y:S01]  /*c610*/  HMMA.16816.F32 R68, R4.reuse, R10, R68 ;  /* 0x0000000a0444723c */ /* 0x040fe20000001844 */
[----:B------:R-:W1:Y:S07]  /*c620*/  LDSM.16.MT88.4 R8, [R224+0x15000] ;  /* 0x01500000e008783b */ /* 0x000e6e0000004200 */
[C---:B---3--:R-:W-:Y:S08]  /*c630*/  HMMA.16816.F32 R72, R4.reuse, R12, R72 ;  /* 0x0000000c0448723c */ /* 0x048ff00000001848 */
[C---:B------:R-:W-:Y:S01]  /*c640*/  HMMA.16816.F32 R76, R4.reuse, R14, R76 ;  /* 0x0000000e044c723c */ /* 0x040fe2000000184c */
[----:B------:R-:W3:Y:S07]  /*c650*/  LDSM.16.MT88.4 R12, [R228+0x17000] ;  /* 0x01700000e40c783b */ /* 0x000eee0000004200 */
[C---:B----4-:R-:W-:Y:S08]  /*c660*/  HMMA.16816.F32 R160, R4.reuse, R28, R160 ;  /* 0x0000001c04a0723c */ /* 0x050ff000000018a0 */
[C---:B------:R-:W-:Y:S01]  /*c670*/  HMMA.16816.F32 R36, R4.reuse, R30, R36 ;  /* 0x0000001e0424723c */ /* 0x040fe20000001824 */
[----:B------:R-:W-:Y:S07]  /*c680*/  LDSM.16.MT88.4 R28, [R225+0x15000] ;  /* 0x01500000e11c783b */ /* 0x000fee0000004200 */
[C---:B-----5:R-:W-:Y:S08]  /*c690*/  HMMA.16816.F32 R40, R4.reuse, R24, R40 ;  /* 0x000000180428723c */ /* 0x060ff00000001828 */
[C---:B------:R-:W-:Y:S01]  /*c6a0*/  HMMA.16816.F32 R44, R4.reuse, R26, R44 ;  /* 0x0000001a042c723c */ /* 0x040fe2000000182c */
[----:B------:R-:W4:Y:S07]  /*c6b0*/  LDSM.16.MT88.4 R24, [R224+0x13000] ;  /* 0x01300000e018783b */ /* 0x000f2e0000004200 */
[C---:B------:R-:W-:Y:S08]  /*c6c0*/  HMMA.16816.F32 R80, R4.reuse, R32, R80 ;  /* 0x000000200450723c */ /* 0x040ff00000001850 */
[C---:B------:R-:W-:Y:S01]  /*c6d0*/  HMMA.16816.F32 R84, R4.reuse, R34, R84 ;  /* 0x000000220454723c */ /* 0x040fe20000001854 */
[----:B------:R-:W-:Y:S07]  /*c6e0*/  LDSM.16.MT88.4 R32, [R224+0x17000] ;  /* 0x01700000e020783b */ /* 0x000fee0000004200 */
[C---:B--2---:R-:W-:Y:S08]  /*c6f0*/  HMMA.16816.F32 R104, R4.reuse, R16, R104 ;  /* 0x000000100468723c */ /* 0x044ff00000001868 */
[C---:B------:R-:W-:Y:S01]  /*c700*/  HMMA.16816.F32 R108, R4.reuse, R18, R108 ;  /* 0x00000012046c723c */ /* 0x040fe2000000186c */
[----:B------:R-:W2:Y:S07]  /*c710*/  LDSM.16.MT88.4 R16, [R226+0x17000] ;  /* 0x01700000e210783b */ /* 0x000eae0000004200 */
[C---:B-1----:R-:W-:Y:S08]  /*c720*/  HMMA.16816.F32 R96, R4.reuse, R20, R96 ;  /* 0x000000140460723c */ /* 0x042ff00000001860 */
[C---:B------:R-:W-:Y:S01]  /*c730*/  HMMA.16816.F32 R100, R4.reuse, R22, R100 ;  /* 0x000000160464723c */ /* 0x040fe20000001864 */
[----:B------:R-:W-:Y:S07]  /*c740*/  LDSM.16.MT88.4 R20, [R224+0x11800] ;  /* 0x01180000e014783b */ /* 0x000fee0000004200 */
[C---:B------:R-:W-:Y:S08]  /*c750*/  HMMA.16816.F32 R120, R4.reuse, R8, R120 ;  /* 0x000000080478723c */ /* 0x040ff00000001878 */
[C---:B------:R-:W-:Y:S01]  /*c760*/  HMMA.16816.F32 R124, R4.reuse, R10, R124 ;  /* 0x0000000a047c723c */ /* 0x040fe2000000187c */
[----:B------:R-:W1:Y:S07]  /*c770*/  LDSM.16.MT88.4 R8, [R228+0x11800] ;  /* 0x01180000e408783b */ /* 0x000e6e0000004200 */
[C---:B---3--:R-:W-:Y:S08]  /*c780*/  HMMA.16816.F32 R128, R4.reuse, R12, R128 ;  /* 0x0000000c0480723c */ /* 0x048ff00000001880 */
[C---:B------:R-:W-:Y:S01]  /*c790*/  HMMA.16816.F32 R132, R4.reuse, R14, R132 ;  /* 0x0000000e0484723c */ /* 0x040fe20000001884 */
[----:B------:R-:W3:Y:S07]  /*c7a0*/  LDSM.16.MT88.4 R12, [R226+0x13800] ;  /* 0x01380000e20c783b */ /* 0x000eee0000004200 */
[C---:B------:R-:W-:Y:S01]  /*c7b0*/  HMMA.16816.F32 R140, R4.reuse, R164, R140 ;  /* 0x000000a4048c723c */ /* 0x040fe2000000188c */
[----:B------:R-:W5:Y:S06]  /*c7c0*/  MUFU.EX2 R165, R180 ;  /* 0x000000b400a57308 */ /* 0x000f6c0000000800 */
[----:B------:R-:W-:Y:S01]  /*c7d0*/  MOV R164, R174 ;  /* 0x000000ae00a47202 */ /* 0x000fe20000000f00 */
[C---:B----4-:R-:W-:Y:S08]  /*c7e0*/  HMMA.16816.F32 R88, R4.reuse, R24, R88 ;  /* 0x000000180458723c */ /* 0x050ff00000001858 */
[C---:B------:R-:W-:Y:S01]  /*c7f0*/  HMMA.16816.F32 R92, R4.reuse, R26, R92 ;  /* 0x0000001a045c723c */ /* 0x040fe2000000185c */
[----:B------:R-:W-:Y:S07]  /*c800*/  LDSM.16.MT88.4 R24, [R225+0x11800] ;  /* 0x01180000e118783b */ /* 0x000fee0000004200 */
[C---:B------:R-:W-:Y:S08]  /*c810*/  HMMA.16816.F32 R112, R4.reuse, R28, R112 ;  /* 0x0000001c0470723c */ /* 0x040ff00000001870 */
[C---:B------:R-:W-:Y:S01]  /*c820*/  HMMA.16816.F32 R116, R4.reuse, R30, R116 ;  /* 0x0000001e0474723c */ /* 0x040fe20000001874 */
[----:B------:R-:W4:Y:S07]  /*c830*/  LDSM.16.MT88.4 R28, [R226+0x11800] ;  /* 0x01180000e21c783b */ /* 0x000f2e0000004200 */
[C---:B--2---:R-:W-:Y:S08]  /*c840*/  HMMA.16816.F32 R136, R4.reuse, R16, R136 ;  /* 0x000000100488723c */ /* 0x044ff00000001888 */
[C---:B------:R-:W-:Y:S01]  /*c850*/  HMMA.16816.F32 R156, R4.reuse, R18, R156 ;  /* 0x00000012049c723c */ /* 0x040fe2000000189c */
[----:B------:R-:W2:Y:S07]  /*c860*/  LDSM.16.MT88.4 R16, [R228+0x13800] ;  /* 0x01380000e410783b */ /* 0x000eae0000004200 */
[C---:B------:R-:W-:Y:S08]  /*c870*/  HMMA.16816.F32 R144, R4.reuse, R166, R144 ;  /* 0x000000a60490723c */ /* 0x040ff00000001890 */
[C---:B------:R-:W-:Y:S08]  /*c880*/  HMMA.16816.F32 R152, R4.reuse, R32, R152 ;  /* 0x000000200498723c */ /* 0x040ff00000001898 */
[----:B------:R-:W-:Y:S01]  /*c890*/  HMMA.16816.F32 R148, R4, R34, R148 ;  /* 0x000000220494723c */ /* 0x000fe20000001894 */
[----:B------:R-:W-:Y:S06]  /*c8a0*/  LDSM.16.MT88.4 R32, [R224+0x13800] ;  /* 0x01380000e020783b */ /* 0x000fec0000004200 */
[----:B------:R-:W-:Y:S01]  /*c8b0*/  F2FP.PACK_AB R4, R204, R187 ;  /* 0x000000bbcc04723e */ /* 0x000fe200000000ff */
[----:B------:R-:W-:Y:S01]  /*c8c0*/  FADD.FTZ R187, R187, R198 ;  /* 0x000000c6bbbb7221 */ /* 0x000fe20000010000 */
[----:B------:R-:W-:Y:S01]  /*c8d0*/  F2FP.PACK_AB R5, R182, R183 ;  /* 0x000000b7b605723e */ /* 0x000fe200000000ff */
[----:B------:R-:W-:Y:S01]  /*c8e0*/  FADD.FTZ R183, R183, R202 ;  /* 0x000000cab7b77221 */ /* 0x000fe20000010000 */
[----:B------:R-:W-:Y:S01]  /*c8f0*/  F2FP.PACK_AB R6, R188, R185 ;  /* 0x000000b9bc06723e */ /* 0x000fe200000000ff */
[----:B------:R-:W-:Y:S01]  /*c900*/  FADD.FTZ R204, R204, R187 ;  /* 0x000000bbcccc7221 */ /* 0x000fe20000010000 */
[----:B-----5:R-:W-:Y:S01]  /*c910*/  F2FP.PACK_AB R7, R165, R184 ;  /* 0x000000b8a507723e */ /* 0x020fe200000000ff */
[----:B------:R-:W-:-:S02]  /*c920*/  FADD.FTZ R183, R182, R183 ;  /* 0x000000b7b6b77221 */ /* 0x000fc40000010000 */
[----:B------:R-:W-:Y:S02]  /*c930*/  FADD.FTZ R185, R185, R204 ;  /* 0x000000ccb9b97221 */ /* 0x000fe40000010000 */
[----:B------:R-:W-:Y:S02]  /*c940*/  FADD.FTZ R184, R184, R183 ;  /* 0x000000b7b8b87221 */ /* 0x000fe40000010000 */
[----:B-1----:R-:W-:Y:S01]  /*c950*/  HMMA.16816.F32 R160, R4, R8, R160 ;  /* 0x0000000804a0723c */ /* 0x002fe200000018a0 */
[----:B------:R-:W-:Y:S02]  /*c960*/  FADD.FTZ R247, R188, R185 ;  /* 0x000000b9bcf77221 */ /* 0x000fe40000010000 */
[----:B------:R-:W-:-:S05]  /*c970*/  FADD.FTZ R245, R165, R184 ;  /* 0x000000b8a5f57221 */ /* 0x000fca0000010000 */
[C---:B------:R-:W-:Y:S01]  /*c980*/  HMMA.16816.F32 R36, R4.reuse, R10, R36 ;  /* 0x0000000a0424723c */ /* 0x040fe20000001824 */
[----:B------:R-:W1:Y:S07]  /*c990*/  LDSM.16.MT88.4 R8, [R225+0x13800] ;  /* 0x01380000e108783b */ /* 0x000e6e0000004200 */
[C---:B------:R-:W-:Y:S08]  /*c9a0*/  HMMA.16816.F32 R56, R4.reuse, R20, R56 ;  /* 0x000000140438723c */ /* 0x040ff00000001838 */
[C---:B------:R-:W-:Y:S01]  /*c9b0*/  HMMA.16816.F32 R60, R4.reuse, R22, R60 ;  /* 0x00000016043c723c */ /* 0x040fe2000000183c */
[----:B------:R-:W5:Y:S07]  /*c9c0*/  LDSM.16.MT88.4 R20, [R228+0x15800] ;  /* 0x01580000e414783b */ /* 0x000f6e0000004200 */
        /* <DEDUP_REMOVED lines=8> */
[----:B------:R-:W3:Y:S07]  /*ca50*/  LDSM.16.MT88.4 R24, [R225+0x15800] ;  /* 0x01580000e118783b */ /* 0x000eee0000004200 */
[C---:B--2---:R-:W-:Y:S08]  /*ca60*/  HMMA.16816.F32 R64, R4.reuse, R16, R64 ;  /* 0x000000100440723c */ /* 0x044ff00000001840 */
[C---:B------:R-:W-:Y:S01]  /*ca70*/  HMMA.16816.F32 R68, R4.reuse, R18, R68 ;  /* 0x000000120444723c */ /* 0x040fe20000001844 */
[----:B------:R-:W2:Y:S07]  /*ca80*/  LDSM.16.MT88.4 R16, [R224+0x15800] ;  /* 0x01580000e010783b */ /* 0x000eae0000004200 */
[C---:B-1----:R-:W-:Y:S08]  /*ca90*/  HMMA.16816.F32 R80, R4.reuse, R8, R80 ;  /* 0x000000080450723c */ /* 0x042ff00000001850 */
[C---:B------:R-:W-:Y:S01]  /*caa0*/  HMMA.16816.F32 R84, R4.reuse, R10, R84 ;  /* 0x0000000a0454723c */ /* 0x040fe20000001854 */
[----:B------:R-:W1:Y:S07]  /*cab0*/  LDSM.16.MT88.4 R8, [R226+0x17800] ;  /* 0x01780000e208783b */ /* 0x000e6e0000004200 */
[C---:B-----5:R-:W-:Y:S08]  /*cac0*/  HMMA.16816.F32 R96, R4.reuse, R20, R96 ;  /* 0x000000140460723c */ /* 0x060ff00000001860 */
[C---:B------:R-:W-:Y:S01]  /*cad0*/  HMMA.16816.F32 R100, R4.reuse, R22, R100 ;  /* 0x000000160464723c */ /* 0x040fe20000001864 */
[----:B------:R-:W5:Y:S07]  /*cae0*/  LDSM.16.MT88.4 R20, [R225+0x17800] ;  /* 0x01780000e114783b */ /* 0x000f6e0000004200 */
[C---:B---3--:R-:W-:Y:S08]  /*caf0*/  HMMA.16816.F32 R128, R4.reuse, R12, R128 ;  /* 0x0000000c0480723c */ /* 0x048ff00000001880 */
[C---:B------:R-:W-:Y:S01]  /*cb00*/  HMMA.16816.F32 R132, R4.reuse, R14, R132 ;  /* 0x0000000e0484723c */ /* 0x040fe20000001884 */
[----:B------:R-:W3:Y:S07]  /*cb10*/  LDSM.16.MT88.4 R12, [R224+0x17800] ;  /* 0x01780000e00c783b */ /* 0x000eee0000004200 */
[C---:B------:R-:W-:Y:S08]  /*cb20*/  HMMA.16816.F32 R88, R4.reuse, R32, R88 ;  /* 0x000000200458723c */ /* 0x040ff00000001858 */
[C---:B------:R-:W-:Y:S08]  /*cb30*/  HMMA.16816.F32 R92, R4.reuse, R34, R92 ;  /* 0x00000022045c723c */ /* 0x040ff0000000185c */
[C---:B----4-:R-:W-:Y:S08]  /*cb40*/  HMMA.16816.F32 R104, R4.reuse, R28, R104 ;  /* 0x0000001c0468723c */ /* 0x050ff00000001868 */
[C---:B------:R-:W-:Y:S08]  /*cb50*/  HMMA.16816.F32 R108, R4.reuse, R30, R108 ;  /* 0x0000001e046c723c */ /* 0x040ff0000000186c */
[C---:B------:R-:W-:Y:S08]  /*cb60*/  HMMA.16816.F32 R112, R4.reuse, R24, R112 ;  /* 0x000000180470723c */ /* 0x040ff00000001870 */
[C---:B------:R-:W-:Y:S08]  /*cb70*/  HMMA.16816.F32 R116, R4.reuse, R26, R116 ;  /* 0x0000001a0474723c */ /* 0x040ff00000001874 */
[C---:B--2---:R-:W-:Y:S08]  /*cb80*/  HMMA.16816.F32 R120, R4.reuse, R16, R120 ;  /* 0x000000100478723c */ /* 0x044ff00000001878 */
[C---:B------:R-:W-:Y:S08]  /*cb90*/  HMMA.16816.F32 R124, R4.reuse, R18, R124 ;  /* 0x00000012047c723c */ /* 0x040ff0000000187c */
[C---:B-1----:R-:W-:Y:S08]  /*cba0*/  HMMA.16816.F32 R136, R4.reuse, R8, R136 ;  /* 0x000000080488723c */ /* 0x042ff00000001888 */
[C---:B------:R-:W-:Y:S08]  /*cbb0*/  HMMA.16816.F32 R156, R4.reuse, R10, R156 ;  /* 0x0000000a049c723c */ /* 0x040ff0000000189c */
[C---:B-----5:R-:W-:Y:S08]  /*cbc0*/  HMMA.16816.F32 R140, R4.reuse, R20, R140 ;  /* 0x00000014048c723c */ /* 0x060ff0000000188c */
[C---:B------:R-:W-:Y:S08]  /*cbd0*/  HMMA.16816.F32 R144, R4.reuse, R22, R144 ;  /* 0x000000160490723c */ /* 0x040ff00000001890 */
[C---:B---3--:R-:W-:Y:S08]  /*cbe0*/  HMMA.16816.F32 R152, R4.reuse, R12, R152 ;  /* 0x0000000c0498723c */ /* 0x048ff00000001898 */
[----:B------:R-:W-:Y:S08]  /*cbf0*/  HMMA.16816.F32 R148, R4, R14, R148 ;  /* 0x0000000e0494723c */ /* 0x000ff00000001894 */
.L_x_721:
[----:B------:R-:W-:-:S06]  /*cc00*/  UISETP.GE.AND UP0, UPT, UR28, 0x1, UPT ;  /* 0x000000011c00788c */ /* 0x000fcc000bf06270 */
[----:B------:R-:W-:-:S13]  /*cc10*/  PLOP3.LUT P0, PT, PT, PT, UP0, 0x80, 0x0 ;  /* 0x000000000000781c */ /* 0x000fda0003f0f008 */
[----:B------:R-:W-:Y:S05]  /*cc20*/  @!P0 BRA `(.L_x_729) ;  /* 0x0000472000008947 */ /* 0x000fea0003800000 */
[----:B------:R-:W-:Y:S01]  /*cc30*/  IABS R0, c[0x0][0x2d0] ;  /* 0x0000b40000007a13 */ /* 0x000fe20000000000 */
[----:B------:R-:W-:Y:S01]  /*cc40*/  ULEA UR5, -UR6, URZ, 0x6 ;  /* 0x0000003f06057291 */ /* 0x000fe2000f8e313f */
[----:B------:R-:W-:Y:S01]  /*cc50*/  IABS R4, c[0x0][0x2d0] ;  /* 0x0000b40000047a13 */ /* 0x000fe20000000000 */
[----:B------:R-:W-:Y:S01]  /*cc60*/  UMOV UR36, URZ ;  /* 0x0000003f00247c82 */ /* 0x000fe20008000000 */
[----:B------:R-:W-:Y:S01]  /*cc70*/  MOV R165, R164 ;  /* 0x000000a400a57202 */ /* 0x000fe20000000f00 */
[----:B------:R-:W-:Y:S01]  /*cc80*/  IMAD.MOV.U32 R7, RZ, RZ, R0 ;  /* 0x000000ffff077224 */ /* 0x000fe200078e0000 */
[----:B------:R-:W1:Y:S01]  /*cc90*/  R2UR UR18, R4 ;  /* 0x00000000041273c2 */ /* 0x000e6200000e0000 */
[----:B------:R-:W-:Y:S01]  /*cca0*/  UMOV UR34, URZ ;  /* 0x0000003f00227c82 */ /* 0x000fe20008000000 */
[----:B------:R-:W-:Y:S01]  /*ccb0*/  IMAD.U32 R242, RZ, RZ, UR5 ;  /* 0x00000005fff27e24 */ /* 0x000fe2000f8e00ff */
[----:B------:R-:W-:Y:S02]  /*ccc0*/  USHF.R.S32.HI UR4, URZ, 0x1f, UR5 ;  /* 0x0000001f3f047899 */ /* 0x000fe40008011405 */
[----:B------:R-:W-:-:S02]  /*ccd0*/  ULDC.64 UR6, c[0x0][0x198] ;  /* 0x0000660000067ab9 */ /* 0x000fc40000000a00 */
[----:B------:R-:W-:Y:S01]  /*cce0*/  ULEA UR19, -UR6, URZ, 0x6 ;  /* 0x0000003f06137291 */ /* 0x000fe2000f8e313f */
[----:B------:R-:W2:Y:S01]  /*ccf0*/  R2UR UR14, R7 ;  /* 0x00000000070e73c2 */ /* 0x000ea200000e0000 */
[----:B------:R-:W-:Y:S01]  /*cd00*/  ULDC UR11, c[0x0][0x2d0] ;  /* 0x0000b400000b7ab9 */ /* 0x000fe20000000800 */
[----:B------:R-:W-:Y:S01]  /*cd10*/  MOV R239, UR4 ;  /* 0x0000000400ef7c02 */ /* 0x000fe20008000f00 */
[----:B------:R-:W-:Y:S02]  /*cd20*/  ULDC UR10, c[0x0][0x2d0] ;  /* 0x0000b400000a7ab9 */ /* 0x000fe40000000800 */
[----:B------:R-:W-:Y:S02]  /*cd30*/  UISETP.NE.AND UP1, UPT, URZ, UR11, UPT ;  /* 0x0000000b3f00728c */ /* 0x000fe4000bf25270 */
[----:B------:R-:W-:Y:S02]  /*cd40*/  ULOP3.LUT UR16, URZ, UR11, URZ, 0x33, !UPT ;  /* 0x0000000b3f107292 */ /* 0x000fe4000f8e333f */
[----:B------:R-:W-:-:S02]  /*cd50*/  UISETP.NE.AND UP0, UPT, URZ, UR10, UPT ;  /* 0x0000000a3f00728c */ /* 0x000fc4000bf05270 */
[----:B------:R-:W-:Y:S02]  /*cd60*/  ULOP3.LUT UR13, URZ, UR10, URZ, 0x33, !UPT ;  /* 0x0000000a3f0d7292 */ /* 0x000fe4000f8e333f */
[----:B------:R-:W-:Y:S02]  /*cd70*/  USHF.R.S32.HI UR12, URZ, 0x1f, UR19 ;  /* 0x0000001f3f0c7899 */ /* 0x000fe40008011413 */
[----:B------:R-:W-:Y:S01]  /*cd80*/  ULDC.64 UR4, c[0x0][0x1a0] ;  /* 0x0000680000047ab9 */ /* 0x000fe20000000a00 */
[----:B-1----:R-:W1:Y:S08]  /*cd90*/  I2F.RP R6, UR18 ;  /* 0x0000001200067d06 */ /* 0x002e700008209400 */
[----:B--2---:R-:W2:Y:S08]  /*cda0*/  I2F.RP R5, UR14 ;  /* 0x0000000e00057d06 */ /* 0x004eb00008209400 */
[----:B-1----:R-:W1:Y:S08]  /*cdb0*/  MUFU.RCP R2, R6 ;  /* 0x0000000600027308 */ /* 0x002e700000001000 */
[----:B--2---:R-:W2:Y:S01]  /*cdc0*/  MUFU.RCP R0, R5 ;  /* 0x0000000500007308 */ /* 0x004ea20000001000 */
[----:B-1----:R-:W-:-:S07]  /*cdd0*/  IADD3 R2, R2, 0xffffffe, RZ ;  /* 0x0ffffffe02027810 */ /* 0x002fce0007ffe0ff */
[----:B------:R-:W1:Y:S01]  /*cde0*/  F2I.FTZ.U32.TRUNC.NTZ R2, R2 ;  /* 0x0000000200027305 */ /* 0x000e62000021f000 */
[----:B--2---:R-:W-:-:S07]  /*cdf0*/  IADD3 R0, R0, 0xffffffe, RZ ;  /* 0x0ffffffe00007810 */ /* 0x004fce0007ffe0ff */
[----:B------:R-:W2:Y:S01]  /*ce00*/  F2I.FTZ.U32.TRUNC.NTZ R0, R0 ;  /* 0x0000000000007305 */ /* 0x000ea2000021f000 */
[----:B-1----:R-:W1:Y:S08]  /*ce10*/  R2UR UR37, R2 ;  /* 0x00000000022573c2 */ /* 0x002e7000000e0000 */
[----:B--2---:R2:W3:Y:S01]  /*ce20*/  R2UR UR35, R0 ;  /* 0x00000000002373c2 */ /* 0x0044e200000e0000 */
[----:B-1----:R-:W-:-:S04]  /*ce30*/  UIADD3 UR9, URZ, -UR37, URZ ;  /* 0x800000253f097290 */ /* 0x002fc8000fffe03f */
[----:B------:R-:W-:Y:S01]  /*ce40*/  UIMAD UR9, UR9, UR18, URZ ;  /* 0x00000012090972a4 */ /* 0x000fe2000f8e023f */
[----:B--2---:R-:W-:Y:S01]  /*ce50*/  IMAD.MOV.U32 R0, RZ, RZ, R3 ;  /* 0x000000ffff007224 */ /* 0x004fe200078e0003 */
[----:B---3--:R-:W-:Y:S02]  /*ce60*/  UIADD3 UR8, URZ, -UR35, URZ ;  /* 0x800000233f087290 */ /* 0x008fe4000fffe03f */
[----:B------:R-:W-:Y:S02]  /*ce70*/  UIMAD.WIDE.U32 UR36, UR37, UR9, UR36 ;  /* 0x00000009252472a5 */ /* 0x000fe4000f8e0024 */
[----:B------:R-:W-:-:S04]  /*ce80*/  UIMAD UR8, UR8, UR14, URZ ;  /* 0x0000000e080872a4 */ /* 0x000fc8000f8e023f */
[----:B------:R-:W-:Y:S02]  /*ce90*/  UIMAD.WIDE.U32 UR34, UR35, UR8, UR34 ;  /* 0x00000008232272a5 */ /* 0x000fe4000f8e0022 */
[----:B------:R-:W-:Y:S02]  /*cea0*/  UMOV UR17, UR37 ;  /* 0x0000002500117c82 */ /* 0x000fe40008000000 */
[----:B------:R-:W-:-:S03]  /*ceb0*/  ULDC.64 UR8, c[0x0][0x1a0] ;  /* 0x0000680000087ab9 */ /* 0x000fc60000000a00 */
[----:B------:R-:W-:Y:S02]  /*cec0*/  UMOV UR15, UR35 ;  /* 0x00000023000f7c82 */ /* 0x000fe40008000000 */
.L_x_733:
[----:B------:R-:W-:Y:S04]  /*ced0*/  DEPBAR.LE SB0, 0x0 ;  /* 0x000080000000791a */ /* 0x000fe80000000000 */
[----:B------:R-:W-:Y:S01]  /*cee0*/  BAR.SYNC.DEFER_BLOCKING 0x0 ;  /* 0x0000000000007b1d */ /* 0x000fe20000010000 */
[----:B------:R-:W-:Y:S01]  /*cef0*/  PLOP3.LUT P0, PT, PT, PT, UP6, 0x80, 0x0 ;  /* 0x000000000000781c */ /* 0x000fe20003f0f068 */
[----:B------:R-:W-:Y:S01]  /*cf00*/  IMAD.MOV.U32 R3, RZ, RZ, R242 ;  /* 0x000000ffff037224 */ /* 0x000fe200078e00f2 */
[----:B------:R-:W-:Y:S03]  /*cf10*/  MOV R164, R239 ;  /* 0x000000ef00a47202 */ /* 0x000fe60000000f00 */
[----:B------:R-:W-:Y:S02]  /*cf20*/  UMOV UR22, UR4 ;  /* 0x0000000400167c82 */ /* 0x000fe40008000000 */
[----:B------:R-:W-:Y:S06]  /*cf30*/  UMOV UR21, UR5 ;  /* 0x0000000500157c82 */ /* 0x000fec0008000000 */
[----:B------:R-:W-:-:S05]  /*cf40*/  @!P0 BRA `(.L_x_730) ;  /* 0x0000047000008947 */ /* 0x000fca0003800000 */
[----:B------:R-:W-:Y:S04]  /*cf50*/  USHF.L.U32 UR38, UR28, 0x6, URZ ;  /* 0x000000061c267899 */ /* 0x000fe8000800063f */
[----:B------:R-:W-:Y:S02]  /*cf60*/  UIADD3 UR21, UR38, -0x40, URZ ;  /* 0xffffffc026157890 */ /* 0x000fe4000fffe03f */
[----:B------:R-:W-:Y:S01]  /*cf70*/  IMAD.U32 R5, RZ, RZ, UR38 ;  /* 0x00000026ff057e24 */ /* 0x000fe2000f8e00ff */
[----:B------:R-:W-:Y:S03]  /*cf80*/  ULOP3.LUT UR38, UR38, UR11, URZ, 0x3c, !UPT ;  /* 0x0000000b26267292 */ /* 0x000fe6000f8e3c3f */
[----:B------:R-:W-:Y:S01]  /*cf90*/  IMAD.U32 R4, RZ, RZ, UR21 ;  /* 0x00000015ff047e24 */ /* 0x000fe2000f8e00ff */
[----:B------:R-:W-:Y:S01]  /*cfa0*/  ULOP3.LUT UR21, UR21, UR11, URZ, 0x3c, !UPT ;  /* 0x0000000b15157292 */ /* 0x000fe2000f8e3c3f */
[----:B------:R-:W-:Y:S03]  /*cfb0*/  IABS R3, R5 ;  /* 0x0000000500037213 */ /* 0x000fe60000000000 */
[----:B------:R-:W-:Y:S01]  /*cfc0*/  IABS R2, R4 ;  /* 0x0000000400027213 */ /* 0x000fe20000000000 */
[----:B------:R-:W1:Y:S08]  /*cfd0*/  R2UR UR36, R3 ;  /* 0x00000000032473c2 */ /* 0x000e7000000e0000 */
[----:B------:R-:W2:Y:S01]  /*cfe0*/  R2UR UR34, R2 ;  /* 0x00000000022273c2 */ /* 0x000ea200000e0000 */
[----:B-1----:R-:W-:Y:S07]  /*cff0*/  UIMAD.WIDE.U32 UR42, UR17, UR36, URZ ;  /* 0x00000024112a72a5 */ /* 0x002fee000f8e003f */
[----:B------:R-:W-:Y:S02]  /*d000*/  UMOV UR39, UR43 ;  /* 0x0000002b00277c82 */ /* 0x000fe40008000000 */
[----:B--2---:R-:W-:Y:S02]  /*d010*/  UIMAD.WIDE.U32 UR40, UR17, UR34, URZ ;  /* 0x00000022112872a5 */ /* 0x004fe4000f8e003f */
[----:B------:R-:W-:Y:S04]  /*d020*/  UIADD3 UR35, -UR39, URZ, URZ ;  /* 0x0000003f27237290 */ /* 0x000fe8000fffe13f */
[----:B------:R-:W-:Y:S02]  /*d030*/  UIMAD UR36, UR18, UR35, UR36 ;  /* 0x00000023122472a4 */ /* 0x000fe4000f8e0224 */
[----:B------:R-:W-:Y:S02]  /*d040*/  UMOV UR37, UR41 ;  /* 0x0000002900257c82 */ /* 0x000fe40008000000 */
[----:B------:R-:W-:Y:S02]  /*d050*/  UIADD3 UR22, -UR37, URZ, URZ ;  /* 0x0000003f25167290 */ /* 0x000fe4000fffe13f */
[----:B------:R-:W-:Y:S02]  /*d060*/  UISETP.GT.U32.AND UP3, UPT, UR18, UR36, UPT ;  /* 0x000000241200728c */ /* 0x000fe4000bf64070 */
[----:B------:R-:W-:Y:S04]  /*d070*/  UIMAD UR34, UR18, UR22, UR34 ;  /* 0x00000016122272a4 */ /* 0x000fe8000f8e0222 */
[----:B------:R-:W-:Y:S05]  /*d080*/  UISETP.GT.U32.AND UP2, UPT, UR18, UR34, UPT ;  /* 0x000000221200728c */ /* 0x000fea000bf44070 */
[----:B------:R-:W-:Y:S02]  /*d090*/  @!UP3 UIADD3 UR36, UR36, -UR18, URZ ;  /* 0x800000122424b290 */ /* 0x000fe4000fffe03f */
[----:B------:R-:W-:Y:S02]  /*d0a0*/  @!UP3 UIADD3 UR39, UR39, 0x1, URZ ;  /* 0x000000012727b890 */ /* 0x000fe4000fffe03f */
[----:B------:R-:W-:Y:S02]  /*d0b0*/  UISETP.GE.U32.AND UP5, UPT, UR36, UR18, UPT ;  /* 0x000000122400728c */ /* 0x000fe4000bfa6070 */
[----:B------:R-:W-:Y:S02]  /*d0c0*/  @!UP2 UIADD3 UR34, UR34, -UR18, URZ ;  /* 0x800000122222a290 */ /* 0x000fe4000fffe03f */
[----:B------:R-:W-:Y:S02]  /*d0d0*/  @!UP2 UIADD3 UR37, UR37, 0x1, URZ ;  /* 0x000000012525a890 */ /* 0x000fe4000fffe03f */
[----:B------:R-:W-:Y:S02]  /*d0e0*/  UISETP.GE.U32.AND UP4, UPT, UR34, UR18, UPT ;  /* 0x000000122200728c */ /* 0x000fe4000bf86070 */
[----:B------:R-:W-:Y:S02]  /*d0f0*/  UISETP.GE.AND UP2, UPT, UR21, URZ, UPT ;  /* 0x0000003f1500728c */ /* 0x000fe4000bf46270 */
[----:B------:R-:W-:Y:S02]  /*d100*/  UISETP.GE.AND UP3, UPT, UR38, URZ, UPT ;  /* 0x0000003f2600728c */ /* 0x000fe4000bf66270 */
[----:B------:R-:W-:Y:S05]  /*d110*/  @UP5 UIADD3 UR39, UR39, 0x1, URZ ;  /* 0x0000000127275890 */ /* 0x000fea000fffe03f */
[----:B------:R-:W-:Y:S04]  /*d120*/  @UP4 UIADD3 UR37, UR37, 0x1, URZ ;  /* 0x0000000125254890 */ /* 0x000fe8000fffe03f */
[----:B------:R-:W-:Y:S02]  /*d130*/  @!UP2 UIADD3 UR37, -UR37, URZ, URZ ;  /* 0x0000003f2525a290 */ /* 0x000fe4000fffe13f */
[----:B------:R-:W-:Y:S02]  /*d140*/  @!UP3 UIADD3 UR39, -UR39, URZ, URZ ;  /* 0x0000003f2727b290 */ /* 0x000fe4000fffe13f */
[----:B------:R-:W-:Y:S02]  /*d150*/  USEL UR37, UR16, UR37, !UP1 ;  /* 0x0000002510257287 */ /* 0x000fe4000c800000 */
[----:B------:R-:W-:Y:S04]  /*d160*/  USEL UR39, UR16, UR39, !UP1 ;  /* 0x0000002710277287 */ /* 0x000fe8000c800000 */
[----:B------:R-:W-:Y:S02]  /*d170*/  IMAD.U32 R4, RZ, RZ, UR37 ;  /* 0x00000025ff047e24 */ /* 0x000fe4000f8e00ff */
[----:B------:R-:W-:Y:S01]  /*d180*/  MOV R3, UR39 ;  /* 0x0000002700037c02 */ /* 0x000fe20008000f00 */
[----:B------:R-:W-:Y:S02]  /*d190*/  IMAD.U32 R2, RZ, RZ, UR39 ;  /* 0x00000027ff027e24 */ /* 0x000fe4000f8e00ff */
[----:B------:R-:W-:Y:S02]  /*d1a0*/  LEA R8, P1, R4, UR30, 0x2 ;  /* 0x0000001e04087c11 */ /* 0x000fe4000f8210ff */
[----:B------:R-:W-:Y:S02]  /*d1b0*/  LEA R6, P0, R3, UR30, 0x2 ;  /* 0x0000001e03067c11 */ /* 0x000fe4000f8010ff */
[----:B------:R-:W1:Y:S01]  /*d1c0*/  R2UR UR40, R8 ;  /* 0x00000000082873c2 */ /* 0x000e6200000e0000 */
[----:B------:R-:W-:Y:S02]  /*d1d0*/  MOV R3, UR37 ;  /* 0x0000002500037c02 */ /* 0x000fe40008000f00 */
[----:B------:R-:W-:Y:S02]  /*d1e0*/  LEA.HI.X.SX32 R7, R2, UR31, 0x2, P0 ;  /* 0x0000001f02077c11 */ /* 0x000fe400080f16ff */
[----:B------:R-:W-:Y:S03]  /*d1f0*/  LEA.HI.X.SX32 R9, R3, UR31, 0x2, P1 ;  /* 0x0000001f03097c11 */ /* 0x000fe600088f16ff */
[----:B------:R-:W2:Y:S08]  /*d200*/  R2UR UR34, R6 ;  /* 0x00000000062273c2 */ /* 0x000eb000000e0000 */
[----:B------:R-:W3:Y:S08]  /*d210*/  R2UR UR35, R7 ;  /* 0x00000000072373c2 */ /* 0x000ef000000e0000 */
[----:B------:R-:W4:Y:S01]  /*d220*/  R2UR UR41, R9 ;  /* 0x00000000092973c2 */ /* 0x000f2200000e0000 */
[----:B-1----:R-:W-:Y:S02]  /*d230*/  IMAD.U32 R10, RZ, RZ, UR40 ;  /* 0x00000028ff0a7e24 */ /* 0x002fe4000f8e00ff */
[----:B--2---:R-:W-:Y:S01]  /*d240*/  IMAD.U32 R4, RZ, RZ, UR34 ;  /* 0x00000022ff047e24 */ /* 0x004fe2000f8e00ff */
[----:B------:R-:W-:Y:S04]  /*d250*/  UIADD3 UR34, UR39, -UR37, URZ ;  /* 0x8000002527227290 */ /* 0x000fe8000fffe03f */
[----:B------:R-:W-:Y:S01]  /*d260*/  UIMAD UR34, UR34, UR11, -0x40 ;  /* 0xffffffc0222274a4 */ /* 0x000fe2000f8e020b */
[----:B---3--:R-:W-:Y:S03]  /*d270*/  MOV R5, UR35 ;  /* 0x0000002300057c02 */ /* 0x008fe60008000f00 */
[----:B------:R-:W-:Y:S02]  /*d280*/  USHF.R.S32.HI UR22, URZ, 0x1f, UR34 ;  /* 0x0000001f3f167899 */ /* 0x000fe40008011422 */
[----:B------:R-:W-:Y:S01]  /*d290*/  UIMAD UR21, UR9, UR34, URZ ;  /* 0x00000022091572a4 */ /* 0x000fe2000f8e023f */
[----:B------:R1:W2:Y:S01]  /*d2a0*/  LDG.E R2, [R4.64] ;  /* 0x0000002004027981 */ /* 0x0002a2000c1e1900 */
[----:B------:R-:W-:Y:S01]  /*d2b0*/  UIMAD.WIDE.U32 UR34, UR8, UR34, URZ ;  /* 0x00000022082272a5 */ /* 0x000fe2000f8e003f */
[----:B----4-:R-:W-:Y:S01]  /*d2c0*/  MOV R11, UR41 ;  /* 0x00000029000b7c02 */ /* 0x010fe20008000f00 */
[----:B------:R-:W-:Y:S03]  /*d2d0*/  UIMAD UR21, UR22, UR8, UR21 ;  /* 0x00000008161572a4 */ /* 0x000fe6000f8e0215 */
[----:B------:R-:W-:Y:S01]  /*d2e0*/  UMOV UR22, UR8 ;  /* 0x0000000800167c82 */ /* 0x000fe20008000000 */
[----:B------:R-:W2:Y:S01]  /*d2f0*/  LDG.E R3, [R10.64] ;  /* 0x000000200a037981 */ /* 0x000ea2000c1e1900 */
[----:B------:R-:W-:Y:S01]  /*d300*/  UIADD3 UR21, UR35, UR21, URZ ;  /* 0x0000001523157290 */ /* 0x000fe2000fffe03f */
[----:B-1----:R-:W-:Y:S01]  /*d310*/  IMAD.U32 R5, RZ, RZ, UR35 ;  /* 0x00000023ff057e24 */ /* 0x002fe2000f8e00ff */
[----:B------:R-:W-:Y:S04]  /*d320*/  MOV R4, UR34 ;  /* 0x0000002200047c02 */ /* 0x000fe80008000f00 */
[----:B------:R-:W-:Y:S01]  /*d330*/  MOV R5, UR21 ;  /* 0x0000001500057c02 */ /* 0x000fe20008000f00 */
[----:B------:R-:W-:Y:S01]  /*d340*/  UMOV UR21, UR9 ;  /* 0x0000000900157c82 */ /* 0x000fe20008000000 */
[----:B--2---:R-:W-:Y:S04]  /*d350*/  IMAD.IADD R3, R3, 0x1, -R2 ;  /* 0x0000000103037824 */ /* 0x004fe800078e0a02 */
[C---:B------:R-:W-:Y:S01]  /*d360*/  IMAD.WIDE.U32 R4, R3.reuse, c[0x0][0x188], R4 ;  /* 0x0000620003047a25 */ /* 0x040fe200078e0004 */
[----:B------:R-:W-:Y:S05]  /*d370*/  SHF.R.S32.HI R164, RZ, 0x1f, R3 ;  /* 0x0000001fffa47819 */ /* 0x000fea0000011403 */
[----:B------:R-:W-:Y:S04]  /*d380*/  IMAD R164, R164, c[0x0][0x188], RZ ;  /* 0x00006200a4a47a24 */ /* 0x000fe800078e02ff */
[----:B------:R-:W-:Y:S02]  /*d390*/  IMAD R164, R3, c[0x0][0x18c], R164 ;  /* 0x0000630003a47a24 */ /* 0x000fe400078e02a4 */
[----:B------:R-:W-:Y:S03]  /*d3a0*/  IMAD.MOV.U32 R3, RZ, RZ, R4 ;  /* 0x000000ffff037224 */ /* 0x000fe600078e0004 */
[----:B------:R-:W-:Y:S02]  /*d3b0*/  IADD3 R164, R5, R164, RZ ;  /* 0x000000a405a47210 */ /* 0x000fe40007ffe0ff */
.L_x_730:
[----:B------:R-:W-:Y:S01]  /*d3c0*/  ISETP.GE.AND P6, PT, R240, c[0x0][0x220], PT ;  /* 0x00008800f0007a0c */ /* 0x000fe20003fc6270 */
[----:B------:R-:W-:Y:S01]  /*d3d0*/  UISETP.GE.AND UP2, UPT, UR28, 0x2, UPT ;  /* 0x000000021c00788c */ /* 0x000fe2000bf46270 */
[----:B------:R-:W-:Y:S02]  /*d3e0*/  ISETP.GE.AND P5, PT, R237, c[0x0][0x220], PT ;  /* 0x00008800ed007a0c */ /* 0x000fe40003fa6270 */
[CC--:B------:R-:W-:Y:S02]  /*d3f0*/  LEA R2, P0, R3.reuse, R248.reuse, 0x1 ;  /* 0x000000f803027211 */ /* 0x0c0fe400078008ff */
[C---:B------:R-:W-:Y:S02]  /*d400*/  IADD3 R251, P1, R3.reuse, UR26, RZ ;  /* 0x0000001a03fb7c10 */ /* 0x040fe4000ff3e0ff */
[-C--:B------:R-:W-:Y:S02]  /*d410*/  LEA.HI.X R3, R3, R249.reuse, R164, 0x1, P0 ;  /* 0x000000f903037211 */ /* 0x080fe400000f0ca4 */
[----:B------:R-:W-:Y:S02]  /*d420*/  ISETP.GE.AND P4, PT, R236, c[0x0][0x220], PT ;  /* 0x00008800ec007a0c */ /* 0x000fe40003f86270 */
[----:B------:R-:W-:Y:S01]  /*d430*/  ISETP.GE.AND P3, PT, R235, c[0x0][0x220], PT ;  /* 0x00008800eb007a0c */ /* 0x000fe20003f66270 */
[----:B------:R-:W-:Y:S01]  /*d440*/  @P6 STS.128 [R238+0x10000], RZ ;  /* 0x010000ffee006388 */ /* 0x000fe20000000c00 */
[----:B------:R-:W-:Y:S02]  /*d450*/  IADD3.X R166, R164, UR25, RZ, P1, !PT ;  /* 0x00000019a4a67c10 */ /* 0x000fe40008ffe4ff */
[CC--:B------:R-:W-:Y:S01]  /*d460*/  @!P6 LEA R26, P1, R251.reuse, R248.reuse, 0x1 ;  /* 0x000000f8fb1ae211 */ /* 0x0c0fe200078208ff */
[----:B------:R-:W-:Y:S01]  /*d470*/  @!PT LDS RZ, [RZ] ;  /* 0x00000000fffff984 */ /* 0x000fe20000000800 */
[----:B------:R-:W-:Y:S01]  /*d480*/  @!PT LDS RZ, [RZ] ;  /* 0x00000000fffff984 */ /* 0x000fe20000000800 */
[----:B------:R-:W-:Y:S01]  /*d490*/  @!PT LDS RZ, [RZ] ;  /* 0x00000000fffff984 */ /* 0x000fe20000000800 */
[----:B------:R1:W-:Y:S01]  /*d4a0*/  @!P6 LDGSTS.E.BYPASS.LTC128B.128 [R238+0x10000], [R2.64] ;  /* 0x1000000002eeefae */ /* 0x0003e2000b901d60 */
[CC--:B------:R-:W-:Y:S02]  /*d4b0*/  @!P5 LEA R18, P0, R251.reuse, R248.reuse, 0x1 ;  /* 0x000000f8fb12d211 */ /* 0x0c0fe400078008ff */
[CCC-:B------:R-:W-:Y:S01]  /*d4c0*/  @!P6 LEA.HI.X R27, R251.reuse, R249.reuse, R166.reuse, 0x1, P1 ;  /* 0x000000f9fb1be211 */ /* 0x1c0fe200008f0ca6 */
[----:B------:R-:W-:Y:S01]  /*d4d0*/  @P5 STS.128 [R238+0x12000], RZ ;  /* 0x012000ffee005388 */ /* 0x000fe20000000c00 */
[CCC-:B------:R-:W-:Y:S02]  /*d4e0*/  @!P5 LEA.HI.X R19, R251.reuse, R249.reuse, R166.reuse, 0x1, P0 ;  /* 0x000000f9fb13d211 */ /* 0x1c0fe400000f0ca6 */
[C---:B------:R-:W-:Y:S01]  /*d4f0*/  IADD3 R167, P2, R251.reuse, UR26, RZ ;  /* 0x0000001afba77c10 */ /* 0x040fe2000ff5e0ff */
[----:B------:R-:W-:Y:S01]  /*d500*/  @!PT LDS RZ, [RZ] ;  /* 0x00000000fffff984 */ /* 0x000fe20000000800 */
[----:B------:R-:W-:Y:S01]  /*d510*/  @!PT LDS RZ, [RZ] ;  /* 0x00000000fffff984 */ /* 0x000fe20000000800 */
[----:B------:R-:W-:Y:S01]  /*d520*/  @!PT LDS RZ, [RZ] ;  /* 0x00000000fffff984 */ /* 0x000fe20000000800 */
[----:B------:R1:W-:Y:S01]  /*d530*/  @!P5 LDGSTS.E.BYPASS.LTC128B.128 [R238+0x12000], [R2.64+0x80] ;  /* 0x1200008002eedfae */ /* 0x0003e2000b901d60 */
[CC--:B------:R-:W-:Y:S02]  /*d540*/  @!P3 LEA R250, P1, R251.reuse, R248.reuse, 0x1 ;  /* 0x000000f8fbfab211 */ /* 0x0c0fe400078208ff */
[----:B------:R-:W-:Y:S01]  /*d550*/  IADD3.X R164, R166, UR25, RZ, P2, !PT ;  /* 0x00000019a6a47c10 */ /* 0x000fe200097fe4ff */
[----:B------:R-:W-:Y:S01]  /*d560*/  @P4 STS.128 [R238+0x14000], RZ ;  /* 0x014000ffee004388 */ /* 0x000fe20000000c00 */
[-C--:B------:R-:W-:Y:S02]  /*d570*/  @!P4 LEA R14, P2, R251, R248.reuse, 0x1 ;  /* 0x000000f8fb0ec211 */ /* 0x080fe400078408ff */
[-C--:B------:R-:W-:Y:S01]  /*d580*/  @!P6 LEA R22, P0, R167, R248.reuse, 0x1 ;  /* 0x000000f8a716e211 */ /* 0x080fe200078008ff */
[----:B------:R-:W-:Y:S01]  /*d590*/  @!PT LDS RZ, [RZ] ;  /* 0x00000000fffff984 */ /* 0x000fe20000000800 */
[----:B------:R-:W-:Y:S01]  /*d5a0*/  @!PT LDS RZ, [RZ] ;  /* 0x00000000fffff984 */ /* 0x000fe20000000800 */
[----:B------:R-:W-:Y:S01]  /*d5b0*/  @!PT LDS RZ, [RZ] ;  /* 0x00000000fffff984 */ /* 0x000fe20000000800 */
[----:B------:R1:W-:Y:S01]  /*d5c0*/  @!P4 LDGSTS.E.BYPASS.LTC128B.128 [R238+0x14000], [R2.64+0x100] ;  /* 0x1400010002eecfae */ /* 0x0003e2000b901d60 */
[CCC-:B------:R-:W-:Y:S02]  /*d5d0*/  @!P4 LEA.HI.X R15, R251.reuse, R249.reuse, R166.reuse, 0x1, P2 ;  /* 0x000000f9fb0fc211 */ /* 0x1c0fe400010f0ca6 */
[-C--:B------:R-:W-:Y:S01]  /*d5e0*/  @!P3 LEA.HI.X R251, R251, R249.reuse, R166, 0x1, P1 ;  /* 0x000000f9fbfbb211 */ /* 0x080fe200008f0ca6 */
[----:B------:R-:W-:Y:S01]  /*d5f0*/  @P3 STS.128 [R238+0x16000], RZ ;  /* 0x016000ffee003388 */ /* 0x000fe20000000c00 */
[CCC-:B------:R-:W-:Y:S02]  /*d600*/  @!P6 LEA.HI.X R23, R167.reuse, R249.reuse, R164.reuse, 0x1, P0 ;  /* 0x000000f9a717e211 */ /* 0x1c0fe400000f0ca4 */
[CC--:B------:R-:W-:Y:S01]  /*d610*/  @!P5 LEA R198, P2, R167.reuse, R248.reuse, 0x1 ;  /* 0x000000f8a7c6d211 */ /* 0x0c0fe200078408ff */
[----:B------:R-:W-:Y:S01]  /*d620*/  @!PT LDS RZ, [RZ] ;  /* 0x00000000fffff984 */ /* 0x000fe20000000800 */
[----:B------:R-:W-:Y:S01]  /*d630*/  @!PT LDS RZ, [RZ] ;  /* 0x00000000fffff984 */ /* 0x000fe20000000800 */
[----:B------:R-:W-:Y:S01]  /*d640*/  @!PT LDS RZ, [RZ] ;  /* 0x00000000fffff984 */ /* 0x000fe20000000800 */
[----:B------:R1:W-:Y:S01]  /*d650*/  @!P3 LDGSTS.E.BYPASS.LTC128B.128 [R238+0x16000], [R2.64+0x180] ;  /* 0x1600018002eebfae */ /* 0x0003e2000b901d60 */
[CC--:B------:R-:W-:Y:S02]  /*d660*/  @!P4 LEA R34, P1, R167.reuse, R248.reuse, 0x1 ;  /* 0x000000f8a722c211 */ /* 0x0c0fe400078208ff */
[CCC-:B------:R-:W-:Y:S01]  /*d670*/  @!P5 LEA.HI.X R199, R167.reuse, R249.reuse, R164.reuse, 0x1, P2 ;  /* 0x000000f9a7c7d211 */ /* 0x1c0fe200010f0ca4 */
[----:B------:R-:W-:Y:S01]  /*d680*/  @P6 STS.128 [R238+0x10800], RZ ;  /* 0x010800ffee006388 */ /* 0x000fe20000000c00 */
[CCC-:B------:R-:W-:Y:S02]  /*d690*/  @!P4 LEA.HI.X R35, R167.reuse, R249.reuse, R164.reuse, 0x1, P1 ;  /* 0x000000f9a723c211 */ /* 0x1c0fe400008f0ca4 */
[CC--:B------:R-:W-:Y:S01]  /*d6a0*/  @!P3 LEA R30, P0, R167.reuse, R248.reuse, 0x1 ;  /* 0x000000f8a71eb211 */ /* 0x0c0fe200078008ff */
[----:B------:R-:W-:Y:S01]  /*d6b0*/  @!PT LDS RZ, [RZ] ;  /* 0x00000000fffff984 */ /* 0x000fe20000000800 */
[----:B------:R-:W-:Y:S01]  /*d6c0*/  @!PT LDS RZ, [RZ] ;  /* 0x00000000fffff984 */ /* 0x000fe20000000800 */
[----:B------:R-:W-:Y:S01]  /*d6d0*/  @!PT LDS RZ, [RZ] ;  /* 0x00000000fffff984 */ /* 0x000fe20000000800 */
[----:B------:R2:W-:Y:S01]  /*d6e0*/  @!P6 LDGSTS.E.BYPASS.LTC128B.128 [R238+0x10800], [R26.64] ;  /* 0x108000001aeeefae */ /* 0x0005e2000b901d60 */
[C---:B------:R-:W-:Y:S02]  /*d6f0*/  IADD3 R166, P2, R167.reuse, UR26, RZ ;  /* 0x0000001aa7a67c10 */ /* 0x040fe4000ff5e0ff */
[-C--:B------:R-:W-:Y:S01]  /*d700*/  @!P3 LEA.HI.X R31, R167, R249.reuse, R164, 0x1, P0 ;  /* 0x000000f9a71fb211 */ /* 0x080fe200000f0ca4 */
[----:B------:R-:W-:Y:S01]  /*d710*/  @P5 STS.128 [R238+0x12800], RZ ;  /* 0x012800ffee005388 */ /* 0x000fe20000000c00 */
[-C--:B------:R-:W-:Y:S02]  /*d720*/  @!P6 LEA R194, P0, R166, R248.reuse, 0x1 ;  /* 0x000000f8a6c2e211 */ /* 0x080fe400078008ff */
[----:B------:R-:W-:Y:S01]  /*d730*/  IADD3.X R164, R164, UR25, RZ, P2, !PT ;  /* 0x00000019a4a47c10 */ /* 0x000fe200097fe4ff */
        /* <DEDUP_REMOVED lines=12> */
[----:B------:R4:W-:Y:S01]  /*d800*/  @!P4 LDGSTS.E.BYPASS.LTC128B.128 [R238+0x14800], [R14.64+0x100] ;  /* 0x148001000eeecfae */ /* 0x0009e2000b901d60 */
[C---:B------:R-:W-:Y:S02]  /*d810*/  @!P3 LEA R248, P0, R166.reuse, R248, 0x1 ;  /* 0x000000f8a6f8b211 */ /* 0x040fe400078008ff */
[CCC-:B------:R-:W-:Y:S01]  /*d820*/  @!P4 LEA.HI.X R203, R166.reuse, R249.reuse, R164.reuse, 0x1, P1 ;  /* 0x000000f9a6cbc211 */ /* 0x1c0fe200008f0ca4 */
[----:B------:R-:W-:Y:S01]  /*d830*/  @P3 STS.128 [R238+0x16800], RZ ;  /* 0x016800ffee003388 */ /* 0x000fe20000000c00 */
[----:B------:R-:W-:Y:S02]  /*d840*/  @!P3 LEA.HI.X R249, R166, R249, R164, 0x1, P0 ;  /* 0x000000f9a6f9b211 */ /* 0x000fe400000f0ca4 */
[----:B------:R-:W-:Y:S01]  /*d850*/  PLOP3.LUT P0, PT, PT, PT, UP2, 0x80, 0x0 ;  /* 0x000000000000781c */ /* 0x000fe20003f0f028 */
        /* <DEDUP_REMOVED lines=45> */
[----:B------:R-:W2:Y:S04]  /*db30*/  LDSM.16.M88.4 R172, [R233+0x8000] ;  /* 0x00800000e9ac783b */ /* 0x000ea80000000200 */
[----:B------:R-:W4:Y:S04]  /*db40*/  LDSM.16.M88.4 R176, [R233+0x8800] ;  /* 0x00880000e9b0783b */ /* 0x000f280000000200 */
[----:B------:R-:W5:Y:S04]  /*db50*/  LDSM.16.M88.4 R180, [R233+0x9000] ;  /* 0x00900000e9b4783b */ /* 0x000f680000000200 */
[----:B------:R-:W0:Y:S04]  /*db60*/  LDGDEPBAR ;  /* 0x00000000000079af */ /* 0x000e280000000000 */
[----:B------:R-:W3:Y:S01]  /*db70*/  LDSM.16.M88.4 R184, [R233+0x9800] ;  /* 0x00980000e9b8783b */ /* 0x000ee20000000200 */
[----:B-1----:R-:W-:Y:S03]  /*db80*/  IMAD.MOV.U32 R248, RZ, RZ, R2 ;  /* 0x000000fffff87224 */ /* 0x002fe600078e0002 */
[----:B------:R-:W-:Y:S01]  /*db90*/  LDSM.16.M88.4 R188, [R232] ;  /* 0x00000000e8bc783b */ /* 0x000fe20000000200 */
[----:B------:R-:W-:Y:S03]  /*dba0*/  IMAD.MOV.U32 R249, RZ, RZ, R3 ;  /* 0x000000fffff97224 */ /* 0x000fe600078e0003 */
[----:B------:R-:W1:Y:S04]  /*dbb0*/  LDSM.16.M88.4 R192, [R231] ;  /* 0x00000000e7c0783b */ /* 0x000e680000000200 */
[----:B------:R-:W1:Y:S04]  /*dbc0*/  LDSM.16.M88.4 R196, [R223] ;  /* 0x00000000dfc4783b */ /* 0x000e680000000200 */
[----:B------:R-:W1:Y:S04]  /*dbd0*/  LDSM.16.M88.4 R200, [R222] ;  /* 0x00000000dec8783b */ /* 0x000e680000000200 */
[----:B------:R-:W1:Y:S01]  /*dbe0*/  LDSM.16.M88.4 R204, [R221] ;  /* 0x00000000ddcc783b */ /* 0x000e620000000200 */
[C---:B--2---:R-:W-:Y:S08]  /*dbf0*/  HMMA.16816.F32 R4, R168.reuse, R172, RZ ;  /* 0x000000aca804723c */ /* 0x044ff000000018ff */
[C---:B------:R-:W-:Y:S01]  /*dc00*/  HMMA.16816.F32 R8, R168.reuse, R174, RZ ;  /* 0x000000aea808723c */ /* 0x040fe200000018ff */
[----:B------:R-:W-:Y:S07]  /*dc10*/  LDSM.16.M88.4 R172, [R230] ;  /* 0x00000000e6ac783b */ /* 0x000fee0000000200 */
[C---:B----4-:R-:W-:Y:S08]  /*dc20*/  HMMA.16816.F32 R12, R168.reuse, R176, RZ ;  /* 0x000000b0a80c723c */ /* 0x050ff000000018ff */
[C---:B---3--:R-:W-:Y:S01]  /*dc30*/  HMMA.16816.F32 R16, R168.reuse, R178, RZ ;  /* 0x000000b2a810723c */ /* 0x048fe200000018ff */
[----:B------:R-:W2:Y:S07]  /*dc40*/  LDSM.16.M88.4 R176, [R227+0x8000] ;  /* 0x00800000e3b0783b */ /* 0x000eae0000000200 */
[C---:B-----5:R-:W-:Y:S08]  /*dc50*/  HMMA.16816.F32 R20, R168.reuse, R180, RZ ;  /* 0x000000b4a814723c */ /* 0x060ff000000018ff */
[C---:B------:R-:W-:Y:S01]  /*dc60*/  HMMA.16816.F32 R24, R168.reuse, R182, RZ ;  /* 0x000000b6a818723c */ /* 0x040fe200000018ff */
[----:B------:R-:W3:Y:S07]  /*dc70*/  LDSM.16.M88.4 R180, [R227+0x8800] ;  /* 0x00880000e3b4783b */ /* 0x000eee0000000200 */
[C---:B------:R-:W-:Y:S08]  /*dc80*/  HMMA.16816.F32 R28, R168.reuse, R184, RZ ;  /* 0x000000b8a81c723c */ /* 0x040ff000000018ff */
[----:B------:R-:W-:Y:S01]  /*dc90*/  HMMA.16816.F32 R32, R168, R186, RZ ;  /* 0x000000baa820723c */ /* 0x000fe200000018ff */
[----:B------:R-:W4:Y:S04]  /*dca0*/  LDSM.16.M88.4 R168, [R227+0x9000] ;  /* 0x00900000e3a8783b */ /* 0x000f280000000200 */
[----:B------:R-:W5:Y:S03]  /*dcb0*/  LDSM.16.M88.4 R184, [R227+0x9800] ;  /* 0x00980000e3b8783b */ /* 0x000f660000000200 */
[C---:B-1----:R-:W-:Y:S08]  /*dcc0*/  HMMA.16816.F32 R4, R188.reuse, R192, R4 ;  /* 0x000000c0bc04723c */ /* 0x042ff00000001804 */
[C---:B------:R-:W-:Y:S01]  /*dcd0*/  HMMA.16816.F32 R8, R188.reuse, R194, R8 ;  /* 0x000000c2bc08723c */ /* 0x040fe20000001808 */
[----:B------:R-:W-:Y:S07]  /*dce0*/  LDSM.16.M88.4 R192, [R229] ;  /* 0x00000000e5c0783b */ /* 0x000fee0000000200 */
[C---:B------:R-:W-:Y:S08]  /*dcf0*/  HMMA.16816.F32 R12, R188.reuse, R196, R12 ;  /* 0x000000c4bc0c723c */ /* 0x040ff0000000180c */
[C---:B------:R-:W-:Y:S01]  /*dd00*/  HMMA.16816.F32 R16, R188.reuse, R198, R16 ;  /* 0x000000c6bc10723c */ /* 0x040fe20000001810 */
[----:B------:R-:W1:Y:S07]  /*dd10*/  LDSM.16.M88.4 R196, [R220] ;  /* 0x00000000dcc4783b */ /* 0x000e6e0000000200 */
[C---:B------:R-:W-:Y:S08]  /*dd20*/  HMMA.16816.F32 R20, R188.reuse, R200, R20 ;  /* 0x000000c8bc14723c */ /* 0x040ff00000001814 */
[C---:B------:R-:W-:Y:S01]  /*dd30*/  HMMA.16816.F32 R24, R188.reuse, R202, R24 ;  /* 0x000000cabc18723c */ /* 0x040fe20000001818 */
[----:B------:R-:W1:Y:S07]  /*dd40*/  LDSM.16.M88.4 R200, [R220+0x800] ;  /* 0x00080000dcc8783b */ /* 0x000e6e0000000200 */
[C---:B------:R-:W-:Y:S08]  /*dd50*/  HMMA.16816.F32 R28, R188.reuse, R204, R28 ;  /* 0x000000ccbc1c723c */ /* 0x040ff0000000181c */
[----:B------:R-:W-:Y:S01]  /*dd60*/  HMMA.16816.F32 R32, R188, R206, R32 ;  /* 0x000000cebc20723c */ /* 0x000fe20000001820 */
[----:B------:R-:W1:Y:S04]  /*dd70*/  LDSM.16.M88.4 R188, [R220+0x1000] ;  /* 0x00100000dcbc783b */ /* 0x000e680000000200 */
[----:B------:R-:W1:Y:S03]  /*dd80*/  LDSM.16.M88.4 R204, [R220+0x1800] ;  /* 0x00180000dccc783b */ /* 0x000e660000000200 */
[C---:B--2---:R-:W-:Y:S08]  /*dd90*/  HMMA.16816.F32 R4, R172.reuse, R176, R4 ;  /* 0x000000b0ac04723c */ /* 0x044ff00000001804 */
[C---:B------:R-:W-:Y:S01]  /*dda0*/  HMMA.16816.F32 R8, R172.reuse, R178, R8 ;  /* 0x000000b2ac08723c */ /* 0x040fe20000001808 */
[----:B------:R-:W-:Y:S07]  /*ddb0*/  LDSM.16.M88.4 R176, [R233+0xa000] ;  /* 0x00a00000e9b0783b */ /* 0x000fee0000000200 */
[C---:B---3--:R-:W-:Y:S08]  /*ddc0*/  HMMA.16816.F32 R12, R172.reuse, R180, R12 ;  /* 0x000000b4ac0c723c */ /* 0x048ff0000000180c */
[C---:B------:R-:W-:Y:S01]  /*ddd0*/  HMMA.16816.F32 R16, R172.reuse, R182, R16 ;  /* 0x000000b6ac10723c */ /* 0x040fe20000001810 */
[----:B------:R-:W-:Y:S07]  /*dde0*/  LDSM.16.M88.4 R180, [R233+0xa800] ;  /* 0x00a80000e9b4783b */ /* 0x000fee0000000200 */
[C---:B----4-:R-:W-:Y:S08]  /*ddf0*/  HMMA.16816.F32 R20, R172.reuse, R168, R20 ;  /* 0x000000a8ac14723c */ /* 0x050ff00000001814 */
[C---:B------:R-:W-:Y:S01]  /*de00*/  HMMA.16816.F32 R24, R172.reuse, R170, R24 ;  /* 0x000000aaac18723c */ /* 0x040fe20000001818 */
[----:B------:R-:W2:Y:S07]  /*de10*/  LDSM.16.M88.4 R168, [R234+0x2000] ;  /* 0x00200000eaa8783b */ /* 0x000eae0000000200 */
[C---:B-----5:R-:W-:Y:S08]  /*de20*/  HMMA.16816.F32 R28, R172.reuse, R184, R28 ;  /* 0x000000b8ac1c723c */ /* 0x060ff0000000181c */
[----:B------:R-:W-:Y:S01]  /*de30*/  HMMA.16816.F32 R32, R172, R186, R32 ;  /* 0x000000baac20723c */ /* 0x000fe20000001820 */
[----:B------:R-:W3:Y:S04]  /*de40*/  LDSM.16.M88.4 R172, [R233+0xb000] ;  /* 0x00b00000e9ac783b */ /* 0x000ee80000000200 */
[----:B------:R-:W4:Y:S03]  /*de50*/  LDSM.16.M88.4 R184, [R233+0xb800] ;  /* 0x00b80000e9b8783b */ /* 0x000f260000000200 */
[C---:B-1----:R-:W-:Y:S08]  /*de60*/  HMMA.16816.F32 R4, R192.reuse, R196, R4 ;  /* 0x000000c4c004723c */ /* 0x042ff00000001804 */
[C---:B------:R-:W-:Y:S01]  /*de70*/  HMMA.16816.F32 R8, R192.reuse, R198, R8 ;  /* 0x000000c6c008723c */ /* 0x040fe20000001808 */
[----:B------:R-:W-:Y:S07]  /*de80*/  LDSM.16.M88.4 R196, [R219] ;  /* 0x00000000dbc4783b */ /* 0x000fee0000000200 */
[C---:B------:R-:W-:Y:S08]  /*de90*/  HMMA.16816.F32 R12, R192.reuse, R200, R12 ;  /* 0x000000c8c00c723c */ /* 0x040ff0000000180c */
[C---:B------:R-:W-:Y:S01]  /*dea0*/  HMMA.16816.F32 R16, R192.reuse, R202, R16 ;  /* 0x000000cac010723c */ /* 0x040fe20000001810 */
[----:B------:R-:W-:Y:S07]  /*deb0*/  LDSM.16.M88.4 R200, [R218] ;  /* 0x00000000dac8783b */ /* 0x000fee0000000200 */
[C---:B------:R-:W-:Y:S08]  /*dec0*/  HMMA.16816.F32 R20, R192.reuse, R188, R20 ;  /* 0x000000bcc014723c */ /* 0x040ff00000001814 */
[C---:B------:R-:W-:Y:S01]  /*ded0*/  HMMA.16816.F32 R24, R192.reuse, R190, R24 ;  /* 0x000000bec018723c */ /* 0x040fe20000001818 */
[----:B------:R-:W1:Y:S07]  /*dee0*/  LDSM.16.M88.4 R188, [R232+0x2000] ;  /* 0x00200000e8bc783b */ /* 0x000e6e0000000200 */
[C---:B------:R-:W-:Y:S08]  /*def0*/  HMMA.16816.F32 R28, R192.reuse, R204, R28 ;  /* 0x000000ccc01c723c */ /* 0x040ff0000000181c */
[----:B------:R-:W-:Y:S01]  /*df00*/  HMMA.16816.F32 R32, R192, R206, R32 ;  /* 0x000000cec020723c */ /* 0x000fe20000001820 */
[----:B------:R-:W5:Y:S04]  /*df10*/  LDSM.16.M88.4 R192, [R217] ;  /* 0x00000000d9c0783b */ /* 0x000f680000000200 */
[----:B------:R-:W1:Y:S03]  /*df20*/  LDSM.16.M88.4 R204, [R216] ;  /* 0x00000000d8cc783b */ /* 0x000e660000000200 */
[C---:B--2---:R-:W-:Y:S08]  /*df30*/  HMMA.16816.F32 R4, R168.reuse, R176, R4 ;  /* 0x000000b0a804723c */ /* 0x044ff00000001804 */
[C---:B------:R-:W-:Y:S01]  /*df40*/  HMMA.16816.F32 R8, R168.reuse, R178, R8 ;  /* 0x000000b2a808723c */ /* 0x040fe20000001808 */
[----:B------:R-:W-:Y:S07]  /*df50*/  LDSM.16.M88.4 R176, [R227+0xa000] ;  /* 0x00a00000e3b0783b */ /* 0x000fee0000000200 */
[C---:B------:R-:W-:Y:S08]  /*df60*/  HMMA.16816.F32 R12, R168.reuse, R180, R12 ;  /* 0x000000b4a80c723c */ /* 0x040ff0000000180c */
[C---:B------:R-:W-:Y:S01]  /*df70*/  HMMA.16816.F32 R16, R168.reuse, R182, R16 ;  /* 0x000000b6a810723c */ /* 0x040fe20000001810 */
[----:B------:R-:W-:Y:S07]  /*df80*/  LDSM.16.M88.4 R180, [R227+0xa800] ;  /* 0x00a80000e3b4783b */ /* 0x000fee0000000200 */
[C---:B---3--:R-:W-:Y:S08]  /*df90*/  HMMA.16816.F32 R20, R168.reuse, R172, R20 ;  /* 0x000000aca814723c */ /* 0x048ff00000001814 */
[C---:B------:R-:W-:Y:S01]  /*dfa0*/  HMMA.16816.F32 R24, R168.reuse, R174, R24 ;  /* 0x000000aea818723c */ /* 0x040fe20000001818 */
[----:B------:R-:W2:Y:S07]  /*dfb0*/  LDSM.16.M88.4 R172, [R230+0x2000] ;  /* 0x00200000e6ac783b */ /* 0x000eae0000000200 */
[C---:B----4-:R-:W-:Y:S08]  /*dfc0*/  HMMA.16816.F32 R28, R168.reuse, R184, R28 ;  /* 0x000000b8a81c723c */ /* 0x050ff0000000181c */
[----:B------:R-:W-:Y:S01]  /*dfd0*/  HMMA.16816.F32 R32, R168, R186, R32 ;  /* 0x000000baa820723c */ /* 0x000fe20000001820 */
[----:B------:R-:W3:Y:S04]  /*dfe0*/  LDSM.16.M88.4 R168, [R227+0xb000] ;  /* 0x00b00000e3a8783b */ /* 0x000ee80000000200 */
[----:B------:R-:W4:Y:S03]  /*dff0*/  LDSM.16.M88.4 R184, [R227+0xb800] ;  /* 0x00b80000e3b8783b */ /* 0x000f260000000200 */
[C---:B-1----:R-:W-:Y:S08]  /*e000*/  HMMA.16816.F32 R4, R188.reuse, R196, R4 ;  /* 0x000000c4bc04723c */ /* 0x042ff00000001804 */
[C---:B------:R-:W-:Y:S01]  /*e010*/  HMMA.16816.F32 R8, R188.reuse, R198, R8 ;  /* 0x000000c6bc08723c */ /* 0x040fe20000001808 */
[----:B------:R-:W-:Y:S07]  /*e020*/  LDSM.16.M88.4 R196, [R220+0x2000] ;  /* 0x00200000dcc4783b */ /* 0x000fee0000000200 */
[C---:B------:R-:W-:Y:S08]  /*e030*/  HMMA.16816.F32 R12, R188.reuse, R200, R12 ;  /* 0x000000c8bc0c723c */ /* 0x040ff0000000180c */
[C---:B------:R-:W-:Y:S01]  /*e040*/  HMMA.16816.F32 R16, R188.reuse, R202, R16 ;  /* 0x000000cabc10723c */ /* 0x040fe20000001810 */
[----:B------:R-:W-:Y:S07]  /*e050*/  LDSM.16.M88.4 R200, [R220+0x2800] ;  /* 0x00280000dcc8783b */ /* 0x000fee0000000200 */
[C---:B-----5:R-:W-:Y:S08]  /*e060*/  HMMA.16816.F32 R20, R188.reuse, R192, R20 ;  /* 0x000000c0bc14723c */ /* 0x060ff00000001814 */
[C---:B------:R-:W-:Y:S01]  /*e070*/  HMMA.16816.F32 R24, R188.reuse, R194, R24 ;  /* 0x000000c2bc18723c */ /* 0x040fe20000001818 */
[----:B------:R-:W1:Y:S07]  /*e080*/  LDSM.16.M88.4 R192, [R229+0x2000] ;  /* 0x00200000e5c0783b */ /* 0x000e6e0000000200 */
[C---:B------:R-:W-:Y:S08]  /*e090*/  HMMA.16816.F32 R28, R188.reuse, R204, R28 ;  /* 0x000000ccbc1c723c */ /* 0x040ff0000000181c */
[----:B------:R-:W-:Y:S01]  /*e0a0*/  HMMA.16816.F32 R32, R188, R206, R32 ;  /* 0x000000cebc20723c */ /* 0x000fe20000001820 */
[----:B------:R-:W5:Y:S04]  /*e0b0*/  LDSM.16.M88.4 R188, [R220+0x3000] ;  /* 0x00300000dcbc783b */ /* 0x000f680000000200 */
[----:B------:R-:W1:Y:S03]  /*e0c0*/  LDSM.16.M88.4 R204, [R220+0x3800] ;  /* 0x00380000dccc783b */ /* 0x000e660000000200 */
        /* <DEDUP_REMOVED lines=19> */
[C---:B-----5:R-:W-:Y:S08]  /*e200*/  HMMA.16816.F32 R20, R192.reuse, R188, R20 ;  /* 0x000000bcc014723c */ /* 0x060ff00000001814 */
        /* <DEDUP_REMOVED lines=84> */
[C---:B--2---:R-:W-:Y:S01]  /*e750*/  HMMA.16816.F32 R4, R172.reuse, R176, R4 ;  /* 0x000000b0ac04723c */ /* 0x044fe20000001804 */
[----:B------:R-:W-:Y:S04]  /*e760*/  DEPBAR.LE SB0, 0x0 ;  /* 0x000080000000791a */ /* 0x000fe80000000000 */
[----:B------:R-:W-:Y:S03]  /*e770*/  BAR.SYNC.DEFER_BLOCKING 0x0 ;  /* 0x0000000000007b1d */ /* 0x000fe60000010000 */
[C---:B------:R-:W-:Y:S08]  /*e780*/  HMMA.16816.F32 R8, R172.reuse, R178, R8 ;  /* 0x000000b2ac08723c */ /* 0x040ff00000001808 */
[C---:B------:R-:W-:Y:S08]  /*e790*/  HMMA.16816.F32 R12, R172.reuse, R180, R12 ;  /* 0x000000b4ac0c723c */ /* 0x040ff0000000180c */
[C---:B------:R-:W-:Y:S08]  /*e7a0*/  HMMA.16816.F32 R16, R172.reuse, R182, R16 ;  /* 0x000000b6ac10723c */ /* 0x040ff00000001810 */
[C---:B---3--:R-:W-:Y:S08]  /*e7b0*/  HMMA.16816.F32 R20, R172.reuse, R168, R20 ;  /* 0x000000a8ac14723c */ /* 0x048ff00000001814 */
[C---:B------:R-:W-:Y:S08]  /*e7c0*/  HMMA.16816.F32 R24, R172.reuse, R170, R24 ;  /* 0x000000aaac18723c */ /* 0x040ff00000001818 */
[C---:B----4-:R-:W-:Y:S08]  /*e7d0*/  HMMA.16816.F32 R28, R172.reuse, R184, R28 ;  /* 0x000000b8ac1c723c */ /* 0x050ff0000000181c */
[----:B------:R-:W-:Y:S08]  /*e7e0*/  HMMA.16816.F32 R32, R172, R186, R32 ;  /* 0x000000baac20723c */ /* 0x000ff00000001820 */
[C---:B-1----:R-:W-:Y:S08]  /*e7f0*/  HMMA.16816.F32 R4, R192.reuse, R196, R4 ;  /* 0x000000c4c004723c */ /* 0x042ff00000001804 */
[C---:B------:R-:W-:Y:S08]  /*e800*/  HMMA.16816.F32 R8, R192.reuse, R198, R8 ;  /* 0x000000c6c008723c */ /* 0x040ff00000001808 */
[C---:B------:R-:W-:Y:S08]  /*e810*/  HMMA.16816.F32 R12, R192.reuse, R200, R12 ;  /* 0x000000c8c00c723c */ /* 0x040ff0000000180c */
[C---:B------:R-:W-:Y:S08]  /*e820*/  HMMA.16816.F32 R16, R192.reuse, R202, R16 ;  /* 0x000000cac010723c */ /* 0x040ff00000001810 */
[C---:B-----5:R-:W-:Y:S08]  /*e830*/  HMMA.16816.F32 R20, R192.reuse, R188, R20 ;  /* 0x000000bcc014723c */ /* 0x060ff00000001814 */
[C---:B------:R-:W-:Y:S08]  /*e840*/  HMMA.16816.F32 R24, R192.reuse, R190, R24 ;  /* 0x000000bec018723c */ /* 0x040ff00000001818 */
[C---:B------:R-:W-:Y:S08]  /*e850*/  HMMA.16816.F32 R28, R192.reuse, R204, R28 ;  /* 0x000000ccc01c723c */ /* 0x040ff0000000181c */
[----:B------:R-:W-:Y:S01]  /*e860*/  HMMA.16816.F32 R32, R192, R206, R32 ;  /* 0x000000cec020723c */ /* 0x000fe20000001820 */
[----:B------:R-:W-:-:S07]  /*e870*/  @!P0 BRA `(.L_x_731) ;  /* 0x00000c1000008947 */ /* 0x000fce0003800000 */
[----:B------:R-:W-:Y:S01]  /*e880*/  ULDC.64 UR8, c[0x0][0x198] ;  /* 0x0000660000087ab9 */ /* 0x000fe20000000a00 */
[----:B------:R-:W-:Y:S01]  /*e890*/  PLOP3.LUT P0, PT, PT, PT, UP6, 0x80, 0x0 ;  /* 0x000000000000781c */ /* 0x000fe20003f0f068 */
[----:B------:R-:W-:Y:S01]  /*e8a0*/  IMAD.U32 R166, RZ, RZ, UR19 ;  /* 0x00000013ffa67e24 */ /* 0x000fe2000f8e00ff */
[----:B------:R-:W-:Y:S11]  /*e8b0*/  MOV R2, UR12 ;  /* 0x0000000c00027c02 */ /* 0x000ff60008000f00 */
[----:B------:R-:W-:-:S05]  /*e8c0*/  @!P0 BRA `(.L_x_732) ;  /* 0x0000047000008947 */ /* 0x000fca0003800000 */
[----:B------:R-:W-:Y:S04]  /*e8d0*/  USHF.L.U32 UR36, UR28, 0x6, URZ ;  /* 0x000000061c247899 */ /* 0x000fe8000800063f */
[----:B------:R-:W-:Y:S02]  /*e8e0*/  UIADD3 UR38, UR36, -0x40, URZ ;  /* 0xffffffc024267890 */ /* 0x000fe4000fffe03f */
[----:B------:R-:W-:Y:S04]  /*e8f0*/  UIADD3 UR36, UR36, -0x80, URZ ;  /* 0xffffff8024247890 */ /* 0x000fe8000fffe03f */
[----:B------:R-:W-:Y:S01]  /*e900*/  IMAD.U32 R166, RZ, RZ, UR38 ;  /* 0x00000026ffa67e24 */ /* 0x000fe2000f8e00ff */
[----:B------:R-:W-:Y:S01]  /*e910*/  ULOP3.LUT UR38, UR38, UR10, URZ, 0x3c, !UPT ;  /* 0x0000000a26267292 */ /* 0x000fe2000f8e3c3f */
[----:B------:R-:W-:Y:S01]  /*e920*/  IMAD.U32 R164, RZ, RZ, UR36 ;  /* 0x00000024ffa47e24 */ /* 0x000fe2000f8e00ff */
[----:B------:R-:W-:Y:S02]  /*e930*/  ULOP3.LUT UR36, UR36, UR10, URZ, 0x3c, !UPT ;  /* 0x0000000a24247292 */ /* 0x000fe4000f8e3c3f */
[----:B------:R-:W-:Y:S02]  /*e940*/  IABS R3, R166 ;  /* 0x000000a600037213 */ /* 0x000fe40000000000 */
[----:B------:R-:W-:Y:S02]  /*e950*/  IABS R2, R164 ;  /* 0x000000a400027213 */ /* 0x000fe40000000000 */
        /* <DEDUP_REMOVED lines=28> */
[----:B------:R-:W-:Y:S01]  /*eb20*/  IMAD.U32 R164, RZ, RZ, UR37 ;  /* 0x00000025ffa47e24 */ /* 0x000fe2000f8e00ff */
[----:B------:R-:W-:Y:S02]  /*eb30*/  MOV R2, UR39 ;  /* 0x0000002700027c02 */ /* 0x000fe40008000f00 */
[----:B------:R-:W-:Y:S02]  /*eb40*/  LEA R168, P0, R3, UR30, 0x2 ;  /* 0x0000001e03a87c11 */ /* 0x000fe4000f8010ff */
[----:B------:R-:W-:Y:S02]  /*eb50*/  LEA R170, P1, R166, UR30, 0x2 ;  /* 0x0000001ea6aa7c11 */ /* 0x000fe4000f8210ff */
[----:B------:R-:W1:Y:S01]  /*eb60*/  R2UR UR8, R168 ;  /* 0x00000000a80873c2 */ /* 0x000e6200000e0000 */
[----:B------:R-:W-:Y:S02]  /*eb70*/  LEA.HI.X.SX32 R169, R2, UR31, 0x2, P0 ;  /* 0x0000001f02a97c11 */ /* 0x000fe400080f16ff */
[----:B------:R-:W-:Y:S05]  /*eb80*/  LEA.HI.X.SX32 R171, R164, UR31, 0x2, P1 ;  /* 0x0000001fa4ab7c11 */ /* 0x000fea00088f16ff */
[----:B------:R-:W2:Y:S08]  /*eb90*/  R2UR UR9, R169 ;  /* 0x00000000a90973c2 */ /* 0x000eb000000e0000 */
[----:B------:R-:W3:Y:S08]  /*eba0*/  R2UR UR34, R170 ;  /* 0x00000000aa2273c2 */ /* 0x000ef000000e0000 */
[----:B------:R-:W4:Y:S01]  /*ebb0*/  R2UR UR35, R171 ;  /* 0x00000000ab2373c2 */ /* 0x000f2200000e0000 */
[----:B-1----:R-:W-:Y:S01]  /*ebc0*/  MOV R166, UR8 ;  /* 0x0000000800a67c02 */ /* 0x002fe20008000f00 */
[----:B--2---:R-:W-:Y:S05]  /*ebd0*/  IMAD.U32 R167, RZ, RZ, UR9 ;  /* 0x00000009ffa77e24 */ /* 0x004fea000f8e00ff */
[----:B------:R1:W2:Y:S01]  /*ebe0*/  LDG.E R3, [R166.64] ;  /* 0x00000020a6037981 */ /* 0x0002a2000c1e1900 */
[----:B---3--:R-:W-:Y:S01]  /*ebf0*/  MOV R172, UR34 ;  /* 0x0000002200ac7c02 */ /* 0x008fe20008000f00 */
[----:B------:R-:W-:Y:S04]  /*ec00*/  UIADD3 UR34, UR39, -UR37, URZ ;  /* 0x8000002527227290 */ /* 0x000fe8000fffe03f */
[----:B------:R-:W-:Y:S01]  /*ec10*/  UIMAD UR34, UR34, UR10, -0x40 ;  /* 0xffffffc0222274a4 */ /* 0x000fe2000f8e020a */
[----:B----4-:R-:W-:Y:S03]  /*ec20*/  IMAD.U32 R173, RZ, RZ, UR35 ;  /* 0x00000023ffad7e24 */ /* 0x010fe6000f8e00ff */
[----:B------:R-:W-:Y:S02]  /*ec30*/  USHF.R.S32.HI UR9, URZ, 0x1f, UR34 ;  /* 0x0000001f3f097899 */ /* 0x000fe40008011422 */
[----:B------:R-:W-:Y:S01]  /*ec40*/  UIMAD UR8, UR7, UR34, URZ ;  /* 0x00000022070872a4 */ /* 0x000fe2000f8e023f */
[----:B------:R-:W2:Y:S01]  /*ec50*/  LDG.E R2, [R172.64] ;  /* 0x00000020ac027981 */ /* 0x000ea2000c1e1900 */
[----:B------:R-:W-:Y:S02]  /*ec60*/  UIMAD.WIDE.U32 UR34, UR6, UR34, URZ ;  /* 0x00000022062272a5 */ /* 0x000fe4000f8e003f */
[----:B------:R-:W-:Y:S03]  /*ec70*/  UIMAD UR8, UR9, UR6, UR8 ;  /* 0x00000006090872a4 */ /* 0x000fe6000f8e0208 */
[----:B------:R-:W-:Y:S02]  /*ec80*/  UMOV UR9, UR7 ;  /* 0x0000000700097c82 */ /* 0x000fe40008000000 */
[----:B------:R-:W-:Y:S01]  /*ec90*/  UIADD3 UR8, UR35, UR8, URZ ;  /* 0x0000000823087290 */ /* 0x000fe2000fffe03f */
[----:B-1----:R-:W-:Y:S01]  /*eca0*/  IMAD.U32 R166, RZ, RZ, UR34 ;  /* 0x00000022ffa67e24 */ /* 0x002fe2000f8e00ff */
[----:B------:R-:W-:Y:S04]  /*ecb0*/  MOV R167, UR35 ;  /* 0x0000002300a77c02 */ /* 0x000fe80008000f00 */
[----:B------:R-:W-:Y:S01]  /*ecc0*/  IMAD.U32 R167, RZ, RZ, UR8 ;  /* 0x00000008ffa77e24 */ /* 0x000fe2000f8e00ff */
[----:B------:R-:W-:Y:S01]  /*ecd0*/  UMOV UR8, UR6 ;  /* 0x0000000600087c82 */ /* 0x000fe20008000000 */
[----:B--2---:R-:W-:Y:S04]  /*ece0*/  IADD3 R2, -R3, R2, RZ ;  /* 0x0000000203027210 */ /* 0x004fe80007ffe1ff */
[----:B------:R-:W-:Y:S01]  /*ecf0*/  SHF.R.S32.HI R3, RZ, 0x1f, R2 ;  /* 0x0000001fff037819 */ /* 0x000fe20000011402 */
[C---:B------:R-:W-:Y:S04]  /*ed00*/  IMAD.WIDE.U32 R166, R2.reuse, c[0x0][0x180], R166 ;  /* 0x0000600002a67a25 */ /* 0x040fe800078e00a6 */
[----:B------:R-:W-:Y:S04]  /*ed10*/  IMAD R3, R3, c[0x0][0x180], RZ ;  /* 0x0000600003037a24 */ /* 0x000fe800078e02ff */
[----:B------:R-:W-:Y:S05]  /*ed20*/  IMAD R3, R2, c[0x0][0x184], R3 ;  /* 0x0000610002037a24 */ /* 0x000fea00078e0203 */
[----:B------:R-:W-:Y:S02]  /*ed30*/  IADD3 R2, R167, R3, RZ ;  /* 0x00000003a7027210 */ /* 0x000fe40007ffe0ff */
.L_x_732:
[----:B------:R1:W-:Y:S01]  /*ed40*/  @P6 STS.128 [R238+0x8000], RZ ;  /* 0x008000ffee006388 */ /* 0x0003e20000000c00 */
[CC--:B------:R-:W-:Y:S01]  /*ed50*/  LEA R176, P0, R166.reuse, R244.reuse, 0x1 ;  /* 0x000000f4a6b07211 */ /* 0x0c0fe200078008ff */
[----:B------:R-:W-:Y:S01]  /*ed60*/  UMOV UR6, UR8 ;  /* 0x0000000800067c82 */ /* 0x000fe20008000000 */
[C---:B------:R-:W-:Y:S01]  /*ed70*/  IADD3 R167, P1, R166.reuse, UR24, RZ ;  /* 0x00000018a6a77c10 */ /* 0x040fe2000ff3e0ff */
[----:B------:R-:W-:Y:S01]  /*ed80*/  UMOV UR7, UR9 ;  /* 0x0000000900077c82 */ /* 0x000fe20008000000 */
[-C--:B------:R-:W-:Y:S02]  /*ed90*/  LEA.HI.X R177, R166, R243.reuse, R2, 0x1, P0 ;  /* 0x000000f3a6b17211 */ /* 0x080fe400000f0c02 */
[CC--:B------:R-:W-:Y:S02]  /*eda0*/  @!P5 LEA R170, P0, R167.reuse, R244.reuse, 0x1 ;  /* 0x000000f4a7aad211 */ /* 0x0c0fe400078008ff */
[----:B------:R-:W-:Y:S01]  /*edb0*/  IADD3.X R164, R2, UR23, RZ, P1, !PT ;  /* 0x0000001702a47c10 */ /* 0x000fe20008ffe4ff */
[----:B------:R-:W-:Y:S01]  /*edc0*/  @!PT LDS RZ, [RZ] ;  /* 0x00000000fffff984 */ /* 0x000fe20000000800 */
[----:B------:R-:W-:Y:S01]  /*edd0*/  @!PT LDS RZ, [RZ] ;  /* 0x00000000fffff984 */ /* 0x000fe20000000800 */
[----:B------:R-:W-:Y:S01]  /*ede0*/  @!PT LDS RZ, [RZ] ;  /* 0x00000000fffff984 */ /* 0x000fe20000000800 */
[----:B------:R1:W-:Y:S01]  /*edf0*/  @!P6 LDGSTS.E.BYPASS.LTC128B.128 [R238+0x8000], [R176.64] ;  /* 0x08000000b0eeefae */ /* 0x0003e2000b901d60 */
[CC--:B------:R-:W-:Y:S02]  /*ee00*/  @!P6 LEA R174, P1, R167.reuse, R244.reuse, 0x1 ;  /* 0x000000f4a7aee211 */ /* 0x0c0fe400078208ff */
[CCC-:B------:R-:W-:Y:S01]  /*ee10*/  @!P5 LEA.HI.X R171, R167.reuse, R243.reuse, R164.reuse, 0x1, P0 ;  /* 0x000000f3a7abd211 */ /* 0x1c0fe200000f0ca4 */
[----:B------:R1:W-:Y:S01]  /*ee20*/  @P5 STS.128 [R238+0xa000], RZ ;  /* 0x00a000ffee005388 */ /* 0x0003e20000000c00 */
[CC--:B------:R-:W-:Y:S02]  /*ee30*/  @!P6 LEA.HI.X R175, R167.reuse, R243.reuse, R164, 0x1, P1 ;  /* 0x000000f3a7afe211 */ /* 0x0c0fe400008f0ca4 */
[CC--:B------:R-:W-:Y:S01]  /*ee40*/  @!P3 LEA R166, P1, R167.reuse, R244.reuse, 0x1 ;  /* 0x000000f4a7a6b211 */ /* 0x0c0fe200078208ff */
[----:B------:R-:W-:Y:S01]  /*ee50*/  @!PT LDS RZ, [RZ] ;  /* 0x00000000fffff984 */ /* 0x000fe20000000800 */
[----:B------:R-:W-:Y:S01]  /*ee60*/  @!PT LDS RZ, [RZ] ;  /* 0x00000000fffff984 */ /* 0x000fe20000000800 */
[----:B------:R-:W-:Y:S01]  /*ee70*/  @!PT LDS RZ, [RZ] ;  /* 0x00000000fffff984 */ /* 0x000fe20000000800 */
[----:B------:R1:W-:Y:S01]  /*ee80*/  @!P5 LDGSTS.E.BYPASS.LTC128B.128 [R238+0xa000], [R176.64+0x80] ;  /* 0x0a000080b0eedfae */ /* 0x0003e2000b901d60 */
[----:B------:R-:W-:Y:S03]  /*ee90*/  IADD3 R3, P2, R167, UR24, RZ ;  /* 0x00000018a7037c10 */ /* 0x000fe6000ff5e0ff */
[----:B------:R1:W-:Y:S01]  /*eea0*/  @P4 STS.128 [R238+0xc000], RZ ;  /* 0x00c000ffee004388 */ /* 0x0003e20000000c00 */
[-C--:B------:R-:W-:Y:S02]  /*eeb0*/  @!P6 LEA R172, P0, R3, R244.reuse, 0x1 ;  /* 0x000000f403ace211 */ /* 0x080fe400078008ff */
[----:B------:R-:W-:Y:S01]  /*eec0*/  IADD3.X R2, R164, UR23, RZ, P2, !PT ;  /* 0x00000017a4027c10 */ /* 0x000fe200097fe4ff */
[----:B------:R-:W-:Y:S01]  /*eed0*/  @!PT LDS RZ, [RZ] ;  /* 0x00000000fffff984 */ /* 0x000fe20000000800 */
[----:B------:R-:W-:Y:S01]  /*eee0*/  @!PT LDS RZ, [RZ] ;  /* 0x00000000fffff984 */ /* 0x000fe20000000800 */
[----:B------:R-:W-:Y:S01]  /*eef0*/  @!PT LDS RZ, [RZ] ;  /* 0x00000000fffff984 */ /* 0x000fe20000000800 */
[----:B------:R1:W-:Y:S01]  /*ef00*/  @!P4 LDGSTS.E.BYPASS.LTC128B.128 [R238+0xc000], [R176.64+0x100] ;  /* 0x0c000100b0eecfae */ /* 0x0003e2000b901d60 */
[-C--:B------:R-:W-:Y:S02]  /*ef10*/  @!P4 LEA R168, P2, R167, R244.reuse, 0x1 ;  /* 0x000000f4a7a8c211 */ /* 0x080fe400078408ff */
[-C--:B------:R-:W-:Y:S01]  /*ef20*/  @!P6 LEA.HI.X R173, R3, R243.reuse, R2, 0x1, P0 ;  /* 0x000000f303ade211 */ /* 0x080fe200000f0c02 */
[----:B------:R1:W-:Y:S01]  /*ef30*/  @P3 STS.128 [R238+0xe000], RZ ;  /* 0x00e000ffee003388 */ /* 0x0003e20000000c00 */
[CCC-:B------:R-:W-:Y:S02]  /*ef40*/  @!P4 LEA.HI.X R169, R167.reuse, R243.reuse, R164.reuse, 0x1, P2 ;  /* 0x000000f3a7a9c211 */ /* 0x1c0fe400010f0ca4 */
[-C--:B------:R-:W-:Y:S01]  /*ef50*/  @!P3 LEA.HI.X R167, R167, R243.reuse, R164, 0x1, P1 ;  /* 0x000000f3a7a7b211 */ /* 0x080fe200008f0ca4 */
[----:B------:R-:W-:Y:S01]  /*ef60*/  @!PT LDS RZ, [RZ] ;  /* 0x00000000fffff984 */ /* 0x000fe20000000800 */
[----:B------:R-:W-:Y:S01]  /*ef70*/  @!PT LDS RZ, [RZ] ;  /* 0x00000000fffff984 */ /* 0x000fe20000000800 */
[----:B------:R-:W-:Y:S01]  /*ef80*/  @!PT LDS RZ, [RZ] ;  /* 0x00000000fffff984 */ /* 0x000fe20000000800 */
[----:B------:R1:W-:Y:S01]  /*ef90*/  @!P3 LDGSTS.E.BYPASS.LTC128B.128 [R238+0xe000], [R176.64+0x180] ;  /* 0x0e000180b0eebfae */ /* 0x0003e2000b901d60 */
[CC--:B------:R-:W-:Y:S02]  /*efa0*/  @!P5 LEA R182, P2, R3.reuse, R244.reuse, 0x1 ;  /* 0x000000f403b6d211 */ /* 0x0c0fe400078408ff */
[CC--:B------:R-:W-:Y:S01]  /*efb0*/  @!P4 LEA R180, P1, R3.reuse, R244.reuse, 0x1 ;  /* 0x000000f403b4c211 */ /* 0x0c0fe200078208ff */
[----:B------:R1:W-:Y:S01]  /*efc0*/  @P6 STS.128 [R238+0x8800], RZ ;  /* 0x008800ffee006388 */ /* 0x0003e20000000c00 */
[CCC-:B------:R-:W-:Y:S02]  /*efd0*/  @!P5 LEA.HI.X R183, R3.reuse, R243.reuse, R2.reuse, 0x1, P2 ;  /* 0x000000f303b7d211 */ /* 0x1c0fe400010f0c02 */
[CCC-:B------:R-:W-:Y:S01]  /*efe0*/  @!P4 LEA.HI.X R181, R3.reuse, R243.reuse, R2.reuse, 0x1, P1 ;  /* 0x000000f303b5c211 */ /* 0x1c0fe200008f0c02 */
[----:B------:R-:W-:Y:S01]  /*eff0*/  @!PT LDS RZ, [RZ] ;  /* 0x00000000fffff984 */ /* 0x000fe20000000800 */
[----:B------:R-:W-:Y:S01]  /*f000*/  @!PT LDS RZ, [RZ] ;  /* 0x00000000fffff984 */ /* 0x000fe20000000800 */
[----:B------:R-:W-:Y:S01]  /*f010*/  @!PT LDS RZ, [RZ] ;  /* 0x00000000fffff984 */ /* 0x000fe20000000800 */
[----:B------:R1:W-:Y:S01]  /*f020*/  @!P6 LDGSTS.E.BYPASS.LTC128B.128 [R238+0x8800], [R174.64] ;  /* 0x08800000aeeeefae */ /* 0x0003e2000b901d60 */
[CC--:B------:R-:W-:Y:S02]  /*f030*/  @!P3 LEA R178, P0, R3.reuse, R244.reuse, 0x1 ;  /* 0x000000f403b2b211 */ /* 0x0c0fe400078008ff */
[C---:B------:R-:W-:Y:S01]  /*f040*/  IADD3 R164, P2, R3.reuse, UR24, RZ ;  /* 0x0000001803a47c10 */ /* 0x040fe2000ff5e0ff */
[----:B------:R1:W-:Y:S01]  /*f050*/  @P5 STS.128 [R238+0xa800], RZ ;  /* 0x00a800ffee005388 */ /* 0x0003e20000000c00 */
[-C--:B------:R-:W-:Y:S02]  /*f060*/  @!P3 LEA.HI.X R179, R3, R243.reuse, R2, 0x1, P0 ;  /* 0x000000f303b3b211 */ /* 0x080fe400000f0c02 */
[CC--:B------:R-:W-:Y:S01]  /*f070*/  @!P6 LEA R188, P0, R164.reuse, R244.reuse, 0x1 ;  /* 0x000000f4a4bce211 */ /* 0x0c0fe200078008ff */
[----:B------:R-:W-:Y:S01]  /*f080*/  @!PT LDS RZ, [RZ] ;  /* 0x00000000fffff984 */ /* 0x000fe20000000800 */
[----:B------:R-:W-:Y:S01]  /*f090*/  @!PT LDS RZ, [RZ] ;  /* 0x00000000fffff984 */ /* 0x000fe20000000800 */
[----:B------:R-:W-:Y:S01]  /*f0a0*/  @!PT LDS RZ, [RZ] ;  /* 0x00000000fffff984 */ /* 0x000fe20000000800 */
[----:B------:R1:W-:Y:S01]  /*f0b0*/  @!P5 LDGSTS.E.BYPASS.LTC128B.128 [R238+0xa800], [R170.64+0x80] ;  /* 0x0a800080aaeedfae */ /* 0x0003e2000b901d60 */
[-C--:B------:R-:W-:Y:S02]  /*f0c0*/  @!P4 LEA R184, P1, R164, R244.reuse, 0x1 ;  /* 0x000000f4a4b8c211 */ /* 0x080fe400078208ff */
[----:B------:R-:W-:Y:S01]  /*f0d0*/  IADD3.X R2, R2, UR23, RZ, P2, !PT ;  /* 0x0000001702027c10 */ /* 0x000fe200097fe4ff */
[----:B------:R1:W-:Y:S01]  /*f0e0*/  @P4 STS.128 [R238+0xc800], RZ ;  /* 0x00c800ffee004388 */ /* 0x0003e20000000c00 */
[CC--:B------:R-:W-:Y:S02]  /*f0f0*/  @!P5 LEA R186, P2, R164.reuse, R244.reuse, 0x1 ;  /* 0x000000f4a4bad211 */ /* 0x0c0fe400078408ff */
[CCC-:B------:R-:W-:Y:S01]  /*f100*/  @!P6 LEA.HI.X R189, R164.reuse, R243.reuse, R2.reuse, 0x1, P0 ;  /* 0x000000f3a4bde211 */ /* 0x1c0fe200000f0c02 */
[----:B------:R-:W-:Y:S01]  /*f110*/  @!PT LDS RZ, [RZ] ;  /* 0x00000000fffff984 */ /* 0x000fe20000000800 */
[----:B------:R-:W-:Y:S01]  /*f120*/  @!PT LDS RZ, [RZ] ;  /* 0x00000000fffff984 */ /* 0x000fe20000000800 */
[----:B------:R-:W-:Y:S01]  /*f130*/  @!PT LDS RZ, [RZ] ;  /* 0x00000000fffff984 */ /* 0x000fe20000000800 */
[----:B------:R1:W-:Y:S01]  /*f140*/  @!P4 LDGSTS.E.BYPASS.LTC128B.128 [R238+0xc800], [R168.64+0x100] ;  /* 0x0c800100a8eecfae */ /* 0x0003e2000b901d60 */
[CCC-:B------:R-:W-:Y:S02]  /*f150*/  @!P5 LEA.HI.X R187, R164.reuse, R243.reuse, R2.reuse, 0x1, P2 ;  /* 0x000000f3a4bbd211 */ /* 0x1c0fe400010f0c02 */
[CC--:B------:R-:W-:Y:S01]  /*f160*/  @!P4 LEA.HI.X R185, R164.reuse, R243.reuse, R2, 0x1, P1 ;  /* 0x000000f3a4b9c211 */ /* 0x0c0fe200008f0c02 */
[----:B------:R1:W-:Y:S01]  /*f170*/  @P3 STS.128 [R238+0xe800], RZ ;  /* 0x00e800ffee003388 */ /* 0x0003e20000000c00 */
[C---:B------:R-:W-:Y:S01]  /*f180*/  @!P3 LEA R190, P0, R164.reuse, R244, 0x1 ;  /* 0x000000f4a4beb211 */ /* 0x040fe200078008ff */
[----:B------:R-:W-:Y:S02]  /*f190*/  IMAD.MOV.U32 R244, RZ, RZ, R176 ;  /* 0x000000fffff47224 */ /* 0x000fe400078e00b0 */
[----:B------:R-:W-:Y:S01]  /*f1a0*/  @!PT LDS RZ, [RZ] ;  /* 0x00000000fffff984 */ /* 0x000fe20000000800 */
[----:B------:R-:W-:Y:S01]  /*f1b0*/  @!PT LDS RZ, [RZ] ;  /* 0x00000000fffff984 */ /* 0x000fe20000000800 */
[----:B------:R-:W-:Y:S01]  /*f1c0*/  @!PT LDS RZ, [RZ] ;  /* 0x00000000fffff984 */ /* 0x000fe20000000800 */
[----:B------:R1:W-:Y:S01]  /*f1d0*/  @!P3 LDGSTS.E.BYPASS.LTC128B.128 [R238+0xe800], [R166.64+0x180] ;  /* 0x0e800180a6eebfae */ /* 0x0003e2000b901d60 */
[----:B------:R-:W-:Y:S01]  /*f1e0*/  @!P3 LEA.HI.X R191, R164, R243, R2, 0x1, P0 ;  /* 0x000000f3a4bfb211 */ /* 0x000fe200000f0c02 */
[----:B------:R-:W-:Y:S02]  /*f1f0*/  IMAD.MOV.U32 R243, RZ, RZ, R177 ;  /* 0x000000fffff37224 */ /* 0x000fe400078e00b1 */
        /* <DEDUP_REMOVED lines=40> */
[----:B------:R-:W0:Y:S02]  /*f480*/  LDGDEPBAR ;  /* 0x00000000000079af */ /* 0x000e240000000000 */
.L_x_731:
[----:B------:R-:W-:Y:S01]  /*f490*/  FMNMX.FTZ R2, R4, R165, !PT ;  /* 0x000000a504027209 */ /* 0x000fe20007810000 */
[----:B-1----:R-:W-:Y:S01]  /*f4a0*/  LDSM.16.MT88.4 R172, [R226+0x10000] ;  /* 0x01000000e2ac783b */ /* 0x002fe20000004200 */
[----:B------:R-:W-:Y:S01]  /*f4b0*/  FMNMX.FTZ R164, R6, R0, !PT ;  /* 0x0000000006a47209 */ /* 0x000fe20007810000 */
[----:B------:R-:W-:Y:S01]  /*f4c0*/  UISETP.GT.AND UP2, UPT, UR28, 0x1, UPT ;  /* 0x000000011c00788c */ /* 0x000fe2000bf44270 */
[----:B------:R-:W-:Y:S01]  /*f4d0*/  FMNMX.FTZ R3, R5, R2, !PT ;  /* 0x0000000205037209 */ /* 0x000fe20007810000 */
[----:B------:R-:W-:Y:S01]  /*f4e0*/  UIADD3 UR28, UR28, -0x1, URZ ;  /* 0xffffffff1c1c7890 */ /* 0x000fe2000fffe03f */
[----:B------:R-:W-:Y:S01]  /*f4f0*/  FMNMX.FTZ R167, R7, R164, !PT ;  /* 0x000000a407a77209 */ /* 0x000fe20007810000 */
[----:B------:R-:W-:Y:S01]  /*f500*/  UMOV UR8, UR22 ;  /* 0x0000001600087c82 */ /* 0x000fe20008000000 */
[----:B------:R-:W-:Y:S01]  /*f510*/  FMNMX.FTZ R2, R8, R3, !PT ;  /* 0x0000000308027209 */ /* 0x000fe20007810000 */
[----:B------:R-:W-:Y:S01]  /*f520*/  LDSM.16.MT88.4 R176, [R225+0x10000] ;  /* 0x01000000e1b0783b */ /* 0x000fe20000004200 */
[----:B------:R-:W-:Y:S01]  /*f530*/  FMNMX.FTZ R164, R10, R167, !PT ;  /* 0x000000a70aa47209 */ /* 0x000fe20007810000 */
[----:B------:R-:W-:Y:S01]  /*f540*/  UMOV UR9, UR21 ;  /* 0x0000001500097c82 */ /* 0x000fe20008000000 */
[----:B------:R-:W-:Y:S02]  /*f550*/  FMNMX.FTZ R3, R9, R2, !PT ;  /* 0x0000000209037209 */ /* 0x000fe40007810000 */
[----:B------:R-:W-:Y:S02]  /*f560*/  FMNMX.FTZ R167, R11, R164, !PT ;  /* 0x000000a40ba77209 */ /* 0x000fe40007810000 */
[----:B------:R-:W-:Y:S01]  /*f570*/  FMNMX.FTZ R2, R12, R3, !PT ;  /* 0x000000030c027209 */ /* 0x000fe20007810000 */
[----:B------:R-:W-:Y:S01]  /*f580*/  LDSM.16.MT88.4 R180, [R226+0x12800] ;  /* 0x01280000e2b4783b */ /* 0x000fe20000004200 */
[----:B------:R-:W-:Y:S02]  /*f590*/  FMNMX.FTZ R164, R14, R167, !PT ;  /* 0x000000a70ea47209 */ /* 0x000fe40007810000 */
        /* <DEDUP_REMOVED lines=17> */
[----:B------:R-:W-:Y:S02]  /*f6b0*/  FMNMX.FTZ R2, R28, R3, !PT ;  /* 0x000000031c027209 */ /* 0x000fe40007810000 */
[----:B------:R-:W-:Y:S02]  /*f6c0*/  FMNMX.FTZ R164, R30, R167, !PT ;  /* 0x000000a71ea47209 */ /* 0x000fe40007810000 */
[----:B------:R-:W-:Y:S04]  /*f6d0*/  FMNMX.FTZ R3, R29, R2, !PT ;  /* 0x000000021d037209 */ /* 0x000fe80007810000 */
[----:B------:R-:W-:Y:S02]  /*f6e0*/  FMNMX.FTZ R2, R32, R3, !PT ;  /* 0x0000000320027209 */ /* 0x000fe40007810000 */
[----:B------:R-:W-:Y:S02]  /*f6f0*/  FMNMX.FTZ R3, R31, R164, !PT ;  /* 0x000000a41f037209 */ /* 0x000fe40007810000 */
[----:B------:R-:W-:Y:S02]  /*f700*/  FMNMX.FTZ R168, R33, R2, !PT ;  /* 0x0000000221a87209 */ /* 0x000fe40007810000 */
[----:B------:R-:W-:Y:S03]  /*f710*/  FMNMX.FTZ R2, R34, R3, !PT ;  /* 0x0000000322027209 */ /* 0x000fe60007810000 */
[----:B------:R-:W-:Y:S01]  /*f720*/  SHFL.BFLY PT, R3, R168, 0x2, 0x1f ;  /* 0x0c401f00a8037f89 */ /* 0x000fe200000e0000 */
[----:B------:R-:W-:Y:S07]  /*f730*/  FMNMX.FTZ R169, R35, R2, !PT ;  /* 0x0000000223a97209 */ /* 0x000fee0007810000 */
[----:B------:R-:W1:Y:S02]  /*f740*/  SHFL.BFLY PT, R2, R169, 0x2, 0x1f ;  /* 0x0c401f00a9027f89 */ /* 0x000e6400000e0000 */
[----:B-1----:R-:W-:Y:S02]  /*f750*/  FMNMX.FTZ R166, R169, R2, !PT ;  /* 0x00000002a9a67209 */ /* 0x002fe40007810000 */
[----:B------:R-:W-:Y:S04]  /*f760*/  FMNMX.FTZ R171, R168, R3, !PT ;  /* 0x00000003a8ab7209 */ /* 0x000fe80007810000 */
[----:B------:R-:W1:Y:S08]  /*f770*/  SHFL.BFLY PT, R3, R166, 0x1, 0x1f ;  /* 0x0c201f00a6037f89 */ /* 0x000e7000000e0000 */
[----:B------:R-:W2:Y:S01]  /*f780*/  SHFL.BFLY PT, R164, R171, 0x1, 0x1f ;  /* 0x0c201f00aba47f89 */ /* 0x000ea200000e0000 */
[----:B-1----:R-:W-:Y:S05]  /*f790*/  FMNMX.FTZ R3, R166, R3, !PT ;  /* 0x00000003a6037209 */ /* 0x002fea0007810000 */
[----:B------:R-:W-:Y:S01]  /*f7a0*/  FMUL.FTZ R199, R3, c[0x0][0x23c] ;  /* 0x00008f0003c77a20 */ /* 0x000fe20000410000 */
[----:B--2---:R-:W-:Y:S04]  /*f7b0*/  FMNMX.FTZ R164, R171, R164, !PT ;  /* 0x000000a4aba47209 */ /* 0x004fe80007810000 */
[C---:B------:R-:W-:Y:S01]  /*f7c0*/  FSETP.NEU.FTZ.AND P0, PT, R164.reuse, -INF , PT ;  /* 0xff800000a400780b */ /* 0x040fe20003f1d000 */
[C---:B------:R-:W-:Y:S02]  /*f7d0*/  FMUL.FTZ R200, R164.reuse, c[0x0][0x23c] ;  /* 0x00008f00a4c87a20 */ /* 0x040fe40000410000 */
[----:B------:R-:W-:Y:S02]  /*f7e0*/  FADD.FTZ R2, -R164, R165 ;  /* 0x000000a5a4027221 */ /* 0x000fe40000010100 */
[C---:B------:R-:W-:Y:S01]  /*f7f0*/  FADD.FTZ R165, -R3.reuse, R0 ;  /* 0x0000000003a57221 */ /* 0x040fe20000010100 */
[----:B------:R-:W-:Y:S01]  /*f800*/  FSEL R200, R200, RZ, P0 ;  /* 0x000000ffc8c87208 */ /* 0x000fe20000000000 */
[----:B------:R-:W-:Y:S01]  /*f810*/  FMUL.FTZ R167, R2, c[0x0][0x23c] ;  /* 0x00008f0002a77a20 */ /* 0x000fe20000410000 */
[----:B------:R-:W-:Y:S01]  /*f820*/  FSETP.NEU.FTZ.AND P0, PT, R3, -INF , PT ;  /* 0xff8000000300780b */ /* 0x000fe20003f1d000 */
[----:B------:R-:W-:Y:S01]  /*f830*/  FMUL.FTZ R0, R165, c[0x0][0x23c] ;  /* 0x00008f00a5007a20 */ /* 0x000fe20000410000 */
[----:B------:R-:W-:Y:S01]  /*f840*/  MOV R165, R164 ;  /* 0x000000a400a57202 */ /* 0x000fe20000000f00 */
[--C-:B------:R-:W-:Y:S01]  /*f850*/  FFMA.FTZ R168, R5, c[0x0][0x23c], -R200.reuse ;  /* 0x00008f0005a87a23 */ /* 0x100fe200000108c8 */
[----:B------:R-:W1:Y:S01]  /*f860*/  MUFU.EX2 R2, R167 ;  /* 0x000000a700027308 */ /* 0x000e620000000800 */
[----:B------:R-:W-:Y:S01]  /*f870*/  FSEL R199, R199, RZ, P0 ;  /* 0x000000ffc7c77208 */ /* 0x000fe20000000000 */
[--C-:B------:R-:W-:Y:S01]  /*f880*/  FFMA.FTZ R166, R4, c[0x0][0x23c], -R200.reuse ;  /* 0x00008f0004a67a23 */ /* 0x100fe200000108c8 */
[----:B------:R-:W-:Y:S01]  /*f890*/  PLOP3.LUT P0, PT, PT, PT, UP2, 0x80, 0x0 ;  /* 0x000000000000781c */ /* 0x000fe20003f0f028 */
[--C-:B------:R-:W-:Y:S02]  /*f8a0*/  FFMA.FTZ R201, R12, c[0x0][0x23c], -R200.reuse ;  /* 0x00008f000cc97a23 */ /* 0x100fe400000108c8 */
[--C-:B------:R-:W-:Y:S02]  /*f8b0*/  FFMA.FTZ R198, R6, c[0x0][0x23c], -R199.reuse ;  /* 0x00008f0006c67a23 */ /* 0x100fe400000108c7 */
[--C-:B------:R-:W-:Y:S02]  /*f8c0*/  FFMA.FTZ R5, R7, c[0x0][0x23c], -R199.reuse ;  /* 0x00008f0007057a23 */ /* 0x100fe400000108c7 */
[----:B------:R2:W-:Y:S01]  /*f8d0*/  MUFU.EX2 R167, R168 ;  /* 0x000000a800a77308 */ /* 0x0005e20000000800 */
[--C-:B------:R-:W-:Y:S02]  /*f8e0*/  FFMA.FTZ R6, R8, c[0x0][0x23c], -R200.reuse ;  /* 0x00008f0008067a23 */ /* 0x100fe400000108c8 */
[--C-:B------:R-:W-:Y:S02]  /*f8f0*/  FFMA.FTZ R7, R9, c[0x0][0x23c], -R200.reuse ;  /* 0x00008f0009077a23 */ /* 0x100fe400000108c8 */
[--C-:B------:R-:W-:Y:S02]  /*f900*/  FFMA.FTZ R196, R10, c[0x0][0x23c], -R199.reuse ;  /* 0x00008f000ac47a23 */ /* 0x100fe400000108c7 */
[--C-:B------:R-:W-:Y:S02]  /*f910*/  FFMA.FTZ R197, R11, c[0x0][0x23c], -R199.reuse ;  /* 0x00008f000bc57a23 */ /* 0x100fe400000108c7 */
[--C-:B------:R-:W-:Y:S01]  /*f920*/  FFMA.FTZ R202, R13, c[0x0][0x23c], -R200.reuse ;  /* 0x00008f000dca7a23 */ /* 0x100fe200000108c8 */
[----:B------:R-:W3:Y:S01]  /*f930*/  MUFU.EX2 R0, R0 ;  /* 0x0000000000007308 */ /* 0x000ee20000000800 */
[--C-:B------:R-:W-:Y:S02]  /*f940*/  FFMA.FTZ R203, R14, c[0x0][0x23c], -R199.reuse ;  /* 0x00008f000ecb7a23 */ /* 0x100fe400000108c7 */
[--C-:B------:R-:W-:Y:S02]  /*f950*/  FFMA.FTZ R204, R15, c[0x0][0x23c], -R199.reuse ;  /* 0x00008f000fcc7a23 */ /* 0x100fe400000108c7 */
[C---:B-1----:R-:W-:Y:S02]  /*f960*/  FMUL.FTZ R8, R2.reuse, R160 ;  /* 0x000000a002087220 */ /* 0x042fe40000410000 */
[C---:B------:R-:W-:Y:S02]  /*f970*/  FMUL.FTZ R9, R2.reuse, R161 ;  /* 0x000000a102097220 */ /* 0x040fe40000410000 */
[C---:B------:R-:W-:Y:S01]  /*f980*/  FMUL.FTZ R36, R2.reuse, R36 ;  /* 0x0000002402247220 */ /* 0x040fe20000410000 */
[----:B------:R-:W1:Y:S01]  /*f990*/  MUFU.EX2 R166, R166 ;  /* 0x000000a600a67308 */ /* 0x000e620000000800 */
[C---:B------:R-:W-:Y:S02]  /*f9a0*/  FMUL.FTZ R37, R2.reuse, R37 ;  /* 0x0000002502257220 */ /* 0x040fe40000410000 */
[C---:B------:R-:W-:Y:S01]  /*f9b0*/  FMUL.FTZ R40, R2.reuse, R40 ;  /* 0x0000002802287220 */ /* 0x040fe20000410000 */
[----:B--2---:R-:W2:Y:S01]  /*f9c0*/  LDSM.16.MT88.4 R168, [R228+0x10000] ;  /* 0x01000000e4a8783b */ /* 0x004ea20000004200 */
[C---:B------:R-:W-:Y:S02]  /*f9d0*/  FMUL.FTZ R41, R2.reuse, R41 ;  /* 0x0000002902297220 */ /* 0x040fe40000410000 */
[C---:B------:R-:W-:Y:S02]  /*f9e0*/  FMUL.FTZ R44, R2.reuse, R44 ;  /* 0x0000002c022c7220 */ /* 0x040fe40000410000 */
[C---:B------:R-:W-:Y:S01]  /*f9f0*/  FMUL.FTZ R45, R2.reuse, R45 ;  /* 0x0000002d022d7220 */ /* 0x040fe20000410000 */
[----:B------:R-:W-:Y:S01]  /*fa00*/  MUFU.EX2 R198, R198 ;  /* 0x000000c600c67308 */ /* 0x000fe20000000800 */
[C---:B------:R-:W-:Y:S02]  /*fa10*/  FMUL.FTZ R48, R2.reuse, R48 ;  /* 0x0000003002307220 */ /* 0x040fe40000410000 */
[----:B------:R-:W-:Y:S02]  /*fa20*/  FMUL.FTZ R49, R2, R49 ;  /* 0x0000003102317220 */ /* 0x000fe40000410000 */
[C---:B---3--:R-:W-:Y:S02]  /*fa30*/  FMUL.FTZ R10, R0.reuse, R162 ;  /* 0x000000a2000a7220 */ /* 0x048fe40000410000 */
[C---:B------:R-:W-:Y:S02]  /*fa40*/  FMUL.FTZ R11, R0.reuse, R163 ;  /* 0x000000a3000b7220 */ /* 0x040fe40000410000 */
[C---:B------:R-:W-:Y:S01]  /*fa50*/  FMUL.FTZ R38, R0.reuse, R38 ;  /* 0x0000002600267220 */ /* 0x040fe20000410000 */
[----:B------:R-:W3:Y:S01]  /*fa60*/  MUFU.EX2 R5, R5 ;  /* 0x0000000500057308 */ /* 0x000ee20000000800 */
[C---:B------:R-:W-:Y:S02]  /*fa70*/  FMUL.FTZ R39, R0.reuse, R39 ;  /* 0x0000002700277220 */ /* 0x040fe40000410000 */
[C---:B------:R-:W-:Y:S01]  /*fa80*/  FMUL.FTZ R42, R0.reuse, R42 ;  /* 0x0000002a002a7220 */ /* 0x040fe20000410000 */
[----:B-1----:R-:W-:Y:S01]  /*fa90*/  F2FP.PACK_AB R160, R167, R166 ;  /* 0x000000a6a7a0723e */ /* 0x002fe200000000ff */
[C---:B------:R-:W-:Y:S02]  /*faa0*/  FMUL.FTZ R43, R0.reuse, R43 ;  /* 0x0000002b002b7220 */ /* 0x040fe40000410000 */
[C---:B------:R-:W-:Y:S02]  /*fab0*/  FMUL.FTZ R46, R0.reuse, R46 ;  /* 0x0000002e002e7220 */ /* 0x040fe40000410000 */
[C---:B------:R-:W-:Y:S01]  /*fac0*/  FMUL.FTZ R47, R0.reuse, R47 ;  /* 0x0000002f002f7220 */ /* 0x040fe20000410000 */
[----:B------:R-:W-:Y:S01]  /*fad0*/  MUFU.EX2 R6, R6 ;  /* 0x0000000600067308 */ /* 0x000fe20000000800 */
[C---:B------:R-:W-:Y:S02]  /*fae0*/  FMUL.FTZ R50, R0.reuse, R50 ;  /* 0x0000003200327220 */ /* 0x040fe40000410000 */
[----:B------:R-:W-:Y:S02]  /*faf0*/  FMUL.FTZ R51, R0, R51 ;  /* 0x0000003300337220 */ /* 0x000fe40000410000 */
[C---:B------:R-:W-:Y:S02]  /*fb00*/  FMUL.FTZ R12, R2.reuse, R156 ;  /* 0x0000009c020c7220 */ /* 0x040fe40000410000 */
[----:B------:R-:W-:Y:S02]  /*fb10*/  FMUL.FTZ R13, R2, R157 ;  /* 0x0000009d020d7220 */ /* 0x000fe40000410000 */
[C---:B------:R-:W-:Y:S01]  /*fb20*/  FMUL.FTZ R14, R0.reuse, R158 ;  /* 0x0000009e000e7220 */ /* 0x040fe20000410000 */
[----:B------:R-:W1:Y:S01]  /*fb30*/  MUFU.EX2 R7, R7 ;  /* 0x0000000700077308 */ /* 0x000e620000000800 */
[----:B------:R-:W-:Y:S02]  /*fb40*/  FMUL.FTZ R15, R0, R159 ;  /* 0x0000009f000f7220 */ /* 0x000fe40000410000 */
[----:B------:R-:W-:Y:S01]  /*fb50*/  LDSM.16.MT88.4 R156, [R224+0x16000] ;  /* 0x01600000e09c783b */ /* 0x000fe20000004200 */
[----:B---3--:R-:W-:Y:S01]  /*fb60*/  F2FP.PACK_AB R161, R5, R198 ;  /* 0x000000c605a1723e */ /* 0x008fe200000000ff */
[C---:B------:R-:W-:Y:S02]  /*fb70*/  FMUL.FTZ R52, R2.reuse, R52 ;  /* 0x0000003402347220 */ /* 0x040fe40000410000 */
[----:B------:R-:W-:Y:S02]  /*fb80*/  FMUL.FTZ R53, R2, R53 ;  /* 0x0000003502357220 */ /* 0x000fe40000410000 */
[C---:B------:R-:W-:Y:S01]  /*fb90*/  FMUL.FTZ R54, R0.reuse, R54 ;  /* 0x0000003600367220 */ /* 0x040fe20000410000 */
[----:B------:R-:W-:Y:S01]  /*fba0*/  MUFU.EX2 R196, R196 ;  /* 0x000000c400c47308 */ /* 0x000fe20000000800 */
[----:B------:R-:W-:Y:S02]  /*fbb0*/  FMUL.FTZ R55, R0, R55 ;  /* 0x0000003700377220 */ /* 0x000fe40000410000 */
[C---:B------:R-:W-:Y:S02]  /*fbc0*/  FMUL.FTZ R56, R2.reuse, R56 ;  /* 0x0000003802387220 */ /* 0x040fe40000410000 */
[----:B------:R-:W-:Y:S02]  /*fbd0*/  FMUL.FTZ R57, R2, R57 ;  /* 0x0000003902397220 */ /* 0x000fe40000410000 */
[C---:B------:R-:W-:Y:S02]  /*fbe0*/  FMUL.FTZ R58, R0.reuse, R58 ;  /* 0x0000003a003a7220 */ /* 0x040fe40000410000 */
[----:B------:R-:W-:Y:S01]  /*fbf0*/  FMUL.FTZ R59, R0, R59 ;  /* 0x0000003b003b7220 */ /* 0x000fe20000410000 */
[----:B------:R-:W3:Y:S01]  /*fc00*/  MUFU.EX2 R197, R197 ;  /* 0x000000c500c57308 */ /* 0x000ee20000000800 */
[C---:B------:R-:W-:Y:S02]  /*fc10*/  FMUL.FTZ R60, R2.reuse, R60 ;  /* 0x0000003c023c7220 */ /* 0x040fe40000410000 */
[----:B------:R-:W-:Y:S01]  /*fc20*/  FMUL.FTZ R61, R2, R61 ;  /* 0x0000003d023d7220 */ /* 0x000fe20000410000 */
[----:B-1----:R-:W-:Y:S01]  /*fc30*/  F2FP.PACK_AB R162, R7, R6 ;  /* 0x0000000607a2723e */ /* 0x002fe200000000ff */
        /* <DEDUP_REMOVED lines=9> */
[----:B------:R-:W1:Y:S01]  /*fcd0*/  MUFU.EX2 R202, R202 ;  /* 0x000000ca00ca7308 */ /* 0x000e620000000800 */
[C---:B------:R-:W-:Y:S02]  /*fce0*/  FMUL.FTZ R70, R0.reuse, R70 ;  /* 0x0000004600467220 */ /* 0x040fe40000410000 */
[----:B------:R-:W-:Y:S01]  /*fcf0*/  FMUL.FTZ R71, R0, R71 ;  /* 0x0000004700477220 */ /* 0x000fe20000410000 */
[----:B---3--:R-:W-:Y:S01]  /*fd00*/  F2FP.PACK_AB R163, R197, R196 ;  /* 0x000000c4c5a3723e */ /* 0x008fe200000000ff */
[C---:B------:R-:W-:Y:S02]  /*fd10*/  FMUL.FTZ R72, R2.reuse, R72 ;  /* 0x0000004802487220 */ /* 0x040fe40000410000 */
[----:B------:R-:W-:Y:S02]  /*fd20*/  FMUL.FTZ R73, R2, R73 ;  /* 0x0000004902497220 */ /* 0x000fe40000410000 */
[C---:B------:R-:W-:Y:S01]  /*fd30*/  FMUL.FTZ R74, R0.reuse, R74 ;  /* 0x0000004a004a7220 */ /* 0x040fe20000410000 */
[----:B------:R-:W-:Y:S01]  /*fd40*/  MUFU.EX2 R203, R203 ;  /* 0x000000cb00cb7308 */ /* 0x000fe20000000800 */
[C---:B--2---:R-:W-:Y:S05]  /*fd50*/  HMMA.16816.F32 R8, R160.reuse, R168, R8 ;  /* 0x000000a8a008723c */ /* 0x044fea0000001808 */
[----:B------:R-:W-:Y:S02]  /*fd60*/  FMUL.FTZ R75, R0, R75 ;  /* 0x0000004b004b7220 */ /* 0x000fe40000410000 */
[C---:B------:R-:W-:Y:S01]  /*fd70*/  FMUL.FTZ R76, R2.reuse, R76 ;  /* 0x0000004c024c7220 */ /* 0x040fe20000410000 */
[C---:B------:R-:W-:Y:S01]  /*fd80*/  HMMA.16816.F32 R36, R160.reuse, R170, R36 ;  /* 0x000000aaa024723c */ /* 0x040fe20000001824 */
[----:B------:R-:W2:Y:S01]  /*fd90*/  LDSM.16.MT88.4 R168, [R224+0x10000] ;  /* 0x01000000e0a8783b */ /* 0x000ea20000004200 */
[----:B------:R-:W3:Y:S02]  /*fda0*/  MUFU.EX2 R204, R204 ;  /* 0x000000cc00cc7308 */ /* 0x000ee40000000800 */
[----:B------:R-:W-:Y:S02]  /*fdb0*/  FMUL.FTZ R77, R2, R77 ;  /* 0x0000004d024d7220 */ /* 0x000fe40000410000 */
[C---:B------:R-:W-:Y:S02]  /*fdc0*/  FMUL.FTZ R78, R0.reuse, R78 ;  /* 0x0000004e004e7220 */ /* 0x040fe40000410000 */
[C---:B------:R-:W-:Y:S04]  /*fdd0*/  HMMA.16816.F32 R40, R160.reuse, R172, R40 ;  /* 0x000000aca028723c */ /* 0x040fe80000001828 */
[----:B------:R-:W-:Y:S02]  /*fde0*/  FMUL.FTZ R79, R0, R79 ;  /* 0x0000004f004f7220 */ /* 0x000fe40000410000 */
[C---:B------:R-:W-:Y:S02]  /*fdf0*/  FMUL.FTZ R80, R2.reuse, R80 ;  /* 0x0000005002507220 */ /* 0x040fe40000410000 */
[C---:B------:R-:W-:Y:S01]  /*fe00*/  HMMA.16816.F32 R44, R160.reuse, R174, R44 ;  /* 0x000000aea02c723c */ /* 0x040fe2000000182c */
[----:B------:R-:W4:Y:S03]  /*fe10*/  LDSM.16.MT88.4 R172, [R228+0x12000] ;  /* 0x01200000e4ac783b */ /* 0x000f260000004200 */
[----:B------:R-:W-:Y:S02]  /*fe20*/  FMUL.FTZ R81, R2, R81 ;  /* 0x0000005102517220 */ /* 0x000fe40000410000 */
[C---:B------:R-:W-:Y:S02]  /*fe30*/  FMUL.FTZ R82, R0.reuse, R82 ;  /* 0x0000005200527220 */ /* 0x040fe40000410000 */
[C---:B------:R-:W-:Y:S04]  /*fe40*/  HMMA.16816.F32 R48, R160.reuse, R176, R48 ;  /* 0x000000b0a030723c */ /* 0x040fe80000001830 */
[----:B------:R-:W-:Y:S02]  /*fe50*/  FMUL.FTZ R83, R0, R83 ;  /* 0x0000005300537220 */ /* 0x000fe40000410000 */
[C---:B------:R-:W-:Y:S02]  /*fe60*/  FMUL.FTZ R84, R2.reuse, R84 ;  /* 0x0000005402547220 */ /* 0x040fe40000410000 */
[C---:B------:R-:W-:Y:S01]  /*fe70*/  HMMA.16816.F32 R52, R160.reuse, R178, R52 ;  /* 0x000000b2a034723c */ /* 0x040fe20000001834 */
[----:B------:R-:W5:Y:S03]  /*fe80*/  LDSM.16.MT88.4 R176, [R226+0x12000] ;  /* 0x01200000e2b0783b */ /* 0x000f660000004200 */
[----:B------:R-:W-:Y:S02]  /*fe90*/  FMUL.FTZ R85, R2, R85 ;  /* 0x0000005502557220 */ /* 0x000fe40000410000 */
[C---:B------:R-:W-:Y:S02]  /*fea0*/  FMUL.FTZ R86, R0.reuse, R86 ;  /* 0x0000005600567220 */ /* 0x040fe40000410000 */
[----:B------:R-:W-:Y:S01]  /*feb0*/  FMUL.FTZ R87, R0, R87 ;  /* 0x0000005700577220 */ /* 0x000fe20000410000 */
[C---:B--2---:R-:W-:Y:S03]  /*fec0*/  HMMA.16816.F32 R56, R160.reuse, R168, R56 ;  /* 0x000000a8a038723c */ /* 0x044fe60000001838 */
[C---:B------:R-:W-:Y:S02]  /*fed0*/  FMUL.FTZ R88, R2.reuse, R88 ;  /* 0x0000005802587220 */ /* 0x040fe40000410000 */
[----:B------:R-:W-:Y:S02]  /*fee0*/  FMUL.FTZ R89, R2, R89 ;  /* 0x0000005902597220 */ /* 0x000fe40000410000 */
[C---:B------:R-:W-:Y:S01]  /*fef0*/  FMUL.FTZ R90, R0.reuse, R90 ;  /* 0x0000005a005a7220 */ /* 0x040fe20000410000 */
[C---:B------:R-:W-:Y:S01]  /*ff00*/  HMMA.16816.F32 R60, R160.reuse, R170, R60 ;  /* 0x000000aaa03c723c */ /* 0x040fe2000000183c */
[----:B------:R-:W2:Y:S03]  /*ff10*/  LDSM.16.MT88.4 R168, [R225+0x12000] ;  /* 0x01200000e1a8783b */ /* 0x000ea60000004200 */
[----:B------:R-:W-:Y:S02]  /*ff20*/  FMUL.FTZ R91, R0, R91 ;  /* 0x0000005b005b7220 */ /* 0x000fe40000410000 */
[C---:B------:R-:W-:Y:S02]  /*ff30*/  FMUL.FTZ R92, R2.reuse, R92 ;  /* 0x0000005c025c7220 */ /* 0x040fe40000410000 */
[C---:B----4-:R-:W-:Y:S04]  /*ff40*/  HMMA.16816.F32 R64, R160.reuse, R172, R64 ;  /* 0x000000aca040723c */ /* 0x050fe80000001840 */
[----:B------:R-:W-:Y:S02]  /*ff50*/  FMUL.FTZ R93, R2, R93 ;  /* 0x0000005d025d7220 */ /* 0x000fe40000410000 */
[C---:B------:R-:W-:Y:S02]  /*ff60*/  FMUL.FTZ R94, R0.reuse, R94 ;  /* 0x0000005e005e7220 */ /* 0x040fe40000410000 */
[C---:B------:R-:W-:Y:S01]  /*ff70*/  HMMA.16816.F32 R68, R160.reuse, R174, R68 ;  /* 0x000000aea044723c */ /* 0x040fe20000001844 */
[----:B------:R-:W4:Y:S03]  /*ff80*/  LDSM.16.MT88.4 R172, [R224+0x12000] ;  /* 0x01200000e0ac783b */ /* 0x000f260000004200 */
[----:B------:R-:W-:Y:S02]  /*ff90*/  FMUL.FTZ R95, R0, R95 ;  /* 0x0000005f005f7220 */ /* 0x000fe40000410000 */
[C---:B------:R-:W-:Y:S02]  /*ffa0*/  FMUL.FTZ R96, R2.reuse, R96 ;  /* 0x0000006002607220 */ /* 0x040fe40000410000 */
[C---:B-----5:R-:W-:Y:S04]  /*ffb0*/  HMMA.16816.F32 R72, R160.reuse, R176, R72 ;  /* 0x000000b0a048723c */ /* 0x060fe80000001848 */
        /* <DEDUP_REMOVED lines=45> */
[----:B------:R-:W-:Y:S03]  /*10290*/  FMUL.FTZ R125, R2, R125 ;  /* 0x0000007d027d7220 */ /* 0x000fe60000410000 */
[C---:B-----5:R-:W-:Y:S03]  /*102a0*/  HMMA.16816.F32 R120, R160.reuse, R176, R120 ;  /* 0x000000b0a078723c */ /* 0x060fe60000001878 */
[C---:B------:R-:W-:Y:S02]  /*102b0*/  FMUL.FTZ R126, R0.reuse, R126 ;  /* 0x0000007e007e7220 */ /* 0x040fe40000410000 */
[----:B------:R-:W-:Y:S02]  /*102c0*/  FMUL.FTZ R127, R0, R127 ;  /* 0x0000007f007f7220 */ /* 0x000fe40000410000 */
[C---:B------:R-:W-:Y:S02]  /*102d0*/  FMUL.FTZ R128, R2.reuse, R128 ;  /* 0x0000008002807220 */ /* 0x040fe40000410000 */
[----:B------:R-:W-:Y:S03]  /*102e0*/  FMUL.FTZ R129, R2, R129 ;  /* 0x0000008102817220 */ /* 0x000fe60000410000 */
[C---:B------:R-:W-:Y:S01]  /*102f0*/  HMMA.16816.F32 R124, R160.reuse, R178, R124 ;  /* 0x000000b2a07c723c */ /* 0x040fe2000000187c */
[----:B------:R-:W5:Y:S02]  /*10300*/  LDSM.16.MT88.4 R176, [R225+0x16000] ;  /* 0x01600000e1b0783b */ /* 0x000f640000004200 */
[C---:B------:R-:W-:Y:S02]  /*10310*/  FMUL.FTZ R130, R0.reuse, R130 ;  /* 0x0000008200827220 */ /* 0x040fe40000410000 */
[----:B------:R-:W-:Y:S02]  /*10320*/  FMUL.FTZ R131, R0, R131 ;  /* 0x0000008300837220 */ /* 0x000fe40000410000 */
[C---:B------:R-:W-:Y:S02]  /*10330*/  FMUL.FTZ R132, R2.reuse, R132 ;  /* 0x0000008402847220 */ /* 0x040fe40000410000 */
[----:B------:R-:W-:Y:S03]  /*10340*/  FMUL.FTZ R133, R2, R133 ;  /* 0x0000008502857220 */ /* 0x000fe60000410000 */
[C---:B--2---:R-:W-:Y:S03]  /*10350*/  HMMA.16816.F32 R128, R160.reuse, R168, R128 ;  /* 0x000000a8a080723c */ /* 0x044fe60000001880 */
[C---:B------:R-:W-:Y:S02]  /*10360*/  FMUL.FTZ R134, R0.reuse, R134 ;  /* 0x0000008600867220 */ /* 0x040fe40000410000 */
[----:B------:R-:W-:Y:S02]  /*10370*/  FMUL.FTZ R135, R0, R135 ;  /* 0x0000008700877220 */ /* 0x000fe40000410000 */
[C---:B------:R-:W-:Y:S02]  /*10380*/  FMUL.FTZ R136, R2.reuse, R136 ;  /* 0x0000008802887220 */ /* 0x040fe40000410000 */
[----:B------:R-:W-:Y:S03]  /*10390*/  FMUL.FTZ R137, R2, R137 ;  /* 0x0000008902897220 */ /* 0x000fe60000410000 */
[C---:B------:R-:W-:Y:S01]  /*103a0*/  HMMA.16816.F32 R132, R160.reuse, R170, R132 ;  /* 0x000000aaa084723c */ /* 0x040fe20000001884 */
[----:B------:R-:W2:Y:S02]  /*103b0*/  LDSM.16.MT88.4 R168, [R228+0x10800] ;  /* 0x01080000e4a8783b */ /* 0x000ea40000004200 */
[C---:B------:R-:W-:Y:S02]  /*103c0*/  FMUL.FTZ R138, R0.reuse, R138 ;  /* 0x0000008a008a7220 */ /* 0x040fe40000410000 */
[----:B------:R-:W-:Y:S02]  /*103d0*/  FMUL.FTZ R139, R0, R139 ;  /* 0x0000008b008b7220 */ /* 0x000fe40000410000 */
[C---:B------:R-:W-:Y:S02]  /*103e0*/  FMUL.FTZ R140, R2.reuse, R140 ;  /* 0x0000008c028c7220 */ /* 0x040fe40000410000 */
[----:B------:R-:W-:Y:S03]  /*103f0*/  FMUL.FTZ R141, R2, R141 ;  /* 0x0000008d028d7220 */ /* 0x000fe60000410000 */
[C---:B----4-:R-:W-:Y:S03]  /*10400*/  HMMA.16816.F32 R136, R160.reuse, R172, R136 ;  /* 0x000000aca088723c */ /* 0x050fe60000001888 */
[C---:B------:R-:W-:Y:S02]  /*10410*/  FMUL.FTZ R142, R0.reuse, R142 ;  /* 0x0000008e008e7220 */ /* 0x040fe40000410000 */
[----:B------:R-:W-:Y:S02]  /*10420*/  FMUL.FTZ R143, R0, R143 ;  /* 0x0000008f008f7220 */ /* 0x000fe40000410000 */
[--C-:B------:R-:W-:Y:S01]  /*10430*/  FFMA.FTZ R205, R16, c[0x0][0x23c], -R200.reuse ;  /* 0x00008f0010cd7a23 */ /* 0x100fe200000108c8 */
[C---:B------:R-:W-:Y:S01]  /*10440*/  HMMA.16816.F32 R12, R160.reuse, R174, R12 ;  /* 0x000000aea00c723c */ /* 0x040fe2000000180c */
[----:B------:R-:W4:Y:S03]  /*10450*/  LDSM.16.MT88.4 R172, [R226+0x10800] ;  /* 0x01080000e2ac783b */ /* 0x000f260000004200 */
[----:B------:R-:W-:Y:S01]  /*10460*/  FFMA.FTZ R206, R17, c[0x0][0x23c], -R200 ;  /* 0x00008f0011ce7a23 */ /* 0x000fe200000108c8 */
[----:B------:R-:W-:Y:S01]  /*10470*/  MUFU.EX2 R205, R205 ;  /* 0x000000cd00cd7308 */ /* 0x000fe20000000800 */
[--C-:B------:R-:W-:Y:S02]  /*10480*/  FFMA.FTZ R207, R18, c[0x0][0x23c], -R199.reuse ;  /* 0x00008f0012cf7a23 */ /* 0x100fe400000108c7 */
[C---:B-----5:R-:W-:Y:S04]  /*10490*/  HMMA.16816.F32 R140, R160.reuse, R176, R140 ;  /* 0x000000b0a08c723c */ /* 0x060fe8000000188c */
[----:B------:R-:W-:Y:S02]  /*104a0*/  FFMA.FTZ R246, R19, c[0x0][0x23c], -R199 ;  /* 0x00008f0013f67a23 */ /* 0x000fe400000108c7 */
[C---:B------:R-:W-:Y:S01]  /*104b0*/  FMUL.FTZ R144, R2.reuse, R144 ;  /* 0x0000009002907220 */ /* 0x040fe20000410000 */
[----:B------:R-:W5:Y:S01]  /*104c0*/  MUFU.EX2 R206, R206 ;  /* 0x000000ce00ce7308 */ /* 0x000f620000000800 */
[----:B------:R-:W-:Y:S04]  /*104d0*/  FMUL.FTZ R145, R2, R145 ;  /* 0x0000009102917220 */ /* 0x000fe80000410000 */
[C---:B------:R-:W-:Y:S02]  /*104e0*/  FMUL.FTZ R146, R0.reuse, R146 ;  /* 0x0000009200927220 */ /* 0x040fe40000410000 */
[----:B------:R-:W-:Y:S02]  /*104f0*/  FMUL.FTZ R147, R0, R147 ;  /* 0x0000009300937220 */ /* 0x000fe40000410000 */
[----:B------:R-:W-:Y:S01]  /*10500*/  FMUL.FTZ R16, R2, R152 ;  /* 0x0000009802107220 */ /* 0x000fe20000410000 */
[----:B------:R-:W-:Y:S01]  /*10510*/  MUFU.EX2 R207, R207 ;  /* 0x000000cf00cf7308 */ /* 0x000fe20000000800 */
[----:B-1----:R-:W-:Y:S01]  /*10520*/  F2FP.PACK_AB R152, R202, R201 ;  /* 0x000000c9ca98723e */ /* 0x002fe200000000ff */
[----:B------:R-:W-:Y:S01]  /*10530*/  FMUL.FTZ R17, R2, R153 ;  /* 0x0000009902117220 */ /* 0x000fe20000410000 */
[----:B---3--:R-:W-:Y:S01]  /*10540*/  F2FP.PACK_AB R153, R204, R203 ;  /* 0x000000cbcc99723e */ /* 0x008fe200000000ff */
[C---:B------:R-:W-:Y:S01]  /*10550*/  HMMA.16816.F32 R144, R160.reuse, R178, R144 ;  /* 0x000000b2a090723c */ /* 0x040fe20000001890 */
[----:B------:R-:W1:Y:S02]  /*10560*/  LDSM.16.MT88.4 R176, [R225+0x10800] ;  /* 0x01080000e1b0783b */ /* 0x000e640000004200 */
[C---:B------:R-:W-:Y:S02]  /*10570*/  FMUL.FTZ R18, R0.reuse, R154 ;  /* 0x0000009a00127220 */ /* 0x040fe40000410000 */
[----:B------:R-:W-:Y:S01]  /*10580*/  FMUL.FTZ R19, R0, R155 ;  /* 0x0000009b00137220 */ /* 0x000fe20000410000 */
[----:B------:R-:W3:Y:S01]  /*10590*/  MUFU.EX2 R246, R246 ;  /* 0x000000f600f67308 */ /* 0x000ee20000000800 */
[C---:B------:R-:W-:Y:S02]  /*105a0*/  FMUL.FTZ R148, R2.reuse, R148 ;  /* 0x0000009402947220 */ /* 0x040fe40000410000 */
[----:B------:R-:W-:Y:S03]  /*105b0*/  FMUL.FTZ R149, R2, R149 ;  /* 0x0000009502957220 */ /* 0x000fe60000410000 */
[C---:B------:R-:W-:Y:S03]  /*105c0*/  HMMA.16816.F32 R16, R160.reuse, R156, R16 ;  /* 0x0000009ca010723c */ /* 0x040fe60000001810 */
[----:B------:R-:W-:Y:S01]  /*105d0*/  FMUL.FTZ R150, R0, R150 ;  /* 0x0000009600967220 */ /* 0x000fe20000410000 */
[----:B-----5:R-:W-:Y:S01]  /*105e0*/  F2FP.PACK_AB R154, R206, R205 ;  /* 0x000000cdce9a723e */ /* 0x020fe200000000ff */
[----:B------:R-:W-:Y:S02]  /*105f0*/  FMUL.FTZ R151, R0, R151 ;  /* 0x0000009700977220 */ /* 0x000fe40000410000 */
[----:B------:R-:W-:Y:S02]  /*10600*/  FFMA.FTZ R166, R2, R247, R166 ;  /* 0x000000f702a67223 */ /* 0x000fe400000100a6 */
[----:B------:R-:W-:Y:S03]  /*10610*/  FFMA.FTZ R198, R0, R245, R198 ;  /* 0x000000f500c67223 */ /* 0x000fe600000100c6 */
[----:B------:R-:W-:Y:S01]  /*10620*/  HMMA.16816.F32 R148, R160, R158, R148 ;  /* 0x0000009ea094723c */ /* 0x000fe20000001894 */
[----:B------:R-:W5:Y:S02]  /*10630*/  LDSM.16.MT88.4 R156, [R224+0x10800] ;  /* 0x01080000e09c783b */ /* 0x000f640000004200 */
[----:B------:R-:W-:Y:S02]  /*10640*/  FADD.FTZ R167, R167, R166 ;  /* 0x000000a6a7a77221 */ /* 0x000fe40000010000 */
[----:B------:R-:W-:Y:S01]  /*10650*/  FADD.FTZ R5, R5, R198 ;  /* 0x000000c605057221 */ /* 0x000fe20000010000 */
[----:B---3--:R-:W-:Y:S01]  /*10660*/  F2FP.PACK_AB R155, R246, R207 ;  /* 0x000000cff69b723e */ /* 0x008fe200000000ff */
[----:B------:R-:W-:Y:S02]  /*10670*/  FADD.FTZ R0, R6, R167 ;  /* 0x000000a706007221 */ /* 0x000fe40000010000 */
[----:B------:R-:W3:Y:S03]  /*10680*/  LDSM.16.MT88.4 R160, [R228+0x12800] ;  /* 0x01280000e4a0783b */ /* 0x000ee60000004200 */
[----:B------:R-:W-:Y:S01]  /*10690*/  FADD.FTZ R196, R196, R5 ;  /* 0x00000005c4c47221 */ /* 0x000fe20000010000 */
[C---:B--2---:R-:W-:Y:S05]  /*106a0*/  HMMA.16816.F32 R8, R152.reuse, R168, R8 ;  /* 0x000000a89808723c */ /* 0x044fea0000001808 */
[----:B------:R-:W-:Y:S02]  /*106b0*/  FADD.FTZ R0, R7, R0 ;  /* 0x0000000007007221 */ /* 0x000fe40000010000 */
[----:B------:R-:W-:Y:S01]  /*106c0*/  FADD.FTZ R196, R197, R196 ;  /* 0x000000c4c5c47221 */ /* 0x000fe20000010000 */
[C---:B------:R-:W-:Y:S01]  /*106d0*/  HMMA.16816.F32 R36, R152.reuse, R170, R36 ;  /* 0x000000aa9824723c */ /* 0x040fe20000001824 */
[----:B------:R-:W2:Y:S03]  /*106e0*/  LDSM.16.MT88.4 R168, [R226+0x14800] ;  /* 0x01480000e2a8783b */ /* 0x000ea60000004200 */
[----:B------:R-:W-:Y:S01]  /*106f0*/  FADD.FTZ R201, R201, R0 ;  /* 0x00000000c9c97221 */ /* 0x000fe20000010000 */
[----:B------:R-:W-:Y:S01]  /*10700*/  MOV R0, R3 ;  /* 0x0000000300007202 */ /* 0x000fe20000000f00 */
[----:B------:R-:W-:Y:S02]  /*10710*/  FADD.FTZ R203, R203, R196 ;  /* 0x000000c4cbcb7221 */ /* 0x000fe40000010000 */
[C---:B----4-:R-:W-:Y:S04]  /*10720*/  HMMA.16816.F32 R40, R152.reuse, R172, R40 ;  /* 0x000000ac9828723c */ /* 0x050fe80000001828 */
[----:B------:R-:W-:Y:S02]  /*10730*/  FADD.FTZ R202, R202, R201 ;  /* 0x000000c9caca7221 */ /* 0x000fe40000010000 */
[----:B------:R-:W-:Y:S02]  /*10740*/  FADD.FTZ R204, R204, R203 ;  /* 0x000000cbcccc7221 */ /* 0x000fe40000010000 */
[C---:B------:R-:W-:Y:S01]  /*10750*/  HMMA.16816.F32 R44, R152.reuse, R174, R44 ;  /* 0x000000ae982c723c */ /* 0x040fe2000000182c */
[----:B------:R-:W4:Y:S03]  /*10760*/  LDSM.16.MT88.4 R172, [R225+0x14800] ;  /* 0x01480000e1ac783b */ /* 0x000f260000004200 */
[----:B------:R-:W-:Y:S02]  /*10770*/  FADD.FTZ R5, R205, R202 ;  /* 0x000000cacd057221 */ /* 0x000fe40000010000 */
[----:B------:R-:W-:Y:S02]  /*10780*/  FADD.FTZ R207, R207, R204 ;  /* 0x000000cccfcf7221 */ /* 0x000fe40000010000 */
[C---:B-1----:R-:W-:Y:S04]  /*10790*/  HMMA.16816.F32 R48, R152.reuse, R176, R48 ;  /* 0x000000b09830723c */ /* 0x042fe80000001830 */
[----:B------:R-:W-:Y:S02]  /*107a0*/  FADD.FTZ R5, R206, R5 ;  /* 0x00000005ce057221 */ /* 0x000fe40000010000 */
[----:B------:R-:W-:Y:S02]  /*107b0*/  FADD.FTZ R207, R246, R207 ;  /* 0x000000cff6cf7221 */ /* 0x000fe40000010000 */
[C---:B------:R-:W-:Y:S01]  /*107c0*/  HMMA.16816.F32 R52, R152.reuse, R178, R52 ;  /* 0x000000b29834723c */ /* 0x040fe20000001834 */
[----:B------:R-:W-:Y:S07]  /*107d0*/  LDSM.16.MT88.4 R176, [R225+0x13000] ;  /* 0x01300000e1b0783b */ /* 0x000fee0000004200 */
[C---:B-----5:R-:W-:Y:S08]  /*107e0*/  HMMA.16816.F32 R56, R152.reuse, R156, R56 ;  /* 0x0000009c9838723c */ /* 0x060ff00000001838 */
[C---:B------:R-:W-:Y:S01]  /*107f0*/  HMMA.16816.F32 R60, R152.reuse, R158, R60 ;  /* 0x0000009e983c723c */ /* 0x040fe2000000183c */
[----:B------:R-:W1:Y:S07]  /*10800*/  LDSM.16.MT88.4 R156, [R224+0x14800] ;  /* 0x01480000e09c783b */ /* 0x000e6e0000004200 */
[C---:B---3--:R-:W-:Y:S08]  /*10810*/  HMMA.16816.F32 R64, R152.reuse, R160, R64 ;  /* 0x000000a09840723c */ /* 0x048ff00000001840 */
[C---:B------:R-:W-:Y:S01]  /*10820*/  HMMA.16816.F32 R68, R152.reuse, R162, R68 ;  /* 0x000000a29844723c */ /* 0x040fe20000001844 */
[----:B------:R-:W3:Y:S07]  /*10830*/  LDSM.16.MT88.4 R160, [R228+0x16800] ;  /* 0x01680000e4a0783b */ /* 0x000eee0000004200 */
[C---:B------:R-:W-:Y:S08]  /*10840*/  HMMA.16816.F32 R72, R152.reuse, R180, R72 ;  /* 0x000000b49848723c */ /* 0x040ff00000001848 */
[C---:B------:R-:W-:Y:S01]  /*10850*/  HMMA.16816.F32 R76, R152.reuse, R182, R76 ;  /* 0x000000b6984c723c */ /* 0x040fe2000000184c */
[----:B------:R-:W-:Y:S07]  /*10860*/  LDSM.16.MT88.4 R180, [R224+0x13000] ;  /* 0x01300000e0b4783b */ /* 0x000fee0000004200 */
[C---:B------:R-:W-:Y:S08]  /*10870*/  HMMA.16816.F32 R80, R152.reuse, R184, R80 ;  /* 0x000000b89850723c */ /* 0x040ff00000001850 */
[C---:B------:R-:W-:Y:S01]  /*10880*/  HMMA.16816.F32 R84, R152.reuse, R186, R84 ;  /* 0x000000ba9854723c */ /* 0x040fe20000001854 */
[----:B------:R-:W-:Y:S07]  /*10890*/  LDSM.16.MT88.4 R184, [R228+0x15000] ;  /* 0x01500000e4b8783b */ /* 0x000fee0000004200 */
[C---:B------:R-:W-:Y:S07]  /*108a0*/  HMMA.16816.F32 R88, R152.reuse, R188, R88 ;  /* 0x000000bc9858723c */ /* 0x040fee0000001858 */
[--C-:B------:R-:W-:Y:S01]  /*108b0*/  FFMA.FTZ R188, R20, c[0x0][0x23c], -R200.reuse ;  /* 0x00008f0014bc7a23 */ /* 0x100fe200000108c8 */
[C---:B------:R-:W-:Y:S04]  /*108c0*/  HMMA.16816.F32 R92, R152.reuse, R190, R92 ;  /* 0x000000be985c723c */ /* 0x040fe8000000185c */
[--C-:B------:R-:W-:Y:S01]  /*108d0*/  FFMA.FTZ R189, R21, c[0x0][0x23c], -R200.reuse ;  /* 0x00008f0015bd7a23 */ /* 0x100fe200000108c8 */
[----:B------:R-:W-:Y:S02]  /*108e0*/  MUFU.EX2 R188, R188 ;  /* 0x000000bc00bc7308 */ /* 0x000fe40000000800 */
[--C-:B------:R-:W-:Y:S01]  /*108f0*/  FFMA.FTZ R190, R22, c[0x0][0x23c], -R199.reuse ;  /* 0x00008f0016be7a23 */ /* 0x100fe200000108c7 */
[C---:B------:R-:W-:Y:S04]  /*10900*/  HMMA.16816.F32 R96, R152.reuse, R192, R96 ;  /* 0x000000c09860723c */ /* 0x040fe80000001860 */
[--C-:B------:R-:W-:Y:S02]  /*10910*/  FFMA.FTZ R191, R23, c[0x0][0x23c], -R199.reuse ;  /* 0x00008f0017bf7a23 */ /* 0x100fe400000108c7 */
[----:B------:R-:W-:Y:S01]  /*10920*/  LDSM.16.MT88.4 R20, [R224+0x16800] ;  /* 0x01680000e014783b */ /* 0x000fe20000004200 */
[--C-:B------:R-:W-:Y:S01]  /*10930*/  FFMA.FTZ R192, R24, c[0x0][0x23c], -R200.reuse ;  /* 0x00008f0018c07a23 */ /* 0x100fe200000108c8 */
[C---:B------:R-:W-:Y:S01]  /*10940*/  HMMA.16816.F32 R100, R152.reuse, R194, R100 ;  /* 0x000000c29864723c */ /* 0x040fe20000001864 */
[----:B------:R-:W5:Y:S03]  /*10950*/  MUFU.EX2 R189, R189 ;  /* 0x000000bd00bd7308 */ /* 0x000f660000000800 */
[----:B------:R-:W-:Y:S03]  /*10960*/  FFMA.FTZ R193, R25, c[0x0][0x23c], -R200 ;  /* 0x00008f0019c17a23 */ /* 0x000fe600000108c8 */
[--C-:B------:R-:W-:Y:S01]  /*10970*/  FFMA.FTZ R194, R26, c[0x0][0x23c], -R199.reuse ;  /* 0x00008f001ac27a23 */ /* 0x100fe200000108c7 */
[C---:B--2---:R-:W-:Y:S03]  /*10980*/  HMMA.16816.F32 R104, R152.reuse, R168, R104 ;  /* 0x000000a89868723c */ /* 0x044fe60000001868 */
[----:B------:R-:W-:Y:S01]  /*10990*/  MUFU.EX2 R190, R190 ;  /* 0x000000be00be7308 */ /* 0x000fe20000000800 */
[----:B------:R-:W-:Y:S02]  /*109a0*/  FFMA.FTZ R195, R27, c[0x0][0x23c], -R199 ;  /* 0x00008f001bc37a23 */ /* 0x000fe400000108c7 */
[----:B------:R-:W-:Y:S02]  /*109b0*/  LDSM.16.MT88.4 R24, [R226+0x11000] ;  /* 0x01100000e218783b */ /* 0x000fe40000004200 */
[C---:B------:R-:W-:Y:S05]  /*109c0*/  HMMA.16816.F32 R108, R152.reuse, R170, R108 ;  /* 0x000000aa986c723c */ /* 0x040fea000000186c */
[----:B------:R-:W2:Y:S01]  /*109d0*/  MUFU.EX2 R191, R191 ;  /* 0x000000bf00bf7308 */ /* 0x000ea20000000800 */
[----:B------:R-:W2:Y:S02]  /*109e0*/  LDSM.16.MT88.4 R168, [R226+0x16800] ;  /* 0x01680000e2a8783b */ /* 0x000ea40000004200 */
[C---:B----4-:R-:W-:Y:S07]  /*109f0*/  HMMA.16816.F32 R112, R152.reuse, R172, R112 ;  /* 0x000000ac9870723c */ /* 0x050fee0000001870 */
[----:B------:R-:W-:Y:S01]  /*10a00*/  MUFU.EX2 R192, R192 ;  /* 0x000000c000c07308 */ /* 0x000fe20000000800 */
[C---:B------:R-:W-:Y:S01]  /*10a10*/  HMMA.16816.F32 R116, R152.reuse, R174, R116 ;  /* 0x000000ae9874723c */ /* 0x040fe20000001874 */
[----:B------:R-:W4:Y:S07]  /*10a20*/  LDSM.16.MT88.4 R172, [R225+0x16800] ;  /* 0x01680000e1ac783b */ /* 0x000f2e0000004200 */
[C---:B-1----:R-:W-:Y:S01]  /*10a30*/  HMMA.16816.F32 R120, R152.reuse, R156, R120 ;  /* 0x0000009c9878723c */ /* 0x042fe20000001878 */
[----:B------:R-:W1:Y:S07]  /*10a40*/  MUFU.EX2 R193, R193 ;  /* 0x000000c100c17308 */ /* 0x000e6e0000000800 */
[C---:B------:R-:W-:Y:S01]  /*10a50*/  HMMA.16816.F32 R124, R152.reuse, R158, R124 ;  /* 0x0000009e987c723c */ /* 0x040fe2000000187c */
[----:B------:R-:W1:Y:S02]  /*10a60*/  LDSM.16.MT88.4 R156, [R228+0x11000] ;  /* 0x01100000e49c783b */ /* 0x000e640000004200 */
[----:B------:R-:W-:Y:S05]  /*10a70*/  MUFU.EX2 R194, R194 ;  /* 0x000000c200c27308 */ /* 0x000fea0000000800 */
[C---:B---3--:R-:W-:Y:S05]  /*10a80*/  HMMA.16816.F32 R128, R152.reuse, R160, R128 ;  /* 0x000000a09880723c */ /* 0x048fea0000001880 */
[----:B------:R-:W3:Y:S03]  /*10a90*/  MUFU.EX2 R195, R195 ;  /* 0x000000c300c37308 */ /* 0x000ee60000000800 */
[C---:B------:R-:W-:Y:S01]  /*10aa0*/  HMMA.16816.F32 R132, R152.reuse, R162, R132 ;  /* 0x000000a29884723c */ /* 0x040fe20000001884 */
[----:B------:R-:W1:Y:S07]  /*10ab0*/  LDSM.16.MT88.4 R160, [R225+0x11000] ;  /* 0x01100000e1a0783b */ /* 0x000e6e0000004200 */
[C---:B--2---:R-:W-:Y:S08]  /*10ac0*/  HMMA.16816.F32 R136, R152.reuse, R168, R136 ;  /* 0x000000a89888723c */ /* 0x044ff00000001888 */
[C---:B------:R-:W-:Y:S01]  /*10ad0*/  HMMA.16816.F32 R12, R152.reuse, R170, R12 ;  /* 0x000000aa980c723c */ /* 0x040fe2000000180c */
[----:B------:R-:W2:Y:S07]  /*10ae0*/  LDSM.16.MT88.4 R168, [R224+0x11000] ;  /* 0x01100000e0a8783b */ /* 0x000eae0000004200 */
[C---:B----4-:R-:W-:Y:S08]  /*10af0*/  HMMA.16816.F32 R140, R152.reuse, R172, R140 ;  /* 0x000000ac988c723c */ /* 0x050ff0000000188c */
[C---:B------:R-:W-:Y:S01]  /*10b00*/  HMMA.16816.F32 R144, R152.reuse, R174, R144 ;  /* 0x000000ae9890723c */ /* 0x040fe20000001890 */
[----:B------:R-:W-:Y:S07]  /*10b10*/  LDSM.16.MT88.4 R172, [R226+0x13000] ;  /* 0x01300000e2ac783b */ /* 0x000fee0000004200 */
[C---:B------:R-:W-:Y:S07]  /*10b20*/  HMMA.16816.F32 R16, R152.reuse, R20, R16 ;  /* 0x000000149810723c */ /* 0x040fee0000001810 */
[----:B-----5:R-:W-:Y:S01]  /*10b30*/  F2FP.PACK_AB R20, R189, R188 ;  /* 0x000000bcbd14723e */ /* 0x020fe200000000ff */
[----:B------:R-:W-:Y:S01]  /*10b40*/  HMMA.16816.F32 R148, R152, R22, R148 ;  /* 0x000000169894723c */ /* 0x000fe20000001894 */
[----:B------:R-:W4:Y:S03]  /*10b50*/  LDSM.16.MT88.4 R152, [R228+0x13000] ;  /* 0x01300000e498783b */ /* 0x000f260000004200 */
[----:B------:R-:W-:Y:S01]  /*10b60*/  F2FP.PACK_AB R21, R191, R190 ;  /* 0x000000bebf15723e */ /* 0x000fe200000000ff */
[----:B------:R-:W-:Y:S02]  /*10b70*/  FADD.FTZ R188, R188, R5 ;  /* 0x00000005bcbc7221 */ /* 0x000fe40000010000 */
[----:B-1----:R-:W-:Y:S01]  /*10b80*/  F2FP.PACK_AB R22, R193, R192 ;  /* 0x000000c0c116723e */ /* 0x002fe200000000ff */
[----:B------:R-:W-:Y:S01]  /*10b90*/  FADD.FTZ R190, R190, R207 ;  /* 0x000000cfbebe7221 */ /* 0x000fe20000010000 */
[----:B---3--:R-:W-:Y:S03]  /*10ba0*/  F2FP.PACK_AB R23, R195, R194 ;  /* 0x000000c2c317723e */ /* 0x008fe600000000ff */
[----:B------:R-:W-:Y:S02]  /*10bb0*/  FADD.FTZ R189, R189, R188 ;  /* 0x000000bcbdbd7221 */ /* 0x000fe40000010000 */
[----:B------:R-:W-:Y:S02]  /*10bc0*/  FADD.FTZ R191, R191, R190 ;  /* 0x000000bebfbf7221 */ /* 0x000fe40000010000 */
[C---:B------:R-:W-:Y:S05]  /*10bd0*/  HMMA.16816.F32 R8, R20.reuse, R156, R8 ;  /* 0x0000009c1408723c */ /* 0x040fea0000001808 */
[----:B------:R-:W-:Y:S02]  /*10be0*/  FADD.FTZ R192, R192, R189 ;  /* 0x000000bdc0c07221 */ /* 0x000fe40000010000 */
[----:B------:R-:W-:Y:S01]  /*10bf0*/  FADD.FTZ R194, R194, R191 ;  /* 0x000000bfc2c27221 */ /* 0x000fe20000010000 */
[C---:B------:R-:W-:Y:S01]  /*10c00*/  HMMA.16816.F32 R36, R20.reuse, R158, R36 ;  /* 0x0000009e1424723c */ /* 0x040fe20000001824 */
[----:B------:R-:W1:Y:S03]  /*10c10*/  LDSM.16.MT88.4 R156, [R226+0x15000] ;  /* 0x01500000e29c783b */ /* 0x000e660000004200 */
[----:B------:R-:W-:Y:S02]  /*10c20*/  FADD.FTZ R193, R193, R192 ;  /* 0x000000c0c1c17221 */ /* 0x000fe40000010000 */
[----:B------:R-:W-:Y:S02]  /*10c30*/  FADD.FTZ R195, R195, R194 ;  /* 0x000000c2c3c37221 */ /* 0x000fe40000010000 */
[C---:B------:R-:W-:Y:S08]  /*10c40*/  HMMA.16816.F32 R40, R20.reuse, R24, R40 ;  /* 0x000000181428723c */ /* 0x040ff00000001828 */
[C---:B------:R-:W-:Y:S01]  /*10c50*/  HMMA.16816.F32 R44, R20.reuse, R26, R44 ;  /* 0x0000001a142c723c */ /* 0x040fe2000000182c */
[----:B------:R-:W3:Y:S07]  /*10c60*/  LDSM.16.MT88.4 R24, [R225+0x15000] ;  /* 0x01500000e118783b */ /* 0x000eee0000004200 */
[C---:B------:R-:W-:Y:S08]  /*10c70*/  HMMA.16816.F32 R48, R20.reuse, R160, R48 ;  /* 0x000000a01430723c */ /* 0x040ff00000001830 */
[C---:B------:R-:W-:Y:S01]  /*10c80*/  HMMA.16816.F32 R52, R20.reuse, R162, R52 ;  /* 0x000000a21434723c */ /* 0x040fe20000001834 */
[----:B------:R-:W-:Y:S07]  /*10c90*/  LDSM.16.MT88.4 R160, [R228+0x17000] ;  /* 0x01700000e4a0783b */ /* 0x000fee0000004200 */
[C---:B--2---:R-:W-:Y:S08]  /*10ca0*/  HMMA.16816.F32 R56, R20.reuse, R168, R56 ;  /* 0x000000a81438723c */ /* 0x044ff00000001838 */
[C---:B------:R-:W-:Y:S01]  /*10cb0*/  HMMA.16816.F32 R60, R20.reuse, R170, R60 ;  /* 0x000000aa143c723c */ /* 0x040fe2000000183c */
[----:B------:R-:W-:Y:S07]  /*10cc0*/  LDSM.16.MT88.4 R168, [R224+0x13800] ;  /* 0x01380000e0a8783b */ /* 0x000fee0000004200 */
[C---:B----4-:R-:W-:Y:S08]  /*10cd0*/  HMMA.16816.F32 R64, R20.reuse, R152, R64 ;  /* 0x000000981440723c */ /* 0x050ff00000001840 */
[C---:B------:R-:W-:Y:S01]  /*10ce0*/  HMMA.16816.F32 R68, R20.reuse, R154, R68 ;  /* 0x0000009a1444723c */ /* 0x040fe20000001844 */
[----:B------:R-:W2:Y:S07]  /*10cf0*/  LDSM.16.MT88.4 R152, [R224+0x15000] ;  /* 0x01500000e098783b */ /* 0x000eae0000004200 */
        /* <DEDUP_REMOVED lines=17> */
[----:B------:R-:W4:Y:S03]  /*10e10*/  MUFU.EX2 R181, R181 ;  /* 0x000000b500b57308 */ /* 0x000f260000000800 */
[----:B------:R-:W-:Y:S03]  /*10e20*/  FFMA.FTZ R200, R33, c[0x0][0x23c], -R200 ;  /* 0x00008f0021c87a23 */ /* 0x000fe600000108c8 */
[--C-:B------:R-:W-:Y:S01]  /*10e30*/  FFMA.FTZ R186, R34, c[0x0][0x23c], -R199.reuse ;  /* 0x00008f0022ba7a23 */ /* 0x100fe200000108c7 */
[C---:B-1----:R-:W-:Y:S03]  /*10e40*/  HMMA.16816.F32 R104, R20.reuse, R156, R104 ;  /* 0x0000009c1468723c */ /* 0x042fe60000001868 */
[----:B------:R-:W-:Y:S01]  /*10e50*/  MUFU.EX2 R182, R182 ;  /* 0x000000b600b67308 */ /* 0x000fe20000000800 */
[----:B------:R-:W-:Y:S02]  /*10e60*/  FFMA.FTZ R199, R35, c[0x0][0x23c], -R199 ;  /* 0x00008f0023c77a23 */ /* 0x000fe400000108c7 */
[----:B------:R-:W-:Y:S02]  /*10e70*/  LDSM.16.MT88.4 R32, [R226+0x11800] ;  /* 0x01180000e220783b */ /* 0x000fe40000004200 */
[C---:B------:R-:W-:Y:S05]  /*10e80*/  HMMA.16816.F32 R108, R20.reuse, R158, R108 ;  /* 0x0000009e146c723c */ /* 0x040fea000000186c */
[----:B------:R-:W1:Y:S01]  /*10e90*/  MUFU.EX2 R183, R183 ;  /* 0x000000b700b77308 */ /* 0x000e620000000800 */
[----:B------:R-:W5:Y:S02]  /*10ea0*/  LDSM.16.MT88.4 R156, [R226+0x17000] ;  /* 0x01700000e29c783b */ /* 0x000f640000004200 */
[C---:B---3--:R-:W-:Y:S07]  /*10eb0*/  HMMA.16816.F32 R112, R20.reuse, R24, R112 ;  /* 0x000000181470723c */ /* 0x048fee0000001870 */
[----:B------:R-:W-:Y:S01]  /*10ec0*/  MUFU.EX2 R184, R184 ;  /* 0x000000b800b87308 */ /* 0x000fe20000000800 */
[C---:B------:R-:W-:Y:S01]  /*10ed0*/  HMMA.16816.F32 R116, R20.reuse, R26, R116 ;  /* 0x0000001a1474723c */ /* 0x040fe20000001874 */
[----:B------:R-:W3:Y:S07]  /*10ee0*/  LDSM.16.MT88.4 R24, [R225+0x17000] ;  /* 0x01700000e118783b */ /* 0x000eee0000004200 */
[C---:B--2---:R-:W-:Y:S01]  /*10ef0*/  HMMA.16816.F32 R120, R20.reuse, R152, R120 ;  /* 0x000000981478723c */ /* 0x044fe20000001878 */
[----:B------:R-:W2:Y:S07]  /*10f00*/  MUFU.EX2 R185, R200 ;  /* 0x000000c800b97308 */ /* 0x000eae0000000800 */
[C---:B------:R-:W-:Y:S01]  /*10f10*/  HMMA.16816.F32 R124, R20.reuse, R154, R124 ;  /* 0x0000009a147c723c */ /* 0x040fe2000000187c */
[----:B------:R-:W1:Y:S02]  /*10f20*/  LDSM.16.MT88.4 R152, [R228+0x11800] ;  /* 0x01180000e498783b */ /* 0x000e640000004200 */
[----:B------:R-:W-:Y:S05]  /*10f30*/  MUFU.EX2 R186, R186 ;  /* 0x000000ba00ba7308 */ /* 0x000fea0000000800 */
[C---:B------:R-:W-:Y:S05]  /*10f40*/  HMMA.16816.F32 R128, R20.reuse, R160, R128 ;  /* 0x000000a01480723c */ /* 0x040fea0000001880 */
[----:B------:R-:W1:Y:S03]  /*10f50*/  MUFU.EX2 R199, R199 ;  /* 0x000000c700c77308 */ /* 0x000e660000000800 */
[C---:B------:R-:W-:Y:S08]  /*10f60*/  HMMA.16816.F32 R132, R20.reuse, R162, R132 ;  /* 0x000000a21484723c */ /* 0x040ff00000001884 */
[C---:B-----5:R-:W-:Y:S08]  /*10f70*/  HMMA.16816.F32 R136, R20.reuse, R156, R136 ;  /* 0x0000009c1488723c */ /* 0x060ff00000001888 */
[C---:B------:R-:W-:Y:S01]  /*10f80*/  HMMA.16816.F32 R12, R20.reuse, R158, R12 ;  /* 0x0000009e140c723c */ /* 0x040fe2000000180c */
[----:B------:R-:W5:Y:S07]  /*10f90*/  LDSM.16.MT88.4 R156, [R225+0x11800] ;  /* 0x01180000e19c783b */ /* 0x000f6e0000004200 */
[C---:B---3--:R-:W-:Y:S08]  /*10fa0*/  HMMA.16816.F32 R140, R20.reuse, R24, R140 ;  /* 0x00000018148c723c */ /* 0x048ff0000000188c */
[C---:B------:R-:W-:Y:S01]  /*10fb0*/  HMMA.16816.F32 R144, R20.reuse, R26, R144 ;  /* 0x0000001a1490723c */ /* 0x040fe20000001890 */
[----:B------:R-:W3:Y:S07]  /*10fc0*/  LDSM.16.MT88.4 R24, [R224+0x11800] ;  /* 0x01180000e018783b */ /* 0x000eee0000004200 */
[C---:B------:R-:W-:Y:S08]  /*10fd0*/  HMMA.16816.F32 R16, R20.reuse, R28, R16 ;  /* 0x0000001c1410723c */ /* 0x040ff00000001810 */
[----:B------:R-:W-:Y:S01]  /*10fe0*/  HMMA.16816.F32 R148, R20, R30, R148 ;  /* 0x0000001e1494723c */ /* 0x000fe20000001894 */
[----:B------:R-:W-:Y:S06]  /*10ff0*/  LDSM.16.MT88.4 R28, [R226+0x13800] ;  /* 0x01380000e21c783b */ /* 0x000fec0000004200 */
[----:B----4-:R-:W-:Y:S01]  /*11000*/  F2FP.PACK_AB R20, R181, R180 ;  /* 0x000000b4b514723e */ /* 0x010fe200000000ff */
[----:B------:R-:W-:Y:S01]  /*11010*/  FADD.FTZ R180, R180, R193 ;  /* 0x000000c1b4b47221 */ /* 0x000fe20000010000 */
[----:B-1----:R-:W-:Y:S03]  /*11020*/  F2FP.PACK_AB R21, R183, R182 ;  /* 0x000000b6b715723e */ /* 0x002fe600000000ff */
[----:B--2---:R-:W-:Y:S01]  /*11030*/  F2FP.PACK_AB R22, R185, R184 ;  /* 0x000000b8b916723e */ /* 0x004fe200000000ff */
[----:B------:R-:W-:Y:S01]  /*11040*/  FADD.FTZ R182, R182, R195 ;  /* 0x000000c3b6b67221 */ /* 0x000fe20000010000 */
[----:B------:R-:W-:Y:S01]  /*11050*/  F2FP.PACK_AB R23, R199, R186 ;  /* 0x000000bac717723e */ /* 0x000fe200000000ff */
[----:B------:R-:W-:Y:S02]  /*11060*/  FADD.FTZ R181, R181, R180 ;  /* 0x000000b4b5b57221 */ /* 0x000fe40000010000 */
[----:B------:R-:W-:Y:S02]  /*11070*/  FADD.FTZ R183, R183, R182 ;  /* 0x000000b6b7b77221 */ /* 0x000fe40000010000 */
[----:B------:R-:W-:Y:S02]  /*11080*/  FADD.FTZ R184, R184, R181 ;  /* 0x000000b5b8b87221 */ /* 0x000fe40000010000 */
[C---:B------:R-:W-:Y:S01]  /*11090*/  HMMA.16816.F32 R160, R20.reuse, R152, R8 ;  /* 0x0000009814a0723c */ /* 0x040fe20000001808 */
[----:B------:R-:W1:Y:S02]  /*110a0*/  LDSM.16.MT88.4 R8, [R228+0x13800] ;  /* 0x01380000e408783b */ /* 0x000e640000004200 */
[----:B------:R-:W-:Y:S02]  /*110b0*/  FADD.FTZ R186, R186, R183 ;  /* 0x000000b7baba7221 */ /* 0x000fe40000010000 */
[----:B------:R-:W-:Y:S02]  /*110c0*/  FADD.FTZ R247, R185, R184 ;  /* 0x000000b8b9f77221 */ /* 0x000fe40000010000 */
[----:B------:R-:W-:Y:S01]  /*110d0*/  FADD.FTZ R245, R199, R186 ;  /* 0x000000bac7f57221 */ /* 0x000fe20000010000 */
[C---:B------:R-:W-:Y:S01]  /*110e0*/  HMMA.16816.F32 R36, R20.reuse, R154, R36 ;  /* 0x0000009a1424723c */ /* 0x040fe20000001824 */
[----:B------:R-:W2:Y:S07]  /*110f0*/  LDSM.16.MT88.4 R152, [R225+0x13800] ;  /* 0x01380000e198783b */ /* 0x000eae0000004200 */
[C---:B------:R-:W-:Y:S08]  /*11100*/  HMMA.16816.F32 R40, R20.reuse, R32, R40 ;  /* 0x000000201428723c */ /* 0x040ff00000001828 */
[C---:B------:R-:W-:Y:S01]  /*11110*/  HMMA.16816.F32 R44, R20.reuse, R34, R44 ;  /* 0x00000022142c723c */ /* 0x040fe2000000182c */
[----:B------:R-:W4:Y:S07]  /*11120*/  LDSM.16.MT88.4 R32, [R228+0x15800] ;  /* 0x01580000e420783b */ /* 0x000f2e0000004200 */
[C---:B-----5:R-:W-:Y:S08]  /*11130*/  HMMA.16816.F32 R48, R20.reuse, R156, R48 ;  /* 0x0000009c1430723c */ /* 0x060ff00000001830 */
[C---:B------:R-:W-:Y:S01]  /*11140*/  HMMA.16816.F32 R52, R20.reuse, R158, R52 ;  /* 0x0000009e1434723c */ /* 0x040fe20000001834 */
[----:B------:R-:W5:Y:S07]  /*11150*/  LDSM.16.MT88.4 R156, [R224+0x15800] ;  /* 0x01580000e09c783b */ /* 0x000f6e0000004200 */
        /* <DEDUP_REMOVED lines=8> */
[----:B------:R-:W1:Y:S07]  /*111e0*/  LDSM.16.MT88.4 R28, [R225+0x17800] ;  /* 0x01780000e11c783b */ /* 0x000e6e0000004200 */
[C---:B--2---:R-:W-:Y:S08]  /*111f0*/  HMMA.16816.F32 R80, R20.reuse, R152, R80 ;  /* 0x000000981450723c */ /* 0x044ff00000001850 */
[C---:B------:R-:W-:Y:S08]  /*11200*/  HMMA.16816.F32 R84, R20.reuse, R154, R84 ;  /* 0x0000009a1454723c */ /* 0x040ff00000001854 */
[C---:B------:R-:W-:Y:S08]  /*11210*/  HMMA.16816.F32 R88, R20.reuse, R168, R88 ;  /* 0x000000a81458723c */ /* 0x040ff00000001858 */
[C---:B------:R-:W-:Y:S08]  /*11220*/  HMMA.16816.F32 R92, R20.reuse, R170, R92 ;  /* 0x000000aa145c723c */ /* 0x040ff0000000185c */
[C---:B----4-:R-:W-:Y:S08]  /*11230*/  HMMA.16816.F32 R96, R20.reuse, R32, R96 ;  /* 0x000000201460723c */ /* 0x050ff00000001860 */
[C---:B------:R-:W-:Y:S08]  /*11240*/  HMMA.16816.F32 R100, R20.reuse, R34, R100 ;  /* 0x000000221464723c */ /* 0x040ff00000001864 */
[C---:B------:R-:W-:Y:S08]  /*11250*/  HMMA.16816.F32 R104, R20.reuse, R172, R104 ;  /* 0x000000ac1468723c */ /* 0x040ff00000001868 */
[C---:B------:R-:W-:Y:S08]  /*11260*/  HMMA.16816.F32 R108, R20.reuse, R174, R108 ;  /* 0x000000ae146c723c */ /* 0x040ff0000000186c */
[C---:B------:R-:W-:Y:S08]  /*11270*/  HMMA.16816.F32 R112, R20.reuse, R176, R112 ;  /* 0x000000b01470723c */ /* 0x040ff00000001870 */
[C---:B------:R-:W-:Y:S08]  /*11280*/  HMMA.16816.F32 R116, R20.reuse, R178, R116 ;  /* 0x000000b21474723c */ /* 0x040ff00000001874 */
[C---:B-----5:R-:W-:Y:S08]  /*11290*/  HMMA.16816.F32 R120, R20.reuse, R156, R120 ;  /* 0x0000009c1478723c */ /* 0x060ff00000001878 */
[C---:B------:R-:W-:Y:S08]  /*112a0*/  HMMA.16816.F32 R124, R20.reuse, R158, R124 ;  /* 0x0000009e147c723c */ /* 0x040ff0000000187c */
[C---:B---3--:R-:W-:Y:S08]  /*112b0*/  HMMA.16816.F32 R128, R20.reuse, R24, R128 ;  /* 0x000000181480723c */ /* 0x048ff00000001880 */
[C---:B------:R-:W-:Y:S01]  /*112c0*/  HMMA.16816.F32 R132, R20.reuse, R26, R132 ;  /* 0x0000001a1484723c */ /* 0x040fe20000001884 */
[----:B------:R-:W2:Y:S07]  /*112d0*/  LDSM.16.MT88.4 R24, [R224+0x17800] ;  /* 0x01780000e018783b */ /* 0x000eae0000004200 */
[C---:B-1----:R-:W-:Y:S08]  /*112e0*/  HMMA.16816.F32 R136, R20.reuse, R8, R136 ;  /* 0x000000081488723c */ /* 0x042ff00000001888 */
[C---:B------:R-:W-:Y:S08]  /*112f0*/  HMMA.16816.F32 R156, R20.reuse, R10, R12 ;  /* 0x0000000a149c723c */ /* 0x040ff0000000180c */
[C---:B------:R-:W-:Y:S08]  /*11300*/  HMMA.16816.F32 R140, R20.reuse, R28, R140 ;  /* 0x0000001c148c723c */ /* 0x040ff0000000188c */
[C---:B------:R-:W-:Y:S08]  /*11310*/  HMMA.16816.F32 R144, R20.reuse, R30, R144 ;  /* 0x0000001e1490723c */ /* 0x040ff00000001890 */
[C---:B--2---:R-:W-:Y:S08]  /*11320*/  HMMA.16816.F32 R152, R20.reuse, R24, R16 ;  /* 0x000000181498723c */ /* 0x044ff00000001810 */
[----:B------:R-:W-:Y:S01]  /*11330*/  HMMA.16816.F32 R148, R20, R26, R148 ;  /* 0x0000001a1494723c */ /* 0x000fe20000001894 */
[----:B------:R-:W-:-:S07]  /*11340*/  @P0 BRA `(.L_x_733) ;  /* 0xffffbb8000000947 */ /* 0x000fce000383ffff */
.L_x_729:
[----:B------:R-:W1:Y:S01]  /*11350*/  SHFL.BFLY PT, R2, R247, 0x2, 0x1f ;  /* 0x0c401f00f7027f89 */ /* 0x000e6200000e0000 */
[----:B------:R-:W-:Y:S01]  /*11360*/  MOV R4, 0x3f800000 ;  /* 0x3f80000000047802 */ /* 0x000fe20000000f00 */
[----:B------:R-:W2:Y:S01]  /*11370*/  S2UR UR6, SR_CTAID.Y ;  /* 0x00000000000679c3 */ /* 0x000ea20000002600 */
[----:B------:R-:W-:Y:S01]  /*11380*/  MOV R5, 0x3f800000 ;  /* 0x3f80000000057802 */ /* 0x000fe20000000f00 */
[----:B------:R-:W3:Y:S01]  /*11390*/  SHFL.BFLY PT, R0, R245, 0x2, 0x1f ;  /* 0x0c401f00f5007f89 */ /* 0x000ee200000e0000 */
[----:B------:R-:W-:Y:S01]  /*113a0*/  UISETP.NE.AND UP1, UPT, UR27, -0x1, UPT ;  /* 0xffffffff1b00788c */ /* 0x000fe2000bf25270 */
[----:B------:R-:W-:Y:S01]  /*113b0*/  BSSY B0, `(.L_x_734) ;  /* 0x0000179000007945 */ /* 0x000fe20003800000 */
[----:B------:R-:W-:-:S03]  /*113c0*/  ULDC.64 UR4, c[0x0][0x1e8] ;  /* 0x00007a0000047ab9 */ /* 0x000fc60000000a00 */
[----:B------:R-:W4:Y:S06]  /*113d0*/  S2UR UR7, SR_CTAID.Z ;  /* 0x00000000000779c3 */ /* 0x000f2c0000002700 */
[----:B------:R-:W-:-:S04]  /*113e0*/  @UP1 UIMAD.WIDE.U32 UR10, UR27, UR4, URZ ;  /* 0x000000041b0a12a5 */ /* 0x000fc8000f8e003f */
[----:B------:R-:W-:-:S03]  /*113f0*/  @UP1 UIMAD UR8, UR27, UR5, UR11 ;  /* 0x000000051b0812a4 */ /* 0x000fc6000f8e020b */
[----:B------:R-:W-:Y:S01]  /*11400*/  ULDC.U8 UR11, c[0x0][0x328] ;  /* 0x0000ca00000b7ab9 */ /* 0x000fe20000000000 */
[----:B-1----:R-:W-:Y:S01]  /*11410*/  FADD.FTZ R9, R2, R247 ;  /* 0x000000f702097221 */ /* 0x002fe20000010000 */
[----:B------:R-:W-:Y:S02]  /*11420*/  UISETP.NE.AND UP2, UPT, UR11, URZ, UPT ;  /* 0x0000003f0b00728c */ /* 0x000fe4000bf45270 */
[----:B--2---:R-:W-:Y:S01]  /*11430*/  @!UP1 USHF.R.S32.HI UR9, URZ, 0x1f, UR6 ;  /* 0x0000001f3f099899 */ /* 0x004fe20008011406 */
[----:B---3--:R-:W-:Y:S01]  /*11440*/  FADD.FTZ R7, R0, R245 ;  /* 0x000000f500077221 */ /* 0x008fe20000010000 */
[----:B------:R-:W1:Y:S01]  /*11450*/  SHFL.BFLY PT, R2, R9, 0x1, 0x1f ;  /* 0x0c201f0009027f89 */ /* 0x000e6200000e0000 */
[----:B------:R-:W-:Y:S02]  /*11460*/  ULDC.64 UR4, c[0x0][0x1e0] ;  /* 0x0000780000047ab9 */ /* 0x000fe40000000a00 */
[----:B------:R-:W-:Y:S01]  /*11470*/  UISETP.NE.OR UP0, UPT, UR27, -0x1, !UP2 ;  /* 0xffffffff1b00788c */ /* 0x000fe2000d705670 */
[----:B------:R-:W2:Y:S01]  /*11480*/  SHFL.BFLY PT, R0, R7, 0x1, 0x1f ;  /* 0x0c201f0007007f89 */ /* 0x000ea200000e0000 */
[----:B------:R-:W-:-:S02]  /*11490*/  @!UP1 UIMAD UR9, UR9, UR4, URZ ;  /* 0x00000004090992a4 */ /* 0x000fc4000f8e023f */
[----:B----4-:R-:W-:Y:S02]  /*114a0*/  @UP2 UMOV UR11, UR7 ;  /* 0x00000007000b2c82 */ /* 0x010fe40008000000 */
[----:B------:R-:W-:Y:S02]  /*114b0*/  @!UP1 UIMAD UR12, UR6, UR5, UR9 ;  /* 0x00000005060c92a4 */ /* 0x000fe4000f8e0209 */
[----:B------:R-:W-:Y:S02]  /*114c0*/  @!UP1 UIMAD.WIDE.U32 UR14, UR6, UR4, URZ ;  /* 0x00000004060e92a5 */ /* 0x000fe4000f8e003f */
[----:B------:R-:W-:Y:S02]  /*114d0*/  ULDC UR9, c[0x0][0x214] ;  /* 0x0000850000097ab9 */ /* 0x000fe40000000800 */
[----:B------:R-:W-:Y:S02]  /*114e0*/  @!UP0 UIMAD UR27, UR6, UR9, URZ ;  /* 0x00000009061b82a4 */ /* 0x000fe4000f8e023f */
[----:B------:R-:W-:-:S02]  /*114f0*/  ULDC UR5, c[0x0][0x234] ;  /* 0x00008d0000057ab9 */ /* 0x000fc40000000800 */
[----:B------:R-:W-:Y:S02]  /*11500*/  @UP2 UIMAD UR5, UR11, UR5, UR27 ;  /* 0x000000050b0522a4 */ /* 0x000fe4000f8e021b */
[----:B------:R-:W-:Y:S02]  /*11510*/  ULDC UR4, c[0x0][0x1c0] ;  /* 0x0000700000047ab9 */ /* 0x000fe40000000800 */
[----:B------:R-:W-:Y:S01]  /*11520*/  @!UP2 UMOV UR11, UR7 ;  /* 0x00000007000bac82 */ /* 0x000fe20008000000 */
[----:B-1----:R-:W-:Y:S01]  /*11530*/  FADD.FTZ R2, R9, R2 ;  /* 0x0000000209027221 */ /* 0x002fe20000010000 */
[----:B------:R-:W-:Y:S02]  /*11540*/  @!UP2 UIMAD UR4, UR6, UR4, UR11 ;  /* 0x000000040604a2a4 */ /* 0x000fe4000f8e020b */
[----:B------:R-:W-:Y:S01]  /*11550*/  @!UP1 UIADD3 UR8, UR15, UR12, URZ ;  /* 0x0000000c0f089290 */ /* 0x000fe2000fffe03f */
[----:B--2---:R-:W-:Y:S01]  /*11560*/  FADD.FTZ R0, R7, R0 ;  /* 0x0000000007007221 */ /* 0x004fe20000010000 */
[----:B------:R-:W-:Y:S01]  /*11570*/  FSETP.NE.FTZ.AND P4, PT, R2, RZ, PT ;  /* 0x000000ff0200720b */ /* 0x000fe20003f95000 */
[----:B------:R-:W-:-:S02]  /*11580*/  @!UP2 UIMAD UR5, UR4, UR9, URZ ;  /* 0x000000090405a2a4 */ /* 0x000fc4000f8e023f */
[----:B------:R-:W-:Y:S01]  /*11590*/  @!UP1 UMOV UR10, UR14 ;  /* 0x0000000e000a9c82 */ /* 0x000fe20008000000 */
[----:B------:R-:W-:-:S09]  /*115a0*/  FSETP.NE.FTZ.AND P3, PT, R0, RZ, PT ;  /* 0x000000ff0000720b */ /* 0x000fd20003f75000 */
[----:B------:R-:W1:Y:S08]  /*115b0*/  @P4 MUFU.RCP R4, R2 ;  /* 0x0000000200044308 */ /* 0x000e700000001000 */
[----:B------:R-:W2:Y:S01]  /*115c0*/  @P3 MUFU.RCP R5, R0 ;  /* 0x0000000000053308 */ /* 0x000ea20000001000 */
[----:B-1----:R-:W-:-:S07]  /*115d0*/  FMUL.FTZ R160, R4, R160 ;  /* 0x000000a004a07220 */ /* 0x002fce0000410000 */
[----:B------:R-:W1:Y:S01]  /*115e0*/  @P4 MUFU.LG2 R2, R2 ;  /* 0x0000000200024308 */ /* 0x000e620000000c00 */
[C---:B------:R-:W-:Y:S02]  /*115f0*/  FMUL.FTZ R161, R4.reuse, R161 ;  /* 0x000000a104a17220 */ /* 0x040fe40000410000 */
[C---:B------:R-:W-:Y:S02]  /*11600*/  FMUL.FTZ R36, R4.reuse, R36 ;  /* 0x0000002404247220 */ /* 0x040fe40000410000 */
[C---:B------:R-:W-:Y:S01]  /*11610*/  FMUL.FTZ R37, R4.reuse, R37 ;  /* 0x0000002504257220 */ /* 0x040fe20000410000 */
[----:B------:R-:W-:Y:S01]  /*11620*/  F2FP.PACK_AB R160, R161, R160 ;  /* 0x000000a0a1a0723e */ /* 0x000fe200000000ff */
[C---:B------:R-:W-:Y:S01]  /*11630*/  FMUL.FTZ R40, R4.reuse, R40 ;  /* 0x0000002804287220 */ /* 0x040fe20000410000 */
[----:B------:R-:W3:Y:S01]  /*11640*/  @P3 MUFU.LG2 R0, R0 ;  /* 0x0000000000003308 */ /* 0x000ee20000000c00 */
[C---:B------:R-:W-:Y:S01]  /*11650*/  FMUL.FTZ R41, R4.reuse, R41 ;  /* 0x0000002904297220 */ /* 0x040fe20000410000 */
[----:B------:R-:W-:Y:S01]  /*11660*/  F2FP.PACK_AB R36, R37, R36 ;  /* 0x000000242524723e */ /* 0x000fe200000000ff */
[----:B------:R-:W-:-:S02]  /*11670*/  FMUL.FTZ R44, R4, R44 ;  /* 0x0000002c042c7220 */ /* 0x000fc40000410000 */
[C---:B------:R-:W-:Y:S01]  /*11680*/  FMUL.FTZ R45, R4.reuse, R45 ;  /* 0x0000002d042d7220 */ /* 0x040fe20000410000 */
[----:B------:R-:W-:Y:S01]  /*11690*/  F2FP.PACK_AB R40, R41, R40 ;  /* 0x000000282928723e */ /* 0x000fe200000000ff */
[C---:B------:R-:W-:Y:S02]  /*116a0*/  FMUL.FTZ R48, R4.reuse, R48 ;  /* 0x0000003004307220 */ /* 0x040fe40000410000 */
[C---:B------:R-:W-:Y:S01]  /*116b0*/  FMUL.FTZ R49, R4.reuse, R49 ;  /* 0x0000003104317220 */ /* 0x040fe20000410000 */
[----:B------:R-:W-:Y:S01]  /*116c0*/  F2FP.PACK_AB R44, R45, R44 ;  /* 0x0000002c2d2c723e */ /* 0x000fe200000000ff */
[C---:B------:R-:W-:Y:S02]  /*116d0*/  FMUL.FTZ R52, R4.reuse, R52 ;  /* 0x0000003404347220 */ /* 0x040fe40000410000 */
        /* <DEDUP_REMOVED lines=78> */
[----:B------:R-:W-:Y:S01]  /*11bc0*/  FMUL.FTZ R149, R4, R149 ;  /* 0x0000009504957220 */ /* 0x000fe20000410000 */
[----:B------:R-:W-:Y:S01]  /*11bd0*/  F2FP.PACK_AB R152, R153, R152 ;  /* 0x000000989998723e */ /* 0x000fe200000000ff */
[----:B------:R-:W4:Y:S01]  /*11be0*/  S2R R4, SR_TID.X ;  /* 0x0000000000047919 */ /* 0x000f220000002100 */
[C---:B--2---:R-:W-:Y:S02]  /*11bf0*/  FMUL.FTZ R163, R5.reuse, R163 ;  /* 0x000000a305a37220 */ /* 0x044fe40000410000 */
[----:B------:R-:W-:Y:S01]  /*11c00*/  FMUL.FTZ R162, R5, R162 ;  /* 0x000000a205a27220 */ /* 0x000fe20000410000 */
[----:B------:R-:W-:Y:S01]  /*11c10*/  F2FP.PACK_AB R148, R149, R148 ;  /* 0x000000949594723e */ /* 0x000fe200000000ff */
[----:B------:R-:W-:-:S02]  /*11c20*/  FMUL.FTZ R39, R5, R39 ;  /* 0x0000002705277220 */ /* 0x000fc40000410000 */
[----:B------:R-:W-:Y:S01]  /*11c30*/  FMUL.FTZ R38, R5, R38 ;  /* 0x0000002605267220 */ /* 0x000fe20000410000 */
[----:B------:R-:W-:Y:S01]  /*11c40*/  F2FP.PACK_AB R162, R163, R162 ;  /* 0x000000a2a3a2723e */ /* 0x000fe200000000ff */
[C---:B------:R-:W-:Y:S02]  /*11c50*/  FMUL.FTZ R43, R5.reuse, R43 ;  /* 0x0000002b052b7220 */ /* 0x040fe40000410000 */
[----:B------:R-:W-:Y:S01]  /*11c60*/  FMUL.FTZ R42, R5, R42 ;  /* 0x0000002a052a7220 */ /* 0x000fe20000410000 */
[----:B------:R-:W-:Y:S01]  /*11c70*/  F2FP.PACK_AB R38, R39, R38 ;  /* 0x000000262726723e */ /* 0x000fe200000000ff */
[C---:B------:R-:W-:Y:S02]  /*11c80*/  FMUL.FTZ R47, R5.reuse, R47 ;  /* 0x0000002f052f7220 */ /* 0x040fe40000410000 */
[----:B------:R-:W-:Y:S01]  /*11c90*/  FMUL.FTZ R46, R5, R46 ;  /* 0x0000002e052e7220 */ /* 0x000fe20000410000 */
[----:B------:R-:W-:Y:S01]  /*11ca0*/  F2FP.PACK_AB R42, R43, R42 ;  /* 0x0000002a2b2a723e */ /* 0x000fe200000000ff */
[----:B------:R-:W-:-:S02]  /*11cb0*/  FMUL.FTZ R51, R5, R51 ;  /* 0x0000003305337220 */ /* 0x000fc40000410000 */
[----:B------:R-:W-:Y:S01]  /*11cc0*/  FMUL.FTZ R50, R5, R50 ;  /* 0x0000003205327220 */ /* 0x000fe20000410000 */
[----:B------:R-:W-:Y:S01]  /*11cd0*/  F2FP.PACK_AB R46, R47, R46 ;  /* 0x0000002e2f2e723e */ /* 0x000fe200000000ff */
[C---:B------:R-:W-:Y:S02]  /*11ce0*/  FMUL.FTZ R55, R5.reuse, R55 ;  /* 0x0000003705377220 */ /* 0x040fe40000410000 */
[C---:B------:R-:W-:Y:S01]  /*11cf0*/  FMUL.FTZ R54, R5.reuse, R54 ;  /* 0x0000003605367220 */ /* 0x040fe20000410000 */
[----:B----4-:R-:W-:Y:S01]  /*11d00*/  SHF.R.S32.HI R7, RZ, 0x1f, R4 ;  /* 0x0000001fff077819 */ /* 0x010fe20000011404 */
[----:B------:R-:W-:Y:S01]  /*11d10*/  FMUL.FTZ R59, R5, R59 ;  /* 0x0000003b053b7220 */ /* 0x000fe20000410000 */
[----:B------:R-:W-:Y:S01]  /*11d20*/  F2FP.PACK_AB R50, R51, R50 ;  /* 0x000000323332723e */ /* 0x000fe200000000ff */
[----:B------:R-:W-:Y:S01]  /*11d30*/  FMUL.FTZ R58, R5, R58 ;  /* 0x0000003a053a7220 */ /* 0x000fe20000410000 */
[----:B------:R-:W-:Y:S01]  /*11d40*/  LEA.HI R6, R7, R4, RZ, 0x2 ;  /* 0x0000000407067211 */ /* 0x000fe200078f10ff */
[----:B------:R-:W-:Y:S01]  /*11d50*/  FMUL.FTZ R63, R5, R63 ;  /* 0x0000003f053f7220 */ /* 0x000fe20000410000 */
[----:B------:R-:W-:Y:S01]  /*11d60*/  F2FP.PACK_AB R54, R55, R54 ;  /* 0x000000363736723e */ /* 0x000fe200000000ff */
[C---:B------:R-:W-:Y:S01]  /*11d70*/  FMUL.FTZ R62, R5.reuse, R62 ;  /* 0x0000003e053e7220 */ /* 0x040fe20000410000 */
[--C-:B------:R-:W-:Y:S01]  /*11d80*/  SHF.R.S32.HI R9, RZ, 0x2, R6.reuse ;  /* 0x00000002ff097819 */ /* 0x100fe20000011406 */
[C---:B------:R-:W-:Y:S01]  /*11d90*/  FMUL.FTZ R67, R5.reuse, R67 ;  /* 0x0000004305437220 */ /* 0x040fe20000410000 */
[----:B------:R-:W-:Y:S01]  /*11da0*/  SHF.R.S32.HI R8, RZ, 0x1f, R6 ;  /* 0x0000001fff087819 */ /* 0x000fe20000011406 */
[----:B------:R-:W-:Y:S01]  /*11db0*/  FMUL.FTZ R66, R5, R66 ;  /* 0x0000004205427220 */ /* 0x000fe20000410000 */
[----:B------:R-:W-:Y:S01]  /*11dc0*/  F2FP.PACK_AB R58, R59, R58 ;  /* 0x0000003a3b3a723e */ /* 0x000fe200000000ff */
[C---:B------:R-:W-:Y:S01]  /*11dd0*/  FMUL.FTZ R71, R5.reuse, R71 ;  /* 0x0000004705477220 */ /* 0x040fe20000410000 */
[----:B------:R-:W-:Y:S01]  /*11de0*/  LEA.HI R8, R8, R9, RZ, 0x3 ;  /* 0x0000000908087211 */ /* 0x000fe200078f18ff */
[----:B------:R-:W-:Y:S01]  /*11df0*/  FMUL.FTZ R70, R5, R70 ;  /* 0x0000004605467220 */ /* 0x000fe20000410000 */
[----:B------:R-:W-:Y:S01]  /*11e00*/  F2FP.PACK_AB R62, R63, R62 ;  /* 0x0000003e3f3e723e */ /* 0x000fe200000000ff */
[C---:B------:R-:W-:Y:S01]  /*11e10*/  FMUL.FTZ R75, R5.reuse, R75 ;  /* 0x0000004b054b7220 */ /* 0x040fe20000410000 */
[----:B------:R-:W-:Y:S01]  /*11e20*/  LOP3.LUT R8, R8, 0xfffffff8, RZ, 0xc0, !PT ;  /* 0xfffffff808087812 */ /* 0x000fe200078ec0ff */
[----:B------:R-:W-:Y:S01]  /*11e30*/  FMUL.FTZ R74, R5, R74 ;  /* 0x0000004a054a7220 */ /* 0x000fe20000410000 */
[----:B------:R-:W-:Y:S01]  /*11e40*/  F2FP.PACK_AB R66, R67, R66 ;  /* 0x000000424342723e */ /* 0x000fe200000000ff */
[----:B------:R-:W-:Y:S01]  /*11e50*/  FMUL.FTZ R79, R5, R79 ;  /* 0x0000004f054f7220 */ /* 0x000fe20000410000 */
[----:B------:R-:W-:Y:S01]  /*11e60*/  IADD3 R8, R9, -R8, RZ ;  /* 0x8000000809087210 */ /* 0x000fe20007ffe0ff */
[C---:B------:R-:W-:Y:S01]  /*11e70*/  FMUL.FTZ R78, R5.reuse, R78 ;  /* 0x0000004e054e7220 */ /* 0x040fe20000410000 */
[----:B------:R-:W-:Y:S01]  /*11e80*/  LOP3.LUT R9, R6, 0x3ffffffc, RZ, 0xc0, !PT ;  /* 0x3ffffffc06097812 */ /* 0x000fe200078ec0ff */
[C---:B------:R-:W-:Y:S01]  /*11e90*/  FMUL.FTZ R83, R5.reuse, R83 ;  /* 0x0000005305537220 */ /* 0x040fe20000410000 */
[----:B------:R-:W-:Y:S01]  /*11ea0*/  SHF.L.U32 R10, R8, 0x6, RZ ;  /* 0x00000006080a7819 */ /* 0x000fe200000006ff */
[----:B------:R-:W-:Y:S01]  /*11eb0*/  FMUL.FTZ R82, R5, R82 ;  /* 0x0000005205527220 */ /* 0x000fe20000410000 */
[----:B------:R-:W-:Y:S01]  /*11ec0*/  IADD3 R9, -R9, R4, RZ ;  /* 0x0000000409097210 */ /* 0x000fe20007ffe1ff */
[C---:B------:R-:W-:Y:S01]  /*11ed0*/  FMUL.FTZ R87, R5.reuse, R87 ;  /* 0x0000005705577220 */ /* 0x040fe20000410000 */
[----:B------:R-:W-:Y:S01]  /*11ee0*/  LOP3.LUT R10, R10, 0x1c0, RZ, 0xc0, !PT ;  /* 0x000001c00a0a7812 */ /* 0x000fe200078ec0ff */
[C---:B------:R-:W-:Y:S01]  /*11ef0*/  FMUL.FTZ R86, R5.reuse, R86 ;  /* 0x0000005605567220 */ /* 0x040fe20000410000 */
[----:B------:R-:W-:Y:S01]  /*11f00*/  LOP3.LUT R11, R8, 0x1, RZ, 0xc0, !PT ;  /* 0x00000001080b7812 */ /* 0x000fe200078ec0ff */
[C---:B------:R-:W-:Y:S01]  /*11f10*/  FMUL.FTZ R91, R5.reuse, R91 ;  /* 0x0000005b055b7220 */ /* 0x040fe20000410000 */
[----:B------:R-:W-:Y:S01]  /*11f20*/  LEA.HI R10, R10, R10, RZ, 0x1d ;  /* 0x0000000a0a0a7211 */ /* 0x000fe200078fe8ff */
[----:B------:R-:W-:Y:S01]  /*11f30*/  FMUL.FTZ R90, R5, R90 ;  /* 0x0000005a055a7220 */ /* 0x000fe20000410000 */
[----:B------:R-:W-:Y:S01]  /*11f40*/  ISETP.NE.U32.AND P0, PT, R11, 0x1, PT ;  /* 0x000000010b00780c */ /* 0x000fe20003f05070 */
[----:B------:R-:W-:Y:S01]  /*11f50*/  FMUL.FTZ R95, R5, R95 ;  /* 0x0000005f055f7220 */ /* 0x000fe20000410000 */
[----:B------:R-:W-:Y:S01]  /*11f60*/  F2FP.PACK_AB R70, R71, R70 ;  /* 0x000000464746723e */ /* 0x000fe200000000ff */
[C---:B------:R-:W-:Y:S01]  /*11f70*/  FMUL.FTZ R94, R5.reuse, R94 ;  /* 0x0000005e055e7220 */ /* 0x040fe20000410000 */
[----:B------:R-:W-:Y:S01]  /*11f80*/  R2P PR, R8, 0x6 ;  /* 0x0000000608007804 */ /* 0x000fe20000000000 */
[C---:B------:R-:W-:Y:S01]  /*11f90*/  FMUL.FTZ R99, R5.reuse, R99 ;  /* 0x0000006305637220 */ /* 0x040fe20000410000 */
[----:B------:R-:W-:Y:S01]  /*11fa0*/  MOV R8, 0x20 ;  /* 0x0000002000087802 */ /* 0x000fe20000000f00 */
[----:B------:R-:W-:Y:S01]  /*11fb0*/  FMUL.FTZ R98, R5, R98 ;  /* 0x0000006205627220 */ /* 0x000fe20000410000 */
[----:B------:R-:W-:Y:S01]  /*11fc0*/  F2FP.PACK_AB R74, R75, R74 ;  /* 0x0000004a4b4a723e */ /* 0x000fe200000000ff */
[C---:B------:R-:W-:Y:S01]  /*11fd0*/  FMUL.FTZ R103, R5.reuse, R103 ;  /* 0x0000006705677220 */ /* 0x040fe20000410000 */
[----:B------:R-:W-:Y:S01]  /*11fe0*/  SEL R8, R8, 0xffffffe0, !P1 ;  /* 0xffffffe008087807 */ /* 0x000fe20004800000 */
[----:B------:R-:W-:Y:S01]  /*11ff0*/  FMUL.FTZ R102, R5, R102 ;  /* 0x0000006605667220 */ /* 0x000fe20000410000 */
[----:B------:R-:W-:Y:S01]  /*12000*/  F2FP.PACK_AB R78, R79, R78 ;  /* 0x0000004e4f4e723e */ /* 0x000fe200000000ff */
        /* <DEDUP_REMOVED lines=46> */
[----:B------:R-:W-:Y:S01]  /*122f0*/  LEA.HI R5, R7, R4, RZ, 0x5 ;  /* 0x0000000407057211 */ /* 0x000fe200078f28ff */
[----:B-1----:R-:W-:Y:S01]  /*12300*/  @P4 FMUL.FTZ R77, R2, 0.69314718246459960938 ;  /* 0x3f317218024d4820 */ /* 0x002fe20000410000 */
[----:B------:R-:W-:Y:S01]  /*12310*/  F2FP.PACK_AB R154, R155, R154 ;  /* 0x0000009a9b9a723e */ /* 0x000fe200000000ff */
[----:B---3--:R-:W-:Y:S01]  /*12320*/  @P3 FMUL.FTZ R0, R0, 0.69314718246459960938 ;  /* 0x3f31721800003820 */ /* 0x008fe20000410000 */
[----:B------:R-:W-:-:S02]  /*12330*/  SHF.R.S32.HI R6, RZ, 0x5, R5 ;  /* 0x00000005ff067819 */ /* 0x000fc40000011405 */
[----:B------:R-:W-:Y:S02]  /*12340*/  F2FP.PACK_AB R150, R151, R150 ;  /* 0x000000969796723e */ /* 0x000fe400000000ff */
[----:B------:R-:W-:Y:S02]  /*12350*/  LEA R9, R6, R9, 0x9 ;  /* 0x0000000906097211 */ /* 0x000fe400078e48ff */
[----:B------:R-:W-:Y:S02]  /*12360*/  LOP3.LUT R73, R5, 0xffffffe0, RZ, 0xc0, !PT ;  /* 0xffffffe005497812 */ /* 0x000fe400078ec0ff */
[----:B------:R-:W-:Y:S02]  /*12370*/  LEA R9, R9, R10, 0x1 ;  /* 0x0000000a09097211 */ /* 0x000fe400078e08ff */
[----:B------:R-:W-:Y:S02]  /*12380*/  MOV R10, 0x40 ;  /* 0x00000040000a7802 */ /* 0x000fe40000000f00 */
[----:B------:R-:W-:-:S02]  /*12390*/  SHF.L.U32 R9, R9, 0x1, RZ ;  /* 0x0000000109097819 */ /* 0x000fc400000006ff */
[----:B------:R-:W-:Y:S02]  /*123a0*/  SEL R10, R10, 0xffffffc0, !P2 ;  /* 0xffffffc00a0a7807 */ /* 0x000fe40005000000 */
[C---:B------:R-:W-:Y:S01]  /*123b0*/  IADD3 R11, R9.reuse, -0x10, RZ ;  /* 0xfffffff0090b7810 */ /* 0x040fe20007ffe0ff */
[----:B------:R-:W-:Y:S01]  /*123c0*/  STS [R9], R160 ;  /* 0x000000a009007388 */ /* 0x000fe20000000800 */
[C---:B------:R-:W-:Y:S02]  /*123d0*/  @P0 IADD3 R11, R9.reuse, 0x10, RZ ;  /* 0x00000010090b0810 */ /* 0x040fe40007ffe0ff */
[C---:B------:R-:W-:Y:S01]  /*123e0*/  IADD3 R13, R9.reuse, R8, RZ ;  /* 0x00000008090d7210 */ /* 0x040fe20007ffe0ff */
[----:B------:R-:W-:Y:S01]  /*123f0*/  STS [R9+0x400], R162 ;  /* 0x000400a209007388 */ /* 0x000fe20000000800 */
[-C--:B------:R-:W-:Y:S02]  /*12400*/  IADD3 R15, R8, R11.reuse, RZ ;  /* 0x0000000b080f7210 */ /* 0x080fe40007ffe0ff */
[----:B------:R-:W-:Y:S01]  /*12410*/  IADD3 R17, R9, R10, RZ ;  /* 0x0000000a09117210 */ /* 0x000fe20007ffe0ff */
[----:B------:R-:W-:Y:S01]  /*12420*/  STS [R11], R36 ;  /* 0x000000240b007388 */ /* 0x000fe20000000800 */
[----:B------:R-:W-:-:S02]  /*12430*/  IADD3 R19, R10, R11, RZ ;  /* 0x0000000b0a137210 */ /* 0x000fc40007ffe0ff */
[-C--:B------:R-:W-:Y:S01]  /*12440*/  IADD3 R21, R13, R10.reuse, RZ ;  /* 0x0000000a0d157210 */ /* 0x080fe20007ffe0ff */
[----:B------:R-:W-:Y:S01]  /*12450*/  STS [R11+0x400], R38 ;  /* 0x000400260b007388 */ /* 0x000fe20000000800 */
[----:B------:R-:W-:Y:S02]  /*12460*/  IADD3 R23, R15, R10, RZ ;  /* 0x0000000a0f177210 */ /* 0x000fe40007ffe0ff */
[----:B------:R-:W-:Y:S01]  /*12470*/  IADD3 R73, -R73, R4, RZ ;  /* 0x0000000449497210 */ /* 0x000fe20007ffe1ff */
[----:B------:R-:W-:Y:S01]  /*12480*/  STS [R13], R40 ;  /* 0x000000280d007388 */ /* 0x000fe20000000800 */
[----:B------:R-:W-:Y:S02]  /*12490*/  SHF.R.S32.HI R75, RZ, 0x1f, R6 ;  /* 0x0000001fff4b7819 */ /* 0x000fe40000011406 */
[----:B------:R-:W-:Y:S01]  /*124a0*/  LOP3.LUT P0, RZ, R73, 0x3, RZ, 0xc0, !PT ;  /* 0x0000000349ff7812 */ /* 0x000fe2000780c0ff */
[----:B------:R-:W-:Y:S01]  /*124b0*/  STS [R13+0x400], R42 ;  /* 0x0004002a0d007388 */ /* 0x000fe20000000800 */
[----:B------:R-:W-:-:S03]  /*124c0*/  LEA.HI R75, R75, R6, RZ, 0x2 ;  /* 0x000000064b4b7211 */ /* 0x000fc600078f10ff */
[----:B------:R-:W-:Y:S01]  /*124d0*/  STS [R15], R44 ;  /* 0x0000002c0f007388 */ /* 0x000fe20000000800 */
[----:B------:R-:W-:-:S03]  /*124e0*/  LOP3.LUT R75, R75, 0xffffffc, RZ, 0xc0, !PT ;  /* 0x0ffffffc4b4b7812 */ /* 0x000fc600078ec0ff */
[----:B------:R-:W-:Y:S01]  /*124f0*/  STS [R15+0x400], R46 ;  /* 0x0004002e0f007388 */ /* 0x000fe20000000800 */
[----:B------:R-:W-:Y:S02]  /*12500*/  IADD3 R6, R6, -R75, RZ ;  /* 0x8000004b06067210 */ /* 0x000fe40007ffe0ff */
[----:B------:R-:W-:Y:S01]  /*12510*/  MOV R75, 0x7f800000 ;  /* 0x7f800000004b7802 */ /* 0x000fe20000000f00 */
[----:B------:R-:W-:Y:S01]  /*12520*/  STS [R17], R48 ;  /* 0x0000003011007388 */ /* 0x000fe20000000800 */
[----:B------:R-:W-:-:S03]  /*12530*/  @P3 FFMA.FTZ R75, R3, c[0x0][0x238], R0 ;  /* 0x00008e00034b3a23 */ /* 0x000fc60000010000 */
[----:B------:R-:W-:Y:S04]  /*12540*/  STS [R17+0x400], R50 ;  /* 0x0004003211007388 */ /* 0x000fe80000000800 */
[----:B------:R-:W-:Y:S04]  /*12550*/  STS [R19], R52 ;  /* 0x0000003413007388 */ /* 0x000fe80000000800 */
[----:B------:R-:W-:Y:S04]  /*12560*/  STS [R19+0x400], R54 ;  /* 0x0004003613007388 */ /* 0x000fe80000000800 */
[----:B------:R-:W-:Y:S04]  /*12570*/  STS [R21], R56 ;  /* 0x0000003815007388 */ /* 0x000fe80000000800 */
[----:B------:R-:W-:Y:S04]  /*12580*/  STS [R21+0x400], R58 ;  /* 0x0004003a15007388 */ /* 0x000fe80000000800 */
[----:B------:R-:W-:Y:S04]  /*12590*/  STS [R23], R60 ;  /* 0x0000003c17007388 */ /* 0x000fe80000000800 */
[----:B------:R-:W-:Y:S04]  /*125a0*/  STS [R23+0x400], R62 ;  /* 0x0004003e17007388 */ /* 0x000fe80000000800 */
[----:B------:R-:W-:Y:S04]  /*125b0*/  STS [R9+0x2000], R64 ;  /* 0x0020004009007388 */ /* 0x000fe80000000800 */
[----:B------:R-:W-:Y:S04]  /*125c0*/  STS [R9+0x2400], R66 ;  /* 0x0024004209007388 */ /* 0x000fe80000000800 */
[----:B------:R-:W-:Y:S04]  /*125d0*/  STS [R11+0x2000], R68 ;  /* 0x002000440b007388 */ /* 0x000fe80000000800 */
[----:B------:R-:W-:Y:S04]  /*125e0*/  STS [R11+0x2400], R70 ;  /* 0x002400460b007388 */ /* 0x000fe80000000800 */
[----:B------:R1:W-:Y:S04]  /*125f0*/  STS [R13+0x2000], R72 ;  /* 0x002000480d007388 */ /* 0x0003e80000000800 */
        /* <DEDUP_REMOVED lines=43> */
[----:B------:R-:W-:Y:S06]  /*128b0*/  BAR.SYNC.DEFER_BLOCKING 0x0 ;  /* 0x0000000000007b1d */ /* 0x000fec0000010000 */
[----:B-1----:R-:W1:Y:S04]  /*128c0*/  S2R R72, SR_TID.X ;  /* 0x0000000000487919 */ /* 0x002e680000002100 */
[----:B------:R3:W4:Y:S04]  /*128d0*/  LDS.128 R64, [R238] ;  /* 0x00000000ee407984 */ /* 0x0007280000000c00 */
[----:B------:R3:W3:Y:S01]  /*128e0*/  LDS.128 R60, [R238+0x800] ;  /* 0x00080000ee3c7984 */ /* 0x0006e20000000c00 */
[----:B-1----:R-:W-:-:S03]  /*128f0*/  SHF.R.S32.HI R5, RZ, 0x1f, R72 ;  /* 0x0000001fff057819 */ /* 0x002fc60000011448 */
[----:B------:R1:W1:Y:S01]  /*12900*/  LDS.128 R56, [R238+0x1000] ;  /* 0x00100000ee387984 */ /* 0x0002620000000c00 */
[----:B--2---:R-:W-:-:S03]  /*12910*/  LEA.HI R74, R5, R72, RZ, 0x5 ;  /* 0x00000048054a7211 */ /* 0x004fc600078f28ff */
[----:B------:R2:W1:Y:S01]  /*12920*/  LDS.128 R52, [R238+0x1800] ;  /* 0x00180000ee347984 */ /* 0x0004620000000c00 */
[----:B------:R-:W-:-:S03]  /*12930*/  LOP3.LUT R73, R74, 0xffffffe0, RZ, 0xc0, !PT ;  /* 0xffffffe04a497812 */ /* 0x000fc600078ec0ff */
[----:B------:R2:W1:Y:S01]  /*12940*/  LDS.128 R48, [R238+0x2000] ;  /* 0x00200000ee307984 */ /* 0x0004620000000c00 */
[----:B------:R-:W-:-:S03]  /*12950*/  IADD3 R73, -R73, R72, RZ ;  /* 0x0000004849497210 */ /* 0x000fc60007ffe1ff */
[----:B------:R2:W1:Y:S01]  /*12960*/  LDS.128 R44, [R238+0x2800] ;  /* 0x00280000ee2c7984 */ /* 0x0004620000000c00 */
[----:B------:R-:W-:-:S03]  /*12970*/  SHF.R.S32.HI R74, RZ, 0x1f, R73 ;  /* 0x0000001fff4a7819 */ /* 0x000fc60000011449 */
[----:B------:R2:W1:Y:S01]  /*12980*/  LDS.128 R40, [R238+0x3000] ;  /* 0x00300000ee287984 */ /* 0x0004620000000c00 */
[----:B------:R-:W-:-:S03]  /*12990*/  LEA.HI R73, R74, R73, RZ, 0x2 ;  /* 0x000000494a497211 */ /* 0x000fc600078f10ff */
[----:B------:R2:W1:Y:S01]  /*129a0*/  LDS.128 R36, [R238+0x3800] ;  /* 0x00380000ee247984 */ /* 0x0004620000000c00 */
[----:B------:R-:W-:Y:S01]  /*129b0*/  MOV R74, 0x7f800000 ;  /* 0x7f800000004a7802 */ /* 0x000fe20000000f00 */
[----:B------:R-:W-:Y:S01]  /*129c0*/  @P4 FFMA.FTZ R74, R164, c[0x0][0x238], R77 ;  /* 0x00008e00a44a4a23 */ /* 0x000fe2000001004d */
[----:B------:R-:W-:Y:S01]  /*129d0*/  SHF.R.S32.HI R73, RZ, 0x2, R73 ;  /* 0x00000002ff497819 */ /* 0x000fe20000011449 */
[----:B------:R2:W1:Y:S03]  /*129e0*/  LDS.128 R32, [R238+0x4000] ;  /* 0x00400000ee207984 */ /* 0x0004660000000c00 */
[----:B------:R-:W-:Y:S01]  /*129f0*/  LEA R6, R6, R73, 0x4 ;  /* 0x0000004906067211 */ /* 0x000fe200078e20ff */
[----:B------:R2:W1:Y:S04]  /*12a00*/  LDS.128 R28, [R238+0x4800] ;  /* 0x00480000ee1c7984 */ /* 0x0004680000000c00 */
[----:B------:R2:W1:Y:S04]  /*12a10*/  LDS.128 R24, [R238+0x5000] ;  /* 0x00500000ee187984 */ /* 0x0004680000000c00 */
[----:B------:R2:W1:Y:S04]  /*12a20*/  LDS.128 R20, [R238+0x5800] ;  /* 0x00580000ee147984 */ /* 0x0004680000000c00 */
[----:B------:R2:W1:Y:S04]  /*12a30*/  LDS.128 R16, [R238+0x6000] ;  /* 0x00600000ee107984 */ /* 0x0004680000000c00 */
[----:B------:R2:W1:Y:S04]  /*12a40*/  LDS.128 R12, [R238+0x6800] ;  /* 0x00680000ee0c7984 */ /* 0x0004680000000c00 */
[----:B------:R2:W1:Y:S04]  /*12a50*/  LDS.128 R8, [R238+0x7000] ;  /* 0x00700000ee087984 */ /* 0x0004680000000c00 */
[----:B------:R2:W1:Y:S01]  /*12a60*/  LDS.128 R68, [R238+0x7800] ;  /* 0x00780000ee447984 */ /* 0x0004620000000c00 */
[----:B------:R-:W-:Y:S05]  /*12a70*/  @P0 BRA `(.L_x_735) ;  /* 0x000000c000000947 */ /* 0x000fea0003800000 */
[----:B---34-:R-:W3:Y:S01]  /*12a80*/  S2UR UR6, SR_CTAID.X ;  /* 0x00000000000679c3 */ /* 0x018ee20000002500 */
[----:B------:R-:W-:-:S02]  /*12a90*/  IADD3 R2, R6, 0x8, RZ ;  /* 0x0000000806027810 */ /* 0x000fc40007ffe0ff */
[----:B------:R-:W-:Y:S02]  /*12aa0*/  ISETP.GE.AND P2, PT, R6, UR20, PT ;  /* 0x0000001406007c0c */ /* 0x000fe4000bf46270 */
[----:B------:R-:W-:Y:S01]  /*12ab0*/  ISETP.GE.AND P1, PT, R2, UR20, PT ;  /* 0x0000001402007c0c */ /* 0x000fe2000bf26270 */
[----:B---3--:R-:W-:-:S04]  /*12ac0*/  ULEA UR6, UR6, UR5, 0x6 ;  /* 0x0000000506067291 */ /* 0x008fc8000f8e303f */
[----:B------:R-:W-:Y:S02]  /*12ad0*/  USHF.R.S32.HI UR4, URZ, 0x1f, UR6 ;  /* 0x0000001f3f047899 */ /* 0x000fe40008011406 */
[----:B------:R-:W-:-:S04]  /*12ae0*/  IADD3 R0, P0, R6, UR6, RZ ;  /* 0x0000000606007c10 */ /* 0x000fc8000ff1e0ff */
[----:B------:R-:W-:Y:S02]  /*12af0*/  LEA.HI.X.SX32 R3, R6, UR4, 0x1, P0 ;  /* 0x0000000406037c11 */ /* 0x000fe400080f0eff */
[----:B------:R-:W-:-:S04]  /*12b00*/  LEA R2, P0, R0, c[0x0][0x200], 0x2 ;  /* 0x0000800000027a11 */ /* 0x000fc800078010ff */
[----:B------:R-:W-:-:S05]  /*12b10*/  LEA.HI.X R3, R0, c[0x0][0x204], R3, 0x2, P0 ;  /* 0x0000810000037a11 */ /* 0x000fca00000f1403 */
[----:B------:R3:W-:Y:S04]  /*12b20*/  @!P2 STG.E [R2.64], R74 ;  /* 0x0000004a0200a986 */ /* 0x0007e8000c101920 */
[----:B------:R3:W-:Y:S02]  /*12b30*/  @!P1 STG.E [R2.64+0x20], R75 ;  /* 0x0000204b02009986 */ /* 0x0007e4000c101920 */
.L_x_735:
[----:B---34-:R-:W-:Y:S05]  /*12b40*/  BSYNC B0 ;  /* 0x0000000000007941 */ /* 0x018fea0003800000 */
.L_x_734:
[----:B------:R-:W3:Y:S01]  /*12b50*/  S2R R3, SR_CTAID.X ;  /* 0x0000000000037919 */ /* 0x000ee20000002500 */
[----:B------:R-:W-:Y:S01]  /*12b60*/  SHF.R.S32.HI R241, RZ, 0x1f, R240 ;  /* 0x0000001ffff17819 */ /* 0x000fe200000114f0 */
[----:B------:R-:W-:Y:S01]  /*12b70*/  USHF.R.S32.HI UR6, URZ, 0x1f, UR11 ;  /* 0x0000001f3f067899 */ /* 0x000fe2000801140b */
[----:B------:R-:W-:Y:S01]  /*12b80*/  LEA.HI R4, R7, R4, RZ, 0x3 ;  /* 0x0000000407047211 */ /* 0x000fe200078f18ff */
[----:B------:R-:W-:Y:S01]  /*12b90*/  ULDC.64 UR4, c[0x0][0x1f0] ;  /* 0x00007c0000047ab9 */ /* 0x000fe20000000a00 */
[----:B------:R-:W-:Y:S01]  /*12ba0*/  LEA.HI R5, R5, R72, RZ, 0x3 ;  /* 0x0000004805057211 */ /* 0x000fe200078f18ff */
[----:B------:R-:W-:Y:S01]  /*12bb0*/  UIMAD UR4, UR6, UR4, URZ ;  /* 0x00000004060472a4 */ /* 0x000fe2000f8e023f */
[----:B------:R-:W-:Y:S01]  /*12bc0*/  SHF.R.S32.HI R4, RZ, 0x3, R4 ;  /* 0x00000003ff047819 */ /* 0x000fe20000011404 */
[----:B------:R-:W-:Y:S02]  /*12bd0*/  BSSY B0, `(.L_x_736) ;  /* 0x0000020000007945 */ /* 0x000fe40003800000 */
[----:B------:R-:W-:Y:S01]  /*12be0*/  UIMAD UR4, UR11, UR5, UR4 ;  /* 0x000000050b0472a4 */ /* 0x000fe2000f8e0204 */
[----:B---3--:R-:W-:-:S04]  /*12bf0*/  IMAD.SHL.U32 R3, R3, 0x40, RZ ;  /* 0x0000004003037824 */ /* 0x008fc800078e00ff */
[----:B------:R-:W-:Y:S01]  /*12c00*/  IMAD.WIDE.U32 R74, R3, c[0x0][0x1e8], R240 ;  /* 0x00007a00034a7a25 */ /* 0x000fe200078e00f0 */
[----:B------:R-:W-:-:S04]  /*12c10*/  SHF.R.S32.HI R0, RZ, 0x1f, R3 ;  /* 0x0000001fff007819 */ /* 0x000fc80000011403 */
[----:B------:R-:W-:Y:S01]  /*12c20*/  IADD3 R6, P0, R74, UR10, RZ ;  /* 0x0000000a4a067c10 */ /* 0x000fe2000ff1e0ff */
[----:B------:R-:W-:-:S04]  /*12c30*/  IMAD R0, R0, c[0x0][0x1e8], RZ ;  /* 0x00007a0000007a24 */ /* 0x000fc800078e02ff */
[C---:B------:R-:W-:Y:S01]  /*12c40*/  IMAD R0, R3.reuse, c[0x0][0x1ec], R0 ;  /* 0x00007b0003007a24 */ /* 0x040fe200078e0200 */
[----:B------:R-:W-:-:S04]  /*12c50*/  IADD3 R3, -R3, UR29, RZ ;  /* 0x0000001d03037c10 */ /* 0x000fc8000fffe1ff */
[----:B------:R-:W-:Y:S01]  /*12c60*/  IADD3.X R7, R75, UR8, R0, P0, !PT ;  /* 0x000000084b077c10 */ /* 0x000fe200087fe400 */
[----:B------:R-:W-:Y:S01]  /*12c70*/  IMAD.U32 R0, RZ, RZ, UR11 ;  /* 0x0000000bff007e24 */ /* 0x000fe2000f8e00ff */
[----:B------:R-:W-:-:S03]  /*12c80*/  ISETP.GE.AND P0, PT, R4, R3, PT ;  /* 0x000000030400720c */ /* 0x000fc60003f06270 */
[----:B------:R-:W-:Y:S01]  /*12c90*/  IMAD.WIDE.U32 R6, R0, c[0x0][0x1f0], R6 ;  /* 0x00007c0000067a25 */ /* 0x000fe200078e0006 */
[----:B------:R-:W-:-:S04]  /*12ca0*/  SHF.R.S32.HI R0, RZ, 0x3, R5 ;  /* 0x00000003ff007819 */ /* 0x000fc80000011405 */
[----:B------:R-:W-:Y:S02]  /*12cb0*/  IADD3 R73, R7, UR4, RZ ;  /* 0x0000000407497c10 */ /* 0x000fe4000fffe0ff */
[----:B------:R-:W-:-:S03]  /*12cc0*/  SHF.R.S32.HI R0, RZ, 0x1f, R0 ;  /* 0x0000001fff007819 */ /* 0x000fc60000011400 */
        /* <DEDUP_REMOVED lines=12> */
[----:B------:R3:W-:Y:S04]  /*12d90*/  @!P3 STG.E.128 [R76.64], R64 ;  /* 0x000000404c00b986 */ /* 0x0007e8000c101d20 */
[----:B-1----:R3:W-:Y:S04]  /*12da0*/  @!P2 STG.E.128 [R76.64+0x80], R48 ;  /* 0x000080304c00a986 */ /* 0x0027e8000c101d20 */
[----:B------:R3:W-:Y:S04]  /*12db0*/  @!P1 STG.E.128 [R76.64+0x100], R32 ;  /* 0x000100204c009986 */ /* 0x0007e8000c101d20 */
[----:B------:R3:W-:Y:S02]  /*12dc0*/  @!P0 STG.E.128 [R76.64+0x180], R16 ;  /* 0x000180104c008986 */ /* 0x0007e4000c101d20 */
.L_x_737:
[----:B------:R-:W-:Y:S05]  /*12dd0*/  BSYNC B0 ;  /* 0x0000000000007941 */ /* 0x000fea0003800000 */
.L_x_736:
[----:B------:R-:W-:Y:S01]  /*12de0*/  IADD3 R2, R4, 0x10, RZ ;  /* 0x0000001004027810 */ /* 0x000fe20007ffe0ff */
[----:B------:R-:W-:Y:S03]  /*12df0*/  BSSY B0, `(.L_x_738) ;  /* 0x0000015000007945 */ /* 0x000fe60003800000 */
[----:B------:R-:W-:-:S13]  /*12e00*/  ISETP.GE.AND P0, PT, R2, UR20, PT ;  /* 0x0000001402007c0c */ /* 0x000fda000bf06270 */
[----:B------:R-:W-:Y:S05]  /*12e10*/  @P0 BRA `(.L_x_739) ;  /* 0x0000012000000947 */ /* 0x000fea0003800000 */
[----:B------:R-:W-:Y:S01]  /*12e20*/  IADD3 R3, P0, R4, 0x10, RZ ;  /* 0x0000001004037810 */ /* 0x000fe20007f1e0ff */
[----:B-1-3--:R-:W-:Y:S01]  /*12e30*/  IMAD.MOV.U32 R16, RZ, RZ, R6 ;  /* 0x000000ffff107224 */ /* 0x00afe200078e0006 */
        /* <DEDUP_REMOVED lines=12> */
[----:B------:R1:W-:Y:S04]  /*12f00*/  @!P3 STG.E.128 [R18.64], R60 ;  /* 0x0000003c1200b986 */ /* 0x0003e8000c101d20 */
[----:B------:R1:W-:Y:S04]  /*12f10*/  @!P2 STG.E.128 [R18.64+0x80], R44 ;  /* 0x0000802c1200a986 */ /* 0x0003e8000c101d20 */
[----:B------:R1:W-:Y:S04]  /*12f20*/  @!P1 STG.E.128 [R18.64+0x100], R28 ;  /* 0x0001001c12009986 */ /* 0x0003e8000c101d20 */
[----:B------:R1:W-:Y:S02]  /*12f30*/  @!P0 STG.E.128 [R18.64+0x180], R12 ;  /* 0x0001800c12008986 */ /* 0x0003e4000c101d20 */
.L_x_739:
[----:B------:R-:W-:Y:S05]  /*12f40*/  BSYNC B0 ;  /* 0x0000000000007941 */ /* 0x000fea0003800000 */
.L_x_738:
        /* <DEDUP_REMOVED lines=22> */
.L_x_741:
[----:B------:R-:W-:Y:S05]  /*130b0*/  BSYNC B0 ;  /* 0x0000000000007941 */ /* 0x000fea0003800000 */
.L_x_740:
[----:B------:R-:W-:-:S04]  /*130c0*/  IADD3 R2, R4, 0x30, RZ ;  /* 0x0000003004027810 */ /* 0x000fc80007ffe0ff */
[----:B------:R-:W-:-:S13]  /*130d0*/  ISETP.GE.AND P0, PT, R2, UR20, PT ;  /* 0x0000001402007c0c */ /* 0x000fda000bf06270 */
[----:B------:R-:W-:Y:S05]  /*130e0*/  @P0 EXIT ;  /* 0x000000000000094d */ /* 0x000fea0003800000 */
[----:B------:R-:W-:Y:S01]  /*130f0*/  IADD3 R4, P0, R4, 0x30, RZ ;  /* 0x0000003004047810 */ /* 0x000fe20007f1e0ff */
[----:B------:R-:W-:Y:S01]  /*13100*/  IMAD.MOV.U32 R7, RZ, RZ, R73 ;  /* 0x000000ffff077224 */ /* 0x000fe200078e0049 */
[----:B------:R-:W-:Y:S02]  /*13110*/  ISETP.GE.AND P2, PT, R240, c[0x0][0x220], PT ;  /* 0x00008800f0007a0c */ /* 0x000fe40003f46270 */
[----:B------:R-:W-:Y:S01]  /*13120*/  ISETP.GE.AND P1, PT, R237, c[0x0][0x220], PT ;  /* 0x00008800ed007a0c */ /* 0x000fe20003f26270 */
[----:B------:R-:W-:Y:S01]  /*13130*/  IMAD.X R3, RZ, RZ, R0, P0 ;  /* 0x000000ffff037224 */ /* 0x000fe200000e0600 */
[----:B------:R-:W-:Y:S01]  /*13140*/  ISETP.GE.AND P0, PT, R236, c[0x0][0x220], PT ;  /* 0x00008800ec007a0c */ /* 0x000fe20003f06270 */
[----:B------:R-:W-:-:S04]  /*13150*/  IMAD.WIDE.U32 R6, R4, c[0x0][0x1e8], R6 ;  /* 0x00007a0004067a25 */ /* 0x000fc800078e0006 */
[----:B------:R-:W-:Y:S01]  /*13160*/  IMAD R3, R3, c[0x0][0x1e8], RZ ;  /* 0x00007a0003037a24 */ /* 0x000fe200078e02ff */
[----:B------:R-:W-:-:S03]  /*13170*/  LEA R2, P3, R6, c[0x0][0x1d0], 0x1 ;  /* 0x0000740006027a11 */ /* 0x000fc600078608ff */
[----:B------:R-:W-:-:S04]  /*13180*/  IMAD R3, R4, c[0x0][0x1ec], R3 ;  /* 0x00007b0004037a24 */ /* 0x000fc800078e0203 */
[----:B------:R-:W-:-:S05]  /*13190*/  IMAD.IADD R3, R3, 0x1, R7 ;  /* 0x0000000103037824 */ /* 0x000fca00078e0207 */
[----:B------:R-:W-:-:S05]  /*131a0*/  LEA.HI.X R3, R6, c[0x0][0x1d4], R3, 0x1, P3 ;  /* 0x0000750006037a11 */ /* 0x000fca00018f0c03 */
[----:B-1----:R1:W-:Y:S01]  /*131b0*/  @!P0 STG.E.128 [R2.64+0x100], R20 ;  /* 0x0001001402008986 */ /* 0x0023e2000c101d20 */
[----:B------:R-:W-:-:S03]  /*131c0*/  ISETP.GE.AND P0, PT, R235, c[0x0][0x220], PT ;  /* 0x00008800eb007a0c */ /* 0x000fc60003f06270 */
[----:B------:R1:W-:Y:S04]  /*131d0*/  @!P2 STG.E.128 [R2.64], R52 ;  /* 0x000000340200a986 */ /* 0x0003e8000c101d20 */
[----:B------:R1:W-:Y:S06]  /*131e0*/  @!P1 STG.E.128 [R2.64+0x80], R36 ;  /* 0x0000802402009986 */ /* 0x0003ec000c101d20 */
[----:B------:R-:W-:Y:S05]  /*131f0*/  @P0 EXIT ;  /* 0x000000000000094d */ /* 0x000fea0003800000 */
[----:B------:R-:W-:Y:S01]  /*13200*/  STG.E.128 [R2.64+0x180], R68 ;  /* 0x0001804402007986 */ /* 0x000fe2000c101d20 */
[----:B------:R-:W-:Y:S05]  /*13210*/  EXIT ;  /* 0x000000000000794d */ /* 0x000fea0003800000 */
.L_x_742:
        /* <DEDUP_REMOVED lines=14> */
.L_x_4829:


//--------------------- .text._ZN5flash24flash_fwd_splitkv_kernelI23Flash_fwd_kernel_traitsILi256ELi64ELi64ELi4ELb0ELb0EN7cutlass6half_tE19Flash_kernel_traitsILi256ELi64ELi64ELi4ES3_EELb1ELb0ELb0ELb0ELb0ELb1ELb0ELb0EEEvNS_16Flash_fwd_paramsE --------------------------
	.section	.text._ZN5flash24flash_fwd_splitkv_kernelI23Flash_fwd_kernel_traitsILi256ELi64ELi64ELi4ELb0ELb0EN7cutlass6half_tE19Flash_kernel_traitsILi256ELi64ELi64ELi4ES3_EELb1ELb0ELb0ELb0ELb0ELb1ELb0ELb0EEEvNS_16Flash_fwd_paramsE,"ax",@progbits
	.sectioninfo	@"SHI_REGISTERS=255"
	.align	128
        .global         _ZN5flash24flash_fwd_splitkv_kernelI23Flash_fwd_kernel_traitsILi256ELi64ELi64ELi4ELb0ELb0EN7cutlass6half_tE19Flash_kernel_traitsILi256ELi64ELi64ELi4ES3_EELb1ELb0ELb0ELb0ELb0ELb1ELb0ELb0EEEvNS_16Flash_fwd_paramsE
        .type           _ZN5flash24flash_fwd_splitkv_kernelI23Flash_fwd_kernel_traitsILi256ELi64ELi64ELi4ELb0ELb0EN7cutlass6half_tE19Flash_kernel_traitsILi256ELi64ELi64ELi4ES3_EELb1ELb0ELb0ELb0ELb0ELb1ELb0ELb0EEEvNS_16Flash_fwd_paramsE,@function
        .size           _ZN5flash24flash_fwd_splitkv_kernelI23Flash_fwd_kernel_traitsILi256ELi64ELi64ELi4ELb0ELb0EN7cutlass6half_tE19Flash_kernel_traitsILi256ELi64ELi64ELi4ES3_EELb1ELb0ELb0ELb0ELb0ELb1ELb0ELb0EEEvNS_16Flash_fwd_paramsE,(.L_x_4830 - _ZN5flash24flash_fwd_splitkv_kernelI23Flash_fwd_kernel_traitsILi256ELi64ELi64ELi4ELb0ELb0EN7cutlass6half_tE19Flash_kernel_traitsILi256ELi64ELi64ELi4ES3_EELb1ELb0ELb0ELb0ELb0ELb1ELb0ELb0EEEvNS_16Flash_fwd_paramsE)
        .other          _ZN5flash24flash_fwd_splitkv_kernelI23Flash_fwd_kernel_traitsILi256ELi64ELi64ELi4ELb0ELb0EN7cutlass6half_tE19Flash_kernel_traitsILi256ELi64ELi64ELi4ES3_EELb1ELb0ELb0ELb0ELb0ELb1ELb0ELb0EEEvNS_16Flash_fwd_paramsE,@"STO_CUDA_ENTRY STV_DEFAULT"
_ZN5flash24flash_fwd_splitkv_kernelI23Flash_fwd_kernel_traitsILi256ELi64ELi64ELi4ELb0ELb0EN7cutlass6half_tE19Flash_kernel_traitsILi256ELi64ELi64ELi4ES3_EELb1ELb0ELb0ELb0ELb0ELb1ELb0ELb0EEEvNS_16Flash_fwd_paramsE:
.text._ZN5flash24flash_fwd_splitkv_kernelI23Flash_fwd_kernel_traitsILi256ELi64ELi64ELi4ELb0ELb0EN7cutlass6half_tE19Flash_kernel_traitsILi256ELi64ELi64ELi4ES3_EELb1ELb0ELb0ELb0ELb0ELb1ELb0ELb0EEEvNS_16Flash_fwd_paramsE:
[----:B------:R-:W-:Y:S02]  /*0000*/  MOV R1, c[0x0][0x28] ;  /* 0x00000a0000017a02 */ /* 0x000fe40000000f00 */
[----:B------:R-:W1:Y:S01]  /*0010*/  S2UR UR15, SR_CTAID.Y ;  /* 0x00000000000f79c3 */ /* 0x000e620000002600 */
[----:B------:R-:W-:Y:S01]  /*0020*/  ULDC.64 UR4, c[0x0][0x240] ;  /* 0x0000900000047ab9 */ /* 0x000fe20000000a00 */
[----:B------:R-:W-:Y:S01]  /*0030*/  IADD3 R1, R1, -0x8, RZ ;  /* 0xfffffff801017810 */ /* 0x000fe20007ffe0ff */
        /* <DEDUP_REMOVED lines=23> */
[----:B------:R-:W-:Y:S02]  /*01b0*/  IMAD.U32 R8, RZ, RZ, UR4 ;  /* 0x00000004ff087e24 */ /* 0x000fe4000f8e00ff */
[----:B------:R-:W-:Y:S01]  /*01c0*/  IMAD.U32 R9, RZ, RZ, UR5 ;  /* 0x00000005ff097e24 */ /* 0x000fe2000f8e00ff */
[----:B------:R-:W-:-:S04]  /*01d0*/  PLOP3.LUT P1, PT, PT, PT, UP1, 0x80, 0x0 ;  /* 0x000000000000781c */ /* 0x000fc80003f2f018 */
[----:B------:R-:W4:Y:S01]  /*01e0*/  @P0 LDG.E R2, [R8.64] ;  /* 0x0000002008020981 */ /* 0x000f22000c1e1900 */
[----:B------:R-:W-:-:S06]  /*01f0*/  UIMAD.WIDE UR6, UR15, UR25, UR6 ;  /* 0x000000190f0672a5 */ /* 0x000fcc000f8e0206 */
[----:B------:R-:W-:Y:S02]  /*0200*/  IMAD.U32 R6, RZ, RZ, UR6 ;  /* 0x00000006ff067e24 */ /* 0x000fe4000f8e00ff */
[----:B------:R-:W-:-:S05]  /*0210*/  IMAD.U32 R7, RZ, RZ, UR7 ;  /* 0x00000007ff077e24 */ /* 0x000fca000f8e00ff */
        /* <DEDUP_REMOVED lines=10> */
[----:B------:R-:W-:Y:S01]  /*02c0*/  ISETP.NE.AND.EX P0, PT, RZ, c[0x0][0x24c], PT, P0 ;  /* 0x00009300ff007a0c */ /* 0x000fe20003f05300 */
[----:B--2---:R-:W-:Y:S02]  /*02d0*/  @UP2 UIADD3 UR29, UR29, -UR27, URZ ;  /* 0x8000001b1d1d2290 */ /* 0x004fe4000fffe03f */
[----:B-----5:R3:W2:Y:S05]  /*02e0*/  @!P1 R2UR UR18, R3 ;  /* 0x00000000031293c2 */ /* 0x0206aa00000e0000 */
[----:B------:R-:W-:-:S05]  /*02f0*/  @!UP2 ULDC UR29, c[0x0][0x214] ;  /* 0x00008500001daab9 */ /* 0x000fca0000000800 */
[----:B-1234-:R-:W-:Y:S05]  /*0300*/  @!P0 BRA `(.L_x_743) ;  /* 0x0000007000008947 */ /* 0x01efea0003800000 */
[----:B------:R-:W-:-:S13]  /*0310*/  PLOP3.LUT P0, PT, PT, PT, UP3, 0x80, 0x0 ;  /* 0x000000000000781c */ /* 0x000fda0003f0f038 */
[----:B------:R-:W2:Y:S04]  /*0320*/  @P0 LDG.E R0, [R6.64+0x4] ;  /* 0x0000042006000981 */ /* 0x000ea8000c1e1900 */
[----:B------:R-:W3:Y:S01]  /*0330*/  @!P0 LDG.E R2, [R6.64] ;  /* 0x0000002006028981 */ /* 0x000ee2000c1e1900 */
[----:B--2---:R-:W1:Y:S02]  /*0340*/  @P0 R2UR UR6, R0 ;  /* 0x00000000000603c2 */ /* 0x004e6400000e0000 */
[----:B-1----:R-:W-:-:S11]  /*0350*/  @UP3 UIADD3 UR6, UR6, -UR18, URZ ;  /* 0x8000001206063290 */ /* 0x002fd6000fffe03f */
[----:B---3--:R1:W2:Y:S02]  /*0360*/  @!P0 R2UR UR6, R2 ;  /* 0x00000000020683c2 */ /* 0x0082a400000e0000 */
[----:B-12---:R-:W-:Y:S05]  /*0370*/  BRA `(.L_x_744) ;  /* 0x0000001000007947 */ /* 0x006fea0003800000 */
.L_x_743:
[----:B------:R-:W-:Y:S02]  /*0380*/  ULDC UR6, c[0x0][0x218] ;  /* 0x0000860000067ab9 */ /* 0x000fe40000000800 */
.L_x_744:
        /* <DEDUP_REMOVED lines=104> */
.L_x_747:
[----:B------:R-:W-:Y:S05]  /*0a10*/  BSYNC B0 ;  /* 0x0000000000007941 */ /* 0x000fea0003800000 */
.L_x_746:
        /* <DEDUP_REMOVED lines=22> */
.L_x_749:
[----:B------:R-:W-:Y:S05]  /*0b80*/  BSYNC B0 ;  /* 0x0000000000007941 */ /* 0x000fea0003800000 */
.L_x_748:
        /* <DEDUP_REMOVED lines=22> */
.L_x_751:
[----:B------:R-:W-:Y:S05]  /*0cf0*/  BSYNC B0 ;  /* 0x0000000000007941 */ /* 0x000fea0003800000 */
.L_x_750:
        /* <DEDUP_REMOVED lines=21> */
.L_x_753:
[----:B------:R-:W-:Y:S05]  /*0e50*/  BSYNC B0 ;  /* 0x0000000000007941 */ /* 0x000fea0003800000 */
.L_x_752:
        /* <DEDUP_REMOVED lines=20> */
.L_x_745:
        /* <DEDUP_REMOVED lines=118> */
.L_x_754:
        /* <DEDUP_REMOVED lines=19> */
.L_x_756:
        /* <DEDUP_REMOVED lines=61> */
.L_x_755:
        /* <DEDUP_REMOVED lines=131> */
.L_x_758:
[----:B------:R-:W-:Y:S05]  /*2430*/  BSYNC B0 ;  /* 0x0000000000007941 */ /* 0x000fea0003800000 */
.L_x_757:
        /* <DEDUP_REMOVED lines=45> */
.L_x_760:
[----:B------:R-:W-:Y:S05]  /*2710*/  BSYNC B0 ;  /* 0x0000000000007941 */ /* 0x000fea0003800000 */
.L_x_759:
        /* <DEDUP_REMOVED lines=45> */
.L_x_762:
[----:B------:R-:W-:Y:S05]  /*29f0*/  BSYNC B0 ;  /* 0x0000000000007941 */ /* 0x000fea0003800000 */
.L_x_761:
        /* <DEDUP_REMOVED lines=44> */
.L_x_764:
[----:B------:R-:W-:Y:S05]  /*2cc0*/  BSYNC B0 ;  /* 0x0000000000007941 */ /* 0x000fea0003800000 */
.L_x_763:
        /* <DEDUP_REMOVED lines=39> */
.L_x_766:
[----:B------:R-:W-:Y:S05]  /*2f40*/  BSYNC B0 ;  /* 0x0000000000007941 */ /* 0x000fea0003800000 */
.L_x_765:
        /* <DEDUP_REMOVED lines=41> */
.L_x_768:
[----:B------:R-:W-:Y:S05]  /*31e0*/  BSYNC B0 ;  /* 0x0000000000007941 */ /* 0x000fea0003800000 */
.L_x_767:
        /* <DEDUP_REMOVED lines=40> */
.L_x_770:
[----:B------:R-:W-:Y:S05]  /*3470*/  BSYNC B0 ;  /* 0x0000000000007941 */ /* 0x000fea0003800000 */
.L_x_769:
        /* <DEDUP_REMOVED lines=42> */
.L_x_772:
[----:B------:R-:W-:Y:S05]  /*3720*/  BSYNC B0 ;  /* 0x0000000000007941 */ /* 0x000fea0003800000 */
.L_x_771:
        /* <DEDUP_REMOVED lines=41> */
.L_x_774:
[----:B------:R-:W-:Y:S05]  /*39c0*/  BSYNC B0 ;  /* 0x0000000000007941 */ /* 0x000fea0003800000 */
.L_x_773:
        /* <DEDUP_REMOVED lines=53> */
.L_x_776:
[----:B------:R-:W-:Y:S05]  /*3d20*/  BSYNC B0 ;  /* 0x0000000000007941 */ /* 0x000fea0003800000 */
.L_x_775:
        /* <DEDUP_REMOVED lines=45> */
.L_x_778:
[----:B------:R-:W-:Y:S05]  /*4000*/  BSYNC B0 ;  /* 0x0000000000007941 */ /* 0x000fea0003800000 */
.L_x_777:
        /* <DEDUP_REMOVED lines=55> */
.L_x_780:
[----:B------:R-:W-:Y:S05]  /*4380*/  BSYNC B0 ;  /* 0x0000000000007941 */ /* 0x000fea0003800000 */
.L_x_779:
[----:B------:R-:W-:Y:S01]  /*4390*/  SHF.L.U32 R4, R2, 0x6, RZ ;  /* 0x0000000602047819 */ /* 0x000fe200000006ff */
[----:B------:R-:W-:Y:S01]  /*43a0*/  IMAD R242, R93, 0x400, R0 ;  /* 0x000004005df27824 */ /* 0x000fe200078e0200 */
[----:B------:R-:W-:Y:S01]  /*43b0*/  SHF.L.U32 R14, R14, 0x3, RZ ;  /* 0x000000030e0e7819 */ /* 0x000fe200000006ff */
[----:B------:R-:W0:Y:S01]  /*43c0*/  LDGDEPBAR ;  /* 0x00000000000079af */ /* 0x000e220000000000 */
[----:B-12---:R-:W-:Y:S01]  /*43d0*/  LOP3.LUT R9, R4, 0x1c0, RZ, 0xc0, !PT ;  /* 0x000001c004097812 */ /* 0x006fe200078ec0ff */
[----:B------:R-:W-:Y:S01]  /*43e0*/  IMAD.SHL.U32 R242, R242, 0x2, RZ ;  /* 0x00000002f2f27824 */ /* 0x000fe200078e00ff */
[----:B------:R-:W-:Y:S01]  /*43f0*/  R2P PR, R2, 0x6 ;  /* 0x0000000602007804 */ /* 0x000fe20000000000 */
[----:B------:R-:W-:Y:S01]  /*4400*/  UISETP.GE.AND UP0, UPT, UR8, 0x2, UPT ;  /* 0x000000020800788c */ /* 0x000fe2000bf06270 */
[----:B------:R-:W-:Y:S01]  /*4410*/  LOP3.LUT R4, R9, 0x8, R14, 0xf8, !PT ;  /* 0x0000000809047812 */ /* 0x000fe200078ef80e */
[--C-:B------:R-:W-:Y:S01]  /*4420*/  IMAD R240, R7, 0x2, R242.reuse ;  /* 0x0000000207f07824 */ /* 0x100fe200078e02f2 */
[----:B------:R-:W-:Y:S01]  /*4430*/  SHF.R.U32.HI R9, RZ, 0x3, R9 ;  /* 0x00000003ff097819 */ /* 0x000fe20000011609 */
[----:B------:R-:W-:Y:S01]  /*4440*/  LDSM.16.M88.4 R48, [R242] ;  /* 0x00000000f230783b */ /* 0x000fe20000000200 */
[C---:B------:R-:W-:Y:S01]  /*4450*/  IMAD R238, R5.reuse, 0x2, R242 ;  /* 0x0000000205ee7824 */ /* 0x040fe200078e02f2 */
[----:B------:R-:W-:Y:S01]  /*4460*/  PLOP3.LUT P0, PT, PT, PT, UP0, 0x80, 0x0 ;  /* 0x000000000000781c */ /* 0x000fe20003f0f008 */
[----:B------:R-:W-:Y:S01]  /*4470*/  IMAD R237, R5, 0x2, R240 ;  /* 0x0000000205ed7824 */ /* 0x000fe200078e02f0 */
[----:B------:R-:W-:Y:S01]  /*4480*/  LOP3.LUT R4, R4, R9, RZ, 0x3c, !PT ;  /* 0x0000000904047212 */ /* 0x000fe200078e3cff */
[----:B------:R-:W-:Y:S03]  /*4490*/  LDSM.16.M88.4 R12, [R240] ;  /* 0x00000000f00c783b */ /* 0x000fe60000000200 */
[----:B------:R-:W-:Y:S01]  /*44a0*/  LEA R241, R241, R4, 0x9 ;  /* 0x00000004f1f17211 */ /* 0x000fe200078e48ff */
[----:B------:R-:W-:Y:S03]  /*44b0*/  LDSM.16.M88.4 R56, [R238] ;  /* 0x00000000ee38783b */ /* 0x000fe60000000200 */
[----:B------:R-:W-:Y:S01]  /*44c0*/  SHF.L.U32 R241, R241, 0x1, RZ ;  /* 0x00000001f1f17819 */ /* 0x000fe200000006ff */
[----:B------:R-:W-:Y:S03]  /*44d0*/  LDSM.16.M88.4 R72, [R242+0x2000] ;  /* 0x00200000f248783b */ /* 0x000fe60000000200 */
[C---:B------:R-:W-:Y:S01]  /*44e0*/  IADD3 R2, R241.reuse, 0x8000, RZ ;  /* 0x00008000f1027810 */ /* 0x040fe20007ffe0ff */
[----:B------:R-:W1:Y:S01]  /*44f0*/  LDSM.16.M88.4 R16, [R241+0x8000] ;  /* 0x00800000f110783b */ /* 0x000e620000000200 */
[----:B------:R-:W-:-:S02]  /*4500*/  IADD3 R239, R241, 0x8020, RZ ;  /* 0x00008020f1ef7810 */ /* 0x000fc40007ffe0ff */
[----:B------:R-:W-:Y:S01]  /*4510*/  @P1 IADD3 R239, R2, -0x20, RZ ;  /* 0xffffffe002ef1810 */ /* 0x000fe20007ffe0ff */
[----:B------:R-:W2:Y:S01]  /*4520*/  LDSM.16.M88.4 R44, [R241+0x8800] ;  /* 0x00880000f12c783b */ /* 0x000ea20000000200 */
[----:B------:R-:W-:Y:S02]  /*4530*/  MOV R2, 0x40 ;  /* 0x0000004000027802 */ /* 0x000fe40000000f00 */
[C---:B------:R-:W-:Y:S01]  /*4540*/  IADD3 R231, R239.reuse, 0x800, RZ ;  /* 0x00000800efe77810 */ /* 0x040fe20007ffe0ff */
[----:B------:R-:W5:Y:S01]  /*4550*/  LDSM.16.M88.4 R64, [R241+0x9000] ;  /* 0x00900000f140783b */ /* 0x000f620000000200 */
[----:B------:R-:W-:Y:S02]  /*4560*/  SEL R2, R2, 0xffffffc0, !P2 ;  /* 0xffffffc002027807 */ /* 0x000fe40005000000 */
[----:B------:R-:W-:Y:S01]  /*4570*/  IADD3 R230, R239, 0x1000, RZ ;  /* 0x00001000efe67810 */ /* 0x000fe20007ffe0ff */
[----:B------:R-:W3:Y:S01]  /*4580*/  LDSM.16.M88.4 R28, [R241+0x9800] ;  /* 0x00980000f11c783b */ /* 0x000ee20000000200 */
[----:B------:R-:W-:-:S02]  /*4590*/  IADD3 R235, R241, R2, RZ ;  /* 0x00000002f1eb7210 */ /* 0x000fc40007ffe0ff */
[----:B------:R-:W-:Y:S01]  /*45a0*/  IADD3 R228, R2, R239, RZ ;  /* 0x000000ef02e47210 */ /* 0x000fe20007ffe0ff */
[----:B------:R-:W4:Y:S01]  /*45b0*/  LDSM.16.M88.4 R24, [R239] ;  /* 0x00000000ef18783b */ /* 0x000f220000000200 */
[----:B------:R-:W-:Y:S02]  /*45c0*/  LEA R2, R93, UR10, 0x4 ;  /* 0x0000000a5d027c11 */ /* 0x000fe4000f8e20ff */
[C---:B------:R-:W-:Y:S01]  /*45d0*/  IADD3 R229, R239.reuse, 0x1800, RZ ;  /* 0x00001800efe57810 */ /* 0x040fe20007ffe0ff */
[----:B------:R-:W3:Y:S01]  /*45e0*/  LDSM.16.M88.4 R8, [R239+0x800] ;  /* 0x00080000ef08783b */ /* 0x000ee20000000200 */
[----:B------:R-:W-:Y:S01]  /*45f0*/  IADD3 R3, R2, 0x1, R3 ;  /* 0x0000000102037810 */ /* 0x000fe20007ffe003 */
[----:B------:R-:W-:Y:S01]  /*4600*/  IMAD.U32 R2, RZ, RZ, UR11 ;  /* 0x0000000bff027e24 */ /* 0x000fe2000f8e00ff */
[C---:B------:R-:W-:Y:S01]  /*4610*/  IADD3 R227, R239.reuse, 0x2000, RZ ;  /* 0x00002000efe37810 */ /* 0x040fe20007ffe0ff */
[----:B------:R-:W3:Y:S01]  /*4620*/  LDSM.16.M88.4 R40, [R239+0x1800] ;  /* 0x00180000ef28783b */ /* 0x000ee20000000200 */
[----:B------:R-:W-:-:S02]  /*4630*/  IADD3 R226, R239, 0x2800, RZ ;  /* 0x00002800efe27810 */ /* 0x000fc40007ffe0ff */
[----:B------:R-:W-:Y:S01]  /*4640*/  IADD3 R2, R2, -UR29, R3 ;  /* 0x8000001d02027c10 */ /* 0x000fe2000fffe003 */
[----:B------:R-:W-:Y:S01]  /*4650*/  LDSM.16.M88.4 R80, [R235+0x9000] ;  /* 0x00900000eb50783b */ /* 0x000fe20000000200 */
[C---:B------:R-:W-:Y:S02]  /*4660*/  IADD3 R225, R239.reuse, 0x3000, RZ ;  /* 0x00003000efe17810 */ /* 0x040fe40007ffe0ff */
[----:B------:R-:W-:Y:S01]  /*4670*/  IADD3 R2, R2, c[0x0][0x2e8], RZ ;  /* 0x0000ba0002027a10 */ /* 0x000fe20007ffe0ff */
[----:B------:R-:W-:Y:S01]  /*4680*/  LDSM.16.M88.4 R36, [R228] ;  /* 0x00000000e424783b */ /* 0x000fe20000000200 */
[----:B------:R-:W-:Y:S02]  /*4690*/  IADD3 R224, R239, 0x3800, RZ ;  /* 0x00003800efe07810 */ /* 0x000fe40007ffe0ff */
[C---:B------:R-:W-:Y:S01]  /*46a0*/  IMNMX R200, R2.reuse, UR11, PT ;  /* 0x0000000b02c87c17 */ /* 0x040fe2000b800200 */
[----:B------:R-:W-:Y:S01]  /*46b0*/  LDSM.16.M88.4 R76, [R235+0x9800] ;  /* 0x00980000eb4c783b */ /* 0x000fe20000000200 */
[----:B------:R-:W-:-:S02]  /*46c0*/  IADD3 R2, R2, 0x8, RZ ;  /* 0x0000000802027810 */ /* 0x000fc40007ffe0ff */
[C---:B------:R-:W-:Y:S01]  /*46d0*/  IADD3 R223, R239.reuse, 0x4000, RZ ;  /* 0x00004000efdf7810 */ /* 0x040fe20007ffe0ff */
[C---:B-1----:R-:W-:Y:S01]  /*46e0*/  HMMA.16816.F32 R20, R48.reuse, R16, RZ ;  /* 0x000000103014723c */ /* 0x042fe200000018ff */
[----:B------:R-:W-:Y:S01]  /*46f0*/  LDSM.16.M88.4 R52, [R228+0x1000] ;  /* 0x00100000e434783b */ /* 0x000fe20000000200 */
[----:B------:R-:W-:Y:S02]  /*4700*/  IMNMX R2, R2, UR11, PT ;  /* 0x0000000b02027c17 */ /* 0x000fe4000b800200 */
[C---:B------:R-:W-:Y:S01]  /*4710*/  IADD3 R222, R239.reuse, 0x4800, RZ ;  /* 0x00004800efde7810 */ /* 0x040fe20007ffe0ff */
[----:B------:R-:W-:Y:S01]  /*4720*/  LDSM.16.M88.4 R88, [R228+0x4800] ;  /* 0x00480000e458783b */ /* 0x000fe20000000200 */
[C---:B------:R-:W-:Y:S02]  /*4730*/  IADD3 R221, R239.reuse, 0x5000, RZ ;  /* 0x00005000efdd7810 */ /* 0x040fe40007ffe0ff */
[----:B------:R-:W-:Y:S01]  /*4740*/  HMMA.16816.F32 R16, R48, R18, RZ ;  /* 0x000000123010723c */ /* 0x000fe200000018ff */
[----:B------:R-:W-:Y:S01]  /*4750*/  LDSM.16.M88.4 R84, [R241+0xe800] ;  /* 0x00e80000f154783b */ /* 0x000fe20000000200 */
[----:B------:R-:W-:-:S02]  /*4760*/  IADD3 R220, R239, 0x5800, RZ ;  /* 0x00005800efdc7810 */ /* 0x000fc40007ffe0ff */
[C---:B------:R-:W-:Y:S02]  /*4770*/  IADD3 R219, R239.reuse, 0x6000, RZ ;  /* 0x00006000efdb7810 */ /* 0x040fe40007ffe0ff */
[C---:B------:R-:W-:Y:S02]  /*4780*/  IADD3 R218, R239.reuse, 0x6800, RZ ;  /* 0x00006800efda7810 */ /* 0x040fe40007ffe0ff */
[----:B--2---:R-:W-:Y:S01]  /*4790*/  HMMA.16816.F32 R32, R48, R44, RZ ;  /* 0x0000002c3020723c */ /* 0x004fe200000018ff */
[C---:B------:R-:W-:Y:S02]  /*47a0*/  IADD3 R217, R239.reuse, 0x7000, RZ ;  /* 0x00007000efd97810 */ /* 0x040fe40007ffe0ff */
[----:B------:R-:W-:-:S05]  /*47b0*/  IADD3 R216, R239, 0x7800, RZ ;  /* 0x00007800efd87810 */ /* 0x000fca0007ffe0ff */
        /* <DEDUP_REMOVED lines=13> */
[C---:B-1----:R-:W-:Y:S08]  /*4890*/  HMMA.16816.F32 R68, R12.reuse, R28, R68 ;  /* 0x0000001c0c44723c */ /* 0x042ff00000001844 */
[C---:B------:R-:W-:Y:S01]  /*48a0*/  HMMA.16816.F32 R64, R12.reuse, R30, R64 ;  /* 0x0000001e0c40723c */ /* 0x040fe20000001840 */
[----:B------:R-:W1:Y:S07]  /*48b0*/  LDSM.16.M88.4 R28, [R237] ;  /* 0x00000000ed1c783b */ /* 0x000e6e0000000200 */
        /* <DEDUP_REMOVED lines=8> */
[----:B------:R-:W3:Y:S07]  /*4940*/  LDSM.16.M88.4 R8, [R241+0xa800] ;  /* 0x00a80000f108783b */ /* 0x000eee0000000200 */
[C---:B------:R-:W-:Y:S08]  /*4950*/  HMMA.16816.F32 R68, R56.reuse, R80, R68 ;  /* 0x000000503844723c */ /* 0x040ff00000001844 */
[----:B------:R-:W-:Y:S01]  /*4960*/  HMMA.16816.F32 R64, R56, R82, R64 ;  /* 0x000000523840723c */ /* 0x000fe20000001840 */
[----:B------:R-:W5:Y:S07]  /*4970*/  LDSM.16.M88.4 R80, [R241+0xb000] ;  /* 0x00b00000f150783b */ /* 0x000f6e0000000200 */
[C---:B-1----:R-:W-:Y:S08]  /*4980*/  HMMA.16816.F32 R20, R28.reuse, R36, R20 ;  /* 0x000000241c14723c */ /* 0x042ff00000001814 */
[----:B------:R-:W-:Y:S01]  /*4990*/  HMMA.16816.F32 R16, R28, R38, R16 ;  /* 0x000000261c10723c */ /* 0x000fe20000001810 */
[----:B------:R-:W-:Y:S07]  /*49a0*/  LDSM.16.M88.4 R36, [R240+0x2000] ;  /* 0x00200000f024783b */ /* 0x000fee0000000200 */
[C---:B------:R-:W-:Y:S08]  /*49b0*/  HMMA.16816.F32 R60, R56.reuse, R76, R60 ;  /* 0x0000004c383c723c */ /* 0x040ff0000000183c */
[----:B------:R-:W-:Y:S01]  /*49c0*/  HMMA.16816.F32 R56, R56, R78, R48 ;  /* 0x0000004e3838723c */ /* 0x000fe20000001830 */
[----:B------:R-:W-:Y:S04]  /*49d0*/  LDSM.16.M88.4 R76, [R241+0xb800] ;  /* 0x00b80000f14c783b */ /* 0x000fe80000000200 */
[----:B------:R-:W-:Y:S03]  /*49e0*/  LDSM.16.M88.4 R48, [R239+0x2800] ;  /* 0x00280000ef30783b */ /* 0x000fe60000000200 */
[C---:B----4-:R-:W-:Y:S08]  /*49f0*/  HMMA.16816.F32 R32, R28.reuse, R12, R32 ;  /* 0x0000000c1c20723c */ /* 0x050ff00000001820 */
[C---:B------:R-:W-:Y:S01]  /*4a00*/  HMMA.16816.F32 R44, R28.reuse, R14, R44 ;  /* 0x0000000e1c2c723c */ /* 0x040fe2000000182c */
[----:B------:R-:W1:Y:S07]  /*4a10*/  LDSM.16.M88.4 R12, [R239+0x2000] ;  /* 0x00200000ef0c783b */ /* 0x000e6e0000000200 */
[C---:B------:R-:W-:Y:S08]  /*4a20*/  HMMA.16816.F32 R68, R28.reuse, R52, R68 ;  /* 0x000000341c44723c */ /* 0x040ff00000001844 */
[----:B------:R-:W-:Y:S01]  /*4a30*/  HMMA.16816.F32 R64, R28, R54, R64 ;  /* 0x000000361c40723c */ /* 0x000fe20000001840 */
[----:B------:R-:W4:Y:S07]  /*4a40*/  LDSM.16.M88.4 R52, [R239+0x3000] ;  /* 0x00300000ef34783b */ /* 0x000f2e0000000200 */
[C---:B--2---:R-:W-:Y:S08]  /*4a50*/  HMMA.16816.F32 R20, R72.reuse, R24, R20 ;  /* 0x000000184814723c */ /* 0x044ff00000001814 */
[----:B------:R-:W-:Y:S01]  /*4a60*/  HMMA.16816.F32 R16, R72, R26, R16 ;  /* 0x0000001a4810723c */ /* 0x000fe20000001810 */
[----:B------:R-:W-:Y:S07]  /*4a70*/  LDSM.16.M88.4 R24, [R235+0xa000] ;  /* 0x00a00000eb18783b */ /* 0x000fee0000000200 */
[C---:B------:R-:W-:Y:S08]  /*4a80*/  HMMA.16816.F32 R60, R28.reuse, R40, R60 ;  /* 0x000000281c3c723c */ /* 0x040ff0000000183c */
[----:B------:R-:W-:Y:S01]  /*4a90*/  HMMA.16816.F32 R56, R28, R42, R56 ;  /* 0x0000002a1c38723c */ /* 0x000fe20000001838 */
[----:B------:R-:W-:Y:S04]  /*4aa0*/  LDSM.16.M88.4 R40, [R239+0x3800] ;  /* 0x00380000ef28783b */ /* 0x000fe80000000200 */
[----:B------:R-:W-:Y:S03]  /*4ab0*/  LDSM.16.M88.4 R28, [R235+0xa800] ;  /* 0x00a80000eb1c783b */ /* 0x000fe60000000200 */
        /* <DEDUP_REMOVED lines=11> */
[----:B------:R-:W-:Y:S04]  /*4b70*/  LDSM.16.M88.4 R72, [R228+0x2000] ;  /* 0x00200000e448783b */ /* 0x000fe80000000200 */
[----:B------:R-:W-:Y:S03]  /*4b80*/  LDSM.16.M88.4 R76, [R239+0x4000] ;  /* 0x00400000ef4c783b */ /* 0x000fe60000000200 */
[C---:B------:R-:W-:Y:S08]  /*4b90*/  HMMA.16816.F32 R32, R36.reuse, R48, R32 ;  /* 0x000000302420723c */ /* 0x040ff00000001820 */
[C---:B------:R-:W-:Y:S01]  /*4ba0*/  HMMA.16816.F32 R44, R36.reuse, R50, R44 ;  /* 0x00000032242c723c */ /* 0x040fe2000000182c */
[----:B------:R-:W3:Y:S07]  /*4bb0*/  LDSM.16.M88.4 R48, [R235+0xb800] ;  /* 0x00b80000eb30783b */ /* 0x000eee0000000200 */
[C---:B----4-:R-:W-:Y:S08]  /*4bc0*/  HMMA.16816.F32 R68, R36.reuse, R52, R68 ;  /* 0x000000342444723c */ /* 0x050ff00000001844 */
[----:B------:R-:W-:Y:S01]  /*4bd0*/  HMMA.16816.F32 R64, R36, R54, R64 ;  /* 0x000000362440723c */ /* 0x000fe20000001840 */
[----:B------:R-:W-:Y:S07]  /*4be0*/  LDSM.16.M88.4 R52, [R228+0x2800] ;  /* 0x00280000e434783b */ /* 0x000fee0000000200 */
[C---:B--2---:R-:W-:Y:S08]  /*4bf0*/  HMMA.16816.F32 R20, R8.reuse, R24, R20 ;  /* 0x000000180814723c */ /* 0x044ff00000001814 */
[----:B------:R-:W-:Y:S01]  /*4c00*/  HMMA.16816.F32 R16, R8, R26, R16 ;  /* 0x0000001a0810723c */ /* 0x000fe20000001810 */
[----:B------:R-:W2:Y:S07]  /*4c10*/  LDSM.16.M88.4 R24, [R237+0x2000] ;  /* 0x00200000ed18783b */ /* 0x000eae0000000200 */
[C---:B------:R-:W-:Y:S08]  /*4c20*/  HMMA.16816.F32 R60, R36.reuse, R40, R60 ;  /* 0x00000028243c723c */ /* 0x040ff0000000183c */
[----:B------:R-:W-:Y:S01]  /*4c30*/  HMMA.16816.F32 R56, R36, R42, R56 ;  /* 0x0000002a2438723c */ /* 0x000fe20000001838 */
[----:B------:R-:W4:Y:S04]  /*4c40*/  LDSM.16.M88.4 R40, [R228+0x3000] ;  /* 0x00300000e428783b */ /* 0x000f280000000200 */
[----:B------:R-:W-:Y:S03]  /*4c50*/  LDSM.16.M88.4 R36, [R242+0x4000] ;  /* 0x00400000f224783b */ /* 0x000fe60000000200 */
[C---:B------:R-:W-:Y:S08]  /*4c60*/  HMMA.16816.F32 R32, R8.reuse, R28, R32 ;  /* 0x0000001c0820723c */ /* 0x040ff00000001820 */
[C---:B------:R-:W-:Y:S01]  /*4c70*/  HMMA.16816.F32 R44, R8.reuse, R30, R44 ;  /* 0x0000001e082c723c */ /* 0x040fe2000000182c */
[----:B------:R-:W-:Y:S07]  /*4c80*/  LDSM.16.M88.4 R28, [R228+0x3800] ;  /* 0x00380000e41c783b */ /* 0x000fee0000000200 */
[C---:B-1----:R-:W-:Y:S08]  /*4c90*/  HMMA.16816.F32 R68, R8.reuse, R12, R68 ;  /* 0x0000000c0844723c */ /* 0x042ff00000001844 */
[C---:B------:R-:W-:Y:S01]  /*4ca0*/  HMMA.16816.F32 R64, R8.reuse, R14, R64 ;  /* 0x0000000e0840723c */ /* 0x040fe20000001840 */
[----:B------:R-:W1:Y:S07]  /*4cb0*/  LDSM.16.M88.4 R12, [R241+0xc000] ;  /* 0x00c00000f10c783b */ /* 0x000e6e0000000200 */
[C---:B---3--:R-:W-:Y:S08]  /*4cc0*/  HMMA.16816.F32 R60, R8.reuse, R48, R60 ;  /* 0x00000030083c723c */ /* 0x048ff0000000183c */
[----:B------:R-:W-:Y:S01]  /*4cd0*/  HMMA.16816.F32 R56, R8, R50, R56 ;  /* 0x000000320838723c */ /* 0x000fe20000001838 */
[----:B------:R-:W3:Y:S04]  /*4ce0*/  LDSM.16.M88.4 R8, [R241+0xc800] ;  /* 0x00c80000f108783b */ /* 0x000ee80000000200 */
[----:B------:R-:W-:Y:S03]  /*4cf0*/  LDSM.16.M88.4 R48, [R241+0xd000] ;  /* 0x00d00000f130783b */ /* 0x000fe60000000200 */
[C---:B--2---:R-:W-:Y:S08]  /*4d00*/  HMMA.16816.F32 R20, R24.reuse, R72, R20 ;  /* 0x000000481814723c */ /* 0x044ff00000001814 */
[C---:B------:R-:W-:Y:S01]  /*4d10*/  HMMA.16816.F32 R16, R24.reuse, R74, R16 ;  /* 0x0000004a1810723c */ /* 0x040fe20000001810 */
[----:B------:R-:W-:Y:S07]  /*4d20*/  LDSM.16.M88.4 R72, [R228+0x4000] ;  /* 0x00400000e448783b */ /* 0x000fee0000000200 */
[C---:B------:R-:W-:Y:S08]  /*4d30*/  HMMA.16816.F32 R32, R24.reuse, R52, R32 ;  /* 0x000000341820723c */ /* 0x040ff00000001820 */
[C---:B------:R-:W-:Y:S01]  /*4d40*/  HMMA.16816.F32 R44, R24.reuse, R54, R44 ;  /* 0x00000036182c723c */ /* 0x040fe2000000182c */
[----:B------:R-:W-:Y:S07]  /*4d50*/  LDSM.16.M88.4 R52, [R241+0xd800] ;  /* 0x00d80000f134783b */ /* 0x000fee0000000200 */
[C---:B----4-:R-:W-:Y:S08]  /*4d60*/  HMMA.16816.F32 R68, R24.reuse, R40, R68 ;  /* 0x000000281844723c */ /* 0x050ff00000001844 */
[----:B------:R-:W-:Y:S01]  /*4d70*/  HMMA.16816.F32 R64, R24, R42, R64 ;  /* 0x0000002a1840723c */ /* 0x000fe20000001840 */
[----:B------:R-:W2:Y:S07]  /*4d80*/  LDSM.16.M88.4 R40, [R240+0x4000] ;  /* 0x00400000f028783b */ /* 0x000eae0000000200 */
[C---:B-1----:R-:W-:Y:S08]  /*4d90*/  HMMA.16816.F32 R20, R36.reuse, R12, R20 ;  /* 0x0000000c2414723c */ /* 0x042ff00000001814 */
[C---:B------:R-:W-:Y:S01]  /*4da0*/  HMMA.16816.F32 R16, R36.reuse, R14, R16 ;  /* 0x0000000e2410723c */ /* 0x040fe20000001810 */
[----:B------:R-:W-:Y:S07]  /*4db0*/  LDSM.16.M88.4 R12, [R235+0xc000] ;  /* 0x00c00000eb0c783b */ /* 0x000fee0000000200 */
[C---:B---3--:R-:W-:Y:S08]  /*4dc0*/  HMMA.16816.F32 R32, R36.reuse, R8, R32 ;  /* 0x000000082420723c */ /* 0x048ff00000001820 */
[----:B------:R-:W-:Y:S01]  /*4dd0*/  HMMA.16816.F32 R44, R36, R10, R44 ;  /* 0x0000000a242c723c */ /* 0x000fe2000000182c */
[----:B------:R-:W1:Y:S07]  /*4de0*/  LDSM.16.M88.4 R8, [R238+0x4000] ;  /* 0x00400000ee08783b */ /* 0x000e6e0000000200 */
[C---:B------:R-:W-:Y:S08]  /*4df0*/  HMMA.16816.F32 R60, R24.reuse, R28, R60 ;  /* 0x0000001c183c723c */ /* 0x040ff0000000183c */
[----:B------:R-:W-:Y:S01]  /*4e00*/  HMMA.16816.F32 R56, R24, R30, R56 ;  /* 0x0000001e1838723c */ /* 0x000fe20000001838 */
[----:B------:R-:W3:Y:S04]  /*4e10*/  LDSM.16.M88.4 R28, [R239+0x4800] ;  /* 0x00480000ef1c783b */ /* 0x000ee80000000200 */
[----:B------:R-:W4:Y:S03]  /*4e20*/  LDSM.16.M88.4 R24, [R239+0x5000] ;  /* 0x00500000ef18783b */ /* 0x000f260000000200 */
[C---:B--2---:R-:W-:Y:S08]  /*4e30*/  HMMA.16816.F32 R20, R40.reuse, R76, R20 ;  /* 0x0000004c2814723c */ /* 0x044ff00000001814 */
[----:B------:R-:W-:Y:S01]  /*4e40*/  HMMA.16816.F32 R16, R40, R78, R16 ;  /* 0x0000004e2810723c */ /* 0x000fe20000001810 */
[----:B------:R-:W-:Y:S07]  /*4e50*/  LDSM.16.M88.4 R76, [R228+0x5000] ;  /* 0x00500000e44c783b */ /* 0x000fee0000000200 */
[C---:B------:R-:W-:Y:S08]  /*4e60*/  HMMA.16816.F32 R68, R36.reuse, R48, R68 ;  /* 0x000000302444723c */ /* 0x040ff00000001844 */
[----:B------:R-:W-:Y:S01]  /*4e70*/  HMMA.16816.F32 R64, R36, R50, R64 ;  /* 0x000000322440723c */ /* 0x000fe20000001840 */
[----:B------:R-:W2:Y:S07]  /*4e80*/  LDSM.16.M88.4 R48, [R239+0x5800] ;  /* 0x00580000ef30783b */ /* 0x000eae0000000200 */
[C---:B-1----:R-:W-:Y:S08]  /*4e90*/  HMMA.16816.F32 R20, R8.reuse, R12, R20 ;  /* 0x0000000c0814723c */ /* 0x042ff00000001814 */
[----:B------:R-:W-:Y:S01]  /*4ea0*/  HMMA.16816.F32 R16, R8, R14, R16 ;  /* 0x0000000e0810723c */ /* 0x000fe20000001810 */
[----:B------:R-:W-:Y:S07]  /*4eb0*/  LDSM.16.M88.4 R12, [R235+0xd800] ;  /* 0x00d80000eb0c783b */ /* 0x000fee0000000200 */
[C---:B------:R-:W-:Y:S08]  /*4ec0*/  HMMA.16816.F32 R60, R36.reuse, R52, R60 ;  /* 0x00000034243c723c */ /* 0x040ff0000000183c */
[----:B------:R-:W-:Y:S01]  /*4ed0*/  HMMA.16816.F32 R56, R36, R54, R56 ;  /* 0x000000362438723c */ /* 0x000fe20000001838 */
[----:B------:R-:W-:Y:S04]  /*4ee0*/  LDSM.16.M88.4 R52, [R242+0x6000] ;  /* 0x00600000f234783b */ /* 0x000fe80000000200 */
[----:B------:R-:W1:Y:S03]  /*4ef0*/  LDSM.16.M88.4 R36, [R241+0xe000] ;  /* 0x00e00000f124783b */ /* 0x000e660000000200 */
[C---:B---3--:R-:W-:Y:S08]  /*4f00*/  HMMA.16816.F32 R32, R40.reuse, R28, R32 ;  /* 0x0000001c2820723c */ /* 0x048ff00000001820 */
[C---:B------:R-:W-:Y:S01]  /*4f10*/  HMMA.16816.F32 R44, R40.reuse, R30, R44 ;  /* 0x0000001e282c723c */ /* 0x040fe2000000182c */
[----:B------:R-:W3:Y:S07]  /*4f20*/  LDSM.16.M88.4 R28, [R235+0xc800] ;  /* 0x00c80000eb1c783b */ /* 0x000eee0000000200 */
[C---:B----4-:R-:W-:Y:S08]  /*4f30*/  HMMA.16816.F32 R68, R40.reuse, R24, R68 ;  /* 0x000000182844723c */ /* 0x050ff00000001844 */
[----:B------:R-:W-:Y:S01]  /*4f40*/  HMMA.16816.F32 R64, R40, R26, R64 ;  /* 0x0000001a2840723c */ /* 0x000fe20000001840 */
[----:B------:R-:W4:Y:S07]  /*4f50*/  LDSM.16.M88.4 R24, [R235+0xd000] ;  /* 0x00d00000eb18783b */ /* 0x000f2e0000000200 */
[C---:B------:R-:W-:Y:S08]  /*4f60*/  HMMA.16816.F32 R20, R80.reuse, R72, R20 ;  /* 0x000000485014723c */ /* 0x040ff00000001814 */
[----:B------:R-:W-:Y:S01]  /*4f70*/  HMMA.16816.F32 R16, R80, R74, R16 ;  /* 0x0000004a5010723c */ /* 0x000fe20000001810 */
[----:B------:R-:W-:Y:S07]  /*4f80*/  LDSM.16.M88.4 R72, [R228+0x5800] ;  /* 0x00580000e448783b */ /* 0x000fee0000000200 */
[C---:B--2---:R-:W-:Y:S08]  /*4f90*/  HMMA.16816.F32 R60, R40.reuse, R48, R60 ;  /* 0x00000030283c723c */ /* 0x044ff0000000183c */
[----:B------:R-:W-:Y:S01]  /*4fa0*/  HMMA.16816.F32 R56, R40, R50, R56 ;  /* 0x000000322838723c */ /* 0x000fe20000001838 */
[----:B------:R-:W-:Y:S04]  /*4fb0*/  LDSM.16.M88.4 R40, [R240+0x6000] ;  /* 0x00600000f028783b */ /* 0x000fe80000000200 */
[----:B------:R-:W2:Y:S03]  /*4fc0*/  LDSM.16.M88.4 R48, [R239+0x6000] ;  /* 0x00600000ef30783b */ /* 0x000ea60000000200 */
[C---:B-1----:R-:W-:Y:S08]  /*4fd0*/  HMMA.16816.F32 R20, R52.reuse, R36, R20 ;  /* 0x000000243414723c */ /* 0x042ff00000001814 */
[----:B------:R-:W-:Y:S01]  /*4fe0*/  HMMA.16816.F32 R16, R52, R38, R16 ;  /* 0x000000263410723c */ /* 0x000fe20000001810 */
[----:B------:R-:W-:Y:S07]  /*4ff0*/  LDSM.16.M88.4 R36, [R239+0x6800] ;  /* 0x00680000ef24783b */ /* 0x000fee0000000200 */
[C---:B---3--:R-:W-:Y:S08]  /*5000*/  HMMA.16816.F32 R32, R8.reuse, R28, R32 ;  /* 0x0000001c0820723c */ /* 0x048ff00000001820 */
[C---:B------:R-:W-:Y:S01]  /*5010*/  HMMA.16816.F32 R44, R8.reuse, R30, R44 ;  /* 0x0000001e082c723c */ /* 0x040fe2000000182c */
[----:B------:R-:W-:Y:S07]  /*5020*/  LDSM.16.M88.4 R28, [R238+0x6000] ;  /* 0x00600000ee1c783b */ /* 0x000fee0000000200 */
[C---:B----4-:R-:W-:Y:S08]  /*5030*/  HMMA.16816.F32 R68, R8.reuse, R24, R68 ;  /* 0x000000180844723c */ /* 0x050ff00000001844 */
[----:B------:R-:W-:Y:S01]  /*5040*/  HMMA.16816.F32 R64, R8, R26, R64 ;  /* 0x0000001a0840723c */ /* 0x000fe20000001840 */
[----:B------:R-:W1:Y:S07]  /*5050*/  LDSM.16.M88.4 R24, [R235+0xe000] ;  /* 0x00e00000eb18783b */ /* 0x000e6e0000000200 */
[C---:B--2---:R-:W-:Y:S08]  /*5060*/  HMMA.16816.F32 R20, R40.reuse, R48, R20 ;  /* 0x000000302814723c */ /* 0x044ff00000001814 */
[----:B------:R-:W-:Y:S01]  /*5070*/  HMMA.16816.F32 R16, R40, R50, R16 ;  /* 0x000000322810723c */ /* 0x000fe20000001810 */
[----:B------:R-:W2:Y:S07]  /*5080*/  LDSM.16.M88.4 R48, [R241+0xf000] ;  /* 0x00f00000f130783b */ /* 0x000eae0000000200 */
[C---:B------:R-:W-:Y:S08]  /*5090*/  HMMA.16816.F32 R60, R8.reuse, R12, R60 ;  /* 0x0000000c083c723c */ /* 0x040ff0000000183c */
[----:B------:R-:W-:Y:S01]  /*50a0*/  HMMA.16816.F32 R56, R8, R14, R56 ;  /* 0x0000000e0838723c */ /* 0x000fe20000001838 */
[----:B------:R-:W-:Y:S04]  /*50b0*/  LDSM.16.M88.4 R12, [R237+0x6000] ;  /* 0x00600000ed0c783b */ /* 0x000fe80000000200 */
[----:B------:R-:W3:Y:S03]  /*50c0*/  LDSM.16.M88.4 R8, [R228+0x6000] ;  /* 0x00600000e408783b */ /* 0x000ee60000000200 */
[C---:B------:R-:W-:Y:S08]  /*50d0*/  HMMA.16816.F32 R32, R80.reuse, R88, R32 ;  /* 0x000000585020723c */ /* 0x040ff00000001820 */
[C---:B------:R-:W-:Y:S08]  /*50e0*/  HMMA.16816.F32 R44, R80.reuse, R90, R44 ;  /* 0x0000005a502c723c */ /* 0x040ff0000000182c */
[----:B------:R-:W-:Y:S01]  /*50f0*/  HMMA.16816.F32 R88, R80, R76, R68 ;  /* 0x0000004c5058723c */ /* 0x000fe20000001844 */
[----:B------:R-:W-:Y:S07]  /*5100*/  LDSM.16.M88.4 R68, [R235+0xe800] ;  /* 0x00e80000eb44783b */ /* 0x000fee0000000200 */
[C---:B-1----:R-:W-:Y:S08]  /*5110*/  HMMA.16816.F32 R20, R28.reuse, R24, R20 ;  /* 0x000000181c14723c */ /* 0x042ff00000001814 */
[----:B------:R-:W-:Y:S01]  /*5120*/  HMMA.16816.F32 R16, R28, R26, R16 ;  /* 0x0000001a1c10723c */ /* 0x000fe20000001810 */
[----:B------:R-:W1:Y:S07]  /*5130*/  LDSM.16.M88.4 R24, [R239+0x7000] ;  /* 0x00700000ef18783b */ /* 0x000e6e0000000200 */
[----:B------:R-:W-:Y:S01]  /*5140*/  HMMA.16816.F32 R64, R80, R78, R64 ;  /* 0x0000004e5040723c */ /* 0x000fe20000001840 */
[----:B------:R-:W4:Y:S07]  /*5150*/  LDSM.16.M88.4 R76, [R241+0xf800] ;  /* 0x00f80000f14c783b */ /* 0x000f2e0000000200 */
[----:B--2---:R-:W-:Y:S08]  /*5160*/  HMMA.16816.F32 R88, R52, R48, R88 ;  /* 0x000000303458723c */ /* 0x004ff00000001858 */
[----:B---3--:R-:W-:Y:S08]  /*5170*/  HMMA.16816.F32 R20, R12, R8, R20 ;  /* 0x000000080c14723c */ /* 0x008ff00000001814 */
[C---:B------:R-:W-:Y:S08]  /*5180*/  HMMA.16816.F32 R60, R80.reuse, R72, R60 ;  /* 0x00000048503c723c */ /* 0x040ff0000000183c */
[----:B------:R-:W-:Y:S01]  /*5190*/  HMMA.16816.F32 R72, R80, R74, R56 ;  /* 0x0000004a5048723c */ /* 0x000fe20000001838 */
[----:B------:R-:W-:Y:S07]  /*51a0*/  LDSM.16.M88.4 R56, [R228+0x6800] ;  /* 0x00680000e438783b */ /* 0x000fee0000000200 */
[----:B------:R-:W-:Y:S01]  /*51b0*/  HMMA.16816.F32 R16, R12, R10, R16 ;  /* 0x0000000a0c10723c */ /* 0x000fe20000001810 */
[----:B------:R-:W-:Y:S01]  /*51c0*/  FMUL.FTZ R4, R20, c[0x0][0x2ec] ;  /* 0x0000bb0014047a20 */ /* 0x000fe20000410000 */
[----:B------:R-:W-:Y:S01]  /*51d0*/  LDSM.16.M88.4 R8, [R235+0xf000] ;  /* 0x00f00000eb08783b */ /* 0x000fe20000000200 */
[----:B------:R-:W-:-:S04]  /*51e0*/  FMUL.FTZ R6, R21, c[0x0][0x2ec] ;  /* 0x0000bb0015067a20 */ /* 0x000fc80000410000 */
[----:B------:R-:W2:Y:S01]  /*51f0*/  MUFU.TANH R4, R4 ;  /* 0x0000000400047308 */ /* 0x000ea20000002400 */
[----:B------:R-:W-:Y:S07]  /*5200*/  HMMA.16816.F32 R64, R52, R50, R64 ;  /* 0x000000323440723c */ /* 0x000fee0000001840 */
[----:B------:R-:W3:Y:S01]  /*5210*/  MUFU.TANH R6, R6 ;  /* 0x0000000600067308 */ /* 0x000ee20000002400 */
[----:B-1----:R-:W-:Y:S07]  /*5220*/  HMMA.16816.F32 R88, R40, R24, R88 ;  /* 0x000000182858723c */ /* 0x002fee0000001858 */
[----:B------:R-:W-:Y:S01]  /*5230*/  FMUL.FTZ R24, R22, c[0x0][0x2ec] ;  /* 0x0000bb0016187a20 */ /* 0x000fe20000410000 */
[----:B------:R-:W-:Y:S01]  /*5240*/  HMMA.16816.F32 R32, R52, R84, R32 ;  /* 0x000000543420723c */ /* 0x000fe20000001820 */
[----:B------:R-:W-:-:S02]  /*5250*/  FMUL.FTZ R25, R23, c[0x0][0x2ec] ;  /* 0x0000bb0017197a20 */ /* 0x000fc40000410000 */
[----:B------:R-:W1:Y:S01]  /*5260*/  LDSM.16.M88.4 R20, [R239+0x7800] ;  /* 0x00780000ef14783b */ /* 0x000e620000000200 */
[----:B------:R-:W-:Y:S01]  /*5270*/  FMUL.FTZ R16, R16, c[0x0][0x2ec] ;  /* 0x0000bb0010107a20 */ /* 0x000fe20000410000 */
[----:B------:R-:W1:Y:S01]  /*5280*/  MUFU.TANH R24, R24 ;  /* 0x0000001800187308 */ /* 0x000e620000002400 */
[----:B------:R-:W-:Y:S02]  /*5290*/  FMUL.FTZ R49, R17, c[0x0][0x2ec] ;  /* 0x0000bb0011317a20 */ /* 0x000fe40000410000 */
[C---:B------:R-:W-:Y:S05]  /*52a0*/  HMMA.16816.F32 R44, R52.reuse, R86, R44 ;  /* 0x00000056342c723c */ /* 0x040fea000000182c */
[----:B------:R5:W1:Y:S03]  /*52b0*/  MUFU.TANH R48, R16 ;  /* 0x0000001000307308 */ /* 0x000a660000002400 */
[C---:B----4-:R-:W-:Y:S05]  /*52c0*/  HMMA.16816.F32 R60, R52.reuse, R76, R60 ;  /* 0x0000004c343c723c */ /* 0x050fea000000183c */
[----:B------:R-:W4:Y:S03]  /*52d0*/  MUFU.TANH R25, R25 ;  /* 0x0000001900197308 */ /* 0x000f260000002400 */
[----:B------:R-:W-:Y:S05]  /*52e0*/  HMMA.16816.F32 R72, R52, R78, R72 ;  /* 0x0000004e3448723c */ /* 0x000fea0000001848 */
[----:B------:R-:W1:Y:S03]  /*52f0*/  MUFU.TANH R49, R49 ;  /* 0x0000003100317308 */ /* 0x000e660000002400 */
[C---:B------:R-:W-:Y:S07]  /*5300*/  HMMA.16816.F32 R64, R40.reuse, R26, R64 ;  /* 0x0000001a2840723c */ /* 0x040fee0000001840 */
[----:B------:R-:W-:Y:S01]  /*5310*/  FMUL.FTZ R26, R18, c[0x0][0x2ec] ;  /* 0x0000bb00121a7a20 */ /* 0x000fe20000410000 */
[----:B------:R-:W-:Y:S01]  /*5320*/  HMMA.16816.F32 R32, R40, R36, R32 ;  /* 0x000000242820723c */ /* 0x000fe20000001820 */
[----:B------:R-:W-:-:S02]  /*5330*/  FMUL.FTZ R27, R19, c[0x0][0x2ec] ;  /* 0x0000bb00131b7a20 */ /* 0x000fc40000410000 */
[----:B-----5:R-:W5:Y:S02]  /*5340*/  LDSM.16.M88.4 R16, [R235+0xf800] ;  /* 0x00f80000eb10783b */ /* 0x020f640000000200 */
[----:B------:R-:W2:Y:S03]  /*5350*/  MUFU.TANH R26, R26 ;  /* 0x0000001a001a7308 */ /* 0x000ea60000002400 */
[C---:B------:R-:W-:Y:S01]  /*5360*/  HMMA.16816.F32 R44, R40.reuse, R38, R44 ;  /* 0x00000026282c723c */ /* 0x040fe2000000182c */
[----:B------:R-:W-:Y:S04]  /*5370*/  LDSM.16.M88.4 R36, [R228+0x7000] ;  /* 0x00700000e424783b */ /* 0x000fe80000000200 */
[----:B------:R-:W2:Y:S03]  /*5380*/  MUFU.TANH R27, R27 ;  /* 0x0000001b001b7308 */ /* 0x000ea60000002400 */
[C---:B-1----:R-:W-:Y:S08]  /*5390*/  HMMA.16816.F32 R60, R40.reuse, R20, R60 ;  /* 0x00000014283c723c */ /* 0x042ff0000000183c */
[----:B------:R-:W-:Y:S08]  /*53a0*/  HMMA.16816.F32 R72, R40, R22, R72 ;  /* 0x000000162848723c */ /* 0x000ff00000001848 */
[C---:B------:R-:W-:Y:S08]  /*53b0*/  HMMA.16816.F32 R88, R28.reuse, R8, R88 ;  /* 0x000000081c58723c */ /* 0x040ff00000001858 */
[----:B------:R-:W-:Y:S01]  /*53c0*/  HMMA.16816.F32 R64, R28, R10, R64 ;  /* 0x0000000a1c40723c */ /* 0x000fe20000001840 */
[----:B------:R-:W1:Y:S01]  /*53d0*/  LDSM.16.M88.4 R8, [R228+0x7800] ;  /* 0x00780000e408783b */ /* 0x000e620000000200 */
[----:B------:R-:W-:-:S06]  /*53e0*/  DEPBAR.LE SB0, 0x0 ;  /* 0x000080000000791a */ /* 0x000fcc0000000000 */
[C---:B------:R-:W-:Y:S08]  /*53f0*/  HMMA.16816.F32 R32, R28.reuse, R68, R32 ;  /* 0x000000441c20723c */ /* 0x040ff00000001820 */
[C---:B------:R-:W-:Y:S08]  /*5400*/  HMMA.16816.F32 R44, R28.reuse, R70, R44 ;  /* 0x000000461c2c723c */ /* 0x040ff0000000182c */
[C---:B-----5:R-:W-:Y:S08]  /*5410*/  HMMA.16816.F32 R60, R28.reuse, R16, R60 ;  /* 0x000000101c3c723c */ /* 0x060ff0000000183c */
[----:B------:R-:W-:Y:S08]  /*5420*/  HMMA.16816.F32 R72, R28, R18, R72 ;  /* 0x000000121c48723c */ /* 0x000ff00000001848 */
[C---:B------:R-:W-:Y:S08]  /*5430*/  HMMA.16816.F32 R32, R12.reuse, R56, R32 ;  /* 0x000000380c20723c */ /* 0x040ff00000001820 */
[C---:B------:R-:W-:Y:S08]  /*5440*/  HMMA.16816.F32 R44, R12.reuse, R58, R44 ;  /* 0x0000003a0c2c723c */ /* 0x040ff0000000182c */
[C---:B-1----:R-:W-:Y:S08]  /*5450*/  HMMA.16816.F32 R60, R12.reuse, R8, R60 ;  /* 0x000000080c3c723c */ /* 0x042ff0000000183c */
[----:B------:R-:W-:Y:S01]  /*5460*/  HMMA.16816.F32 R72, R12, R10, R72 ;  /* 0x0000000a0c48723c */ /* 0x000fe20000001848 */
[----:B------:R-:W-:-:S02]  /*5470*/  FMUL.FTZ R20, R34, c[0x0][0x2ec] ;  /* 0x0000bb0022147a20 */ /* 0x000fc40000410000 */
[----:B------:R-:W-:Y:S02]  /*5480*/  FMUL.FTZ R21, R35, c[0x0][0x2ec] ;  /* 0x0000bb0023157a20 */ /* 0x000fe40000410000 */
[----:B------:R-:W-:Y:S02]  /*5490*/  FMUL.FTZ R32, R32, c[0x0][0x2ec] ;  /* 0x0000bb0020207a20 */ /* 0x000fe40000410000 */
[----:B------:R-:W-:Y:S01]  /*54a0*/  FMUL.FTZ R33, R33, c[0x0][0x2ec] ;  /* 0x0000bb0021217a20 */ /* 0x000fe20000410000 */
[----:B------:R-:W-:Y:S01]  /*54b0*/  HMMA.16816.F32 R88, R12, R36, R88 ;  /* 0x000000240c58723c */ /* 0x000fe20000001858 */
[----:B------:R-:W-:Y:S01]  /*54c0*/  FMUL.FTZ R35, R44, c[0x0][0x2ec] ;  /* 0x0000bb002c237a20 */ /* 0x000fe20000410000 */
[----:B------:R-:W1:Y:S01]  /*54d0*/  MUFU.TANH R20, R20 ;  /* 0x0000001400147308 */ /* 0x000e620000002400 */
[----:B------:R-:W-:Y:S02]  /*54e0*/  FMUL.FTZ R34, R45, c[0x0][0x2ec] ;  /* 0x0000bb002d227a20 */ /* 0x000fe40000410000 */
[----:B------:R-:W-:-:S02]  /*54f0*/  FMUL.FTZ R22, R46, c[0x0][0x2ec] ;  /* 0x0000bb002e167a20 */ /* 0x000fc40000410000 */
[----:B------:R-:W-:Y:S01]  /*5500*/  FMUL.FTZ R17, R47, c[0x0][0x2ec] ;  /* 0x0000bb002f117a20 */ /* 0x000fe20000410000 */
[----:B------:R-:W-:Y:S01]  /*5510*/  HMMA.16816.F32 R64, R12, R38, R64 ;  /* 0x000000260c40723c */ /* 0x000fe20000001840 */
[----:B------:R-:W-:Y:S01]  /*5520*/  FMUL.FTZ R9, R62, c[0x0][0x2ec] ;  /* 0x0000bb003e097a20 */ /* 0x000fe20000410000 */
[----:B------:R-:W1:Y:S01]  /*5530*/  MUFU.TANH R32, R32 ;  /* 0x0000002000207308 */ /* 0x000e620000002400 */
[----:B------:R-:W-:Y:S02]  /*5540*/  FMUL.FTZ R60, R60, c[0x0][0x2ec] ;  /* 0x0000bb003c3c7a20 */ /* 0x000fe40000410000 */
[----:B------:R-:W-:Y:S02]  /*5550*/  FMUL.FTZ R61, R61, c[0x0][0x2ec] ;  /* 0x0000bb003d3d7a20 */ /* 0x000fe40000410000 */
[----:B------:R-:W-:Y:S02]  /*5560*/  FMUL.FTZ R63, R63, c[0x0][0x2ec] ;  /* 0x0000bb003f3f7a20 */ /* 0x000fe40000410000 */
[----:B------:R-:W-:Y:S01]  /*5570*/  FMUL.FTZ R3, R73, c[0x0][0x2ec] ;  /* 0x0000bb0049037a20 */ /* 0x000fe20000410000 */
[----:B------:R-:W1:Y:S01]  /*5580*/  MUFU.TANH R33, R33 ;  /* 0x0000002100217308 */ /* 0x000e620000002400 */
[----:B------:R-:W-:-:S02]  /*5590*/  FMUL.FTZ R72, R72, c[0x0][0x2ec] ;  /* 0x0000bb0048487a20 */ /* 0x000fc40000410000 */
[----:B------:R-:W-:Y:S02]  /*55a0*/  FMUL.FTZ R74, R74, c[0x0][0x2ec] ;  /* 0x0000bb004a4a7a20 */ /* 0x000fe40000410000 */
[----:B------:R-:W-:Y:S02]  /*55b0*/  FMUL.FTZ R75, R75, c[0x0][0x2ec] ;  /* 0x0000bb004b4b7a20 */ /* 0x000fe40000410000 */
[----:B------:R-:W-:Y:S01]  /*55c0*/  FMUL.FTZ R88, R88, c[0x0][0x2ec] ;  /* 0x0000bb0058587a20 */ /* 0x000fe20000410000 */
[----:B------:R-:W1:Y:S01]  /*55d0*/  MUFU.TANH R21, R21 ;  /* 0x0000001500157308 */ /* 0x000e620000002400 */
[----:B------:R-:W-:Y:S02]  /*55e0*/  FMUL.FTZ R89, R89, c[0x0][0x2ec] ;  /* 0x0000bb0059597a20 */ /* 0x000fe40000410000 */
[----:B------:R-:W-:Y:S02]  /*55f0*/  FMUL.FTZ R90, R90, c[0x0][0x2ec] ;  /* 0x0000bb005a5a7a20 */ /* 0x000fe40000410000 */
[----:B------:R-:W-:-:S02]  /*5600*/  FMUL.FTZ R91, R91, c[0x0][0x2ec] ;  /* 0x0000bb005b5b7a20 */ /* 0x000fc40000410000 */
[----:B------:R-:W-:Y:S01]  /*5610*/  FMUL.FTZ R64, R64, c[0x0][0x2ec] ;  /* 0x0000bb0040407a20 */ /* 0x000fe20000410000 */
[----:B------:R-:W1:Y:S01]  /*5620*/  MUFU.TANH R35, R35 ;  /* 0x0000002300237308 */ /* 0x000e620000002400 */
[----:B------:R-:W-:Y:S02]  /*5630*/  FMUL.FTZ R65, R65, c[0x0][0x2ec] ;  /* 0x0000bb0041417a20 */ /* 0x000fe40000410000 */
[----:B------:R-:W-:Y:S02]  /*5640*/  FMUL.FTZ R66, R66, c[0x0][0x2ec] ;  /* 0x0000bb0042427a20 */ /* 0x000fe40000410000 */
[----:B------:R-:W-:-:S03]  /*5650*/  FMUL.FTZ R67, R67, c[0x0][0x2ec] ;  /* 0x0000bb0043437a20 */ /* 0x000fc60000410000 */
[----:B------:R-:W1:Y:S08]  /*5660*/  MUFU.TANH R34, R34 ;  /* 0x0000002200227308 */ /* 0x000e700000002400 */
[----:B------:R-:W1:Y:S08]  /*5670*/  MUFU.TANH R22, R22 ;  /* 0x0000001600167308 */ /* 0x000e700000002400 */
[----:B------:R-:W1:Y:S08]  /*5680*/  MUFU.TANH R17, R17 ;  /* 0x0000001100117308 */ /* 0x000e700000002400 */
[----:B------:R1:W1:Y:S08]  /*5690*/  MUFU.TANH R186, R88 ;  /* 0x0000005800ba7308 */ /* 0x0002700000002400 */
        /* <DEDUP_REMOVED lines=9> */
[----:B------:R-:W1:Y:S08]  /*5730*/  MUFU.TANH R9, R9 ;  /* 0x0000000900097308 */ /* 0x000e700000002400 */
[----:B------:R1:W1:Y:S08]  /*5740*/  MUFU.TANH R198, R63 ;  /* 0x0000003f00c67308 */ /* 0x0002700000002400 */
[----:B------:R1:W1:Y:S08]  /*5750*/  MUFU.TANH R204, R72 ;  /* 0x0000004800cc7308 */ /* 0x0002700000002400 */
[----:B------:R-:W1:Y:S08]  /*5760*/  MUFU.TANH R3, R3 ;  /* 0x0000000300037308 */ /* 0x000e700000002400 */
[----:B------:R1:W1:Y:S08]  /*5770*/  MUFU.TANH R192, R74 ;  /* 0x0000004a00c07308 */ /* 0x0002700000002400 */
[----:B------:R1:W1:Y:S01]  /*5780*/  MUFU.TANH R190, R75 ;  /* 0x0000004b00be7308 */ /* 0x0002620000002400 */
[----:B------:R-:W-:Y:S06]  /*5790*/  BAR.SYNC.DEFER_BLOCKING 0x0 ;  /* 0x0000000000007b1d */ /* 0x000fec0000010000 */
[----:B------:R-:W-:Y:S05]  /*57a0*/  @!P0 BRA `(.L_x_781) ;  /* 0x00000ee000008947 */ /* 0x000fea0003800000 */
[----:B--234-:R-:W-:-:S13]  /*57b0*/  PLOP3.LUT P1, PT, PT, PT, UP6, 0x80, 0x0 ;  /* 0x000000000000781c */ /* 0x01cfda0003f2f068 */
[----:B------:R-:W-:Y:S05]  /*57c0*/  @!P1 BRA `(.L_x_782) ;  /* 0x0000048000009947 */ /* 0x000fea0003800000 */
[----:B------:R-:W2:Y:S01]  /*57d0*/  I2F.RP R12, UR9 ;  /* 0x00000009000c7d06 */ /* 0x000ea20008209400 */
[----:B------:R-:W-:Y:S01]  /*57e0*/  UIADD3 UR13, UR12, -0x40, URZ ;  /* 0xffffffc00c0d7890 */ /* 0x000fe2000fffe03f */
[----:B------:R-:W-:Y:S01]  /*57f0*/  IMAD.U32 R10, RZ, RZ, UR12 ;  /* 0x0000000cff0a7e24 */ /* 0x000fe2000f8e00ff */
[----:B------:R-:W-:-:S04]  /*5800*/  UMOV UR14, URZ ;  /* 0x0000003f000e7c82 */ /* 0x000fc80008000000 */
[----:B------:R-:W-:Y:S01]  /*5810*/  IMAD.U32 R8, RZ, RZ, UR13 ;  /* 0x0000000dff087e24 */ /* 0x000fe2000f8e00ff */
[----:B------:R-:W-:-:S04]  /*5820*/  IABS R10, R10 ;  /* 0x0000000a000a7213 */ /* 0x000fc80000000000 */
[----:B------:R-:W-:Y:S01]  /*5830*/  IABS R8, R8 ;  /* 0x0000000800087213 */ /* 0x000fe20000000000 */
[----:B------:R-:W3:Y:S01]  /*5840*/  R2UR UR10, R10 ;  /* 0x000000000a0a73c2 */ /* 0x000ee200000e0000 */
[----:B--2---:R-:W2:Y:S07]  /*5850*/  MUFU.RCP R11, R12 ;  /* 0x0000000c000b7308 */ /* 0x004eae0000001000 */
[----:B------:R-:W4:Y:S01]  /*5860*/  R2UR UR5, R8 ;  /* 0x00000000080573c2 */ /* 0x000f2200000e0000 */
[----:B--2---:R-:W-:-:S06]  /*5870*/  IADD3 R11, R11, 0xffffffe, RZ ;  /* 0x0ffffffe0b0b7810 */ /* 0x004fcc0007ffe0ff */
[----:B------:R-:W2:Y:S02]  /*5880*/  F2I.FTZ.U32.TRUNC.NTZ R11, R11 ;  /* 0x0000000b000b7305 */ /* 0x000ea4000021f000 */
[----:B--2---:R-:W2:Y:S02]  /*5890*/  R2UR UR15, R11 ;  /* 0x000000000b0f73c2 */ /* 0x004ea400000e0000 */
[----:B--2---:R-:W-:-:S04]  /*58a0*/  UIADD3 UR4, URZ, -UR15, URZ ;  /* 0x8000000f3f047290 */ /* 0x004fc8000fffe03f */
[----:B------:R-:W-:-:S04]  /*58b0*/  UIMAD UR4, UR4, UR9, URZ ;  /* 0x00000009040472a4 */ /* 0x000fc8000f8e023f */
[----:B------:R-:W-:-:S04]  /*58c0*/  UIMAD.WIDE.U32 UR16, UR15, UR4, UR14 ;  /* 0x000000040f1072a5 */ /* 0x000fc8000f8e000e */
[----:B---3--:R-:W-:Y:S02]  /*58d0*/  UIMAD.WIDE.U32 UR14, UR17, UR10, URZ ;  /* 0x0000000a110e72a5 */ /* 0x008fe4000f8e003f */
[----:B----4-:R-:W-:Y:S02]  /*58e0*/  UIMAD.WIDE.U32 UR16, UR17, UR5, URZ ;  /* 0x00000005111072a5 */ /* 0x010fe4000f8e003f */
        /* <DEDUP_REMOVED lines=43> */
[----:B---3--:R-:W-:Y:S01]  /*5ba0*/  MOV R13, UR11 ;  /* 0x0000000b000d7c02 */ /* 0x008fe20008000f00 */
        /* <DEDUP_REMOVED lines=10> */
.L_x_782:
[----:B------:R-:W-:-:S04]  /*5c50*/  ULEA UR22, -UR22, URZ, 0x6 ;  /* 0x0000003f16167291 */ /* 0x000fc8000f8e313f */
[----:B------:R-:W-:Y:S02]  /*5c60*/  USHF.R.S32.HI UR4, URZ, 0x1f, UR22 ;  /* 0x0000001f3f047899 */ /* 0x000fe40008011416 */
[----:B------:R-:W-:-:S04]  /*5c70*/  MOV R15, UR22 ;  /* 0x00000016000f7c02 */ /* 0x000fc80008000f00 */
[----:B------:R-:W-:Y:S02]  /*5c80*/  MOV R14, UR4 ;  /* 0x00000004000e7c02 */ /* 0x000fe40008000f00 */
.L_x_783:
[----:B------:R-:W-:Y:S01]  /*5c90*/  ISETP.GE.AND P6, PT, R248, c[0x0][0x220], PT ;  /* 0x00008800f8007a0c */ /* 0x000fe20003fc6270 */
[----:B------:R-:W-:Y:S01]  /*5ca0*/  BSSY B0, `(.L_x_784) ;  /* 0x000009b000007945 */ /* 0x000fe20003800000 */
[----:B------:R-:W-:Y:S02]  /*5cb0*/  ISETP.GE.AND P5, PT, R245, c[0x0][0x220], PT ;  /* 0x00008800f5007a0c */ /* 0x000fe40003fa6270 */
[----:B------:R-:W-:Y:S02]  /*5cc0*/  ISETP.GE.AND P4, PT, R244, c[0x0][0x220], PT ;  /* 0x00008800f4007a0c */ /* 0x000fe40003f86270 */
[----:B------:R-:W-:-:S07]  /*5cd0*/  ISETP.GE.AND P3, PT, R243, c[0x0][0x220], PT ;  /* 0x00008800f3007a0c */ /* 0x000fce0003f66270 */
[-C--:B------:R-:W-:Y:S01]  /*5ce0*/  @!P6 IADD3 R13, P1, R15, R166.reuse, RZ ;  /* 0x000000a60f0de210 */ /* 0x080fe20007f3e0ff */
[----:B------:R2:W-:Y:S03]  /*5cf0*/  @P6 STS.128 [R246+0x8000], RZ ;  /* 0x008000fff6006388 */ /* 0x0005e60000000c00 */
[----:B------:R-:W-:Y:S01]  /*5d00*/  @!P6 LEA R50, P2, R13, c[0x0][0x168], 0x1 ;  /* 0x00005a000d32ea11 */ /* 0x000fe200078408ff */
[----:B------:R-:W-:Y:S01]  /*5d10*/  @!P6 IMAD.X R8, R14, 0x1, R165, P1 ;  /* 0x000000010e08e824 */ /* 0x000fe200008e06a5 */
[----:B------:R-:W-:-:S04]  /*5d20*/  @!P5 IADD3 R11, P1, R15, R166, RZ ;  /* 0x000000a60f0bd210 */ /* 0x000fc80007f3e0ff */
[----:B------:R-:W-:Y:S01]  /*5d30*/  @!P6 LEA.HI.X R51, R13, c[0x0][0x16c], R8, 0x1, P2 ;  /* 0x00005b000d33ea11 */ /* 0x000fe200010f0c08 */
[C-C-:B------:R-:W-:Y:S01]  /*5d40*/  @!P5 IMAD.X R8, R14.reuse, 0x1, R165.reuse, P1 ;  /* 0x000000010e08d824 */ /* 0x140fe200008e06a5 */
[----:B------:R-:W-:Y:S02]  /*5d50*/  @!P5 LEA R42, P2, R11, c[0x0][0x168], 0x1 ;  /* 0x00005a000b2ada11 */ /* 0x000fe400078408ff */
[-C--:B------:R-:W-:Y:S01]  /*5d60*/  @!P4 IADD3 R13, P1, R15, R166.reuse, RZ ;  /* 0x000000a60f0dc210 */ /* 0x080fe20007f3e0ff */
[----:B------:R-:W-:Y:S01]  /*5d70*/  @!PT LDS RZ, [RZ] ;  /* 0x00000000fffff984 */ /* 0x000fe20000000800 */
[----:B------:R-:W-:Y:S01]  /*5d80*/  @!PT LDS RZ, [RZ] ;  /* 0x00000000fffff984 */ /* 0x000fe20000000800 */
[----:B------:R-:W-:Y:S01]  /*5d90*/  @!PT LDS RZ, [RZ] ;  /* 0x00000000fffff984 */ /* 0x000fe20000000800 */
[----:B------:R2:W-:Y:S01]  /*5da0*/  @!P6 LDGSTS.E.BYPASS.LTC128B.128 [R246+0x8000], [R50.64] ;  /* 0x0800000032f6efae */ /* 0x0005e2000b901d60 */
[----:B------:R-:W-:Y:S02]  /*5db0*/  @!P5 LEA.HI.X R43, R11, c[0x0][0x16c], R8, 0x1, P2 ;  /* 0x00005b000b2bda11 */ /* 0x000fe400010f0c08 */
        /* <DEDUP_REMOVED lines=15> */
[-C--:B------:R-:W-:Y:S01]  /*5eb0*/  @!P6 IADD3 R19, P1, R13, R166.reuse, RZ ;  /* 0x000000a60d13e210 */ /* 0x080fe20007f3e0ff */
[----:B------:R-:W-:Y:S01]  /*5ec0*/  @!PT LDS RZ, [RZ] ;  /* 0x00000000fffff984 */ /* 0x000fe20000000800 */
[----:B------:R-:W-:Y:S01]  /*5ed0*/  @!PT LDS RZ, [RZ] ;  /* 0x00000000fffff984 */ /* 0x000fe20000000800 */
[----:B------:R-:W-:Y:S01]  /*5ee0*/  @!PT LDS RZ, [RZ] ;  /* 0x00000000fffff984 */ /* 0x000fe20000000800 */
[----:B------:R2:W-:Y:S03]  /*5ef0*/  @!P4 LDGSTS.E.BYPASS.LTC128B.128 [R246+0xc000], [R40.64+0x100] ;  /* 0x0c00010028f6cfae */ /* 0x0005e6000b901d60 */
[----:B------:R-:W-:Y:S01]  /*5f00*/  @!P6 LEA R46, P2, R19, c[0x0][0x168], 0x1 ;  /* 0x00005a00132eea11 */ /* 0x000fe200078408ff */
[C-C-:B------:R-:W-:Y:S01]  /*5f10*/  @!P6 IMAD.X R8, R12.reuse, 0x1, R165.reuse, P1 ;  /* 0x000000010c08e824 */ /* 0x140fe200008e06a5 */
        /* <DEDUP_REMOVED lines=13> */
[C-C-:B------:R-:W-:Y:S01]  /*5ff0*/  @!P4 IMAD.X R8, R12.reuse, 0x1, R165.reuse, P1 ;  /* 0x000000010c08c824 */ /* 0x140fe200008e06a5 */
[----:B------:R-:W-:Y:S01]  /*6000*/  @!P3 IADD3 R11, P1, R13, R166, RZ ;  /* 0x000000a60d0bb210 */ /* 0x000fe20007f3e0ff */
        /* <DEDUP_REMOVED lines=15> */
[-C--:B------:R-:W-:Y:S01]  /*6100*/  @!P6 IADD3 R11, P1, R13, R166.reuse, RZ ;  /* 0x000000a60d0be210 */ /* 0x080fe20007f3e0ff */
[----:B------:R2:W-:Y:S03]  /*6110*/  @P4 STS.128 [R246+0xc800], RZ ;  /* 0x00c800fff6004388 */ /* 0x0005e60000000c00 */
[----:B------:R-:W-:Y:S01]  /*6120*/  @!P6 LEA R44, P2, R11, c[0x0][0x168], 0x1 ;  /* 0x00005a000b2cea11 */ /* 0x000fe200078408ff */
[C-C-:B------:R-:W-:Y:S01]  /*6130*/  @!P6 IMAD.X R8, R12.reuse, 0x1, R165.reuse, P1 ;  /* 0x000000010c08e824 */ /* 0x140fe200008e06a5 */
[-C--:B------:R-:W-:Y:S01]  /*6140*/  @!P5 IADD3 R19, P1, R13, R166.reuse, RZ ;  /* 0x000000a60d13d210 */ /* 0x080fe20007f3e0ff */
[----:B------:R-:W-:Y:S01]  /*6150*/  @!PT LDS RZ, [RZ] ;  /* 0x00000000fffff984 */ /* 0x000fe20000000800 */
[----:B------:R-:W-:Y:S01]  /*6160*/  @!PT LDS RZ, [RZ] ;  /* 0x00000000fffff984 */ /* 0x000fe20000000800 */
[----:B------:R-:W-:Y:S01]  /*6170*/  @!PT LDS RZ, [RZ] ;  /* 0x00000000fffff984 */ /* 0x000fe20000000800 */
[----:B------:R2:W-:Y:S03]  /*6180*/  @!P4 LDGSTS.E.BYPASS.LTC128B.128 [R246+0xc800], [R30.64+0x100] ;  /* 0x0c8001001ef6cfae */ /* 0x0005e6000b901d60 */
[----:B------:R-:W-:Y:S01]  /*6190*/  @!P6 LEA.HI.X R45, R11, c[0x0][0x16c], R8, 0x1, P2 ;  /* 0x00005b000b2dea11 */ /* 0x000fe200010f0c08 */
[----:B------:R-:W-:Y:S01]  /*61a0*/  @!P5 IMAD.X R8, R12, 0x1, R165, P1 ;  /* 0x000000010c08d824 */ /* 0x000fe200008e06a5 */
[----:B------:R-:W-:Y:S01]  /*61b0*/  @!P4 IADD3 R11, P1, R13, R166, RZ ;  /* 0x000000a60d0bc210 */ /* 0x000fe20007f3e0ff */
[----:B------:R2:W-:Y:S01]  /*61c0*/  @P3 STS.128 [R246+0xe800], RZ ;  /* 0x00e800fff6003388 */ /* 0x0005e20000000c00 */
[----:B------:R-:W-:-:S03]  /*61d0*/  @!P5 LEA R18, P2, R19, c[0x0][0x168], 0x1 ;  /* 0x00005a001312da11 */ /* 0x000fc600078408ff */
[C-C-:B------:R-:W-:Y:S01]  /*61e0*/  @!P4 IMAD.X R10, R12.reuse, 0x1, R165.reuse, P1 ;  /* 0x000000010c0ac824 */ /* 0x140fe200008e06a5 */
[----:B------:R-:W-:Y:S01]  /*61f0*/  @!P5 LEA.HI.X R19, R19, c[0x0][0x16c], R8, 0x1, P2 ;  /* 0x00005b001313da11 */ /* 0x000fe200010f0c08 */
[----:B------:R-:W-:Y:S01]  /*6200*/  @!PT LDS RZ, [RZ] ;  /* 0x00000000fffff984 */ /* 0x000fe20000000800 */
[----:B------:R-:W-:Y:S01]  /*6210*/  @!PT LDS RZ, [RZ] ;  /* 0x00000000fffff984 */ /* 0x000fe20000000800 */
[----:B------:R-:W-:Y:S01]  /*6220*/  @!PT LDS RZ, [RZ] ;  /* 0x00000000fffff984 */ /* 0x000fe20000000800 */
[----:B------:R2:W-:Y:S01]  /*6230*/  @!P3 LDGSTS.E.BYPASS.LTC128B.128 [R246+0xe800], [R28.64+0x180] ;  /* 0x0e8001801cf6bfae */ /* 0x0005e2000b901d60 */
[----:B------:R-:W-:Y:S02]  /*6240*/  @!P4 LEA R52, P2, R11, c[0x0][0x168], 0x1 ;  /* 0x00005a000b34ca11 */ /* 0x000fe400078408ff */
[----:B------:R-:W-:Y:S01]  /*6250*/  @!P3 IADD3 R8, P1, R13, R166, RZ ;  /* 0x000000a60d08b210 */ /* 0x000fe20007f3e0ff */
[----:B------:R2:W-:Y:S01]  /*6260*/  @P6 STS.128 [R246+0x9000], RZ ;  /* 0x009000fff6006388 */ /* 0x0005e20000000c00 */
[----:B------:R-:W-:Y:S02]  /*6270*/  @!P4 LEA.HI.X R53, R11, c[0x0][0x16c], R10, 0x1, P2 ;  /* 0x00005b000b35ca11 */ /* 0x000fe400010f0c0a */
[----:B------:R-:W-:Y:S01]  /*6280*/  IADD3 R13, P2, R13, UR24, RZ ;  /* 0x000000180d0d7c10 */ /* 0x000fe2000ff5e0ff */
[----:B------:R-:W-:Y:S01]  /*6290*/  @!P3 IMAD.X R11, R12, 0x1, R165, P1 ;  /* 0x000000010c0bb824 */ /* 0x000fe200008e06a5 */
[----:B------:R-:W-:Y:S01]  /*62a0*/  @!P3 LEA R54, P1, R8, c[0x0][0x168], 0x1 ;  /* 0x00005a000836ba11 */ /* 0x000fe200078208ff */
[----:B------:R-:W-:Y:S01]  /*62b0*/  @!PT LDS RZ, [RZ] ;  /* 0x00000000fffff984 */ /* 0x000fe20000000800 */
[----:B------:R-:W-:Y:S01]  /*62c0*/  @!PT LDS RZ, [RZ] ;  /* 0x00000000fffff984 */ /* 0x000fe20000000800 */
[----:B------:R-:W-:Y:S01]  /*62d0*/  @!PT LDS RZ, [RZ] ;  /* 0x00000000fffff984 */ /* 0x000fe20000000800 */
[----:B------:R2:W-:Y:S01]  /*62e0*/  @!P6 LDGSTS.E.BYPASS.LTC128B.128 [R246+0x9000], [R44.64] ;  /* 0x090000002cf6efae */ /* 0x0005e2000b901d60 */
[----:B------:R-:W-:-:S02]  /*62f0*/  IADD3.X R12, R12, UR23, RZ, P2, !PT ;  /* 0x000000170c0c7c10 */ /* 0x000fc400097fe4ff */
[----:B------:R-:W-:Y:S01]  /*6300*/  @!P3 LEA.HI.X R55, R8, c[0x0][0x16c], R11, 0x1, P1 ;  /* 0x00005b000837ba11 */ /* 0x000fe200008f0c0b */
[----:B------:R2:W-:Y:S01]  /*6310*/  @P5 STS.128 [R246+0xb000], RZ ;  /* 0x00b000fff6005388 */ /* 0x0005e20000000c00 */
[----:B------:R-:W-:-:S03]  /*6320*/  @!P6 IADD3 R23, P1, R13, R166, RZ ;  /* 0x000000a60d17e210 */ /* 0x000fc60007f3e0ff */
[----:B------:R-:W-:Y:S01]  /*6330*/  @!PT LDS RZ, [RZ] ;  /* 0x00000000fffff984 */ /* 0x000fe20000000800 */
[----:B------:R-:W-:Y:S01]  /*6340*/  @!PT LDS RZ, [RZ] ;  /* 0x00000000fffff984 */ /* 0x000fe20000000800 */
[----:B------:R-:W-:Y:S01]  /*6350*/  @!PT LDS RZ, [RZ] ;  /* 0x00000000fffff984 */ /* 0x000fe20000000800 */
[----:B------:R2:W-:Y:S01]  /*6360*/  @!P5 LDGSTS.E.BYPASS.LTC128B.128 [R246+0xb000], [R18.64+0x80] ;  /* 0x0b00008012f6dfae */ /* 0x0005e2000b901d60 */
        /* <DEDUP_REMOVED lines=40> */
[----:B--2---:R-:W-:-:S04]  /*65f0*/  LEA R10, P1, R13, c[0x0][0x168], 0x1 ;  /* 0x00005a000d0a7a11 */ /* 0x004fc800078208ff */
[----:B------:R-:W-:-:S05]  /*6600*/  LEA.HI.X R11, R13, c[0x0][0x16c], R12, 0x1, P1 ;  /* 0x00005b000d0b7a11 */ /* 0x000fca00008f0c0c */
[----:B------:R-:W-:Y:S01]  /*6610*/  @!PT LDS RZ, [RZ] ;  /* 0x00000000fffff984 */ /* 0x000fe20000000800 */
[----:B------:R-:W-:Y:S01]  /*6620*/  @!PT LDS RZ, [RZ] ;  /* 0x00000000fffff984 */ /* 0x000fe20000000800 */
[----:B------:R-:W-:Y:S01]  /*6630*/  @!PT LDS RZ, [RZ] ;  /* 0x00000000fffff984 */ /* 0x000fe20000000800 */
[----:B------:R2:W-:Y:S04]  /*6640*/  LDGSTS.E.BYPASS.LTC128B.128 [R246+0xf800], [R10.64+0x180] ;  /* 0x0f8001800af67fae */ /* 0x0005e8000b901d60 */
.L_x_785:
[----:B------:R-:W-:Y:S05]  /*6650*/  BSYNC B0 ;  /* 0x0000000000007941 */ /* 0x000fea0003800000 */
.L_x_784:
[----:B------:R-:W0:Y:S01]  /*6660*/  LDGDEPBAR ;  /* 0x00000000000079af */ /* 0x000e220000000000 */
[----:B------:R-:W-:-:S04]  /*6670*/  IADD3 R166, P1, R15, R166, RZ ;  /* 0x000000a60fa67210 */ /* 0x000fc80007f3e0ff */
[----:B------:R-:W-:Y:S02]  /*6680*/  IADD3.X R165, R14, R165, RZ, P1, !PT ;  /* 0x000000a50ea57210 */ /* 0x000fe40000ffe4ff */
.L_x_781:
[----:B--234-:R-:W-:Y:S01]  /*6690*/  IADD3 R13, R167, UR12, RZ ;  /* 0x0000000ca70d7c10 */ /* 0x01cfe2000fffe0ff */
[----:B------:R-:W-:-:S03]  /*66a0*/  IMAD.SHL.U32 R236, R0, 0x2, RZ ;  /* 0x0000000200ec7824 */ /* 0x000fc600078e00ff */
[----:B------:R-:W-:Y:S01]  /*66b0*/  IADD3 R11, R13, 0x1, RZ ;  /* 0x000000010d0b7810 */ /* 0x000fe20007ffe0ff */
[----:B------:R-:W-:Y:S01]  /*66c0*/  IMAD R234, R7, 0x2, R236 ;  /* 0x0000000207ea7824 */ /* 0x000fe200078e02ec */
[----:B------:R-:W-:Y:S01]  /*66d0*/  IADD3 R15, R13, 0x8, RZ ;  /* 0x000000080d0f7810 */ /* 0x000fe20007ffe0ff */
[----:B------:R-:W-:Y:S01]  /*66e0*/  LDSM.16.MT88.4 R156, [R236+0x10000] ;  /* 0x01000000ec9c783b */ /* 0x000fe20000004200 */
[----:B------:R-:W-:Y:S01]  /*66f0*/  ISETP.GE.AND P5, PT, R11, R200, PT ;  /* 0x000000c80b00720c */ /* 0x000fe20003fa6270 */
[----:B------:R-:W-:Y:S01]  /*6700*/  IMAD R232, R5, 0x2, R234 ;  /* 0x0000000205e87824 */ /* 0x000fe200078e02ea */
[----:B------:R-:W-:Y:S01]  /*6710*/  ISETP.GE.AND P2, PT, R11, R2, PT ;  /* 0x000000020b00720c */ /* 0x000fe20003f46270 */
[----:B------:R-:W-:Y:S01]  /*6720*/  IMAD R233, R5, 0x2, R236 ;  /* 0x0000000205e97824 */ /* 0x000fe200078e02ec */
[----:B------:R-:W-:Y:S01]  /*6730*/  IADD3 R11, R13, 0x9, RZ ;  /* 0x000000090d0b7810 */ /* 0x000fe20007ffe0ff */
[----:B------:R-:W-:Y:S01]  /*6740*/  LDSM.16.MT88.4 R148, [R234+0x10000] ;  /* 0x01000000ea94783b */ /* 0x000fe20000004200 */
[----:B------:R-:W-:-:S02]  /*6750*/  ISETP.GE.AND P6, PT, R15, R200, PT ;  /* 0x000000c80f00720c */ /* 0x000fc40003fc6270 */
[C---:B------:R-:W-:Y:S01]  /*6760*/  ISETP.GE.AND P4, PT, R11.reuse, R200, PT ;  /* 0x000000c80b00720c */ /* 0x040fe20003f86270 */
[----:B------:R-:W-:Y:S01]  /*6770*/  LDSM.16.MT88.4 R132, [R232+0x10000] ;  /* 0x01000000e884783b */ /* 0x000fe20000004200 */
[-C--:B------:R-:W-:Y:S02]  /*6780*/  ISETP.GE.AND P3, PT, R11, R2.reuse, PT ;  /* 0x000000020b00720c */ /* 0x080fe40003f66270 */
[----:B------:R-:W-:Y:S01]  /*6790*/  IADD3 R11, R13, 0x11, RZ ;  /* 0x000000110d0b7810 */ /* 0x000fe20007ffe0ff */
[----:B------:R-:W-:Y:S01]  /*67a0*/  LDSM.16.MT88.4 R140, [R233+0x10000] ;  /* 0x01000000e98c783b */ /* 0x000fe20000004200 */
[----:B------:R-:W-:Y:S02]  /*67b0*/  ISETP.GE.AND P1, PT, R15, R2, PT ;  /* 0x000000020f00720c */ /* 0x000fe40003f26270 */
[----:B------:R-:W-:Y:S01]  /*67c0*/  IADD3 R15, R13, 0x10, RZ ;  /* 0x000000100d0f7810 */ /* 0x000fe20007ffe0ff */
[----:B------:R-:W-:Y:S01]  /*67d0*/  LDSM.16.MT88.4 R40, [R236+0x12000] ;  /* 0x01200000ec28783b */ /* 0x000fe20000004200 */
[----:B------:R-:W-:-:S02]  /*67e0*/  FSEL R48, R48, -INF , !P6 ;  /* 0xff80000030307808 */ /* 0x000fc40007000000 */
[-C--:B------:R-:W-:Y:S01]  /*67f0*/  ISETP.GE.AND P6, PT, R11, R200.reuse, PT ;  /* 0x000000c80b00720c */ /* 0x080fe20003fc6270 */
[----:B------:R-:W-:Y:S01]  /*6800*/  LDSM.16.MT88.4 R56, [R233+0x12000] ;  /* 0x01200000e938783b */ /* 0x000fe20000004200 */
[----:B------:R-:W-:Y:S02]  /*6810*/  FSEL R36, R6, -INF , !P5 ;  /* 0xff80000006247808 */ /* 0x000fe40006800000 */
[----:B------:R-:W-:Y:S01]  /*6820*/  FSEL R30, R25, -INF , !P2 ;  /* 0xff800000191e7808 */ /* 0x000fe20005000000 */
[----:B-1----:R-:W-:Y:S01]  /*6830*/  LDSM.16.MT88.4 R64, [R232+0x12000] ;  /* 0x01200000e840783b */ /* 0x002fe20000004200 */
[----:B------:R-:W-:Y:S02]  /*6840*/  FSEL R28, R26, -INF , !P1 ;  /* 0xff8000001a1c7808 */ /* 0x000fe40004800000 */
[C---:B------:R-:W-:Y:S01]  /*6850*/  ISETP.GE.AND P5, PT, R15.reuse, R200, PT ;  /* 0x000000c80f00720c */ /* 0x040fe20003fa6270 */
[----:B------:R-:W-:Y:S01]  /*6860*/  LDSM.16.MT88.4 R72, [R236+0x14000] ;  /* 0x01400000ec48783b */ /* 0x000fe20000004200 */
[----:B------:R-:W-:-:S02]  /*6870*/  ISETP.GE.AND P2, PT, R15, R2, PT ;  /* 0x000000020f00720c */ /* 0x000fc40003f46270 */
[----:B------:R-:W-:Y:S01]  /*6880*/  ISETP.GE.AND P1, PT, R11, R2, PT ;  /* 0x000000020b00720c */ /* 0x000fe20003f26270 */
[----:B------:R-:W-:Y:S01]  /*6890*/  LDSM.16.MT88.4 R80, [R234+0x14000] ;  /* 0x01400000ea50783b */ /* 0x000fe20000004200 */
[----:B------:R-:W-:Y:S02]  /*68a0*/  IADD3 R11, R13, 0x19, RZ ;  /* 0x000000190d0b7810 */ /* 0x000fe40007ffe0ff */
[----:B------:R-:W-:Y:S01]  /*68b0*/  FSEL R6, R33, -INF , !P6 ;  /* 0xff80000021067808 */ /* 0x000fe20007000000 */
[----:B------:R-:W-:Y:S01]  /*68c0*/  LDSM.16.MT88.4 R88, [R233+0x14000] ;  /* 0x01400000e958783b */ /* 0x000fe20000004200 */
[C---:B------:R-:W-:Y:S02]  /*68d0*/  IADD3 R19, R13.reuse, 0x20, RZ ;  /* 0x000000200d137810 */ /* 0x040fe40007ffe0ff */
[----:B------:R-:W-:Y:S01]  /*68e0*/  ISETP.GE.AND P6, PT, R13, R200, PT ;  /* 0x000000c80d00720c */ /* 0x000fe20003fc6270 */
[----:B------:R-:W-:Y:S01]  /*68f0*/  LDSM.16.MT88.4 R96, [R232+0x14000] ;  /* 0x01400000e860783b */ /* 0x000fe20000004200 */
[----:B------:R-:W-:-:S02]  /*6900*/  FSEL R18, R32, -INF , !P5 ;  /* 0xff80000020127808 */ /* 0x000fc40006800000 */
[----:B------:R-:W-:Y:S01]  /*6910*/  FSEL R8, R20, -INF , !P2 ;  /* 0xff80000014087808 */ /* 0x000fe20005000000 */
[----:B------:R-:W-:Y:S01]  /*6920*/  LDSM.16.MT88.4 R104, [R236+0x16000] ;  /* 0x01600000ec68783b */ /* 0x000fe20000004200 */
[C---:B------:R-:W-:Y:S02]  /*6930*/  ISETP.GE.AND P5, PT, R11.reuse, R200, PT ;  /* 0x000000c80b00720c */ /* 0x040fe40003fa6270 */
[----:B------:R-:W-:Y:S01]  /*6940*/  ISETP.GE.AND P2, PT, R11, R2, PT ;  /* 0x000000020b00720c */ /* 0x000fe20003f46270 */
[----:B------:R-:W-:Y:S01]  /*6950*/  LDSM.16.MT88.4 R112, [R234+0x16000] ;  /* 0x01600000ea70783b */ /* 0x000fe20000004200 */
[----:B------:R-:W-:Y:S02]  /*6960*/  FSEL R16, R21, -INF , !P1 ;  /* 0xff80000015107808 */ /* 0x000fe40004800000 */
[----:B------:R-:W-:Y:S01]  /*6970*/  ISETP.GE.AND P1, PT, R19, R200, PT ;  /* 0x000000c81300720c */ /* 0x000fe20003f26270 */
[----:B------:R-:W-:Y:S01]  /*6980*/  LDSM.16.MT88.4 R120, [R233+0x16000] ;  /* 0x01600000e978783b */ /* 0x000fe20000004200 */
[----:B------:R-:W-:-:S02]  /*6990*/  FSEL R11, R4, -INF , !P6 ;  /* 0xff800000040b7808 */ /* 0x000fc40007000000 */
[----:B------:R-:W-:Y:S02]  /*69a0*/  FSEL R186, R186, -INF , !P1 ;  /* 0xff800000baba7808 */ /* 0x000fe40004800000 */
[----:B------:R-:W-:Y:S02]  /*69b0*/  FMNMX.FTZ R21, R11, R36, !PT ;  /* 0x000000240b157209 */ /* 0x000fe40007810000 */
[----:B------:R-:W-:Y:S02]  /*69c0*/  ISETP.GE.AND P1, PT, R13, R2, PT ;  /* 0x000000020d00720c */ /* 0x000fe40003f26270 */
[----:B------:R-:W-:Y:S02]  /*69d0*/  FSEL R38, R49, -INF , !P4 ;  /* 0xff80000031267808 */ /* 0x000fe40006000000 */
[----:B------:R-:W-:Y:S02]  /*69e0*/  FMNMX.FTZ R21, R48, R21, !PT ;  /* 0x0000001530157209 */ /* 0x000fe40007810000 */
[----:B------:R-:W-:-:S02]  /*69f0*/  FSEL R24, R24, -INF , !P1 ;  /* 0xff80000018187808 */ /* 0x000fc40004800000 */
[----:B------:R-:W-:Y:S02]  /*6a00*/  FMNMX.FTZ R23, R38, R21, !PT ;  /* 0x0000001526177209 */ /* 0x000fe40007810000 */
[----:B------:R-:W-:Y:S02]  /*6a10*/  FMNMX.FTZ R21, R24, R30, !PT ;  /* 0x0000001e18157209 */ /* 0x000fe40007810000 */
[----:B------:R-:W-:Y:S02]  /*6a20*/  IADD3 R15, R13, 0x18, RZ ;  /* 0x000000180d0f7810 */ /* 0x000fe40007ffe0ff */
[----:B------:R-:W-:Y:S02]  /*6a30*/  FSEL R26, R27, -INF , !P3 ;  /* 0xff8000001b1a7808 */ /* 0x000fe40005800000 */
[----:B------:R-:W-:Y:S02]  /*6a40*/  FMNMX.FTZ R21, R28, R21, !PT ;  /* 0x000000151c157209 */ /* 0x000fe40007810000 */
[----:B------:R-:W-:-:S02]  /*6a50*/  ISETP.GE.AND P4, PT, R15, R200, PT ;  /* 0x000000c80f00720c */ /* 0x000fc40003f86270 */
[----:B------:R-:W-:Y:S02]  /*6a60*/  FMNMX.FTZ R23, R18, R23, !PT ;  /* 0x0000001712177209 */ /* 0x000fe40007810000 */
[----:B------:R-:W-:Y:S02]  /*6a70*/  FMNMX.FTZ R21, R26, R21, !PT ;  /* 0x000000151a157209 */ /* 0x000fe40007810000 */
[----:B------:R-:W-:Y:S02]  /*6a80*/  FSEL R4, R35, -INF , !P4 ;  /* 0xff80000023047808 */ /* 0x000fe40006000000 */
[----:B------:R-:W-:Y:S02]  /*6a90*/  FMNMX.FTZ R23, R6, R23, !PT ;  /* 0x0000001706177209 */ /* 0x000fe40007810000 */
[----:B------:R-:W-:Y:S02]  /*6aa0*/  ISETP.GE.AND P3, PT, R15, R2, PT ;  /* 0x000000020f00720c */ /* 0x000fe40003f66270 */
[----:B------:R-:W-:-:S02]  /*6ab0*/  FMNMX.FTZ R21, R8, R21, !PT ;  /* 0x0000001508157209 */ /* 0x000fc40007810000 */
[----:B------:R-:W-:Y:S02]  /*6ac0*/  IADD3 R15, R13, 0x21, RZ ;  /* 0x000000210d0f7810 */ /* 0x000fe40007ffe0ff */
[----:B------:R-:W-:Y:S02]  /*6ad0*/  FSEL R10, R34, -INF , !P5 ;  /* 0xff800000220a7808 */ /* 0x000fe40006800000 */
[----:B------:R-:W-:Y:S02]  /*6ae0*/  FMNMX.FTZ R23, R4, R23, !PT ;  /* 0x0000001704177209 */ /* 0x000fe40007810000 */
[----:B------:R-:W-:Y:S02]  /*6af0*/  FSEL R14, R22, -INF , !P3 ;  /* 0xff800000160e7808 */ /* 0x000fe40005800000 */
[----:B------:R-:W-:Y:S02]  /*6b00*/  FMNMX.FTZ R21, R16, R21, !PT ;  /* 0x0000001510157209 */ /* 0x000fe40007810000 */
[----:B------:R-:W-:-:S02]  /*6b10*/  ISETP.GE.AND P4, PT, R19, R2, PT ;  /* 0x000000021300720c */ /* 0x000fc40003f86270 */
[----:B------:R-:W-:Y:S02]  /*6b20*/  IADD3 R19, R13, 0x28, RZ ;  /* 0x000000280d137810 */ /* 0x000fe40007ffe0ff */
[----:B------:R-:W-:Y:S02]  /*6b30*/  ISETP.GE.AND P6, PT, R15, R200, PT ;  /* 0x000000c80f00720c */ /* 0x000fe40003fc6270 */
[----:B------:R-:W-:Y:S02]  /*6b40*/  FMNMX.FTZ R23, R10, R23, !PT ;  /* 0x000000170a177209 */ /* 0x000fe40007810000 */
[----:B------:R-:W-:Y:S02]  /*6b50*/  FSEL R12, R17, -INF , !P2 ;  /* 0xff800000110c7808 */ /* 0x000fe40005000000 */
[----:B------:R-:W-:Y:S02]  /*6b60*/  FMNMX.FTZ R21, R14, R21, !PT ;  /* 0x000000150e157209 */ /* 0x000fe40007810000 */
[----:B------:R-:W-:-:S02]  /*6b70*/  ISETP.GE.AND P3, PT, R15, R2, PT ;  /* 0x000000020f00720c */ /* 0x000fc40003f66270 */
[----:B------:R-:W-:Y:S02]  /*6b80*/  ISETP.GE.AND P5, PT, R19, R200, PT ;  /* 0x000000c81300720c */ /* 0x000fe40003fa6270 */
[----:B------:R-:W-:Y:S02]  /*6b90*/  IADD3 R15, R13, 0x29, RZ ;  /* 0x000000290d0f7810 */ /* 0x000fe40007ffe0ff */
[----:B------:R-:W-:Y:S02]  /*6ba0*/  FSEL R250, R250, -INF , !P6 ;  /* 0xff800000fafa7808 */ /* 0x000fe40007000000 */
[----:B------:R-:W-:Y:S02]  /*6bb0*/  FMNMX.FTZ R23, R186, R23, !PT ;  /* 0x00000017ba177209 */ /* 0x000fe40007810000 */
[----:B------:R-:W-:Y:S02]  /*6bc0*/  FSEL R212, R212, -INF , !P4 ;  /* 0xff800000d4d47808 */ /* 0x000fe40006000000 */
[----:B------:R-:W-:-:S02]  /*6bd0*/  FMNMX.FTZ R21, R12, R21, !PT ;  /* 0x000000150c157209 */ /* 0x000fc40007810000 */
[----:B------:R-:W-:Y:S02]  /*6be0*/  ISETP.GE.AND P2, PT, R19, R2, PT ;  /* 0x000000021300720c */ /* 0x000fe40003f46270 */
[----:B------:R-:W-:Y:S02]  /*6bf0*/  ISETP.GE.AND P4, PT, R15, R200, PT ;  /* 0x000000c80f00720c */ /* 0x000fe40003f86270 */
[----:B------:R-:W-:Y:S02]  /*6c00*/  IADD3 R19, R13, 0x30, RZ ;  /* 0x000000300d137810 */ /* 0x000fe40007ffe0ff */
[----:B------:R-:W-:Y:S02]  /*6c10*/  FSEL R188, R188, -INF , !P5 ;  /* 0xff800000bcbc7808 */ /* 0x000fe40006800000 */
[----:B------:R-:W-:Y:S02]  /*6c20*/  FMNMX.FTZ R23, R250, R23, !PT ;  /* 0x00000017fa177209 */ /* 0x000fe40007810000 */
[----:B------:R-:W-:-:S02]  /*6c30*/  FSEL R196, R196, -INF , !P3 ;  /* 0xff800000c4c47808 */ /* 0x000fc40005800000 */
[----:B------:R-:W-:Y:S02]  /*6c40*/  FMNMX.FTZ R21, R212, R21, !PT ;  /* 0x00000015d4157209 */ /* 0x000fe40007810000 */
[----:B------:R-:W-:Y:S02]  /*6c50*/  IADD3 R17, R13, 0x31, RZ ;  /* 0x000000310d117810 */ /* 0x000fe40007ffe0ff */
[----:B------:R-:W-:Y:S02]  /*6c60*/  ISETP.GE.AND P6, PT, R19, R200, PT ;  /* 0x000000c81300720c */ /* 0x000fe40003fc6270 */
[----:B------:R-:W-:Y:S02]  /*6c70*/  FSEL R214, R214, -INF , !P4 ;  /* 0xff800000d6d67808 */ /* 0x000fe40006000000 */
[----:B------:R-:W-:Y:S02]  /*6c80*/  FMNMX.FTZ R23, R188, R23, !PT ;  /* 0x00000017bc177209 */ /* 0x000fe40007810000 */
[----:B------:R-:W-:-:S02]  /*6c90*/  ISETP.GE.AND P1, PT, R15, R2, PT ;  /* 0x000000020f00720c */ /* 0x000fc40003f26270 */
[----:B------:R-:W-:Y:S02]  /*6ca0*/  FSEL R210, R210, -INF , !P2 ;  /* 0xff800000d2d27808 */ /* 0x000fe40005000000 */
[----:B------:R-:W-:Y:S02]  /*6cb0*/  FMNMX.FTZ R21, R196, R21, !PT ;  /* 0x00000015c4157209 */ /* 0x000fe40007810000 */
[----:B------:R-:W-:Y:S02]  /*6cc0*/  IADD3 R15, R13, 0x38, RZ ;  /* 0x000000380d0f7810 */ /* 0x000fe40007ffe0ff */
[----:B------:R-:W-:Y:S02]  /*6cd0*/  ISETP.GE.AND P5, PT, R17, R200, PT ;  /* 0x000000c81100720c */ /* 0x000fe40003fa6270 */
[----:B------:R-:W-:Y:S02]  /*6ce0*/  FSEL R208, R208, -INF , !P6 ;  /* 0xff800000d0d07808 */ /* 0x000fe40007000000 */
[----:B------:R-:W-:-:S02]  /*6cf0*/  FMNMX.FTZ R23, R214, R23, !PT ;  /* 0x00000017d6177209 */ /* 0x000fc40007810000 */
[----:B------:R-:W-:Y:S02]  /*6d00*/  ISETP.GE.AND P2, PT, R19, R2, PT ;  /* 0x000000021300720c */ /* 0x000fe40003f46270 */
[----:B------:R-:W-:Y:S02]  /*6d10*/  FSEL R202, R202, -INF , !P1 ;  /* 0xff800000caca7808 */ /* 0x000fe40004800000 */
[----:B------:R-:W-:Y:S02]  /*6d20*/  FMNMX.FTZ R21, R210, R21, !PT ;  /* 0x00000015d2157209 */ /* 0x000fe40007810000 */
[----:B------:R-:W-:Y:S02]  /*6d30*/  IADD3 R13, R13, 0x39, RZ ;  /* 0x000000390d0d7810 */ /* 0x000fe40007ffe0ff */
[----:B------:R-:W-:Y:S02]  /*6d40*/  ISETP.GE.AND P4, PT, R15, R200, PT ;  /* 0x000000c80f00720c */ /* 0x000fe40003f86270 */
[----:B------:R-:W-:-:S02]  /*6d50*/  FSEL R206, R206, -INF , !P5 ;  /* 0xff800000cece7808 */ /* 0x000fc40006800000 */
[----:B------:R-:W-:Y:S02]  /*6d60*/  FMNMX.FTZ R23, R208, R23, !PT ;  /* 0x00000017d0177209 */ /* 0x000fe40007810000 */
[----:B------:R-:W-:Y:S02]  /*6d70*/  ISETP.GE.AND P1, PT, R17, R2, PT ;  /* 0x000000021100720c */ /* 0x000fe40003f26270 */
[----:B------:R-:W-:Y:S02]  /*6d80*/  FSEL R32, R9, -INF , !P2 ;  /* 0xff80000009207808 */ /* 0x000fe40005000000 */
[----:B------:R-:W-:Y:S02]  /*6d90*/  FMNMX.FTZ R21, R202, R21, !PT ;  /* 0x00000015ca157209 */ /* 0x000fe40007810000 */
[----:B------:R-:W-:Y:S02]  /*6da0*/  ISETP.GE.AND P6, PT, R13, R200, PT ;  /* 0x000000c80d00720c */ /* 0x000fe40003fc6270 */
[----:B------:R-:W-:-:S02]  /*6db0*/  FSEL R204, R204, -INF , !P4 ;  /* 0xff800000cccc7808 */ /* 0x000fc40006000000 */
[----:B------:R-:W-:Y:S02]  /*6dc0*/  FMNMX.FTZ R23, R206, R23, !PT ;  /* 0x00000017ce177209 */ /* 0x000fe40007810000 */
[----:B------:R-:W-:Y:S02]  /*6dd0*/  ISETP.GE.AND P2, PT, R15, R2, PT ;  /* 0x000000020f00720c */ /* 0x000fe40003f46270 */
[----:B------:R-:W-:Y:S02]  /*6de0*/  FSEL R198, R198, -INF , !P1 ;  /* 0xff800000c6c67808 */ /* 0x000fe40004800000 */
[----:B------:R-:W-:Y:S02]  /*6df0*/  FMNMX.FTZ R21, R32, R21, !PT ;  /* 0x0000001520157209 */ /* 0x000fe40007810000 */
[----:B------:R-:W-:Y:S02]  /*6e00*/  FSEL R34, R3, -INF , !P6 ;  /* 0xff80000003227808 */ /* 0x000fe40007000000 */
[----:B------:R-:W-:-:S02]  /*6e10*/  FMNMX.FTZ R3, R204, R23, !PT ;  /* 0x00000017cc037209 */ /* 0x000fc40007810000 */
[----:B------:R-:W-:Y:S02]  /*6e20*/  ISETP.GE.AND P1, PT, R13, R2, PT ;  /* 0x000000020d00720c */ /* 0x000fe40003f26270 */
[----:B------:R-:W-:Y:S02]  /*6e30*/  FSEL R192, R192, -INF , !P2 ;  /* 0xff800000c0c07808 */ /* 0x000fe40005000000 */
[----:B------:R-:W-:Y:S02]  /*6e40*/  FMNMX.FTZ R21, R198, R21, !PT ;  /* 0x00000015c6157209 */ /* 0x000fe40007810000 */
[----:B------:R-:W-:Y:S02]  /*6e50*/  FMNMX.FTZ R3, R34, R3, !PT ;  /* 0x0000000322037209 */ /* 0x000fe40007810000 */
[----:B------:R-:W-:Y:S02]  /*6e60*/  FSEL R190, R190, -INF , !P1 ;  /* 0xff800000bebe7808 */ /* 0x000fe40004800000 */
[----:B------:R-:W-:Y:S01]  /*6e70*/  FMNMX.FTZ R21, R192, R21, !PT ;  /* 0x00000015c0157209 */ /* 0x000fe20007810000 */
[----:B------:R-:W1:Y:S03]  /*6e80*/  SHFL.BFLY PT, R20, R3, 0x2, 0x1f ;  /* 0x0c401f0003147f89 */ /* 0x000e6600000e0000 */
[----:B------:R-:W-:-:S05]  /*6e90*/  FMNMX.FTZ R22, R190, R21, !PT ;  /* 0x00000015be167209 */ /* 0x000fca0007810000 */
[----:B------:R-:W2:Y:S01]  /*6ea0*/  SHFL.BFLY PT, R9, R22, 0x2, 0x1f ;  /* 0x0c401f0016097f89 */ /* 0x000ea200000e0000 */
[----:B-1----:R-:W-:-:S05]  /*6eb0*/  FMNMX.FTZ R13, R3, R20, !PT ;  /* 0x00000014030d7209 */ /* 0x002fca0007810000 */
[----:B------:R-:W1:Y:S01]  /*6ec0*/  SHFL.BFLY PT, R164, R13, 0x1, 0x1f ;  /* 0x0c201f000da47f89 */ /* 0x000e6200000e0000 */
[----:B--2---:R-:W-:-:S05]  /*6ed0*/  FMNMX.FTZ R20, R22, R9, !PT ;  /* 0x0000000916147209 */ /* 0x004fca0007810000 */
[----:B------:R-:W2:Y:S01]  /*6ee0*/  SHFL.BFLY PT, R3, R20, 0x1, 0x1f ;  /* 0x0c201f0014037f89 */ /* 0x000ea200000e0000 */
[----:B-1----:R-:W-:-:S04]  /*6ef0*/  FMNMX.FTZ R164, R13, R164, !PT ;  /* 0x000000a40da47209 */ /* 0x002fc80007810000 */
[C---:B------:R-:W-:Y:S01]  /*6f00*/  FSETP.NEU.FTZ.AND P1, PT, R164.reuse, -INF , PT ;  /* 0xff800000a400780b */ /* 0x040fe20003f3d000 */
[----:B------:R-:W-:Y:S01]  /*6f10*/  FMUL.FTZ R33, R164, c[0x0][0x23c] ;  /* 0x00008f00a4217a20 */ /* 0x000fe20000410000 */
[----:B--2---:R-:W-:-:S04]  /*6f20*/  FMNMX.FTZ R3, R20, R3, !PT ;  /* 0x0000000314037209 */ /* 0x004fc80007810000 */
[----:B------:R-:W-:Y:S01]  /*6f30*/  FSEL R33, R33, RZ, P1 ;  /* 0x000000ff21217208 */ /* 0x000fe20000800000 */
[----:B------:R-:W-:Y:S01]  /*6f40*/  LDSM.16.MT88.4 R20, [R234+0x12800] ;  /* 0x01280000ea14783b */ /* 0x000fe20000004200 */
[C---:B------:R-:W-:Y:S01]  /*6f50*/  FSETP.NEU.FTZ.AND P1, PT, R3.reuse, -INF , PT ;  /* 0xff8000000300780b */ /* 0x040fe20003f3d000 */
[----:B------:R-:W-:Y:S02]  /*6f60*/  FMUL.FTZ R189, R3, c[0x0][0x23c] ;  /* 0x00008f0003bd7a20 */ /* 0x000fe40000410000 */
[--C-:B------:R-:W-:Y:S02]  /*6f70*/  FFMA.FTZ R185, R11, c[0x0][0x23c], -R33.reuse ;  /* 0x00008f000bb97a23 */ /* 0x100fe40000010821 */
[--C-:B------:R-:W-:Y:S01]  /*6f80*/  FFMA.FTZ R184, R36, c[0x0][0x23c], -R33.reuse ;  /* 0x00008f0024b87a23 */ /* 0x100fe20000010821 */
[----:B------:R-:W-:Y:S01]  /*6f90*/  FSEL R189, R189, RZ, P1 ;  /* 0x000000ffbdbd7208 */ /* 0x000fe20000800000 */
[--C-:B------:R-:W-:Y:S01]  /*6fa0*/  FFMA.FTZ R181, R48, c[0x0][0x23c], -R33.reuse ;  /* 0x00008f0030b57a23 */ /* 0x100fe20000010821 */
[----:B------:R-:W-:Y:S01]  /*6fb0*/  LEA R252, P1, R166, c[0x0][0x168], 0x1 ;  /* 0x00005a00a6fc7a11 */ /* 0x000fe200078208ff */
[----:B------:R-:W-:Y:S01]  /*6fc0*/  FFMA.FTZ R180, R38, c[0x0][0x23c], -R33 ;  /* 0x00008f0026b47a23 */ /* 0x000fe20000010821 */
[----:B------:R-:W1:Y:S01]  /*6fd0*/  LDSM.16.MT88.4 R48, [R234+0x12000] ;  /* 0x01200000ea30783b */ /* 0x000e620000004200 */
[--C-:B------:R-:W-:Y:S01]  /*6fe0*/  FFMA.FTZ R179, R24, c[0x0][0x23c], -R189.reuse ;  /* 0x00008f0018b37a23 */ /* 0x100fe200000108bd */
[----:B------:R-:W-:Y:S01]  /*6ff0*/  MUFU.EX2 R185, R185 ;  /* 0x000000b900b97308 */ /* 0x000fe20000000800 */
[----:B------:R-:W-:Y:S01]  /*7000*/  FFMA.FTZ R182, R30, c[0x0][0x23c], -R189 ;  /* 0x00008f001eb67a23 */ /* 0x000fe200000108bd */
[----:B------:R-:W-:Y:S01]  /*7010*/  LEA.HI.X R251, R166, c[0x0][0x16c], R165, 0x1, P1 ;  /* 0x00005b00a6fb7a11 */ /* 0x000fe200008f0ca5 */
[----:B------:R-:W-:-:S02]  /*7020*/  FFMA.FTZ R183, R28, c[0x0][0x23c], -R189 ;  /* 0x00008f001cb77a23 */ /* 0x000fc400000108bd */
[----:B------:R-:W-:Y:S01]  /*7030*/  FFMA.FTZ R176, R26, c[0x0][0x23c], -R189 ;  /* 0x00008f001ab07a23 */ /* 0x000fe200000108bd */
[----:B------:R-:W-:Y:S01]  /*7040*/  LDSM.16.MT88.4 R28, [R234+0x10800] ;  /* 0x01080000ea1c783b */ /* 0x000fe20000004200 */
[--C-:B------:R-:W-:Y:S01]  /*7050*/  FFMA.FTZ R177, R6, c[0x0][0x23c], -R33.reuse ;  /* 0x00008f0006b17a23 */ /* 0x100fe20000010821 */
[----:B------:R-:W2:Y:S01]  /*7060*/  MUFU.EX2 R184, R184 ;  /* 0x000000b800b87308 */ /* 0x000ea20000000800 */
[--C-:B------:R-:W-:Y:S01]  /*7070*/  FFMA.FTZ R174, R4, c[0x0][0x23c], -R33.reuse ;  /* 0x00008f0004ae7a23 */ /* 0x100fe20000010821 */
[----:B------:R-:W-:Y:S01]  /*7080*/  LDSM.16.MT88.4 R24, [R233+0x10800] ;  /* 0x01080000e918783b */ /* 0x000fe20000004200 */
[----:B------:R-:W-:Y:S02]  /*7090*/  FFMA.FTZ R173, R10, c[0x0][0x23c], -R33 ;  /* 0x00008f000aad7a23 */ /* 0x000fe40000010821 */
[----:B------:R-:W-:Y:S01]  /*70a0*/  FFMA.FTZ R175, R8, c[0x0][0x23c], -R189 ;  /* 0x00008f0008af7a23 */ /* 0x000fe200000108bd */
[----:B------:R-:W3:Y:S01]  /*70b0*/  LDSM.16.MT88.4 R4, [R232+0x16000] ;  /* 0x01600000e804783b */ /* 0x000ee20000004200 */
[----:B------:R-:W-:Y:S01]  /*70c0*/  FFMA.FTZ R178, R18, c[0x0][0x23c], -R33 ;  /* 0x00008f0012b27a23 */ /* 0x000fe20000010821 */
[----:B------:R-:W-:Y:S01]  /*70d0*/  MUFU.EX2 R181, R181 ;  /* 0x000000b500b57308 */ /* 0x000fe20000000800 */
[--C-:B------:R-:W-:Y:S01]  /*70e0*/  FFMA.FTZ R172, R16, c[0x0][0x23c], -R189.reuse ;  /* 0x00008f0010ac7a23 */ /* 0x100fe200000108bd */
[----:B------:R-:W4:Y:S01]  /*70f0*/  LDSM.16.MT88.4 R8, [R236+0x10800] ;  /* 0x01080000ec08783b */ /* 0x000f220000004200 */
[----:B------:R-:W-:-:S02]  /*7100*/  FFMA.FTZ R169, R14, c[0x0][0x23c], -R189 ;  /* 0x00008f000ea97a23 */ /* 0x000fc400000108bd */
[----:B------:R-:W-:Y:S01]  /*7110*/  FFMA.FTZ R0, R12, c[0x0][0x23c], -R189 ;  /* 0x00008f000c007a23 */ /* 0x000fe200000108bd */
[----:B------:R-:W5:Y:S01]  /*7120*/  LDSM.16.MT88.4 R16, [R232+0x10800] ;  /* 0x01080000e810783b */ /* 0x000f620000004200 */
[--C-:B------:R-:W-:Y:S01]  /*7130*/  FFMA.FTZ R186, R186, c[0x0][0x23c], -R33.reuse ;  /* 0x00008f00baba7a23 */ /* 0x100fe20000010821 */
[----:B------:R-:W1:Y:S01]  /*7140*/  MUFU.EX2 R180, R180 ;  /* 0x000000b400b47308 */ /* 0x000e620000000800 */
[----:B--2---:R-:W-:Y:S01]  /*7150*/  F2FP.PACK_AB R128, R184, R185 ;  /* 0x000000b9b880723e */ /* 0x004fe200000000ff */
[----:B------:R-:W2:Y:S01]  /*7160*/  LDSM.16.MT88.4 R12, [R236+0x12800] ;  /* 0x01280000ec0c783b */ /* 0x000ea20000004200 */
[--C-:B------:R-:W-:Y:S02]  /*7170*/  FFMA.FTZ R187, R250, c[0x0][0x23c], -R33.reuse ;  /* 0x00008f00fabb7a23 */ /* 0x100fe40000010821 */
[--C-:B------:R-:W-:Y:S02]  /*7180*/  FFMA.FTZ R188, R188, c[0x0][0x23c], -R33.reuse ;  /* 0x00008f00bcbc7a23 */ /* 0x100fe40000010821 */
[----:B------:R-:W-:Y:S01]  /*7190*/  FFMA.FTZ R191, R214, c[0x0][0x23c], -R33 ;  /* 0x00008f00d6bf7a23 */ /* 0x000fe20000010821 */
[----:B------:R-:W-:Y:S01]  /*71a0*/  MUFU.EX2 R179, R179 ;  /* 0x000000b300b37308 */ /* 0x000fe20000000800 */
[----:B------:R-:W-:-:S02]  /*71b0*/  FFMA.FTZ R193, R212, c[0x0][0x23c], -R189 ;  /* 0x00008f00d4c17a23 */ /* 0x000fc400000108bd */
[--C-:B------:R-:W-:Y:S02]  /*71c0*/  FFMA.FTZ R196, R196, c[0x0][0x23c], -R189.reuse ;  /* 0x00008f00c4c47a23 */ /* 0x100fe400000108bd */
[--C-:B------:R-:W-:Y:S02]  /*71d0*/  FFMA.FTZ R197, R210, c[0x0][0x23c], -R189.reuse ;  /* 0x00008f00d2c57a23 */ /* 0x100fe400000108bd */
[----:B------:R-:W-:Y:S01]  /*71e0*/  FFMA.FTZ R202, R202, c[0x0][0x23c], -R189 ;  /* 0x00008f00caca7a23 */ /* 0x000fe200000108bd */
[----:B------:R-:W3:Y:S01]  /*71f0*/  MUFU.EX2 R182, R182 ;  /* 0x000000b600b67308 */ /* 0x000ee20000000800 */
[----:B-1----:R-:W-:Y:S01]  /*7200*/  F2FP.PACK_AB R130, R180, R181 ;  /* 0x000000b5b482723e */ /* 0x002fe200000000ff */
[----:B------:R-:W-:Y:S02]  /*7210*/  FFMA.FTZ R201, R204, c[0x0][0x23c], -R33 ;  /* 0x00008f00ccc97a23 */ /* 0x000fe40000010821 */
[--C-:B------:R-:W-:Y:S02]  /*7220*/  FFMA.FTZ R203, R32, c[0x0][0x23c], -R189.reuse ;  /* 0x00008f0020cb7a23 */ /* 0x100fe400000108bd */
[----:B------:R-:W-:-:S02]  /*7230*/  FFMA.FTZ R198, R198, c[0x0][0x23c], -R189 ;  /* 0x00008f00c6c67a23 */ /* 0x000fc400000108bd */
[----:B------:R-:W-:Y:S01]  /*7240*/  MUFU.EX2 R183, R183 ;  /* 0x000000b700b77308 */ /* 0x000fe20000000800 */
[----:B------:R-:W-:Y:S02]  /*7250*/  FFMA.FTZ R192, R192, c[0x0][0x23c], -R189 ;  /* 0x00008f00c0c07a23 */ /* 0x000fe400000108bd */
[--C-:B------:R-:W-:Y:S02]  /*7260*/  FFMA.FTZ R199, R208, c[0x0][0x23c], -R33.reuse ;  /* 0x00008f00d0c77a23 */ /* 0x100fe40000010821 */
[--C-:B------:R-:W-:Y:S02]  /*7270*/  FFMA.FTZ R206, R206, c[0x0][0x23c], -R33.reuse ;  /* 0x00008f00cece7a23 */ /* 0x100fe40000010821 */
[----:B------:R-:W-:Y:S01]  /*7280*/  FFMA.FTZ R204, R34, c[0x0][0x23c], -R33 ;  /* 0x00008f0022cc7a23 */ /* 0x000fe20000010821 */
[----:B------:R-:W1:Y:S01]  /*7290*/  MUFU.EX2 R176, R176 ;  /* 0x000000b000b07308 */ /* 0x000e620000000800 */
[----:B---3--:R-:W-:Y:S01]  /*72a0*/  F2FP.PACK_AB R129, R182, R179 ;  /* 0x000000b3b681723e */ /* 0x008fe200000000ff */
[----:B------:R-:W-:Y:S01]  /*72b0*/  FFMA.FTZ R189, R190, c[0x0][0x23c], -R189 ;  /* 0x00008f00bebd7a23 */ /* 0x000fe200000108bd */
[----:B------:R-:W-:Y:S01]  /*72c0*/  LDSM.16.MT88.4 R32, [R236+0x11800] ;  /* 0x01180000ec20783b */ /* 0x000fe20000004200 */
[----:B------:R-:W-:-:S02]  /*72d0*/  FADD.FTZ R182, R179, R182 ;  /* 0x000000b6b3b67221 */ /* 0x000fc40000010000 */
[----:B------:R-:W-:Y:S02]  /*72e0*/  FADD.FTZ R184, R185, R184 ;  /* 0x000000b8b9b87221 */ /* 0x000fe40000010000 */
[----:B------:R-:W-:Y:S01]  /*72f0*/  MUFU.EX2 R178, R178 ;  /* 0x000000b200b27308 */ /* 0x000fe20000000800 */
[----:B-1----:R-:W-:-:S07]  /*7300*/  F2FP.PACK_AB R131, R176, R183 ;  /* 0x000000b7b083723e */ /* 0x002fce00000000ff */
        /* <DEDUP_REMOVED lines=55> */
[C---:B------:R-:W-:Y:S07]  /*7680*/  HMMA.16816.F32 R124, R128.reuse, R4, RZ ;  /* 0x00000004807c723c */ /* 0x040fee00000018ff */
        /* <DEDUP_REMOVED lines=9> */
[C---:B----4-:R-:W-:Y:S08]  /*7720*/  HMMA.16816.F32 R160, R4.reuse, R8, R160 ;  /* 0x0000000804a0723c */ /* 0x050ff000000018a0 */
[C---:B------:R-:W-:Y:S01]  /*7730*/  HMMA.16816.F32 R156, R4.reuse, R10, R156 ;  /* 0x0000000a049c723c */ /* 0x040fe2000000189c */
[----:B------:R-:W1:Y:S07]  /*7740*/  LDSM.16.MT88.4 R8, [R233+0x12800] ;  /* 0x01280000e908783b */ /* 0x000e6e0000004200 */
[C---:B-----5:R-:W-:Y:S08]  /*7750*/  HMMA.16816.F32 R136, R4.reuse, R16, R136 ;  /* 0x000000100488723c */ /* 0x060ff00000001888 */
[C---:B------:R-:W-:Y:S01]  /*7760*/  HMMA.16816.F32 R132, R4.reuse, R18, R132 ;  /* 0x000000120484723c */ /* 0x040fe20000001884 */
[----:B------:R-:W3:Y:S07]  /*7770*/  LDSM.16.MT88.4 R16, [R232+0x12800] ;  /* 0x01280000e810783b */ /* 0x000eee0000004200 */
[C---:B--2---:R-:W-:Y:S08]  /*7780*/  HMMA.16816.F32 R36, R4.reuse, R12, R36 ;  /* 0x0000000c0424723c */ /* 0x044ff00000001824 */
[C---:B------:R-:W-:Y:S01]  /*7790*/  HMMA.16816.F32 R40, R4.reuse, R14, R40 ;  /* 0x0000000e0428723c */ /* 0x040fe20000001828 */
[----:B------:R-:W2:Y:S07]  /*77a0*/  LDSM.16.MT88.4 R12, [R233+0x14800] ;  /* 0x01480000e90c783b */ /* 0x000eae0000004200 */
[C---:B------:R-:W-:Y:S08]  /*77b0*/  HMMA.16816.F32 R152, R4.reuse, R28, R152 ;  /* 0x0000001c0498723c */ /* 0x040ff00000001898 */
[C---:B-1----:R-:W-:Y:S08]  /*77c0*/  HMMA.16816.F32 R52, R4.reuse, R8, R52 ;  /* 0x000000080434723c */ /* 0x042ff00000001834 */
[C---:B------:R-:W-:Y:S01]  /*77d0*/  HMMA.16816.F32 R56, R4.reuse, R10, R56 ;  /* 0x0000000a0438723c */ /* 0x040fe20000001838 */
[----:B------:R-:W1:Y:S07]  /*77e0*/  LDSM.16.MT88.4 R8, [R236+0x16800] ;  /* 0x01680000ec08783b */ /* 0x000e6e0000004200 */
[C---:B---3--:R-:W-:Y:S08]  /*77f0*/  HMMA.16816.F32 R60, R4.reuse, R16, R60 ;  /* 0x00000010043c723c */ /* 0x048ff0000000183c */
[C---:B------:R-:W-:Y:S01]  /*7800*/  HMMA.16816.F32 R64, R4.reuse, R18, R64 ;  /* 0x000000120440723c */ /* 0x040fe20000001840 */
[----:B------:R-:W3:Y:S07]  /*7810*/  LDSM.16.MT88.4 R16, [R234+0x16800] ;  /* 0x01680000ea10783b */ /* 0x000eee0000004200 */
[C---:B------:R-:W-:Y:S01]  /*7820*/  HMMA.16816.F32 R148, R4.reuse, R30, R148 ;  /* 0x0000001e0494723c */ /* 0x040fe20000001894 */
[----:B------:R-:W4:Y:S07]  /*7830*/  LDSM.16.MT88.4 R28, [R236+0x14800] ;  /* 0x01480000ec1c783b */ /* 0x000f2e0000004200 */
[C---:B------:R-:W-:Y:S08]  /*7840*/  HMMA.16816.F32 R144, R4.reuse, R24, R144 ;  /* 0x000000180490723c */ /* 0x040ff00000001890 */
[C---:B------:R-:W-:Y:S01]  /*7850*/  HMMA.16816.F32 R140, R4.reuse, R26, R140 ;  /* 0x0000001a048c723c */ /* 0x040fe2000000188c */
[----:B------:R-:W5:Y:S07]  /*7860*/  LDSM.16.MT88.4 R24, [R234+0x14800] ;  /* 0x01480000ea18783b */ /* 0x000f6e0000004200 */
        /* <DEDUP_REMOVED lines=24> */
[C---:B-1----:R-:W-:Y:S08]  /*79f0*/  HMMA.16816.F32 R124, R4.reuse, R8, R124 ;  /* 0x00000008047c723c */ /* 0x042ff0000000187c */
[----:B------:R-:W-:Y:S01]  /*7a00*/  HMMA.16816.F32 R128, R4, R10, R128 ;  /* 0x0000000a0480723c */ /* 0x000fe20000001880 */
[----:B------:R-:W1:Y:S06]  /*7a10*/  LDSM.16.MT88.4 R8, [R236+0x13000] ;  /* 0x01300000ec08783b */ /* 0x000e6c0000004200 */
[----:B------:R-:W-:-:S02]  /*7a20*/  F2FP.PACK_AB R4, R187, R186 ;  /* 0x000000babb04723e */ /* 0x000fc400000000ff */
[----:B------:R-:W-:Y:S02]  /*7a30*/  F2FP.PACK_AB R6, R191, R188 ;  /* 0x000000bcbf06723e */ /* 0x000fe400000000ff */
[----:B------:R-:W-:Y:S01]  /*7a40*/  F2FP.PACK_AB R5, R196, R193 ;  /* 0x000000c1c405723e */ /* 0x000fe200000000ff */
[----:B------:R-:W-:Y:S01]  /*7a50*/  FADD.FTZ R193, R193, R0 ;  /* 0x00000000c1c17221 */ /* 0x000fe20000010000 */
[----:B------:R-:W-:-:S03]  /*7a60*/  F2FP.PACK_AB R7, R202, R197 ;  /* 0x000000c5ca07723e */ /* 0x000fc600000000ff */
[----:B------:R-:W-:-:S04]  /*7a70*/  FADD.FTZ R196, R196, R193 ;  /* 0x000000c1c4c47221 */ /* 0x000fc80000010000 */
[----:B---3--:R-:W-:Y:S01]  /*7a80*/  HMMA.16816.F32 R44, R4, R16, R44 ;  /* 0x00000010042c723c */ /* 0x008fe2000000182c */
[----:B------:R-:W-:-:S04]  /*7a90*/  FADD.FTZ R197, R197, R196 ;  /* 0x000000c4c5c57221 */ /* 0x000fc80000010000 */
[----:B------:R-:W-:-:S03]  /*7aa0*/  FADD.FTZ R202, R202, R197 ;  /* 0x000000c5caca7221 */ /* 0x000fc60000010000 */
[C---:B------:R-:W-:Y:S01]  /*7ab0*/  HMMA.16816.F32 R48, R4.reuse, R18, R48 ;  /* 0x000000120430723c */ /* 0x040fe20000001830 */
[----:B------:R-:W3:Y:S07]  /*7ac0*/  LDSM.16.MT88.4 R16, [R232+0x15000] ;  /* 0x01500000e810783b */ /* 0x000eee0000004200 */
        /* <DEDUP_REMOVED lines=12> */
[C---:B------:R-:W-:Y:S08]  /*7b90*/  HMMA.16816.F32 R152, R4.reuse, R28, R152 ;  /* 0x0000001c0498723c */ /* 0x040ff00000001898 */
[C---:B------:R-:W-:Y:S01]  /*7ba0*/  HMMA.16816.F32 R148, R4.reuse, R30, R148 ;  /* 0x0000001e0494723c */ /* 0x040fe20000001894 */
[----:B------:R-:W5:Y:S07]  /*7bb0*/  LDSM.16.MT88.4 R28, [R236+0x15000] ;  /* 0x01500000ec1c783b */ /* 0x000f6e0000004200 */
[C---:B------:R-:W-:Y:S08]  /*7bc0*/  HMMA.16816.F32 R136, R4.reuse, R24, R136 ;  /* 0x000000180488723c */ /* 0x040ff00000001888 */
        /* <DEDUP_REMOVED lines=14> */
[C---:B-----5:R-:W-:Y:S08]  /*7cb0*/  HMMA.16816.F32 R68, R4.reuse, R28, R68 ;  /* 0x0000001c0444723c */ /* 0x060ff00000001844 */
[C---:B------:R-:W-:Y:S01]  /*7cc0*/  HMMA.16816.F32 R72, R4.reuse, R30, R72 ;  /* 0x0000001e0448723c */ /* 0x040fe20000001848 */
[----:B------:R-:W-:Y:S07]  /*7cd0*/  LDSM.16.MT88.4 R28, [R234+0x11800] ;  /* 0x01180000ea1c783b */ /* 0x000fee0000004200 */
[C---:B------:R-:W-:Y:S08]  /*7ce0*/  HMMA.16816.F32 R84, R4.reuse, R24, R84 ;  /* 0x000000180454723c */ /* 0x040ff00000001854 */
[C---:B------:R-:W-:Y:S01]  /*7cf0*/  HMMA.16816.F32 R88, R4.reuse, R26, R88 ;  /* 0x0000001a0458723c */ /* 0x040fe20000001858 */
[----:B------:R-:W-:Y:S07]  /*7d00*/  LDSM.16.MT88.4 R24, [R233+0x11800] ;  /* 0x01180000e918783b */ /* 0x000fee0000004200 */
[C---:B----4-:R-:W-:Y:S08]  /*7d10*/  HMMA.16816.F32 R100, R4.reuse, R20, R100 ;  /* 0x000000140464723c */ /* 0x050ff00000001864 */
[C---:B------:R-:W-:Y:S01]  /*7d20*/  HMMA.16816.F32 R104, R4.reuse, R22, R104 ;  /* 0x000000160468723c */ /* 0x040fe20000001868 */
[----:B------:R-:W-:Y:S07]  /*7d30*/  LDSM.16.MT88.4 R20, [R232+0x11800] ;  /* 0x01180000e814783b */ /* 0x000fee0000004200 */
        /* <DEDUP_REMOVED lines=16> */
[----:B------:R-:W3:Y:S04]  /*7e40*/  LDSM.16.MT88.4 R16, [R234+0x17800] ;  /* 0x01780000ea10783b */ /* 0x000ee80000004200 */
[----:B------:R-:W-:Y:S03]  /*7e50*/  STL [R1], R205 ;  /* 0x000000cd01007387 */ /* 0x000fe60000100800 */
[C---:B--2---:R-:W-:Y:S08]  /*7e60*/  HMMA.16816.F32 R36, R4.reuse, R12, R36 ;  /* 0x0000000c0424723c */ /* 0x044ff00000001824 */
[C---:B------:R-:W-:Y:S01]  /*7e70*/  HMMA.16816.F32 R40, R4.reuse, R14, R40 ;  /* 0x0000000e0428723c */ /* 0x040fe20000001828 */
[----:B------:R-:W2:Y:S07]  /*7e80*/  LDSM.16.MT88.4 R12, [R236+0x15800] ;  /* 0x01580000ec0c783b */ /* 0x000eae0000004200 */
[C---:B-1----:R-:W-:Y:S08]  /*7e90*/  HMMA.16816.F32 R44, R4.reuse, R8, R44 ;  /* 0x00000008042c723c */ /* 0x042ff0000000182c */
[C---:B------:R-:W-:Y:S01]  /*7ea0*/  HMMA.16816.F32 R48, R4.reuse, R10, R48 ;  /* 0x0000000a0430723c */ /* 0x040fe20000001830 */
[----:B------:R-:W1:Y:S07]  /*7eb0*/  LDSM.16.MT88.4 R8, [R236+0x17800] ;  /* 0x01780000ec08783b */ /* 0x000e6e0000004200 */
[C---:B------:R-:W-:Y:S08]  /*7ec0*/  HMMA.16816.F32 R160, R4.reuse, R32, R160 ;  /* 0x0000002004a0723c */ /* 0x040ff000000018a0 */
[C---:B---3--:R-:W-:Y:S07]  /*7ed0*/  HMMA.16816.F32 R108, R4.reuse, R16, R108 ;  /* 0x00000010046c723c */ /* 0x048fee000000186c */
[----:B------:R-:W-:Y:S01]  /*7ee0*/  FADD.FTZ R17, R181, R184 ;  /* 0x000000b8b5117221 */ /* 0x000fe20000010000 */
[----:B------:R-:W-:Y:S01]  /*7ef0*/  HMMA.16816.F32 R156, R4, R34, R156 ;  /* 0x00000022049c723c */ /* 0x000fe2000000189c */
[----:B------:R-:W3:Y:S02]  /*7f00*/  LDSM.16.MT88.4 R32, [R232+0x13800] ;  /* 0x01380000e820783b */ /* 0x000ee40000004200 */
        /* <DEDUP_REMOVED lines=22> */
[C---:B--2---:R-:W-:Y:S01]  /*8070*/  HMMA.16816.F32 R68, R4.reuse, R12, R68 ;  /* 0x0000000c0444723c */ /* 0x044fe20000001844 */
[----:B------:R-:W-:Y:S07]  /*8080*/  STL [R1+0x4], R207 ;  /* 0x000004cf01007387 */ /* 0x000fee0000100800 */
[C---:B------:R-:W-:Y:S01]  /*8090*/  HMMA.16816.F32 R72, R4.reuse, R14, R72 ;  /* 0x0000000e0448723c */ /* 0x040fe20000001848 */
[----:B------:R-:W2:Y:S07]  /*80a0*/  LDSM.16.MT88.4 R12, [R233+0x17800] ;  /* 0x01780000e90c783b */ /* 0x000eae0000004200 */
[C---:B-1----:R-:W-:Y:S08]  /*80b0*/  HMMA.16816.F32 R100, R4.reuse, R8, R100 ;  /* 0x000000080464723c */ /* 0x042ff00000001864 */
[C---:B------:R-:W-:Y:S01]  /*80c0*/  HMMA.16816.F32 R104, R4.reuse, R10, R104 ;  /* 0x0000000a0468723c */ /* 0x040fe20000001868 */
[----:B------:R-:W1:Y:S07]  /*80d0*/  LDSM.16.MT88.4 R8, [R232+0x17800] ;  /* 0x01780000e808783b */ /* 0x000e6e0000004200 */
[C---:B---3--:R-:W-:Y:S08]  /*80e0*/  HMMA.16816.F32 R60, R4.reuse, R32, R60 ;  /* 0x00000020043c723c */ /* 0x048ff0000000183c */
        /* <DEDUP_REMOVED lines=8> */
[C---:B--2---:R-:W-:Y:S08]  /*8170*/  HMMA.16816.F32 R116, R4.reuse, R12, R116 ;  /* 0x0000000c0474723c */ /* 0x044ff00000001874 */
        /* <DEDUP_REMOVED lines=84> */
.L_x_787:
[----:B------:R-:W-:-:S04]  /*86c0*/  ULEA UR4, -UR6, URZ, 0x6 ;  /* 0x0000003f06047291 */ /* 0x000fc8000f8e313f */
[----:B------:R-:W-:Y:S02]  /*86d0*/  USHF.R.S32.HI UR5, URZ, 0x1f, UR4 ;  /* 0x0000001f3f057899 */ /* 0x000fe40008011404 */
[----:B------:R-:W-:-:S04]  /*86e0*/  MOV R11, UR4 ;  /* 0x00000004000b7c02 */ /* 0x000fc80008000f00 */
[----:B------:R-:W-:Y:S02]  /*86f0*/  MOV R5, UR5 ;  /* 0x0000000500057c02 */ /* 0x000fe40008000f00 */
.L_x_788:
        /* <DEDUP_REMOVED lines=71> */
[----:B------:R-:W-:Y:S02]  /*8b70*/  @!P2 LEA R32, P1, R0, c[0x0][0x170], 0x1 ;  /* 0x00005c000020aa11 */ /* 0x000fe400078208ff */
[----:B------:R-:W-:Y:S01]  /*8b80*/  IADD3.X R7, R7, UR25, RZ, P0, !PT ;  /* 0x0000001907077c10 */ /* 0x000fe200087fe4ff */
[----:B------:R-:W-:Y:S01]  /*8b90*/  @!PT LDS RZ, [RZ] ;  /* 0x00000000fffff984 */ /* 0x000fe20000000800 */
[----:B------:R-:W-:Y:S01]  /*8ba0*/  @!PT LDS RZ, [RZ] ;  /* 0x00000000fffff984 */ /* 0x000fe20000000800 */
[----:B------:R-:W-:Y:S01]  /*8bb0*/  @!PT LDS RZ, [RZ] ;  /* 0x00000000fffff984 */ /* 0x000fe20000000800 */
[----:B------:R2:W-:Y:S01]  /*8bc0*/  @!P5 LDGSTS.E.BYPASS.LTC128B.128 [R246+0x10800], [R28.64] ;  /* 0x108000001cf6dfae */ /* 0x0005e2000b901d60 */
[----:B------:R-:W-:-:S02]  /*8bd0*/  @!P5 LEA R34, P0, R9, R194, 0x1 ;  /* 0x000000c20922d211 */ /* 0x000fc400078008ff */
[CC--:B------:R-:W-:Y:S01]  /*8be0*/  @!P4 IADD3 R4, P6, R9.reuse, R170.reuse, RZ ;  /* 0x000000aa0904c210 */ /* 0x0c0fe20007fde0ff */
[----:B------:R-:W-:Y:S01]  /*8bf0*/  @P4 STS.128 [R246+0x12800], RZ ;  /* 0x012800fff6004388 */ /* 0x000fe20000000c00 */
[----:B------:R-:W-:Y:S02]  /*8c00*/  @!P2 LEA.HI.X R33, R0, c[0x0][0x174], R5, 0x1, P1 ;  /* 0x00005d000021aa11 */ /* 0x000fe400008f0c05 */
        /* <DEDUP_REMOVED lines=17> */
[----:B------:R-:W-:-:S02]  /*8d20*/  @!P2 LEA R26, P0, R9, c[0x0][0x170], 0x1 ;  /* 0x00005c00091aaa11 */ /* 0x000fc400078008ff */
[----:B------:R-:W-:Y:S01]  /*8d30*/  @P2 STS.128 [R246+0x16800], RZ ;  /* 0x016800fff6002388 */ /* 0x000fe20000000c00 */
[----:B------:R-:W-:Y:S02]  /*8d40*/  @!P4 LEA.HI.X R173, R4, c[0x0][0x174], R27, 0x1, P6 ;  /* 0x00005d0004adca11 */ /* 0x000fe400030f0c1b */
[----:B------:R-:W-:Y:S01]  /*8d50*/  @!P3 LEA.HI.X R171, R0, c[0x0][0x174], R5, 0x1, P1 ;  /* 0x00005d0000abba11 */ /* 0x000fe200008f0c05 */
[----:B------:R-:W-:Y:S01]  /*8d60*/  @!PT LDS RZ, [RZ] ;  /* 0x00000000fffff984 */ /* 0x000fe20000000800 */
[----:B------:R-:W-:Y:S01]  /*8d70*/  @!PT LDS RZ, [RZ] ;  /* 0x00000000fffff984 */ /* 0x000fe20000000800 */
[----:B------:R-:W-:Y:S01]  /*8d80*/  @!PT LDS RZ, [RZ] ;  /* 0x00000000fffff984 */ /* 0x000fe20000000800 */
[----:B------:R5:W-:Y:S01]  /*8d90*/  @!P2 LDGSTS.E.BYPASS.LTC128B.128 [R246+0x16800], [R12.64+0x180] ;  /* 0x168001800cf6afae */ /* 0x000be2000b901d60 */
[----:B------:R-:W-:-:S03]  /*8da0*/  @!P2 LEA.HI.X R27, R9, c[0x0][0x174], R168, 0x1, P0 ;  /* 0x00005d00091baa11 */ /* 0x000fc600000f0ca8 */
        /* <DEDUP_REMOVED lines=41> */
[----:B--2---:R-:W2:Y:S04]  /*9040*/  LDSM.16.M88.4 R28, [R241+0x8000] ;  /* 0x00800000f11c783b */ /* 0x004ea80000000200 */
[----:B-1----:R-:W4:Y:S04]  /*9050*/  LDSM.16.M88.4 R20, [R241+0x8800] ;  /* 0x00880000f114783b */ /* 0x002f280000000200 */
[----:B-----5:R-:W1:Y:S04]  /*9060*/  LDSM.16.M88.4 R12, [R241+0x9000] ;  /* 0x00900000f10c783b */ /* 0x020e680000000200 */
[----:B------:R-:W5:Y:S04]  /*9070*/  LDSM.16.M88.4 R4, [R241+0x9800] ;  /* 0x00980000f104783b */ /* 0x000f680000000200 */
[----:B------:R-:W-:Y:S04]  /*9080*/  LDSM.16.M88.4 R8, [R240] ;  /* 0x00000000f008783b */ /* 0x000fe80000000200 */
[----:B------:R-:W1:Y:S04]  /*9090*/  LDSM.16.M88.4 R196, [R239] ;  /* 0x00000000efc4783b */ /* 0x000e680000000200 */
[----:B------:R-:W1:Y:S04]  /*90a0*/  LDSM.16.M88.4 R176, [R231] ;  /* 0x00000000e7b0783b */ /* 0x000e680000000200 */
[----:B---3--:R-:W3:Y:S04]  /*90b0*/  LDSM.16.M88.4 R168, [R230] ;  /* 0x00000000e6a8783b */ /* 0x008ee80000000200 */
[----:B------:R-:W3:Y:S04]  /*90c0*/  LDSM.16.M88.4 R192, [R229] ;  /* 0x00000000e5c0783b */ /* 0x000ee80000000200 */
[----:B------:R-:W-:Y:S01]  /*90d0*/  LDSM.16.M88.4 R180, [R235+0x8000] ;  /* 0x00800000ebb4783b */ /* 0x000fe20000000200 */
[C---:B--2---:R-:W-:Y:S03]  /*90e0*/  HMMA.16816.F32 R32, R184.reuse, R28, RZ ;  /* 0x0000001cb820723c */ /* 0x044fe600000018ff */
[----:B------:R-:W-:Y:S04]  /*90f0*/  LDSM.16.M88.4 R172, [R235+0x8800] ;  /* 0x00880000ebac783b */ /* 0x000fe80000000200 */
[----:B------:R-:W0:Y:S01]  /*9100*/  LDGDEPBAR ;  /* 0x00000000000079af */ /* 0x000e220000000000 */
[C---:B------:R-:W-:Y:S08]  /*9110*/  HMMA.16816.F32 R28, R184.reuse, R30, RZ ;  /* 0x0000001eb81c723c */ /* 0x040ff000000018ff */
[C---:B----4-:R-:W-:Y:S08]  /*9120*/  HMMA.16816.F32 R24, R184.reuse, R20, RZ ;  /* 0x00000014b818723c */ /* 0x050ff000000018ff */
[C---:B-1----:R-:W-:Y:S08]  /*9130*/  HMMA.16816.F32 R16, R184.reuse, R12, RZ ;  /* 0x0000000cb810723c */ /* 0x042ff000000018ff */
[C---:B------:R-:W-:Y:S08]  /*9140*/  HMMA.16816.F32 R20, R184.reuse, R22, RZ ;  /* 0x00000016b814723c */ /* 0x040ff000000018ff */
[C---:B------:R-:W-:Y:S08]  /*9150*/  HMMA.16816.F32 R12, R184.reuse, R14, RZ ;  /* 0x0000000eb80c723c */ /* 0x040ff000000018ff */
[C---:B-----5:R-:W-:Y:S08]  /*9160*/  HMMA.16816.F32 R188, R184.reuse, R4, RZ ;  /* 0x00000004b8bc723c */ /* 0x060ff000000018ff */
[----:B------:R-:W-:Y:S01]  /*9170*/  HMMA.16816.F32 R184, R184, R6, RZ ;  /* 0x00000006b8b8723c */ /* 0x000fe200000018ff */
[----:B------:R-:W1:Y:S07]  /*9180*/  LDSM.16.M88.4 R4, [R238] ;  /* 0x00000000ee04783b */ /* 0x000e6e0000000200 */
[C---:B------:R-:W-:Y:S08]  /*9190*/  HMMA.16816.F32 R32, R8.reuse, R196, R32 ;  /* 0x000000c40820723c */ /* 0x040ff00000001820 */
[C---:B------:R-:W-:Y:S01]  /*91a0*/  HMMA.16816.F32 R28, R8.reuse, R198, R28 ;  /* 0x000000c6081c723c */ /* 0x040fe2000000181c */
[----:B------:R-:W-:Y:S07]  /*91b0*/  LDSM.16.M88.4 R196, [R228] ;  /* 0x00000000e4c4783b */ /* 0x000fee0000000200 */
[C---:B------:R-:W-:Y:S08]  /*91c0*/  HMMA.16816.F32 R24, R8.reuse, R176, R24 ;  /* 0x000000b00818723c */ /* 0x040ff00000001818 */
[C---:B------:R-:W-:Y:S01]  /*91d0*/  HMMA.16816.F32 R20, R8.reuse, R178, R20 ;  /* 0x000000b20814723c */ /* 0x040fe20000001814 */
[----:B------:R-:W2:Y:S07]  /*91e0*/  LDSM.16.M88.4 R176, [R235+0x9000] ;  /* 0x00900000ebb0783b */ /* 0x000eae0000000200 */
[C---:B---3--:R-:W-:Y:S08]  /*91f0*/  HMMA.16816.F32 R16, R8.reuse, R168, R16 ;  /* 0x000000a80810723c */ /* 0x048ff00000001810 */
[C---:B------:R-:W-:Y:S01]  /*9200*/  HMMA.16816.F32 R12, R8.reuse, R170, R12 ;  /* 0x000000aa080c723c */ /* 0x040fe2000000180c */
[----:B------:R-:W3:Y:S07]  /*9210*/  LDSM.16.M88.4 R168, [R235+0x9800] ;  /* 0x00980000eba8783b */ /* 0x000eee0000000200 */
[C---:B------:R-:W-:Y:S08]  /*9220*/  HMMA.16816.F32 R188, R8.reuse, R192, R188 ;  /* 0x000000c008bc723c */ /* 0x040ff000000018bc */
[----:B------:R-:W-:Y:S01]  /*9230*/  HMMA.16816.F32 R184, R8, R194, R184 ;  /* 0x000000c208b8723c */ /* 0x000fe200000018b8 */
[----:B------:R-:W4:Y:S04]  /*9240*/  LDSM.16.M88.4 R8, [R237] ;  /* 0x00000000ed08783b */ /* 0x000f280000000200 */
[----:B------:R-:W-:Y:S03]  /*9250*/  LDSM.16.M88.4 R192, [R228+0x1800] ;  /* 0x00180000e4c0783b */ /* 0x000fe60000000200 */
[C---:B-1----:R-:W-:Y:S08]  /*9260*/  HMMA.16816.F32 R32, R4.reuse, R180, R32 ;  /* 0x000000b40420723c */ /* 0x042ff00000001820 */
[C---:B------:R-:W-:Y:S01]  /*9270*/  HMMA.16816.F32 R28, R4.reuse, R182, R28 ;  /* 0x000000b6041c723c */ /* 0x040fe2000000181c */
[----:B------:R-:W1:Y:S07]  /*9280*/  LDSM.16.M88.4 R180, [R228+0x800] ;  /* 0x00080000e4b4783b */ /* 0x000e6e0000000200 */
[C---:B------:R-:W-:Y:S08]  /*9290*/  HMMA.16816.F32 R24, R4.reuse, R172, R24 ;  /* 0x000000ac0418723c */ /* 0x040ff00000001818 */
[C---:B------:R-:W-:Y:S01]  /*92a0*/  HMMA.16816.F32 R20, R4.reuse, R174, R20 ;  /* 0x000000ae0414723c */ /* 0x040fe20000001814 */
[----:B------:R-:W5:Y:S07]  /*92b0*/  LDSM.16.M88.4 R172, [R228+0x1000] ;  /* 0x00100000e4ac783b */ /* 0x000f6e0000000200 */
[C---:B--2---:R-:W-:Y:S08]  /*92c0*/  HMMA.16816.F32 R16, R4.reuse, R176, R16 ;  /* 0x000000b00410723c */ /* 0x044ff00000001810 */
[C---:B------:R-:W-:Y:S01]  /*92d0*/  HMMA.16816.F32 R12, R4.reuse, R178, R12 ;  /* 0x000000b2040c723c */ /* 0x040fe2000000180c */
[----:B------:R-:W-:Y:S07]  /*92e0*/  LDSM.16.M88.4 R176, [R241+0xa000] ;  /* 0x00a00000f1b0783b */ /* 0x000fee0000000200 */
[C---:B---3--:R-:W-:Y:S08]  /*92f0*/  HMMA.16816.F32 R188, R4.reuse, R168, R188 ;  /* 0x000000a804bc723c */ /* 0x048ff000000018bc */
[----:B------:R-:W-:Y:S01]  /*9300*/  HMMA.16816.F32 R184, R4, R170, R184 ;  /* 0x000000aa04b8723c */ /* 0x000fe200000018b8 */
[----:B------:R-:W2:Y:S04]  /*9310*/  LDSM.16.M88.4 R4, [R242+0x2000] ;  /* 0x00200000f204783b */ /* 0x000ea80000000200 */
[----:B------:R-:W3:Y:S03]  /*9320*/  LDSM.16.M88.4 R168, [R241+0xa800] ;  /* 0x00a80000f1a8783b */ /* 0x000ee60000000200 */
[C---:B----4-:R-:W-:Y:S08]  /*9330*/  HMMA.16816.F32 R32, R8.reuse, R196, R32 ;  /* 0x000000c40820723c */ /* 0x050ff00000001820 */
[C---:B------:R-:W-:Y:S01]  /*9340*/  HMMA.16816.F32 R28, R8.reuse, R198, R28 ;  /* 0x000000c6081c723c */ /* 0x040fe2000000181c */
[----:B------:R-:W-:Y:S07]  /*9350*/  LDSM.16.M88.4 R196, [R227] ;  /* 0x00000000e3c4783b */ /* 0x000fee0000000200 */
[C---:B-1----:R-:W-:Y:S08]  /*9360*/  HMMA.16816.F32 R24, R8.reuse, R180, R24 ;  /* 0x000000b40818723c */ /* 0x042ff00000001818 */
[C---:B------:R-:W-:Y:S01]  /*9370*/  HMMA.16816.F32 R20, R8.reuse, R182, R20 ;  /* 0x000000b60814723c */ /* 0x040fe20000001814 */
[----:B------:R-:W1:Y:S07]  /*9380*/  LDSM.16.M88.4 R180, [R241+0xb000] ;  /* 0x00b00000f1b4783b */ /* 0x000e6e0000000200 */
[C---:B-----5:R-:W-:Y:S08]  /*9390*/  HMMA.16816.F32 R16, R8.reuse, R172, R16 ;  /* 0x000000ac0810723c */ /* 0x060ff00000001810 */
[C---:B------:R-:W-:Y:S01]  /*93a0*/  HMMA.16816.F32 R12, R8.reuse, R174, R12 ;  /* 0x000000ae080c723c */ /* 0x040fe2000000180c */
[----:B------:R-:W4:Y:S07]  /*93b0*/  LDSM.16.M88.4 R172, [R241+0xb800] ;  /* 0x00b80000f1ac783b */ /* 0x000f2e0000000200 */
[C---:B------:R-:W-:Y:S08]  /*93c0*/  HMMA.16816.F32 R188, R8.reuse, R192, R188 ;  /* 0x000000c008bc723c */ /* 0x040ff000000018bc */
[----:B------:R-:W-:Y:S01]  /*93d0*/  HMMA.16816.F32 R184, R8, R194, R184 ;  /* 0x000000c208b8723c */ /* 0x000fe200000018b8 */
[----:B------:R-:W-:Y:S04]  /*93e0*/  LDSM.16.M88.4 R8, [R240+0x2000] ;  /* 0x00200000f008783b */ /* 0x000fe80000000200 */
[----:B------:R-:W-:Y:S03]  /*93f0*/  LDSM.16.M88.4 R192, [R224] ;  /* 0x00000000e0c0783b */ /* 0x000fe60000000200 */
[C---:B--2---:R-:W-:Y:S08]  /*9400*/  HMMA.16816.F32 R32, R4.reuse, R176, R32 ;  /* 0x000000b00420723c */ /* 0x044ff00000001820 */
[C---:B------:R-:W-:Y:S01]  /*9410*/  HMMA.16816.F32 R28, R4.reuse, R178, R28 ;  /* 0x000000b2041c723c */ /* 0x040fe2000000181c */
[----:B------:R-:W2:Y:S07]  /*9420*/  LDSM.16.M88.4 R176, [R226] ;  /* 0x00000000e2b0783b */ /* 0x000eae0000000200 */
[C---:B---3--:R-:W-:Y:S08]  /*9430*/  HMMA.16816.F32 R24, R4.reuse, R168, R24 ;  /* 0x000000a80418723c */ /* 0x048ff00000001818 */
[C---:B------:R-:W-:Y:S01]  /*9440*/  HMMA.16816.F32 R20, R4.reuse, R170, R20 ;  /* 0x000000aa0414723c */ /* 0x040fe20000001814 */
[----:B------:R-:W3:Y:S07]  /*9450*/  LDSM.16.M88.4 R168, [R225] ;  /* 0x00000000e1a8783b */ /* 0x000eee0000000200 */
[C---:B-1----:R-:W-:Y:S08]  /*9460*/  HMMA.16816.F32 R16, R4.reuse, R180, R16 ;  /* 0x000000b40410723c */ /* 0x042ff00000001810 */
[C---:B------:R-:W-:Y:S01]  /*9470*/  HMMA.16816.F32 R12, R4.reuse, R182, R12 ;  /* 0x000000b6040c723c */ /* 0x040fe2000000180c */
[----:B------:R-:W-:Y:S07]  /*9480*/  LDSM.16.M88.4 R180, [R235+0xa000] ;  /* 0x00a00000ebb4783b */ /* 0x000fee0000000200 */
[C---:B----4-:R-:W-:Y:S08]  /*9490*/  HMMA.16816.F32 R188, R4.reuse, R172, R188 ;  /* 0x000000ac04bc723c */ /* 0x050ff000000018bc */
        /* <DEDUP_REMOVED lines=38> */
[C---:B-----5:R-:W-:Y:S08]  /*9700*/  HMMA.16816.F32 R188, R8.reuse, R180, R188 ;  /* 0x000000b408bc723c */ /* 0x060ff000000018bc */
[----:B------:R-:W-:Y:S01]  /*9710*/  HMMA.16816.F32 R184, R8, R182, R184 ;  /* 0x000000b608b8723c */ /* 0x000fe200000018b8 */
[----:B------:R-:W5:Y:S04]  /*9720*/  LDSM.16.M88.4 R8, [R240+0x4000] ;  /* 0x00400000f008783b */ /* 0x000f680000000200 */
[----:B------:R-:W1:Y:S03]  /*9730*/  LDSM.16.M88.4 R180, [R222] ;  /* 0x00000000deb4783b */ /* 0x000e660000000200 */
[C---:B--2---:R-:W-:Y:S08]  /*9740*/  HMMA.16816.F32 R32, R4.reuse, R176, R32 ;  /* 0x000000b00420723c */ /* 0x044ff00000001820 */
[C---:B------:R-:W-:Y:S01]  /*9750*/  HMMA.16816.F32 R28, R4.reuse, R178, R28 ;  /* 0x000000b2041c723c */ /* 0x040fe2000000181c */
[----:B------:R-:W2:Y:S07]  /*9760*/  LDSM.16.M88.4 R176, [R221] ;  /* 0x00000000ddb0783b */ /* 0x000eae0000000200 */
[C---:B---3--:R-:W-:Y:S08]  /*9770*/  HMMA.16816.F32 R24, R4.reuse, R168, R24 ;  /* 0x000000a80418723c */ /* 0x048ff00000001818 */
[C---:B------:R-:W-:Y:S01]  /*9780*/  HMMA.16816.F32 R20, R4.reuse, R170, R20 ;  /* 0x000000aa0414723c */ /* 0x040fe20000001814 */
[----:B------:R-:W3:Y:S07]  /*9790*/  LDSM.16.M88.4 R168, [R220] ;  /* 0x00000000dca8783b */ /* 0x000eee0000000200 */
[C---:B----4-:R-:W-:Y:S08]  /*97a0*/  HMMA.16816.F32 R16, R4.reuse, R196, R16 ;  /* 0x000000c40410723c */ /* 0x050ff00000001810 */
[C---:B------:R-:W-:Y:S01]  /*97b0*/  HMMA.16816.F32 R12, R4.reuse, R198, R12 ;  /* 0x000000c6040c723c */ /* 0x040fe2000000180c */
[----:B------:R-:W-:Y:S07]  /*97c0*/  LDSM.16.M88.4 R196, [R237+0x4000] ;  /* 0x00400000edc4783b */ /* 0x000fee0000000200 */
[C---:B-1----:R-:W-:Y:S08]  /*97d0*/  HMMA.16816.F32 R188, R4.reuse, R172, R188 ;  /* 0x000000ac04bc723c */ /* 0x042ff000000018bc */
[----:B------:R-:W-:Y:S01]  /*97e0*/  HMMA.16816.F32 R184, R4, R174, R184 ;  /* 0x000000ae04b8723c */ /* 0x000fe200000018b8 */
[----:B------:R-:W-:Y:S04]  /*97f0*/  LDSM.16.M88.4 R172, [R238+0x4000] ;  /* 0x00400000eeac783b */ /* 0x000fe80000000200 */
[----:B------:R-:W1:Y:S03]  /*9800*/  LDSM.16.M88.4 R4, [R235+0xc000] ;  /* 0x00c00000eb04783b */ /* 0x000e660000000200 */
[C---:B-----5:R-:W-:Y:S08]  /*9810*/  HMMA.16816.F32 R32, R8.reuse, R192, R32 ;  /* 0x000000c00820723c */ /* 0x060ff00000001820 */
[C---:B------:R-:W-:Y:S01]  /*9820*/  HMMA.16816.F32 R28, R8.reuse, R194, R28 ;  /* 0x000000c2081c723c */ /* 0x040fe2000000181c */
[----:B------:R-:W4:Y:S07]  /*9830*/  LDSM.16.M88.4 R192, [R235+0xc800] ;  /* 0x00c80000ebc0783b */ /* 0x000f2e0000000200 */
[C---:B------:R-:W-:Y:S08]  /*9840*/  HMMA.16816.F32 R24, R8.reuse, R180, R24 ;  /* 0x000000b40818723c */ /* 0x040ff00000001818 */
[C---:B------:R-:W-:Y:S01]  /*9850*/  HMMA.16816.F32 R20, R8.reuse, R182, R20 ;  /* 0x000000b60814723c */ /* 0x040fe20000001814 */
[----:B------:R-:W5:Y:S07]  /*9860*/  LDSM.16.M88.4 R180, [R235+0xd000] ;  /* 0x00d00000ebb4783b */ /* 0x000f6e0000000200 */
[C---:B--2---:R-:W-:Y:S08]  /*9870*/  HMMA.16816.F32 R16, R8.reuse, R176, R16 ;  /* 0x000000b00810723c */ /* 0x044ff00000001810 */
[C---:B------:R-:W-:Y:S01]  /*9880*/  HMMA.16816.F32 R12, R8.reuse, R178, R12 ;  /* 0x000000b2080c723c */ /* 0x040fe2000000180c */
[----:B------:R-:W2:Y:S07]  /*9890*/  LDSM.16.M88.4 R176, [R235+0xd800] ;  /* 0x00d80000ebb0783b */ /* 0x000eae0000000200 */
[C---:B---3--:R-:W-:Y:S08]  /*98a0*/  HMMA.16816.F32 R188, R8.reuse, R168, R188 ;  /* 0x000000a808bc723c */ /* 0x048ff000000018bc */
[----:B------:R-:W-:Y:S01]  /*98b0*/  HMMA.16816.F32 R184, R8, R170, R184 ;  /* 0x000000aa08b8723c */ /* 0x000fe200000018b8 */
[----:B------:R-:W3:Y:S04]  /*98c0*/  LDSM.16.M88.4 R168, [R228+0x4000] ;  /* 0x00400000e4a8783b */ /* 0x000ee80000000200 */
[----:B------:R-:W2:Y:S03]  /*98d0*/  LDSM.16.M88.4 R8, [R228+0x4800] ;  /* 0x00480000e408783b */ /* 0x000ea60000000200 */
[C---:B-1----:R-:W-:Y:S08]  /*98e0*/  HMMA.16816.F32 R32, R172.reuse, R4, R32 ;  /* 0x00000004ac20723c */ /* 0x042ff00000001820 */
[C---:B------:R-:W-:Y:S01]  /*98f0*/  HMMA.16816.F32 R28, R172.reuse, R6, R28 ;  /* 0x00000006ac1c723c */ /* 0x040fe2000000181c */
[----:B------:R-:W1:Y:S07]  /*9900*/  LDSM.16.M88.4 R4, [R228+0x5000] ;  /* 0x00500000e404783b */ /* 0x000e6e0000000200 */
[C---:B----4-:R-:W-:Y:S08]  /*9910*/  HMMA.16816.F32 R24, R172.reuse, R192, R24 ;  /* 0x000000c0ac18723c */ /* 0x050ff00000001818 */
[C---:B------:R-:W-:Y:S01]  /*9920*/  HMMA.16816.F32 R20, R172.reuse, R194, R20 ;  /* 0x000000c2ac14723c */ /* 0x040fe20000001814 */
[----:B------:R-:W4:Y:S07]  /*9930*/  LDSM.16.M88.4 R192, [R228+0x5800] ;  /* 0x00580000e4c0783b */ /* 0x000f2e0000000200 */
[C---:B-----5:R-:W-:Y:S08]  /*9940*/  HMMA.16816.F32 R16, R172.reuse, R180, R16 ;  /* 0x000000b4ac10723c */ /* 0x060ff00000001810 */
[C---:B------:R-:W-:Y:S01]  /*9950*/  HMMA.16816.F32 R12, R172.reuse, R182, R12 ;  /* 0x000000b6ac0c723c */ /* 0x040fe2000000180c */
[----:B------:R-:W-:Y:S07]  /*9960*/  LDSM.16.M88.4 R180, [R242+0x6000] ;  /* 0x00600000f2b4783b */ /* 0x000fee0000000200 */
[C---:B--2---:R-:W-:Y:S08]  /*9970*/  HMMA.16816.F32 R188, R172.reuse, R176, R188 ;  /* 0x000000b0acbc723c */ /* 0x044ff000000018bc */
[----:B------:R-:W-:Y:S01]  /*9980*/  HMMA.16816.F32 R184, R172, R178, R184 ;  /* 0x000000b2acb8723c */ /* 0x000fe200000018b8 */
[----:B------:R-:W2:Y:S04]  /*9990*/  LDSM.16.M88.4 R176, [R241+0xe000] ;  /* 0x00e00000f1b0783b */ /* 0x000ea80000000200 */
[----:B------:R-:W5:Y:S03]  /*99a0*/  LDSM.16.M88.4 R172, [R241+0xe800] ;  /* 0x00e80000f1ac783b */ /* 0x000f660000000200 */
[C---:B---3--:R-:W-:Y:S08]  /*99b0*/  HMMA.16816.F32 R32, R196.reuse, R168, R32 ;  /* 0x000000a8c420723c */ /* 0x048ff00000001820 */
[C---:B------:R-:W-:Y:S01]  /*99c0*/  HMMA.16816.F32 R28, R196.reuse, R170, R28 ;  /* 0x000000aac41c723c */ /* 0x040fe2000000181c */
[----:B------:R-:W-:Y:S07]  /*99d0*/  LDSM.16.M88.4 R168, [R241+0xf000] ;  /* 0x00f00000f1a8783b */ /* 0x000fee0000000200 */
[C---:B------:R-:W-:Y:S08]  /*99e0*/  HMMA.16816.F32 R24, R196.reuse, R8, R24 ;  /* 0x00000008c418723c */ /* 0x040ff00000001818 */
[C---:B------:R-:W-:Y:S01]  /*99f0*/  HMMA.16816.F32 R20, R196.reuse, R10, R20 ;  /* 0x0000000ac414723c */ /* 0x040fe20000001814 */
[----:B------:R-:W-:Y:S07]  /*9a00*/  LDSM.16.M88.4 R8, [R240+0x6000] ;  /* 0x00600000f008783b */ /* 0x000fee0000000200 */
[C---:B-1----:R-:W-:Y:S08]  /*9a10*/  HMMA.16816.F32 R16, R196.reuse, R4, R16 ;  /* 0x00000004c410723c */ /* 0x042ff00000001810 */
[C---:B------:R-:W-:Y:S01]  /*9a20*/  HMMA.16816.F32 R12, R196.reuse, R6, R12 ;  /* 0x00000006c40c723c */ /* 0x040fe2000000180c */
[----:B------:R-:W1:Y:S07]  /*9a30*/  LDSM.16.M88.4 R4, [R219] ;  /* 0x00000000db04783b */ /* 0x000e6e0000000200 */
[C---:B----4-:R-:W-:Y:S08]  /*9a40*/  HMMA.16816.F32 R188, R196.reuse, R192, R188 ;  /* 0x000000c0c4bc723c */ /* 0x050ff000000018bc */
[----:B------:R-:W-:Y:S01]  /*9a50*/  HMMA.16816.F32 R184, R196, R194, R184 ;  /* 0x000000c2c4b8723c */ /* 0x000fe200000018b8 */
[----:B------:R-:W3:Y:S07]  /*9a60*/  LDSM.16.M88.4 R196, [R218] ;  /* 0x00000000dac4783b */ /* 0x000eee0000000200 */
[C---:B--2---:R-:W-:Y:S08]  /*9a70*/  HMMA.16816.F32 R32, R180.reuse, R176, R32 ;  /* 0x000000b0b420723c */ /* 0x044ff00000001820 */
[C---:B------:R-:W-:Y:S01]  /*9a80*/  HMMA.16816.F32 R28, R180.reuse, R178, R28 ;  /* 0x000000b2b41c723c */ /* 0x040fe2000000181c */
[----:B------:R-:W-:Y:S07]  /*9a90*/  LDSM.16.M88.4 R176, [R238+0x6000] ;  /* 0x00600000eeb0783b */ /* 0x000fee0000000200 */
[C---:B-----5:R-:W-:Y:S01]  /*9aa0*/  HMMA.16816.F32 R192, R180.reuse, R172, R24 ;  /* 0x000000acb4c0723c */ /* 0x060fe20000001818 */
[----:B------:R-:W2:Y:S07]  /*9ab0*/  LDSM.16.M88.4 R24, [R235+0xe000] ;  /* 0x00e00000eb18783b */ /* 0x000eae0000000200 */
[----:B------:R-:W-:Y:S08]  /*9ac0*/  HMMA.16816.F32 R20, R180, R174, R20 ;  /* 0x000000aeb414723c */ /* 0x000ff00000001814 */
[C---:B-1----:R-:W-:Y:S08]  /*9ad0*/  HMMA.16816.F32 R32, R8.reuse, R4, R32 ;  /* 0x000000040820723c */ /* 0x042ff00000001820 */
[----:B------:R-:W-:Y:S01]  /*9ae0*/  HMMA.16816.F32 R28, R8, R6, R28 ;  /* 0x00000006081c723c */ /* 0x000fe2000000181c */
[----:B------:R-:W1:Y:S07]  /*9af0*/  LDSM.16.M88.4 R4, [R235+0xe800] ;  /* 0x00e80000eb04783b */ /* 0x000e6e0000000200 */
[C---:B------:R-:W-:Y:S08]  /*9b00*/  HMMA.16816.F32 R16, R180.reuse, R168, R16 ;  /* 0x000000a8b410723c */ /* 0x040ff00000001810 */
[----:B------:R-:W-:Y:S01]  /*9b10*/  HMMA.16816.F32 R172, R180, R170, R12 ;  /* 0x000000aab4ac723c */ /* 0x000fe2000000180c */
[----:B------:R-:W-:Y:S04]  /*9b20*/  LDSM.16.M88.4 R168, [R237+0x6000] ;  /* 0x00600000eda8783b */ /* 0x000fe80000000200 */
[----:B------:R-:W4:Y:S03]  /*9b30*/  LDSM.16.M88.4 R12, [R228+0x6000] ;  /* 0x00600000e40c783b */ /* 0x000f260000000200 */
[C---:B---3--:R-:W-:Y:S08]  /*9b40*/  HMMA.16816.F32 R192, R8.reuse, R196, R192 ;  /* 0x000000c408c0723c */ /* 0x048ff000000018c0 */
[----:B------:R-:W-:Y:S01]  /*9b50*/  HMMA.16816.F32 R20, R8, R198, R20 ;  /* 0x000000c60814723c */ /* 0x000fe20000001814 */
[----:B------:R-:W3:Y:S07]  /*9b60*/  LDSM.16.M88.4 R196, [R217] ;  /* 0x00000000d9c4783b */ /* 0x000eee0000000200 */
[C---:B--2---:R-:W-:Y:S08]  /*9b70*/  HMMA.16816.F32 R32, R176.reuse, R24, R32 ;  /* 0x00000018b020723c */ /* 0x044ff00000001820 */
[C---:B------:R-:W-:Y:S01]  /*9b80*/  HMMA.16816.F32 R28, R176.reuse, R26, R28 ;  /* 0x0000001ab01c723c */ /* 0x040fe2000000181c */
[----:B------:R-:W2:Y:S07]  /*9b90*/  LDSM.16.M88.4 R24, [R228+0x6800] ;  /* 0x00680000e418783b */ /* 0x000eae0000000200 */
[C---:B-1----:R-:W-:Y:S08]  /*9ba0*/  HMMA.16816.F32 R192, R176.reuse, R4, R192 ;  /* 0x00000004b0c0723c */ /* 0x042ff000000018c0 */
[----:B------:R-:W-:Y:S01]  /*9bb0*/  HMMA.16816.F32 R20, R176, R6, R20 ;  /* 0x00000006b014723c */ /* 0x000fe20000001814 */
[----:B------:R-:W1:Y:S07]  /*9bc0*/  LDSM.16.M88.4 R4, [R241+0xf800] ;  /* 0x00f80000f104783b */ /* 0x000e6e0000000200 */
[C---:B----4-:R-:W-:Y:S08]  /*9bd0*/  HMMA.16816.F32 R32, R168.reuse, R12, R32 ;  /* 0x0000000ca820723c */ /* 0x050ff00000001820 */
[----:B------:R-:W-:Y:S01]  /*9be0*/  HMMA.16816.F32 R28, R168, R14, R28 ;  /* 0x0000000ea81c723c */ /* 0x000fe2000000181c */
[----:B------:R-:W4:Y:S07]  /*9bf0*/  LDSM.16.M88.4 R12, [R235+0xf000] ;  /* 0x00f00000eb0c783b */ /* 0x000f2e0000000200 */
[----:B---3--:R-:W-:Y:S08]  /*9c00*/  HMMA.16816.F32 R16, R8, R196, R16 ;  /* 0x000000c40810723c */ /* 0x008ff00000001810 */
[----:B--2---:R-:W-:Y:S01]  /*9c10*/  HMMA.16816.F32 R192, R168, R24, R192 ;  /* 0x00000018a8c0723c */ /* 0x004fe200000018c0 */
[----:B------:R-:W-:-:S02]  /*9c20*/  FMUL.FTZ R33, R33, c[0x0][0x2ec] ;  /* 0x0000bb0021217a20 */ /* 0x000fc40000410000 */
[----:B------:R-:W-:Y:S02]  /*9c30*/  FMUL.FTZ R34, R34, c[0x0][0x2ec] ;  /* 0x0000bb0022227a20 */ /* 0x000fe40000410000 */
[----:B------:R-:W-:Y:S01]  /*9c40*/  FMUL.FTZ R0, R32, c[0x0][0x2ec] ;  /* 0x0000bb0020007a20 */ /* 0x000fe20000410000 */
[----:B------:R-:W2:Y:S01]  /*9c50*/  MUFU.TANH R197, R33 ;  /* 0x0000002100c57308 */ /* 0x000ea20000002400 */
[----:B------:R-:W-:Y:S01]  /*9c60*/  FMUL.FTZ R201, R35, c[0x0][0x2ec] ;  /* 0x0000bb0023c97a20 */ /* 0x000fe20000410000 */
[----:B------:R-:W-:Y:S01]  /*9c70*/  HMMA.16816.F32 R172, R8, R198, R172 ;  /* 0x000000c608ac723c */ /* 0x000fe200000018ac */
[----:B------:R-:W-:Y:S02]  /*9c80*/  FMUL.FTZ R28, R28, c[0x0][0x2ec] ;  /* 0x0000bb001c1c7a20 */ /* 0x000fe40000410000 */
[----:B------:R-:W-:Y:S02]  /*9c90*/  FMUL.FTZ R29, R29, c[0x0][0x2ec] ;  /* 0x0000bb001d1d7a20 */ /* 0x000fe40000410000 */
[----:B------:R-:W-:Y:S01]  /*9ca0*/  FMUL.FTZ R30, R30, c[0x0][0x2ec] ;  /* 0x0000bb001e1e7a20 */ /* 0x000fe20000410000 */
[----:B------:R3:W-:Y:S01]  /*9cb0*/  MUFU.TANH R196, R34 ;  /* 0x0000002200c47308 */ /* 0x0007e20000002400 */
[----:B------:R-:W-:Y:S01]  /*9cc0*/  FMUL.FTZ R198, R31, c[0x0][0x2ec] ;  /* 0x0000bb001fc67a20 */ /* 0x000fe20000410000 */
[----:B------:R-:W-:Y:S01]  /*9cd0*/  HMMA.16816.F32 R20, R168, R26, R20 ;  /* 0x0000001aa814723c */ /* 0x000fe20000001814 */
[----:B------:R-:W5:Y:S05]  /*9ce0*/  LDSM.16.M88.4 R24, [R216] ;  /* 0x00000000d818783b */ /* 0x000f6a0000000200 */
[----:B------:R-:W2:Y:S02]  /*9cf0*/  MUFU.TANH R201, R201 ;  /* 0x000000c900c97308 */ /* 0x000ea40000002400 */
[----:B-1----:R-:W-:Y:S01]  /*9d00*/  HMMA.16816.F32 R188, R180, R4, R188 ;  /* 0x00000004b4bc723c */ /* 0x002fe200000018bc */
[----:B------:R-:W-:-:S02]  /*9d10*/  FMUL.FTZ R31, R193, c[0x0][0x2ec] ;  /* 0x0000bb00c11f7a20 */ /* 0x000fc40000410000 */
[----:B------:R-:W-:Y:S02]  /*9d20*/  FMUL.FTZ R192, R192, c[0x0][0x2ec] ;  /* 0x0000bb00c0c07a20 */ /* 0x000fe40000410000 */
[----:B------:R-:W-:Y:S01]  /*9d30*/  FMUL.FTZ R193, R194, c[0x0][0x2ec] ;  /* 0x0000bb00c2c17a20 */ /* 0x000fe20000410000 */
[----:B---3--:R-:W1:Y:S01]  /*9d40*/  LDSM.16.M88.4 R32, [R228+0x7000] ;  /* 0x00700000e420783b */ /* 0x008e620000000200 */
[----:B------:R-:W3:Y:S01]  /*9d50*/  MUFU.TANH R28, R28 ;  /* 0x0000001c001c7308 */ /* 0x000ee20000002400 */
[----:B----4-:R-:W-:Y:S01]  /*9d60*/  HMMA.16816.F32 R16, R176, R12, R16 ;  /* 0x0000000cb010723c */ /* 0x010fe20000001810 */
[----:B------:R-:W-:Y:S02]  /*9d70*/  FMUL.FTZ R194, R195, c[0x0][0x2ec] ;  /* 0x0000bb00c3c27a20 */ /* 0x000fe40000410000 */
[----:B------:R-:W-:-:S04]  /*9d80*/  IMAD.MOV.U32 R195, RZ, RZ, R203 ;  /* 0x000000ffffc37224 */ /* 0x000fc800078e00cb */
[----:B------:R-:W-:Y:S01]  /*9d90*/  MUFU.TANH R29, R29 ;  /* 0x0000001d001d7308 */ /* 0x000fe20000002400 */
[----:B------:R-:W-:Y:S01]  /*9da0*/  HMMA.16816.F32 R172, R176, R14, R172 ;  /* 0x0000000eb0ac723c */ /* 0x000fe200000018ac */
[----:B------:R-:W4:Y:S01]  /*9db0*/  LDSM.16.M88.4 R12, [R235+0xf800] ;  /* 0x00f80000eb0c783b */ /* 0x000f220000000200 */
[----:B------:R-:W-:Y:S02]  /*9dc0*/  FMUL.FTZ R20, R20, c[0x0][0x2ec] ;  /* 0x0000bb0014147a20 */ /* 0x000fe40000410000 */
[----:B------:R-:W-:Y:S02]  /*9dd0*/  FMUL.FTZ R21, R21, c[0x0][0x2ec] ;  /* 0x0000bb0015157a20 */ /* 0x000fe40000410000 */
[----:B------:R-:W-:Y:S01]  /*9de0*/  FMUL.FTZ R22, R22, c[0x0][0x2ec] ;  /* 0x0000bb0016167a20 */ /* 0x000fe20000410000 */
[----:B------:R-:W1:Y:S01]  /*9df0*/  MUFU.TANH R30, R30 ;  /* 0x0000001e001e7308 */ /* 0x000e620000002400 */
[----:B------:R-:W-:Y:S01]  /*9e00*/  HMMA.16816.F32 R184, R180, R6, R184 ;  /* 0x00000006b4b8723c */ /* 0x000fe200000018b8 */
[----:B------:R-:W2:Y:S01]  /*9e10*/  LDSM.16.M88.4 R4, [R228+0x7800] ;  /* 0x00780000e404783b */ /* 0x000ea20000000200 */
[----:B------:R-:W-:Y:S01]  /*9e20*/  FMUL.FTZ R23, R23, c[0x0][0x2ec] ;  /* 0x0000bb0017177a20 */ /* 0x000fe20000410000 */
[----:B------:R-:W-:-:S04]  /*9e30*/  DEPBAR.LE SB0, 0x0 ;  /* 0x000080000000791a */ /* 0x000fc80000000000 */
[----:B------:R-:W2:Y:S01]  /*9e40*/  MUFU.TANH R198, R198 ;  /* 0x000000c600c67308 */ /* 0x000ea20000002400 */
[----:B-----5:R-:W-:Y:S07]  /*9e50*/  HMMA.16816.F32 R188, R8, R24, R188 ;  /* 0x0000001808bc723c */ /* 0x020fee00000018bc */
[----:B------:R-:W5:Y:S01]  /*9e60*/  MUFU.TANH R192, R192 ;  /* 0x000000c000c07308 */ /* 0x000f620000002400 */
[----:B-1----:R-:W-:Y:S07]  /*9e70*/  HMMA.16816.F32 R16, R168, R32, R16 ;  /* 0x00000020a810723c */ /* 0x002fee0000001810 */
[----:B------:R-:W1:Y:S01]  /*9e80*/  MUFU.TANH R193, R193 ;  /* 0x000000c100c17308 */ /* 0x000e620000002400 */
[----:B------:R-:W-:Y:S07]  /*9e90*/  HMMA.16816.F32 R184, R8, R26, R184 ;  /* 0x0000001a08b8723c */ /* 0x000fee00000018b8 */
[----:B------:R-:W1:Y:S01]  /*9ea0*/  MUFU.TANH R31, R31 ;  /* 0x0000001f001f7308 */ /* 0x000e620000002400 */
[----:B----4-:R-:W-:Y:S07]  /*9eb0*/  HMMA.16816.F32 R188, R176, R12, R188 ;  /* 0x0000000cb0bc723c */ /* 0x010fee00000018bc */
[----:B------:R-:W4:Y:S01]  /*9ec0*/  MUFU.TANH R194, R194 ;  /* 0x000000c200c27308 */ /* 0x000f220000002400 */
[----:B------:R-:W-:Y:S01]  /*9ed0*/  IMAD.U32 R12, RZ, RZ, UR28 ;  /* 0x0000001cff0c7e24 */ /* 0x000fe2000f8e00ff */
[----:B------:R-:W-:Y:S06]  /*9ee0*/  HMMA.16816.F32 R172, R168, R34, R172 ;  /* 0x00000022a8ac723c */ /* 0x000fec00000018ac */
[----:B------:R-:W1:Y:S01]  /*9ef0*/  MUFU.TANH R20, R20 ;  /* 0x0000001400147308 */ /* 0x000e620000002400 */
[----:B------:R-:W-:-:S02]  /*9f00*/  FMUL.FTZ R17, R17, c[0x0][0x2ec] ;  /* 0x0000bb0011117a20 */ /* 0x000fc40000410000 */
[----:B------:R-:W-:Y:S02]  /*9f10*/  IMAD R13, R12, 0x40, R167 ;  /* 0x000000400c0d7824 */ /* 0x000fe400078e02a7 */
[----:B------:R-:W-:Y:S01]  /*9f20*/  FMUL.FTZ R16, R16, c[0x0][0x2ec] ;  /* 0x0000bb0010107a20 */ /* 0x000fe20000410000 */
[----:B------:R-:W-:Y:S02]  /*9f30*/  HMMA.16816.F32 R184, R176, R14, R184 ;  /* 0x0000000eb0b8723c */ /* 0x000fe400000018b8 */
[C---:B------:R-:W-:Y:S01]  /*9f40*/  IADD3 R11, R13.reuse, 0x1, RZ ;  /* 0x000000010d0b7810 */ /* 0x040fe20007ffe0ff */
[----:B------:R-:W-:Y:S01]  /*9f50*/  MUFU.TANH R32, R21 ;  /* 0x0000001500207308 */ /* 0x000fe20000002400 */
[----:B------:R-:W-:Y:S01]  /*9f60*/  IADD3 R9, R13, 0x8, RZ ;  /* 0x000000080d097810 */ /* 0x000fe20007ffe0ff */
[----:B------:R-:W-:Y:S01]  /*9f70*/  FMUL.FTZ R18, R18, c[0x0][0x2ec] ;  /* 0x0000bb0012127a20 */ /* 0x000fe20000410000 */
[----:B------:R-:W-:Y:S01]  /*9f80*/  ISETP.GE.AND P0, PT, R11, R200, PT ;  /* 0x000000c80b00720c */ /* 0x000fe20003f06270 */
[----:B------:R-:W-:Y:S01]  /*9f90*/  FMUL.FTZ R10, R19, c[0x0][0x2ec] ;  /* 0x0000bb00130a7a20 */ /* 0x000fe20000410000 */
[----:B------:R-:W-:Y:S01]  /*9fa0*/  ISETP.GE.AND P6, PT, R11, R2, PT ;  /* 0x000000020b00720c */ /* 0x000fe20003fc6270 */
[----:B--2---:R-:W-:Y:S01]  /*9fb0*/  HMMA.16816.F32 R188, R168, R4, R188 ;  /* 0x00000004a8bc723c */ /* 0x004fe200000018bc */
[----:B------:R-:W-:Y:S01]  /*9fc0*/  FSEL R8, R197, -INF , !P0 ;  /* 0xff800000c5087808 */ /* 0x000fe20004000000 */
[----:B------:R-:W2:Y:S01]  /*9fd0*/  MUFU.TANH R25, R22 ;  /* 0x0000001600197308 */ /* 0x000ea20000002400 */
[----:B------:R-:W-:-:S02]  /*9fe0*/  ISETP.GE.AND P1, PT, R9, R200, PT ;  /* 0x000000c80900720c */ /* 0x000fc40003f26270 */
[----:B------:R-:W-:Y:S02]  /*9ff0*/  ISETP.GE.AND P0, PT, R9, R2, PT ;  /* 0x000000020900720c */ /* 0x000fe40003f06270 */
[----:B------:R-:W-:Y:S01]  /*a000*/  IADD3 R9, R13, 0x9, RZ ;  /* 0x000000090d097810 */ /* 0x000fe20007ffe0ff */
[----:B------:R-:W-:Y:S01]  /*a010*/  FMUL.FTZ R172, R172, c[0x0][0x2ec] ;  /* 0x0000bb00acac7a20 */ /* 0x000fe20000410000 */
[----:B------:R-:W-:Y:S01]  /*a020*/  FSEL R201, R201, -INF , !P6 ;  /* 0xff800000c9c97808 */ /* 0x000fe20007000000 */
[----:B------:R1:W-:Y:S01]  /*a030*/  MUFU.TANH R208, R17 ;  /* 0x0000001100d07308 */ /* 0x0003e20000002400 */
[----:B------:R-:W-:Y:S01]  /*a040*/  ISETP.GE.AND P6, PT, R9, R200, PT ;  /* 0x000000c80900720c */ /* 0x000fe20003fc6270 */
[----:B------:R-:W-:Y:S01]  /*a050*/  FMUL.FTZ R167, R175, c[0x0][0x2ec] ;  /* 0x0000bb00afa77a20 */ /* 0x000fe20000410000 */
[----:B------:R-:W-:Y:S01]  /*a060*/  IADD3 R5, R13, 0x10, RZ ;  /* 0x000000100d057810 */ /* 0x000fe20007ffe0ff */
[----:B------:R-:W-:Y:S01]  /*a070*/  FMUL.FTZ R11, R174, c[0x0][0x2ec] ;  /* 0x0000bb00ae0b7a20 */ /* 0x000fe20000410000 */
[----:B---3--:R-:W-:Y:S01]  /*a080*/  FSEL R28, R28, -INF , !P1 ;  /* 0xff8000001c1c7808 */ /* 0x008fe20004800000 */
[----:B------:R-:W-:Y:S01]  /*a090*/  HMMA.16816.F32 R184, R168, R6, R184 ;  /* 0x00000006a8b8723c */ /* 0x000fe200000018b8 */
[----:B------:R-:W-:Y:S01]  /*a0a0*/  ISETP.GE.AND P1, PT, R9, R2, PT ;  /* 0x000000020900720c */ /* 0x000fe20003f26270 */
[----:B------:R3:W2:Y:S01]  /*a0b0*/  MUFU.TANH R33, R23 ;  /* 0x0000001700217308 */ /* 0x0006a20000002400 */
[----:B------:R-:W-:Y:S01]  /*a0c0*/  FSEL R9, R30, -INF , !P0 ;  /* 0xff8000001e097808 */ /* 0x000fe20004000000 */
[----:B------:R-:W-:Y:S01]  /*a0d0*/  FMUL.FTZ R173, R173, c[0x0][0x2ec] ;  /* 0x0000bb00adad7a20 */ /* 0x000fe20000410000 */
[----:B------:R-:W-:-:S02]  /*a0e0*/  FSEL R4, R29, -INF , !P6 ;  /* 0xff8000001d047808 */ /* 0x000fc40007000000 */
[C---:B------:R-:W-:Y:S01]  /*a0f0*/  ISETP.GE.AND P0, PT, R5.reuse, R200, PT ;  /* 0x000000c80500720c */ /* 0x040fe20003f06270 */
[----:B------:R-:W-:Y:S01]  /*a100*/  FMUL.FTZ R12, R188, c[0x0][0x2ec] ;  /* 0x0000bb00bc0c7a20 */ /* 0x000fe20000410000 */
[----:B------:R-:W-:Y:S01]  /*a110*/  ISETP.GE.AND P6, PT, R5, R2, PT ;  /* 0x000000020500720c */ /* 0x000fe20003fc6270 */
[----:B------:R-:W2:Y:S01]  /*a120*/  MUFU.TANH R210, R16 ;  /* 0x0000001000d27308 */ /* 0x000ea20000002400 */
[----:B------:R-:W-:Y:S01]  /*a130*/  IADD3 R15, R13, 0x11, RZ ;  /* 0x000000110d0f7810 */ /* 0x000fe20007ffe0ff */
[----:B------:R-:W-:Y:S01]  /*a140*/  FMUL.FTZ R188, R189, c[0x0][0x2ec] ;  /* 0x0000bb00bdbc7a20 */ /* 0x000fe20000410000 */
[----:B-1----:R-:W-:Y:S01]  /*a150*/  IADD3 R17, R13, 0x18, RZ ;  /* 0x000000180d117810 */ /* 0x002fe20007ffe0ff */
[----:B------:R-:W-:Y:S01]  /*a160*/  FMUL.FTZ R6, R190, c[0x0][0x2ec] ;  /* 0x0000bb00be067a20 */ /* 0x000fe20000410000 */
[----:B------:R-:W-:Y:S01]  /*a170*/  FSEL R5, R198, -INF , !P1 ;  /* 0xff800000c6057808 */ /* 0x000fe20004800000 */
[----:B------:R-:W-:Y:S01]  /*a180*/  FMUL.FTZ R181, R191, c[0x0][0x2ec] ;  /* 0x0000bb00bfb57a20 */ /* 0x000fe20000410000 */
[----:B-----5:R-:W-:Y:S01]  /*a190*/  FSEL R26, R192, -INF , !P0 ;  /* 0xff800000c01a7808 */ /* 0x020fe20004000000 */
[----:B------:R-:W1:Y:S01]  /*a1a0*/  MUFU.TANH R199, R18 ;  /* 0x0000001200c77308 */ /* 0x000e620000002400 */
[----:B---3--:R-:W-:-:S02]  /*a1b0*/  FSEL R23, R193, -INF , !P6 ;  /* 0xff800000c1177808 */ /* 0x008fc40007000000 */
[C---:B------:R-:W-:Y:S02]  /*a1c0*/  ISETP.GE.AND P1, PT, R15.reuse, R200, PT ;  /* 0x000000c80f00720c */ /* 0x040fe40003f26270 */
[----:B------:R-:W-:Y:S01]  /*a1d0*/  ISETP.GE.AND P0, PT, R15, R2, PT ;  /* 0x000000020f00720c */ /* 0x000fe20003f06270 */
[----:B------:R-:W-:Y:S01]  /*a1e0*/  FMUL.FTZ R183, R186, c[0x0][0x2ec] ;  /* 0x0000bb00bab77a20 */ /* 0x000fe20000410000 */
[----:B------:R-:W-:Y:S01]  /*a1f0*/  ISETP.GE.AND P6, PT, R17, R200, PT ;  /* 0x000000c81100720c */ /* 0x000fe20003fc6270 */
[----:B------:R-:W3:Y:S01]  /*a200*/  MUFU.TANH R206, R172 ;  /* 0x000000ac00ce7308 */ /* 0x000ee20000002400 */
[----:B------:R-:W-:Y:S01]  /*a210*/  IADD3 R15, R13, 0x19, RZ ;  /* 0x000000190d0f7810 */ /* 0x000fe20007ffe0ff */
[----:B------:R-:W-:Y:S01]  /*a220*/  FMUL.FTZ R179, R187, c[0x0][0x2ec] ;  /* 0x0000bb00bbb37a20 */ /* 0x000fe20000410000 */
[----:B------:R-:W-:Y:S02]  /*a230*/  FSEL R24, R31, -INF , !P1 ;  /* 0xff8000001f187808 */ /* 0x000fe40004800000 */
[----:B----4-:R-:W-:Y:S01]  /*a240*/  FSEL R21, R194, -INF , !P0 ;  /* 0xff800000c2157808 */ /* 0x010fe20004000000 */
[----:B------:R-:W-:Y:S01]  /*a250*/  IMAD.MOV.U32 R194, RZ, RZ, R202 ;  /* 0x000000ffffc27224 */ /* 0x000fe200078e00ca */
[----:B------:R-:W-:Y:S01]  /*a260*/  FSEL R20, R20, -INF , !P6 ;  /* 0xff80000014147808 */ /* 0x000fe20007000000 */
[----:B------:R-:W4:Y:S01]  /*a270*/  MUFU.TANH R10, R10 ;  /* 0x0000000a000a7308 */ /* 0x000f220000002400 */
[----:B------:R-:W-:-:S02]  /*a280*/  ISETP.GE.AND P1, PT, R17, R2, PT ;  /* 0x000000021100720c */ /* 0x000fc40003f26270 */
[C---:B------:R-:W-:Y:S02]  /*a290*/  ISETP.GE.AND P0, PT, R15.reuse, R200, PT ;  /* 0x000000c80f00720c */ /* 0x040fe40003f06270 */
[----:B------:R-:W-:Y:S02]  /*a2a0*/  ISETP.GE.AND P6, PT, R15, R2, PT ;  /* 0x000000020f00720c */ /* 0x000fe40003fc6270 */
[----:B------:R-:W-:Y:S01]  /*a2b0*/  IADD3 R15, R13, 0x20, RZ ;  /* 0x000000200d0f7810 */ /* 0x000fe20007ffe0ff */
[----:B------:R-:W5:Y:S01]  /*a2c0*/  MUFU.TANH R167, R167 ;  /* 0x000000a700a77308 */ /* 0x000f620000002400 */
[----:B--2---:R-:W-:Y:S02]  /*a2d0*/  FSEL R25, R25, -INF , !P1 ;  /* 0xff80000019197808 */ /* 0x004fe40004800000 */
[----:B------:R-:W-:Y:S02]  /*a2e0*/  FSEL R22, R32, -INF , !P0 ;  /* 0xff80000020167808 */ /* 0x000fe40004000000 */
[----:B------:R-:W-:-:S02]  /*a2f0*/  ISETP.GE.AND P1, PT, R15, R200, PT ;  /* 0x000000c80f00720c */ /* 0x000fc40003f26270 */
[----:B------:R-:W-:Y:S01]  /*a300*/  ISETP.GE.AND P0, PT, R15, R2, PT ;  /* 0x000000020f00720c */ /* 0x000fe20003f06270 */
[----:B------:R-:W2:Y:S01]  /*a310*/  MUFU.TANH R188, R188 ;  /* 0x000000bc00bc7308 */ /* 0x000ea20000002400 */
[C---:B------:R-:W-:Y:S02]  /*a320*/  IADD3 R7, R13.reuse, 0x21, RZ ;  /* 0x000000210d077810 */ /* 0x040fe40007ffe0ff */
[----:B------:R-:W-:Y:S02]  /*a330*/  IADD3 R15, R13, 0x28, RZ ;  /* 0x000000280d0f7810 */ /* 0x000fe40007ffe0ff */
[----:B------:R-:W-:Y:S02]  /*a340*/  FSEL R33, R33, -INF , !P6 ;  /* 0xff80000021217808 */ /* 0x000fe40007000000 */
[----:B------:R-:W-:Y:S01]  /*a350*/  FSEL R210, R210, -INF , !P1 ;  /* 0xff800000d2d27808 */ /* 0x000fe20004800000 */
[----:B------:R-:W-:Y:S01]  /*a360*/  MUFU.TANH R204, R173 ;  /* 0x000000ad00cc7308 */ /* 0x000fe20000002400 */
[----:B-1----:R-:W-:-:S02]  /*a370*/  FSEL R199, R199, -INF , !P0 ;  /* 0xff800000c7c77808 */ /* 0x002fc40004000000 */
[C---:B------:R-:W-:Y:S02]  /*a380*/  ISETP.GE.AND P6, PT, R7.reuse, R200, PT ;  /* 0x000000c80700720c */ /* 0x040fe40003fc6270 */
[----:B------:R-:W-:Y:S02]  /*a390*/  ISETP.GE.AND P1, PT, R7, R2, PT ;  /* 0x000000020700720c */ /* 0x000fe40003f26270 */
[----:B------:R-:W-:Y:S01]  /*a3a0*/  ISETP.GE.AND P0, PT, R15, R200, PT ;  /* 0x000000c80f00720c */ /* 0x000fe20003f06270 */
[----:B------:R-:W1:Y:S01]  /*a3b0*/  MUFU.TANH R11, R11 ;  /* 0x0000000b000b7308 */ /* 0x000e620000002400 */
[----:B------:R-:W-:Y:S02]  /*a3c0*/  IADD3 R7, R13, 0x29, RZ ;  /* 0x000000290d077810 */ /* 0x000fe40007ffe0ff */
[----:B------:R-:W-:Y:S02]  /*a3d0*/  FSEL R208, R208, -INF , !P6 ;  /* 0xff800000d0d07808 */ /* 0x000fe40007000000 */
[----:B---3--:R-:W-:-:S02]  /*a3e0*/  FSEL R206, R206, -INF , !P0 ;  /* 0xff800000cece7808 */ /* 0x008fc40004000000 */
[-C--:B------:R-:W-:Y:S01]  /*a3f0*/  ISETP.GE.AND P6, PT, R15, R2.reuse, PT ;  /* 0x000000020f00720c */ /* 0x080fe20003fc6270 */
[----:B------:R-:W3:Y:S01]  /*a400*/  MUFU.TANH R12, R12 ;  /* 0x0000000c000c7308 */ /* 0x000ee20000002400 */
[----:B----4-:R-:W-:Y:S02]  /*a410*/  FSEL R197, R10, -INF , !P1 ;  /* 0xff8000000ac57808 */ /* 0x010fe40004800000 */
[C---:B------:R-:W-:Y:S02]  /*a420*/  ISETP.GE.AND P0, PT, R7.reuse, R2, PT ;  /* 0x000000020700720c */ /* 0x040fe40003f06270 */
[----:B------:R-:W-:Y:S01]  /*a430*/  ISETP.GE.AND P1, PT, R7, R200, PT ;  /* 0x000000c80700720c */ /* 0x000fe20003f26270 */
[----:B------:R-:W-:Y:S01]  /*a440*/  FMUL.FTZ R7, R184, c[0x0][0x2ec] ;  /* 0x0000bb00b8077a20 */ /* 0x000fe20000410000 */
[----:B------:R-:W-:Y:S01]  /*a450*/  IADD3 R15, R13, 0x31, RZ ;  /* 0x000000310d0f7810 */ /* 0x000fe20007ffe0ff */
[----:B------:R-:W4:Y:S01]  /*a460*/  MUFU.TANH R6, R6 ;  /* 0x0000000600067308 */ /* 0x000f220000002400 */
[----:B------:R-:W-:Y:S01]  /*a470*/  FMUL.FTZ R184, R185, c[0x0][0x2ec] ;  /* 0x0000bb00b9b87a20 */ /* 0x000fe20000410000 */
[----:B-----5:R-:W-:-:S02]  /*a480*/  FSEL R167, R167, -INF , !P0 ;  /* 0xff800000a7a77808 */ /* 0x020fc40004000000 */
[----:B------:R-:W-:Y:S02]  /*a490*/  ISETP.GE.AND P0, PT, R15, R200, PT ;  /* 0x000000c80f00720c */ /* 0x000fe40003f06270 */
[----:B------:R-:W-:Y:S02]  /*a4a0*/  IADD3 R17, R13, 0x30, RZ ;  /* 0x000000300d117810 */ /* 0x000fe40007ffe0ff */
[----:B------:R-:W-:Y:S01]  /*a4b0*/  MUFU.TANH R0, R0 ;  /* 0x0000000000007308 */ /* 0x000fe20000002400 */
[----:B--2---:R-:W-:Y:S02]  /*a4c0*/  FSEL R188, R188, -INF , !P0 ;  /* 0xff800000bcbc7808 */ /* 0x004fe40004000000 */
[----:B-1----:R-:W-:Y:S02]  /*a4d0*/  FSEL R193, R11, -INF , !P6 ;  /* 0xff8000000bc17808 */ /* 0x002fe40007000000 */
[----:B------:R-:W-:Y:S02]  /*a4e0*/  FSEL R204, R204, -INF , !P1 ;  /* 0xff800000cccc7808 */ /* 0x000fe40004800000 */
[----:B------:R-:W-:Y:S01]  /*a4f0*/  ISETP.GE.AND P0, PT, R13, R2, PT ;  /* 0x000000020d00720c */ /* 0x000fe20003f06270 */
[----:B------:R-:W1:Y:S01]  /*a500*/  MUFU.TANH R181, R181 ;  /* 0x000000b500b57308 */ /* 0x000e620000002400 */
[----:B------:R-:W-:-:S02]  /*a510*/  ISETP.GE.AND P6, PT, R17, R200, PT ;  /* 0x000000c81100720c */ /* 0x000fc40003fc6270 */
[-C--:B------:R-:W-:Y:S02]  /*a520*/  ISETP.GE.AND P1, PT, R17, R2.reuse, PT ;  /* 0x000000021100720c */ /* 0x080fe40003f26270 */
[----:B------:R-:W-:Y:S02]  /*a530*/  FSEL R196, R196, -INF , !P0 ;  /* 0xff800000c4c47808 */ /* 0x000fe40004000000 */
[----:B---3--:R-:W-:Y:S01]  /*a540*/  FSEL R190, R12, -INF , !P6 ;  /* 0xff8000000cbe7808 */ /* 0x008fe20007000000 */
[----:B------:R-:W2:Y:S01]  /*a550*/  MUFU.TANH R7, R7 ;  /* 0x0000000700077308 */ /* 0x000ea20000002400 */
[----:B----4-:R-:W-:Y:S01]  /*a560*/  FSEL R185, R6, -INF , !P1 ;  /* 0xff80000006b97808 */ /* 0x010fe20004800000 */
[----:B------:R-:W-:Y:S01]  /*a570*/  BAR.SYNC.DEFER_BLOCKING 0x0 ;  /* 0x0000000000007b1d */ /* 0x000fe20000010000 */
[----:B------:R-:W-:Y:S02]  /*a580*/  PLOP3.LUT P0, PT, PT, PT, UP0, 0x80, 0x0 ;  /* 0x000000000000781c */ /* 0x000fe40003f0f008 */
[----:B------:R-:W-:-:S02]  /*a590*/  ISETP.GE.AND P6, PT, R15, R2, PT ;  /* 0x000000020f00720c */ /* 0x000fc40003fc6270 */
[CC--:B------:R-:W-:Y:S01]  /*a5a0*/  ISETP.GE.AND P1, PT, R13.reuse, R200.reuse, PT ;  /* 0x000000c80d00720c */ /* 0x0c0fe20003f26270 */
[----:B------:R-:W3:Y:S01]  /*a5b0*/  MUFU.TANH R184, R184 ;  /* 0x000000b800b87308 */ /* 0x000ee20000002400 */
[C---:B------:R-:W-:Y:S02]  /*a5c0*/  IADD3 R11, R13.reuse, 0x38, RZ ;  /* 0x000000380d0b7810 */ /* 0x040fe40007ffe0ff */
[----:B------:R-:W-:Y:S02]  /*a5d0*/  IADD3 R13, R13, 0x39, RZ ;  /* 0x000000390d0d7810 */ /* 0x000fe40007ffe0ff */
[----:B-1----:R-:W-:Y:S02]  /*a5e0*/  FSEL R181, R181, -INF , !P6 ;  /* 0xff800000b5b57808 */ /* 0x002fe40007000000 */
[----:B------:R-:W-:Y:S01]  /*a5f0*/  FSEL R0, R0, -INF , !P1 ;  /* 0xff80000000007808 */ /* 0x000fe20004800000 */
[----:B------:R-:W1:Y:S01]  /*a600*/  MUFU.TANH R183, R183 ;  /* 0x000000b700b77308 */ /* 0x000e620000002400 */
[----:B------:R-:W-:-:S02]  /*a610*/  ISETP.GE.AND P6, PT, R11, R200, PT ;  /* 0x000000c80b00720c */ /* 0x000fc40003fc6270 */
[----:B------:R-:W-:Y:S02]  /*a620*/  ISETP.GE.AND P1, PT, R13, R200, PT ;  /* 0x000000c80d00720c */ /* 0x000fe40003f26270 */
[----:B--2---:R-:W-:Y:S02]  /*a630*/  FSEL R186, R7, -INF , !P6 ;  /* 0xff80000007ba7808 */ /* 0x004fe40007000000 */
[-C--:B------:R-:W-:Y:S01]  /*a640*/  ISETP.GE.AND P6, PT, R11, R2.reuse, PT ;  /* 0x000000020b00720c */ /* 0x080fe20003fc6270 */
[----:B------:R-:W2:Y:S01]  /*a650*/  MUFU.TANH R179, R179 ;  /* 0x000000b300b37308 */ /* 0x000ea20000002400 */
[----:B---3--:R-:W-:Y:S02]  /*a660*/  FSEL R184, R184, -INF , !P1 ;  /* 0xff800000b8b87808 */ /* 0x008fe40004800000 */
[----:B------:R-:W-:Y:S02]  /*a670*/  ISETP.GE.AND P1, PT, R13, R2, PT ;  /* 0x000000020d00720c */ /* 0x000fe40003f26270 */
[----:B-1----:R-:W-:-:S02]  /*a680*/  FSEL R183, R183, -INF , !P6 ;  /* 0xff800000b7b77808 */ /* 0x002fc40007000000 */
[----:B--2---:R-:W-:Y:S01]  /*a690*/  FSEL R179, R179, -INF , !P1 ;  /* 0xff800000b3b37808 */ /* 0x004fe20004800000 */
        /* <DEDUP_REMOVED lines=78> */
.L_x_790:
[----:B------:R-:W-:Y:S02]  /*ab80*/  ULDC UR10, c[0x0][0x198] ;  /* 0x00006600000a7ab9 */ /* 0x000fe40000000800 */
[----:B------:R-:W-:-:S04]  /*ab90*/  ULEA UR10, -UR10, URZ, 0x6 ;  /* 0x0000003f0a0a7291 */ /* 0x000fc8000f8e313f */
[----:B------:R-:W-:-:S03]  /*aba0*/  USHF.R.S32.HI UR8, URZ, 0x1f, UR10 ;  /* 0x0000001f3f087899 */ /* 0x000fc6000801140a */
.L_x_791:
        /* <DEDUP_REMOVED lines=148> */
[----:B------:R-:W-:-:S04]  /*b4f0*/  LEA R6, P0, R166, c[0x0][0x168], 0x1 ;  /* 0x00005a00a6067a11 */ /* 0x000fc800078008ff */
[----:B------:R-:W-:-:S05]  /*b500*/  LEA.HI.X R7, R166, c[0x0][0x16c], R165, 0x1, P0 ;  /* 0x00005b00a6077a11 */ /* 0x000fca00000f0ca5 */
[----:B------:R-:W-:Y:S01]  /*b510*/  @!PT LDS RZ, [RZ] ;  /* 0x00000000fffff984 */ /* 0x000fe20000000800 */
[----:B------:R-:W-:Y:S01]  /*b520*/  @!PT LDS RZ, [RZ] ;  /* 0x00000000fffff984 */ /* 0x000fe20000000800 */
[----:B------:R-:W-:Y:S01]  /*b530*/  @!PT LDS RZ, [RZ] ;  /* 0x00000000fffff984 */ /* 0x000fe20000000800 */
[----:B------:R2:W-:Y:S04]  /*b540*/  LDGSTS.E.BYPASS.LTC128B.128 [R246+0xf800], [R6.64+0x180] ;  /* 0x0f80018006f67fae */ /* 0x0005e8000b901d60 */
.L_x_793:
[----:B------:R-:W-:Y:S05]  /*b550*/  BSYNC B0 ;  /* 0x0000000000007941 */ /* 0x000fea0003800000 */
.L_x_792:
[----:B------:R-:W0:Y:S01]  /*b560*/  LDGDEPBAR ;  /* 0x00000000000079af */ /* 0x000e220000000000 */
[----:B--2---:R-:W-:Y:S02]  /*b570*/  IMAD.U32 R7, RZ, RZ, UR10 ;  /* 0x0000000aff077e24 */ /* 0x004fe4000f8e00ff */
[----:B------:R-:W-:-:S03]  /*b580*/  IMAD.U32 R2, RZ, RZ, UR8 ;  /* 0x00000008ff027e24 */ /* 0x000fc6000f8e00ff */
[----:B------:R-:W-:-:S04]  /*b590*/  LEA R252, P0, R7, R252, 0x1 ;  /* 0x000000fc07fc7211 */ /* 0x000fc800078008ff */
[----:B------:R-:W-:Y:S02]  /*b5a0*/  LEA.HI.X R251, R7, R251, R2, 0x1, P0 ;  /* 0x000000fb07fb7211 */ /* 0x000fe400000f0c02 */
.L_x_789:
[----:B------:R-:W-:Y:S01]  /*b5b0*/  FMNMX.FTZ R7, R164, R0, !PT ;  /* 0x00000000a4077209 */ /* 0x000fe20007810000 */
[----:B-1----:R-:W-:Y:S01]  /*b5c0*/  LDSM.16.MT88.4 R12, [R233+0x10000] ;  /* 0x01000000e90c783b */ /* 0x002fe20000004200 */
        /* <DEDUP_REMOVED lines=37> */
[----:B------:R-:W2:Y:S01]  /*b820*/  SHFL.BFLY PT, R172, R7, 0x1, 0x1f ;  /* 0x0c201f0007ac7f89 */ /* 0x000ea200000e0000 */
[----:B-1----:R-:W-:Y:S02]  /*b830*/  FMNMX.FTZ R174, R11, R174, !PT ;  /* 0x000000ae0bae7209 */ /* 0x002fe40007810000 */
[----:B--2---:R-:W-:-:S03]  /*b840*/  FMNMX.FTZ R172, R7, R172, !PT ;  /* 0x000000ac07ac7209 */ /* 0x004fc60007810000 */
[C---:B------:R-:W-:Y:S01]  /*b850*/  FMUL.FTZ R187, R174.reuse, c[0x0][0x23c] ;  /* 0x00008f00aebb7a20 */ /* 0x040fe20000410000 */
[----:B------:R-:W-:Y:S02]  /*b860*/  FSETP.NEU.FTZ.AND P1, PT, R174, -INF , PT ;  /* 0xff800000ae00780b */ /* 0x000fe40003f3d000 */
[C---:B------:R-:W-:Y:S01]  /*b870*/  FSETP.NEU.FTZ.AND P0, PT, R172.reuse, -INF , PT ;  /* 0xff800000ac00780b */ /* 0x040fe20003f1d000 */
[----:B------:R-:W-:Y:S01]  /*b880*/  FMUL.FTZ R182, R172, c[0x0][0x23c] ;  /* 0x00008f00acb67a20 */ /* 0x000fe20000410000 */
[----:B------:R-:W-:Y:S02]  /*b890*/  FSEL R187, R187, RZ, P1 ;  /* 0x000000ffbbbb7208 */ /* 0x000fe40000800000 */
[----:B------:R-:W-:Y:S02]  /*b8a0*/  FSEL R7, R174, RZ, P1 ;  /* 0x000000ffae077208 */ /* 0x000fe40000800000 */
[----:B------:R-:W-:Y:S01]  /*b8b0*/  FSEL R182, R182, RZ, P0 ;  /* 0x000000ffb6b67208 */ /* 0x000fe20000000000 */
[--C-:B------:R-:W-:Y:S01]  /*b8c0*/  FFMA.FTZ R173, R0, c[0x0][0x23c], -R187.reuse ;  /* 0x00008f0000ad7a23 */ /* 0x100fe200000108bb */
[----:B------:R-:W-:Y:S01]  /*b8d0*/  FSEL R6, R172, RZ, P0 ;  /* 0x000000ffac067208 */ /* 0x000fe20000000000 */
[----:B------:R-:W-:-:S02]  /*b8e0*/  FFMA.FTZ R170, R8, c[0x0][0x23c], -R187 ;  /* 0x00008f0008aa7a23 */ /* 0x000fc400000108bb */
[----:B------:R-:W-:Y:S02]  /*b8f0*/  FFMA.FTZ R0, R9, c[0x0][0x23c], -R182 ;  /* 0x00008f0009007a23 */ /* 0x000fe400000108b6 */
[----:B------:R-:W1:Y:S01]  /*b900*/  LDSM.16.MT88.4 R8, [R236+0x10000] ;  /* 0x01000000ec08783b */ /* 0x000e620000004200 */
[----:B------:R-:W-:Y:S01]  /*b910*/  FFMA.FTZ R168, R4, c[0x0][0x23c], -R187 ;  /* 0x00008f0004a87a23 */ /* 0x000fe200000108bb */
[----:B------:R-:W-:Y:S01]  /*b920*/  MUFU.EX2 R173, R173 ;  /* 0x000000ad00ad7308 */ /* 0x000fe20000000800 */
[----:B------:R-:W-:Y:S02]  /*b930*/  FADD.FTZ R4, R164, -R7 ;  /* 0x80000007a4047221 */ /* 0x000fe40000010000 */
[----:B------:R-:W-:Y:S02]  /*b940*/  FADD.FTZ R6, R3, -R6 ;  /* 0x8000000603067221 */ /* 0x000fe40000010000 */
[----:B------:R-:W-:Y:S02]  /*b950*/  FFMA.FTZ R171, R28, c[0x0][0x23c], -R187 ;  /* 0x00008f001cab7a23 */ /* 0x000fe400000108bb */
[--C-:B------:R-:W-:Y:S01]  /*b960*/  FFMA.FTZ R169, R196, c[0x0][0x23c], -R182.reuse ;  /* 0x00008f00c4a97a23 */ /* 0x100fe200000108b6 */
[----:B------:R-:W2:Y:S01]  /*b970*/  MUFU.EX2 R170, R170 ;  /* 0x000000aa00aa7308 */ /* 0x000ea20000000800 */
[--C-:B------:R-:W-:Y:S01]  /*b980*/  FFMA.FTZ R2, R201, c[0x0][0x23c], -R182.reuse ;  /* 0x00008f00c9027a23 */ /* 0x100fe200000108b6 */
[----:B------:R-:W-:Y:S01]  /*b990*/  LDSM.16.MT88.4 R28, [R234+0x10800] ;  /* 0x01080000ea1c783b */ /* 0x000fe20000004200 */
[----:B------:R-:W-:-:S02]  /*b9a0*/  FFMA.FTZ R175, R5, c[0x0][0x23c], -R182 ;  /* 0x00008f0005af7a23 */ /* 0x000fc400000108b6 */
[----:B------:R-:W-:Y:S02]  /*b9b0*/  FMUL.FTZ R178, R4, c[0x0][0x23c] ;  /* 0x00008f0004b27a20 */ /* 0x000fe40000410000 */
[----:B------:R-:W-:Y:S01]  /*b9c0*/  FMUL.FTZ R176, R6, c[0x0][0x23c] ;  /* 0x00008f0006b07a20 */ /* 0x000fe20000410000 */
[----:B------:R-:W-:Y:S01]  /*b9d0*/  MUFU.EX2 R171, R171 ;  /* 0x000000ab00ab7308 */ /* 0x000fe20000000800 */
[--C-:B------:R-:W-:Y:S02]  /*b9e0*/  FFMA.FTZ R177, R20, c[0x0][0x23c], -R187.reuse ;  /* 0x00008f0014b17a23 */ /* 0x100fe400000108bb */
[--C-:B------:R-:W-:Y:S02]  /*b9f0*/  FFMA.FTZ R192, R22, c[0x0][0x23c], -R187.reuse ;  /* 0x00008f0016c07a23 */ /* 0x100fe400000108bb */
[--C-:B------:R-:W-:Y:S02]  /*ba00*/  FFMA.FTZ R189, R23, c[0x0][0x23c], -R182.reuse ;  /* 0x00008f0017bd7a23 */ /* 0x100fe400000108b6 */
[----:B------:R-:W-:Y:S01]  /*ba10*/  FFMA.FTZ R196, R21, c[0x0][0x23c], -R182 ;  /* 0x00008f0015c47a23 */ /* 0x000fe200000108b6 */
[----:B------:R-:W3:Y:S01]  /*ba20*/  MUFU.EX2 R168, R168 ;  /* 0x000000a800a87308 */ /* 0x000ee20000000800 */
[----:B--2---:R-:W-:Y:S01]  /*ba30*/  F2FP.PACK_AB R4, R170, R173 ;  /* 0x000000adaa04723e */ /* 0x004fe200000000ff */
[----:B------:R-:W-:Y:S01]  /*ba40*/  LDSM.16.MT88.4 R20, [R236+0x10800] ;  /* 0x01080000ec14783b */ /* 0x000fe20000004200 */
[----:B------:R-:W-:-:S02]  /*ba50*/  FFMA.FTZ R3, R26, c[0x0][0x23c], -R187 ;  /* 0x00008f001a037a23 */ /* 0x000fc400000108bb */
[--C-:B------:R-:W-:Y:S02]  /*ba60*/  FFMA.FTZ R180, R24, c[0x0][0x23c], -R187.reuse ;  /* 0x00008f0018b47a23 */ /* 0x100fe400000108bb */
[--C-:B------:R-:W-:Y:S01]  /*ba70*/  FFMA.FTZ R191, R25, c[0x0][0x23c], -R182.reuse ;  /* 0x00008f0019bf7a23 */ /* 0x100fe200000108b6 */
[----:B------:R-:W-:Y:S01]  /*ba80*/  MUFU.EX2 R169, R169 ;  /* 0x000000a900a97308 */ /* 0x000fe20000000800 */
[----:B------:R-:W-:Y:S01]  /*ba90*/  FFMA.FTZ R198, R33, c[0x0][0x23c], -R182 ;  /* 0x00008f0021c67a23 */ /* 0x000fe200000108b6 */
[----:B------:R-:W-:Y:S01]  /*baa0*/  LDSM.16.MT88.4 R24, [R233+0x10800] ;  /* 0x01080000e918783b */ /* 0x000fe20000004200 */
[--C-:B------:R-:W-:Y:S02]  /*bab0*/  FFMA.FTZ R202, R206, c[0x0][0x23c], -R187.reuse ;  /* 0x00008f00ceca7a23 */ /* 0x100fe400000108bb */
[--C-:B------:R-:W-:Y:S01]  /*bac0*/  FFMA.FTZ R203, R204, c[0x0][0x23c], -R187.reuse ;  /* 0x00008f00cccb7a23 */ /* 0x100fe200000108bb */
[----:B------:R-:W-:Y:S01]  /*bad0*/  LDSM.16.MT88.4 R32, [R232+0x12800] ;  /* 0x01280000e820783b */ /* 0x000fe20000004200 */
[--C-:B------:R-:W-:Y:S01]  /*bae0*/  FFMA.FTZ R200, R210, c[0x0][0x23c], -R187.reuse ;  /* 0x00008f00d2c87a23 */ /* 0x100fe200000108bb */
[----:B------:R-:W2:Y:S01]  /*baf0*/  MUFU.EX2 R2, R2 ;  /* 0x0000000200027308 */ /* 0x000ea20000000800 */
[----:B---3--:R-:W-:Y:S01]  /*bb00*/  F2FP.PACK_AB R6, R168, R171 ;  /* 0x000000aba806723e */ /* 0x008fe200000000ff */
[----:B------:R-:W-:-:S02]  /*bb10*/  FFMA.FTZ R201, R208, c[0x0][0x23c], -R187 ;  /* 0x00008f00d0c97a23 */ /* 0x000fc400000108bb */
[--C-:B------:R-:W-:Y:S02]  /*bb20*/  FFMA.FTZ R199, R199, c[0x0][0x23c], -R182.reuse ;  /* 0x00008f00c7c77a23 */ /* 0x100fe400000108b6 */
[--C-:B------:R-:W-:Y:S02]  /*bb30*/  FFMA.FTZ R204, R197, c[0x0][0x23c], -R182.reuse ;  /* 0x00008f00c5cc7a23 */ /* 0x100fe400000108b6 */
[----:B------:R-:W-:Y:S01]  /*bb40*/  MUFU.EX2 R0, R0 ;  /* 0x0000000000007308 */ /* 0x000fe20000000800 */
[--C-:B------:R-:W-:Y:S02]  /*bb50*/  FFMA.FTZ R193, R193, c[0x0][0x23c], -R182.reuse ;  /* 0x00008f00c1c17a23 */ /* 0x100fe400000108b6 */
[----:B------:R-:W-:Y:S02]  /*bb60*/  FFMA.FTZ R206, R167, c[0x0][0x23c], -R182 ;  /* 0x00008f00a7ce7a23 */ /* 0x000fe400000108b6 */
[----:B------:R-:W-:Y:S01]  /*bb70*/  LDSM.16.MT88.4 R164, [R233+0x17000] ;  /* 0x01700000e9a4783b */ /* 0x000fe20000004200 */
[----:B------:R-:W-:-:S02]  /*bb80*/  FFMA.FTZ R190, R190, c[0x0][0x23c], -R187 ;  /* 0x00008f00bebe7a23 */ /* 0x000fc400000108bb */
[----:B------:R-:W3:Y:S01]  /*bb90*/  MUFU.EX2 R175, R175 ;  /* 0x000000af00af7308 */ /* 0x000ee20000000800 */
[----:B--2---:R-:W-:Y:S01]  /*bba0*/  F2FP.PACK_AB R5, R2, R169 ;  /* 0x000000a90205723e */ /* 0x004fe200000000ff */
[--C-:B------:R-:W-:Y:S02]  /*bbb0*/  FFMA.FTZ R197, R188, c[0x0][0x23c], -R187.reuse ;  /* 0x00008f00bcc57a23 */ /* 0x100fe400000108bb */
[--C-:B------:R-:W-:Y:S02]  /*bbc0*/  FFMA.FTZ R186, R186, c[0x0][0x23c], -R187.reuse ;  /* 0x00008f00baba7a23 */ /* 0x100fe400000108bb */
[----:B------:R-:W-:Y:S02]  /*bbd0*/  FFMA.FTZ R187, R184, c[0x0][0x23c], -R187 ;  /* 0x00008f00b8bb7a23 */ /* 0x000fe400000108bb */
[----:B------:R-:W2:Y:S01]  /*bbe0*/  MUFU.EX2 R178, R178 ;  /* 0x000000b200b27308 */ /* 0x000ea20000000800 */
[--C-:B------:R-:W-:Y:S02]  /*bbf0*/  FFMA.FTZ R184, R185, c[0x0][0x23c], -R182.reuse ;  /* 0x00008f00b9b87a23 */ /* 0x100fe400000108b6 */
[----:B------:R-:W-:-:S02]  /*bc00*/  FFMA.FTZ R181, R181, c[0x0][0x23c], -R182 ;  /* 0x00008f00b5b57a23 */ /* 0x000fc400000108b6 */
[--C-:B------:R-:W-:Y:S02]  /*bc10*/  FFMA.FTZ R183, R183, c[0x0][0x23c], -R182.reuse ;  /* 0x00008f00b7b77a23 */ /* 0x100fe400000108b6 */
[----:B------:R-:W-:Y:S01]  /*bc20*/  FFMA.FTZ R179, R179, c[0x0][0x23c], -R182 ;  /* 0x00008f00b3b37a23 */ /* 0x000fe200000108b6 */
[----:B------:R-:W4:Y:S01]  /*bc30*/  MUFU.EX2 R176, R176 ;  /* 0x000000b000b07308 */ /* 0x000f220000000800 */
[----:B---3--:R-:W-:Y:S01]  /*bc40*/  F2FP.PACK_AB R7, R175, R0 ;  /* 0x00000000af07723e */ /* 0x008fe200000000ff */
[----:B--2---:R-:W-:-:S06]  /*bc50*/  FMUL.FTZ R160, R160, R178 ;  /* 0x000000b2a0a07220 */ /* 0x004fcc0000410000 */
[----:B------:R-:W-:Y:S01]  /*bc60*/  MUFU.EX2 R3, R3 ;  /* 0x0000000300037308 */ /* 0x000fe20000000800 */
[-C--:B------:R-:W-:Y:S02]  /*bc70*/  FMUL.FTZ R161, R161, R178.reuse ;  /* 0x000000b2a1a17220 */ /* 0x080fe40000410000 */
[-C--:B------:R-:W-:Y:S02]  /*bc80*/  FMUL.FTZ R156, R156, R178.reuse ;  /* 0x000000b29c9c7220 */ /* 0x080fe40000410000 */
[----:B------:R-:W-:Y:S02]  /*bc90*/  FMUL.FTZ R157, R157, R178 ;  /* 0x000000b29d9d7220 */ /* 0x000fe40000410000 */
[-C--:B----4-:R-:W-:Y:S01]  /*bca0*/  FMUL.FTZ R162, R162, R176.reuse ;  /* 0x000000b0a2a27220 */ /* 0x090fe20000410000 */
[----:B------:R-:W2:Y:S01]  /*bcb0*/  MUFU.EX2 R180, R180 ;  /* 0x000000b400b47308 */ /* 0x000ea20000000800 */
[-C--:B------:R-:W-:Y:S02]  /*bcc0*/  FMUL.FTZ R163, R163, R176.reuse ;  /* 0x000000b0a3a37220 */ /* 0x080fe40000410000 */
[----:B------:R-:W-:-:S02]  /*bcd0*/  FMUL.FTZ R158, R158, R176 ;  /* 0x000000b09e9e7220 */ /* 0x000fc40000410000 */
[----:B------:R-:W-:Y:S02]  /*bce0*/  FMUL.FTZ R159, R159, R176 ;  /* 0x000000b09f9f7220 */ /* 0x000fe40000410000 */
[-C--:B------:R-:W-:Y:S01]  /*bcf0*/  FMUL.FTZ R144, R144, R178.reuse ;  /* 0x000000b290907220 */ /* 0x080fe20000410000 */
[C---:B-1----:R-:W-:Y:S01]  /*bd00*/  HMMA.16816.F32 R160, R4.reuse, R8, R160 ;  /* 0x0000000804a0723c */ /* 0x042fe200000018a0 */
[----:B------:R-:W-:Y:S01]  /*bd10*/  FMUL.FTZ R145, R145, R178 ;  /* 0x000000b291917220 */ /* 0x000fe20000410000 */
[----:B------:R-:W-:Y:S01]  /*bd20*/  MUFU.EX2 R177, R177 ;  /* 0x000000b100b17308 */ /* 0x000fe20000000800 */
[-C--:B------:R-:W-:Y:S02]  /*bd30*/  FMUL.FTZ R146, R146, R176.reuse ;  /* 0x000000b092927220 */ /* 0x080fe40000410000 */
[----:B------:R-:W-:Y:S02]  /*bd40*/  FMUL.FTZ R147, R147, R176 ;  /* 0x000000b093937220 */ /* 0x000fe40000410000 */
[-C--:B------:R-:W-:Y:S01]  /*bd50*/  FMUL.FTZ R140, R140, R178.reuse ;  /* 0x000000b28c8c7220 */ /* 0x080fe20000410000 */
[----:B------:R-:W-:Y:S01]  /*bd60*/  HMMA.16816.F32 R156, R4, R10, R156 ;  /* 0x0000000a049c723c */ /* 0x000fe2000000189c */
[----:B------:R-:W1:Y:S01]  /*bd70*/  LDSM.16.MT88.4 R8, [R232+0x10000] ;  /* 0x01000000e808783b */ /* 0x000e620000004200 */
[----:B------:R-:W-:Y:S01]  /*bd80*/  FMUL.FTZ R141, R141, R178 ;  /* 0x000000b28d8d7220 */ /* 0x000fe20000410000 */
[----:B------:R-:W-:Y:S01]  /*bd90*/  MUFU.EX2 R192, R192 ;  /* 0x000000c000c07308 */ /* 0x000fe20000000800 */
[----:B------:R-:W-:-:S02]  /*bda0*/  FMUL.FTZ R142, R142, R176 ;  /* 0x000000b08e8e7220 */ /* 0x000fc40000410000 */
[----:B------:R-:W-:Y:S02]  /*bdb0*/  FMUL.FTZ R143, R143, R176 ;  /* 0x000000b08f8f7220 */ /* 0x000fe40000410000 */
[C---:B------:R-:W-:Y:S01]  /*bdc0*/  HMMA.16816.F32 R144, R4.reuse, R12, R144 ;  /* 0x0000000c0490723c */ /* 0x040fe20000001890 */
[-C--:B------:R-:W-:Y:S02]  /*bdd0*/  FMUL.FTZ R152, R152, R178.reuse ;  /* 0x000000b298987220 */ /* 0x080fe40000410000 */
[----:B------:R-:W-:Y:S01]  /*bde0*/  FMUL.FTZ R153, R153, R178 ;  /* 0x000000b299997220 */ /* 0x000fe20000410000 */
[----:B------:R-:W-:Y:S01]  /*bdf0*/  MUFU.EX2 R189, R189 ;  /* 0x000000bd00bd7308 */ /* 0x000fe20000000800 */
[-C--:B------:R-:W-:Y:S02]  /*be00*/  FMUL.FTZ R154, R154, R176.reuse ;  /* 0x000000b09a9a7220 */ /* 0x080fe40000410000 */
[----:B------:R-:W-:Y:S01]  /*be10*/  FMUL.FTZ R155, R155, R176 ;  /* 0x000000b09b9b7220 */ /* 0x000fe20000410000 */
[----:B------:R-:W-:Y:S01]  /*be20*/  HMMA.16816.F32 R140, R4, R14, R140 ;  /* 0x0000000e048c723c */ /* 0x000fe2000000188c */
[-C--:B------:R-:W-:Y:S01]  /*be30*/  FMUL.FTZ R148, R148, R178.reuse ;  /* 0x000000b294947220 */ /* 0x080fe20000410000 */
[----:B------:R-:W3:Y:S01]  /*be40*/  LDSM.16.MT88.4 R12, [R234+0x12000] ;  /* 0x01200000ea0c783b */ /* 0x000ee20000004200 */
[----:B------:R-:W-:Y:S01]  /*be50*/  FMUL.FTZ R149, R149, R178 ;  /* 0x000000b295957220 */ /* 0x000fe20000410000 */
[----:B------:R-:W4:Y:S01]  /*be60*/  MUFU.EX2 R196, R196 ;  /* 0x000000c400c47308 */ /* 0x000f220000000800 */
[----:B------:R-:W-:-:S02]  /*be70*/  FMUL.FTZ R150, R150, R176 ;  /* 0x000000b096967220 */ /* 0x000fc40000410000 */
[----:B------:R-:W-:Y:S01]  /*be80*/  FMUL.FTZ R151, R151, R176 ;  /* 0x000000b097977220 */ /* 0x000fe20000410000 */
[C---:B------:R-:W-:Y:S01]  /*be90*/  HMMA.16816.F32 R152, R4.reuse, R16, R152 ;  /* 0x000000100498723c */ /* 0x040fe20000001898 */
[-C--:B------:R-:W-:Y:S02]  /*bea0*/  FMUL.FTZ R136, R136, R178.reuse ;  /* 0x000000b288887220 */ /* 0x080fe40000410000 */
[----:B------:R-:W-:Y:S01]  /*beb0*/  FMUL.FTZ R137, R137, R178 ;  /* 0x000000b289897220 */ /* 0x000fe20000410000 */
[----:B------:R-:W-:Y:S01]  /*bec0*/  MUFU.EX2 R191, R191 ;  /* 0x000000bf00bf7308 */ /* 0x000fe20000000800 */
[-C--:B------:R-:W-:Y:S02]  /*bed0*/  FMUL.FTZ R138, R138, R176.reuse ;  /* 0x000000b08a8a7220 */ /* 0x080fe40000410000 */
[----:B------:R-:W-:Y:S01]  /*bee0*/  FMUL.FTZ R139, R139, R176 ;  /* 0x000000b08b8b7220 */ /* 0x000fe20000410000 */
[----:B------:R-:W-:Y:S01]  /*bef0*/  HMMA.16816.F32 R148, R4, R18, R148 ;  /* 0x000000120494723c */ /* 0x000fe20000001894 */
[----:B------:R-:W5:Y:S01]  /*bf00*/  LDSM.16.MT88.4 R16, [R236+0x12000] ;  /* 0x01200000ec10783b */ /* 0x000f620000004200 */
[----:B------:R-:W-:-:S02]  /*bf10*/  FMUL.FTZ R132, R132, R178 ;  /* 0x000000b284847220 */ /* 0x000fc40000410000 */
[----:B------:R-:W-:Y:S01]  /*bf20*/  FMUL.FTZ R133, R133, R178 ;  /* 0x000000b285857220 */ /* 0x000fe20000410000 */
[----:B------:R-:W2:Y:S01]  /*bf30*/  MUFU.EX2 R198, R198 ;  /* 0x000000c600c67308 */ /* 0x000ea20000000800 */
[-C--:B------:R-:W-:Y:S02]  /*bf40*/  FMUL.FTZ R134, R134, R176.reuse ;  /* 0x000000b086867220 */ /* 0x080fe40000410000 */
[----:B------:R-:W-:Y:S01]  /*bf50*/  FMUL.FTZ R135, R135, R176 ;  /* 0x000000b087877220 */ /* 0x000fe20000410000 */
[----:B-1----:R-:W-:Y:S01]  /*bf60*/  HMMA.16816.F32 R136, R4, R8, R136 ;  /* 0x000000080488723c */ /* 0x002fe20000001888 */
[-C--:B------:R-:W-:Y:S02]  /*bf70*/  FMUL.FTZ R44, R44, R178.reuse ;  /* 0x000000b22c2c7220 */ /* 0x080fe40000410000 */
[----:B------:R-:W-:Y:S01]  /*bf80*/  FMUL.FTZ R45, R45, R178 ;  /* 0x000000b22d2d7220 */ /* 0x000fe20000410000 */
[----:B------:R-:W-:Y:S01]  /*bf90*/  MUFU.EX2 R200, R200 ;  /* 0x000000c800c87308 */ /* 0x000fe20000000800 */
[----:B------:R-:W-:-:S02]  /*bfa0*/  FMUL.FTZ R46, R46, R176 ;  /* 0x000000b02e2e7220 */ /* 0x000fc40000410000 */
[----:B------:R-:W-:Y:S01]  /*bfb0*/  FMUL.FTZ R47, R47, R176 ;  /* 0x000000b02f2f7220 */ /* 0x000fe20000410000 */
[C---:B------:R-:W-:Y:S01]  /*bfc0*/  HMMA.16816.F32 R132, R4.reuse, R10, R132 ;  /* 0x0000000a0484723c */ /* 0x040fe20000001884 */
[----:B------:R-:W1:Y:S01]  /*bfd0*/  LDSM.16.MT88.4 R8, [R233+0x12000] ;  /* 0x01200000e908783b */ /* 0x000e620000004200 */
[-C--:B------:R-:W-:Y:S02]  /*bfe0*/  FMUL.FTZ R48, R48, R178.reuse ;  /* 0x000000b230307220 */ /* 0x080fe40000410000 */
[----:B------:R-:W-:Y:S01]  /*bff0*/  FMUL.FTZ R49, R49, R178 ;  /* 0x000000b231317220 */ /* 0x000fe20000410000 */
[----:B------:R-:W1:Y:S01]  /*c000*/  MUFU.EX2 R201, R201 ;  /* 0x000000c900c97308 */ /* 0x000e620000000800 */
[-C--:B------:R-:W-:Y:S02]  /*c010*/  FMUL.FTZ R50, R50, R176.reuse ;  /* 0x000000b032327220 */ /* 0x080fe40000410000 */
[----:B------:R-:W-:Y:S01]  /*c020*/  FMUL.FTZ R51, R51, R176 ;  /* 0x000000b033337220 */ /* 0x000fe20000410000 */
[----:B---3--:R-:W-:Y:S01]  /*c030*/  HMMA.16816.F32 R44, R4, R12, R44 ;  /* 0x0000000c042c723c */ /* 0x008fe2000000182c */
[----:B------:R-:W-:-:S02]  /*c040*/  FMUL.FTZ R36, R36, R178 ;  /* 0x000000b224247220 */ /* 0x000fc40000410000 */
        /* <DEDUP_REMOVED lines=8> */
[----:B------:R-:W-:Y:S01]  /*c0d0*/  MUFU.EX2 R203, R203 ;  /* 0x000000cb00cb7308 */ /* 0x000fe20000000800 */
[----:B------:R-:W-:-:S02]  /*c0e0*/  FMUL.FTZ R42, R42, R176 ;  /* 0x000000b02a2a7220 */ /* 0x000fc40000410000 */
[----:B------:R-:W-:Y:S01]  /*c0f0*/  FMUL.FTZ R43, R43, R176 ;  /* 0x000000b02b2b7220 */ /* 0x000fe20000410000 */
[C---:B-----5:R-:W-:Y:S01]  /*c100*/  HMMA.16816.F32 R36, R4.reuse, R16, R36 ;  /* 0x000000100424723c */ /* 0x060fe20000001824 */
        /* <DEDUP_REMOVED lines=35> */
[----:B------:R-:W1:Y:S01]  /*c340*/  MUFU.EX2 R197, R197 ;  /* 0x000000c500c57308 */ /* 0x000e620000000800 */
        /* <DEDUP_REMOVED lines=12> */
[----:B------:R-:W-:Y:S01]  /*c410*/  MUFU.EX2 R187, R187 ;  /* 0x000000bb00bb7308 */ /* 0x000fe20000000800 */
        /* <DEDUP_REMOVED lines=24> */
[----:B------:R-:W-:Y:S02]  /*c5a0*/  FMUL.FTZ R89, R89, R178 ;  /* 0x000000b259597220 */ /* 0x000fe40000410000 */
[----:B------:R-:W-:-:S02]  /*c5b0*/  FMUL.FTZ R90, R90, R176 ;  /* 0x000000b05a5a7220 */ /* 0x000fc40000410000 */
[----:B------:R-:W-:Y:S01]  /*c5c0*/  FMUL.FTZ R91, R91, R176 ;  /* 0x000000b05b5b7220 */ /* 0x000fe20000410000 */
[C---:B-----5:R-:W-:Y:S01]  /*c5d0*/  HMMA.16816.F32 R84, R4.reuse, R16, R84 ;  /* 0x000000100454723c */ /* 0x060fe20000001854 */
[-C--:B------:R-:W-:Y:S02]  /*c5e0*/  FMUL.FTZ R100, R100, R178.reuse ;  /* 0x000000b264647220 */ /* 0x080fe40000410000 */
[----:B------:R-:W-:Y:S02]  /*c5f0*/  FMUL.FTZ R101, R101, R178 ;  /* 0x000000b265657220 */ /* 0x000fe40000410000 */
[-C--:B------:R-:W-:Y:S02]  /*c600*/  FMUL.FTZ R102, R102, R176.reuse ;  /* 0x000000b066667220 */ /* 0x080fe40000410000 */
[----:B------:R-:W-:Y:S01]  /*c610*/  FMUL.FTZ R103, R103, R176 ;  /* 0x000000b067677220 */ /* 0x000fe20000410000 */
[----:B------:R-:W-:Y:S01]  /*c620*/  HMMA.16816.F32 R88, R4, R18, R88 ;  /* 0x000000120458723c */ /* 0x000fe20000001858 */
[----:B------:R-:W5:Y:S01]  /*c630*/  LDSM.16.MT88.4 R16, [R234+0x16000] ;  /* 0x01600000ea10783b */ /* 0x000f620000004200 */
[----:B------:R-:W-:-:S02]  /*c640*/  FMUL.FTZ R104, R104, R178 ;  /* 0x000000b268687220 */ /* 0x000fc40000410000 */
[----:B------:R-:W-:Y:S02]  /*c650*/  FMUL.FTZ R105, R105, R178 ;  /* 0x000000b269697220 */ /* 0x000fe40000410000 */
[-C--:B------:R-:W-:Y:S02]  /*c660*/  FMUL.FTZ R106, R106, R176.reuse ;  /* 0x000000b06a6a7220 */ /* 0x080fe40000410000 */
[----:B------:R-:W-:Y:S01]  /*c670*/  FMUL.FTZ R107, R107, R176 ;  /* 0x000000b06b6b7220 */ /* 0x000fe20000410000 */
[----:B-1----:R-:W-:Y:S01]  /*c680*/  HMMA.16816.F32 R100, R4, R8, R100 ;  /* 0x000000080464723c */ /* 0x002fe20000001864 */
[-C--:B------:R-:W-:Y:S02]  /*c690*/  FMUL.FTZ R116, R116, R178.reuse ;  /* 0x000000b274747220 */ /* 0x080fe40000410000 */
[----:B------:R-:W-:Y:S02]  /*c6a0*/  FMUL.FTZ R117, R117, R178 ;  /* 0x000000b275757220 */ /* 0x000fe40000410000 */
[----:B------:R-:W-:-:S02]  /*c6b0*/  FMUL.FTZ R118, R118, R176 ;  /* 0x000000b076767220 */ /* 0x000fc40000410000 */
[----:B------:R-:W-:Y:S01]  /*c6c0*/  FMUL.FTZ R119, R119, R176 ;  /* 0x000000b077777220 */ /* 0x000fe20000410000 */
[C---:B------:R-:W-:Y:S01]  /*c6d0*/  HMMA.16816.F32 R104, R4.reuse, R10, R104 ;  /* 0x0000000a0468723c */ /* 0x040fe20000001868 */
[----:B------:R-:W1:Y:S01]  /*c6e0*/  LDSM.16.MT88.4 R8, [R232+0x16000] ;  /* 0x01600000e808783b */ /* 0x000e620000004200 */
[-C--:B------:R-:W-:Y:S02]  /*c6f0*/  FMUL.FTZ R120, R120, R178.reuse ;  /* 0x000000b278787220 */ /* 0x080fe40000410000 */
[----:B------:R-:W-:Y:S02]  /*c700*/  FMUL.FTZ R121, R121, R178 ;  /* 0x000000b279797220 */ /* 0x000fe40000410000 */
[-C--:B------:R-:W-:Y:S02]  /*c710*/  FMUL.FTZ R122, R122, R176.reuse ;  /* 0x000000b07a7a7220 */ /* 0x080fe40000410000 */
[----:B------:R-:W-:Y:S01]  /*c720*/  FMUL.FTZ R123, R123, R176 ;  /* 0x000000b07b7b7220 */ /* 0x000fe20000410000 */
[----:B---3--:R-:W-:Y:S01]  /*c730*/  HMMA.16816.F32 R116, R4, R12, R116 ;  /* 0x0000000c0474723c */ /* 0x008fe20000001874 */
[----:B------:R-:W-:-:S02]  /*c740*/  FMUL.FTZ R108, R108, R178 ;  /* 0x000000b26c6c7220 */ /* 0x000fc40000410000 */
[----:B------:R-:W-:Y:S02]  /*c750*/  FMUL.FTZ R109, R109, R178 ;  /* 0x000000b26d6d7220 */ /* 0x000fe40000410000 */
        /* <DEDUP_REMOVED lines=20> */
[----:B------:R-:W-:-:S04]  /*c8a0*/  FFMA.FTZ R173, R207, R178, R173 ;  /* 0x000000b2cfad7223 */ /* 0x000fc800000100ad */
[----:B------:R-:W-:-:S03]  /*c8b0*/  FADD.FTZ R170, R170, R173 ;  /* 0x000000adaaaa7221 */ /* 0x000fc60000010000 */
[----:B------:R-:W-:Y:S01]  /*c8c0*/  HMMA.16816.F32 R128, R4, R10, R128 ;  /* 0x0000000a0480723c */ /* 0x000fe20000001880 */
[----:B------:R-:W1:Y:S01]  /*c8d0*/  LDSM.16.MT88.4 R8, [R234+0x12800] ;  /* 0x01280000ea08783b */ /* 0x000e620000004200 */
[----:B------:R-:W-:-:S04]  /*c8e0*/  FADD.FTZ R171, R171, R170 ;  /* 0x000000aaabab7221 */ /* 0x000fc80000010000 */
[----:B------:R-:W-:Y:S01]  /*c8f0*/  FADD.FTZ R168, R168, R171 ;  /* 0x000000aba8a87221 */ /* 0x000fe20000010000 */
[----:B--2---:R-:W-:Y:S02]  /*c900*/  F2FP.PACK_AB R4, R180, R3 ;  /* 0x00000003b404723e */ /* 0x004fe400000000ff */
[----:B----4-:R-:W-:Y:S01]  /*c910*/  F2FP.PACK_AB R5, R196, R189 ;  /* 0x000000bdc405723e */ /* 0x010fe200000000ff */
[----:B------:R-:W-:Y:S01]  /*c920*/  FADD.FTZ R3, R3, R168 ;  /* 0x000000a803037221 */ /* 0x000fe20000010000 */
[----:B------:R-:W-:Y:S02]  /*c930*/  F2FP.PACK_AB R6, R192, R177 ;  /* 0x000000b1c006723e */ /* 0x000fe400000000ff */
[----:B------:R-:W-:Y:S01]  /*c940*/  F2FP.PACK_AB R7, R198, R191 ;  /* 0x000000bfc607723e */ /* 0x000fe200000000ff */
[----:B------:R-:W-:-:S04]  /*c950*/  FADD.FTZ R180, R180, R3 ;  /* 0x00000003b4b47221 */ /* 0x000fc80000010000 */
[----:B------:R-:W-:Y:S02]  /*c960*/  FADD.FTZ R3, R177, R180 ;  /* 0x000000b4b1037221 */ /* 0x000fe40000010000 */
[----:B------:R-:W-:Y:S02]  /*c970*/  HMMA.16816.F32 R160, R4, R20, R160 ;  /* 0x0000001404a0723c */ /* 0x000fe400000018a0 */
[----:B------:R-:W-:-:S06]  /*c980*/  FADD.FTZ R3, R192, R3 ;  /* 0x00000003c0037221 */ /* 0x000fcc0000010000 */
[C---:B------:R-:W-:Y:S01]  /*c990*/  HMMA.16816.F32 R156, R4.reuse, R22, R156 ;  /* 0x00000016049c723c */ /* 0x040fe2000000189c */
[----:B------:R-:W2:Y:S07]  /*c9a0*/  LDSM.16.MT88.4 R20, [R233+0x12800] ;  /* 0x01280000e914783b */ /* 0x000eae0000004200 */
[C---:B---3--:R-:W-:Y:S08]  /*c9b0*/  HMMA.16816.F32 R36, R4.reuse, R12, R36 ;  /* 0x0000000c0424723c */ /* 0x048ff00000001824 */
        /* <DEDUP_REMOVED lines=11> */
[C---:B-1----:R-:W-:Y:S08]  /*ca70*/  HMMA.16816.F32 R44, R4.reuse, R8, R44 ;  /* 0x00000008042c723c */ /* 0x042ff0000000182c */
[C---:B------:R-:W-:Y:S01]  /*ca80*/  HMMA.16816.F32 R48, R4.reuse, R10, R48 ;  /* 0x0000000a0430723c */ /* 0x040fe20000001830 */
[----:B------:R-:W1:Y:S07]  /*ca90*/  LDSM.16.MT88.4 R8, [R236+0x16800] ;  /* 0x01680000ec08783b */ /* 0x000e6e0000004200 */
[C---:B--2---:R-:W-:Y:S08]  /*caa0*/  HMMA.16816.F32 R52, R4.reuse, R20, R52 ;  /* 0x000000140434723c */ /* 0x044ff00000001834 */
[C---:B------:R-:W-:Y:S01]  /*cab0*/  HMMA.16816.F32 R56, R4.reuse, R22, R56 ;  /* 0x000000160438723c */ /* 0x040fe20000001838 */
[----:B------:R-:W2:Y:S07]  /*cac0*/  LDSM.16.MT88.4 R20, [R234+0x16800] ;  /* 0x01680000ea14783b */ /* 0x000eae0000004200 */
        /* <DEDUP_REMOVED lines=9> */
[C---:B-----5:R-:W-:Y:S08]  /*cb60*/  HMMA.16816.F32 R68, R4.reuse, R28, R68 ;  /* 0x0000001c0444723c */ /* 0x060ff00000001844 */
[C---:B------:R-:W-:Y:S01]  /*cb70*/  HMMA.16816.F32 R72, R4.reuse, R30, R72 ;  /* 0x0000001e0448723c */ /* 0x040fe20000001848 */
[----:B------:R-:W-:Y:S07]  /*cb80*/  LDSM.16.MT88.4 R28, [R236+0x11000] ;  /* 0x01100000ec1c783b */ /* 0x000fee0000004200 */
[C---:B------:R-:W-:Y:S08]  /*cb90*/  HMMA.16816.F32 R76, R4.reuse, R24, R76 ;  /* 0x00000018044c723c */ /* 0x040ff0000000184c */
[C---:B------:R-:W-:Y:S01]  /*cba0*/  HMMA.16816.F32 R80, R4.reuse, R26, R80 ;  /* 0x0000001a0450723c */ /* 0x040fe20000001850 */
[----:B------:R-:W-:Y:S07]  /*cbb0*/  LDSM.16.MT88.4 R24, [R234+0x11000] ;  /* 0x01100000ea18783b */ /* 0x000fee0000004200 */
[C---:B-1----:R-:W-:Y:S08]  /*cbc0*/  HMMA.16816.F32 R100, R4.reuse, R8, R100 ;  /* 0x000000080464723c */ /* 0x042ff00000001864 */
[C---:B------:R-:W-:Y:S01]  /*cbd0*/  HMMA.16816.F32 R104, R4.reuse, R10, R104 ;  /* 0x0000000a0468723c */ /* 0x040fe20000001868 */
[----:B------:R-:W-:Y:S07]  /*cbe0*/  LDSM.16.MT88.4 R8, [R236+0x13000] ;  /* 0x01300000ec08783b */ /* 0x000fee0000004200 */
[C---:B--2---:R-:W-:Y:S08]  /*cbf0*/  HMMA.16816.F32 R108, R4.reuse, R20, R108 ;  /* 0x00000014046c723c */ /* 0x044ff0000000186c */
[C---:B------:R-:W-:Y:S01]  /*cc00*/  HMMA.16816.F32 R112, R4.reuse, R22, R112 ;  /* 0x000000160470723c */ /* 0x040fe20000001870 */
[----:B------:R-:W1:Y:S07]  /*cc10*/  LDSM.16.MT88.4 R20, [R233+0x11000] ;  /* 0x01100000e914783b */ /* 0x000e6e0000004200 */
[C---:B------:R-:W-:Y:S08]  /*cc20*/  HMMA.16816.F32 R116, R4.reuse, R32, R116 ;  /* 0x000000200474723c */ /* 0x040ff00000001874 */
[C---:B------:R-:W-:Y:S01]  /*cc30*/  HMMA.16816.F32 R120, R4.reuse, R34, R120 ;  /* 0x000000220478723c */ /* 0x040fe20000001878 */
[----:B------:R-:W-:Y:S07]  /*cc40*/  LDSM.16.MT88.4 R32, [R233+0x13000] ;  /* 0x01300000e920783b */ /* 0x000fee0000004200 */
[C---:B---3--:R-:W-:Y:S08]  /*cc50*/  HMMA.16816.F32 R124, R4.reuse, R12, R124 ;  /* 0x0000000c047c723c */ /* 0x048ff0000000187c */
[----:B------:R-:W-:Y:S01]  /*cc60*/  HMMA.16816.F32 R128, R4, R14, R128 ;  /* 0x0000000e0480723c */ /* 0x000fe20000001880 */
[----:B------:R-:W2:Y:S06]  /*cc70*/  LDSM.16.MT88.4 R12, [R234+0x13000] ;  /* 0x01300000ea0c783b */ /* 0x000eac0000004200 */
[----:B------:R-:W-:Y:S01]  /*cc80*/  F2FP.PACK_AB R4, R201, R200 ;  /* 0x000000c8c904723e */ /* 0x000fe200000000ff */
[----:B------:R-:W-:Y:S01]  /*cc90*/  FADD.FTZ R200, R200, R3 ;  /* 0x00000003c8c87221 */ /* 0x000fe20000010000 */
[----:B------:R-:W-:-:S02]  /*cca0*/  F2FP.PACK_AB R5, R204, R199 ;  /* 0x000000c7cc05723e */ /* 0x000fc400000000ff */
[----:B------:R-:W-:Y:S01]  /*ccb0*/  F2FP.PACK_AB R6, R203, R202 ;  /* 0x000000cacb06723e */ /* 0x000fe200000000ff */
[----:B------:R-:W-:Y:S01]  /*ccc0*/  FADD.FTZ R201, R201, R200 ;  /* 0x000000c8c9c97221 */ /* 0x000fe20000010000 */
[----:B------:R-:W-:-:S03]  /*ccd0*/  F2FP.PACK_AB R7, R206, R193 ;  /* 0x000000c1ce07723e */ /* 0x000fc600000000ff */
[----:B------:R-:W-:-:S04]  /*cce0*/  FADD.FTZ R202, R202, R201 ;  /* 0x000000c9caca7221 */ /* 0x000fc80000010000 */
[----:B----4-:R-:W-:Y:S01]  /*ccf0*/  HMMA.16816.F32 R136, R4, R16, R136 ;  /* 0x000000100488723c */ /* 0x010fe20000001888 */
[----:B------:R-:W-:-:S07]  /*cd00*/  FADD.FTZ R203, R203, R202 ;  /* 0x000000cacbcb7221 */ /* 0x000fce0000010000 */
[C---:B------:R-:W-:Y:S01]  /*cd10*/  HMMA.16816.F32 R132, R4.reuse, R18, R132 ;  /* 0x000000120484723c */ /* 0x040fe20000001884 */
[----:B------:R-:W3:Y:S07]  /*cd20*/  LDSM.16.MT88.4 R16, [R234+0x15000] ;  /* 0x01500000ea10783b */ /* 0x000eee0000004200 */
[C---:B-1----:R-:W-:Y:S08]  /*cd30*/  HMMA.16816.F32 R144, R4.reuse, R20, R144 ;  /* 0x000000140490723c */ /* 0x042ff00000001890 */
[C---:B------:R-:W-:Y:S01]  /*cd40*/  HMMA.16816.F32 R140, R4.reuse, R22, R140 ;  /* 0x00000016048c723c */ /* 0x040fe2000000188c */
[----:B------:R-:W-:Y:S07]  /*cd50*/  LDSM.16.MT88.4 R20, [R236+0x15000] ;  /* 0x01500000ec14783b */ /* 0x000fee0000004200 */
[C---:B------:R-:W-:Y:S08]  /*cd60*/  HMMA.16816.F32 R36, R4.reuse, R8, R36 ;  /* 0x000000080424723c */ /* 0x040ff00000001824 */
[C---:B------:R-:W-:Y:S01]  /*cd70*/  HMMA.16816.F32 R40, R4.reuse, R10, R40 ;  /* 0x0000000a0428723c */ /* 0x040fe20000001828 */
[----:B------:R-:W-:Y:S07]  /*cd80*/  LDSM.16.MT88.4 R8, [R232+0x15000] ;  /* 0x01500000e808783b */ /* 0x000fee0000004200 */
[C---:B--2---:R-:W-:Y:S08]  /*cd90*/  HMMA.16816.F32 R44, R4.reuse, R12, R44 ;  /* 0x0000000c042c723c */ /* 0x044ff0000000182c */
[C---:B---3--:R-:W-:Y:S08]  /*cda0*/  HMMA.16816.F32 R76, R4.reuse, R16, R76 ;  /* 0x00000010044c723c */ /* 0x048ff0000000184c */
[C---:B------:R-:W-:Y:S01]  /*cdb0*/  HMMA.16816.F32 R80, R4.reuse, R18, R80 ;  /* 0x000000120450723c */ /* 0x040fe20000001850 */
[----:B------:R-:W1:Y:S07]  /*cdc0*/  LDSM.16.MT88.4 R16, [R234+0x17000] ;  /* 0x01700000ea10783b */ /* 0x000e6e0000004200 */
[C---:B------:R-:W-:Y:S01]  /*cdd0*/  HMMA.16816.F32 R48, R4.reuse, R14, R48 ;  /* 0x0000000e0430723c */ /* 0x040fe20000001830 */
[----:B------:R-:W2:Y:S07]  /*cde0*/  LDSM.16.MT88.4 R12, [R236+0x17000] ;  /* 0x01700000ec0c783b */ /* 0x000eae0000004200 */
[C---:B------:R-:W-:Y:S08]  /*cdf0*/  HMMA.16816.F32 R160, R4.reuse, R28, R160 ;  /* 0x0000001c04a0723c */ /* 0x040ff000000018a0 */
[C---:B------:R-:W-:Y:S01]  /*ce00*/  HMMA.16816.F32 R156, R4.reuse, R30, R156 ;  /* 0x0000001e049c723c */ /* 0x040fe2000000189c */
[----:B------:R-:W-:Y:S07]  /*ce10*/  LDSM.16.MT88.4 R28, [R233+0x15000] ;  /* 0x01500000e91c783b */ /* 0x000fee0000004200 */
[C---:B------:R-:W-:Y:S08]  /*ce20*/  HMMA.16816.F32 R152, R4.reuse, R24, R152 ;  /* 0x000000180498723c */ /* 0x040ff00000001898 */
[C---:B------:R-:W-:Y:S01]  /*ce30*/  HMMA.16816.F32 R148, R4.reuse, R26, R148 ;  /* 0x0000001a0494723c */ /* 0x040fe20000001894 */
[----:B------:R-:W3:Y:S07]  /*ce40*/  LDSM.16.MT88.4 R24, [R232+0x13000] ;  /* 0x01300000e818783b */ /* 0x000eee0000004200 */
[C---:B------:R-:W-:Y:S08]  /*ce50*/  HMMA.16816.F32 R52, R4.reuse, R32, R52 ;  /* 0x000000200434723c */ /* 0x040ff00000001834 */
[C---:B------:R-:W-:Y:S01]  /*ce60*/  HMMA.16816.F32 R56, R4.reuse, R34, R56 ;  /* 0x000000220438723c */ /* 0x040fe20000001838 */
[----:B------:R-:W4:Y:S07]  /*ce70*/  LDSM.16.MT88.4 R32, [R232+0x17000] ;  /* 0x01700000e820783b */ /* 0x000f2e0000004200 */
[C---:B-1----:R-:W-:Y:S08]  /*ce80*/  HMMA.16816.F32 R108, R4.reuse, R16, R108 ;  /* 0x00000010046c723c */ /* 0x042ff0000000186c */
[C---:B------:R-:W-:Y:S01]  /*ce90*/  HMMA.16816.F32 R112, R4.reuse, R18, R112 ;  /* 0x000000120470723c */ /* 0x040fe20000001870 */
[----:B------:R-:W1:Y:S07]  /*cea0*/  LDSM.16.MT88.4 R16, [R236+0x13800] ;  /* 0x01380000ec10783b */ /* 0x000e6e0000004200 */
[C---:B------:R-:W-:Y:S01]  /*ceb0*/  HMMA.16816.F32 R116, R4.reuse, R164, R116 ;  /* 0x000000a40474723c */ /* 0x040fe20000001874 */
[----:B------:R-:W5:Y:S07]  /*cec0*/  MUFU.EX2 R164, R179 ;  /* 0x000000b300a47308 */ /* 0x000f6e0000000800 */
[C---:B------:R-:W-:Y:S08]  /*ced0*/  HMMA.16816.F32 R68, R4.reuse, R20, R68 ;  /* 0x000000140444723c */ /* 0x040ff00000001844 */
[C---:B------:R-:W-:Y:S01]  /*cee0*/  HMMA.16816.F32 R72, R4.reuse, R22, R72 ;  /* 0x000000160448723c */ /* 0x040fe20000001848 */
[----:B------:R-:W-:Y:S07]  /*cef0*/  LDSM.16.MT88.4 R20, [R232+0x11800] ;  /* 0x01180000e814783b */ /* 0x000fee0000004200 */
[C---:B------:R-:W-:Y:S08]  /*cf00*/  HMMA.16816.F32 R92, R4.reuse, R8, R92 ;  /* 0x00000008045c723c */ /* 0x040ff0000000185c */
[C---:B------:R-:W-:Y:S01]  /*cf10*/  HMMA.16816.F32 R96, R4.reuse, R10, R96 ;  /* 0x0000000a0460723c */ /* 0x040fe20000001860 */
[----:B------:R-:W1:Y:S07]  /*cf20*/  LDSM.16.MT88.4 R8, [R236+0x11800] ;  /* 0x01180000ec08783b */ /* 0x000e6e0000004200 */
[C---:B--2---:R-:W-:Y:S08]  /*cf30*/  HMMA.16816.F32 R100, R4.reuse, R12, R100 ;  /* 0x0000000c0464723c */ /* 0x044ff00000001864 */
[C---:B------:R-:W-:Y:S01]  /*cf40*/  HMMA.16816.F32 R104, R4.reuse, R14, R104 ;  /* 0x0000000e0468723c */ /* 0x040fe20000001868 */
[----:B------:R-:W2:Y:S07]  /*cf50*/  LDSM.16.MT88.4 R12, [R234+0x13800] ;  /* 0x01380000ea0c783b */ /* 0x000eae0000004200 */
[C---:B---3--:R-:W-:Y:S08]  /*cf60*/  HMMA.16816.F32 R60, R4.reuse, R24, R60 ;  /* 0x00000018043c723c */ /* 0x048ff0000000183c */
[C---:B------:R-:W-:Y:S01]  /*cf70*/  HMMA.16816.F32 R64, R4.reuse, R26, R64 ;  /* 0x0000001a0440723c */ /* 0x040fe20000001840 */
[----:B------:R-:W-:Y:S07]  /*cf80*/  LDSM.16.MT88.4 R24, [R233+0x11800] ;  /* 0x01180000e918783b */ /* 0x000fee0000004200 */
[C---:B------:R-:W-:Y:S08]  /*cf90*/  HMMA.16816.F32 R84, R4.reuse, R28, R84 ;  /* 0x0000001c0454723c */ /* 0x040ff00000001854 */
[C---:B------:R-:W-:Y:S01]  /*cfa0*/  HMMA.16816.F32 R88, R4.reuse, R30, R88 ;  /* 0x0000001e0458723c */ /* 0x040fe20000001858 */
[----:B------:R-:W-:Y:S07]  /*cfb0*/  LDSM.16.MT88.4 R28, [R234+0x11800] ;  /* 0x01180000ea1c783b */ /* 0x000fee0000004200 */
[C---:B------:R-:W-:Y:S08]  /*cfc0*/  HMMA.16816.F32 R120, R4.reuse, R166, R120 ;  /* 0x000000a60478723c */ /* 0x040ff00000001878 */
[C---:B----4-:R-:W-:Y:S08]  /*cfd0*/  HMMA.16816.F32 R124, R4.reuse, R32, R124 ;  /* 0x00000020047c723c */ /* 0x050ff0000000187c */
[----:B------:R-:W-:Y:S01]  /*cfe0*/  HMMA.16816.F32 R128, R4, R34, R128 ;  /* 0x000000220480723c */ /* 0x000fe20000001880 */
[----:B------:R-:W-:Y:S06]  /*cff0*/  LDSM.16.MT88.4 R32, [R232+0x13800] ;  /* 0x01380000e820783b */ /* 0x000fec0000004200 */
[----:B------:R-:W-:Y:S01]  /*d000*/  F2FP.PACK_AB R4, R197, R190 ;  /* 0x000000bec504723e */ /* 0x000fe200000000ff */
[----:B------:R-:W-:Y:S01]  /*d010*/  FADD.FTZ R190, R190, R203 ;  /* 0x000000cbbebe7221 */ /* 0x000fe20000010000 */
[----:B------:R-:W-:-:S02]  /*d020*/  F2FP.PACK_AB R5, R181, R184 ;  /* 0x000000b8b505723e */ /* 0x000fc400000000ff */
[----:B------:R-:W-:Y:S01]  /*d030*/  F2FP.PACK_AB R6, R187, R186 ;  /* 0x000000babb06723e */ /* 0x000fe200000000ff */
[----:B------:R-:W-:Y:S01]  /*d040*/  FADD.FTZ R197, R197, R190 ;  /* 0x000000bec5c57221 */ /* 0x000fe20000010000 */
[----:B-----5:R-:W-:-:S03]  /*d050*/  F2FP.PACK_AB R7, R164, R183 ;  /* 0x000000b7a407723e */ /* 0x020fc600000000ff */
[----:B------:R-:W-:-:S04]  /*d060*/  FADD.FTZ R186, R186, R197 ;  /* 0x000000c5baba7221 */ /* 0x000fc80000010000 */
[C---:B-1----:R-:W-:Y:S08]  /*d070*/  HMMA.16816.F32 R36, R4.reuse, R16, R36 ;  /* 0x000000100424723c */ /* 0x042ff00000001824 */
[C---:B------:R-:W-:Y:S01]  /*d080*/  HMMA.16816.F32 R40, R4.reuse, R18, R40 ;  /* 0x000000120428723c */ /* 0x040fe20000001828 */
[----:B------:R-:W1:Y:S07]  /*d090*/  LDSM.16.MT88.4 R16, [R232+0x15800] ;  /* 0x01580000e810783b */ /* 0x000e6e0000004200 */
        /* <DEDUP_REMOVED lines=9> */
[C---:B-1----:R-:W-:Y:S07]  /*d130*/  HMMA.16816.F32 R92, R4.reuse, R16, R92 ;  /* 0x00000010045c723c */ /* 0x042fee000000185c */
[----:B------:R-:W-:Y:S01]  /*d140*/  FFMA.FTZ R17, R205, R176, R169 ;  /* 0x000000b0cd117223 */ /* 0x000fe200000100a9 */
[----:B------:R-:W-:Y:S03]  /*d150*/  HMMA.16816.F32 R152, R4, R28, R152 ;  /* 0x0000001c0498723c */ /* 0x000fe60000001898 */
[----:B------:R-:W-:-:S02]  /*d160*/  FADD.FTZ R17, R2, R17 ;  /* 0x0000001102117221 */ /* 0x000fc40000010000 */
[----:B------:R-:W-:Y:S02]  /*d170*/  FADD.FTZ R2, R187, R186 ;  /* 0x000000babb027221 */ /* 0x000fe40000010000 */
[----:B------:R-:W-:Y:S01]  /*d180*/  FADD.FTZ R0, R0, R17 ;  /* 0x0000001100007221 */ /* 0x000fe20000010000 */
[C---:B------:R-:W-:Y:S01]  /*d190*/  HMMA.16816.F32 R148, R4.reuse, R30, R148 ;  /* 0x0000001e0494723c */ /* 0x040fe20000001894 */
[----:B------:R-:W1:Y:S02]  /*d1a0*/  LDSM.16.MT88.4 R28, [R234+0x15800] ;  /* 0x01580000ea1c783b */ /* 0x000e640000004200 */
[----:B------:R-:W-:Y:S02]  /*d1b0*/  FADD.FTZ R0, R175, R0 ;  /* 0x00000000af007221 */ /* 0x000fe40000010000 */
[----:B------:R-:W-:Y:S02]  /*d1c0*/  STL [R1+0x4], R2 ;  /* 0x0000040201007387 */ /* 0x000fe40000100800 */
        /* <DEDUP_REMOVED lines=8> */
[----:B---3--:R-:W-:Y:S03]  /*d250*/  HMMA.16816.F32 R52, R4, R8, R52 ;  /* 0x000000080434723c */ /* 0x008fe60000001834 */
[----:B------:R-:W-:-:S04]  /*d260*/  FADD.FTZ R204, R204, R199 ;  /* 0x000000c7cccc7221 */ /* 0x000fc80000010000 */
[----:B------:R-:W-:Y:S01]  /*d270*/  FADD.FTZ R3, R193, R204 ;  /* 0x000000ccc1037221 */ /* 0x000fe20000010000 */
[----:B------:R-:W-:Y:S01]  /*d280*/  HMMA.16816.F32 R56, R4, R10, R56 ;  /* 0x0000000a0438723c */ /* 0x000fe20000001838 */
[----:B------:R-:W3:Y:S02]  /*d290*/  LDSM.16.MT88.4 R8, [R234+0x17800] ;  /* 0x01780000ea08783b */ /* 0x000ee40000004200 */
[----:B------:R-:W-:-:S04]  /*d2a0*/  FADD.FTZ R3, R206, R3 ;  /* 0x00000003ce037221 */ /* 0x000fc80000010000 */
[----:B------:R-:W-:Y:S01]  /*d2b0*/  FADD.FTZ R184, R184, R3 ;  /* 0x00000003b8b87221 */ /* 0x000fe20000010000 */
[----:B----4-:R-:W-:Y:S01]  /*d2c0*/  HMMA.16816.F32 R68, R4, R20, R68 ;  /* 0x000000140444723c */ /* 0x010fe20000001844 */
[----:B------:R-:W-:Y:S02]  /*d2d0*/  MOV R3, R172 ;  /* 0x000000ac00037202 */ /* 0x000fe40000000f00 */
[----:B------:R-:W-:-:S04]  /*d2e0*/  FADD.FTZ R184, R181, R184 ;  /* 0x000000b8b5b87221 */ /* 0x000fc80000010000 */
[----:B------:R-:W-:Y:S01]  /*d2f0*/  FADD.FTZ R183, R183, R184 ;  /* 0x000000b8b7b77221 */ /* 0x000fe20000010000 */
[----:B------:R-:W-:Y:S01]  /*d300*/  HMMA.16816.F32 R72, R4, R22, R72 ;  /* 0x000000160448723c */ /* 0x000fe20000001848 */
[----:B------:R-:W4:Y:S02]  /*d310*/  LDSM.16.MT88.4 R20, [R233+0x17800] ;  /* 0x01780000e914783b */ /* 0x000f240000004200 */
[----:B------:R-:W-:Y:S01]  /*d320*/  FADD.FTZ R0, R164, R183 ;  /* 0x000000b7a4007221 */ /* 0x000fe20000010000 */
[----:B------:R-:W-:-:S04]  /*d330*/  MOV R164, R174 ;  /* 0x000000ae00a47202 */ /* 0x000fc80000000f00 */
[C---:B--2---:R-:W-:Y:S01]  /*d340*/  HMMA.16816.F32 R100, R4.reuse, R12, R100 ;  /* 0x0000000c0464723c */ /* 0x044fe20000001864 */
[----:B------:R-:W-:Y:S07]  /*d350*/  STL [R1], R0 ;  /* 0x0000000001007387 */ /* 0x000fee0000100800 */
[C---:B------:R-:W-:Y:S01]  /*d360*/  HMMA.16816.F32 R104, R4.reuse, R14, R104 ;  /* 0x0000000e0468723c */ /* 0x040fe20000001868 */
[----:B------:R-:W2:Y:S07]  /*d370*/  LDSM.16.MT88.4 R12, [R232+0x17800] ;  /* 0x01780000e80c783b */ /* 0x000eae0000004200 */
[C---:B------:R-:W-:Y:S08]  /*d380*/  HMMA.16816.F32 R60, R4.reuse, R32, R60 ;  /* 0x00000020043c723c */ /* 0x040ff0000000183c */
[C---:B------:R-:W-:Y:S08]  /*d390*/  HMMA.16816.F32 R64, R4.reuse, R34, R64 ;  /* 0x000000220440723c */ /* 0x040ff00000001840 */
[C---:B-1----:R-:W-:Y:S08]  /*d3a0*/  HMMA.16816.F32 R76, R4.reuse, R28, R76 ;  /* 0x0000001c044c723c */ /* 0x042ff0000000184c */
[C---:B------:R-:W-:Y:S08]  /*d3b0*/  HMMA.16816.F32 R80, R4.reuse, R30, R80 ;  /* 0x0000001e0450723c */ /* 0x040ff00000001850 */
[C---:B-----5:R-:W-:Y:S08]  /*d3c0*/  HMMA.16816.F32 R84, R4.reuse, R24, R84 ;  /* 0x000000180454723c */ /* 0x060ff00000001854 */
[C---:B------:R-:W-:Y:S08]  /*d3d0*/  HMMA.16816.F32 R88, R4.reuse, R26, R88 ;  /* 0x0000001a0458723c */ /* 0x040ff00000001858 */
[C---:B------:R-:W-:Y:S08]  /*d3e0*/  HMMA.16816.F32 R96, R4.reuse, R18, R96 ;  /* 0x000000120460723c */ /* 0x040ff00000001860 */
[C---:B---3--:R-:W-:Y:S08]  /*d3f0*/  HMMA.16816.F32 R108, R4.reuse, R8, R108 ;  /* 0x00000008046c723c */ /* 0x048ff0000000186c */
[C---:B------:R-:W-:Y:S08]  /*d400*/  HMMA.16816.F32 R112, R4.reuse, R10, R112 ;  /* 0x0000000a0470723c */ /* 0x040ff00000001870 */
[C---:B----4-:R-:W-:Y:S08]  /*d410*/  HMMA.16816.F32 R116, R4.reuse, R20, R116 ;  /* 0x000000140474723c */ /* 0x050ff00000001874 */
[C---:B------:R-:W-:Y:S08]  /*d420*/  HMMA.16816.F32 R120, R4.reuse, R22, R120 ;  /* 0x000000160478723c */ /* 0x040ff00000001878 */
[C---:B--2---:R-:W-:Y:S08]  /*d430*/  HMMA.16816.F32 R124, R4.reuse, R12, R124 ;  /* 0x0000000c047c723c */ /* 0x044ff0000000187c */
[----:B------:R-:W-:Y:S08]  /*d440*/  HMMA.16816.F32 R128, R4, R14, R128 ;  /* 0x0000000e0480723c */ /* 0x000ff00000001880 */
.L_x_786:
        /* <DEDUP_REMOVED lines=45> */
.L_x_798:
        /* <DEDUP_REMOVED lines=79> */
.L_x_795:
[----:B------:R-:W-:Y:S01]  /*dc10*/  ISETP.GE.AND P6, PT, R248, c[0x0][0x220], PT ;  /* 0x00008800f8007a0c */ /* 0x000fe20003fc6270 */
[----:B------:R-:W-:Y:S01]  /*dc20*/  UISETP.GE.AND UP2, UPT, UR28, 0x2, UPT ;  /* 0x000000021c00788c */ /* 0x000fe2000bf46270 */
[-C--:B------:R-:W-:Y:S02]  /*dc30*/  LEA R2, P0, R3, R194.reuse, 0x1 ;  /* 0x000000c203027211 */ /* 0x080fe400078008ff */
[----:B------:R-:W-:Y:S02]  /*dc40*/  ISETP.GE.AND P5, PT, R245, c[0x0][0x220], PT ;  /* 0x00008800f5007a0c */ /* 0x000fe40003fa6270 */
[C---:B------:R-:W-:Y:S02]  /*dc50*/  IADD3 R9, P1, R3.reuse, UR26, RZ ;  /* 0x0000001a03097c10 */ /* 0x040fe4000ff3e0ff */
[-C--:B------:R-:W-:Y:S02]  /*dc60*/  LEA.HI.X R3, R3, R195.reuse, R164, 0x1, P0 ;  /* 0x000000c303037211 */ /* 0x080fe400000f0ca4 */
[----:B------:R-:W-:Y:S02]  /*dc70*/  ISETP.GE.AND P4, PT, R244, c[0x0][0x220], PT ;  /* 0x00008800f4007a0c */ /* 0x000fe40003f86270 */
[----:B------:R-:W-:Y:S01]  /*dc80*/  ISETP.GE.AND P3, PT, R243, c[0x0][0x220], PT ;  /* 0x00008800f3007a0c */ /* 0x000fe20003f66270 */
[----:B------:R-:W-:Y:S01]  /*dc90*/  @P6 STS.128 [R246+0x10000], RZ ;  /* 0x010000fff6006388 */ /* 0x000fe20000000c00 */
[----:B------:R-:W-:Y:S02]  /*dca0*/  IADD3.X R166, R164, UR25, RZ, P1, !PT ;  /* 0x00000019a4a67c10 */ /* 0x000fe40008ffe4ff */
[CC--:B------:R-:W-:Y:S02]  /*dcb0*/  @!P6 LEA R26, P1, R9.reuse, R194.reuse, 0x1 ;  /* 0x000000c2091ae211 */ /* 0x0c0fe400078208ff */
[----:B------:R-:W-:Y:S01]  /*dcc0*/  @!PT LDS RZ, [RZ] ;  /* 0x00000000fffff984 */ /* 0x000fe20000000800 */
[----:B------:R-:W-:Y:S01]  /*dcd0*/  @!PT LDS RZ, [RZ] ;  /* 0x00000000fffff984 */ /* 0x000fe20000000800 */
[----:B------:R-:W-:Y:S01]  /*dce0*/  @!PT LDS RZ, [RZ] ;  /* 0x00000000fffff984 */ /* 0x000fe20000000800 */
[----:B------:R1:W-:Y:S01]  /*dcf0*/  @!P6 LDGSTS.E.BYPASS.LTC128B.128 [R246+0x10000], [R2.64] ;  /* 0x1000000002f6efae */ /* 0x0003e2000b901d60 */
[CC--:B------:R-:W-:Y:S02]  /*dd00*/  @!P5 LEA R18, P0, R9.reuse, R194.reuse, 0x1 ;  /* 0x000000c20912d211 */ /* 0x0c0fe400078008ff */
[CCC-:B------:R-:W-:Y:S02]  /*dd10*/  @!P6 LEA.HI.X R27, R9.reuse, R195.reuse, R166.reuse, 0x1, P1 ;  /* 0x000000c3091be211 */ /* 0x1c0fe400008f0ca6 */
[----:B------:R-:W-:Y:S01]  /*dd20*/  @P5 STS.128 [R246+0x12000], RZ ;  /* 0x012000fff6005388 */ /* 0x000fe20000000c00 */
[CCC-:B------:R-:W-:Y:S02]  /*dd30*/  @!P5 LEA.HI.X R19, R9.reuse, R195.reuse, R166.reuse, 0x1, P0 ;  /* 0x000000c30913d211 */ /* 0x1c0fe400000f0ca6 */
[C---:B------:R-:W-:Y:S02]  /*dd40*/  IADD3 R165, P2, R9.reuse, UR26, RZ ;  /* 0x0000001a09a57c10 */ /* 0x040fe4000ff5e0ff */
[----:B------:R-:W-:Y:S01]  /*dd50*/  @!PT LDS RZ, [RZ] ;  /* 0x00000000fffff984 */ /* 0x000fe20000000800 */
[----:B------:R-:W-:Y:S01]  /*dd60*/  @!PT LDS RZ, [RZ] ;  /* 0x00000000fffff984 */ /* 0x000fe20000000800 */
[----:B------:R-:W-:Y:S01]  /*dd70*/  @!PT LDS RZ, [RZ] ;  /* 0x00000000fffff984 */ /* 0x000fe20000000800 */
[----:B------:R1:W-:Y:S01]  /*dd80*/  @!P5 LDGSTS.E.BYPASS.LTC128B.128 [R246+0x12000], [R2.64+0x80] ;  /* 0x1200008002f6dfae */ /* 0x0003e2000b901d60 */
[CC--:B------:R-:W-:Y:S02]  /*dd90*/  @!P3 LEA R10, P1, R9.reuse, R194.reuse, 0x1 ;  /* 0x000000c2090ab211 */ /* 0x0c0fe400078208ff */
[----:B------:R-:W-:Y:S02]  /*dda0*/  IADD3.X R164, R166, UR25, RZ, P2, !PT ;  /* 0x00000019a6a47c10 */ /* 0x000fe400097fe4ff */
[----:B------:R-:W-:Y:S01]  /*ddb0*/  @P4 STS.128 [R246+0x14000], RZ ;  /* 0x014000fff6004388 */ /* 0x000fe20000000c00 */
[CC--:B------:R-:W-:Y:S02]  /*ddc0*/  @!P4 LEA R14, P2, R9.reuse, R194.reuse, 0x1 ;  /* 0x000000c2090ec211 */ /* 0x0c0fe400078408ff */
[CCC-:B------:R-:W-:Y:S02]  /*ddd0*/  @!P3 LEA.HI.X R11, R9.reuse, R195.reuse, R166.reuse, 0x1, P1 ;  /* 0x000000c3090bb211 */ /* 0x1c0fe400008f0ca6 */
[----:B------:R-:W-:Y:S01]  /*dde0*/  @!PT LDS RZ, [RZ] ;  /* 0x00000000fffff984 */ /* 0x000fe20000000800 */
[----:B------:R-:W-:Y:S01]  /*ddf0*/  @!PT LDS RZ, [RZ] ;  /* 0x00000000fffff984 */ /* 0x000fe20000000800 */
[----:B------:R-:W-:Y:S01]  /*de00*/  @!PT LDS RZ, [RZ] ;  /* 0x00000000fffff984 */ /* 0x000fe20000000800 */
[----:B------:R1:W-:Y:S01]  /*de10*/  @!P4 LDGSTS.E.BYPASS.LTC128B.128 [R246+0x14000], [R2.64+0x100] ;  /* 0x1400010002f6cfae */ /* 0x0003e2000b901d60 */
[-C--:B------:R-:W-:Y:S02]  /*de20*/  @!P4 LEA.HI.X R15, R9, R195.reuse, R166, 0x1, P2 ;  /* 0x000000c3090fc211 */ /* 0x080fe400010f0ca6 */
[CC--:B------:R-:W-:Y:S02]  /*de30*/  @!P6 LEA R22, P0, R165.reuse, R194.reuse, 0x1 ;  /* 0x000000c2a516e211 */ /* 0x0c0fe400078008ff */
[----:B------:R-:W-:Y:S01]  /*de40*/  @P3 STS.128 [R246+0x16000], RZ ;  /* 0x016000fff6003388 */ /* 0x000fe20000000c00 */
[CC--:B------:R-:W-:Y:S02]  /*de50*/  @!P5 LEA R198, P2, R165.reuse, R194.reuse, 0x1 ;  /* 0x000000c2a5c6d211 */ /* 0x0c0fe400078408ff */
[CCC-:B------:R-:W-:Y:S02]  /*de60*/  @!P6 LEA.HI.X R23, R165.reuse, R195.reuse, R164.reuse, 0x1, P0 ;  /* 0x000000c3a517e211 */ /* 0x1c0fe400000f0ca4 */
[----:B------:R-:W-:Y:S01]  /*de70*/  @!PT LDS RZ, [RZ] ;  /* 0x00000000fffff984 */ /* 0x000fe20000000800 */
[----:B------:R-:W-:Y:S01]  /*de80*/  @!PT LDS RZ, [RZ] ;  /* 0x00000000fffff984 */ /* 0x000fe20000000800 */
[----:B------:R-:W-:Y:S01]  /*de90*/  @!PT LDS RZ, [RZ] ;  /* 0x00000000fffff984 */ /* 0x000fe20000000800 */
[----:B------:R1:W-:Y:S01]  /*dea0*/  @!P3 LDGSTS.E.BYPASS.LTC128B.128 [R246+0x16000], [R2.64+0x180] ;  /* 0x1600018002f6bfae */ /* 0x0003e2000b901d60 */
[CCC-:B------:R-:W-:Y:S02]  /*deb0*/  @!P5 LEA.HI.X R199, R165.reuse, R195.reuse, R164.reuse, 0x1, P2 ;  /* 0x000000c3a5c7d211 */ /* 0x1c0fe400010f0ca4 */
[CC--:B------:R-:W-:Y:S02]  /*dec0*/  @!P4 LEA R34, P1, R165.reuse, R194.reuse, 0x1 ;  /* 0x000000c2a522c211 */ /* 0x0c0fe400078208ff */
[----:B------:R-:W-:Y:S01]  /*ded0*/  @P6 STS.128 [R246+0x10800], RZ ;  /* 0x010800fff6006388 */ /* 0x000fe20000000c00 */
[CC--:B------:R-:W-:Y:S02]  /*dee0*/  @!P3 LEA R30, P0, R165.reuse, R194.reuse, 0x1 ;  /* 0x000000c2a51eb211 */ /* 0x0c0fe400078008ff */
[CCC-:B------:R-:W-:Y:S02]  /*def0*/  @!P4 LEA.HI.X R35, R165.reuse, R195.reuse, R164.reuse, 0x1, P1 ;  /* 0x000000c3a523c211 */ /* 0x1c0fe400008f0ca4 */
[----:B------:R-:W-:Y:S01]  /*df00*/  @!PT LDS RZ, [RZ] ;  /* 0x00000000fffff984 */ /* 0x000fe20000000800 */
[----:B------:R-:W-:Y:S01]  /*df10*/  @!PT LDS RZ, [RZ] ;  /* 0x00000000fffff984 */ /* 0x000fe20000000800 */
[----:B------:R-:W-:Y:S01]  /*df20*/  @!PT LDS RZ, [RZ] ;  /* 0x00000000fffff984 */ /* 0x000fe20000000800 */
[----:B------:R2:W-:Y:S01]  /*df30*/  @!P6 LDGSTS.E.BYPASS.LTC128B.128 [R246+0x10800], [R26.64] ;  /* 0x108000001af6efae */ /* 0x0005e2000b901d60 */
[CC--:B------:R-:W-:Y:S02]  /*df40*/  @!P3 LEA.HI.X R31, R165.reuse, R195.reuse, R164, 0x1, P0 ;  /* 0x000000c3a51fb211 */ /* 0x0c0fe400000f0ca4 */
[----:B------:R-:W-:Y:S02]  /*df50*/  IADD3 R166, P2, R165, UR26, RZ ;  /* 0x0000001aa5a67c10 */ /* 0x000fe4000ff5e0ff */
[----:B------:R-:W-:Y:S02]  /*df60*/  @P5 STS.128 [R246+0x12800], RZ ;  /* 0x012800fff6005388 */ /* 0x000fe40000000c00 */
[-C--:B------:R-:W-:Y:S02]  /*df70*/  @!P6 LEA R210, P0, R166, R194.reuse, 0x1 ;  /* 0x000000c2a6d2e211 */ /* 0x080fe400078008ff */
[----:B------:R-:W-:Y:S01]  /*df80*/  IADD3.X R164, R164, UR25, RZ, P2, !PT ;  /* 0x00000019a4a47c10 */ /* 0x000fe200097fe4ff */
[----:B------:R-:W-:Y:S01]  /*df90*/  @!PT LDS RZ, [RZ] ;  /* 0x00000000fffff984 */ /* 0x000fe20000000800 */
[----:B------:R-:W-:Y:S01]  /*dfa0*/  @!PT LDS RZ, [RZ] ;  /* 0x00000000fffff984 */ /* 0x000fe20000000800 */
[----:B------:R-:W-:Y:S01]  /*dfb0*/  @!PT LDS RZ, [RZ] ;  /* 0x00000000fffff984 */ /* 0x000fe20000000800 */
[----:B------:R3:W-:Y:S01]  /*dfc0*/  @!P5 LDGSTS.E.BYPASS.LTC128B.128 [R246+0x12800], [R18.64+0x80] ;  /* 0x1280008012f6dfae */ /* 0x0007e2000b901d60 */
[CC--:B------:R-:W-:Y:S02]  /*dfd0*/  @!P5 LEA R206, P2, R166.reuse, R194.reuse, 0x1 ;  /* 0x000000c2a6ced211 */ /* 0x0c0fe400078408ff */
[CCC-:B------:R-:W-:Y:S02]  /*dfe0*/  @!P6 LEA.HI.X R211, R166.reuse, R195.reuse, R164.reuse, 0x1, P0 ;  /* 0x000000c3a6d3e211 */ /* 0x1c0fe400000f0ca4 */
[----:B------:R-:W-:Y:S01]  /*dff0*/  @P4 STS.128 [R246+0x14800], RZ ;  /* 0x014800fff6004388 */ /* 0x000fe20000000c00 */
[CCC-:B------:R-:W-:Y:S02]  /*e000*/  @!P5 LEA.HI.X R207, R166.reuse, R195.reuse, R164.reuse, 0x1, P2 ;  /* 0x000000c3a6cfd211 */ /* 0x1c0fe400010f0ca4 */
[CC--:B------:R-:W-:Y:S02]  /*e010*/  @!P4 LEA R202, P1, R166.reuse, R194.reuse, 0x1 ;  /* 0x000000c2a6cac211 */ /* 0x0c0fe400078208ff */
[----:B------:R-:W-:Y:S01]  /*e020*/  @!PT LDS RZ, [RZ] ;  /* 0x00000000fffff984 */ /* 0x000fe20000000800 */
[----:B------:R-:W-:Y:S01]  /*e030*/  @!PT LDS RZ, [RZ] ;  /* 0x00000000fffff984 */ /* 0x000fe20000000800 */
[----:B------:R-:W-:Y:S01]  /*e040*/  @!PT LDS RZ, [RZ] ;  /* 0x00000000fffff984 */ /* 0x000fe20000000800 */
[----:B------:R4:W-:Y:S01]  /*e050*/  @!P4 LDGSTS.E.BYPASS.LTC128B.128 [R246+0x14800], [R14.64+0x100] ;  /* 0x148001000ef6cfae */ /* 0x0009e2000b901d60 */
[C---:B------:R-:W-:Y:S02]  /*e060*/  @!P3 LEA R214, P0, R166.reuse, R194, 0x1 ;  /* 0x000000c2a6d6b211 */ /* 0x040fe400078008ff */
[CCC-:B------:R-:W-:Y:S02]  /*e070*/  @!P4 LEA.HI.X R203, R166.reuse, R195.reuse, R164.reuse, 0x1, P1 ;  /* 0x000000c3a6cbc211 */ /* 0x1c0fe400008f0ca4 */
[----:B------:R-:W-:Y:S01]  /*e080*/  @P3 STS.128 [R246+0x16800], RZ ;  /* 0x016800fff6003388 */ /* 0x000fe20000000c00 */
[----:B------:R-:W-:Y:S02]  /*e090*/  @!P3 LEA.HI.X R215, R166, R195, R164, 0x1, P0 ;  /* 0x000000c3a6d7b211 */ /* 0x000fe400000f0ca4 */
[----:B------:R-:W-:Y:S02]  /*e0a0*/  PLOP3.LUT P0, PT, PT, PT, UP2, 0x80, 0x0 ;  /* 0x000000000000781c */ /* 0x000fe40003f0f028 */
[----:B------:R-:W-:Y:S01]  /*e0b0*/  @!PT LDS RZ, [RZ] ;  /* 0x00000000fffff984 */ /* 0x000fe20000000800 */
[----:B------:R-:W-:Y:S01]  /*e0c0*/  @!PT LDS RZ, [RZ] ;  /* 0x00000000fffff984 */ /* 0x000fe20000000800 */
[----:B------:R-:W-:Y:S01]  /*e0d0*/  @!PT LDS RZ, [RZ] ;  /* 0x00000000fffff984 */ /* 0x000fe20000000800 */
[----:B------:R5:W-:Y:S05]  /*e0e0*/  @!P3 LDGSTS.E.BYPASS.LTC128B.128 [R246+0x16800], [R10.64+0x180] ;  /* 0x168001800af6bfae */ /* 0x000bea000b901d60 */
[----:B------:R-:W-:Y:S05]  /*e0f0*/  @P6 STS.128 [R246+0x11000], RZ ;  /* 0x011000fff6006388 */ /* 0x000fea0000000c00 */
[----:B------:R-:W-:Y:S01]  /*e100*/  @!PT LDS RZ, [RZ] ;  /* 0x00000000fffff984 */ /* 0x000fe20000000800 */
[----:B------:R-:W-:Y:S01]  /*e110*/  @!PT LDS RZ, [RZ] ;  /* 0x00000000fffff984 */ /* 0x000fe20000000800 */
[----:B------:R-:W-:Y:S01]  /*e120*/  @!PT LDS RZ, [RZ] ;  /* 0x00000000fffff984 */ /* 0x000fe20000000800 */
[----:B------:R1:W-:Y:S05]  /*e130*/  @!P6 LDGSTS.E.BYPASS.LTC128B.128 [R246+0x11000], [R22.64] ;  /* 0x1100000016f6efae */ /* 0x0003ea000b901d60 */
[----:B------:R-:W-:Y:S05]  /*e140*/  @P5 STS.128 [R246+0x13000], RZ ;  /* 0x013000fff6005388 */ /* 0x000fea0000000c00 */
        /* <DEDUP_REMOVED lines=34> */
[----:B------:R-:W-:Y:S05]  /*e370*/  LDSM.16.M88.4 R168, [R242] ;  /* 0x00000000f2a8783b */ /* 0x000fea0000000200 */
[----:B------:R-:W2:Y:S05]  /*e380*/  LDSM.16.M88.4 R172, [R241+0x8000] ;  /* 0x00800000f1ac783b */ /* 0x000eaa0000000200 */
[----:B------:R-:W4:Y:S05]  /*e390*/  LDSM.16.M88.4 R176, [R241+0x8800] ;  /* 0x00880000f1b0783b */ /* 0x000f2a0000000200 */
[----:B------:R-:W3:Y:S05]  /*e3a0*/  LDSM.16.M88.4 R180, [R241+0x9000] ;  /* 0x00900000f1b4783b */ /* 0x000eea0000000200 */
[----:B------:R-:W0:Y:S05]  /*e3b0*/  LDGDEPBAR ;  /* 0x00000000000079af */ /* 0x000e2a0000000000 */
[----:B------:R-:W3:Y:S05]  /*e3c0*/  LDSM.16.M88.4 R184, [R241+0x9800] ;  /* 0x00980000f1b8783b */ /* 0x000eea0000000200 */
[----:B------:R-:W-:Y:S05]  /*e3d0*/  LDSM.16.M88.4 R188, [R240] ;  /* 0x00000000f0bc783b */ /* 0x000fea0000000200 */
[----:B------:R-:W3:Y:S05]  /*e3e0*/  LDSM.16.M88.4 R192, [R239] ;  /* 0x00000000efc0783b */ /* 0x000eea0000000200 */
[----:B-1----:R-:W1:Y:S01]  /*e3f0*/  LDSM.16.M88.4 R196, [R231] ;  /* 0x00000000e7c4783b */ /* 0x002e620000000200 */
[C---:B--2---:R-:W-:Y:S04]  /*e400*/  HMMA.16816.F32 R4, R168.reuse, R172, RZ ;  /* 0x000000aca804723c */ /* 0x044fe800000018ff */
[----:B------:R-:W2:Y:S05]  /*e410*/  LDSM.16.M88.4 R200, [R230] ;  /* 0x00000000e6c8783b */ /* 0x000eaa0000000200 */
[----:B------:R-:W1:Y:S01]  /*e420*/  LDSM.16.M88.4 R204, [R229] ;  /* 0x00000000e5cc783b */ /* 0x000e620000000200 */
[C---:B-----5:R-:W-:Y:S04]  /*e430*/  HMMA.16816.F32 R8, R168.reuse, R174, RZ ;  /* 0x000000aea808723c */ /* 0x060fe800000018ff */
[----:B------:R-:W-:Y:S04]  /*e440*/  LDSM.16.M88.4 R208, [R238] ;  /* 0x00000000eed0783b */ /* 0x000fe80000000200 */
[C---:B----4-:R-:W-:Y:S01]  /*e450*/  HMMA.16816.F32 R12, R168.reuse, R176, RZ ;  /* 0x000000b0a80c723c */ /* 0x050fe200000018ff */
[----:B------:R-:W4:Y:S05]  /*e460*/  LDSM.16.M88.4 R212, [R235+0x8000] ;  /* 0x00800000ebd4783b */ /* 0x000f2a0000000200 */
[----:B------:R-:W-:Y:S02]  /*e470*/  LDSM.16.M88.4 R172, [R235+0x9000] ;  /* 0x00900000ebac783b */ /* 0x000fe40000000200 */
[C---:B---3--:R-:W-:Y:S03]  /*e480*/  HMMA.16816.F32 R16, R168.reuse, R178, RZ ;  /* 0x000000b2a810723c */ /* 0x048fe600000018ff */
[----:B------:R-:W-:Y:S05]  /*e490*/  LDSM.16.M88.4 R176, [R235+0x9800] ;  /* 0x00980000ebb0783b */ /* 0x000fea0000000200 */
[C---:B------:R-:W-:Y:S08]  /*e4a0*/  HMMA.16816.F32 R20, R168.reuse, R180, RZ ;  /* 0x000000b4a814723c */ /* 0x040ff000000018ff */
[C---:B------:R-:W-:Y:S01]  /*e4b0*/  HMMA.16816.F32 R24, R168.reuse, R182, RZ ;  /* 0x000000b6a818723c */ /* 0x040fe200000018ff */
[----:B------:R-:W-:Y:S07]  /*e4c0*/  LDSM.16.M88.4 R180, [R237] ;  /* 0x00000000edb4783b */ /* 0x000fee0000000200 */
[C---:B------:R-:W-:Y:S08]  /*e4d0*/  HMMA.16816.F32 R28, R168.reuse, R184, RZ ;  /* 0x000000b8a81c723c */ /* 0x040ff000000018ff */
[----:B------:R-:W-:Y:S01]  /*e4e0*/  HMMA.16816.F32 R32, R168, R186, RZ ;  /* 0x000000baa820723c */ /* 0x000fe200000018ff */
[----:B------:R-:W3:Y:S05]  /*e4f0*/  LDSM.16.M88.4 R168, [R235+0x8800] ;  /* 0x00880000eba8783b */ /* 0x000eea0000000200 */
[----:B------:R-:W5:Y:S02]  /*e500*/  LDSM.16.M88.4 R184, [R228] ;  /* 0x00000000e4b8783b */ /* 0x000f640000000200 */
[C---:B------:R-:W-:Y:S08]  /*e510*/  HMMA.16816.F32 R4, R188.reuse, R192, R4 ;  /* 0x000000c0bc04723c */ /* 0x040ff00000001804 */
[C---:B------:R-:W-:Y:S01]  /*e520*/  HMMA.16816.F32 R8, R188.reuse, R194, R8 ;  /* 0x000000c2bc08723c */ /* 0x040fe20000001808 */
[----:B------:R-:W-:Y:S07]  /*e530*/  LDSM.16.M88.4 R192, [R228+0x1000] ;  /* 0x00100000e4c0783b */ /* 0x000fee0000000200 */
[C---:B-1----:R-:W-:Y:S08]  /*e540*/  HMMA.16816.F32 R12, R188.reuse, R196, R12 ;  /* 0x000000c4bc0c723c */ /* 0x042ff0000000180c */
[C---:B------:R-:W-:Y:S01]  /*e550*/  HMMA.16816.F32 R16, R188.reuse, R198, R16 ;  /* 0x000000c6bc10723c */ /* 0x040fe20000001810 */
[----:B------:R-:W-:Y:S07]  /*e560*/  LDSM.16.M88.4 R196, [R228+0x1800] ;  /* 0x00180000e4c4783b */ /* 0x000fee0000000200 */
[C---:B--2---:R-:W-:Y:S08]  /*e570*/  HMMA.16816.F32 R20, R188.reuse, R200, R20 ;  /* 0x000000c8bc14723c */ /* 0x044ff00000001814 */
[C---:B------:R-:W-:Y:S01]  /*e580*/  HMMA.16816.F32 R24, R188.reuse, R202, R24 ;  /* 0x000000cabc18723c */ /* 0x040fe20000001818 */
[----:B------:R-:W-:Y:S07]  /*e590*/  LDSM.16.M88.4 R200, [R242+0x2000] ;  /* 0x00200000f2c8783b */ /* 0x000fee0000000200 */
[C---:B------:R-:W-:Y:S08]  /*e5a0*/  HMMA.16816.F32 R28, R188.reuse, R204, R28 ;  /* 0x000000ccbc1c723c */ /* 0x040ff0000000181c */
[----:B------:R-:W-:Y:S01]  /*e5b0*/  HMMA.16816.F32 R32, R188, R206, R32 ;  /* 0x000000cebc20723c */ /* 0x000fe20000001820 */
[----:B------:R-:W1:Y:S05]  /*e5c0*/  LDSM.16.M88.4 R188, [R228+0x800] ;  /* 0x00080000e4bc783b */ /* 0x000e6a0000000200 */
[----:B------:R-:W2:Y:S02]  /*e5d0*/  LDSM.16.M88.4 R204, [R241+0xa000] ;  /* 0x00a00000f1cc783b */ /* 0x000ea40000000200 */
[C---:B----4-:R-:W-:Y:S08]  /*e5e0*/  HMMA.16816.F32 R4, R208.reuse, R212, R4 ;  /* 0x000000d4d004723c */ /* 0x050ff00000001804 */
[C---:B------:R-:W-:Y:S01]  /*e5f0*/  HMMA.16816.F32 R8, R208.reuse, R214, R8 ;  /* 0x000000d6d008723c */ /* 0x040fe20000001808 */
[----:B------:R-:W-:Y:S07]  /*e600*/  LDSM.16.M88.4 R212, [R227] ;  /* 0x00000000e3d4783b */ /* 0x000fee0000000200 */
[C---:B---3--:R-:W-:Y:S08]  /*e610*/  HMMA.16816.F32 R12, R208.reuse, R168, R12 ;  /* 0x000000a8d00c723c */ /* 0x048ff0000000180c */
[C---:B------:R-:W-:Y:S01]  /*e620*/  HMMA.16816.F32 R16, R208.reuse, R170, R16 ;  /* 0x000000aad010723c */ /* 0x040fe20000001810 */
[----:B------:R-:W3:Y:S07]  /*e630*/  LDSM.16.M88.4 R168, [R241+0xa800] ;  /* 0x00a80000f1a8783b */ /* 0x000eee0000000200 */
[C---:B------:R-:W-:Y:S08]  /*e640*/  HMMA.16816.F32 R20, R208.reuse, R172, R20 ;  /* 0x000000acd014723c */ /* 0x040ff00000001814 */
[C---:B------:R-:W-:Y:S01]  /*e650*/  HMMA.16816.F32 R24, R208.reuse, R174, R24 ;  /* 0x000000aed018723c */ /* 0x040fe20000001818 */
[----:B------:R-:W4:Y:S07]  /*e660*/  LDSM.16.M88.4 R172, [R241+0xb000] ;  /* 0x00b00000f1ac783b */ /* 0x000f2e0000000200 */
[C---:B------:R-:W-:Y:S08]  /*e670*/  HMMA.16816.F32 R28, R208.reuse, R176, R28 ;  /* 0x000000b0d01c723c */ /* 0x040ff0000000181c */
[----:B------:R-:W-:Y:S01]  /*e680*/  HMMA.16816.F32 R32, R208, R178, R32 ;  /* 0x000000b2d020723c */ /* 0x000fe20000001820 */
[----:B------:R-:W2:Y:S05]  /*e690*/  LDSM.16.M88.4 R176, [R241+0xb800] ;  /* 0x00b80000f1b0783b */ /* 0x000eaa0000000200 */
[----:B------:R-:W2:Y:S02]  /*e6a0*/  LDSM.16.M88.4 R208, [R240+0x2000] ;  /* 0x00200000f0d0783b */ /* 0x000ea40000000200 */
[C---:B-----5:R-:W-:Y:S08]  /*e6b0*/  HMMA.16816.F32 R4, R180.reuse, R184, R4 ;  /* 0x000000b8b404723c */ /* 0x060ff00000001804 */
[C---:B------:R-:W-:Y:S01]  /*e6c0*/  HMMA.16816.F32 R8, R180.reuse, R186, R8 ;  /* 0x000000bab408723c */ /* 0x040fe20000001808 */
[----:B------:R-:W-:Y:S07]  /*e6d0*/  LDSM.16.M88.4 R184, [R225] ;  /* 0x00000000e1b8783b */ /* 0x000fee0000000200 */
[C---:B-1----:R-:W-:Y:S08]  /*e6e0*/  HMMA.16816.F32 R12, R180.reuse, R188, R12 ;  /* 0x000000bcb40c723c */ /* 0x042ff0000000180c */
[C---:B------:R-:W-:Y:S01]  /*e6f0*/  HMMA.16816.F32 R16, R180.reuse, R190, R16 ;  /* 0x000000beb410723c */ /* 0x040fe20000001810 */
[----:B------:R-:W-:Y:S07]  /*e700*/  LDSM.16.M88.4 R188, [R224] ;  /* 0x00000000e0bc783b */ /* 0x000fee0000000200 */
[C---:B------:R-:W-:Y:S08]  /*e710*/  HMMA.16816.F32 R20, R180.reuse, R192, R20 ;  /* 0x000000c0b414723c */ /* 0x040ff00000001814 */
[C---:B------:R-:W-:Y:S01]  /*e720*/  HMMA.16816.F32 R24, R180.reuse, R194, R24 ;  /* 0x000000c2b418723c */ /* 0x040fe20000001818 */
[----:B------:R-:W-:Y:S07]  /*e730*/  LDSM.16.M88.4 R192, [R238+0x2000] ;  /* 0x00200000eec0783b */ /* 0x000fee0000000200 */
[C---:B------:R-:W-:Y:S08]  /*e740*/  HMMA.16816.F32 R28, R180.reuse, R196, R28 ;  /* 0x000000c4b41c723c */ /* 0x040ff0000000181c */
[----:B------:R-:W-:Y:S01]  /*e750*/  HMMA.16816.F32 R32, R180, R198, R32 ;  /* 0x000000c6b420723c */ /* 0x000fe20000001820 */
[----:B------:R-:W1:Y:S05]  /*e760*/  LDSM.16.M88.4 R180, [R226] ;  /* 0x00000000e2b4783b */ /* 0x000e6a0000000200 */
[----:B------:R-:W5:Y:S02]  /*e770*/  LDSM.16.M88.4 R196, [R235+0xa000] ;  /* 0x00a00000ebc4783b */ /* 0x000f640000000200 */
[C---:B--2---:R-:W-:Y:S08]  /*e780*/  HMMA.16816.F32 R4, R200.reuse, R204, R4 ;  /* 0x000000ccc804723c */ /* 0x044ff00000001804 */
[C---:B------:R-:W-:Y:S01]  /*e790*/  HMMA.16816.F32 R8, R200.reuse, R206, R8 ;  /* 0x000000cec808723c */ /* 0x040fe20000001808 */
[----:B------:R-:W-:Y:S07]  /*e7a0*/  LDSM.16.M88.4 R204, [R228+0x2000] ;  /* 0x00200000e4cc783b */ /* 0x000fee0000000200 */
[C---:B---3--:R-:W-:Y:S08]  /*e7b0*/  HMMA.16816.F32 R12, R200.reuse, R168, R12 ;  /* 0x000000a8c80c723c */ /* 0x048ff0000000180c */
[C---:B------:R-:W-:Y:S01]  /*e7c0*/  HMMA.16816.F32 R16, R200.reuse, R170, R16 ;  /* 0x000000aac810723c */ /* 0x040fe20000001810 */
[----:B------:R-:W2:Y:S07]  /*e7d0*/  LDSM.16.M88.4 R168, [R235+0xa800] ;  /* 0x00a80000eba8783b */ /* 0x000eae0000000200 */
[C---:B----4-:R-:W-:Y:S08]  /*e7e0*/  HMMA.16816.F32 R20, R200.reuse, R172, R20 ;  /* 0x000000acc814723c */ /* 0x050ff00000001814 */
[C---:B------:R-:W-:Y:S01]  /*e7f0*/  HMMA.16816.F32 R24, R200.reuse, R174, R24 ;  /* 0x000000aec818723c */ /* 0x040fe20000001818 */
[----:B------:R-:W3:Y:S07]  /*e800*/  LDSM.16.M88.4 R172, [R235+0xb000] ;  /* 0x00b00000ebac783b */ /* 0x000eee0000000200 */
[C---:B------:R-:W-:Y:S08]  /*e810*/  HMMA.16816.F32 R28, R200.reuse, R176, R28 ;  /* 0x000000b0c81c723c */ /* 0x040ff0000000181c */
[----:B------:R-:W-:Y:S01]  /*e820*/  HMMA.16816.F32 R32, R200, R178, R32 ;  /* 0x000000b2c820723c */ /* 0x000fe20000001820 */
[----:B------:R-:W4:Y:S05]  /*e830*/  LDSM.16.M88.4 R176, [R235+0xb800] ;  /* 0x00b80000ebb0783b */ /* 0x000f2a0000000200 */
[----:B------:R-:W2:Y:S02]  /*e840*/  LDSM.16.M88.4 R200, [R237+0x2000] ;  /* 0x00200000edc8783b */ /* 0x000ea40000000200 */
[C---:B------:R-:W-:Y:S08]  /*e850*/  HMMA.16816.F32 R4, R208.reuse, R212, R4 ;  /* 0x000000d4d004723c */ /* 0x040ff00000001804 */
[C---:B------:R-:W-:Y:S01]  /*e860*/  HMMA.16816.F32 R8, R208.reuse, R214, R8 ;  /* 0x000000d6d008723c */ /* 0x040fe20000001808 */
[----:B------:R-:W-:Y:S07]  /*e870*/  LDSM.16.M88.4 R212, [R241+0xc000] ;  /* 0x00c00000f1d4783b */ /* 0x000fee0000000200 */
[C---:B-1----:R-:W-:Y:S08]  /*e880*/  HMMA.16816.F32 R12, R208.reuse, R180, R12 ;  /* 0x000000b4d00c723c */ /* 0x042ff0000000180c */
[C---:B------:R-:W-:Y:S01]  /*e890*/  HMMA.16816.F32 R16, R208.reuse, R182, R16 ;  /* 0x000000b6d010723c */ /* 0x040fe20000001810 */
[----:B------:R-:W1:Y:S07]  /*e8a0*/  LDSM.16.M88.4 R180, [R228+0x2800] ;  /* 0x00280000e4b4783b */ /* 0x000e6e0000000200 */
[C---:B------:R-:W-:Y:S08]  /*e8b0*/  HMMA.16816.F32 R20, R208.reuse, R184, R20 ;  /* 0x000000b8d014723c */ /* 0x040ff00000001814 */
[C---:B------:R-:W-:Y:S01]  /*e8c0*/  HMMA.16816.F32 R24, R208.reuse, R186, R24 ;  /* 0x000000bad018723c */ /* 0x040fe20000001818 */
[----:B------:R-:W1:Y:S07]  /*e8d0*/  LDSM.16.M88.4 R184, [R228+0x3000] ;  /* 0x00300000e4b8783b */ /* 0x000e6e0000000200 */
[C---:B------:R-:W-:Y:S08]  /*e8e0*/  HMMA.16816.F32 R28, R208.reuse, R188, R28 ;  /* 0x000000bcd01c723c */ /* 0x040ff0000000181c */
[----:B------:R-:W-:Y:S01]  /*e8f0*/  HMMA.16816.F32 R32, R208, R190, R32 ;  /* 0x000000bed020723c */ /* 0x000fe20000001820 */
[----:B------:R-:W1:Y:S05]  /*e900*/  LDSM.16.M88.4 R188, [R228+0x3800] ;  /* 0x00380000e4bc783b */ /* 0x000e6a0000000200 */
[----:B------:R-:W1:Y:S02]  /*e910*/  LDSM.16.M88.4 R208, [R242+0x4000] ;  /* 0x00400000f2d0783b */ /* 0x000e640000000200 */
[C---:B-----5:R-:W-:Y:S08]  /*e920*/  HMMA.16816.F32 R4, R192.reuse, R196, R4 ;  /* 0x000000c4c004723c */ /* 0x060ff00000001804 */
[C---:B------:R-:W-:Y:S01]  /*e930*/  HMMA.16816.F32 R8, R192.reuse, R198, R8 ;  /* 0x000000c6c008723c */ /* 0x040fe20000001808 */
[----:B------:R-:W-:Y:S07]  /*e940*/  LDSM.16.M88.4 R196, [R223] ;  /* 0x00000000dfc4783b */ /* 0x000fee0000000200 */
[C---:B--2---:R-:W-:Y:S08]  /*e950*/  HMMA.16816.F32 R12, R192.reuse, R168, R12 ;  /* 0x000000a8c00c723c */ /* 0x044ff0000000180c */
[C---:B------:R-:W-:Y:S01]  /*e960*/  HMMA.16816.F32 R16, R192.reuse, R170, R16 ;  /* 0x000000aac010723c */ /* 0x040fe20000001810 */
[----:B------:R-:W2:Y:S07]  /*e970*/  LDSM.16.M88.4 R168, [R241+0xc800] ;  /* 0x00c80000f1a8783b */ /* 0x000eae0000000200 */
[C---:B---3--:R-:W-:Y:S08]  /*e980*/  HMMA.16816.F32 R20, R192.reuse, R172, R20 ;  /* 0x000000acc014723c */ /* 0x048ff00000001814 */
[C---:B------:R-:W-:Y:S01]  /*e990*/  HMMA.16816.F32 R24, R192.reuse, R174, R24 ;  /* 0x000000aec018723c */ /* 0x040fe20000001818 */
[----:B------:R-:W3:Y:S07]  /*e9a0*/  LDSM.16.M88.4 R172, [R241+0xd000] ;  /* 0x00d00000f1ac783b */ /* 0x000eee0000000200 */
[C---:B----4-:R-:W-:Y:S08]  /*e9b0*/  HMMA.16816.F32 R28, R192.reuse, R176, R28 ;  /* 0x000000b0c01c723c */ /* 0x050ff0000000181c */
[----:B------:R-:W-:Y:S01]  /*e9c0*/  HMMA.16816.F32 R32, R192, R178, R32 ;  /* 0x000000b2c020723c */ /* 0x000fe20000001820 */
[----:B------:R-:W4:Y:S05]  /*e9d0*/  LDSM.16.M88.4 R176, [R241+0xd800] ;  /* 0x00d80000f1b0783b */ /* 0x000f2a0000000200 */
[----:B------:R-:W5:Y:S02]  /*e9e0*/  LDSM.16.M88.4 R192, [R240+0x4000] ;  /* 0x00400000f0c0783b */ /* 0x000f640000000200 */
[C---:B------:R-:W-:Y:S08]  /*e9f0*/  HMMA.16816.F32 R4, R200.reuse, R204, R4 ;  /* 0x000000ccc804723c */ /* 0x040ff00000001804 */
[C---:B------:R-:W-:Y:S01]  /*ea00*/  HMMA.16816.F32 R8, R200.reuse, R206, R8 ;  /* 0x000000cec808723c */ /* 0x040fe20000001808 */
[----:B------:R-:W-:Y:S07]  /*ea10*/  LDSM.16.M88.4 R204, [R235+0xc000] ;  /* 0x00c00000ebcc783b */ /* 0x000fee0000000200 */
[C---:B-1----:R-:W-:Y:S08]  /*ea20*/  HMMA.16816.F32 R12, R200.reuse, R180, R12 ;  /* 0x000000b4c80c723c */ /* 0x042ff0000000180c */
[C---:B------:R-:W-:Y:S01]  /*ea30*/  HMMA.16816.F32 R16, R200.reuse, R182, R16 ;  /* 0x000000b6c810723c */ /* 0x040fe20000001810 */
[----:B------:R-:W1:Y:S07]  /*ea40*/  LDSM.16.M88.4 R180, [R222] ;  /* 0x00000000deb4783b */ /* 0x000e6e0000000200 */
[C---:B------:R-:W-:Y:S08]  /*ea50*/  HMMA.16816.F32 R20, R200.reuse, R184, R20 ;  /* 0x000000b8c814723c */ /* 0x040ff00000001814 */
[C---:B------:R-:W-:Y:S01]  /*ea60*/  HMMA.16816.F32 R24, R200.reuse, R186, R24 ;  /* 0x000000bac818723c */ /* 0x040fe20000001818 */
[----:B------:R-:W1:Y:S07]  /*ea70*/  LDSM.16.M88.4 R184, [R221] ;  /* 0x00000000ddb8783b */ /* 0x000e6e0000000200 */
[C---:B------:R-:W-:Y:S08]  /*ea80*/  HMMA.16816.F32 R28, R200.reuse, R188, R28 ;  /* 0x000000bcc81c723c */ /* 0x040ff0000000181c */
[----:B------:R-:W-:Y:S01]  /*ea90*/  HMMA.16816.F32 R32, R200, R190, R32 ;  /* 0x000000bec820723c */ /* 0x000fe20000001820 */
[----:B------:R-:W1:Y:S05]  /*eaa0*/  LDSM.16.M88.4 R188, [R220] ;  /* 0x00000000dcbc783b */ /* 0x000e6a0000000200 */
[----:B------:R-:W1:Y:S02]  /*eab0*/  LDSM.16.M88.4 R200, [R238+0x4000] ;  /* 0x00400000eec8783b */ /* 0x000e640000000200 */
[C---:B------:R-:W-:Y:S08]  /*eac0*/  HMMA.16816.F32 R4, R208.reuse, R212, R4 ;  /* 0x000000d4d004723c */ /* 0x040ff00000001804 */
[C---:B------:R-:W-:Y:S01]  /*ead0*/  HMMA.16816.F32 R8, R208.reuse, R214, R8 ;  /* 0x000000d6d008723c */ /* 0x040fe20000001808 */
[----:B------:R-:W-:Y:S07]  /*eae0*/  LDSM.16.M88.4 R212, [R228+0x4000] ;  /* 0x00400000e4d4783b */ /* 0x000fee0000000200 */
        /* <DEDUP_REMOVED lines=9> */
[----:B------:R-:W2:Y:S02]  /*eb80*/  LDSM.16.M88.4 R208, [R237+0x4000] ;  /* 0x00400000edd0783b */ /* 0x000ea40000000200 */
[C---:B-----5:R-:W-:Y:S08]  /*eb90*/  HMMA.16816.F32 R4, R192.reuse, R196, R4 ;  /* 0x000000c4c004723c */ /* 0x060ff00000001804 */
[C---:B------:R-:W-:Y:S01]  /*eba0*/  HMMA.16816.F32 R8, R192.reuse, R198, R8 ;  /* 0x000000c6c008723c */ /* 0x040fe20000001808 */
[----:B------:R-:W-:Y:S07]  /*ebb0*/  LDSM.16.M88.4 R196, [R241+0xe000] ;  /* 0x00e00000f1c4783b */ /* 0x000fee0000000200 */
[C---:B-1----:R-:W-:Y:S08]  /*ebc0*/  HMMA.16816.F32 R12, R192.reuse, R180, R12 ;  /* 0x000000b4c00c723c */ /* 0x042ff0000000180c */
[C---:B------:R-:W-:Y:S01]  /*ebd0*/  HMMA.16816.F32 R16, R192.reuse, R182, R16 ;  /* 0x000000b6c010723c */ /* 0x040fe20000001810 */
[----:B------:R-:W1:Y:S07]  /*ebe0*/  LDSM.16.M88.4 R180, [R228+0x4800] ;  /* 0x00480000e4b4783b */ /* 0x000e6e0000000200 */
[C---:B------:R-:W-:Y:S08]  /*ebf0*/  HMMA.16816.F32 R20, R192.reuse, R184, R20 ;  /* 0x000000b8c014723c */ /* 0x040ff00000001814 */
[C---:B------:R-:W-:Y:S01]  /*ec00*/  HMMA.16816.F32 R24, R192.reuse, R186, R24 ;  /* 0x000000bac018723c */ /* 0x040fe20000001818 */
[----:B------:R-:W5:Y:S07]  /*ec10*/  LDSM.16.M88.4 R184, [R228+0x5000] ;  /* 0x00500000e4b8783b */ /* 0x000f6e0000000200 */
[C---:B------:R-:W-:Y:S08]  /*ec20*/  HMMA.16816.F32 R28, R192.reuse, R188, R28 ;  /* 0x000000bcc01c723c */ /* 0x040ff0000000181c */
[----:B------:R-:W-:Y:S01]  /*ec30*/  HMMA.16816.F32 R32, R192, R190, R32 ;  /* 0x000000bec020723c */ /* 0x000fe20000001820 */
[----:B------:R-:W1:Y:S05]  /*ec40*/  LDSM.16.M88.4 R188, [R228+0x5800] ;  /* 0x00580000e4bc783b */ /* 0x000e6a0000000200 */
[----:B------:R-:W1:Y:S02]  /*ec50*/  LDSM.16.M88.4 R192, [R242+0x6000] ;  /* 0x00600000f2c0783b */ /* 0x000e640000000200 */
[C---:B------:R-:W-:Y:S08]  /*ec60*/  HMMA.16816.F32 R4, R200.reuse, R204, R4 ;  /* 0x000000ccc804723c */ /* 0x040ff00000001804 */
        /* <DEDUP_REMOVED lines=17> */
[----:B------:R-:W1:Y:S07]  /*ed80*/  LDSM.16.M88.4 R180, [R218] ;  /* 0x00000000dab4783b */ /* 0x000e6e0000000200 */
[C---:B-----5:R-:W-:Y:S08]  /*ed90*/  HMMA.16816.F32 R20, R208.reuse, R184, R20 ;  /* 0x000000b8d014723c */ /* 0x060ff00000001814 */
[C---:B------:R-:W-:Y:S01]  /*eda0*/  HMMA.16816.F32 R24, R208.reuse, R186, R24 ;  /* 0x000000bad018723c */ /* 0x040fe20000001818 */
[----:B------:R-:W5:Y:S07]  /*edb0*/  LDSM.16.M88.4 R184, [R217] ;  /* 0x00000000d9b8783b */ /* 0x000f6e0000000200 */
        /* <DEDUP_REMOVED lines=18> */
[C---:B------:R-:W-:Y:S08]  /*eee0*/  HMMA.16816.F32 R8, R200.reuse, R206, R8 ;  /* 0x000000cec808723c */ /* 0x040ff00000001808 */
[C---:B-1----:R-:W-:Y:S08]  /*eef0*/  HMMA.16816.F32 R12, R200.reuse, R180, R12 ;  /* 0x000000b4c80c723c */ /* 0x042ff0000000180c */
[C---:B------:R-:W-:Y:S08]  /*ef00*/  HMMA.16816.F32 R16, R200.reuse, R182, R16 ;  /* 0x000000b6c810723c */ /* 0x040ff00000001810 */
[C---:B-----5:R-:W-:Y:S08]  /*ef10*/  HMMA.16816.F32 R20, R200.reuse, R184, R20 ;  /* 0x000000b8c814723c */ /* 0x060ff00000001814 */
[C---:B------:R-:W-:Y:S08]  /*ef20*/  HMMA.16816.F32 R24, R200.reuse, R186, R24 ;  /* 0x000000bac818723c */ /* 0x040ff00000001818 */
[C---:B------:R-:W-:Y:S08]  /*ef30*/  HMMA.16816.F32 R28, R200.reuse, R188, R28 ;  /* 0x000000bcc81c723c */ /* 0x040ff0000000181c */
[----:B------:R-:W-:Y:S08]  /*ef40*/  HMMA.16816.F32 R32, R200, R190, R32 ;  /* 0x000000bec820723c */ /* 0x000ff00000001820 */
[C---:B------:R-:W-:Y:S08]  /*ef50*/  HMMA.16816.F32 R4, R208.reuse, R212, R4 ;  /* 0x000000d4d004723c */ /* 0x040ff00000001804 */
[C---:B------:R-:W-:Y:S08]  /*ef60*/  HMMA.16816.F32 R8, R208.reuse, R214, R8 ;  /* 0x000000d6d008723c */ /* 0x040ff00000001808 */
[C---:B--2---:R-:W-:Y:S08]  /*ef70*/  HMMA.16816.F32 R12, R208.reuse, R168, R12 ;  /* 0x000000a8d00c723c */ /* 0x044ff0000000180c */
[C---:B------:R-:W-:Y:S01]  /*ef80*/  HMMA.16816.F32 R16, R208.reuse, R170, R16 ;  /* 0x000000aad010723c */ /* 0x040fe20000001810 */
[----:B------:R-:W1:Y:S07]  /*ef90*/  LDSM.16.M88.4 R168, [R228+0x6800] ;  /* 0x00680000e4a8783b */ /* 0x000e6e0000000200 */
[C---:B---3--:R-:W-:Y:S08]  /*efa0*/  HMMA.16816.F32 R20, R208.reuse, R172, R20 ;  /* 0x000000acd014723c */ /* 0x048ff00000001814 */
[C---:B------:R-:W-:Y:S01]  /*efb0*/  HMMA.16816.F32 R24, R208.reuse, R174, R24 ;  /* 0x000000aed018723c */ /* 0x040fe20000001818 */
[----:B------:R-:W2:Y:S07]  /*efc0*/  LDSM.16.M88.4 R172, [R228+0x7000] ;  /* 0x00700000e4ac783b */ /* 0x000eae0000000200 */
[C---:B----4-:R-:W-:Y:S08]  /*efd0*/  HMMA.16816.F32 R28, R208.reuse, R176, R28 ;  /* 0x000000b0d01c723c */ /* 0x050ff0000000181c */
[----:B------:R-:W-:Y:S08]  /*efe0*/  HMMA.16816.F32 R32, R208, R178, R32 ;  /* 0x000000b2d020723c */ /* 0x000ff00000001820 */
[C---:B------:R-:W-:Y:S08]  /*eff0*/  HMMA.16816.F32 R4, R192.reuse, R196, R4 ;  /* 0x000000c4c004723c */ /* 0x040ff00000001804 */
[C---:B------:R-:W-:Y:S08]  /*f000*/  HMMA.16816.F32 R8, R192.reuse, R198, R8 ;  /* 0x000000c6c008723c */ /* 0x040ff00000001808 */
[C---:B-1----:R-:W-:Y:S08]  /*f010*/  HMMA.16816.F32 R12, R192.reuse, R168, R12 ;  /* 0x000000a8c00c723c */ /* 0x042ff0000000180c */
[C---:B------:R-:W-:Y:S01]  /*f020*/  HMMA.16816.F32 R16, R192.reuse, R170, R16 ;  /* 0x000000aac010723c */ /* 0x040fe20000001810 */
[----:B------:R-:W1:Y:S01]  /*f030*/  LDSM.16.M88.4 R168, [R228+0x7800] ;  /* 0x00780000e4a8783b */ /* 0x000e620000000200 */
[----:B------:R-:W-:Y:S04]  /*f040*/  DEPBAR.LE SB0, 0x0 ;  /* 0x000080000000791a */ /* 0x000fe80000000000 */
[----:B------:R-:W-:Y:S01]  /*f050*/  BAR.SYNC.DEFER_BLOCKING 0x0 ;  /* 0x0000000000007b1d */ /* 0x000fe20000010000 */
[----:B------:R-:W-:Y:S01]  /*f060*/  FMUL.FTZ R164, R6, c[0x0][0x2ec] ;  /* 0x0000bb0006a47a20 */ /* 0x000fe20000410000 */
[C---:B--2---:R-:W-:Y:S04]  /*f070*/  HMMA.16816.F32 R20, R192.reuse, R172, R20 ;  /* 0x000000acc014723c */ /* 0x044fe80000001814 */
[----:B------:R2:W3:Y:S01]  /*f080*/  MUFU.TANH R185, R164 ;  /* 0x000000a400b97308 */ /* 0x0004e20000002400 */
[----:B------:R-:W-:Y:S02]  /*f090*/  FMUL.FTZ R166, R8, c[0x0][0x2ec] ;  /* 0x0000bb0008a67a20 */ /* 0x000fe40000410000 */
[----:B------:R-:W-:Y:S01]  /*f0a0*/  FMUL.FTZ R165, R5, c[0x0][0x2ec] ;  /* 0x0000bb0005a57a20 */ /* 0x000fe20000410000 */
[C---:B------:R-:W-:Y:S04]  /*f0b0*/  HMMA.16816.F32 R24, R192.reuse, R174, R24 ;  /* 0x000000aec018723c */ /* 0x040fe80000001818 */
[----:B------:R-:W-:Y:S02]  /*f0c0*/  FMUL.FTZ R199, R9, c[0x0][0x2ec] ;  /* 0x0000bb0009c77a20 */ /* 0x000fe40000410000 */
[----:B------:R4:W3:Y:S01]  /*f0d0*/  MUFU.TANH R181, R166 ;  /* 0x000000a600b57308 */ /* 0x0008e20000002400 */
[----:B------:R-:W-:Y:S02]  /*f0e0*/  FMUL.FTZ R198, R4, c[0x0][0x2ec] ;  /* 0x0000bb0004c67a20 */ /* 0x000fe40000410000 */
[----:B------:R-:W-:Y:S03]  /*f0f0*/  FMUL.FTZ R197, R7, c[0x0][0x2ec] ;  /* 0x0000bb0007c57a20 */ /* 0x000fe60000410000 */
[----:B------:R-:W-:Y:S02]  /*f100*/  FMUL.FTZ R14, R14, c[0x0][0x2ec] ;  /* 0x0000bb000e0e7a20 */ /* 0x000fe40000410000 */
[----:B------:R-:W-:Y:S02]  /*f110*/  FMUL.FTZ R15, R15, c[0x0][0x2ec] ;  /* 0x0000bb000f0f7a20 */ /* 0x000fe40000410000 */
[----:B------:R5:W3:Y:S01]  /*f120*/  MUFU.TANH R182, R165 ;  /* 0x000000a500b67308 */ /* 0x000ae20000002400 */
[----:B------:R-:W-:Y:S02]  /*f130*/  FMUL.FTZ R17, R17, c[0x0][0x2ec] ;  /* 0x0000bb0011117a20 */ /* 0x000fe40000410000 */
[----:B------:R-:W-:Y:S02]  /*f140*/  FMUL.FTZ R21, R21, c[0x0][0x2ec] ;  /* 0x0000bb0015157a20 */ /* 0x000fe40000410000 */
[----:B--2---:R-:W-:Y:S02]  /*f150*/  FMUL.FTZ R164, R11, c[0x0][0x2ec] ;  /* 0x0000bb000ba47a20 */ /* 0x004fe40000410000 */
[----:B------:R-:W-:Y:S01]  /*f160*/  FMUL.FTZ R11, R16, c[0x0][0x2ec] ;  /* 0x0000bb00100b7a20 */ /* 0x000fe20000410000 */
[C---:B-1----:R-:W-:Y:S02]  /*f170*/  HMMA.16816.F32 R28, R192.reuse, R168, R28 ;  /* 0x000000a8c01c723c */ /* 0x042fe4000000181c */
[----:B------:R1:W2:Y:S01]  /*f180*/  MUFU.TANH R9, R164 ;  /* 0x000000a400097308 */ /* 0x0002a20000002400 */
[----:B------:R-:W-:Y:S02]  /*f190*/  FMUL.FTZ R214, R24, c[0x0][0x2ec] ;  /* 0x0000bb0018d67a20 */ /* 0x000fe40000410000 */
[----:B----4-:R-:W-:Y:S02]  /*f1a0*/  FMUL.FTZ R166, R13, c[0x0][0x2ec] ;  /* 0x0000bb000da67a20 */ /* 0x010fe40000410000 */
[----:B------:R-:W-:Y:S01]  /*f1b0*/  FMUL.FTZ R22, R22, c[0x0][0x2ec] ;  /* 0x0000bb0016167a20 */ /* 0x000fe20000410000 */
[----:B------:R-:W-:Y:S04]  /*f1c0*/  HMMA.16816.F32 R32, R192, R170, R32 ;  /* 0x000000aac020723c */ /* 0x000fe80000001820 */
[----:B------:R4:W2:Y:S01]  /*f1d0*/  MUFU.TANH R189, R166 ;  /* 0x000000a600bd7308 */ /* 0x0008a20000002400 */
[----:B------:R-:W-:Y:S02]  /*f1e0*/  FMUL.FTZ R23, R23, c[0x0][0x2ec] ;  /* 0x0000bb0017177a20 */ /* 0x000fe40000410000 */
[----:B------:R-:W-:Y:S02]  /*f1f0*/  FMUL.FTZ R25, R25, c[0x0][0x2ec] ;  /* 0x0000bb0019197a20 */ /* 0x000fe40000410000 */
[----:B-----5:R-:W-:Y:S03]  /*f200*/  FMUL.FTZ R165, R10, c[0x0][0x2ec] ;  /* 0x0000bb000aa57a20 */ /* 0x020fe60000410000 */
[----:B------:R-:W-:Y:S02]  /*f210*/  IMAD.MOV.U32 R194, RZ, RZ, R2 ;  /* 0x000000ffffc27224 */ /* 0x000fe400078e0002 */
[----:B------:R5:W2:Y:S01]  /*f220*/  MUFU.TANH R10, R165 ;  /* 0x000000a5000a7308 */ /* 0x000aa20000002400 */
[----:B------:R-:W-:Y:S02]  /*f230*/  IMAD.MOV.U32 R195, RZ, RZ, R3 ;  /* 0x000000ffffc37224 */ /* 0x000fe400078e0003 */
[----:B------:R-:W-:Y:S02]  /*f240*/  FMUL.FTZ R29, R29, c[0x0][0x2ec] ;  /* 0x0000bb001d1d7a20 */ /* 0x000fe40000410000 */
[----:B-1----:R-:W-:Y:S02]  /*f250*/  FMUL.FTZ R164, R20, c[0x0][0x2ec] ;  /* 0x0000bb0014a47a20 */ /* 0x002fe40000410000 */
[----:B------:R-:W-:Y:S02]  /*f260*/  FMUL.FTZ R30, R30, c[0x0][0x2ec] ;  /* 0x0000bb001e1e7a20 */ /* 0x000fe40000410000 */
[----:B------:R-:W-:Y:S01]  /*f270*/  FMUL.FTZ R31, R31, c[0x0][0x2ec] ;  /* 0x0000bb001f1f7a20 */ /* 0x000fe20000410000 */
[----:B------:R1:W1:Y:S01]  /*f280*/  MUFU.TANH R215, R164 ;  /* 0x000000a400d77308 */ /* 0x0002620000002400 */
[----:B------:R-:W-:Y:S02]  /*f290*/  FMUL.FTZ R35, R35, c[0x0][0x2ec] ;  /* 0x0000bb0023237a20 */ /* 0x000fe40000410000 */
[----:B----4-:R-:W-:Y:S07]  /*f2a0*/  FMUL.FTZ R166, R18, c[0x0][0x2ec] ;  /* 0x0000bb0012a67a20 */ /* 0x010fee0000410000 */
[----:B------:R4:W2:Y:S01]  /*f2b0*/  MUFU.TANH R173, R166 ;  /* 0x000000a600ad7308 */ /* 0x0008a20000002400 */
[----:B-----5:R-:W-:Y:S09]  /*f2c0*/  FMUL.FTZ R165, R19, c[0x0][0x2ec] ;  /* 0x0000bb0013a57a20 */ /* 0x020ff20000410000 */
[----:B------:R5:W2:Y:S01]  /*f2d0*/  MUFU.TANH R186, R198 ;  /* 0x000000c600ba7308 */ /* 0x000aa20000002400 */
[----:B-1----:R-:W-:Y:S09]  /*f2e0*/  FMUL.FTZ R164, R28, c[0x0][0x2ec] ;  /* 0x0000bb001ca47a20 */ /* 0x002ff20000410000 */
[----:B------:R1:W1:Y:S01]  /*f2f0*/  MUFU.TANH R183, R197 ;  /* 0x000000c500b77308 */ /* 0x0002620000002400 */
[----:B----4-:R-:W-:Y:S09]  /*f300*/  FMUL.FTZ R166, R26, c[0x0][0x2ec] ;  /* 0x0000bb001aa67a20 */ /* 0x010ff20000410000 */
        /* <DEDUP_REMOVED lines=10> */
[----:B------:R4:W1:Y:S10]  /*f3b0*/  MUFU.TANH R190, R14 ;  /* 0x0000000e00be7308 */ /* 0x0008740000002400 */
[----:B------:R4:W1:Y:S10]  /*f3c0*/  MUFU.TANH R191, R15 ;  /* 0x0000000f00bf7308 */ /* 0x0008740000002400 */
[----:B------:R4:W1:Y:S10]  /*f3d0*/  MUFU.TANH R179, R11 ;  /* 0x0000000b00b37308 */ /* 0x0008740000002400 */
[----:B------:R4:W1:Y:S10]  /*f3e0*/  MUFU.TANH R178, R17 ;  /* 0x0000001100b27308 */ /* 0x0008740000002400 */
[----:B------:R4:W1:Y:S10]  /*f3f0*/  MUFU.TANH R213, R21 ;  /* 0x0000001500d57308 */ /* 0x0008740000002400 */
[----:B------:R4:W1:Y:S10]  /*f400*/  MUFU.TANH R211, R22 ;  /* 0x0000001600d37308 */ /* 0x0008740000002400 */
[----:B------:R4:W1:Y:S10]  /*f410*/  MUFU.TANH R209, R23 ;  /* 0x0000001700d17308 */ /* 0x0008740000002400 */
[----:B------:R-:W1:Y:S10]  /*f420*/  MUFU.TANH R214, R214 ;  /* 0x000000d600d67308 */ /* 0x000e740000002400 */
[----:B------:R4:W1:Y:S10]  /*f430*/  MUFU.TANH R210, R25 ;  /* 0x0000001900d27308 */ /* 0x0008740000002400 */
[----:B------:R4:W1:Y:S10]  /*f440*/  MUFU.TANH R205, R165 ;  /* 0x000000a500cd7308 */ /* 0x0008740000002400 */
[----:B------:R4:W1:Y:S10]  /*f450*/  MUFU.TANH R206, R29 ;  /* 0x0000001d00ce7308 */ /* 0x0008740000002400 */
[----:B------:R4:W1:Y:S10]  /*f460*/  MUFU.TANH R201, R30 ;  /* 0x0000001e00c97308 */ /* 0x0008740000002400 */
[----:B------:R4:W1:Y:S10]  /*f470*/  MUFU.TANH R199, R31 ;  /* 0x0000001f00c77308 */ /* 0x0008740000002400 */
[----:B------:R-:W1:Y:S10]  /*f480*/  MUFU.TANH R198, R198 ;  /* 0x000000c600c67308 */ /* 0x000e740000002400 */
[----:B------:R4:W1:Y:S10]  /*f490*/  MUFU.TANH R197, R164 ;  /* 0x000000a400c57308 */ /* 0x0008740000002400 */
[----:B------:R-:W1:Y:S10]  /*f4a0*/  MUFU.TANH R166, R166 ;  /* 0x000000a600a67308 */ /* 0x000e740000002400 */
[----:B------:R4:W1:Y:S01]  /*f4b0*/  MUFU.TANH R165, R35 ;  /* 0x0000002300a57308 */ /* 0x0008620000002400 */
[----:B------:R-:W-:-:S05]  /*f4c0*/  @!P0 BRA `(.L_x_796) ;  /* 0x00000c1000008947 */ /* 0x000fca0003800000 */
[----:B--23--:R-:W-:Y:S01]  /*f4d0*/  ULDC.64 UR8, c[0x0][0x198] ;  /* 0x0000660000087ab9 */ /* 0x00cfe20000000a00 */
        /* <DEDUP_REMOVED lines=13> */
[----:B------:R-:W2:Y:S08]  /*f5b0*/  R2UR UR35, R3 ;  /* 0x00000000032373c2 */ /* 0x000eb000000e0000 */
[----:B------:R-:W3:Y:S01]  /*f5c0*/  R2UR UR9, R2 ;  /* 0x00000000020973c2 */ /* 0x000ee200000e0000 */
[----:B--2---:R-:W-:Y:S07]  /*f5d0*/  UIMAD.WIDE.U32 UR42, UR15, UR35, URZ ;  /* 0x000000230f2a72a5 */ /* 0x004fee000f8e003f */
[----:B------:R-:W-:Y:S02]  /*f5e0*/  UMOV UR39, UR43 ;  /* 0x0000002b00277c82 */ /* 0x000fe40008000000 */
[----:B---3--:R-:W-:Y:S02]  /*f5f0*/  UIMAD.WIDE.U32 UR40, UR15, UR9, URZ ;  /* 0x000000090f2872a5 */ /* 0x008fe4000f8e003f */
        /* <DEDUP_REMOVED lines=27> */
[----:B------:R-:W2:Y:S01]  /*f7b0*/  R2UR UR8, R6 ;  /* 0x00000000060873c2 */ /* 0x000ea200000e0000 */
[----:B------:R-:W-:Y:S02]  /*f7c0*/  LEA.HI.X.SX32 R7, R2, UR31, 0x2, P0 ;  /* 0x0000001f02077c11 */ /* 0x000fe400080f16ff */
[----:B------:R-:W-:Y:S05]  /*f7d0*/  LEA.HI.X.SX32 R13, R4, UR31, 0x2, P1 ;  /* 0x0000001f040d7c11 */ /* 0x000fea00088f16ff */
[----:B------:R-:W3:Y:S08]  /*f7e0*/  R2UR UR9, R7 ;  /* 0x00000000070973c2 */ /* 0x000ef000000e0000 */
[----:B------:R-:W5:Y:S08]  /*f7f0*/  R2UR UR34, R12 ;  /* 0x000000000c2273c2 */ /* 0x000f7000000e0000 */
[----:B------:R-:W4:Y:S01]  /*f800*/  R2UR UR35, R13 ;  /* 0x000000000d2373c2 */ /* 0x000f2200000e0000 */
[----:B--2---:R-:W-:Y:S01]  /*f810*/  MOV R16, UR8 ;  /* 0x0000000800107c02 */ /* 0x004fe20008000f00 */
[----:B---34-:R-:W-:Y:S05]  /*f820*/  IMAD.U32 R17, RZ, RZ, UR9 ;  /* 0x00000009ff117e24 */ /* 0x018fea000f8e00ff */
[----:B------:R-:W2:Y:S01]  /*f830*/  LDG.E R3, [R16.64] ;  /* 0x0000002010037981 */ /* 0x000ea2000c1e1900 */
[----:B-----5:R-:W-:Y:S01]  /*f840*/  MOV R14, UR34 ;  /* 0x00000022000e7c02 */ /* 0x020fe20008000f00 */
[----:B------:R-:W-:Y:S04]  /*f850*/  UIADD3 UR34, UR39, -UR37, URZ ;  /* 0x8000002527227290 */ /* 0x000fe8000fffe03f */
[----:B------:R-:W-:Y:S01]  /*f860*/  UIMAD UR34, UR34, UR10, -0x40 ;  /* 0xffffffc0222274a4 */ /* 0x000fe2000f8e020a */
[----:B------:R-:W-:Y:S03]  /*f870*/  IMAD.U32 R15, RZ, RZ, UR35 ;  /* 0x00000023ff0f7e24 */ /* 0x000fe6000f8e00ff */
[----:B------:R-:W-:Y:S02]  /*f880*/  USHF.R.S32.HI UR9, URZ, 0x1f, UR34 ;  /* 0x0000001f3f097899 */ /* 0x000fe40008011422 */
[----:B------:R-:W-:Y:S01]  /*f890*/  UIMAD UR8, UR7, UR34, URZ ;  /* 0x00000022070872a4 */ /* 0x000fe2000f8e023f */
[----:B------:R-:W2:Y:S01]  /*f8a0*/  LDG.E R2, [R14.64] ;  /* 0x000000200e027981 */ /* 0x000ea2000c1e1900 */
[----:B------:R-:W-:Y:S02]  /*f8b0*/  UIMAD.WIDE.U32 UR34, UR6, UR34, URZ ;  /* 0x00000022062272a5 */ /* 0x000fe4000f8e003f */
[----:B------:R-:W-:Y:S03]  /*f8c0*/  UIMAD UR8, UR9, UR6, UR8 ;  /* 0x00000006090872a4 */ /* 0x000fe6000f8e0208 */
[----:B------:R-:W-:Y:S01]  /*f8d0*/  UMOV UR9, UR7 ;  /* 0x0000000700097c82 */ /* 0x000fe20008000000 */
[----:B------:R-:W-:Y:S01]  /*f8e0*/  IMAD.U32 R6, RZ, RZ, UR34 ;  /* 0x00000022ff067e24 */ /* 0x000fe2000f8e00ff */
[----:B------:R-:W-:Y:S01]  /*f8f0*/  UIADD3 UR8, UR35, UR8, URZ ;  /* 0x0000000823087290 */ /* 0x000fe2000fffe03f */
[----:B------:R-:W-:Y:S05]  /*f900*/  MOV R7, UR35 ;  /* 0x0000002300077c02 */ /* 0x000fea0008000f00 */
        /* <DEDUP_REMOVED lines=8> */
.L_x_797:
[----:B------:R2:W-:Y:S01]  /*f990*/  @P6 STS.128 [R246+0x8000], RZ ;  /* 0x008000fff6006388 */ /* 0x0005e20000000c00 */
[CC--:B------:R-:W-:Y:S01]  /*f9a0*/  LEA R20, P0, R6.reuse, R252.reuse, 0x1 ;  /* 0x000000fc06147211 */ /* 0x0c0fe200078008ff */
[----:B------:R-:W-:Y:S01]  /*f9b0*/  UMOV UR6, UR8 ;  /* 0x0000000800067c82 */ /* 0x000fe20008000000 */
[C---:B------:R-:W-:Y:S01]  /*f9c0*/  IADD3 R5, P1, R6.reuse, UR24, RZ ;  /* 0x0000001806057c10 */ /* 0x040fe2000ff3e0ff */
[----:B------:R-:W-:Y:S01]  /*f9d0*/  UMOV UR7, UR9 ;  /* 0x0000000900077c82 */ /* 0x000fe20008000000 */
[-C--:B----4-:R-:W-:Y:S02]  /*f9e0*/  LEA.HI.X R21, R6, R251.reuse, R2, 0x1, P0 ;  /* 0x000000fb06157211 */ /* 0x090fe400000f0c02 */
        /* <DEDUP_REMOVED lines=9> */
[CCC-:B------:R-:W-:Y:S02]  /*fa80*/  @!P6 LEA.HI.X R19, R5.reuse, R251.reuse, R4.reuse, 0x1, P1 ;  /* 0x000000fb0513e211 */ /* 0x1c0fe400008f0c04 */
[CC--:B------:R-:W-:Y:S01]  /*fa90*/  @!P3 LEA R6, P1, R5.reuse, R252.reuse, 0x1 ;  /* 0x000000fc0506b211 */ /* 0x0c0fe200078208ff */
[----:B------:R-:W-:Y:S01]  /*faa0*/  @!PT LDS RZ, [RZ] ;  /* 0x00000000fffff984 */ /* 0x000fe20000000800 */
[----:B------:R-:W-:Y:S01]  /*fab0*/  @!PT LDS RZ, [RZ] ;  /* 0x00000000fffff984 */ /* 0x000fe20000000800 */
[----:B------:R-:W-:Y:S01]  /*fac0*/  @!PT LDS RZ, [RZ] ;  /* 0x00000000fffff984 */ /* 0x000fe20000000800 */
[----:B------:R2:W-:Y:S01]  /*fad0*/  @!P5 LDGSTS.E.BYPASS.LTC128B.128 [R246+0xa000], [R20.64+0x80] ;  /* 0x0a00008014f6dfae */ /* 0x0005e2000b901d60 */
[C---:B------:R-:W-:Y:S02]  /*fae0*/  IADD3 R3, P2, R5.reuse, UR24, RZ ;  /* 0x0000001805037c10 */ /* 0x040fe4000ff5e0ff */
[-C--:B------:R-:W-:Y:S01]  /*faf0*/  @!P3 LEA.HI.X R7, R5, R251.reuse, R4, 0x1, P1 ;  /* 0x000000fb0507b211 */ /* 0x080fe200008f0c04 */
[----:B------:R2:W-:Y:S01]  /*fb00*/  @P4 STS.128 [R246+0xc000], RZ ;  /* 0x00c000fff6004388 */ /* 0x0005e20000000c00 */
[CC--:B------:R-:W-:Y:S02]  /*fb10*/  @!P6 LEA R16, P0, R3.reuse, R252.reuse, 0x1 ;  /* 0x000000fc0310e211 */ /* 0x0c0fe400078008ff */
[-C--:B------:R-:W-:Y:S01]  /*fb20*/  @!P4 LEA R24, P1, R3, R252.reuse, 0x1 ;  /* 0x000000fc0318c211 */ /* 0x080fe200078208ff */
[----:B------:R-:W-:Y:S01]  /*fb30*/  @!PT LDS RZ, [RZ] ;  /* 0x00000000fffff984 */ /* 0x000fe20000000800 */
[----:B------:R-:W-:Y:S01]  /*fb40*/  @!PT LDS RZ, [RZ] ;  /* 0x00000000fffff984 */ /* 0x000fe20000000800 */
[----:B------:R-:W-:Y:S01]  /*fb50*/  @!PT LDS RZ, [RZ] ;  /* 0x00000000fffff984 */ /* 0x000fe20000000800 */
[----:B------:R2:W-:Y:S01]  /*fb60*/  @!P4 LDGSTS.E.BYPASS.LTC128B.128 [R246+0xc000], [R20.64+0x100] ;  /* 0x0c00010014f6cfae */ /* 0x0005e2000b901d60 */
[----:B------:R-:W-:Y:S02]  /*fb70*/  IADD3.X R2, R4, UR23, RZ, P2, !PT ;  /* 0x0000001704027c10 */ /* 0x000fe400097fe4ff */
[-C--:B------:R-:W-:Y:S01]  /*fb80*/  @!P4 LEA R12, P2, R5, R252.reuse, 0x1 ;  /* 0x000000fc050cc211 */ /* 0x080fe200078408ff */
[----:B------:R2:W-:Y:S01]  /*fb90*/  @P3 STS.128 [R246+0xe000], RZ ;  /* 0x00e000fff6003388 */ /* 0x0005e20000000c00 */
[-C--:B------:R-:W-:Y:S02]  /*fba0*/  @!P6 LEA.HI.X R17, R3, R251.reuse, R2, 0x1, P0 ;  /* 0x000000fb0311e211 */ /* 0x080fe400000f0c02 */
[-C--:B------:R-:W-:Y:S01]  /*fbb0*/  @!P4 LEA.HI.X R13, R5, R251.reuse, R4, 0x1, P2 ;  /* 0x000000fb050dc211 */ /* 0x080fe200010f0c04 */
[----:B------:R-:W-:Y:S01]  /*fbc0*/  @!PT LDS RZ, [RZ] ;  /* 0x00000000fffff984 */ /* 0x000fe20000000800 */
[----:B------:R-:W-:Y:S01]  /*fbd0*/  @!PT LDS RZ, [RZ] ;  /* 0x00000000fffff984 */ /* 0x000fe20000000800 */
[----:B------:R-:W-:Y:S01]  /*fbe0*/  @!PT LDS RZ, [RZ] ;  /* 0x00000000fffff984 */ /* 0x000fe20000000800 */
[----:B------:R2:W-:Y:S01]  /*fbf0*/  @!P3 LDGSTS.E.BYPASS.LTC128B.128 [R246+0xe000], [R20.64+0x180] ;  /* 0x0e00018014f6bfae */ /* 0x0005e2000b901d60 */
        /* <DEDUP_REMOVED lines=19> */
[CC--:B------:R-:W-:Y:S01]  /*fd30*/  @!P5 LEA R30, P2, R4.reuse, R252.reuse, 0x1 ;  /* 0x000000fc041ed211 */ /* 0x0c0fe200078408ff */
[----:B------:R2:W-:Y:S01]  /*fd40*/  @P4 STS.128 [R246+0xc800], RZ ;  /* 0x00c800fff6004388 */ /* 0x0005e20000000c00 */
[CCC-:B------:R-:W-:Y:S02]  /*fd50*/  @!P6 LEA.HI.X R33, R4.reuse, R251.reuse, R2.reuse, 0x1, P0 ;  /* 0x000000fb0421e211 */ /* 0x1c0fe400000f0c02 */
[CCC-:B------:R-:W-:Y:S01]  /*fd60*/  @!P5 LEA.HI.X R31, R4.reuse, R251.reuse, R2.reuse, 0x1, P2 ;  /* 0x000000fb041fd211 */ /* 0x1c0fe200010f0c02 */
[----:B------:R-:W-:Y:S01]  /*fd70*/  @!PT LDS RZ, [RZ] ;  /* 0x00000000fffff984 */ /* 0x000fe20000000800 */
[----:B------:R-:W-:Y:S01]  /*fd80*/  @!PT LDS RZ, [RZ] ;  /* 0x00000000fffff984 */ /* 0x000fe20000000800 */
[----:B------:R-:W-:Y:S01]  /*fd90*/  @!PT LDS RZ, [RZ] ;  /* 0x00000000fffff984 */ /* 0x000fe20000000800 */
[----:B------:R2:W-:Y:S01]  /*fda0*/  @!P4 LDGSTS.E.BYPASS.LTC128B.128 [R246+0xc800], [R12.64+0x100] ;  /* 0x0c8001000cf6cfae */ /* 0x0005e2000b901d60 */
[CC--:B------:R-:W-:Y:S02]  /*fdb0*/  @!P4 LEA.HI.X R29, R4.reuse, R251.reuse, R2, 0x1, P1 ;  /* 0x000000fb041dc211 */ /* 0x0c0fe400008f0c02 */
[C---:B------:R-:W-:Y:S01]  /*fdc0*/  @!P3 LEA R34, P0, R4.reuse, R252, 0x1 ;  /* 0x000000fc0422b211 */ /* 0x040fe200078008ff */
[----:B------:R2:W-:Y:S01]  /*fdd0*/  @P3 STS.128 [R246+0xe800], RZ ;  /* 0x00e800fff6003388 */ /* 0x0005e20000000c00 */
[----:B------:R-:W-:Y:S02]  /*fde0*/  IMAD.MOV.U32 R252, RZ, RZ, R20 ;  /* 0x000000fffffc7224 */ /* 0x000fe400078e0014 */
[----:B------:R-:W-:Y:S01]  /*fdf0*/  @!P3 LEA.HI.X R35, R4, R251, R2, 0x1, P0 ;  /* 0x000000fb0423b211 */ /* 0x000fe200000f0c02 */
[----:B------:R-:W-:Y:S01]  /*fe00*/  @!PT LDS RZ, [RZ] ;  /* 0x00000000fffff984 */ /* 0x000fe20000000800 */
[----:B------:R-:W-:Y:S01]  /*fe10*/  @!PT LDS RZ, [RZ] ;  /* 0x00000000fffff984 */ /* 0x000fe20000000800 */
[----:B------:R-:W-:Y:S01]  /*fe20*/  @!PT LDS RZ, [RZ] ;  /* 0x00000000fffff984 */ /* 0x000fe20000000800 */
[----:B------:R2:W-:Y:S01]  /*fe30*/  @!P3 LDGSTS.E.BYPASS.LTC128B.128 [R246+0xe800], [R6.64+0x180] ;  /* 0x0e80018006f6bfae */ /* 0x0005e2000b901d60 */
[----:B------:R-:W-:Y:S03]  /*fe40*/  IMAD.MOV.U32 R251, RZ, RZ, R21 ;  /* 0x000000fffffb7224 */ /* 0x000fe600078e0015 */
        /* <DEDUP_REMOVED lines=41> */
.L_x_796:
[----:B--23--:R-:W-:Y:S01]  /*100e0*/  FMNMX.FTZ R3, R186, R167, !PT ;  /* 0x000000a7ba037209 */ /* 0x00cfe20007810000 */
[----:B----4-:R-:W-:Y:S01]  /*100f0*/  LDSM.16.MT88.4 R12, [R236+0x10000] ;  /* 0x01000000ec0c783b */ /* 0x010fe20000004200 */
        /* <DEDUP_REMOVED lines=10> */
[----:B------:R-:W-:Y:S04]  /*101a0*/  FMNMX.FTZ R3, R8, R3, !PT ;  /* 0x0000000308037209 */ /* 0x000fe80007810000 */
[----:B------:R-:W-:Y:S01]  /*101b0*/  FMNMX.FTZ R2, R196, R3, !PT ;  /* 0x00000003c4027209 */ /* 0x000fe20007810000 */
[----:B------:R-:W-:Y:S01]  /*101c0*/  LDSM.16.MT88.4 R28, [R233+0x10000] ;  /* 0x01000000e91c783b */ /* 0x000fe20000004200 */
[----:B------:R-:W-:Y:S02]  /*101d0*/  FMNMX.FTZ R3, R9, R4, !PT ;  /* 0x0000000409037209 */ /* 0x000fe40007810000 */
[----:B------:R-:W-:Y:S02]  /*101e0*/  FMNMX.FTZ R2, R189, R2, !PT ;  /* 0x00000002bd027209 */ /* 0x000fe40007810000 */
[----:B-1----:R-:W-:Y:S02]  /*101f0*/  FMNMX.FTZ R4, R190, R3, !PT ;  /* 0x00000003be047209 */ /* 0x002fe40007810000 */
[----:B------:R-:W-:Y:S01]  /*10200*/  FMNMX.FTZ R3, R179, R2, !PT ;  /* 0x00000002b3037209 */ /* 0x000fe20007810000 */
[----:B------:R-:W2:Y:S01]  /*10210*/  LDL.LU R212, [R1] ;  /* 0x0000000001d47983 */ /* 0x000ea20000300800 */
        /* <DEDUP_REMOVED lines=19> */
[----:B------:R-:W-:Y:S03]  /*10350*/  FMNMX.FTZ R2, R166, R3, !PT ;  /* 0x00000003a6027209 */ /* 0x000fe60007810000 */
[----:B------:R-:W1:Y:S01]  /*10360*/  SHFL.BFLY PT, R6, R5, 0x2, 0x1f ;  /* 0x0c401f0005067f89 */ /* 0x000e6200000e0000 */
[----:B------:R-:W-:Y:S07]  /*10370*/  FMNMX.FTZ R7, R165, R2, !PT ;  /* 0x00000002a5077209 */ /* 0x000fee0007810000 */
[----:B------:R-:W3:Y:S01]  /*10380*/  SHFL.BFLY PT, R2, R7, 0x2, 0x1f ;  /* 0x0c401f0007027f89 */ /* 0x000ee200000e0000 */
[----:B-1----:R-:W-:Y:S07]  /*10390*/  FMNMX.FTZ R11, R5, R6, !PT ;  /* 0x00000006050b7209 */ /* 0x002fee0007810000 */
[----:B------:R-:W1:Y:S01]  /*103a0*/  SHFL.BFLY PT, R164, R11, 0x1, 0x1f ;  /* 0x0c201f000ba47f89 */ /* 0x000e6200000e0000 */
[----:B---3--:R-:W-:Y:S07]  /*103b0*/  FMNMX.FTZ R4, R7, R2, !PT ;  /* 0x0000000207047209 */ /* 0x008fee0007810000 */
[----:B------:R-:W3:Y:S01]  /*103c0*/  SHFL.BFLY PT, R3, R4, 0x1, 0x1f ;  /* 0x0c201f0004037f89 */ /* 0x000ee200000e0000 */
[----:B-1----:R-:W-:Y:S04]  /*103d0*/  FMNMX.FTZ R164, R11, R164, !PT ;  /* 0x000000a40ba47209 */ /* 0x002fe80007810000 */
[C---:B------:R-:W-:Y:S01]  /*103e0*/  FSETP.NEU.FTZ.AND P0, PT, R164.reuse, -INF , PT ;  /* 0xff800000a400780b */ /* 0x040fe20003f1d000 */
[C---:B------:R-:W-:Y:S02]  /*103f0*/  FMUL.FTZ R177, R164.reuse, c[0x0][0x23c] ;  /* 0x00008f00a4b17a20 */ /* 0x040fe40000410000 */
[----:B------:R-:W-:Y:S01]  /*10400*/  FADD.FTZ R2, -R164, R167 ;  /* 0x000000a7a4027221 */ /* 0x000fe20000010100 */
[----:B---3--:R-:W-:Y:S01]  /*10410*/  FMNMX.FTZ R3, R4, R3, !PT ;  /* 0x0000000304037209 */ /* 0x008fe20007810000 */
[----:B------:R-:W3:Y:S01]  /*10420*/  LDL.LU R167, [R1+0x4] ;  /* 0x0000040001a77983 */ /* 0x000ee20000300800 */
[----:B------:R-:W-:Y:S01]  /*10430*/  FSEL R177, R177, RZ, P0 ;  /* 0x000000ffb1b17208 */ /* 0x000fe20000000000 */
[----:B------:R-:W-:Y:S01]  /*10440*/  FMUL.FTZ R6, R2, c[0x0][0x23c] ;  /* 0x00008f0002067a20 */ /* 0x000fe20000410000 */
[C---:B------:R-:W-:Y:S01]  /*10450*/  FSETP.NEU.FTZ.AND P0, PT, R3.reuse, -INF , PT ;  /* 0xff8000000300780b */ /* 0x040fe20003f1d000 */
[C---:B------:R-:W-:Y:S02]  /*10460*/  FMUL.FTZ R176, R3.reuse, c[0x0][0x23c] ;  /* 0x00008f0003b07a20 */ /* 0x040fe40000410000 */
[----:B------:R-:W-:Y:S01]  /*10470*/  FADD.FTZ R5, -R3, R0 ;  /* 0x0000000003057221 */ /* 0x000fe20000010100 */
[----:B------:R-:W1:Y:S01]  /*10480*/  MUFU.EX2 R2, R6 ;  /* 0x0000000600027308 */ /* 0x000e620000000800 */
[--C-:B------:R-:W-:Y:S01]  /*10490*/  FFMA.FTZ R187, R186, c[0x0][0x23c], -R177.reuse ;  /* 0x00008f00babb7a23 */ /* 0x100fe200000108b1 */
[----:B------:R-:W-:Y:S01]  /*104a0*/  FSEL R176, R176, RZ, P0 ;  /* 0x000000ffb0b07208 */ /* 0x000fe20000000000 */
[--C-:B------:R-:W-:Y:S01]  /*104b0*/  FFMA.FTZ R186, R182, c[0x0][0x23c], -R177.reuse ;  /* 0x00008f00b6ba7a23 */ /* 0x100fe200000108b1 */
[----:B------:R-:W-:Y:S01]  /*104c0*/  PLOP3.LUT P0, PT, PT, PT, UP2, 0x80, 0x0 ;  /* 0x000000000000781c */ /* 0x000fe20003f0f028 */
[--C-:B------:R-:W-:Y:S02]  /*104d0*/  FFMA.FTZ R184, R181, c[0x0][0x23c], -R177.reuse ;  /* 0x00008f00b5b87a23 */ /* 0x100fe400000108b1 */
[--C-:B------:R-:W-:Y:S02]  /*104e0*/  FFMA.FTZ R185, R185, c[0x0][0x23c], -R176.reuse ;  /* 0x00008f00b9b97a23 */ /* 0x100fe400000108b0 */
[--C-:B------:R-:W-:Y:S01]  /*104f0*/  FFMA.FTZ R182, R183, c[0x0][0x23c], -R176.reuse ;  /* 0x00008f00b7b67a23 */ /* 0x100fe200000108b0 */
[----:B------:R-:W-:Y:S01]  /*10500*/  MUFU.EX2 R187, R187 ;  /* 0x000000bb00bb7308 */ /* 0x000fe20000000800 */
[--C-:B------:R-:W-:Y:S02]  /*10510*/  FFMA.FTZ R183, R8, c[0x0][0x23c], -R177.reuse ;  /* 0x00008f0008b77a23 */ /* 0x100fe400000108b1 */
[--C-:B------:R-:W-:Y:S02]  /*10520*/  FFMA.FTZ R181, R10, c[0x0][0x23c], -R176.reuse ;  /* 0x00008f000ab57a23 */ /* 0x100fe400000108b0 */
[--C-:B------:R-:W-:Y:S02]  /*10530*/  FFMA.FTZ R180, R9, c[0x0][0x23c], -R176.reuse ;  /* 0x00008f0009b47a23 */ /* 0x100fe400000108b0 */
[----:B------:R-:W-:Y:S02]  /*10540*/  FMUL.FTZ R0, R5, c[0x0][0x23c] ;  /* 0x00008f0005007a20 */ /* 0x000fe40000410000 */
[--C-:B------:R-:W-:Y:S01]  /*10550*/  FFMA.FTZ R192, R179, c[0x0][0x23c], -R177.reuse ;  /* 0x00008f00b3c07a23 */ /* 0x100fe200000108b1 */
[----:B------:R-:W4:Y:S01]  /*10560*/  MUFU.EX2 R186, R186 ;  /* 0x000000ba00ba7308 */ /* 0x000f220000000800 */
[--C-:B------:R-:W-:Y:S02]  /*10570*/  FFMA.FTZ R193, R178, c[0x0][0x23c], -R177.reuse ;  /* 0x00008f00b2c17a23 */ /* 0x100fe400000108b1 */
[--C-:B------:R-:W-:Y:S02]  /*10580*/  FFMA.FTZ R188, R196, c[0x0][0x23c], -R177.reuse ;  /* 0x00008f00c4bc7a23 */ /* 0x100fe400000108b1 */
[C---:B-1----:R-:W-:Y:S02]  /*10590*/  FMUL.FTZ R4, R2.reuse, R160 ;  /* 0x000000a002047220 */ /* 0x042fe40000410000 */
[C---:B------:R-:W-:Y:S02]  /*105a0*/  FMUL.FTZ R5, R2.reuse, R161 ;  /* 0x000000a102057220 */ /* 0x040fe40000410000 */
[C---:B------:R-:W-:Y:S01]  /*105b0*/  FMUL.FTZ R8, R2.reuse, R156 ;  /* 0x0000009c02087220 */ /* 0x040fe20000410000 */
[----:B------:R-:W1:Y:S01]  /*105c0*/  MUFU.EX2 R0, R0 ;  /* 0x0000000000007308 */ /* 0x000e620000000800 */
[C---:B------:R-:W-:Y:S02]  /*105d0*/  FMUL.FTZ R9, R2.reuse, R157 ;  /* 0x0000009d02097220 */ /* 0x040fe40000410000 */
[C---:B------:R-:W-:Y:S02]  /*105e0*/  FMUL.FTZ R16, R2.reuse, R148 ;  /* 0x0000009402107220 */ /* 0x040fe40000410000 */
[C---:B------:R-:W-:Y:S02]  /*105f0*/  FMUL.FTZ R17, R2.reuse, R149 ;  /* 0x0000009502117220 */ /* 0x040fe40000410000 */
[C---:B------:R-:W-:Y:S02]  /*10600*/  FMUL.FTZ R24, R2.reuse, R140 ;  /* 0x0000008c02187220 */ /* 0x040fe40000410000 */
[C---:B------:R-:W-:Y:S01]  /*10610*/  FMUL.FTZ R25, R2.reuse, R141 ;  /* 0x0000008d02197220 */ /* 0x040fe20000410000 */
[----:B------:R-:W-:Y:S01]  /*10620*/  MUFU.EX2 R185, R185 ;  /* 0x000000b900b97308 */ /* 0x000fe20000000800 */
[C---:B------:R-:W-:Y:S02]  /*10630*/  FMUL.FTZ R32, R2.reuse, R132 ;  /* 0x0000008402207220 */ /* 0x040fe40000410000 */
[----:B------:R-:W-:Y:S01]  /*10640*/  FMUL.FTZ R33, R2, R133 ;  /* 0x0000008502217220 */ /* 0x000fe20000410000 */
[----:B----4-:R-:W-:Y:S01]  /*10650*/  F2FP.PACK_AB R160, R186, R187 ;  /* 0x000000bbbaa0723e */ /* 0x010fe200000000ff */
[--C-:B------:R-:W-:Y:S02]  /*10660*/  FFMA.FTZ R196, R173, c[0x0][0x23c], -R176.reuse ;  /* 0x00008f00adc47a23 */ /* 0x100fe400000108b0 */
[----:B------:R-:W-:Y:S01]  /*10670*/  LDSM.16.MT88.4 R172, [R236+0x14800] ;  /* 0x01480000ecac783b */ /* 0x000fe20000004200 */
[C---:B------:R-:W-:Y:S02]  /*10680*/  FMUL.FTZ R36, R2.reuse, R36 ;  /* 0x0000002402247220 */ /* 0x040fe40000410000 */
[----:B------:R-:W4:Y:S01]  /*10690*/  MUFU.EX2 R182, R182 ;  /* 0x000000b600b67308 */ /* 0x000f220000000800 */
[C---:B------:R-:W-:Y:S02]  /*106a0*/  FMUL.FTZ R37, R2.reuse, R37 ;  /* 0x0000002502257220 */ /* 0x040fe40000410000 */
[----:B------:R-:W-:Y:S02]  /*106b0*/  FMUL.FTZ R40, R2, R40 ;  /* 0x0000002802287220 */ /* 0x000fe40000410000 */
[C---:B-1----:R-:W-:Y:S02]  /*106c0*/  FMUL.FTZ R6, R0.reuse, R162 ;  /* 0x000000a200067220 */ /* 0x042fe40000410000 */
[C---:B------:R-:W-:Y:S02]  /*106d0*/  FMUL.FTZ R7, R0.reuse, R163 ;  /* 0x000000a300077220 */ /* 0x040fe40000410000 */
[C---:B------:R-:W-:Y:S01]  /*106e0*/  FMUL.FTZ R10, R0.reuse, R158 ;  /* 0x0000009e000a7220 */ /* 0x040fe20000410000 */
[----:B------:R-:W-:Y:S01]  /*106f0*/  MUFU.EX2 R184, R184 ;  /* 0x000000b800b87308 */ /* 0x000fe20000000800 */
[C---:B------:R-:W-:Y:S02]  /*10700*/  FMUL.FTZ R11, R0.reuse, R159 ;  /* 0x0000009f000b7220 */ /* 0x040fe40000410000 */
[C---:B------:R-:W-:Y:S01]  /*10710*/  FMUL.FTZ R18, R0.reuse, R150 ;  /* 0x0000009600127220 */ /* 0x040fe20000410000 */
[----:B------:R-:W-:Y:S01]  /*10720*/  LDSM.16.MT88.4 R156, [R234+0x12800] ;  /* 0x01280000ea9c783b */ /* 0x000fe20000004200 */
[C---:B------:R-:W-:Y:S02]  /*10730*/  FMUL.FTZ R19, R0.reuse, R151 ;  /* 0x0000009700137220 */ /* 0x040fe40000410000 */
[C---:B------:R-:W-:Y:S02]  /*10740*/  FMUL.FTZ R26, R0.reuse, R142 ;  /* 0x0000008e001a7220 */ /* 0x040fe40000410000 */
[C---:B------:R-:W-:Y:S01]  /*10750*/  FMUL.FTZ R27, R0.reuse, R143 ;  /* 0x0000008f001b7220 */ /* 0x040fe20000410000 */
[----:B------:R-:W1:Y:S01]  /*10760*/  MUFU.EX2 R183, R183 ;  /* 0x000000b700b77308 */ /* 0x000e620000000800 */
[C---:B------:R-:W-:Y:S01]  /*10770*/  FMUL.FTZ R34, R0.reuse, R134 ;  /* 0x0000008600227220 */ /* 0x040fe20000410000 */
[----:B------:R-:W-:Y:S01]  /*10780*/  LDSM.16.MT88.4 R140, [R232+0x12000] ;  /* 0x01200000e88c783b */ /* 0x000fe20000004200 */
[----:B------:R-:W-:Y:S01]  /*10790*/  FMUL.FTZ R35, R0, R135 ;  /* 0x0000008700237220 */ /* 0x000fe20000410000 */
[----:B----4-:R-:W-:Y:S01]  /*107a0*/  F2FP.PACK_AB R161, R182, R185 ;  /* 0x000000b9b6a1723e */ /* 0x010fe200000000ff */
[C---:B------:R-:W-:Y:S02]  /*107b0*/  FMUL.FTZ R38, R0.reuse, R38 ;  /* 0x0000002600267220 */ /* 0x040fe40000410000 */
[----:B------:R-:W-:Y:S02]  /*107c0*/  FMUL.FTZ R39, R0, R39 ;  /* 0x0000002700277220 */ /* 0x000fe40000410000 */
[----:B------:R-:W-:Y:S01]  /*107d0*/  FMUL.FTZ R41, R2, R41 ;  /* 0x0000002902297220 */ /* 0x000fe20000410000 */
[----:B------:R-:W-:Y:S01]  /*107e0*/  MUFU.EX2 R181, R181 ;  /* 0x000000b500b57308 */ /* 0x000fe20000000800 */
[----:B------:R-:W-:Y:S01]  /*107f0*/  LDSM.16.MT88.4 R132, [R233+0x12000] ;  /* 0x01200000e984783b */ /* 0x000fe20000004200 */
[C---:B------:R-:W-:Y:S02]  /*10800*/  FMUL.FTZ R42, R0.reuse, R42 ;  /* 0x0000002a002a7220 */ /* 0x040fe40000410000 */
[----:B------:R-:W-:Y:S02]  /*10810*/  FMUL.FTZ R43, R0, R43 ;  /* 0x0000002b002b7220 */ /* 0x000fe40000410000 */
[C---:B------:R-:W-:Y:S02]  /*10820*/  FMUL.FTZ R44, R2.reuse, R44 ;  /* 0x0000002c022c7220 */ /* 0x040fe40000410000 */
[----:B------:R-:W-:Y:S01]  /*10830*/  FMUL.FTZ R45, R2, R45 ;  /* 0x0000002d022d7220 */ /* 0x000fe20000410000 */
[----:B------:R-:W-:Y:S01]  /*10840*/  LDSM.16.MT88.4 R148, [R232+0x10800] ;  /* 0x01080000e894783b */ /* 0x000fe20000004200 */
[----:B------:R-:W4:Y:S01]  /*10850*/  MUFU.EX2 R180, R180 ;  /* 0x000000b400b47308 */ /* 0x000f220000000800 */
        /* <DEDUP_REMOVED lines=12> */
[----:B------:R-:W-:Y:S01]  /*10920*/  MUFU.EX2 R192, R192 ;  /* 0x000000c000c07308 */ /* 0x000fe20000000800 */
[C---:B------:R-:W-:Y:S02]  /*10930*/  FMUL.FTZ R56, R2.reuse, R56 ;  /* 0x0000003802387220 */ /* 0x040fe40000410000 */
[----:B------:R-:W-:Y:S01]  /*10940*/  FMUL.FTZ R57, R2, R57 ;  /* 0x0000003902397220 */ /* 0x000fe20000410000 */
[----:B----4-:R-:W-:Y:S01]  /*10950*/  F2FP.PACK_AB R163, R180, R181 ;  /* 0x000000b5b4a3723e */ /* 0x010fe200000000ff */
[C---:B------:R-:W-:Y:S02]  /*10960*/  FMUL.FTZ R58, R0.reuse, R58 ;  /* 0x0000003a003a7220 */ /* 0x040fe40000410000 */
[----:B------:R-:W-:Y:S02]  /*10970*/  FMUL.FTZ R59, R0, R59 ;  /* 0x0000003b003b7220 */ /* 0x000fe40000410000 */
[C---:B------:R-:W-:Y:S01]  /*10980*/  FMUL.FTZ R60, R2.reuse, R60 ;  /* 0x0000003c023c7220 */ /* 0x040fe20000410000 */
[----:B------:R-:W-:Y:S01]  /*10990*/  MUFU.EX2 R193, R193 ;  /* 0x000000c100c17308 */ /* 0x000fe20000000800 */
[C---:B------:R-:W-:Y:S05]  /*109a0*/  HMMA.16816.F32 R4, R160.reuse, R12, R4 ;  /* 0x0000000ca004723c */ /* 0x040fea0000001804 */
[C---:B------:R-:W-:Y:S02]  /*109b0*/  FMUL.FTZ R61, R2.reuse, R61 ;  /* 0x0000003d023d7220 */ /* 0x040fe40000410000 */
[C---:B------:R-:W-:Y:S01]  /*109c0*/  FMUL.FTZ R12, R2.reuse, R152 ;  /* 0x00000098020c7220 */ /* 0x040fe20000410000 */
[C---:B------:R-:W-:Y:S01]  /*109d0*/  HMMA.16816.F32 R8, R160.reuse, R14, R8 ;  /* 0x0000000ea008723c */ /* 0x040fe20000001808 */
[----:B------:R-:W-:Y:S03]  /*109e0*/  MUFU.EX2 R196, R196 ;  /* 0x000000c400c47308 */ /* 0x000fe60000000800 */
[----:B------:R-:W-:Y:S02]  /*109f0*/  FMUL.FTZ R13, R2, R153 ;  /* 0x00000099020d7220 */ /* 0x000fe40000410000 */
[C---:B------:R-:W-:Y:S02]  /*10a00*/  FMUL.FTZ R62, R0.reuse, R62 ;  /* 0x0000003e003e7220 */ /* 0x040fe40000410000 */
[C---:B------:R-:W-:Y:S04]  /*10a10*/  FMUL.FTZ R14, R0.reuse, R154 ;  /* 0x0000009a000e7220 */ /* 0x040fe80000410000 */
[C---:B------:R-:W-:Y:S02]  /*10a20*/  FMUL.FTZ R15, R0.reuse, R155 ;  /* 0x0000009b000f7220 */ /* 0x040fe40000410000 */
[----:B------:R-:W1:Y:S01]  /*10a30*/  LDSM.16.MT88.4 R152, [R232+0x10000] ;  /* 0x01000000e898783b */ /* 0x000e620000004200 */
[----:B------:R-:W-:Y:S02]  /*10a40*/  FMUL.FTZ R63, R0, R63 ;  /* 0x0000003f003f7220 */ /* 0x000fe40000410000 */
[C---:B------:R-:W-:Y:S02]  /*10a50*/  FMUL.FTZ R64, R2.reuse, R64 ;  /* 0x0000004002407220 */ /* 0x040fe40000410000 */
[C---:B------:R-:W-:Y:S03]  /*10a60*/  HMMA.16816.F32 R12, R160.reuse, R20, R12 ;  /* 0x00000014a00c723c */ /* 0x040fe6000000180c */
[----:B------:R-:W-:Y:S02]  /*10a70*/  FMUL.FTZ R65, R2, R65 ;  /* 0x0000004102417220 */ /* 0x000fe40000410000 */
[----:B------:R-:W-:Y:S02]  /*10a80*/  FMUL.FTZ R66, R0, R66 ;  /* 0x0000004200427220 */ /* 0x000fe40000410000 */
[C---:B------:R-:W-:Y:S01]  /*10a90*/  FMUL.FTZ R20, R2.reuse, R144 ;  /* 0x0000009002147220 */ /* 0x040fe20000410000 */
[C---:B------:R-:W-:Y:S04]  /*10aa0*/  HMMA.16816.F32 R16, R160.reuse, R22, R16 ;  /* 0x00000016a010723c */ /* 0x040fe80000001810 */
[----:B------:R-:W-:Y:S02]  /*10ab0*/  FMUL.FTZ R21, R2, R145 ;  /* 0x0000009102157220 */ /* 0x000fe40000410000 */
[C---:B------:R-:W-:Y:S02]  /*10ac0*/  FMUL.FTZ R67, R0.reuse, R67 ;  /* 0x0000004300437220 */ /* 0x040fe40000410000 */
[C---:B------:R-:W-:Y:S04]  /*10ad0*/  FMUL.FTZ R22, R0.reuse, R146 ;  /* 0x0000009200167220 */ /* 0x040fe80000410000 */
[----:B------:R-:W-:Y:S02]  /*10ae0*/  FMUL.FTZ R23, R0, R147 ;  /* 0x0000009300177220 */ /* 0x000fe40000410000 */
[----:B------:R-:W4:Y:S01]  /*10af0*/  LDSM.16.MT88.4 R144, [R236+0x12000] ;  /* 0x01200000ec90783b */ /* 0x000f220000004200 */
[C---:B------:R-:W-:Y:S02]  /*10b00*/  FMUL.FTZ R68, R2.reuse, R68 ;  /* 0x0000004402447220 */ /* 0x040fe40000410000 */
[----:B------:R-:W-:Y:S02]  /*10b10*/  FMUL.FTZ R69, R2, R69 ;  /* 0x0000004502457220 */ /* 0x000fe40000410000 */
[C---:B------:R-:W-:Y:S03]  /*10b20*/  HMMA.16816.F32 R20, R160.reuse, R28, R20 ;  /* 0x0000001ca014723c */ /* 0x040fe60000001814 */
[C---:B------:R-:W-:Y:S02]  /*10b30*/  FMUL.FTZ R70, R0.reuse, R70 ;  /* 0x0000004600467220 */ /* 0x040fe40000410000 */
[----:B------:R-:W-:Y:S02]  /*10b40*/  FMUL.FTZ R71, R0, R71 ;  /* 0x0000004700477220 */ /* 0x000fe40000410000 */
[C---:B------:R-:W-:Y:S01]  /*10b50*/  FMUL.FTZ R28, R2.reuse, R136 ;  /* 0x00000088021c7220 */ /* 0x040fe20000410000 */
[C---:B------:R-:W-:Y:S04]  /*10b60*/  HMMA.16816.F32 R24, R160.reuse, R30, R24 ;  /* 0x0000001ea018723c */ /* 0x040fe80000001818 */
[C---:B------:R-:W-:Y:S02]  /*10b70*/  FMUL.FTZ R29, R2.reuse, R137 ;  /* 0x00000089021d7220 */ /* 0x040fe40000410000 */
[----:B------:R-:W-:Y:S02]  /*10b80*/  FMUL.FTZ R72, R2, R72 ;  /* 0x0000004802487220 */ /* 0x000fe40000410000 */
[C---:B------:R-:W-:Y:S04]  /*10b90*/  FMUL.FTZ R30, R0.reuse, R138 ;  /* 0x0000008a001e7220 */ /* 0x040fe80000410000 */
[----:B------:R-:W-:Y:S02]  /*10ba0*/  FMUL.FTZ R31, R0, R139 ;  /* 0x0000008b001f7220 */ /* 0x000fe40000410000 */
[----:B------:R-:W5:Y:S01]  /*10bb0*/  LDSM.16.MT88.4 R136, [R234+0x12000] ;  /* 0x01200000ea88783b */ /* 0x000f620000004200 */
[----:B------:R-:W-:Y:S02]  /*10bc0*/  FMUL.FTZ R73, R2, R73 ;  /* 0x0000004902497220 */ /* 0x000fe40000410000 */
[C---:B------:R-:W-:Y:S02]  /*10bd0*/  FMUL.FTZ R74, R0.reuse, R74 ;  /* 0x0000004a004a7220 */ /* 0x040fe40000410000 */
[C---:B-1----:R-:W-:Y:S03]  /*10be0*/  HMMA.16816.F32 R28, R160.reuse, R152, R28 ;  /* 0x00000098a01c723c */ /* 0x042fe6000000181c */
[----:B------:R-:W-:Y:S02]  /*10bf0*/  FMUL.FTZ R75, R0, R75 ;  /* 0x0000004b004b7220 */ /* 0x000fe40000410000 */
[C---:B------:R-:W-:Y:S02]  /*10c00*/  FMUL.FTZ R76, R2.reuse, R76 ;  /* 0x0000004c024c7220 */ /* 0x040fe40000410000 */
[----:B------:R-:W-:Y:S01]  /*10c10*/  FMUL.FTZ R77, R2, R77 ;  /* 0x0000004d024d7220 */ /* 0x000fe20000410000 */
[C---:B------:R-:W-:Y:S01]  /*10c20*/  HMMA.16816.F32 R32, R160.reuse, R154, R32 ;  /* 0x0000009aa020723c */ /* 0x040fe20000001820 */
[----:B------:R-:W-:Y:S03]  /*10c30*/  LDSM.16.MT88.4 R152, [R236+0x12800] ;  /* 0x01280000ec98783b */ /* 0x000fe60000004200 */
[C---:B------:R-:W-:Y:S02]  /*10c40*/  FMUL.FTZ R78, R0.reuse, R78 ;  /* 0x0000004e004e7220 */ /* 0x040fe40000410000 */
[----:B------:R-:W-:Y:S02]  /*10c50*/  FMUL.FTZ R79, R0, R79 ;  /* 0x0000004f004f7220 */ /* 0x000fe40000410000 */
[C---:B----4-:R-:W-:Y:S04]  /*10c60*/  HMMA.16816.F32 R36, R160.reuse, R144, R36 ;  /* 0x00000090a024723c */ /* 0x050fe80000001824 */
[C---:B------:R-:W-:Y:S02]  /*10c70*/  FMUL.FTZ R80, R2.reuse, R80 ;  /* 0x0000005002507220 */ /* 0x040fe40000410000 */
[----:B------:R-:W-:Y:S02]  /*10c80*/  FMUL.FTZ R81, R2, R81 ;  /* 0x0000005102517220 */ /* 0x000fe40000410000 */
[C---:B------:R-:W-:Y:S01]  /*10c90*/  HMMA.16816.F32 R40, R160.reuse, R146, R40 ;  /* 0x00000092a028723c */ /* 0x040fe20000001828 */
[----:B------:R-:W-:Y:S03]  /*10ca0*/  LDSM.16.MT88.4 R144, [R233+0x10800] ;  /* 0x01080000e990783b */ /* 0x000fe60000004200 */
[C---:B------:R-:W-:Y:S02]  /*10cb0*/  FMUL.FTZ R82, R0.reuse, R82 ;  /* 0x0000005200527220 */ /* 0x040fe40000410000 */
[----:B------:R-:W-:Y:S02]  /*10cc0*/  FMUL.FTZ R83, R0, R83 ;  /* 0x0000005300537220 */ /* 0x000fe40000410000 */
[C---:B------:R-:W-:Y:S01]  /*10cd0*/  FMUL.FTZ R84, R2.reuse, R84 ;  /* 0x0000005402547220 */ /* 0x040fe20000410000 */
[C---:B-----5:R-:W-:Y:S03]  /*10ce0*/  HMMA.16816.F32 R44, R160.reuse, R136, R44 ;  /* 0x00000088a02c723c */ /* 0x060fe6000000182c */
[----:B------:R-:W-:Y:S02]  /*10cf0*/  FMUL.FTZ R85, R2, R85 ;  /* 0x0000005502557220 */ /* 0x000fe40000410000 */
[C---:B------:R-:W-:Y:S02]  /*10d00*/  FMUL.FTZ R86, R0.reuse, R86 ;  /* 0x0000005600567220 */ /* 0x040fe40000410000 */
[----:B------:R-:W-:Y:S01]  /*10d10*/  FMUL.FTZ R87, R0, R87 ;  /* 0x0000005700577220 */ /* 0x000fe20000410000 */
[C---:B------:R-:W-:Y:S01]  /*10d20*/  HMMA.16816.F32 R48, R160.reuse, R138, R48 ;  /* 0x0000008aa030723c */ /* 0x040fe20000001830 */
[----:B------:R-:W1:Y:S03]  /*10d30*/  LDSM.16.MT88.4 R136, [R236+0x14000] ;  /* 0x01400000ec88783b */ /* 0x000e660000004200 */
[C---:B------:R-:W-:Y:S02]  /*10d40*/  FMUL.FTZ R88, R2.reuse, R88 ;  /* 0x0000005802587220 */ /* 0x040fe40000410000 */
[----:B------:R-:W-:Y:S02]  /*10d50*/  FMUL.FTZ R89, R2, R89 ;  /* 0x0000005902597220 */ /* 0x000fe40000410000 */
[C---:B------:R-:W-:Y:S04]  /*10d60*/  HMMA.16816.F32 R52, R160.reuse, R132, R52 ;  /* 0x00000084a034723c */ /* 0x040fe80000001834 */
[C---:B------:R-:W-:Y:S02]  /*10d70*/  FMUL.FTZ R90, R0.reuse, R90 ;  /* 0x0000005a005a7220 */ /* 0x040fe40000410000 */
[----:B------:R-:W-:Y:S02]  /*10d80*/  FMUL.FTZ R91, R0, R91 ;  /* 0x0000005b005b7220 */ /* 0x000fe40000410000 */
[C---:B------:R-:W-:Y:S01]  /*10d90*/  HMMA.16816.F32 R56, R160.reuse, R134, R56 ;  /* 0x00000086a038723c */ /* 0x040fe20000001838 */
[----:B------:R-:W4:Y:S03]  /*10da0*/  LDSM.16.MT88.4 R132, [R234+0x14000] ;  /* 0x01400000ea84783b */ /* 0x000f260000004200 */
[C---:B------:R-:W-:Y:S02]  /*10db0*/  FMUL.FTZ R92, R2.reuse, R92 ;  /* 0x0000005c025c7220 */ /* 0x040fe40000410000 */
[----:B------:R-:W-:Y:S02]  /*10dc0*/  FMUL.FTZ R93, R2, R93 ;  /* 0x0000005d025d7220 */ /* 0x000fe40000410000 */
[C---:B------:R-:W-:Y:S04]  /*10dd0*/  HMMA.16816.F32 R60, R160.reuse, R140, R60 ;  /* 0x0000008ca03c723c */ /* 0x040fe8000000183c */
[C---:B------:R-:W-:Y:S02]  /*10de0*/  FMUL.FTZ R94, R0.reuse, R94 ;  /* 0x0000005e005e7220 */ /* 0x040fe40000410000 */
[----:B------:R-:W-:Y:S02]  /*10df0*/  FMUL.FTZ R95, R0, R95 ;  /* 0x0000005f005f7220 */ /* 0x000fe40000410000 */
[C---:B------:R-:W-:Y:S01]  /*10e00*/  HMMA.16816.F32 R64, R160.reuse, R142, R64 ;  /* 0x0000008ea040723c */ /* 0x040fe20000001840 */
[----:B------:R-:W5:Y:S03]  /*10e10*/  LDSM.16.MT88.4 R140, [R233+0x14000] ;  /* 0x01400000e98c783b */ /* 0x000f660000004200 */
[C---:B------:R-:W-:Y:S02]  /*10e20*/  FMUL.FTZ R96, R2.reuse, R96 ;  /* 0x0000006002607220 */ /* 0x040fe40000410000 */
[----:B------:R-:W-:Y:S02]  /*10e30*/  FMUL.FTZ R97, R2, R97 ;  /* 0x0000006102617220 */ /* 0x000fe40000410000 */
[C---:B------:R-:W-:Y:S01]  /*10e40*/  FMUL.FTZ R98, R0.reuse, R98 ;  /* 0x0000006200627220 */ /* 0x040fe20000410000 */
[C---:B-1----:R-:W-:Y:S03]  /*10e50*/  HMMA.16816.F32 R68, R160.reuse, R136, R68 ;  /* 0x00000088a044723c */ /* 0x042fe60000001844 */
[----:B------:R-:W-:Y:S02]  /*10e60*/  FMUL.FTZ R99, R0, R99 ;  /* 0x0000006300637220 */ /* 0x000fe40000410000 */
[C---:B------:R-:W-:Y:S02]  /*10e70*/  FMUL.FTZ R100, R2.reuse, R100 ;  /* 0x0000006402647220 */ /* 0x040fe40000410000 */
[----:B------:R-:W-:Y:S01]  /*10e80*/  FMUL.FTZ R101, R2, R101 ;  /* 0x0000006502657220 */ /* 0x000fe20000410000 */
[C---:B------:R-:W-:Y:S01]  /*10e90*/  HMMA.16816.F32 R72, R160.reuse, R138, R72 ;  /* 0x0000008aa048723c */ /* 0x040fe20000001848 */
[----:B------:R-:W1:Y:S03]  /*10ea0*/  LDSM.16.MT88.4 R136, [R232+0x14000] ;  /* 0x01400000e888783b */ /* 0x000e660000004200 */
[C---:B------:R-:W-:Y:S02]  /*10eb0*/  FMUL.FTZ R102, R0.reuse, R102 ;  /* 0x0000006600667220 */ /* 0x040fe40000410000 */
[----:B------:R-:W-:Y:S02]  /*10ec0*/  FMUL.FTZ R103, R0, R103 ;  /* 0x0000006700677220 */ /* 0x000fe40000410000 */
[C---:B----4-:R-:W-:Y:S04]  /*10ed0*/  HMMA.16816.F32 R76, R160.reuse, R132, R76 ;  /* 0x00000084a04c723c */ /* 0x050fe8000000184c */
[C---:B------:R-:W-:Y:S02]  /*10ee0*/  FMUL.FTZ R104, R2.reuse, R104 ;  /* 0x0000006802687220 */ /* 0x040fe40000410000 */
[----:B------:R-:W-:Y:S02]  /*10ef0*/  FMUL.FTZ R105, R2, R105 ;  /* 0x0000006902697220 */ /* 0x000fe40000410000 */
[C---:B------:R-:W-:Y:S01]  /*10f00*/  HMMA.16816.F32 R80, R160.reuse, R134, R80 ;  /* 0x00000086a050723c */ /* 0x040fe20000001850 */
[----:B------:R-:W4:Y:S03]  /*10f10*/  LDSM.16.MT88.4 R132, [R236+0x16000] ;  /* 0x01600000ec84783b */ /* 0x000f260000004200 */
[C---:B------:R-:W-:Y:S02]  /*10f20*/  FMUL.FTZ R106, R0.reuse, R106 ;  /* 0x0000006a006a7220 */ /* 0x040fe40000410000 */
[----:B------:R-:W-:Y:S02]  /*10f30*/  FMUL.FTZ R107, R0, R107 ;  /* 0x0000006b006b7220 */ /* 0x000fe40000410000 */
[C---:B-----5:R-:W-:Y:S04]  /*10f40*/  HMMA.16816.F32 R84, R160.reuse, R140, R84 ;  /* 0x0000008ca054723c */ /* 0x060fe80000001854 */
        /* <DEDUP_REMOVED lines=20> */
[--C-:B------:R-:W-:Y:S02]  /*11090*/  FFMA.FTZ R189, R189, c[0x0][0x23c], -R177.reuse ;  /* 0x00008f00bdbd7a23 */ /* 0x100fe400000108b1 */
[--C-:B------:R-:W-:Y:S02]  /*110a0*/  FFMA.FTZ R190, R190, c[0x0][0x23c], -R176.reuse ;  /* 0x00008f00bebe7a23 */ /* 0x100fe400000108b0 */
[C---:B-----5:R-:W-:Y:S02]  /*110b0*/  HMMA.16816.F32 R108, R160.reuse, R140, R108 ;  /* 0x0000008ca06c723c */ /* 0x060fe4000000186c */
[----:B------:R-:W5:Y:S02]  /*110c0*/  MUFU.EX2 R189, R189 ;  /* 0x000000bd00bd7308 */ /* 0x000f640000000800 */
[--C-:B------:R-:W-:Y:S02]  /*110d0*/  FFMA.FTZ R191, R191, c[0x0][0x23c], -R176.reuse ;  /* 0x00008f00bfbf7a23 */ /* 0x100fe400000108b0 */
[C---:B------:R-:W-:Y:S02]  /*110e0*/  FMUL.FTZ R120, R2.reuse, R120 ;  /* 0x0000007802787220 */ /* 0x040fe40000410000 */
[C---:B------:R-:W-:Y:S01]  /*110f0*/  HMMA.16816.F32 R112, R160.reuse, R142, R112 ;  /* 0x0000008ea070723c */ /* 0x040fe20000001870 */
[----:B------:R-:W2:Y:S03]  /*11100*/  LDSM.16.MT88.4 R140, [R236+0x10800] ;  /* 0x01080000ec8c783b */ /* 0x000ea60000004200 */
[----:B------:R-:W-:Y:S01]  /*11110*/  FMUL.FTZ R121, R2, R121 ;  /* 0x0000007902797220 */ /* 0x000fe20000410000 */
[----:B------:R-:W-:Y:S01]  /*11120*/  MUFU.EX2 R190, R190 ;  /* 0x000000be00be7308 */ /* 0x000fe20000000800 */
[C---:B------:R-:W-:Y:S02]  /*11130*/  FMUL.FTZ R122, R0.reuse, R122 ;  /* 0x0000007a007a7220 */ /* 0x040fe40000410000 */
[----:B------:R-:W-:Y:S01]  /*11140*/  FMUL.FTZ R123, R0, R123 ;  /* 0x0000007b007b7220 */ /* 0x000fe20000410000 */
[C---:B-1----:R-:W-:Y:S03]  /*11150*/  HMMA.16816.F32 R116, R160.reuse, R136, R116 ;  /* 0x00000088a074723c */ /* 0x042fe60000001874 */
[--C-:B------:R-:W-:Y:S02]  /*11160*/  FFMA.FTZ R203, R203, c[0x0][0x23c], -R176.reuse ;  /* 0x00008f00cbcb7a23 */ /* 0x100fe400000108b0 */
[C---:B------:R-:W-:Y:S01]  /*11170*/  FMUL.FTZ R124, R2.reuse, R124 ;  /* 0x0000007c027c7220 */ /* 0x040fe20000410000 */
[----:B------:R-:W1:Y:S01]  /*11180*/  MUFU.EX2 R191, R191 ;  /* 0x000000bf00bf7308 */ /* 0x000e620000000800 */
[----:B------:R-:W-:Y:S01]  /*11190*/  FMUL.FTZ R125, R2, R125 ;  /* 0x0000007d027d7220 */ /* 0x000fe20000410000 */
[C---:B------:R-:W-:Y:S01]  /*111a0*/  HMMA.16816.F32 R120, R160.reuse, R138, R120 ;  /* 0x0000008aa078723c */ /* 0x040fe20000001878 */
[----:B------:R-:W2:Y:S03]  /*111b0*/  LDSM.16.MT88.4 R136, [R234+0x10800] ;  /* 0x01080000ea88783b */ /* 0x000ea60000004200 */
[C---:B------:R-:W-:Y:S02]  /*111c0*/  FMUL.FTZ R126, R0.reuse, R126 ;  /* 0x0000007e007e7220 */ /* 0x040fe40000410000 */
[----:B------:R-:W-:Y:S02]  /*111d0*/  FMUL.FTZ R127, R0, R127 ;  /* 0x0000007f007f7220 */ /* 0x000fe40000410000 */
[----:B------:R-:W3:Y:S01]  /*111e0*/  MUFU.EX2 R203, R203 ;  /* 0x000000cb00cb7308 */ /* 0x000ee20000000800 */
[C---:B------:R-:W-:Y:S03]  /*111f0*/  FMUL.FTZ R128, R2.reuse, R128 ;  /* 0x0000008002807220 */ /* 0x040fe60000410000 */
[----:B------:R-:W-:Y:S01]  /*11200*/  FMUL.FTZ R129, R2, R129 ;  /* 0x0000008102817220 */ /* 0x000fe20000410000 */
[C---:B----4-:R-:W-:Y:S03]  /*11210*/  HMMA.16816.F32 R124, R160.reuse, R132, R124 ;  /* 0x00000084a07c723c */ /* 0x050fe6000000187c */
[C---:B------:R-:W-:Y:S02]  /*11220*/  FMUL.FTZ R130, R0.reuse, R130 ;  /* 0x0000008200827220 */ /* 0x040fe40000410000 */
[----:B------:R-:W-:Y:S02]  /*11230*/  FMUL.FTZ R131, R0, R131 ;  /* 0x0000008300837220 */ /* 0x000fe40000410000 */
[----:B-----5:R-:W-:Y:S01]  /*11240*/  F2FP.PACK_AB R132, R189, R188 ;  /* 0x000000bcbd84723e */ /* 0x020fe200000000ff */
[--C-:B------:R-:W-:Y:S01]  /*11250*/  FFMA.FTZ R200, R215, c[0x0][0x23c], -R177.reuse ;  /* 0x00008f00d7c87a23 */ /* 0x100fe200000108b1 */
[----:B-1----:R-:W-:Y:S03]  /*11260*/  F2FP.PACK_AB R133, R191, R190 ;  /* 0x000000bebf85723e */ /* 0x002fe600000000ff */
[----:B------:R-:W-:Y:S01]  /*11270*/  HMMA.16816.F32 R128, R160, R134, R128 ;  /* 0x00000086a080723c */ /* 0x000fe20000001880 */
[----:B------:R-:W1:Y:S01]  /*11280*/  LDSM.16.MT88.4 R160, [R233+0x12800] ;  /* 0x01280000e9a0783b */ /* 0x000e620000004200 */
[----:B------:R-:W-:Y:S01]  /*11290*/  MUFU.EX2 R200, R200 ;  /* 0x000000c800c87308 */ /* 0x000fe20000000800 */
[--C-:B------:R-:W-:Y:S02]  /*112a0*/  FFMA.FTZ R213, R213, c[0x0][0x23c], -R177.reuse ;  /* 0x00008f00d5d57a23 */ /* 0x100fe400000108b1 */
[--C-:B------:R-:W-:Y:S02]  /*112b0*/  FFMA.FTZ R204, R211, c[0x0][0x23c], -R176.reuse ;  /* 0x00008f00d3cc7a23 */ /* 0x100fe400000108b0 */
[----:B------:R-:W-:Y:S01]  /*112c0*/  F2FP.PACK_AB R134, R193, R192 ;  /* 0x000000c0c186723e */ /* 0x000fe200000000ff */
[--C-:B------:R-:W-:Y:S01]  /*112d0*/  FFMA.FTZ R209, R209, c[0x0][0x23c], -R176.reuse ;  /* 0x00008f00d1d17a23 */ /* 0x100fe200000108b0 */
[----:B---3--:R-:W-:Y:S03]  /*112e0*/  F2FP.PACK_AB R135, R203, R196 ;  /* 0x000000c4cb87723e */ /* 0x008fe600000000ff */
[--C-:B------:R-:W-:Y:S01]  /*112f0*/  FFMA.FTZ R208, R214, c[0x0][0x23c], -R177.reuse ;  /* 0x00008f00d6d07a23 */ /* 0x100fe200000108b1 */
[----:B------:R-:W3:Y:S01]  /*11300*/  MUFU.EX2 R213, R213 ;  /* 0x000000d500d57308 */ /* 0x000ee20000000800 */
[--C-:B------:R-:W-:Y:S02]  /*11310*/  FFMA.FTZ R211, R210, c[0x0][0x23c], -R177.reuse ;  /* 0x00008f00d2d37a23 */ /* 0x100fe400000108b1 */
[C---:B--2---:R-:W-:Y:S05]  /*11320*/  HMMA.16816.F32 R4, R132.reuse, R140, R4 ;  /* 0x0000008c8404723c */ /* 0x044fea0000001804 */
[--C-:B------:R-:W-:Y:S02]  /*11330*/  FFMA.FTZ R207, R207, c[0x0][0x23c], -R176.reuse ;  /* 0x00008f00cfcf7a23 */ /* 0x100fe400000108b0 */
[--C-:B------:R-:W-:Y:S01]  /*11340*/  FFMA.FTZ R210, R205, c[0x0][0x23c], -R176.reuse ;  /* 0x00008f00cdd27a23 */ /* 0x100fe200000108b0 */
[C---:B------:R-:W-:Y:S01]  /*11350*/  HMMA.16816.F32 R8, R132.reuse, R142, R8 ;  /* 0x0000008e8408723c */ /* 0x040fe20000001808 */
[----:B------:R-:W2:Y:S01]  /*11360*/  LDSM.16.MT88.4 R140, [R234+0x14800] ;  /* 0x01480000ea8c783b */ /* 0x000ea20000004200 */
[----:B------:R-:W-:Y:S02]  /*11370*/  MUFU.EX2 R204, R204 ;  /* 0x000000cc00cc7308 */ /* 0x000fe40000000800 */
[--C-:B------:R-:W-:Y:S02]  /*11380*/  FFMA.FTZ R202, R202, c[0x0][0x23c], -R177.reuse ;  /* 0x00008f00caca7a23 */ /* 0x100fe400000108b1 */
[--C-:B------:R-:W-:Y:S02]  /*11390*/  FFMA.FTZ R205, R206, c[0x0][0x23c], -R177.reuse ;  /* 0x00008f00cecd7a23 */ /* 0x100fe400000108b1 */
[C---:B------:R-:W-:Y:S04]  /*113a0*/  HMMA.16816.F32 R12, R132.reuse, R136, R12 ;  /* 0x00000088840c723c */ /* 0x040fe8000000180c */
[----:B------:R-:W4:Y:S01]  /*113b0*/  MUFU.EX2 R209, R209 ;  /* 0x000000d100d17308 */ /* 0x000f220000000800 */
[--C-:B------:R-:W-:Y:S02]  /*113c0*/  FFMA.FTZ R201, R201, c[0x0][0x23c], -R176.reuse ;  /* 0x00008f00c9c97a23 */ /* 0x100fe400000108b0 */
[--C-:B------:R-:W-:Y:S01]  /*113d0*/  FFMA.FTZ R206, R199, c[0x0][0x23c], -R176.reuse ;  /* 0x00008f00c7ce7a23 */ /* 0x100fe200000108b0 */
[C---:B------:R-:W-:Y:S01]  /*113e0*/  HMMA.16816.F32 R16, R132.reuse, R138, R16 ;  /* 0x0000008a8410723c */ /* 0x040fe20000001810 */
[----:B------:R-:W5:Y:S03]  /*113f0*/  LDSM.16.MT88.4 R136, [R233+0x14800] ;  /* 0x01480000e988783b */ /* 0x000f660000004200 */
[--C-:B------:R-:W-:Y:S02]  /*11400*/  FFMA.FTZ R198, R198, c[0x0][0x23c], -R177.reuse ;  /* 0x00008f00c6c67a23 */ /* 0x100fe400000108b1 */
[----:B------:R-:W-:Y:S01]  /*11410*/  FFMA.FTZ R177, R197, c[0x0][0x23c], -R177 ;  /* 0x00008f00c5b17a23 */ /* 0x000fe200000108b1 */
[----:B------:R-:W-:Y:S01]  /*11420*/  MUFU.EX2 R208, R208 ;  /* 0x000000d000d07308 */ /* 0x000fe20000000800 */
[C---:B------:R-:W-:Y:S04]  /*11430*/  HMMA.16816.F32 R20, R132.reuse, R144, R20 ;  /* 0x000000908414723c */ /* 0x040fe80000001814 */
[--C-:B------:R-:W-:Y:S02]  /*11440*/  FFMA.FTZ R166, R166, c[0x0][0x23c], -R176.reuse ;  /* 0x00008f00a6a67a23 */ /* 0x100fe400000108b0 */
[----:B------:R-:W-:Y:S02]  /*11450*/  FFMA.FTZ R176, R165, c[0x0][0x23c], -R176 ;  /* 0x00008f00a5b07a23 */ /* 0x000fe400000108b0 */
[C---:B------:R-:W-:Y:S01]  /*11460*/  HMMA.16816.F32 R24, R132.reuse, R146, R24 ;  /* 0x000000928418723c */ /* 0x040fe20000001818 */
[----:B------:R-:W1:Y:S01]  /*11470*/  LDSM.16.MT88.4 R144, [R232+0x14800] ;  /* 0x01480000e890783b */ /* 0x000e620000004200 */
[----:B------:R-:W-:Y:S02]  /*11480*/  MUFU.EX2 R197, R177 ;  /* 0x000000b100c57308 */ /* 0x000fe40000000800 */
[----:B------:R-:W-:Y:S02]  /*11490*/  FFMA.FTZ R185, R0, R212, R185 ;  /* 0x000000d400b97223 */ /* 0x000fe400000100b9 */
[----:B------:R-:W-:Y:S01]  /*114a0*/  FFMA.FTZ R187, R2, R167, R187 ;  /* 0x000000a702bb7223 */ /* 0x000fe200000100bb */
[----:B------:R-:W-:Y:S01]  /*114b0*/  MOV R167, R164 ;  /* 0x000000a400a77202 */ /* 0x000fe20000000f00 */
[C---:B------:R-:W-:Y:S04]  /*114c0*/  HMMA.16816.F32 R28, R132.reuse, R148, R28 ;  /* 0x00000094841c723c */ /* 0x040fe8000000181c */
[----:B------:R1:W-:Y:S01]  /*114d0*/  MUFU.EX2 R165, R176 ;  /* 0x000000b000a57308 */ /* 0x0003e20000000800 */
[----:B------:R-:W-:Y:S02]  /*114e0*/  FADD.FTZ R187, R186, R187 ;  /* 0x000000bbbabb7221 */ /* 0x000fe40000010000 */
[----:B------:R-:W-:Y:S01]  /*114f0*/  FADD.FTZ R182, R182, R185 ;  /* 0x000000b9b6b67221 */ /* 0x000fe20000010000 */
[C---:B------:R-:W-:Y:S01]  /*11500*/  HMMA.16816.F32 R32, R132.reuse, R150, R32 ;  /* 0x000000968420723c */ /* 0x040fe20000001820 */
[----:B------:R-:W2:Y:S03]  /*11510*/  LDSM.16.MT88.4 R148, [R236+0x16800] ;  /* 0x01680000ec94783b */ /* 0x000ea60000004200 */
[----:B------:R-:W-:Y:S02]  /*11520*/  FADD.FTZ R184, R184, R187 ;  /* 0x000000bbb8b87221 */ /* 0x000fe40000010000 */
[----:B------:R-:W2:Y:S01]  /*11530*/  MUFU.EX2 R211, R211 ;  /* 0x000000d300d37308 */ /* 0x000ea20000000800 */
[----:B------:R-:W-:Y:S01]  /*11540*/  FADD.FTZ R181, R181, R182 ;  /* 0x000000b6b5b57221 */ /* 0x000fe20000010000 */
[C---:B------:R-:W-:Y:S04]  /*11550*/  HMMA.16816.F32 R36, R132.reuse, R152, R36 ;  /* 0x000000988424723c */ /* 0x040fe80000001824 */
[----:B------:R-:W-:Y:S02]  /*11560*/  FADD.FTZ R183, R183, R184 ;  /* 0x000000b8b7b77221 */ /* 0x000fe40000010000 */
[----:B------:R-:W-:Y:S02]  /*11570*/  FADD.FTZ R181, R180, R181 ;  /* 0x000000b5b4b57221 */ /* 0x000fe40000010000 */
[C---:B------:R-:W-:Y:S01]  /*11580*/  HMMA.16816.F32 R40, R132.reuse, R154, R40 ;  /* 0x0000009a8428723c */ /* 0x040fe20000001828 */
[----:B------:R-:W-:Y:S01]  /*11590*/  LDSM.16.MT88.4 R152, [R232+0x11000] ;  /* 0x01100000e898783b */ /* 0x000fe20000004200 */
[----:B------:R-:W-:Y:S02]  /*115a0*/  MUFU.EX2 R207, R207 ;  /* 0x000000cf00cf7308 */ /* 0x000fe40000000800 */
[----:B------:R-:W-:Y:S02]  /*115b0*/  FADD.FTZ R188, R188, R183 ;  /* 0x000000b7bcbc7221 */ /* 0x000fe40000010000 */
[----:B------:R-:W-:Y:S02]  /*115c0*/  FADD.FTZ R190, R190, R181 ;  /* 0x000000b5bebe7221 */ /* 0x000fe40000010000 */
[C---:B------:R-:W-:Y:S01]  /*115d0*/  HMMA.16816.F32 R44, R132.reuse, R156, R44 ;  /* 0x0000009c842c723c */ /* 0x040fe2000000182c */
[----:B-1----:R-:W-:Y:S03]  /*115e0*/  LDSM.16.MT88.4 R176, [R233+0x15800] ;  /* 0x01580000e9b0783b */ /* 0x002fe60000004200 */
[----:B------:R-:W1:Y:S01]  /*115f0*/  MUFU.EX2 R210, R210 ;  /* 0x000000d200d27308 */ /* 0x000e620000000800 */
[----:B------:R-:W-:Y:S02]  /*11600*/  FADD.FTZ R189, R189, R188 ;  /* 0x000000bcbdbd7221 */ /* 0x000fe40000010000 */
[----:B------:R-:W-:Y:S01]  /*11610*/  FADD.FTZ R191, R191, R190 ;  /* 0x000000bebfbf7221 */ /* 0x000fe20000010000 */
[C---:B------:R-:W-:Y:S01]  /*11620*/  HMMA.16816.F32 R48, R132.reuse, R158, R48 ;  /* 0x0000009e8430723c */ /* 0x040fe20000001830 */
[----:B------:R-:W-:Y:S03]  /*11630*/  LDSM.16.MT88.4 R156, [R234+0x13000] ;  /* 0x01300000ea9c783b */ /* 0x000fe60000004200 */
[----:B------:R-:W-:Y:S02]  /*11640*/  FADD.FTZ R192, R192, R189 ;  /* 0x000000bdc0c07221 */ /* 0x000fe40000010000 */
[----:B------:R-:W-:Y:S01]  /*11650*/  MUFU.EX2 R202, R202 ;  /* 0x000000ca00ca7308 */ /* 0x000fe20000000800 */
[----:B------:R-:W-:Y:S01]  /*11660*/  FADD.FTZ R196, R196, R191 ;  /* 0x000000bfc4c47221 */ /* 0x000fe20000010000 */
[C---:B------:R-:W-:Y:S04]  /*11670*/  HMMA.16816.F32 R52, R132.reuse, R160, R52 ;  /* 0x000000a08434723c */ /* 0x040fe80000001834 */
[----:B------:R-:W-:Y:S02]  /*11680*/  FADD.FTZ R193, R193, R192 ;  /* 0x000000c0c1c17221 */ /* 0x000fe40000010000 */
[----:B------:R-:W-:Y:S02]  /*11690*/  FADD.FTZ R203, R203, R196 ;  /* 0x000000c4cbcb7221 */ /* 0x000fe40000010000 */
[C---:B------:R-:W-:Y:S01]  /*116a0*/  HMMA.16816.F32 R56, R132.reuse, R162, R56 ;  /* 0x000000a28438723c */ /* 0x040fe20000001838 */
[----:B------:R-:W-:Y:S01]  /*116b0*/  LDSM.16.MT88.4 R160, [R233+0x13000] ;  /* 0x01300000e9a0783b */ /* 0x000fe20000004200 */
[----:B------:R-:W1:Y:S06]  /*116c0*/  MUFU.EX2 R205, R205 ;  /* 0x000000cd00cd7308 */ /* 0x000e6c0000000800 */
[C---:B------:R-:W-:Y:S04]  /*116d0*/  HMMA.16816.F32 R60, R132.reuse, R168, R60 ;  /* 0x000000a8843c723c */ /* 0x040fe8000000183c */
[----:B------:R-:W-:Y:S04]  /*116e0*/  MUFU.EX2 R201, R201 ;  /* 0x000000c900c97308 */ /* 0x000fe80000000800 */
[C---:B------:R-:W-:Y:S01]  /*116f0*/  HMMA.16816.F32 R64, R132.reuse, R170, R64 ;  /* 0x000000aa8440723c */ /* 0x040fe20000001840 */
[----:B------:R-:W-:Y:S05]  /*11700*/  LDSM.16.MT88.4 R168, [R232+0x13000] ;  /* 0x01300000e8a8783b */ /* 0x000fea0000004200 */
[----:B------:R-:W1:Y:S02]  /*11710*/  MUFU.EX2 R206, R206 ;  /* 0x000000ce00ce7308 */ /* 0x000e640000000800 */
[C---:B------:R-:W-:Y:S08]  /*11720*/  HMMA.16816.F32 R68, R132.reuse, R172, R68 ;  /* 0x000000ac8444723c */ /* 0x040ff00000001844 */
[C---:B------:R-:W-:Y:S01]  /*11730*/  HMMA.16816.F32 R72, R132.reuse, R174, R72 ;  /* 0x000000ae8448723c */ /* 0x040fe20000001848 */
[----:B------:R-:W-:Y:S01]  /*11740*/  LDSM.16.MT88.4 R172, [R236+0x15000] ;  /* 0x01500000ecac783b */ /* 0x000fe20000004200 */
[----:B------:R-:W1:Y:S06]  /*11750*/  MUFU.EX2 R198, R198 ;  /* 0x000000c600c67308 */ /* 0x000e6c0000000800 */
[C---:B--2---:R-:W-:Y:S04]  /*11760*/  HMMA.16816.F32 R76, R132.reuse, R140, R76 ;  /* 0x0000008c844c723c */ /* 0x044fe8000000184c */
[----:B------:R-:W2:Y:S04]  /*11770*/  MUFU.EX2 R166, R166 ;  /* 0x000000a600a67308 */ /* 0x000ea80000000800 */
[C---:B------:R-:W-:Y:S01]  /*11780*/  HMMA.16816.F32 R80, R132.reuse, R142, R80 ;  /* 0x0000008e8450723c */ /* 0x040fe20000001850 */
[----:B------:R-:W1:Y:S07]  /*11790*/  LDSM.16.MT88.4 R140, [R234+0x16800] ;  /* 0x01680000ea8c783b */ /* 0x000e6e0000004200 */
[C---:B-----5:R-:W-:Y:S08]  /*117a0*/  HMMA.16816.F32 R84, R132.reuse, R136, R84 ;  /* 0x000000888454723c */ /* 0x060ff00000001854 */
[C---:B------:R-:W-:Y:S01]  /*117b0*/  HMMA.16816.F32 R88, R132.reuse, R138, R88 ;  /* 0x0000008a8458723c */ /* 0x040fe20000001858 */
[----:B------:R-:W5:Y:S07]  /*117c0*/  LDSM.16.MT88.4 R136, [R233+0x16800] ;  /* 0x01680000e988783b */ /* 0x000f6e0000004200 */
[C---:B------:R-:W-:Y:S08]  /*117d0*/  HMMA.16816.F32 R92, R132.reuse, R144, R92 ;  /* 0x00000090845c723c */ /* 0x040ff0000000185c */
[C---:B------:R-:W-:Y:S01]  /*117e0*/  HMMA.16816.F32 R96, R132.reuse, R146, R96 ;  /* 0x000000928460723c */ /* 0x040fe20000001860 */
[----:B------:R-:W2:Y:S07]  /*117f0*/  LDSM.16.MT88.4 R144, [R232+0x16800] ;  /* 0x01680000e890783b */ /* 0x000eae0000004200 */
[C---:B------:R-:W-:Y:S08]  /*11800*/  HMMA.16816.F32 R100, R132.reuse, R148, R100 ;  /* 0x000000948464723c */ /* 0x040ff00000001864 */
[C---:B------:R-:W-:Y:S01]  /*11810*/  HMMA.16816.F32 R104, R132.reuse, R150, R104 ;  /* 0x000000968468723c */ /* 0x040fe20000001868 */
[----:B------:R-:W-:Y:S07]  /*11820*/  LDSM.16.MT88.4 R148, [R233+0x11000] ;  /* 0x01100000e994783b */ /* 0x000fee0000004200 */
[C---:B-1----:R-:W-:Y:S08]  /*11830*/  HMMA.16816.F32 R108, R132.reuse, R140, R108 ;  /* 0x0000008c846c723c */ /* 0x042ff0000000186c */
[C---:B------:R-:W-:Y:S01]  /*11840*/  HMMA.16816.F32 R112, R132.reuse, R142, R112 ;  /* 0x0000008e8470723c */ /* 0x040fe20000001870 */
[----:B------:R-:W1:Y:S07]  /*11850*/  LDSM.16.MT88.4 R140, [R236+0x11000] ;  /* 0x01100000ec8c783b */ /* 0x000e6e0000004200 */
[C---:B-----5:R-:W-:Y:S08]  /*11860*/  HMMA.16816.F32 R116, R132.reuse, R136, R116 ;  /* 0x000000888474723c */ /* 0x060ff00000001874 */
[C---:B------:R-:W-:Y:S01]  /*11870*/  HMMA.16816.F32 R120, R132.reuse, R138, R120 ;  /* 0x0000008a8478723c */ /* 0x040fe20000001878 */
[----:B------:R-:W5:Y:S07]  /*11880*/  LDSM.16.MT88.4 R136, [R234+0x11000] ;  /* 0x01100000ea88783b */ /* 0x000f6e0000004200 */
[C---:B--2---:R-:W-:Y:S08]  /*11890*/  HMMA.16816.F32 R124, R132.reuse, R144, R124 ;  /* 0x00000090847c723c */ /* 0x044ff0000000187c */
[----:B------:R-:W-:Y:S01]  /*118a0*/  HMMA.16816.F32 R128, R132, R146, R128 ;  /* 0x000000928480723c */ /* 0x000fe20000001880 */
[----:B------:R-:W2:Y:S06]  /*118b0*/  LDSM.16.MT88.4 R144, [R236+0x13000] ;  /* 0x01300000ec90783b */ /* 0x000eac0000004200 */
[----:B---3--:R-:W-:Y:S01]  /*118c0*/  F2FP.PACK_AB R132, R213, R200 ;  /* 0x000000c8d584723e */ /* 0x008fe200000000ff */
[----:B------:R-:W-:Y:S01]  /*118d0*/  FADD.FTZ R200, R200, R193 ;  /* 0x000000c1c8c87221 */ /* 0x000fe20000010000 */
[----:B----4-:R-:W-:Y:S03]  /*118e0*/  F2FP.PACK_AB R133, R209, R204 ;  /* 0x000000ccd185723e */ /* 0x010fe600000000ff */
[----:B------:R-:W-:Y:S01]  /*118f0*/  F2FP.PACK_AB R134, R211, R208 ;  /* 0x000000d0d386723e */ /* 0x000fe200000000ff */
[----:B------:R-:W-:Y:S01]  /*11900*/  FADD.FTZ R213, R213, R200 ;  /* 0x000000c8d5d57221 */ /* 0x000fe20000010000 */
[----:B------:R-:W-:Y:S01]  /*11910*/  F2FP.PACK_AB R135, R210, R207 ;  /* 0x000000cfd287723e */ /* 0x000fe200000000ff */
[----:B------:R-:W-:Y:S02]  /*11920*/  FADD.FTZ R204, R204, R203 ;  /* 0x000000cbcccc7221 */ /* 0x000fe40000010000 */
[----:B------:R-:W-:Y:S02]  /*11930*/  FADD.FTZ R208, R208, R213 ;  /* 0x000000d5d0d07221 */ /* 0x000fe40000010000 */
[----:B------:R-:W-:Y:S02]  /*11940*/  FADD.FTZ R204, R209, R204 ;  /* 0x000000ccd1cc7221 */ /* 0x000fe40000010000 */
[C---:B-1----:R-:W-:Y:S03]  /*11950*/  HMMA.16816.F32 R4, R132.reuse, R140, R4 ;  /* 0x0000008c8404723c */ /* 0x042fe60000001804 */
[----:B------:R-:W-:Y:S02]  /*11960*/  FADD.FTZ R211, R211, R208 ;  /* 0x000000d0d3d37221 */ /* 0x000fe40000010000 */
[----:B------:R-:W-:Y:S03]  /*11970*/  FADD.FTZ R207, R207, R204 ;  /* 0x000000cccfcf7221 */ /* 0x000fe60000010000 */
[C---:B------:R-:W-:Y:S01]  /*11980*/  HMMA.16816.F32 R8, R132.reuse, R142, R8 ;  /* 0x0000008e8408723c */ /* 0x040fe20000001808 */
[----:B------:R-:W1:Y:S03]  /*11990*/  LDSM.16.MT88.4 R140, [R234+0x15000] ;  /* 0x01500000ea8c783b */ /* 0x000e660000004200 */
[----:B------:R-:W-:Y:S04]  /*119a0*/  FADD.FTZ R210, R210, R207 ;  /* 0x000000cfd2d27221 */ /* 0x000fe80000010000 */
[C---:B-----5:R-:W-:Y:S08]  /*119b0*/  HMMA.16816.F32 R12, R132.reuse, R136, R12 ;  /* 0x00000088840c723c */ /* 0x060ff0000000180c */
[C---:B------:R-:W-:Y:S01]  /*119c0*/  HMMA.16816.F32 R16, R132.reuse, R138, R16 ;  /* 0x0000008a8410723c */ /* 0x040fe20000001810 */
[----:B------:R-:W3:Y:S07]  /*119d0*/  LDSM.16.MT88.4 R136, [R233+0x15000] ;  /* 0x01500000e988783b */ /* 0x000eee0000004200 */
[C---:B------:R-:W-:Y:S08]  /*119e0*/  HMMA.16816.F32 R20, R132.reuse, R148, R20 ;  /* 0x000000948414723c */ /* 0x040ff00000001814 */
[C---:B------:R-:W-:Y:S01]  /*119f0*/  HMMA.16816.F32 R24, R132.reuse, R150, R24 ;  /* 0x000000968418723c */ /* 0x040fe20000001818 */
[----:B------:R-:W-:Y:S07]  /*11a00*/  LDSM.16.MT88.4 R148, [R236+0x17000] ;  /* 0x01700000ec94783b */ /* 0x000fee0000004200 */
[C---:B------:R-:W-:Y:S08]  /*11a10*/  HMMA.16816.F32 R28, R132.reuse, R152, R28 ;  /* 0x00000098841c723c */ /* 0x040ff0000000181c */
[C---:B------:R-:W-:Y:S08]  /*11a20*/  HMMA.16816.F32 R32, R132.reuse, R154, R32 ;  /* 0x0000009a8420723c */ /* 0x040ff00000001820 */
[C---:B--2---:R-:W-:Y:S08]  /*11a30*/  HMMA.16816.F32 R36, R132.reuse, R144, R36 ;  /* 0x000000908424723c */ /* 0x044ff00000001824 */
[C---:B------:R-:W-:Y:S01]  /*11a40*/  HMMA.16816.F32 R40, R132.reuse, R146, R40 ;  /* 0x000000928428723c */ /* 0x040fe20000001828 */
[----:B------:R-:W2:Y:S07]  /*11a50*/  LDSM.16.MT88.4 R144, [R232+0x15000] ;  /* 0x01500000e890783b */ /* 0x000eae0000004200 */
[C---:B------:R-:W-:Y:S08]  /*11a60*/  HMMA.16816.F32 R44, R132.reuse, R156, R44 ;  /* 0x0000009c842c723c */ /* 0x040ff0000000182c */
[C---:B------:R-:W-:Y:S01]  /*11a70*/  HMMA.16816.F32 R48, R132.reuse, R158, R48 ;  /* 0x0000009e8430723c */ /* 0x040fe20000001830 */
[----:B------:R-:W-:Y:S07]  /*11a80*/  LDSM.16.MT88.4 R156, [R236+0x11800] ;  /* 0x01180000ec9c783b */ /* 0x000fee0000004200 */
[C---:B------:R-:W-:Y:S08]  /*11a90*/  HMMA.16816.F32 R52, R132.reuse, R160, R52 ;  /* 0x000000a08434723c */ /* 0x040ff00000001834 */
[C---:B------:R-:W-:Y:S08]  /*11aa0*/  HMMA.16816.F32 R56, R132.reuse, R162, R56 ;  /* 0x000000a28438723c */ /* 0x040ff00000001838 */
[C---:B------:R-:W-:Y:S07]  /*11ab0*/  HMMA.16816.F32 R60, R132.reuse, R168, R60 ;  /* 0x000000a8843c723c */ /* 0x040fee000000183c */
[----:B------:R-:W-:Y:S01]  /*11ac0*/  F2FP.PACK_AB R168, R205, R202 ;  /* 0x000000cacda8723e */ /* 0x000fe200000000ff */
[C---:B------:R-:W-:Y:S04]  /*11ad0*/  HMMA.16816.F32 R64, R132.reuse, R170, R64 ;  /* 0x000000aa8440723c */ /* 0x040fe80000001840 */
[----:B------:R-:W-:Y:S01]  /*11ae0*/  F2FP.PACK_AB R169, R206, R201 ;  /* 0x000000c9cea9723e */ /* 0x000fe200000000ff */
[----:B------:R-:W-:Y:S02]  /*11af0*/  FADD.FTZ R202, R202, R211 ;  /* 0x000000d3caca7221 */ /* 0x000fe40000010000 */
[----:B------:R-:W-:Y:S01]  /*11b00*/  F2FP.PACK_AB R170, R197, R198 ;  /* 0x000000c6c5aa723e */ /* 0x000fe200000000ff */
[C---:B------:R-:W-:Y:S04]  /*11b10*/  HMMA.16816.F32 R68, R132.reuse, R172, R68 ;  /* 0x000000ac8444723c */ /* 0x040fe80000001844 */
[----:B------:R-:W-:Y:S01]  /*11b20*/  F2FP.PACK_AB R171, R165, R166 ;  /* 0x000000a6a5ab723e */ /* 0x000fe200000000ff */
[----:B------:R-:W-:Y:S02]  /*11b30*/  FADD.FTZ R205, R205, R202 ;  /* 0x000000cacdcd7221 */ /* 0x000fe40000010000 */
[----:B------:R-:W-:Y:S01]  /*11b40*/  FADD.FTZ R201, R201, R210 ;  /* 0x000000d2c9c97221 */ /* 0x000fe20000010000 */
[C---:B------:R-:W-:Y:S01]  /*11b50*/  HMMA.16816.F32 R72, R132.reuse, R174, R72 ;  /* 0x000000ae8448723c */ /* 0x040fe20000001848 */
[----:B------:R-:W-:Y:S03]  /*11b60*/  LDSM.16.MT88.4 R172, [R233+0x13800] ;  /* 0x01380000e9ac783b */ /* 0x000fe60000004200 */
[----:B------:R-:W-:Y:S02]  /*11b70*/  FADD.FTZ R198, R198, R205 ;  /* 0x000000cdc6c67221 */ /* 0x000fe40000010000 */
[----:B------:R-:W-:Y:S02]  /*11b80*/  FADD.FTZ R201, R206, R201 ;  /* 0x000000c9cec97221 */ /* 0x000fe40000010000 */
[C---:B-1----:R-:W-:Y:S04]  /*11b90*/  HMMA.16816.F32 R76, R132.reuse, R140, R76 ;  /* 0x0000008c844c723c */ /* 0x042fe8000000184c */
[----:B------:R-:W-:Y:S02]  /*11ba0*/  FADD.FTZ R0, R197, R198 ;  /* 0x000000c6c5007221 */ /* 0x000fe40000010000 */
[----:B------:R-:W-:Y:S02]  /*11bb0*/  FADD.FTZ R166, R166, R201 ;  /* 0x000000c9a6a67221 */ /* 0x000fe40000010000 */
[C---:B------:R-:W-:Y:S01]  /*11bc0*/  HMMA.16816.F32 R80, R132.reuse, R142, R80 ;  /* 0x0000008e8450723c */ /* 0x040fe20000001850 */
[----:B------:R-:W1:Y:S07]  /*11bd0*/  LDSM.16.MT88.4 R140, [R234+0x17000] ;  /* 0x01700000ea8c783b */ /* 0x000e6e0000004200 */
[C---:B---3--:R-:W-:Y:S01]  /*11be0*/  HMMA.16816.F32 R84, R132.reuse, R136, R84 ;  /* 0x000000888454723c */ /* 0x048fe20000001854 */
[----:B------:R3:W-:Y:S07]  /*11bf0*/  STL [R1+0x4], R0 ;  /* 0x0000040001007387 */ /* 0x0007ee0000100800 */
[C---:B------:R-:W-:Y:S01]  /*11c00*/  HMMA.16816.F32 R88, R132.reuse, R138, R88 ;  /* 0x0000008a8458723c */ /* 0x040fe20000001858 */
[----:B------:R-:W4:Y:S07]  /*11c10*/  LDSM.16.MT88.4 R136, [R233+0x17000] ;  /* 0x01700000e988783b */ /* 0x000f2e0000004200 */
[C---:B--2---:R-:W-:Y:S08]  /*11c20*/  HMMA.16816.F32 R92, R132.reuse, R144, R92 ;  /* 0x00000090845c723c */ /* 0x044ff0000000185c */
[C---:B------:R-:W-:Y:S01]  /*11c30*/  HMMA.16816.F32 R96, R132.reuse, R146, R96 ;  /* 0x000000928460723c */ /* 0x040fe20000001860 */
[----:B------:R-:W2:Y:S03]  /*11c40*/  LDSM.16.MT88.4 R144, [R232+0x17000] ;  /* 0x01700000e890783b */ /* 0x000ea60000004200 */
[----:B---3--:R-:W-:Y:S04]  /*11c50*/  FADD.FTZ R0, R165, R166 ;  /* 0x000000a6a5007221 */ /* 0x008fe80000010000 */
[C---:B------:R-:W-:Y:S01]  /*11c60*/  HMMA.16816.F32 R100, R132.reuse, R148, R100 ;  /* 0x000000948464723c */ /* 0x040fe20000001864 */
[----:B------:R3:W-:Y:S07]  /*11c70*/  STL [R1], R0 ;  /* 0x0000000001007387 */ /* 0x0007ee0000100800 */
[C---:B------:R-:W-:Y:S01]  /*11c80*/  HMMA.16816.F32 R104, R132.reuse, R150, R104 ;  /* 0x000000968468723c */ /* 0x040fe20000001868 */
[----:B------:R-:W5:Y:S07]  /*11c90*/  LDSM.16.MT88.4 R148, [R234+0x11800] ;  /* 0x01180000ea94783b */ /* 0x000f6e0000004200 */
[C---:B-1----:R-:W-:Y:S08]  /*11ca0*/  HMMA.16816.F32 R108, R132.reuse, R140, R108 ;  /* 0x0000008c846c723c */ /* 0x042ff0000000186c */
[C---:B------:R-:W-:Y:S01]  /*11cb0*/  HMMA.16816.F32 R112, R132.reuse, R142, R112 ;  /* 0x0000008e8470723c */ /* 0x040fe20000001870 */
[----:B------:R-:W1:Y:S03]  /*11cc0*/  LDSM.16.MT88.4 R140, [R233+0x11800] ;  /* 0x01180000e98c783b */ /* 0x000e660000004200 */
[----:B---3--:R-:W-:Y:S04]  /*11cd0*/  MOV R0, R3 ;  /* 0x0000000300007202 */ /* 0x008fe80000000f00 */
[C---:B----4-:R-:W-:Y:S08]  /*11ce0*/  HMMA.16816.F32 R116, R132.reuse, R136, R116 ;  /* 0x000000888474723c */ /* 0x050ff00000001874 */
[C---:B------:R-:W-:Y:S08]  /*11cf0*/  HMMA.16816.F32 R120, R132.reuse, R138, R120 ;  /* 0x0000008a8478723c */ /* 0x040ff00000001878 */
[C---:B--2---:R-:W-:Y:S08]  /*11d00*/  HMMA.16816.F32 R124, R132.reuse, R144, R124 ;  /* 0x00000090847c723c */ /* 0x044ff0000000187c */
[----:B------:R-:W-:Y:S01]  /*11d10*/  HMMA.16816.F32 R128, R132, R146, R128 ;  /* 0x000000928480723c */ /* 0x000fe20000001880 */
[----:B------:R-:W2:Y:S07]  /*11d20*/  LDSM.16.MT88.4 R132, [R232+0x11800] ;  /* 0x01180000e884783b */ /* 0x000eae0000004200 */
[C---:B------:R-:W-:Y:S01]  /*11d30*/  HMMA.16816.F32 R160, R168.reuse, R156, R4 ;  /* 0x0000009ca8a0723c */ /* 0x040fe20000001804 */
[----:B------:R-:W3:Y:S07]  /*11d40*/  LDSM.16.MT88.4 R4, [R236+0x13800] ;  /* 0x01380000ec04783b */ /* 0x000eee0000004200 */
[C---:B------:R-:W-:Y:S01]  /*11d50*/  HMMA.16816.F32 R156, R168.reuse, R158, R8 ;  /* 0x0000009ea89c723c */ /* 0x040fe20000001808 */
[----:B------:R-:W4:Y:S07]  /*11d60*/  LDSM.16.MT88.4 R8, [R234+0x13800] ;  /* 0x01380000ea08783b */ /* 0x000f2e0000004200 */
[C---:B-----5:R-:W-:Y:S01]  /*11d70*/  HMMA.16816.F32 R152, R168.reuse, R148, R12 ;  /* 0x00000094a898723c */ /* 0x060fe2000000180c */
[----:B------:R-:W5:Y:S07]  /*11d80*/  LDSM.16.MT88.4 R12, [R232+0x13800] ;  /* 0x01380000e80c783b */ /* 0x000f6e0000004200 */
[C---:B------:R-:W-:Y:S01]  /*11d90*/  HMMA.16816.F32 R148, R168.reuse, R150, R16 ;  /* 0x00000096a894723c */ /* 0x040fe20000001810 */
[----:B------:R-:W4:Y:S07]  /*11da0*/  LDSM.16.MT88.4 R16, [R236+0x15800] ;  /* 0x01580000ec10783b */ /* 0x000f2e0000004200 */
[C---:B-1----:R-:W-:Y:S01]  /*11db0*/  HMMA.16816.F32 R144, R168.reuse, R140, R20 ;  /* 0x0000008ca890723c */ /* 0x042fe20000001814 */
[----:B------:R-:W1:Y:S07]  /*11dc0*/  LDSM.16.MT88.4 R20, [R234+0x15800] ;  /* 0x01580000ea14783b */ /* 0x000e6e0000004200 */
[C---:B------:R-:W-:Y:S01]  /*11dd0*/  HMMA.16816.F32 R140, R168.reuse, R142, R24 ;  /* 0x0000008ea88c723c */ /* 0x040fe20000001818 */
[----:B------:R-:W1:Y:S07]  /*11de0*/  LDSM.16.MT88.4 R24, [R232+0x15800] ;  /* 0x01580000e818783b */ /* 0x000e6e0000004200 */
[C---:B--2---:R-:W-:Y:S01]  /*11df0*/  HMMA.16816.F32 R136, R168.reuse, R132, R28 ;  /* 0x00000084a888723c */ /* 0x044fe2000000181c */
[----:B------:R-:W2:Y:S07]  /*11e00*/  LDSM.16.MT88.4 R28, [R236+0x17800] ;  /* 0x01780000ec1c783b */ /* 0x000eae0000004200 */
[C---:B------:R-:W-:Y:S08]  /*11e10*/  HMMA.16816.F32 R132, R168.reuse, R134, R32 ;  /* 0x00000086a884723c */ /* 0x040ff00000001820 */
[C---:B---3--:R-:W-:Y:S08]  /*11e20*/  HMMA.16816.F32 R36, R168.reuse, R4, R36 ;  /* 0x00000004a824723c */ /* 0x048ff00000001824 */
[C---:B------:R-:W-:Y:S01]  /*11e30*/  HMMA.16816.F32 R40, R168.reuse, R6, R40 ;  /* 0x00000006a828723c */ /* 0x040fe20000001828 */
[----:B------:R-:W3:Y:S07]  /*11e40*/  LDSM.16.MT88.4 R4, [R234+0x17800] ;  /* 0x01780000ea04783b */ /* 0x000eee0000004200 */
[C---:B----4-:R-:W-:Y:S08]  /*11e50*/  HMMA.16816.F32 R44, R168.reuse, R8, R44 ;  /* 0x00000008a82c723c */ /* 0x050ff0000000182c */
[C---:B------:R-:W-:Y:S01]  /*11e60*/  HMMA.16816.F32 R48, R168.reuse, R10, R48 ;  /* 0x0000000aa830723c */ /* 0x040fe20000001830 */
[----:B------:R-:W4:Y:S07]  /*11e70*/  LDSM.16.MT88.4 R8, [R233+0x17800] ;  /* 0x01780000e908783b */ /* 0x000f2e0000004200 */
[C---:B------:R-:W-:Y:S08]  /*11e80*/  HMMA.16816.F32 R52, R168.reuse, R172, R52 ;  /* 0x000000aca834723c */ /* 0x040ff00000001834 */
[C---:B------:R-:W-:Y:S08]  /*11e90*/  HMMA.16816.F32 R56, R168.reuse, R174, R56 ;  /* 0x000000aea838723c */ /* 0x040ff00000001838 */
[C---:B-----5:R-:W-:Y:S08]  /*11ea0*/  HMMA.16816.F32 R60, R168.reuse, R12, R60 ;  /* 0x0000000ca83c723c */ /* 0x060ff0000000183c */
[C---:B------:R-:W-:Y:S01]  /*11eb0*/  HMMA.16816.F32 R64, R168.reuse, R14, R64 ;  /* 0x0000000ea840723c */ /* 0x040fe20000001840 */
[----:B------:R-:W5:Y:S07]  /*11ec0*/  LDSM.16.MT88.4 R12, [R232+0x17800] ;  /* 0x01780000e80c783b */ /* 0x000f6e0000004200 */
[C---:B------:R-:W-:Y:S08]  /*11ed0*/  HMMA.16816.F32 R68, R168.reuse, R16, R68 ;  /* 0x00000010a844723c */ /* 0x040ff00000001844 */
[C---:B------:R-:W-:Y:S08]  /*11ee0*/  HMMA.16816.F32 R72, R168.reuse, R18, R72 ;  /* 0x00000012a848723c */ /* 0x040ff00000001848 */
[C---:B-1----:R-:W-:Y:S08]  /*11ef0*/  HMMA.16816.F32 R76, R168.reuse, R20, R76 ;  /* 0x00000014a84c723c */ /* 0x042ff0000000184c */
[C---:B------:R-:W-:Y:S08]  /*11f00*/  HMMA.16816.F32 R80, R168.reuse, R22, R80 ;  /* 0x00000016a850723c */ /* 0x040ff00000001850 */
[C---:B------:R-:W-:Y:S08]  /*11f10*/  HMMA.16816.F32 R84, R168.reuse, R176, R84 ;  /* 0x000000b0a854723c */ /* 0x040ff00000001854 */
[C---:B------:R-:W-:Y:S08]  /*11f20*/  HMMA.16816.F32 R88, R168.reuse, R178, R88 ;  /* 0x000000b2a858723c */ /* 0x040ff00000001858 */
[C---:B------:R-:W-:Y:S08]  /*11f30*/  HMMA.16816.F32 R92, R168.reuse, R24, R92 ;  /* 0x00000018a85c723c */ /* 0x040ff0000000185c */
[C---:B------:R-:W-:Y:S08]  /*11f40*/  HMMA.16816.F32 R96, R168.reuse, R26, R96 ;  /* 0x0000001aa860723c */ /* 0x040ff00000001860 */
[C---:B--2---:R-:W-:Y:S08]  /*11f50*/  HMMA.16816.F32 R100, R168.reuse, R28, R100 ;  /* 0x0000001ca864723c */ /* 0x044ff00000001864 */
[C---:B------:R-:W-:Y:S08]  /*11f60*/  HMMA.16816.F32 R104, R168.reuse, R30, R104 ;  /* 0x0000001ea868723c */ /* 0x040ff00000001868 */
[C---:B---3--:R-:W-:Y:S08]  /*11f70*/  HMMA.16816.F32 R108, R168.reuse, R4, R108 ;  /* 0x00000004a86c723c */ /* 0x048ff0000000186c */
[C---:B------:R-:W-:Y:S08]  /*11f80*/  HMMA.16816.F32 R112, R168.reuse, R6, R112 ;  /* 0x00000006a870723c */ /* 0x040ff00000001870 */
[C---:B----4-:R-:W-:Y:S08]  /*11f90*/  HMMA.16816.F32 R116, R168.reuse, R8, R116 ;  /* 0x00000008a874723c */ /* 0x050ff00000001874 */
[C---:B------:R-:W-:Y:S08]  /*11fa0*/  HMMA.16816.F32 R120, R168.reuse, R10, R120 ;  /* 0x0000000aa878723c */ /* 0x040ff00000001878 */
[C---:B-----5:R-:W-:Y:S08]  /*11fb0*/  HMMA.16816.F32 R124, R168.reuse, R12, R124 ;  /* 0x0000000ca87c723c */ /* 0x060ff0000000187c */
[----:B------:R-:W-:Y:S01]  /*11fc0*/  HMMA.16816.F32 R128, R168, R14, R128 ;  /* 0x0000000ea880723c */ /* 0x000fe20000001880 */
[----:B------:R-:W-:-:S07]  /*11fd0*/  @P0 BRA `(.L_x_798) ;  /* 0xffffb74000000947 */ /* 0x000fce000383ffff */
.L_x_794:
[----:B------:R-:W2:Y:S01]  /*11fe0*/  LDL.LU R2, [R1+0x4] ;  /* 0x0000040001027983 */ /* 0x000ea20000300800 */
[----:B------:R-:W-:Y:S01]  /*11ff0*/  MOV R5, 0x3f800000 ;  /* 0x3f80000000057802 */ /* 0x000fe20000000f00 */
[----:B------:R-:W1:Y:S01]  /*12000*/  S2UR UR6, SR_CTAID.Y ;  /* 0x00000000000679c3 */ /* 0x000e620000002600 */
[----:B------:R-:W-:Y:S01]  /*12010*/  UISETP.NE.AND UP1, UPT, UR27, -0x1, UPT ;  /* 0xffffffff1b00788c */ /* 0x000fe2000bf25270 */
[----:B------:R-:W3:Y:S01]  /*12020*/  LDL.LU R4, [R1] ;  /* 0x0000000001047983 */ /* 0x000ee20000300800 */
[----:B------:R-:W-:Y:S01]  /*12030*/  ULDC.64 UR4, c[0x0][0x1e8] ;  /* 0x00007a0000047ab9 */ /* 0x000fe20000000a00 */
[----:B------:R-:W-:Y:S04]  /*12040*/  BSSY B0, `(.L_x_799) ;  /* 0x000017b000007945 */ /* 0x000fe80003800000 */
[----:B------:R-:W4:Y:S04]  /*12050*/  S2UR UR7, SR_CTAID.Z ;  /* 0x00000000000779c3 */ /* 0x000f280000002700 */
[----:B------:R-:W-:-:S04]  /*12060*/  @UP1 UIMAD.WIDE.U32 UR10, UR27, UR4, URZ ;  /* 0x000000041b0a12a5 */ /* 0x000fc8000f8e003f */
[----:B------:R-:W-:-:S03]  /*12070*/  @UP1 UIMAD UR8, UR27, UR5, UR11 ;  /* 0x000000051b0812a4 */ /* 0x000fc6000f8e020b */
[----:B------:R-:W-:Y:S02]  /*12080*/  ULDC.U8 UR11, c[0x0][0x328] ;  /* 0x0000ca00000b7ab9 */ /* 0x000fe40000000000 */
[----:B------:R-:W-:Y:S02]  /*12090*/  UISETP.NE.AND UP2, UPT, UR11, URZ, UPT ;  /* 0x0000003f0b00728c */ /* 0x000fe4000bf45270 */
[----:B------:R-:W-:Y:S02]  /*120a0*/  ULDC.64 UR4, c[0x0][0x1e0] ;  /* 0x0000780000047ab9 */ /* 0x000fe40000000a00 */
[----:B-1----:R-:W-:Y:S02]  /*120b0*/  @!UP1 USHF.R.S32.HI UR9, URZ, 0x1f, UR6 ;  /* 0x0000001f3f099899 */ /* 0x002fe40008011406 */
[----:B------:R-:W-:Y:S02]  /*120c0*/  UISETP.NE.OR UP0, UPT, UR27, -0x1, !UP2 ;  /* 0xffffffff1b00788c */ /* 0x000fe4000d705670 */
[----:B------:R-:W-:-:S02]  /*120d0*/  @!UP1 UIMAD UR9, UR9, UR4, URZ ;  /* 0x00000004090992a4 */ /* 0x000fc4000f8e023f */
[----:B------:R-:W-:Y:S02]  /*120e0*/  @!UP1 UIMAD.WIDE.U32 UR14, UR6, UR4, URZ ;  /* 0x00000004060e92a5 */ /* 0x000fe4000f8e003f */
[----:B------:R-:W-:Y:S02]  /*120f0*/  @!UP1 UIMAD UR12, UR6, UR5, UR9 ;  /* 0x00000005060c92a4 */ /* 0x000fe4000f8e0209 */
[----:B----4-:R-:W-:Y:S02]  /*12100*/  @UP2 UMOV UR11, UR7 ;  /* 0x00000007000b2c82 */ /* 0x010fe40008000000 */
[----:B------:R-:W-:Y:S02]  /*12110*/  ULDC UR9, c[0x0][0x214] ;  /* 0x0000850000097ab9 */ /* 0x000fe40000000800 */
[----:B------:R-:W-:Y:S02]  /*12120*/  @!UP0 UIMAD UR27, UR6, UR9, URZ ;  /* 0x00000009061b82a4 */ /* 0x000fe4000f8e023f */
[----:B------:R-:W-:-:S02]  /*12130*/  ULDC UR5, c[0x0][0x234] ;  /* 0x00008d0000057ab9 */ /* 0x000fc40000000800 */
[----:B------:R-:W-:Y:S02]  /*12140*/  @UP2 UIMAD UR5, UR11, UR5, UR27 ;  /* 0x000000050b0522a4 */ /* 0x000fe4000f8e021b */
[----:B------:R-:W-:Y:S02]  /*12150*/  ULDC UR4, c[0x0][0x1c0] ;  /* 0x0000700000047ab9 */ /* 0x000fe40000000800 */
[----:B------:R-:W-:Y:S02]  /*12160*/  @!UP2 UMOV UR11, UR7 ;  /* 0x00000007000bac82 */ /* 0x000fe40008000000 */
[----:B------:R-:W-:Y:S02]  /*12170*/  @!UP2 UIMAD UR4, UR6, UR4, UR11 ;  /* 0x000000040604a2a4 */ /* 0x000fe4000f8e020b */
[----:B------:R-:W-:Y:S02]  /*12180*/  @!UP1 UIADD3 UR8, UR15, UR12, URZ ;  /* 0x0000000c0f089290 */ /* 0x000fe4000fffe03f */
[----:B------:R-:W-:-:S02]  /*12190*/  @!UP2 UIMAD UR5, UR4, UR9, URZ ;  /* 0x000000090405a2a4 */ /* 0x000fc4000f8e023f */
[----:B------:R-:W-:Y:S01]  /*121a0*/  @!UP1 UMOV UR10, UR14 ;  /* 0x0000000e000a9c82 */ /* 0x000fe20008000000 */
[----:B--2---:R-:W1:Y:S04]  /*121b0*/  SHFL.BFLY PT, R9, R2, 0x2, 0x1f ;  /* 0x0c401f0002097f89 */ /* 0x004e6800000e0000 */
[----:B---3--:R-:W2:Y:S01]  /*121c0*/  SHFL.BFLY PT, R7, R4, 0x2, 0x1f ;  /* 0x0c401f0004077f89 */ /* 0x008ea200000e0000 */
[----:B-1----:R-:W-:Y:S02]  /*121d0*/  FADD.FTZ R9, R9, R2 ;  /* 0x0000000209097221 */ /* 0x002fe40000010000 */
[----:B--2---:R-:W-:-:S03]  /*121e0*/  FADD.FTZ R7, R7, R4 ;  /* 0x0000000407077221 */ /* 0x004fc60000010000 */
[----:B------:R-:W1:Y:S01]  /*121f0*/  SHFL.BFLY PT, R2, R9, 0x1, 0x1f ;  /* 0x0c201f0009027f89 */ /* 0x000e6200000e0000 */
[----:B------:R-:W-:-:S03]  /*12200*/  MOV R4, 0x3f800000 ;  /* 0x3f80000000047802 */ /* 0x000fc60000000f00 */
[----:B------:R-:W2:Y:S01]  /*12210*/  SHFL.BFLY PT, R0, R7, 0x1, 0x1f ;  /* 0x0c201f0007007f89 */ /* 0x000ea200000e0000 */
[----:B-1----:R-:W-:Y:S02]  /*12220*/  FADD.FTZ R2, R9, R2 ;  /* 0x0000000209027221 */ /* 0x002fe40000010000 */
[----:B--2---:R-:W-:-:S03]  /*12230*/  FADD.FTZ R0, R7, R0 ;  /* 0x0000000007007221 */ /* 0x004fc60000010000 */
[----:B------:R-:W-:Y:S02]  /*12240*/  FSETP.NE.FTZ.AND P4, PT, R2, RZ, PT ;  /* 0x000000ff0200720b */ /* 0x000fe40003f95000 */
[----:B------:R-:W-:-:S11]  /*12250*/  FSETP.NE.FTZ.AND P3, PT, R0, RZ, PT ;  /* 0x000000ff0000720b */ /* 0x000fd60003f75000 */
        /* <DEDUP_REMOVED lines=345> */
.L_x_800:
[----:B---34-:R-:W-:Y:S05]  /*137f0*/  BSYNC B0 ;  /* 0x0000000000007941 */ /* 0x018fea0003800000 */
.L_x_799:
        /* <DEDUP_REMOVED lines=40> */
.L_x_802:
[----:B------:R-:W-:Y:S05]  /*13a80*/  BSYNC B0 ;  /* 0x0000000000007941 */ /* 0x000fea0003800000 */
.L_x_801:
        /* <DEDUP_REMOVED lines=22> */
.L_x_804:
[----:B------:R-:W-:Y:S05]  /*13bf0*/  BSYNC B0 ;  /* 0x0000000000007941 */ /* 0x000fea0003800000 */
.L_x_803:
        /* <DEDUP_REMOVED lines=22> */
.L_x_806:
[----:B------:R-:W-:Y:S05]  /*13d60*/  BSYNC B0 ;  /* 0x0000000000007941 */ /* 0x000fea0003800000 */
.L_x_805:
        /* <DEDUP_REMOVED lines=22> */
.L_x_807:
        /* <DEDUP_REMOVED lines=11> */
.L_x_4830:


//--------------------- .text._ZN5flash24flash_fwd_splitkv_kernelI23Flash_fwd_kernel_traitsILi256ELi64ELi64ELi4ELb0ELb0EN7cutlass6half_tE19Flash_kernel_traitsILi256ELi64ELi64ELi4ES3_EELb1ELb0ELb0ELb0ELb0ELb0ELb0ELb1EEEvNS_16Flash_fwd_paramsE --------------------------
	.section	.text._ZN5flash24flash_fwd_splitkv_kernelI23Flash_fwd_kernel_traitsILi256ELi64ELi64ELi4ELb0ELb0EN7cutlass6half_tE19Flash_kernel_traitsILi256ELi64ELi64ELi4ES3_EELb1ELb0ELb0ELb0ELb0ELb0ELb0ELb1EEEvNS_16Flash_fwd_paramsE,"ax",@progbits
	.sectioninfo	@"SHI_REGISTERS=255"
	.align	128
        .global         _ZN5flash24flash_fwd_splitkv_kernelI23Flash_fwd_kernel_traitsILi256ELi64ELi64ELi4ELb0ELb0EN7cutlass6half_tE19Flash_kernel_traitsILi256ELi64ELi64ELi4ES3_EELb1ELb0ELb0ELb0ELb0ELb0ELb0ELb1EEEvNS_16Flash_fwd_paramsE
        .type           _ZN5flash24flash_fwd_splitkv_kernelI23Flash_fwd_kernel_traitsILi256ELi64ELi64ELi4ELb0ELb0EN7cutlass6half_tE19Flash_kernel_traitsILi256ELi64ELi64ELi4ES3_EELb1ELb0ELb0ELb0ELb0ELb0ELb0ELb1EEEvNS_16Flash_fwd_paramsE,@function
        .size           _ZN5flash24flash_fwd_splitkv_kernelI23Flash_fwd_kernel_traitsILi256ELi64ELi64ELi4ELb0ELb0EN7cutlass6half_tE19Flash_kernel_traitsILi256ELi64ELi64ELi4ES3_EELb1ELb0ELb0ELb0ELb0ELb0ELb0ELb1EEEvNS_16Flash_fwd_paramsE,(.L_x_4798 - _ZN5flash24flash_fwd_splitkv_kernelI23Flash_fwd_kernel_traitsILi256ELi64ELi64ELi4ELb0ELb0EN7cutlass6half_tE19Flash_kernel_traitsILi256ELi64ELi64ELi4ES3_EELb1ELb0ELb0ELb0ELb0ELb0ELb0ELb1EEEvNS_16Flash_fwd_paramsE)
        .other          _ZN5flash24flash_fwd_splitkv_kernelI23Flash_fwd_kernel_traitsILi256ELi64ELi64ELi4ELb0ELb0EN7cutlass6half_tE19Flash_kernel_traitsILi256ELi64ELi64ELi4ES3_EELb1ELb0ELb0ELb0ELb0ELb0ELb0ELb1EEEvNS_16Flash_fwd_paramsE,@"STO_CUDA_ENTRY STV_DEFAULT"
_ZN5flash24flash_fwd_splitkv_kernelI23Flash_fwd_kernel_traitsILi256ELi64ELi64ELi4ELb0ELb0EN7cutlass6half_tE19Flash_kernel_traitsILi256ELi64ELi64ELi4ES3_EELb1ELb0ELb0ELb0ELb0ELb0ELb0ELb1EEEvNS_16Flash_fwd_paramsE:
.text._ZN5flash24flash_fwd_splitkv_kernelI23Flash_fwd_kernel_traitsILi256ELi64ELi64ELi4ELb0ELb0EN7cutlass6half_tE19Flash_kernel_traitsILi256ELi64ELi64ELi4ES3_EELb1ELb0ELb0ELb0ELb0ELb0ELb0ELb1EEEvNS_16Flash_fwd_paramsE:
[----:B------:R-:W-:Y:S02]  /*0000*/  MOV R1, c[0x0][0x28] ;  /* 0x00000a0000017a02 */ /* 0x000fe40000000f00 */
[----:B------:R-:W1:Y:S01]  /*0010*/  S2R R243, SR_CTAID.X ;  /* 0x0000000000f37919 */ /* 0x000e620000002500 */
[----:B------:R-:W-:Y:S01]  /*0020*/  ULDC.64 UR4, c[0x0][0x40] ;  /* 0x0000100000047ab9 */ /* 0x000fe20000000a00 */
[----:B------:R-:W-:Y:S01]  /*0030*/  BSSY B4, `(.L_x_808) ;  /* 0x0000008000047945 */ /* 0x000fe20003800000 */
[----:B------:R-:W-:Y:S01]  /*0040*/  UIADD3 UR4, UP0, UR4, 0x160, URZ ;  /* 0x0000016004047890 */ /* 0x000fe2000ff1e03f */
[----:B------:R-:W2:Y:S01]  /*0050*/  S2R R242, SR_CTAID.Y ;  /* 0x0000000000f27919 */ /* 0x000ea20000002600 */
[----:B------:R-:W-:Y:S02]  /*0060*/  IADD3 R1, R1, -0x8, RZ ;  /* 0xfffffff801017810 */ /* 0x000fe40007ffe0ff */
[----:B------:R-:W-:Y:S01]  /*0070*/  MOV R240, 0xb0 ;  /* 0x000000b000f07802 */ /* 0x000fe20000000f00 */
[----:B------:R-:W3:Y:S01]  /*0080*/  S2R R241, SR_CTAID.Z ;  /* 0x0000000000f17919 */ /* 0x000ee20000002700 */
[----:B------:R-:W-:-:S07]  /*0090*/  UIADD3.X UR5, URZ, UR5, URZ, UP0, !UPT ;  /* 0x000000053f057290 */ /* 0x000fce00087fe43f */
[----:B-123--:R-:W-:Y:S05]  /*00a0*/  CALL.REL.NOINC `($_ZN5flash24flash_fwd_splitkv_kernelI23Flash_fwd_kernel_traitsILi256ELi64ELi64ELi4ELb0ELb0EN7cutlass6half_tE19Flash_kernel_traitsILi256ELi64ELi64ELi4ES3_EELb1ELb0ELb0ELb0ELb0ELb0ELb0ELb1EEEvNS_16Flash_fwd_paramsE$_ZN5flash30compute_attn_1rowblock_splitkvI23Flash_fwd_kernel_traitsILi256ELi64ELi64ELi4ELb0ELb0EN7cutlass6half_tE19Flash_kernel_traitsILi256ELi64ELi64ELi4ES3_EELb1ELb0ELb0ELb0ELb0ELb0ELb0ELb1ENS_16Flash_fwd_paramsEEEvRKT8_iiiii) ;  /* 0x0000002000007944 */ /* 0x00efea0003c00000 */
[----:B------:R-:W-:Y:S05]  /*00b0*/  BSYNC B4 ;  /* 0x0000000000047941 */ /* 0x000fea0003800000 */
.L_x_808:
[----:B------:R-:W-:Y:S05]  /*00c0*/  EXIT ;  /* 0x000000000000794d */ /* 0x000fea0003800000 */
        .type           $_ZN5flash24flash_fwd_splitkv_kernelI23Flash_fwd_kernel_traitsILi256ELi64ELi64ELi4ELb0ELb0EN7cutlass6half_tE19Flash_kernel_traitsILi256ELi64ELi64ELi4ES3_EELb1ELb0ELb0ELb0ELb0ELb0ELb0ELb1EEEvNS_16Flash_fwd_paramsE$_ZN5flash30compute_attn_1rowblock_splitkvI23Flash_fwd_kernel_traitsILi256ELi64ELi64ELi4ELb0ELb0EN7cutlass6half_tE19Flash_kernel_traitsILi256ELi64ELi64ELi4ES3_EELb1ELb0ELb0ELb0ELb0ELb0ELb0ELb1ENS_16Flash_fwd_paramsEEEvRKT8_iiiii,@function
        .size           $_ZN5flash24flash_fwd_splitkv_kernelI23Flash_fwd_kernel_traitsILi256ELi64ELi64ELi4ELb0ELb0EN7cutlass6half_tE19Flash_kernel_traitsILi256ELi64ELi64ELi4ES3_EELb1ELb0ELb0ELb0ELb0ELb0ELb0ELb1EEEvNS_16Flash_fwd_paramsE$_ZN5flash30compute_attn_1rowblock_splitkvI23Flash_fwd_kernel_traitsILi256ELi64ELi64ELi4ELb0ELb0EN7cutlass6half_tE19Flash_kernel_traitsILi256ELi64ELi64ELi4ES3_EELb1ELb0ELb0ELb0ELb0ELb0ELb0ELb1ENS_16Flash_fwd_paramsEEEvRKT8_iiiii,($__internal_14_$__cuda_sm70_shflsync_bfly_p - $_ZN5flash24flash_fwd_splitkv_kernelI23Flash_fwd_kernel_traitsILi256ELi64ELi64ELi4ELb0ELb0EN7cutlass6half_tE19Flash_kernel_traitsILi256ELi64ELi64ELi4ES3_EELb1ELb0ELb0ELb0ELb0ELb0ELb0ELb1EEEvNS_16Flash_fwd_paramsE$_ZN5flash30compute_attn_1rowblock_splitkvI23Flash_fwd_kernel_traitsILi256ELi64ELi64ELi4ELb0ELb0EN7cutlass6half_tE19Flash_kernel_traitsILi256ELi64ELi64ELi4ES3_EELb1ELb0ELb0ELb0ELb0ELb0ELb0ELb1ENS_16Flash_fwd_paramsEEEvRKT8_iiiii)
$_ZN5flash24flash_fwd_splitkv_kernelI23Flash_fwd_kernel_traitsILi256ELi64ELi64ELi4ELb0ELb0EN7cutlass6half_tE19Flash_kernel_traitsILi256ELi64ELi64ELi4ES3_EELb1ELb0ELb0ELb0ELb0ELb0ELb0ELb1EEEvNS_16Flash_fwd_paramsE$_ZN5flash30compute_attn_1rowblock_splitkvI23Flash_fwd_kernel_traitsILi256ELi64ELi64ELi4ELb0ELb0EN7cutlass6half_tE19Flash_kernel_traitsILi256ELi64ELi64ELi4ES3_EELb1ELb0ELb0ELb0ELb0ELb0ELb0ELb1ENS_16Flash_fwd_paramsEEEvRKT8_iiiii:
[----:B------:R-:W-:Y:S01]  /*00d0*/  IMAD.U32 R20, RZ, RZ, UR4 ;  /* 0x00000004ff147e24 */ /* 0x000fe2000f8e00ff */
[----:B------:R-:W-:Y:S01]  /*00e0*/  ULDC.64 UR6, c[0x0][0x118] ;  /* 0x0000460000067ab9 */ /* 0x000fe20000000a00 */
[----:B------:R-:W-:-:S05]  /*00f0*/  IMAD.U32 R21, RZ, RZ, UR5 ;  /* 0x00000005ff157e24 */ /* 0x000fca000f8e00ff */
[----:B------:R-:W2:Y:S04]  /*0100*/  LD.E.64 R2, [R20.64+0xe0] ;  /* 0x0000e00614027980 */ /* 0x000ea8000c101b00 */
[----:B------:R-:W3:Y:S01]  /*0110*/  LD.E.64 R4, [R20.64+0xe8] ;  /* 0x0000e80614047980 */ /* 0x000ee2000c101b00 */
[----:B------:R-:W-:Y:S02]  /*0120*/  MOV R246, 0xffffffff ;  /* 0xffffffff00f67802 */ /* 0x000fe40000000f00 */
[----:B--2---:R-:W-:-:S04]  /*0130*/  ISETP.NE.U32.AND P1, PT, R2, RZ, PT ;  /* 0x000000ff0200720c */ /* 0x004fc80003f25070 */
[----:B------:R-:W-:Y:S01]  /*0140*/  ISETP.NE.AND.EX P1, PT, R3, RZ, PT, P1 ;  /* 0x000000ff0300720c */ /* 0x000fe20003f25310 */
[----:B------:R-:W-:-:S12]  /*0150*/  IMAD.WIDE R2, R242, 0x4, R2 ;  /* 0x00000004f2027825 */ /* 0x000fd800078e0202 */
[----:B------:R1:W5:Y:S01]  /*0160*/  @P1 LD.E R246, [R2.64] ;  /* 0x0000000602f61980 */ /* 0x000362000c101900 */
[----:B---3--:R-:W-:Y:S01]  /*0170*/  ISETP.NE.U32.AND P0, PT, R4, RZ, PT ;  /* 0x000000ff0400720c */ /* 0x008fe20003f05070 */
[----:B------:R-:W-:Y:S01]  /*0180*/  BSSY B0, `(.L_x_809) ;  /* 0x0000009000007945 */ /* 0x000fe20003800000 */
[----:B------:R-:W-:Y:S02]  /*0190*/  IMAD.MOV.U32 R13, RZ, RZ, -0x1 ;  /* 0xffffffffff0d7424 */ /* 0x000fe400078e00ff */
[----:B------:R-:W-:Y:S01]  /*01a0*/  ISETP.NE.AND.EX P0, PT, R5, RZ, PT, P0 ;  /* 0x000000ff0500720c */ /* 0x000fe20003f05300 */
[----:B------:R-:W-:-:S12]  /*01b0*/  IMAD.WIDE R4, R242, 0x4, R4 ;  /* 0x00000004f2047825 */ /* 0x000fd800078e0204 */
[----:B------:R-:W-:Y:S05]  /*01c0*/  @!P0 BRA `(.L_x_810) ;  /* 0x0000004000008947 */ /* 0x000fea0003800000 */
[----:B------:R-:W2:Y:S02]  /*01d0*/  LD.E.U8 R0, [R20.64+0x1b2] ;  /* 0x0001b20614007980 */ /* 0x000ea4000c101100 */
[----:B--2---:R-:W-:-:S13]  /*01e0*/  ISETP.NE.AND P2, PT, R0, RZ, PT ;  /* 0x000000ff0000720c */ /* 0x004fda0003f45270 */
[----:B------:R-:W-:Y:S05]  /*01f0*/  @!P2 BRA `(.L_x_810) ;  /* 0x000000100000a947 */ /* 0x000fea0003800000 */
[----:B------:R2:W5:Y:S02]  /*0200*/  LD.E R13, [R4.64] ;  /* 0x00000006040d7980 */ /* 0x000564000c101900 */
.L_x_810:
[----:B------:R-:W-:Y:S05]  /*0210*/  BSYNC B0 ;  /* 0x0000000000007941 */ /* 0x000fea0003800000 */
.L_x_809:
[----:B------:R-:W3:Y:S04]  /*0220*/  LD.E.64 R30, [R20.64+0xf0] ;  /* 0x0000f006141e7980 */ /* 0x000ee8000c101b00 */
[----:B-1----:R-:W4:Y:S01]  /*0230*/  @P1 LD.E R3, [R2.64+0x4] ;  /* 0x0000040602031980 */ /* 0x002f22000c101900 */
[----:B------:R-:W-:Y:S01]  /*0240*/  IMAD.MOV.U32 R12, RZ, RZ, RZ ;  /* 0x000000ffff0c7224 */ /* 0x000fe200078e00ff */
[----:B---3--:R-:W-:-:S04]  /*0250*/  ISETP.NE.U32.AND P4, PT, R30, RZ, PT ;  /* 0x000000ff1e00720c */ /* 0x008fc80003f85070 */
[----:B------:R-:W-:Y:S01]  /*0260*/  ISETP.NE.AND.EX P4, PT, R31, RZ, PT, P4 ;  /* 0x000000ff1f00720c */ /* 0x000fe20003f85340 */
[----:B------:R-:W-:Y:S01]  /*0270*/  IMAD.WIDE R30, R242, 0x4, R30 ;  /* 0x00000004f21e7825 */ /* 0x000fe200078e021e */
[----:B----45:R-:W-:-:S06]  /*0280*/  @P1 IADD3 R244, -R246, R3, RZ ;  /* 0x00000003f6f41210 */ /* 0x030fcc0007ffe1ff */
[----:B------:R1:W5:Y:S05]  /*0290*/  @!P1 LD.E R244, [R20.64+0xb4] ;  /* 0x0000b40614f49980 */ /* 0x00036a000c101900 */
[----:B------:R1:W5:Y:S01]  /*02a0*/  @P4 LD.E R12, [R30.64] ;  /* 0x000000061e0c4980 */ /* 0x000362000c101900 */
[----:B------:R-:W-:Y:S01]  /*02b0*/  BSSY B0, `(.L_x_811) ;  /* 0x0000009000007945 */ /* 0x000fe20003800000 */
[----:B------:R-:W-:Y:S05]  /*02c0*/  @!P0 BRA `(.L_x_812) ;  /* 0x0000006000008947 */ /* 0x000fea0003800000 */
[----:B------:R-:W3:Y:S02]  /*02d0*/  LD.E.U8 R0, [R20.64+0x1b2] ;  /* 0x0001b20614007980 */ /* 0x000ee4000c101100 */
[----:B---3--:R-:W-:-:S13]  /*02e0*/  ISETP.NE.AND P0, PT, R0, RZ, PT ;  /* 0x000000ff0000720c */ /* 0x008fda0003f05270 */
[----:B------:R-:W3:Y:S02]  /*02f0*/  @P0 LD.E R0, [R4.64+0x4] ;  /* 0x0000040604000980 */ /* 0x000ee4000c101900 */
[----:B---3--:R-:W-:-:S06]  /*0300*/  @P0 IADD3 R3, R0, -R13, RZ ;  /* 0x8000000d00030210 */ /* 0x008fcc0007ffe0ff */
[----:B------:R3:W5:Y:S01]  /*0310*/  @!P0 LD.E R3, [R4.64] ;  /* 0x0000000604038980 */ /* 0x000762000c101900 */
[----:B------:R-:W-:Y:S05]  /*0320*/  BRA `(.L_x_813) ;  /* 0x0000001000007947 */ /* 0x000fea0003800000 */
.L_x_812:
[----:B------:R3:W5:Y:S02]  /*0330*/  LD.E R3, [R20.64+0xb8] ;  /* 0x0000b80614037980 */ /* 0x000764000c101900 */
.L_x_813:
[----:B------:R-:W-:Y:S05]  /*0340*/  BSYNC B0 ;  /* 0x0000000000007941 */ /* 0x000fea0003800000 */
.L_x_811:
[----:B--23--:R-:W2:Y:S01]  /*0350*/  LD.E.64 R4, [R20.64+0xf8] ;  /* 0x0000f80614047980 */ /* 0x00cea2000c101b00 */
[----:B------:R-:W-:Y:S01]  /*0360*/  BSSY B1, `(.L_x_814) ;  /* 0x0000012000017945 */ /* 0x000fe20003800000 */
[----:B-----5:R-:W-:Y:S01]  /*0370*/  IMAD.IADD R96, R3, 0x1, -R12 ;  /* 0x0000000103607824 */ /* 0x020fe200078e0a0c */
[----:B--2---:R-:W-:-:S04]  /*0380*/  ISETP.NE.U32.AND P0, PT, R4, RZ, PT ;  /* 0x000000ff0400720c */ /* 0x004fc80003f05070 */
[----:B------:R-:W-:-:S13]  /*0390*/  ISETP.NE.AND.EX P0, PT, R5, RZ, PT, P0 ;  /* 0x000000ff0500720c */ /* 0x000fda0003f05300 */
[----:B------:R-:W-:Y:S05]  /*03a0*/  @!P0 BRA `(.L_x_815) ;  /* 0x0000004000008947 */ /* 0x000fea0003800000 */
[----:B------:R-:W-:-:S05]  /*03b0*/  IMAD.WIDE R4, R242, 0x4, R4 ;  /* 0x00000004f2047825 */ /* 0x000fca00078e0204 */
[----:B------:R-:W2:Y:S02]  /*03c0*/  LD.E R65, [R4.64] ;  /* 0x0000000604417980 */ /* 0x000ea4000c101900 */
[----:B--2---:R-:W-:Y:S01]  /*03d0*/  IADD3 R65, R65, -R12, RZ ;  /* 0x8000000c41417210 */ /* 0x004fe20007ffe0ff */
[----:B------:R-:W-:Y:S05]  /*03e0*/  BRA `(.L_x_816) ;  /* 0x0000009000007947 */ /* 0x000fea0003800000 */
.L_x_815:
[----:B------:R-:W2:Y:S01]  /*03f0*/  LD.E.64 R2, [R20.64+0x108] ;  /* 0x0001080614027980 */ /* 0x000ea2000c101b00 */
[----:B------:R-:W-:Y:S01]  /*0400*/  BSSY B0, `(.L_x_817) ;  /* 0x0000006000007945 */ /* 0x000fe20003800000 */
[----:B------:R-:W-:Y:S01]  /*0410*/  IMAD.MOV.U32 R65, RZ, RZ, RZ ;  /* 0x000000ffff417224 */ /* 0x000fe200078e00ff */
[----:B--2---:R-:W-:-:S04]  /*0420*/  ISETP.NE.U32.AND P0, PT, R2, RZ, PT ;  /* 0x000000ff0200720c */ /* 0x004fc80003f05070 */
[----:B------:R-:W-:-:S13]  /*0430*/  ISETP.NE.AND.EX P0, PT, R3, RZ, PT, P0 ;  /* 0x000000ff0300720c */ /* 0x000fda0003f05300 */
[----:B------:R-:W-:Y:S05]  /*0440*/  @!P0 BRA `(.L_x_818) ;  /* 0x0000001000008947 */ /* 0x000fea0003800000 */
[----:B------:R2:W5:Y:S02]  /*0450*/  LD.E R65, [R20.64+0xbc] ;  /* 0x0000bc0614417980 */ /* 0x000564000c101900 */
.L_x_818:
[----:B------:R-:W-:Y:S05]  /*0460*/  BSYNC B0 ;  /* 0x0000000000007941 */ /* 0x000fea0003800000 */
.L_x_817:
[----:B-----5:R-:W-:Y:S02]  /*0470*/  IADD3 R65, R96, R65, RZ ;  /* 0x0000004160417210 */ /* 0x020fe40007ffe0ff */
.L_x_816:
[----:B------:R-:W-:Y:S05]  /*0480*/  BSYNC B1 ;  /* 0x0000000000017941 */ /* 0x000fea0003800000 */
.L_x_814:
[----:B------:R-:W-:Y:S01]  /*0490*/  IMAD.SHL.U32 R55, R243, 0x40, RZ ;  /* 0x00000040f3377824 */ /* 0x000fe200078e00ff */
[----:B------:R-:W-:Y:S01]  /*04a0*/  MOV R2, R240 ;  /* 0x000000f000027202 */ /* 0x000fe20000000f00 */
[----:B------:R-:W-:-:S03]  /*04b0*/  IMAD.MOV.U32 R3, RZ, RZ, 0x0 ;  /* 0x00000000ff037424 */ /* 0x000fc600078e00ff */
[----:B------:R-:W-:-:S13]  /*04c0*/  ISETP.GT.AND P0, PT, R244, R55, PT ;  /* 0x00000037f400720c */ /* 0x000fda0003f04270 */
[----:B------:R-:W-:Y:S05]  /*04d0*/  @!P0 RET.REL.NODEC R2 `(_ZN5flash24flash_fwd_splitkv_kernelI23Flash_fwd_kernel_traitsILi256ELi64ELi64ELi4ELb0ELb0EN7cutlass6half_tE19Flash_kernel_traitsILi256ELi64ELi64ELi4ES3_EELb1ELb0ELb0ELb0ELb0ELb0ELb0ELb1EEEvNS_16Flash_fwd_paramsE) ;  /* 0xfffffb2002008950 */ /* 0x000fea0003c3ffff */
[----:B------:R-:W3:Y:S04]  /*04e0*/  LD.E R7, [R20.64+0xb8] ;  /* 0x0000b80614077980 */ /* 0x000ee8000c101900 */
[----:B------:R-:W4:Y:S01]  /*04f0*/  LD.E R0, [R20.64+0x188] ;  /* 0x0001880614007980 */ /* 0x000f22000c101900 */
[----:B------:R-:W-:Y:S02]  /*0500*/  IADD3 R3, -R244, 0x7f, R55 ;  /* 0x0000007ff4037810 */ /* 0x000fe40007ffe137 */
[----:B------:R-:W-:Y:S01]  /*0510*/  IADD3 R5, R65, 0x3f, RZ ;  /* 0x0000003f41057810 */ /* 0x000fe20007ffe0ff */
[----:B------:R-:W1:Y:S03]  /*0520*/  S2R R148, SR_TID.X ;  /* 0x0000000000947919 */ /* 0x000e660000002100 */
[----:B------:R-:W-:-:S04]  /*0530*/  SHF.R.S32.HI R2, RZ, 0x1f, R5 ;  /* 0x0000001fff027819 */ /* 0x000fc80000011405 */
[----:B------:R-:W-:-:S04]  /*0540*/  LEA.HI R2, R2, R5, RZ, 0x6 ;  /* 0x0000000502027211 */ /* 0x000fc800078f30ff */
[----:B------:R-:W-:Y:S02]  /*0550*/  SHF.R.S32.HI R2, RZ, 0x6, R2 ;  /* 0x00000006ff027819 */ /* 0x000fe40000011402 */
[----:B---3--:R-:W-:Y:S02]  /*0560*/  IADD3 R7, R7, 0x3f, RZ ;  /* 0x0000003f07077810 */ /* 0x008fe40007ffe0ff */
[----:B----4-:R-:W-:Y:S02]  /*0570*/  IADD3 R3, R0, R3, R65 ;  /* 0x0000000300037210 */ /* 0x010fe40007ffe041 */
[----:B------:R-:W-:Y:S02]  /*0580*/  SHF.R.S32.HI R4, RZ, 0x1f, R7 ;  /* 0x0000001fff047819 */ /* 0x000fe40000011407 */
[----:B------:R-:W-:Y:S02]  /*0590*/  SHF.R.S32.HI R0, RZ, 0x1f, R3 ;  /* 0x0000001fff007819 */ /* 0x000fe40000011403 */
[----:B------:R-:W-:-:S02]  /*05a0*/  LEA.HI R4, R4, R7, RZ, 0x6 ;  /* 0x0000000704047211 */ /* 0x000fc400078f30ff */
[----:B------:R-:W-:Y:S02]  /*05b0*/  LEA.HI R0, R0, R3, RZ, 0x6 ;  /* 0x0000000300007211 */ /* 0x000fe400078f30ff */
[----:B------:R-:W-:Y:S02]  /*05c0*/  SHF.R.S32.HI R3, RZ, 0x6, R4 ;  /* 0x00000006ff037819 */ /* 0x000fe40000011404 */
[----:B------:R-:W-:Y:S02]  /*05d0*/  SHF.R.S32.HI R0, RZ, 0x6, R0 ;  /* 0x00000006ff007819 */ /* 0x000fe40000011400 */
[----:B------:R-:W-:-:S04]  /*05e0*/  IMNMX R3, R3, R2, PT ;  /* 0x0000000203037217 */ /* 0x000fc80003800200 */
[----:B------:R-:W-:-:S04]  /*05f0*/  IMNMX R165, R3, R0, PT ;  /* 0x0000000003a57217 */ /* 0x000fc80003800200 */
[----:B------:R-:W-:-:S13]  /*0600*/  ISETP.GT.AND P0, PT, R165, RZ, PT ;  /* 0x000000ffa500720c */ /* 0x000fda0003f04270 */
[----:B------:R-:W-:Y:S05]  /*0610*/  @P0 BRA `(.L_x_819) ;  /* 0x0000098000000947 */ /* 0x000fea0003800000 */
[----:B-1----:R-:W-:Y:S01]  /*0620*/  ISETP.NE.AND P0, PT, R246, -0x1, PT ;  /* 0xfffffffff600780c */ /* 0x002fe20003f05270 */
[----:B------:R-:W3:Y:S04]  /*0630*/  LD.E.64 R4, [R20.64+0x88] ;  /* 0x0000880614047980 */ /* 0x000ee8000c101b00 */
[----:B------:R1:W4:Y:S04]  /*0640*/  LD.E.64 R16, [R20.64+0x90] ;  /* 0x0000900614107980 */ /* 0x000328000c101b00 */
[----:B--2---:R1:W2:Y:S04]  /*0650*/  LD.E R12, [R20.64+0x60] ;  /* 0x00006006140c7980 */ /* 0x0042a8000c101900 */
[----:B------:R-:W2:Y:S04]  /*0660*/  @!P0 LD.E.64 R22, [R20.64+0x80] ;  /* 0x0000800614168980 */ /* 0x000ea8000c101b00 */
[----:B------:R1:W4:Y:S01]  /*0670*/  LD.E R8, [R20.64+0xb4] ;  /* 0x0000b40614087980 */ /* 0x000322000c101900 */
[----:B------:R-:W-:-:S03]  /*0680*/  SHF.R.S32.HI R9, RZ, 0x1f, R148 ;  /* 0x0000001fff097819 */ /* 0x000fc60000011494 */
[----:B------:R1:W5:Y:S01]  /*0690*/  LD.E R0, [R20.64+0xc0] ;  /* 0x0000c00614007980 */ /* 0x000362000c101900 */
[----:B------:R-:W-:-:S03]  /*06a0*/  LEA.HI R9, R9, R148, RZ, 0x3 ;  /* 0x0000009409097211 */ /* 0x000fc600078f18ff */
[----:B------:R1:W5:Y:S01]  /*06b0*/  LD.E.64 R2, [R20.64+0x70] ;  /* 0x0000700614027980 */ /* 0x000362000c101b00 */
[----:B------:R-:W-:Y:S02]  /*06c0*/  LOP3.LUT R11, R9, 0xfffffff8, RZ, 0xc0, !PT ;  /* 0xfffffff8090b7812 */ /* 0x000fe400078ec0ff */
[----:B------:R-:W-:Y:S01]  /*06d0*/  @!P0 SHF.R.S32.HI R14, RZ, 0x1f, R242 ;  /* 0x0000001fff0e8819 */ /* 0x000fe200000114f2 */
[----:B------:R1:W5:Y:S02]  /*06e0*/  LD.E.64 R6, [R20.64+0xa0] ;  /* 0x0000a00614067980 */ /* 0x000364000c101b00 */
[----:B------:R-:W-:-:S04]  /*06f0*/  IMAD.IADD R148, R148, 0x1, -R11 ;  /* 0x0000000194947824 */ /* 0x000fc800078e0a0b */
[----:B------:R-:W-:Y:S01]  /*0700*/  IMAD.SHL.U32 R10, R148, 0x8, RZ ;  /* 0x00000008940a7824 */ /* 0x000fe200078e00ff */
[----:B------:R-:W-:Y:S01]  /*0710*/  SHF.R.S32.HI R9, RZ, 0x3, R9 ;  /* 0x00000003ff097819 */ /* 0x000fe20000011409 */
[----:B------:R-:W-:Y:S01]  /*0720*/  IMAD.IADD R244, R244, 0x1, -R55 ;  /* 0x00000001f4f47824 */ /* 0x000fe200078e0a37 */
[----:B------:R-:W-:Y:S02]  /*0730*/  BSSY B0, `(.L_x_820) ;  /* 0x000002c000007945 */ /* 0x000fe40003800000 */
[C---:B------:R-:W-:Y:S02]  /*0740*/  IADD3 R27, R10.reuse, 0x40, RZ ;  /* 0x000000400a1b7810 */ /* 0x040fe40007ffe0ff */
[----:B------:R-:W-:Y:S01]  /*0750*/  IADD3 R25, R10, 0x80, RZ ;  /* 0x000000800a197810 */ /* 0x000fe20007ffe0ff */
[-C--:B---3--:R-:W-:Y:S02]  /*0760*/  @P0 IMAD R15, R5, R246.reuse, RZ ;  /* 0x000000f6050f0224 */ /* 0x088fe400078e02ff */
[----:B------:R-:W-:-:S04]  /*0770*/  @P0 IMAD.WIDE.U32 R18, R4, R246, RZ ;  /* 0x000000f604120225 */ /* 0x000fc800078e00ff */
[-C--:B--2---:R-:W-:Y:S02]  /*0780*/  @!P0 IMAD R11, R23, R242.reuse, RZ ;  /* 0x000000f2170b8224 */ /* 0x084fe400078e02ff */
[----:B-1----:R-:W-:-:S04]  /*0790*/  @!P0 IMAD.WIDE.U32 R20, R22, R242, RZ ;  /* 0x000000f216148225 */ /* 0x002fc800078e00ff */
[----:B------:R-:W-:Y:S01]  /*07a0*/  @!P0 IMAD R14, R22, R14, R11 ;  /* 0x0000000e160e8224 */ /* 0x000fe200078e020b */
[--C-:B------:R-:W-:Y:S02]  /*07b0*/  SHF.R.S32.HI R11, RZ, 0x1f, R10.reuse ;  /* 0x0000001fff0b7819 */ /* 0x100fe4000001140a */
[----:B------:R-:W-:Y:S01]  /*07c0*/  @P0 IADD3 R15, R19, R15, RZ ;  /* 0x0000000f130f0210 */ /* 0x000fe20007ffe0ff */
[----:B------:R-:W-:Y:S01]  /*07d0*/  IMAD R13, R5, R55, RZ ;  /* 0x00000037050d7224 */ /* 0x000fe200078e02ff */
[----:B------:R-:W-:Y:S01]  /*07e0*/  SHF.R.S32.HI R19, RZ, 0x1f, R55 ;  /* 0x0000001fff137819 */ /* 0x000fe20000011437 */
[----:B------:R-:W-:-:S04]  /*07f0*/  IMAD.WIDE.U32 R22, R55, R4, R10 ;  /* 0x0000000437167225 */ /* 0x000fc800078e000a */
[----:B------:R-:W-:Y:S01]  /*0800*/  @!P0 IMAD.MOV.U32 R18, RZ, RZ, R20 ;  /* 0x000000ffff128224 */ /* 0x000fe200078e0014 */
[----:B------:R-:W-:Y:S01]  /*0810*/  @!P0 IADD3 R15, R21, R14, RZ ;  /* 0x0000000e150f8210 */ /* 0x000fe20007ffe0ff */
[----:B------:R-:W-:-:S03]  /*0820*/  IMAD R20, R4, R19, R13 ;  /* 0x0000001304147224 */ /* 0x000fc600078e020d */
[----:B------:R-:W-:-:S04]  /*0830*/  IADD3 R18, P0, R18, R22, RZ ;  /* 0x0000001612127210 */ /* 0x000fc80007f1e0ff */
[----:B------:R-:W-:Y:S02]  /*0840*/  IADD3.X R19, R15, R23, R20, P0, !PT ;  /* 0x000000170f137210 */ /* 0x000fe400007fe414 */
[----:B------:R-:W-:Y:S01]  /*0850*/  ISETP.GE.AND P0, PT, R9, R244, PT ;  /* 0x000000f40900720c */ /* 0x000fe20003f06270 */
[----:B----4-:R-:W-:Y:S01]  /*0860*/  IMAD R31, R17, R241, RZ ;  /* 0x000000f1111f7224 */ /* 0x010fe200078e02ff */
[--C-:B------:R-:W-:Y:S01]  /*0870*/  SHF.R.S32.HI R14, RZ, 0x1f, R241.reuse ;  /* 0x0000001fff0e7819 */ /* 0x100fe200000114f1 */
[----:B------:R-:W-:Y:S02]  /*0880*/  IMAD R242, R242, R12, R241 ;  /* 0x0000000cf2f27224 */ /* 0x000fe400078e02f1 */
[----:B------:R-:W-:-:S04]  /*0890*/  IMAD.WIDE.U32 R12, R241, R16, R18 ;  /* 0x00000010f10c7225 */ /* 0x000fc800078e0012 */
[----:B------:R-:W-:Y:S01]  /*08a0*/  IMAD R31, R16, R14, R31 ;  /* 0x0000000e101f7224 */ /* 0x000fe200078e021f */
[----:B------:R-:W-:Y:S01]  /*08b0*/  SHF.R.S32.HI R15, RZ, 0x1f, R9 ;  /* 0x0000001fff0f7819 */ /* 0x000fe20000011409 */
[----:B------:R-:W-:Y:S01]  /*08c0*/  IMAD R8, R8, R242, R55 ;  /* 0x000000f208087224 */ /* 0x000fe200078e0237 */
[----:B------:R-:W-:Y:S02]  /*08d0*/  IADD3 R23, R10, 0xc0, RZ ;  /* 0x000000c00a177810 */ /* 0x000fe40007ffe0ff */
[----:B------:R-:W-:Y:S01]  /*08e0*/  IADD3 R31, R13, R31, RZ ;  /* 0x0000001f0d1f7210 */ /* 0x000fe20007ffe0ff */
[----:B------:R-:W-:Y:S05]  /*08f0*/  @P0 BRA `(.L_x_821) ;  /* 0x000000f000000947 */ /* 0x000fea0003800000 */
[----:B------:R-:W-:Y:S01]  /*0900*/  IMAD R14, R5, R9, RZ ;  /* 0x00000009050e7224 */ /* 0x000fe200078e02ff */
[-C--:B-----5:R-:W-:Y:S01]  /*0910*/  ISETP.GE.AND P4, PT, R10, R0.reuse, PT ;  /* 0x000000000a00720c */ /* 0x0a0fe20003f86270 */
[----:B------:R-:W-:Y:S01]  /*0920*/  IMAD.MOV.U32 R30, RZ, RZ, R12 ;  /* 0x000000ffff1e7224 */ /* 0x000fe200078e000c */
[-C--:B------:R-:W-:Y:S01]  /*0930*/  ISETP.GE.AND P3, PT, R27, R0.reuse, PT ;  /* 0x000000001b00720c */ /* 0x080fe20003f66270 */
[C---:B------:R-:W-:Y:S01]  /*0940*/  IMAD R14, R4.reuse, R15, R14 ;  /* 0x0000000f040e7224 */ /* 0x040fe200078e020e */
[-C--:B------:R-:W-:Y:S01]  /*0950*/  ISETP.GE.AND P2, PT, R25, R0.reuse, PT ;  /* 0x000000001900720c */ /* 0x080fe20003f46270 */
[----:B------:R-:W-:Y:S01]  /*0960*/  IMAD.WIDE.U32 R16, R4, R9, R30 ;  /* 0x0000000904107225 */ /* 0x000fe200078e001e */
[----:B------:R-:W-:-:S03]  /*0970*/  ISETP.GE.AND P1, PT, R23, R0, PT ;  /* 0x000000001700720c */ /* 0x000fc60003f26270 */
[----:B------:R-:W-:Y:S01]  /*0980*/  IMAD.IADD R17, R17, 0x1, R14 ;  /* 0x0000000111117824 */ /* 0x000fe200078e020e */
[----:B------:R-:W-:-:S04]  /*0990*/  LEA R18, P0, R16, R2, 0x1 ;  /* 0x0000000210127211 */ /* 0x000fc800078008ff */
[----:B------:R-:W-:-:S05]  /*09a0*/  LEA.HI.X R19, R16, R3, R17, 0x1, P0 ;  /* 0x0000000310137211 */ /* 0x000fca00000f0c11 */
[----:B------:R1:W-:Y:S04]  /*09b0*/  @!P4 ST.E.128 [R18.64], RZ ;  /* 0x000000ff1200c985 */ /* 0x0003e8000c101d06 */
[----:B------:R1:W-:Y:S04]  /*09c0*/  @!P3 ST.E.128 [R18.64+0x80], RZ ;  /* 0x000080ff1200b985 */ /* 0x0003e8000c101d06 */
[----:B------:R1:W-:Y:S04]  /*09d0*/  @!P2 ST.E.128 [R18.64+0x100], RZ ;  /* 0x000100ff1200a985 */ /* 0x0003e8000c101d06 */
[----:B------:R1:W-:Y:S02]  /*09e0*/  @!P1 ST.E.128 [R18.64+0x180], RZ ;  /* 0x000180ff12009985 */ /* 0x0003e4000c101d06 */
.L_x_821:
[----:B------:R-:W-:Y:S05]  /*09f0*/  BSYNC B0 ;  /* 0x0000000000007941 */ /* 0x000fea0003800000 */
.L_x_820:
[----:B------:R-:W-:Y:S01]  /*0a00*/  IADD3 R21, R9, 0x10, RZ ;  /* 0x0000001009157810 */ /* 0x000fe20007ffe0ff */
[----:B------:R-:W-:Y:S03]  /*0a10*/  BSSY B0, `(.L_x_822) ;  /* 0x0000015000007945 */ /* 0x000fe60003800000 */
[----:B------:R-:W-:-:S13]  /*0a20*/  ISETP.GE.AND P0, PT, R21, R244, PT ;  /* 0x000000f41500720c */ /* 0x000fda0003f06270 */
[----:B------:R-:W-:Y:S05]  /*0a30*/  @P0 BRA `(.L_x_823) ;  /* 0x0000012000000947 */ /* 0x000fea0003800000 */
[----:B-1----:R-:W-:Y:S01]  /*0a40*/  IADD3 R19, P0, R9, 0x10, RZ ;  /* 0x0000001009137810 */ /* 0x002fe20007f1e0ff */
[----:B------:R-:W-:Y:S01]  /*0a50*/  IMAD.MOV.U32 R28, RZ, RZ, R12 ;  /* 0x000000ffff1c7224 */ /* 0x000fe200078e000c */
[-C--:B-----5:R-:W-:Y:S01]  /*0a60*/  ISETP.GE.AND P3, PT, R10, R0.reuse, PT ;  /* 0x000000000a00720c */ /* 0x0a0fe20003f66270 */
[----:B------:R-:W-:Y:S01]  /*0a70*/  IMAD.MOV.U32 R29, RZ, RZ, R31 ;  /* 0x000000ffff1d7224 */ /* 0x000fe200078e001f */
[-C--:B------:R-:W-:Y:S01]  /*0a80*/  ISETP.GE.AND P2, PT, R27, R0.reuse, PT ;  /* 0x000000001b00720c */ /* 0x080fe20003f46270 */
[----:B------:R-:W-:Y:S01]  /*0a90*/  IMAD.X R17, RZ, RZ, R15, P0 ;  /* 0x000000ffff117224 */ /* 0x000fe200000e060f */
[-C--:B------:R-:W-:Y:S01]  /*0aa0*/  ISETP.GE.AND P1, PT, R25, R0.reuse, PT ;  /* 0x000000001900720c */ /* 0x080fe20003f26270 */
[----:B------:R-:W-:Y:S01]  /*0ab0*/  IMAD.WIDE.U32 R28, R4, R19, R28 ;  /* 0x00000013041c7225 */ /* 0x000fe200078e001c */
[----:B------:R-:W-:-:S03]  /*0ac0*/  ISETP.GE.AND P0, PT, R23, R0, PT ;  /* 0x000000001700720c */ /* 0x000fc60003f06270 */
[----:B------:R-:W-:Y:S01]  /*0ad0*/  IMAD R17, R17, R4, RZ ;  /* 0x0000000411117224 */ /* 0x000fe200078e02ff */
[----:B------:R-:W-:-:S03]  /*0ae0*/  LEA R16, P4, R28, R2, 0x1 ;  /* 0x000000021c107211 */ /* 0x000fc600078808ff */
[----:B------:R-:W-:-:S04]  /*0af0*/  IMAD R17, R5, R19, R17 ;  /* 0x0000001305117224 */ /* 0x000fc800078e0211 */
[----:B------:R-:W-:-:S05]  /*0b00*/  IMAD.IADD R17, R29, 0x1, R17 ;  /* 0x000000011d117824 */ /* 0x000fca00078e0211 */
[----:B------:R-:W-:-:S05]  /*0b10*/  LEA.HI.X R17, R28, R3, R17, 0x1, P4 ;  /* 0x000000031c117211 */ /* 0x000fca00020f0c11 */
[----:B------:R1:W-:Y:S04]  /*0b20*/  @!P3 ST.E.128 [R16.64], RZ ;  /* 0x000000ff1000b985 */ /* 0x0003e8000c101d06 */
[----:B------:R1:W-:Y:S04]  /*0b30*/  @!P2 ST.E.128 [R16.64+0x80], RZ ;  /* 0x000080ff1000a985 */ /* 0x0003e8000c101d06 */
[----:B------:R1:W-:Y:S04]  /*0b40*/  @!P1 ST.E.128 [R16.64+0x100], RZ ;  /* 0x000100ff10009985 */ /* 0x0003e8000c101d06 */
[----:B------:R1:W-:Y:S02]  /*0b50*/  @!P0 ST.E.128 [R16.64+0x180], RZ ;  /* 0x000180ff10008985 */ /* 0x0003e4000c101d06 */
.L_x_823:
[----:B------:R-:W-:Y:S05]  /*0b60*/  BSYNC B0 ;  /* 0x0000000000007941 */ /* 0x000fea0003800000 */
.L_x_822:
[----:B-1----:R-:W-:Y:S01]  /*0b70*/  IADD3 R19, R9, 0x20, RZ ;  /* 0x0000002009137810 */ /* 0x002fe20007ffe0ff */
[----:B------:R-:W-:Y:S03]  /*0b80*/  BSSY B0, `(.L_x_824) ;  /* 0x0000015000007945 */ /* 0x000fe60003800000 */
[----:B------:R-:W-:-:S13]  /*0b90*/  ISETP.GE.AND P0, PT, R19, R244, PT ;  /* 0x000000f41300720c */ /* 0x000fda0003f06270 */
[----:B------:R-:W-:Y:S05]  /*0ba0*/  @P0 BRA `(.L_x_825) ;  /* 0x0000012000000947 */ /* 0x000fea0003800000 */
[----:B------:R-:W-:Y:S01]  /*0bb0*/  IADD3 R29, P0, R9, 0x20, RZ ;  /* 0x00000020091d7810 */ /* 0x000fe20007f1e0ff */
        /* <DEDUP_REMOVED lines=17> */
.L_x_825:
[----:B------:R-:W-:Y:S05]  /*0cd0*/  BSYNC B0 ;  /* 0x0000000000007941 */ /* 0x000fea0003800000 */
.L_x_824:
        /* <DEDUP_REMOVED lines=22> */
.L_x_827:
[----:B------:R-:W-:Y:S05]  /*0e40*/  BSYNC B0 ;  /* 0x0000000000007941 */ /* 0x000fea0003800000 */
.L_x_826:
[----:B------:R-:W-:Y:S01]  /*0e50*/  ISETP.NE.AND P4, PT, R148, RZ, PT ;  /* 0x000000ff9400720c */ /* 0x000fe20003f85270 */
[----:B------:R-:W-:-:S03]  /*0e60*/  IMAD.MOV.U32 R241, RZ, RZ, 0x0 ;  /* 0x00000000fff17424 */ /* 0x000fc600078e00ff */
[-C--:B------:R-:W-:Y:S02]  /*0e70*/  ISETP.GE.OR P3, PT, R9, R244.reuse, P4 ;  /* 0x000000f40900720c */ /* 0x080fe40002766670 */
[-C--:B------:R-:W-:Y:S02]  /*0e80*/  ISETP.GE.OR P2, PT, R21, R244.reuse, P4 ;  /* 0x000000f41500720c */ /* 0x080fe40002746670 */
[-C--:B------:R-:W-:Y:S02]  /*0e90*/  ISETP.GE.OR P1, PT, R19, R244.reuse, P4 ;  /* 0x000000f41300720c */ /* 0x080fe40002726670 */
[C---:B------:R-:W-:Y:S02]  /*0ea0*/  IADD3 R9, P0, R8.reuse, R9, RZ ;  /* 0x0000000908097210 */ /* 0x040fe40007f1e0ff */
[----:B------:R-:W-:Y:S02]  /*0eb0*/  ISETP.GE.OR P4, PT, R17, R244, P4 ;  /* 0x000000f41100720c */ /* 0x000fe40002786670 */
[----:B------:R-:W-:-:S02]  /*0ec0*/  LEA.HI.X.SX32 R8, R8, R15, 0x1, P0 ;  /* 0x0000000f08087211 */ /* 0x000fc400000f0eff */
[----:B-1---5:R-:W-:-:S04]  /*0ed0*/  LEA R2, P0, R9, R6, 0x2 ;  /* 0x0000000609027211 */ /* 0x022fc800078010ff */
[----:B------:R-:W-:Y:S01]  /*0ee0*/  LEA.HI.X R3, R9, R7, R8, 0x2, P0 ;  /* 0x0000000709037211 */ /* 0x000fe200000f1408 */
[----:B------:R-:W-:Y:S02]  /*0ef0*/  @!P3 IMAD.MOV.U32 R9, RZ, RZ, 0x7f800000 ;  /* 0x7f800000ff09b424 */ /* 0x000fe400078e00ff */
[----:B------:R-:W-:Y:S02]  /*0f00*/  @!P2 IMAD.MOV.U32 R7, RZ, RZ, 0x7f800000 ;  /* 0x7f800000ff07a424 */ /* 0x000fe400078e00ff */
[----:B------:R-:W-:Y:S01]  /*0f10*/  @!P1 IMAD.MOV.U32 R5, RZ, RZ, 0x7f800000 ;  /* 0x7f800000ff059424 */ /* 0x000fe200078e00ff */
[----:B------:R1:W-:Y:S04]  /*0f20*/  @!P3 ST.E [R2.64], R9 ;  /* 0x000000090200b985 */ /* 0x0003e8000c101906 */
[----:B------:R1:W-:Y:S04]  /*0f30*/  @!P2 ST.E [R2.64+0x40], R7 ;  /* 0x000040070200a985 */ /* 0x0003e8000c101906 */
[----:B------:R1:W-:Y:S01]  /*0f40*/  @!P1 ST.E [R2.64+0x80], R5 ;  /* 0x0000800502009985 */ /* 0x0003e2000c101906 */
[----:B------:R-:W-:Y:S05]  /*0f50*/  @P4 RET.REL.NODEC R240 `(_ZN5flash24flash_fwd_splitkv_kernelI23Flash_fwd_kernel_traitsILi256ELi64ELi64ELi4ELb0ELb0EN7cutlass6half_tE19Flash_kernel_traitsILi256ELi64ELi64ELi4ES3_EELb1ELb0ELb0ELb0ELb0ELb0ELb0ELb1EEEvNS_16Flash_fwd_paramsE) ;  /* 0xfffff0a0f0004950 */ /* 0x000fea0003c3ffff */
[----:B-1----:R-:W-:Y:S02]  /*0f60*/  MOV R5, 0x7f800000 ;  /* 0x7f80000000057802 */ /* 0x002fe40000000f00 */
[----:B------:R-:W-:-:S03]  /*0f70*/  MOV R241, 0x0 ;  /* 0x0000000000f17802 */ /* 0x000fc60000000f00 */
[----:B------:R1:W-:Y:S01]  /*0f80*/  ST.E [R2.64+0xc0], R5 ;  /* 0x0000c00502007985 */ /* 0x0003e2000c101906 */
[----:B------:R-:W-:Y:S05]  /*0f90*/  RET.REL.NODEC R240 `(_ZN5flash24flash_fwd_splitkv_kernelI23Flash_fwd_kernel_traitsILi256ELi64ELi64ELi4ELb0ELb0EN7cutlass6half_tE19Flash_kernel_traitsILi256ELi64ELi64ELi4ES3_EELb1ELb0ELb0ELb0ELb0ELb0ELb0ELb1EEEvNS_16Flash_fwd_paramsE) ;  /* 0xfffff060f0007950 */ /* 0x000fea0003c3ffff */
.L_x_819:
[----:B-1----:R-:W3:Y:S04]  /*0fa0*/  LD.E.64 R6, [R20.64+0x160] ;  /* 0x0001600614067980 */ /* 0x002ee8000c101b00 */
[----:B------:R-:W4:Y:S01]  /*0fb0*/  LD.E.64 R8, [R20.64+0x158] ;  /* 0x0001580614087980 */ /* 0x000f22000c101b00 */
[----:B---3--:R-:W-:-:S04]  /*0fc0*/  ISETP.NE.U32.AND P1, PT, R6, RZ, PT ;  /* 0x000000ff0600720c */ /* 0x008fc80003f25070 */
[----:B------:R-:W-:-:S13]  /*0fd0*/  ISETP.NE.AND.EX P1, PT, R7, RZ, PT, P1 ;  /* 0x000000ff0700720c */ /* 0x000fda0003f25310 */
[----:B------:R-:W3:Y:S01]  /*0fe0*/  @P1 LD.E.64 R4, [R20.64+0x168] ;  /* 0x0001680614041980 */ /* 0x000ee2000c101b00 */
[----:B----4-:R-:W-:Y:S01]  /*0ff0*/  ISETP.NE.U32.AND P0, PT, R8, RZ, PT ;  /* 0x000000ff0800720c */ /* 0x010fe20003f05070 */
[----:B------:R-:W-:-:S03]  /*1000*/  IMAD.MOV.U32 R10, RZ, RZ, R242 ;  /* 0x000000ffff0a7224 */ /* 0x000fc600078e00f2 */
[----:B------:R-:W-:Y:S02]  /*1010*/  ISETP.NE.AND.EX P0, PT, R9, RZ, PT, P0 ;  /* 0x000000ff0900720c */ /* 0x000fe40003f05300 */
[----:B------:R-:W-:Y:S01]  /*1020*/  @P1 SHF.R.S32.HI R0, RZ, 0x1f, R242 ;  /* 0x0000001fff001819 */ /* 0x000fe200000114f2 */
[----:B------:R-:W-:-:S10]  /*1030*/  CS2R R248, SRZ ;  /* 0x0000000000f87805 */ /* 0x000fd4000001ff00 */
[----:B------:R-:W-:-:S05]  /*1040*/  @P0 IMAD.WIDE R8, R242, 0x4, R8 ;  /* 0x00000004f2080825 */ /* 0x000fca00078e0208 */
[----:B------:R1:W5:Y:S01]  /*1050*/  @P0 LD.E R10, [R8.64] ;  /* 0x00000006080a0980 */ /* 0x000362000c101900 */
[----:B------:R-:W-:Y:S01]  /*1060*/  BSSY B0, `(.L_x_828) ;  /* 0x00000ac000007945 */ /* 0x000fe20003800000 */
[-C--:B---3--:R-:W-:Y:S02]  /*1070*/  @P1 IMAD R5, R5, R242.reuse, RZ ;  /* 0x000000f205051224 */ /* 0x088fe400078e02ff */
[----:B------:R-:W-:-:S04]  /*1080*/  @P1 IMAD.WIDE.U32 R2, R4, R242, RZ ;  /* 0x000000f204021225 */ /* 0x000fc800078e00ff */
[----:B------:R-:W-:Y:S01]  /*1090*/  @P1 IMAD R0, R4, R0, R5 ;  /* 0x0000000004001224 */ /* 0x000fe200078e0205 */
[----:B------:R-:W-:-:S03]  /*10a0*/  @P1 LEA R248, P0, R2, R6, 0x2 ;  /* 0x0000000602f81211 */ /* 0x000fc600078010ff */
[----:B------:R-:W-:-:S05]  /*10b0*/  @P1 IMAD.IADD R0, R3, 0x1, R0 ;  /* 0x0000000103001824 */ /* 0x000fca00078e0200 */
[----:B------:R-:W-:Y:S02]  /*10c0*/  @P1 LEA.HI.X R249, R2, R7, R0, 0x2, P0 ;  /* 0x0000000702f91211 */ /* 0x000fe400000f1400 */
[----:B------:R-:W-:-:S04]  /*10d0*/  ISETP.NE.U32.AND P0, PT, R248, RZ, PT ;  /* 0x000000fff800720c */ /* 0x000fc80003f05070 */
[----:B------:R-:W-:-:S13]  /*10e0*/  ISETP.NE.AND.EX P0, PT, R249, RZ, PT, P0 ;  /* 0x000000fff900720c */ /* 0x000fda0003f05300 */
[----:B------:R-:W-:Y:S05]  /*10f0*/  @!P0 BRA `(.L_x_829) ;  /* 0x0000053000008947 */ /* 0x000fea0003800000 */
[----:B-1----:R-:W3:Y:S04]  /*1100*/  LD.E R6, [R20.64+0x170] ;  /* 0x0001700614067980 */ /* 0x002ee8000c101900 */
[----:B------:R-:W4:Y:S01]  /*1110*/  LD.E R4, [R20.64+0x68] ;  /* 0x0000680614047980 */ /* 0x000f22000c101900 */
[----:B------:R-:W-:-:S03]  /*1120*/  LEA R5, R165, 0xffffffc0, 0x6 ;  /* 0xffffffc0a5057811 */ /* 0x000fc600078e30ff */
[----:B--2---:R-:W3:Y:S01]  /*1130*/  LD.E.64 R18, [R20.64+0x20] ;  /* 0x0000200614127980 */ /* 0x004ee2000c101b00 */
[----:B------:R-:W-:-:S03]  /*1140*/  IABS R2, R5 ;  /* 0x0000000500027213 */ /* 0x000fc60000000000 */
[----:B------:R-:W3:Y:S04]  /*1150*/  LD.E.64 R60, [R20.64+0x38] ;  /* 0x00003806143c7980 */ /* 0x000ee8000c101b00 */
[----:B------:R-:W3:Y:S04]  /*1160*/  LD.E.64 R12, [R20.64+0x28] ;  /* 0x00002806140c7980 */ /* 0x000ee8000c101b00 */
[----:B------:R-:W3:Y:S04]  /*1170*/  LD.E.64 R14, [R20.64+0x50] ;  /* 0x00005006140e7980 */ /* 0x000ee8000c101b00 */
[----:B------:R1:W5:Y:S04]  /*1180*/  LD.E.64 R22, [R20.64+0x58] ;  /* 0x0000580614167980 */ /* 0x000368000c101b00 */
[----:B------:R1:W5:Y:S01]  /*1190*/  LD.E.64 R62, [R20.64+0x40] ;  /* 0x00004006143e7980 */ /* 0x000362000c101b00 */
[----:B---3--:R-:W-:-:S04]  /*11a0*/  IABS R3, R6 ;  /* 0x0000000600037213 */ /* 0x008fc80000000000 */
[----:B-----5:R-:W3:Y:S08]  /*11b0*/  I2F.RP R10, R3 ;  /* 0x00000003000a7306 */ /* 0x020ef00000209400 */
[----:B---3--:R-:W3:Y:S02]  /*11c0*/  MUFU.RCP R8, R10 ;  /* 0x0000000a00087308 */ /* 0x008ee40000001000 */
[----:B---3--:R-:W-:-:S06]  /*11d0*/  IADD3 R8, R8, 0xffffffe, RZ ;  /* 0x0ffffffe08087810 */ /* 0x008fcc0007ffe0ff */
[----:B------:R-:W3:Y:S02]  /*11e0*/  F2I.FTZ.U32.TRUNC.NTZ R9, R8 ;  /* 0x0000000800097305 */ /* 0x000ee4000021f000 */
[----:B---3--:R-:W-:Y:S02]  /*11f0*/  IMAD.MOV R0, RZ, RZ, -R9 ;  /* 0x000000ffff007224 */ /* 0x008fe400078e0a09 */
[----:B------:R-:W-:Y:S02]  /*1200*/  IMAD.MOV.U32 R8, RZ, RZ, RZ ;  /* 0x000000ffff087224 */ /* 0x000fe400078e00ff */
[----:B------:R-:W-:Y:S01]  /*1210*/  IMAD R7, R0, R3, RZ ;  /* 0x0000000300077224 */ /* 0x000fe200078e02ff */
[----:B------:R-:W-:-:S03]  /*1220*/  IABS R0, R6 ;  /* 0x0000000600007213 */ /* 0x000fc60000000000 */
[----:B------:R-:W-:Y:S01]  /*1230*/  IMAD.HI.U32 R7, R9, R7, R8 ;  /* 0x0000000709077227 */ /* 0x000fe200078e0008 */
[----:B------:R-:W-:-:S05]  /*1240*/  IADD3 R0, RZ, -R0, RZ ;  /* 0x80000000ff007210 */ /* 0x000fca0007ffe0ff */
[----:B------:R-:W-:-:S04]  /*1250*/  IMAD.HI.U32 R9, R7, R2, RZ ;  /* 0x0000000207097227 */ /* 0x000fc800078e00ff */
[----:B------:R-:W-:-:S05]  /*1260*/  IMAD R0, R9, R0, R2 ;  /* 0x0000000009007224 */ /* 0x000fca00078e0202 */
[----:B------:R-:W-:-:S13]  /*1270*/  ISETP.GT.U32.AND P1, PT, R3, R0, PT ;  /* 0x000000000300720c */ /* 0x000fda0003f24070 */
[----:B------:R-:W-:-:S05]  /*1280*/  @!P1 IMAD.IADD R0, R0, 0x1, -R3 ;  /* 0x0000000100009824 */ /* 0x000fca00078e0a03 */
[----:B------:R-:W-:Y:S02]  /*1290*/  ISETP.GE.U32.AND P2, PT, R0, R3, PT ;  /* 0x000000030000720c */ /* 0x000fe40003f46070 */
[----:B------:R-:W-:Y:S02]  /*12a0*/  LOP3.LUT R0, R5, R6, RZ, 0x3c, !PT ;  /* 0x0000000605007212 */ /* 0x000fe400078e3cff */
[----:B------:R-:W-:Y:S02]  /*12b0*/  @!P1 IADD3 R9, R9, 0x1, RZ ;  /* 0x0000000109099810 */ /* 0x000fe40007ffe0ff */
[----:B------:R-:W-:Y:S02]  /*12c0*/  ISETP.GE.AND P0, PT, R0, RZ, PT ;  /* 0x000000ff0000720c */ /* 0x000fe40003f06270 */
[----:B------:R-:W-:-:S05]  /*12d0*/  ISETP.NE.AND P1, PT, R6, RZ, PT ;  /* 0x000000ff0600720c */ /* 0x000fca0003f25270 */
[----:B------:R-:W-:-:S06]  /*12e0*/  @P2 IADD3 R9, R9, 0x1, RZ ;  /* 0x0000000109092810 */ /* 0x000fcc0007ffe0ff */
[----:B------:R-:W-:Y:S02]  /*12f0*/  @!P0 IMAD.MOV R9, RZ, RZ, -R9 ;  /* 0x000000ffff098224 */ /* 0x000fe400078e0a09 */
[----:B------:R-:W-:-:S05]  /*1300*/  @!P1 LOP3.LUT R9, RZ, R6, RZ, 0x33, !PT ;  /* 0x00000006ff099212 */ /* 0x000fca00078e33ff */
[----:B------:R-:W-:-:S06]  /*1310*/  IMAD.WIDE R2, R9, 0x4, R248 ;  /* 0x0000000409027825 */ /* 0x000fcc00078e02f8 */
[----:B------:R3:W2:Y:S01]  /*1320*/  LD.E R2, [R2.64] ;  /* 0x0000000602027980 */ /* 0x0006a2000c101900 */
[----:B----4-:R-:W-:-:S04]  /*1330*/  IABS R7, R4 ;  /* 0x0000000400077213 */ /* 0x010fc80000000000 */
[----:B------:R-:W4:Y:S08]  /*1340*/  I2F.RP R10, R7 ;  /* 0x00000007000a7306 */ /* 0x000f300000209400 */
[----:B----4-:R-:W4:Y:S02]  /*1350*/  MUFU.RCP R8, R10 ;  /* 0x0000000a00087308 */ /* 0x010f240000001000 */
[----:B----4-:R-:W-:-:S06]  /*1360*/  IADD3 R8, R8, 0xffffffe, RZ ;  /* 0x0ffffffe08087810 */ /* 0x010fcc0007ffe0ff */
[----:B------:R-:W4:Y:S01]  /*1370*/  F2I.FTZ.U32.TRUNC.NTZ R17, R8 ;  /* 0x0000000800117305 */ /* 0x000f22000021f000 */
[----:B------:R-:W-:Y:S01]  /*1380*/  IMAD.MOV.U32 R16, RZ, RZ, RZ ;  /* 0x000000ffff107224 */ /* 0x000fe200078e00ff */
[----:B---3--:R-:W-:Y:S02]  /*1390*/  IABS R3, R4 ;  /* 0x0000000400037213 */ /* 0x008fe40000000000 */
[----:B----4-:R-:W-:-:S05]  /*13a0*/  IADD3 R0, RZ, -R17, RZ ;  /* 0x80000011ff007210 */ /* 0x010fca0007ffe0ff */
[----:B------:R-:W-:Y:S01]  /*13b0*/  IMAD R11, R0, R7, RZ ;  /* 0x00000007000b7224 */ /* 0x000fe200078e02ff */
[----:B------:R-:W-:-:S03]  /*13c0*/  IABS R0, R241 ;  /* 0x000000f100007213 */ /* 0x000fc60000000000 */
[----:B------:R-:W-:-:S04]  /*13d0*/  IMAD.HI.U32 R11, R17, R11, R16 ;  /* 0x0000000b110b7227 */ /* 0x000fc800078e0010 */
[----:B------:R-:W-:Y:S02]  /*13e0*/  IMAD.MOV R3, RZ, RZ, -R3 ;  /* 0x000000ffff037224 */ /* 0x000fe400078e0a03 */
[----:B------:R-:W-:-:S04]  /*13f0*/  IMAD.HI.U32 R16, R11, R0, RZ ;  /* 0x000000000b107227 */ /* 0x000fc800078e00ff */
[----:B------:R-:W-:-:S05]  /*1400*/  IMAD R0, R16, R3, R0 ;  /* 0x0000000310007224 */ /* 0x000fca00078e0200 */
[----:B------:R-:W-:Y:S01]  /*1410*/  ISETP.GT.U32.AND P1, PT, R7, R0, PT ;  /* 0x000000000700720c */ /* 0x000fe20003f24070 */
[----:B------:R-:W-:-:S12]  /*1420*/  IMAD.MOV R9, RZ, RZ, -R9 ;  /* 0x000000ffff097224 */ /* 0x000fd800078e0a09 */
[----:B------:R-:W-:-:S04]  /*1430*/  @!P1 IADD3 R0, R0, -R7, RZ ;  /* 0x8000000700009210 */ /* 0x000fc80007ffe0ff */
[----:B------:R-:W-:Y:S02]  /*1440*/  ISETP.GE.U32.AND P2, PT, R0, R7, PT ;  /* 0x000000070000720c */ /* 0x000fe40003f46070 */
[----:B------:R-:W-:Y:S02]  /*1450*/  LOP3.LUT R7, R241, R4, RZ, 0x3c, !PT ;  /* 0x00000004f1077212 */ /* 0x000fe400078e3cff */
[----:B------:R-:W-:Y:S02]  /*1460*/  @!P1 IADD3 R16, R16, 0x1, RZ ;  /* 0x0000000110109810 */ /* 0x000fe40007ffe0ff */
[----:B------:R-:W-:Y:S02]  /*1470*/  ISETP.GE.AND P0, PT, R7, RZ, PT ;  /* 0x000000ff0700720c */ /* 0x000fe40003f06270 */
[----:B------:R-:W-:Y:S01]  /*1480*/  ISETP.NE.AND P1, PT, R4, RZ, PT ;  /* 0x000000ff0400720c */ /* 0x000fe20003f25270 */
[----:B------:R-:W-:-:S04]  /*1490*/  IMAD R9, R6, R9, R5 ;  /* 0x0000000906097224 */ /* 0x000fc800078e0205 */
[----:B------:R-:W-:Y:S01]  /*14a0*/  @P2 IADD3 R16, R16, 0x1, RZ ;  /* 0x0000000110102810 */ /* 0x000fe20007ffe0ff */
[----:B------:R-:W-:Y:S01]  /*14b0*/  IMAD R6, R61, R9, RZ ;  /* 0x000000093d067224 */ /* 0x000fe200078e02ff */
[----:B------:R-:W-:-:S04]  /*14c0*/  SHF.R.S32.HI R11, RZ, 0x1f, R9 ;  /* 0x0000001fff0b7819 */ /* 0x000fc80000011409 */
[----:B------:R-:W-:Y:S02]  /*14d0*/  @!P0 IMAD.MOV R16, RZ, RZ, -R16 ;  /* 0x000000ffff108224 */ /* 0x000fe400078e0a10 */
[----:B------:R-:W-:Y:S01]  /*14e0*/  IMAD R6, R60, R11, R6 ;  /* 0x0000000b3c067224 */ /* 0x000fe200078e0206 */
[----:B------:R-:W-:-:S04]  /*14f0*/  @!P1 LOP3.LUT R16, RZ, R4, RZ, 0x33, !PT ;  /* 0x00000004ff109212 */ /* 0x000fc800078e33ff */
[----:B------:R-:W-:Y:S01]  /*1500*/  SHF.R.S32.HI R8, RZ, 0x1f, R16 ;  /* 0x0000001fff087819 */ /* 0x000fe20000011410 */
[----:B------:R-:W-:-:S04]  /*1510*/  IMAD R7, R15, R16, RZ ;  /* 0x000000100f077224 */ /* 0x000fc800078e02ff */
[----:B------:R-:W-:Y:S01]  /*1520*/  IMAD R7, R14, R8, R7 ;  /* 0x000000080e077224 */ /* 0x000fe200078e0207 */
[----:B--2---:R-:W-:Y:S01]  /*1530*/  SHF.R.S32.HI R0, RZ, 0x1f, R2 ;  /* 0x0000001fff007819 */ /* 0x004fe20000011402 */
[----:B------:R-:W-:-:S04]  /*1540*/  IMAD R3, R19, R2, RZ ;  /* 0x0000000213037224 */ /* 0x000fc800078e02ff */
[C---:B------:R-:W-:Y:S02]  /*1550*/  IMAD R3, R18.reuse, R0, R3 ;  /* 0x0000000012037224 */ /* 0x040fe400078e0203 */
[----:B------:R-:W-:-:S05]  /*1560*/  IMAD.WIDE.U32 R18, R18, R2, RZ ;  /* 0x0000000212127225 */ /* 0x000fca00078e00ff */
[----:B------:R-:W-:-:S05]  /*1570*/  IADD3 R19, R19, R3, RZ ;  /* 0x0000000313137210 */ /* 0x000fca0007ffe0ff */
[----:B------:R-:W-:-:S04]  /*1580*/  IMAD.WIDE.U32 R18, R9, R60, R18 ;  /* 0x0000003c09127225 */ /* 0x000fc800078e0012 */
[----:B------:R-:W-:Y:S01]  /*1590*/  IMAD R3, R13, R2, RZ ;  /* 0x000000020d037224 */ /* 0x000fe200078e02ff */
[----:B------:R-:W-:Y:S01]  /*15a0*/  IADD3 R19, R19, R6, RZ ;  /* 0x0000000613137210 */ /* 0x000fe20007ffe0ff */
[----:B------:R-:W-:-:S04]  /*15b0*/  IMAD.WIDE.U32 R24, R12, R2, RZ ;  /* 0x000000020c187225 */ /* 0x000fc800078e00ff */
[----:B------:R-:W-:Y:S02]  /*15c0*/  IMAD R3, R12, R0, R3 ;  /* 0x000000000c037224 */ /* 0x000fe400078e0203 */
[----:B------:R-:W-:-:S03]  /*15d0*/  IMAD.WIDE.U32 R14, R16, R14, R18 ;  /* 0x0000000e100e7225 */ /* 0x000fc600078e0012 */
[----:B------:R-:W-:Y:S01]  /*15e0*/  IADD3 R27, R25, R3, RZ ;  /* 0x00000003191b7210 */ /* 0x000fe20007ffe0ff */
[----:B------:R-:W-:Y:S01]  /*15f0*/  IMAD.MOV.U32 R10, RZ, RZ, R24 ;  /* 0x000000ffff0a7224 */ /* 0x000fe200078e0018 */
[----:B------:R-:W-:Y:S01]  /*1600*/  MOV R0, R14 ;  /* 0x0000000e00007202 */ /* 0x000fe20000000f00 */
[----:B------:R-:W-:Y:S01]  /*1610*/  IMAD.IADD R3, R15, 0x1, R7 ;  /* 0x000000010f037824 */ /* 0x000fe200078e0207 */
[----:B------:R-:W-:Y:S05]  /*1620*/  BRA `(.L_x_830) ;  /* 0x000004f000007947 */ /* 0x000fea0003800000 */
.L_x_829:
[----:B-1----:R-:W3:Y:S01]  /*1630*/  LD.E R4, [R20.64+0x68] ;  /* 0x0000680614047980 */ /* 0x002ee2000c101900 */
[----:B------:R-:W-:-:S03]  /*1640*/  ISETP.NE.AND P3, PT, R13, -0x1, PT ;  /* 0xffffffff0d00780c */ /* 0x000fc60003f65270 */
[----:B------:R-:W4:Y:S04]  /*1650*/  LD.E.64 R60, [R20.64+0x38] ;  /* 0x00003806143c7980 */ /* 0x000f28000c101b00 */
[----:B--2---:R-:W2:Y:S04]  /*1660*/  LD.E.64 R62, [R20.64+0x40] ;  /* 0x00004006143e7980 */ /* 0x004ea8000c101b00 */
[----:B------:R-:W2:Y:S04]  /*1670*/  LD.E.64 R14, [R20.64+0x50] ;  /* 0x00005006140e7980 */ /* 0x000ea8000c101b00 */
[----:B------:R-:W2:Y:S04]  /*1680*/  @!P3 LD.E.64 R18, [R20.64+0x20] ;  /* 0x000020061412b980 */ /* 0x000ea8000c101b00 */
[----:B------:R-:W2:Y:S04]  /*1690*/  @!P3 LD.E.64 R16, [R20.64+0x28] ;  /* 0x000028061410b980 */ /* 0x000ea8000c101b00 */
[----:B------:R1:W5:Y:S01]  /*16a0*/  LD.E.64 R22, [R20.64+0x58] ;  /* 0x0000580614167980 */ /* 0x000362000c101b00 */
[----:B------:R-:W-:Y:S01]  /*16b0*/  IMAD.MOV.U32 R8, RZ, RZ, RZ ;  /* 0x000000ffff087224 */ /* 0x000fe200078e00ff */
[----:B---3--:R-:W-:-:S04]  /*16c0*/  IABS R3, R4 ;  /* 0x0000000400037213 */ /* 0x008fc80000000000 */
[----:B------:R-:W3:Y:S08]  /*16d0*/  I2F.RP R6, R3 ;  /* 0x0000000300067306 */ /* 0x000ef00000209400 */
[----:B---3--:R-:W3:Y:S02]  /*16e0*/  MUFU.RCP R2, R6 ;  /* 0x0000000600027308 */ /* 0x008ee40000001000 */
[----:B---3--:R-:W-:-:S06]  /*16f0*/  IADD3 R2, R2, 0xffffffe, RZ ;  /* 0x0ffffffe02027810 */ /* 0x008fcc0007ffe0ff */
[----:B------:R-:W3:Y:S01]  /*1700*/  F2I.FTZ.U32.TRUNC.NTZ R9, R2 ;  /* 0x0000000200097305 */ /* 0x000ee2000021f000 */
[----:B------:R-:W-:Y:S02]  /*1710*/  IABS R7, R4 ;  /* 0x0000000400077213 */ /* 0x000fe40000000000 */
[----:B---3--:R-:W-:-:S05]  /*1720*/  IADD3 R0, RZ, -R9, RZ ;  /* 0x80000009ff007210 */ /* 0x008fca0007ffe0ff */
[----:B------:R-:W-:Y:S01]  /*1730*/  IMAD R5, R0, R3, RZ ;  /* 0x0000000300057224 */ /* 0x000fe200078e02ff */
[----:B------:R-:W-:-:S03]  /*1740*/  IABS R0, R241 ;  /* 0x000000f100007213 */ /* 0x000fc60000000000 */
[----:B------:R-:W-:Y:S01]  /*1750*/  IMAD.HI.U32 R5, R9, R5, R8 ;  /* 0x0000000509057227 */ /* 0x000fe200078e0008 */
[----:B------:R-:W-:-:S05]  /*1760*/  IADD3 R7, RZ, -R7, RZ ;  /* 0x80000007ff077210 */ /* 0x000fca0007ffe0ff */
[----:B------:R-:W-:-:S04]  /*1770*/  IMAD.HI.U32 R2, R5, R0, RZ ;  /* 0x0000000005027227 */ /* 0x000fc800078e00ff */
[----:B------:R-:W-:Y:S01]  /*1780*/  IMAD R0, R2, R7, R0 ;  /* 0x0000000702007224 */ /* 0x000fe200078e0200 */
[----:B------:R-:W-:Y:S01]  /*1790*/  @!P3 SHF.R.S32.HI R6, RZ, 0x1f, R12 ;  /* 0x0000001fff06b819 */ /* 0x000fe2000001140c */
[----:B----4-:R-:W-:-:S03]  /*17a0*/  @!P3 IMAD R5, R61, R12, RZ ;  /* 0x0000000c3d05b224 */ /* 0x010fc600078e02ff */
[----:B------:R-:W-:Y:S01]  /*17b0*/  ISETP.GT.U32.AND P0, PT, R3, R0, PT ;  /* 0x000000000300720c */ /* 0x000fe20003f04070 */
[----:B------:R-:W-:Y:S02]  /*17c0*/  @!P3 IMAD R5, R6, R60, R5 ;  /* 0x0000003c0605b224 */ /* 0x000fe400078e0205 */
[----:B------:R-:W-:Y:S01]  /*17d0*/  @!P3 IMAD.WIDE.U32 R24, R60, R12, RZ ;  /* 0x0000000c3c18b225 */ /* 0x000fe200078e00ff */
[----:B-----5:R-:W-:-:S03]  /*17e0*/  @!P3 SHF.R.S32.HI R6, RZ, 0x1f, R10 ;  /* 0x0000001fff06b819 */ /* 0x020fc6000001140a */
[----:B------:R-:W-:Y:S01]  /*17f0*/  @P3 IMAD.IADD R7, R12, 0x1, R13 ;  /* 0x000000010c073824 */ /* 0x000fe200078e020d */
[----:B------:R-:W-:Y:S01]  /*1800*/  @!P3 IADD3 R25, R25, R5, RZ ;  /* 0x000000051919b210 */ /* 0x000fe20007ffe0ff */
[----:B--2---:R-:W-:-:S04]  /*1810*/  @!P3 IMAD R5, R19, R10, RZ ;  /* 0x0000000a1305b224 */ /* 0x004fc800078e02ff */
[----:B------:R-:W-:Y:S01]  /*1820*/  @!P0 IADD3 R0, R0, -R3, RZ ;  /* 0x8000000300008210 */ /* 0x000fe20007ffe0ff */
[-C--:B------:R-:W-:Y:S02]  /*1830*/  @P3 IMAD R9, R61, R7.reuse, RZ ;  /* 0x000000073d093224 */ /* 0x080fe400078e02ff */
[----:B------:R-:W-:Y:S01]  /*1840*/  @P3 IMAD.WIDE.U32 R26, R60, R7, RZ ;  /* 0x000000073c1a3225 */ /* 0x000fe200078e00ff */
[----:B------:R-:W-:-:S03]  /*1850*/  ISETP.GE.U32.AND P2, PT, R0, R3, PT ;  /* 0x000000030000720c */ /* 0x000fc60003f46070 */
[C---:B------:R-:W-:Y:S01]  /*1860*/  @!P3 IMAD R5, R18.reuse, R6, R5 ;  /* 0x000000061205b224 */ /* 0x040fe200078e0205 */
[----:B------:R-:W-:Y:S01]  /*1870*/  LOP3.LUT R0, R241, R4, RZ, 0x3c, !PT ;  /* 0x00000004f1007212 */ /* 0x000fe200078e3cff */
[----:B------:R-:W-:Y:S01]  /*1880*/  @!P3 IMAD.WIDE.U32 R18, R18, R10, R24 ;  /* 0x0000000a1212b225 */ /* 0x000fe200078e0018 */
[----:B------:R-:W-:-:S03]  /*1890*/  @P3 MOV R8, R26 ;  /* 0x0000001a00083202 */ /* 0x000fc60000000f00 */
[----:B------:R-:W-:Y:S01]  /*18a0*/  @P3 IMAD.IADD R9, R27, 0x1, R9 ;  /* 0x000000011b093824 */ /* 0x000fe200078e0209 */
[----:B------:R-:W-:Y:S01]  /*18b0*/  @!P3 MOV R8, R18 ;  /* 0x000000120008b202 */ /* 0x000fe20000000f00 */
[----:B------:R-:W-:Y:S01]  /*18c0*/  @!P3 IMAD.IADD R9, R19, 0x1, R5 ;  /* 0x000000011309b824 */ /* 0x000fe200078e0205 */
[----:B------:R-:W-:Y:S02]  /*18d0*/  LEA R5, R165, 0xffffffc0, 0x6 ;  /* 0xffffffc0a5057811 */ /* 0x000fe400078e30ff */
[----:B------:R-:W-:Y:S02]  /*18e0*/  ISETP.GE.AND P1, PT, R0, RZ, PT ;  /* 0x000000ff0000720c */ /* 0x000fe40003f26270 */
[----:B------:R-:W-:Y:S01]  /*18f0*/  @!P0 IADD3 R2, R2, 0x1, RZ ;  /* 0x0000000102028810 */ /* 0x000fe20007ffe0ff */
[----:B------:R-:W-:Y:S01]  /*1900*/  @!P3 IMAD R6, R63, R12, RZ ;  /* 0x0000000c3f06b224 */ /* 0x000fe200078e02ff */
[----:B------:R-:W-:Y:S02]  /*1910*/  @!P3 SHF.R.S32.HI R3, RZ, 0x1f, R12 ;  /* 0x0000001fff03b819 */ /* 0x000fe4000001140c */
[----:B------:R-:W-:Y:S01]  /*1920*/  ISETP.NE.AND P0, PT, R4, RZ, PT ;  /* 0x000000ff0400720c */ /* 0x000fe20003f05270 */
[----:B------:R-:W-:Y:S01]  /*1930*/  IMAD.WIDE.U32 R18, R60, R5, R8 ;  /* 0x000000053c127225 */ /* 0x000fe200078e0008 */
[----:B------:R-:W-:-:S03]  /*1940*/  SHF.R.S32.HI R11, RZ, 0x1f, R5 ;  /* 0x0000001fff0b7819 */ /* 0x000fc60000011405 */
[----:B------:R-:W-:Y:S02]  /*1950*/  @!P3 IMAD R3, R3, R62, R6 ;  /* 0x0000003e0303b224 */ /* 0x000fe400078e0206 */
[----:B------:R-:W-:Y:S01]  /*1960*/  @!P3 IMAD.WIDE.U32 R8, R62, R12, RZ ;  /* 0x0000000c3e08b225 */ /* 0x000fe200078e00ff */
[----:B------:R-:W-:-:S03]  /*1970*/  @P2 IADD3 R2, R2, 0x1, RZ ;  /* 0x0000000102022810 */ /* 0x000fc60007ffe0ff */
[----:B------:R-:W-:Y:S02]  /*1980*/  IMAD R7, R61, R5, RZ ;  /* 0x000000053d077224 */ /* 0x000fe400078e02ff */
[----:B------:R-:W-:Y:S01]  /*1990*/  @!P3 IMAD.IADD R9, R9, 0x1, R3 ;  /* 0x000000010909b824 */ /* 0x000fe200078e0203 */
[----:B------:R-:W-:Y:S01]  /*19a0*/  @!P3 SHF.R.S32.HI R3, RZ, 0x1f, R10 ;  /* 0x0000001fff03b819 */ /* 0x000fe2000001140a */
[----:B------:R-:W-:Y:S02]  /*19b0*/  IMAD R7, R11, R60, R7 ;  /* 0x0000003c0b077224 */ /* 0x000fe400078e0207 */
[----:B------:R-:W-:Y:S01]  /*19c0*/  @!P3 IMAD R0, R17, R10, RZ ;  /* 0x0000000a1100b224 */ /* 0x000fe200078e02ff */
[----:B------:R-:W-:Y:S01]  /*19d0*/  @P3 IADD3 R12, R12, R13, RZ ;  /* 0x0000000d0c0c3210 */ /* 0x000fe20007ffe0ff */
[----:B------:R-:W-:Y:S01]  /*19e0*/  @!P1 IMAD.MOV R2, RZ, RZ, -R2 ;  /* 0x000000ffff029224 */ /* 0x000fe200078e0a02 */
[----:B------:R-:W-:Y:S01]  /*19f0*/  @!P0 LOP3.LUT R2, RZ, R4, RZ, 0x33, !PT ;  /* 0x00000004ff028212 */ /* 0x000fe200078e33ff */
[C---:B------:R-:W-:Y:S01]  /*1a00*/  @!P3 IMAD R0, R16.reuse, R3, R0 ;  /* 0x000000031000b224 */ /* 0x040fe200078e0200 */
[----:B------:R-:W-:Y:S01]  /*1a10*/  IADD3 R7, R19, R7, RZ ;  /* 0x0000000713077210 */ /* 0x000fe20007ffe0ff */
[----:B------:R-:W-:Y:S01]  /*1a20*/  @!P3 IMAD.WIDE.U32 R16, R16, R10, R8 ;  /* 0x0000000a1010b225 */ /* 0x000fe200078e0008 */
[----:B------:R-:W-:-:S02]  /*1a30*/  MOV R6, R18 ;  /* 0x0000001200067202 */ /* 0x000fc40000000f00 */
[----:B------:R-:W-:Y:S01]  /*1a40*/  SHF.R.S32.HI R8, RZ, 0x1f, R2 ;  /* 0x0000001fff087819 */ /* 0x000fe20000011402 */
[----:B------:R-:W-:Y:S02]  /*1a50*/  @P3 IMAD R27, R63, R12, RZ ;  /* 0x0000000c3f1b3224 */ /* 0x000fe400078e02ff */
[----:B------:R-:W-:Y:S02]  /*1a60*/  IMAD R3, R15, R2, RZ ;  /* 0x000000020f037224 */ /* 0x000fe400078e02ff */
[----:B------:R-:W-:-:S04]  /*1a70*/  @P3 IMAD.WIDE.U32 R12, R62, R12, RZ ;  /* 0x0000000c3e0c3225 */ /* 0x000fc800078e00ff */
[----:B------:R-:W-:Y:S01]  /*1a80*/  IMAD.WIDE.U32 R6, R14, R2, R6 ;  /* 0x000000020e067225 */ /* 0x000fe200078e0006 */
[----:B------:R-:W-:-:S03]  /*1a90*/  @P3 IADD3 R27, R13, R27, RZ ;  /* 0x0000001b0d1b3210 */ /* 0x000fc60007ffe0ff */
[----:B------:R-:W-:Y:S01]  /*1aa0*/  IMAD R3, R14, R8, R3 ;  /* 0x000000080e037224 */ /* 0x000fe200078e0203 */
[----:B------:R-:W-:Y:S01]  /*1ab0*/  @P3 MOV R10, R12 ;  /* 0x0000000c000a3202 */ /* 0x000fe20000000f00 */
[----:B------:R-:W-:Y:S01]  /*1ac0*/  @!P3 IMAD.IADD R27, R17, 0x1, R0 ;  /* 0x00000001111bb824 */ /* 0x000fe200078e0200 */
[----:B------:R-:W-:Y:S01]  /*1ad0*/  @!P3 MOV R10, R16 ;  /* 0x00000010000ab202 */ /* 0x000fe20000000f00 */
[----:B------:R-:W-:Y:S01]  /*1ae0*/  IMAD.IADD R3, R7, 0x1, R3 ;  /* 0x0000000107037824 */ /* 0x000fe200078e0203 */
[----:B------:R-:W-:Y:S02]  /*1af0*/  MOV R0, R6 ;  /* 0x0000000600007202 */ /* 0x000fe40000000f00 */
[----:B------:R-:W-:Y:S02]  /*1b00*/  MOV R9, R5 ;  /* 0x0000000500097202 */ /* 0x000fe40000000f00 */
[----:B------:R-:W-:Y:S02]  /*1b10*/  MOV R16, R2 ;  /* 0x0000000200107202 */ /* 0x000fe40000000f00 */
.L_x_830:
[----:B-1----:R-:W-:Y:S05]  /*1b20*/  BSYNC B0 ;  /* 0x0000000000007941 */ /* 0x002fea0003800000 */
.L_x_828:
[----:B------:R-:W-:Y:S01]  /*1b30*/  ISETP.NE.AND P0, PT, R246, -0x1, PT ;  /* 0xfffffffff600780c */ /* 0x000fe20003f05270 */
[----:B------:R-:W2:Y:S04]  /*1b40*/  LD.E.64 R184, [R20.64+0x30] ;  /* 0x0000300614b87980 */ /* 0x000ea8000c101b00 */
[----:B------:R-:W3:Y:S04]  /*1b50*/  LD.E.64 R24, [R20.64+0x48] ;  /* 0x0000480614187980 */ /* 0x000ee8000c101b00 */
[----:B------:R-:W4:Y:S04]  /*1b60*/  LD.E R169, [R20.64+0xc0] ;  /* 0x0000c00614a97980 */ /* 0x000f28000c101900 */
[----:B------:R-:W3:Y:S04]  /*1b70*/  @!P0 LD.E.64 R28, [R20.64+0x18] ;  /* 0x00001806141c8980 */ /* 0x000ee8000c101b00 */
[----:B------:R-:W4:Y:S04]  /*1b80*/  LD.E.64 R12, [R20.64+0x10] ;  /* 0x00001006140c7980 */ /* 0x000f28000c101b00 */
[----:B------:R-:W4:Y:S04]  /*1b90*/  LD.E.64 R178, [R20.64+0x8] ;  /* 0x0000080614b27980 */ /* 0x000f28000c101b00 */
[----:B------:R1:W5:Y:S04]  /*1ba0*/  @P4 LD.E R18, [R30.64] ;  /* 0x000000061e124980 */ /* 0x000368000c101900 */
[----:B------:R1:W5:Y:S01]  /*1bb0*/  LD.E.64 R186, [R20.64] ;  /* 0x0000000614ba7980 */ /* 0x000362000c101b00 */
[----:B------:R-:W-:-:S04]  /*1bc0*/  SHF.R.S32.HI R7, RZ, 0x1f, R148 ;  /* 0x0000001fff077819 */ /* 0x000fc80000011494 */
[----:B------:R-:W-:-:S04]  /*1bd0*/  LEA.HI R15, R7, R148, RZ, 0x3 ;  /* 0x00000094070f7211 */ /* 0x000fc800078f18ff */
[----:B------:R-:W-:Y:S02]  /*1be0*/  SHF.R.S32.HI R176, RZ, 0x3, R15 ;  /* 0x00000003ffb07819 */ /* 0x000fe4000001140f */
[----:B------:R-:W-:Y:S02]  /*1bf0*/  LOP3.LUT R15, R15, 0xfffffff8, RZ, 0xc0, !PT ;  /* 0xfffffff80f0f7812 */ /* 0x000fe400078ec0ff */
[----:B------:R-:W-:Y:S01]  /*1c00*/  LEA.HI R67, R7, R148, RZ, 0x4 ;  /* 0x0000009407437211 */ /* 0x000fe200078f20ff */
[----:B------:R-:W-:Y:S02]  /*1c10*/  IMAD.SHL.U32 R19, R176, 0x40, RZ ;  /* 0x00000040b0137824 */ /* 0x000fe400078e00ff */
[----:B------:R-:W-:Y:S01]  /*1c20*/  IMAD.IADD R66, R148, 0x1, -R15 ;  /* 0x0000000194427824 */ /* 0x000fe200078e0a0f */
[----:B------:R-:W-:Y:S02]  /*1c30*/  LOP3.LUT R17, R67, 0xfffffff0, RZ, 0xc0, !PT ;  /* 0xfffffff043117812 */ /* 0x000fe400078ec0ff */
[----:B------:R-:W-:Y:S01]  /*1c40*/  LOP3.LUT R19, R19, 0x1c0, RZ, 0xc0, !PT ;  /* 0x000001c013137812 */ /* 0x000fe200078ec0ff */
[----:B------:R-:W-:-:S02]  /*1c50*/  IMAD.SHL.U32 R14, R66, 0x8, RZ ;  /* 0x00000008420e7824 */ /* 0x000fc400078e00ff */
[----:B------:R-:W-:Y:S01]  /*1c60*/  IMAD.IADD R4, R148, 0x1, -R17 ;  /* 0x0000000194047824 */ /* 0x000fe200078e0a11 */
[----:B------:R-:W-:Y:S02]  /*1c70*/  SHF.R.U32.HI R170, RZ, 0x3, R19 ;  /* 0x00000003ffaa7819 */ /* 0x000fe40000011613 */
[----:B------:R-:W-:Y:S01]  /*1c80*/  LOP3.LUT R15, R19, 0x38, R14, 0xf8, !PT ;  /* 0x00000038130f7812 */ /* 0x000fe200078ef80e */
[----:B------:R-:W-:Y:S01]  /*1c90*/  IMAD R2, R11, R62, RZ ;  /* 0x0000003e0b027224 */ /* 0x000fe200078e02ff */
[----:B------:R-:W-:Y:S02]  /*1ca0*/  SHF.R.S32.HI R19, RZ, 0x1f, R4 ;  /* 0x0000001fff137819 */ /* 0x000fe40000011404 */
[----:B------:R-:W-:Y:S02]  /*1cb0*/  LOP3.LUT R170, R15, R170, RZ, 0x3c, !PT ;  /* 0x000000aa0faa7212 */ /* 0x000fe400078e3cff */
[----:B------:R-:W-:Y:S02]  /*1cc0*/  LEA.HI R11, R7, R148, RZ, 0x6 ;  /* 0x00000094070b7211 */ /* 0x000fe400078f30ff */
[----:B------:R-:W-:-:S02]  /*1cd0*/  IADD3 R26, P1, R14, R10, RZ ;  /* 0x0000000a0e1a7210 */ /* 0x000fc40007f3e0ff */
[----:B------:R-:W-:Y:S02]  /*1ce0*/  SHF.R.S32.HI R15, RZ, 0x1f, R14 ;  /* 0x0000001fff0f7819 */ /* 0x000fe4000001140e */
[----:B------:R-:W-:Y:S02]  /*1cf0*/  SHF.R.S32.HI R6, RZ, 0x4, R67 ;  /* 0x00000004ff067819 */ /* 0x000fe40000011443 */
[----:B------:R-:W-:Y:S01]  /*1d00*/  LEA.HI R19, R19, R4, RZ, 0x3 ;  /* 0x0000000413137211 */ /* 0x000fe200078f18ff */
[----:B------:R-:W-:Y:S01]  /*1d10*/  IMAD.SHL.U32 R11, R11, 0x8, RZ ;  /* 0x000000080b0b7824 */ /* 0x000fe200078e00ff */
[----:B------:R-:W-:Y:S01]  /*1d20*/  LEA.HI R67, R67, R6, RZ, 0x1 ;  /* 0x0000000643437211 */ /* 0x000fe200078f08ff */
[----:B------:R-:W-:Y:S01]  /*1d30*/  IMAD.X R27, R15, 0x1, R27, P1 ;  /* 0x000000010f1b7824 */ /* 0x000fe200008e061b */
[----:B------:R-:W-:Y:S01]  /*1d40*/  LOP3.LUT R17, R19, 0xfffffff8, RZ, 0xc0, !PT ;  /* 0xfffffff813117812 */ /* 0x000fe200078ec0ff */
[C---:B------:R-:W-:Y:S01]  /*1d50*/  IMAD R2, R9.reuse, R63, R2 ;  /* 0x0000003f09027224 */ /* 0x040fe200078e0202 */
[----:B------:R-:W-:Y:S01]  /*1d60*/  LOP3.LUT R170, R170, 0xfffffe00, R11, 0xf8, !PT ;  /* 0xfffffe00aaaa7812 */ /* 0x000fe200078ef80b */
[----:B------:R-:W-:Y:S01]  /*1d70*/  IMAD.WIDE.U32 R26, R9, R62, R26 ;  /* 0x0000003e091a7225 */ /* 0x000fe200078e001a */
[----:B------:R-:W-:-:S03]  /*1d80*/  LOP3.LUT R67, R67, 0xfffffffe, RZ, 0xc0, !PT ;  /* 0xfffffffe43437812 */ /* 0x000fc600078ec0ff */
[----:B------:R-:W-:Y:S01]  /*1d90*/  IMAD.IADD R17, R4, 0x1, -R17 ;  /* 0x0000000104117824 */ /* 0x000fe200078e0a11 */
[----:B------:R-:W-:Y:S01]  /*1da0*/  SHF.R.S32.HI R71, RZ, 0x1f, R242 ;  /* 0x0000001fff477819 */ /* 0x000fe200000114f2 */
[----:B------:R-:W-:Y:S02]  /*1db0*/  IMAD.IADD R67, R6, 0x1, -R67 ;  /* 0x0000000106437824 */ /* 0x000fe400078e0a43 */
[----:B------:R-:W-:Y:S02]  /*1dc0*/  IMAD R23, R23, R16, RZ ;  /* 0x0000001017177224 */ /* 0x000fe400078e02ff */
[----:B------:R-:W-:Y:S01]  /*1dd0*/  IMAD.IADD R27, R27, 0x1, R2 ;  /* 0x000000011b1b7824 */ /* 0x000fe200078e0202 */
[----:B------:R-:W-:Y:S01]  /*1de0*/  SHF.R.S32.HI R2, RZ, 0x1f, R241 ;  /* 0x0000001fff027819 */ /* 0x000fe200000114f1 */
[----:B------:R-:W-:Y:S02]  /*1df0*/  IMAD.SHL.U32 R47, R19, 0x40, RZ ;  /* 0x00000040132f7824 */ /* 0x000fe400078e00ff */
[----:B------:R-:W-:Y:S01]  /*1e00*/  IMAD.WIDE.U32 R26, R16, R22, R26 ;  /* 0x00000016101a7225 */ /* 0x000fe200078e001a */
[----:B------:R-:W-:-:S02]  /*1e10*/  SHF.R.S32.HI R177, RZ, 0x1f, R176 ;  /* 0x0000001fffb17819 */ /* 0x000fc400000114b0 */
[----:B------:R-:W-:Y:S01]  /*1e20*/  SHF.R.S32.HI R95, RZ, 0x1f, R96 ;  /* 0x0000001fff5f7819 */ /* 0x000fe20000011460 */
[----:B------:R-:W-:-:S03]  /*1e30*/  IMAD R189, R63, R176, RZ ;  /* 0x000000b03fbd7224 */ /* 0x000fc600078e02ff */
[----:B------:R-:W-:Y:S01]  /*1e40*/  LEA.HI R95, R95, R96, RZ, 0x6 ;  /* 0x000000605f5f7211 */ /* 0x000fe200078f30ff */
[----:B------:R-:W-:Y:S01]  /*1e50*/  IMAD R189, R177, R62, R189 ;  /* 0x0000003eb1bd7224 */ /* 0x000fe200078e02bd */
[C---:B------:R-:W-:Y:S02]  /*1e60*/  LOP3.LUT P3, RZ, R17.reuse, 0x4, RZ, 0xc0, !PT ;  /* 0x0000000411ff7812 */ /* 0x040fe4000786c0ff */
[----:B------:R-:W-:Y:S02]  /*1e70*/  SHF.R.S32.HI R95, RZ, 0x6, R95 ;  /* 0x00000006ff5f7819 */ /* 0x000fe4000001145f */
[----:B------:R-:W-:Y:S02]  /*1e80*/  LOP3.LUT P2, RZ, R17, 0x2, RZ, 0xc0, !PT ;  /* 0x0000000211ff7812 */ /* 0x000fe4000784c0ff */
[----:B------:R-:W-:Y:S01]  /*1e90*/  IMNMX R95, RZ, R95, !PT ;  /* 0x0000005fff5f7217 */ /* 0x000fe20007800200 */
[----:B------:R-:W-:Y:S01]  /*1ea0*/  IMAD R175, R61, R176, RZ ;  /* 0x000000b03daf7224 */ /* 0x000fe200078e02ff */
[----:B------:R-:W-:-:S03]  /*1eb0*/  LEA.HI R64, R7, R148, RZ, 0x5 ;  /* 0x0000009407407211 */ /* 0x000fc600078f28ff */
[----:B------:R-:W-:Y:S02]  /*1ec0*/  IMAD R175, R177, R60, R175 ;  /* 0x0000003cb1af7224 */ /* 0x000fe400078e02af */
[----:B------:R-:W-:Y:S02]  /*1ed0*/  IMAD.MOV.U32 R50, RZ, RZ, 0x10 ;  /* 0x00000010ff327424 */ /* 0x000fe400078e00ff */
[----:B------:R-:W-:Y:S01]  /*1ee0*/  IMAD.MOV.U32 R48, RZ, RZ, 0x20 ;  /* 0x00000020ff307424 */ /* 0x000fe200078e00ff */
[C---:B------:R-:W-:Y:S01]  /*1ef0*/  SHF.L.U64.HI R237, R60.reuse, 0x4, R61 ;  /* 0x000000043ced7819 */ /* 0x040fe2000001023d */
[----:B------:R-:W-:Y:S01]  /*1f00*/  IMAD.SHL.U32 R236, R60, 0x10, RZ ;  /* 0x000000103cec7824 */ /* 0x000fe200078e00ff */
[C---:B------:R-:W-:Y:S01]  /*1f10*/  SHF.L.U64.HI R235, R62.reuse, 0x4, R63 ;  /* 0x000000043eeb7819 */ /* 0x040fe2000001023f */
[----:B------:R-:W-:Y:S01]  /*1f20*/  IMAD.SHL.U32 R234, R62, 0x10, RZ ;  /* 0x000000103eea7824 */ /* 0x000fe200078e00ff */
[----:B------:R-:W-:Y:S01]  /*1f30*/  SEL R50, R50, 0xfffffff0, !P2 ;  /* 0xfffffff032327807 */ /* 0x000fe20005000000 */
[----:B------:R-:W-:Y:S01]  /*1f40*/  IMAD.SHL.U32 R166, R66, 0x4, RZ ;  /* 0x0000000442a67824 */ /* 0x000fe200078e00ff */
[----:B------:R-:W-:Y:S01]  /*1f50*/  SEL R48, R48, 0xffffffe0, !P3 ;  /* 0xffffffe030307807 */ /* 0x000fe20005800000 */
[----:B--2---:R-:W-:-:S04]  /*1f60*/  @P0 IMAD.WIDE.U32 R10, R184, R246, RZ ;  /* 0x000000f6b80a0225 */ /* 0x004fc800078e00ff */
[----:B------:R-:W-:-:S04]  /*1f70*/  @P0 IMAD R9, R185, R246, RZ ;  /* 0x000000f6b9090224 */ /* 0x000fc800078e02ff */
[----:B------:R-:W-:Y:S02]  /*1f80*/  @P0 IMAD.IADD R9, R11, 0x1, R9 ;  /* 0x000000010b090824 */ /* 0x000fe400078e0209 */
[----:B------:R-:W-:Y:S02]  /*1f90*/  IMAD.SHL.U32 R11, R17, 0x40, RZ ;  /* 0x00000040110b7824 */ /* 0x000fe400078e00ff */
[-C--:B---3--:R-:W-:Y:S02]  /*1fa0*/  @!P0 IMAD R4, R29, R242.reuse, RZ ;  /* 0x000000f21d048224 */ /* 0x088fe400078e02ff */
[----:B-1----:R-:W-:Y:S01]  /*1fb0*/  @!P0 IMAD.WIDE.U32 R30, R28, R242, RZ ;  /* 0x000000f21c1e8225 */ /* 0x002fe200078e00ff */
[----:B------:R-:W-:-:S03]  /*1fc0*/  LOP3.LUT R11, R11, 0x1c0, RZ, 0xc0, !PT ;  /* 0x000001c00b0b7812 */ /* 0x000fc600078ec0ff */
[----:B------:R-:W-:Y:S02]  /*1fd0*/  @P0 IMAD.MOV.U32 R6, RZ, RZ, R10 ;  /* 0x000000ffff060224 */ /* 0x000fe400078e000a */
[----:B------:R-:W-:Y:S02]  /*1fe0*/  @!P0 IMAD R4, R28, R71, R4 ;  /* 0x000000471c048224 */ /* 0x000fe400078e0204 */
[----:B------:R-:W-:Y:S02]  /*1ff0*/  IMAD.SHL.U32 R10, R67, 0x8, RZ ;  /* 0x00000008430a7824 */ /* 0x000fe400078e00ff */
[----:B------:R-:W-:Y:S02]  /*2000*/  @!P0 IMAD.IADD R9, R31, 0x1, R4 ;  /* 0x000000011f098824 */ /* 0x000fe400078e0204 */
[----:B------:R-:W-:Y:S01]  /*2010*/  IMAD R4, R8, R22, R23 ;  /* 0x0000001608047224 */ /* 0x000fe200078e0217 */
[----:B------:R-:W-:Y:S01]  /*2020*/  LOP3.LUT R10, R11, 0x8, R10, 0xf8, !PT ;  /* 0x000000080b0a7812 */ /* 0x000fe200078ef80a */
[----:B------:R-:W-:Y:S01]  /*2030*/  @!P0 IMAD.MOV.U32 R6, RZ, RZ, R30 ;  /* 0x000000ffff068224 */ /* 0x000fe200078e001e */
[----:B------:R-:W-:Y:S01]  /*2040*/  SHF.R.U32.HI R23, RZ, 0x3, R11 ;  /* 0x00000003ff177819 */ /* 0x000fe2000001160b */
[----:B------:R-:W-:-:S03]  /*2050*/  IMAD R11, R25, R241, RZ ;  /* 0x000000f1190b7224 */ /* 0x000fc600078e02ff */
[----:B------:R-:W-:Y:S01]  /*2060*/  IADD3 R28, P1, R14, R6, RZ ;  /* 0x000000060e1c7210 */ /* 0x000fe20007f3e0ff */
[----:B------:R-:W-:Y:S01]  /*2070*/  IMAD R2, R24, R2, R11 ;  /* 0x0000000218027224 */ /* 0x000fe200078e020b */
[----:B------:R-:W-:Y:S02]  /*2080*/  LOP3.LUT R10, R10, R23, RZ, 0x3c, !PT ;  /* 0x000000170a0a7212 */ /* 0x000fe400078e3cff */
[----:B------:R-:W-:Y:S01]  /*2090*/  IADD3 R11, R14, 0x40, RZ ;  /* 0x000000400e0b7810 */ /* 0x000fe20007ffe0ff */
[----:B------:R-:W-:Y:S01]  /*20a0*/  IMAD.X R29, R15, 0x1, R9, P1 ;  /* 0x000000010f1d7824 */ /* 0x000fe200008e0609 */
[----:B------:R-:W-:Y:S01]  /*20b0*/  LOP3.LUT R47, R10, 0xfffffe00, R47, 0xf8, !PT ;  /* 0xfffffe000a2f7812 */ /* 0x000fe200078ef82f */
[----:B------:R-:W-:Y:S01]  /*20c0*/  IMAD.IADD R23, R27, 0x1, R4 ;  /* 0x000000011b177824 */ /* 0x000fe200078e0204 */
[----:B----4-:R-:W-:Y:S01]  /*20d0*/  ISETP.GE.AND P0, PT, R11, R169, PT ;  /* 0x000000a90b00720c */ /* 0x010fe20003f06270 */
[----:B------:R-:W-:Y:S01]  /*20e0*/  IMAD.MOV.U32 R22, RZ, RZ, R26 ;  /* 0x000000ffff167224 */ /* 0x000fe200078e001a */
[----:B------:R-:W-:Y:S01]  /*20f0*/  IADD3 R10, R14, 0x80, RZ ;  /* 0x000000800e0a7810 */ /* 0x000fe20007ffe0ff */
[----:B------:R-:W-:Y:S01]  /*2100*/  IMAD.WIDE.U32 R180, R241, R24, R28 ;  /* 0x00000018f1b47225 */ /* 0x000fe200078e001c */
[----:B------:R-:W-:-:S02]  /*2110*/  SEL R4, RZ, 0xffffffff, P0 ;  /* 0xffffffffff047807 */ /* 0x000fc40000000000 */
[-C--:B------:R-:W-:Y:S01]  /*2120*/  ISETP.GE.AND P0, PT, R10, R169.reuse, PT ;  /* 0x000000a90a00720c */ /* 0x080fe20003f06270 */
[----:B------:R-:W-:Y:S01]  /*2130*/  IMAD.WIDE.U32 R22, R176, R62, R22 ;  /* 0x0000003eb0167225 */ /* 0x000fe200078e0016 */
[C---:B------:R-:W-:Y:S02]  /*2140*/  ISETP.GE.AND P1, PT, R14.reuse, R169, PT ;  /* 0x000000a90e00720c */ /* 0x040fe40003f26270 */
[----:B------:R-:W-:Y:S01]  /*2150*/  IADD3 R9, R14, 0xc0, RZ ;  /* 0x000000c00e097810 */ /* 0x000fe20007ffe0ff */
[----:B------:R-:W-:Y:S01]  /*2160*/  IMAD.IADD R181, R181, 0x1, R2 ;  /* 0x00000001b5b57824 */ /* 0x000fe200078e0202 */
[----:B------:R-:W-:Y:S01]  /*2170*/  SEL R2, RZ, 0x4, P0 ;  /* 0x00000004ff027807 */ /* 0x000fe20000000000 */
[----:B------:R-:W-:Y:S01]  /*2180*/  IMAD.IADD R189, R23, 0x1, R189 ;  /* 0x0000000117bd7824 */ /* 0x000fe200078e02bd */
[----:B------:R-:W-:Y:S02]  /*2190*/  LEA R188, P0, R22, R12, 0x1 ;  /* 0x0000000c16bc7211 */ /* 0x000fe400078008ff */
[----:B------:R-:W-:-:S02]  /*21a0*/  SEL R17, RZ, 0x1, P1 ;  /* 0x00000001ff117807 */ /* 0x000fc40000800000 */
[----:B------:R-:W-:Y:S02]  /*21b0*/  ISETP.GE.AND P1, PT, R9, R169, PT ;  /* 0x000000a90900720c */ /* 0x000fe40003f26270 */
[----:B------:R-:W-:Y:S02]  /*21c0*/  LEA.HI.X R189, R22, R13, R189, 0x1, P0 ;  /* 0x0000000d16bd7211 */ /* 0x000fe400000f0cbd */
[----:B------:R-:W-:Y:S02]  /*21d0*/  IADD3 R172, P0, R14, R0, RZ ;  /* 0x000000000eac7210 */ /* 0x000fe40007f1e0ff */
[----:B------:R-:W-:Y:S02]  /*21e0*/  SEL R167, RZ, 0x8, P1 ;  /* 0x00000008ffa77807 */ /* 0x000fe40000800000 */
[----:B------:R-:W-:Y:S01]  /*21f0*/  ISETP.GT.AND P1, PT, R165, R95, PT ;  /* 0x0000005fa500720c */ /* 0x000fe20003f24270 */
[----:B------:R-:W-:Y:S02]  /*2200*/  IMAD.X R173, R15, 0x1, R3, P0 ;  /* 0x000000010fad7824 */ /* 0x000fe400000e0603 */
[----:B------:R-:W-:-:S04]  /*2210*/  IMAD.WIDE R24, R243, 0x40, R176 ;  /* 0x00000040f3187825 */ /* 0x000fc800078e02b0 */
[----:B------:R-:W-:Y:S02]  /*2220*/  IMAD.SHL.U32 R4, R4, 0x2, RZ ;  /* 0x0000000204047824 */ /* 0x000fe400078e00ff */
[----:B------:R-:W-:Y:S01]  /*2230*/  IMAD.WIDE.U32 R172, R176, R60, R172 ;  /* 0x0000003cb0ac7225 */ /* 0x000fe200078e00ac */
[----:B------:R-:W-:-:S03]  /*2240*/  LOP3.LUT R3, R64, 0xffffffe0, RZ, 0xc0, !PT ;  /* 0xffffffe040037812 */ /* 0x000fc600078ec0ff */
[----:B------:R-:W-:Y:S01]  /*2250*/  IMAD R183, R25, R184, RZ ;  /* 0x000000b819b77224 */ /* 0x000fe200078e02ff */
[----:B------:R-:W-:Y:S01]  /*2260*/  LOP3.LUT R4, R4, 0x2, R17, 0xe2, !PT ;  /* 0x0000000204047812 */ /* 0x000fe200078ee211 */
[----:B------:R-:W-:Y:S01]  /*2270*/  IMAD.IADD R175, R173, 0x1, R175 ;  /* 0x00000001adaf7824 */ /* 0x000fe200078e02af */
[----:B------:R-:W-:Y:S01]  /*2280*/  LEA R238, P0, R172, R178, 0x1 ;  /* 0x000000b2acee7211 */ /* 0x000fe200078008ff */
[C---:B------:R-:W-:Y:S02]  /*2290*/  IMAD R183, R24.reuse, R185, R183 ;  /* 0x000000b918b77224 */ /* 0x040fe400078e02b7 */
[----:B------:R-:W-:Y:S01]  /*22a0*/  IMAD.WIDE.U32 R180, R24, R184, R180 ;  /* 0x000000b818b47225 */ /* 0x000fe200078e00b4 */
[----:B------:R-:W-:Y:S02]  /*22b0*/  LOP3.LUT R167, R167, R4, R2, 0xfe, !PT ;  /* 0x00000004a7a77212 */ /* 0x000fe400078efe02 */
[----:B------:R-:W-:Y:S01]  /*22c0*/  SHF.R.S32.HI R64, RZ, 0x5, R64 ;  /* 0x00000005ff407819 */ /* 0x000fe20000011440 */
[----:B------:R-:W-:Y:S01]  /*22d0*/  @!P4 IMAD.MOV.U32 R18, RZ, RZ, RZ ;  /* 0x000000ffff12c224 */ /* 0x000fe200078e00ff */
[----:B------:R-:W-:Y:S01]  /*22e0*/  LEA.HI.X R239, R172, R179, R175, 0x1, P0 ;  /* 0x000000b3acef7211 */ /* 0x000fe200000f0caf */
[----:B------:R-:W-:-:S02]  /*22f0*/  IMAD.IADD R168, R148, 0x1, -R3 ;  /* 0x0000000194a87824 */ /* 0x000fc400078e0a03 */
[----:B------:R-:W-:Y:S01]  /*2300*/  IMAD.IADD R183, R181, 0x1, R183 ;  /* 0x00000001b5b77824 */ /* 0x000fe200078e02b7 */
[----:B------:R-:W-:Y:S05]  /*2310*/  @!P1 BRA `(.L_x_831) ;  /* 0x0000c0c000009947 */ /* 0x000fea0003800000 */
[----:B------:R-:W2:Y:S04]  /*2320*/  LD.E.64 R32, [R20.64+0x120] ;  /* 0x0001200614207980 */ /* 0x000ea8000c101b00 */
[----:B------:R-:W3:Y:S04]  /*2330*/  LD.E.64 R34, [R20.64+0x118] ;  /* 0x0001180614227980 */ /* 0x000ee8000c101b00 */
[----:B------:R-:W4:Y:S04]  /*2340*/  LD.E.64 R192, [R20.64+0x130] ;  /* 0x0001300614c07980 */ /* 0x000f28000c101b00 */
[----:B------:R-:W4:Y:S04]  /*2350*/  LD.E.64 R194, [R20.64+0x128] ;  /* 0x0001280614c27980 */ /* 0x000f28000c101b00 */
[----:B------:R-:W4:Y:S04]  /*2360*/  LD.E.64 R28, [R20.64+0x140] ;  /* 0x00014006141c7980 */ /* 0x000f28000c101b00 */
[----:B------:R-:W4:Y:S04]  /*2370*/  LD.E.64 R22, [R20.64+0x138] ;  /* 0x0001380614167980 */ /* 0x000f28000c101b00 */
[----:B------:R-:W4:Y:S04]  /*2380*/  LD.E R17, [R20.64+0xd0] ;  /* 0x0000d00614117980 */ /* 0x000f28000c101900 */
[----:B------:R-:W4:Y:S04]  /*2390*/  LD.E.64 R26, [R20.64+0x108] ;  /* 0x00010806141a7980 */ /* 0x000f28000c101b00 */
[----:B------:R-:W4:Y:S04]  /*23a0*/  LD.E.64 R24, [R20.64+0x110] ;  /* 0x0001100614187980 */ /* 0x000f28000c101b00 */
[----:B------:R-:W4:Y:S04]  /*23b0*/  LD.E.64 R12, [R20.64+0x150] ;  /* 0x00015006140c7980 */ /* 0x000f28000c101b00 */
[----:B------:R-:W4:Y:S01]  /*23c0*/  LD.E.64 R6, [R20.64+0x148] ;  /* 0x0001480614067980 */ /* 0x000f22000c101b00 */
[----:B------:R-:W-:Y:S01]  /*23d0*/  SHF.R.S32.HI R3, RZ, 0x1f, R5 ;  /* 0x0000001fff037819 */ /* 0x000fe20000011405 */
[C---:B------:R-:W-:Y:S01]  /*23e0*/  IMAD.SHL.U32 R73, R62.reuse, 0x20, RZ ;  /* 0x000000203e497824 */ /* 0x040fe200078e00ff */
[----:B------:R-:W-:Y:S01]  /*23f0*/  LOP3.LUT R160, R167, 0xffff, RZ, 0xc0, !PT ;  /* 0x0000ffffa7a07812 */ /* 0x000fe200078ec0ff */
[C---:B------:R-:W-:Y:S01]  /*2400*/  IMAD.WIDE.U32 R190, R62.reuse, 0x60, RZ ;  /* 0x000000603ebe7825 */ /* 0x040fe200078e00ff */
[----:B------:R-:W-:-:S02]  /*2410*/  SHF.L.U64.HI R74, R62, 0x5, R63 ;  /* 0x000000053e4a7819 */ /* 0x000fc4000001023f */
[----:B------:R-:W-:Y:S01]  /*2420*/  LOP3.LUT R163, R160, 0x1, RZ, 0xc0, !PT ;  /* 0x00000001a0a37812 */ /* 0x000fe200078ec0ff */
[----:B------:R-:W-:Y:S01]  /*2430*/  IMAD.SHL.U32 R93, R60, 0x20, RZ ;  /* 0x000000203c5d7824 */ /* 0x000fe200078e00ff */
[C---:B------:R-:W-:Y:S01]  /*2440*/  LOP3.LUT R162, R160.reuse, 0x2, RZ, 0xc0, !PT ;  /* 0x00000002a0a27812 */ /* 0x040fe200078ec0ff */
[----:B------:R-:W-:Y:S01]  /*2450*/  IMAD.MOV.U32 R133, RZ, RZ, R239 ;  /* 0x000000ffff857224 */ /* 0x000fe200078e00ef */
[----:B------:R-:W-:Y:S01]  /*2460*/  LOP3.LUT R161, R160, 0x4, RZ, 0xc0, !PT ;  /* 0x00000004a0a17812 */ /* 0x000fe200078ec0ff */
[----:B------:R-:W-:Y:S01]  /*2470*/  IMAD.MOV.U32 R134, RZ, RZ, R188 ;  /* 0x000000ffff867224 */ /* 0x000fe200078e00bc */
[C---:B------:R-:W-:Y:S01]  /*2480*/  SHF.L.U64.HI R74, R73.reuse, 0x1, R74 ;  /* 0x00000001494a7819 */ /* 0x040fe2000001024a */
[----:B------:R-:W-:Y:S01]  /*2490*/  IMAD.MOV.U32 R135, RZ, RZ, R189 ;  /* 0x000000ffff877224 */ /* 0x000fe200078e00bd */
[C---:B------:R-:W-:Y:S01]  /*24a0*/  IADD3 R70, R176.reuse, 0x10, RZ ;  /* 0x00000010b0467810 */ /* 0x040fe20007ffe0ff */
[----:B------:R-:W-:Y:S01]  /*24b0*/  IMAD.SHL.U32 R73, R73, 0x2, RZ ;  /* 0x0000000249497824 */ /* 0x000fe200078e00ff */
[----:B------:R-:W-:-:S02]  /*24c0*/  IADD3 R69, R176, 0x20, RZ ;  /* 0x00000020b0457810 */ /* 0x000fc40007ffe0ff */
[----:B------:R-:W-:Y:S02]  /*24d0*/  IADD3 R68, R176, 0x30, RZ ;  /* 0x00000030b0447810 */ /* 0x000fe40007ffe0ff */
[----:B------:R-:W-:Y:S02]  /*24e0*/  SHF.L.U64.HI R94, R60, 0x5, R61 ;  /* 0x000000053c5e7819 */ /* 0x000fe4000001023d */
[----:B------:R-:W-:Y:S02]  /*24f0*/  MOV R132, R238 ;  /* 0x000000ee00847202 */ /* 0x000fe40000000f00 */
[----:B------:R-:W-:Y:S01]  /*2500*/  LOP3.LUT R160, R160, 0x8, RZ, 0xc0, !PT ;  /* 0x00000008a0a07812 */ /* 0x000fe200078ec0ff */
[-C--:B--2---:R-:W-:Y:S02]  /*2510*/  IMAD R0, R33, R242.reuse, RZ ;  /* 0x000000f221007224 */ /* 0x084fe400078e02ff */
[----:B---3--:R-:W-:Y:S02]  /*2520*/  IMAD R2, R35, R242, RZ ;  /* 0x000000f223027224 */ /* 0x008fe400078e02ff */
[----:B------:R-:W-:-:S02]  /*2530*/  IMAD R0, R32, R71, R0 ;  /* 0x0000004720007224 */ /* 0x000fc400078e0200 */
[----:B------:R-:W-:Y:S01]  /*2540*/  IMAD.WIDE.U32 R32, R242, R32, R14 ;  /* 0x00000020f2207225 */ /* 0x000fe200078e000e */
[C-C-:B----4-:R-:W-:Y:S02]  /*2550*/  SHF.L.U64.HI R119, R192.reuse, 0x4, R193.reuse ;  /* 0x00000004c0777819 */ /* 0x150fe400000102c1 */
[----:B------:R-:W-:Y:S01]  /*2560*/  SHF.L.U64.HI R121, R192, 0x5, R193 ;  /* 0x00000005c0797819 */ /* 0x000fe200000102c1 */
[----:B------:R-:W-:Y:S01]  /*2570*/  IMAD.WIDE.U32 R30, R242, R34, R14 ;  /* 0x00000022f21e7225 */ /* 0x000fe200078e000e */
[--C-:B------:R-:W-:Y:S02]  /*2580*/  SHF.L.U64.HI R97, R194, 0x4, R195.reuse ;  /* 0x00000004c2617819 */ /* 0x100fe400000102c3 */
[----:B------:R-:W-:Y:S01]  /*2590*/  SHF.L.U32 R122, R192, 0x5, RZ ;  /* 0x00000005c07a7819 */ /* 0x000fe200000006ff */
[----:B------:R-:W-:Y:S01]  /*25a0*/  IMAD R2, R34, R71, R2 ;  /* 0x0000004722027224 */ /* 0x000fe200078e0202 */
[----:B------:R-:W-:Y:S01]  /*25b0*/  SHF.L.U64.HI R107, R194, 0x5, R195 ;  /* 0x00000005c26b7819 */ /* 0x000fe200000102c3 */
[----:B------:R-:W-:Y:S01]  /*25c0*/  IMAD.IADD R33, R33, 0x1, R0 ;  /* 0x0000000121217824 */ /* 0x000fe200078e0200 */
[----:B------:R-:W-:Y:S01]  /*25d0*/  SHF.L.U64.HI R121, R122, 0x1, R121 ;  /* 0x000000017a797819 */ /* 0x000fe20000010279 */
[----:B------:R-:W-:-:S02]  /*25e0*/  IMAD R4, R193, R5, RZ ;  /* 0x00000005c1047224 */ /* 0x000fc400078e02ff */
[----:B------:R-:W-:Y:S02]  /*25f0*/  IMAD R0, R195, R5, RZ ;  /* 0x00000005c3007224 */ /* 0x000fe400078e02ff */
[----:B------:R-:W-:Y:S01]  /*2600*/  IMAD.IADD R31, R31, 0x1, R2 ;  /* 0x000000011f1f7824 */ /* 0x000fe200078e0202 */
[----:B------:R-:W-:Y:S01]  /*2610*/  LEA.HI R157, R17, R17, RZ, 0x1 ;  /* 0x00000011119d7211 */ /* 0x000fe200078f08ff */
[-C--:B------:R-:W-:Y:S02]  /*2620*/  IMAD R4, R192, R3.reuse, R4 ;  /* 0x00000003c0047224 */ /* 0x080fe400078e0204 */
[----:B------:R-:W-:Y:S01]  /*2630*/  IMAD R19, R29, R16, RZ ;  /* 0x000000101d137224 */ /* 0x000fe200078e02ff */
[----:B------:R-:W-:Y:S01]  /*2640*/  SHF.R.S32.HI R157, RZ, 0x1, R157 ;  /* 0x00000001ff9d7819 */ /* 0x000fe2000001149d */
[C---:B------:R-:W-:Y:S02]  /*2650*/  IMAD R3, R194.reuse, R3, R0 ;  /* 0x00000003c2037224 */ /* 0x040fe400078e0200 */
[----:B------:R-:W-:Y:S01]  /*2660*/  IMAD.WIDE.U32 R30, R194, R5, R30 ;  /* 0x00000005c21e7225 */ /* 0x000fe200078e001e */
[----:B------:R-:W-:-:S03]  /*2670*/  SHF.L.U32 R164, R157, 0x4, RZ ;  /* 0x000000049da47819 */ /* 0x000fc600000006ff */
[-C--:B------:R-:W-:Y:S01]  /*2680*/  IMAD.WIDE.U32 R32, R192, R5.reuse, R32 ;  /* 0x00000005c0207225 */ /* 0x080fe200078e0020 */
[C---:B------:R-:W-:Y:S02]  /*2690*/  IADD3 R158, R164.reuse, 0x40, RZ ;  /* 0x00000040a49e7810 */ /* 0x040fe40007ffe0ff */
[----:B------:R-:W-:Y:S01]  /*26a0*/  IADD3 R156, R164, 0x80, RZ ;  /* 0x00000080a49c7810 */ /* 0x000fe20007ffe0ff */
[----:B------:R-:W-:Y:S01]  /*26b0*/  IMAD R0, R28, R8, R19 ;  /* 0x000000081c007224 */ /* 0x000fe200078e0213 */
[----:B------:R-:W-:Y:S01]  /*26c0*/  IADD3 R154, R164, 0xc0, RZ ;  /* 0x000000c0a49a7810 */ /* 0x000fe20007ffe0ff */
[----:B------:R-:W-:Y:S01]  /*26d0*/  IMAD.IADD R31, R31, 0x1, R3 ;  /* 0x000000011f1f7824 */ /* 0x000fe200078e0203 */
[----:B------:R-:W-:Y:S01]  /*26e0*/  IADD3 R3, P0, -R96, R176, RZ ;  /* 0x000000b060037210 */ /* 0x000fe20007f1e1ff */
[----:B------:R-:W-:Y:S01]  /*26f0*/  IMAD R19, R23, R16, RZ ;  /* 0x0000001017137224 */ /* 0x000fe200078e02ff */
[----:B------:R-:W-:Y:S01]  /*2700*/  SHF.R.S32.HI R23, RZ, 0x1f, R96 ;  /* 0x0000001fff177819 */ /* 0x000fe20000011460 */
[----:B------:R-:W-:Y:S01]  /*2710*/  IMAD.IADD R33, R33, 0x1, R4 ;  /* 0x0000000121217824 */ /* 0x000fe200078e0204 */
[----:B-----5:R-:W-:Y:S01]  /*2720*/  IADD3 R4, R18, R5, RZ ;  /* 0x0000000512047210 */ /* 0x020fe20007ffe0ff */
[----:B------:R-:W-:Y:S01]  /*2730*/  IMAD R19, R22, R8, R19 ;  /* 0x0000000816137224 */ /* 0x000fe200078e0213 */
[----:B------:R-:W-:Y:S01]  /*2740*/  IADD3 R151, R164, R154, RZ ;  /* 0x0000009aa4977210 */ /* 0x000fe20007ffe0ff */
[----:B------:R-:W-:Y:S01]  /*2750*/  IMAD.WIDE.U32 R28, R28, R16, R32 ;  /* 0x000000101c1c7225 */ /* 0x000fe200078e0020 */
[----:B------:R-:W-:-:S02]  /*2760*/  SHF.R.S32.HI R147, RZ, 0x1f, R164 ;  /* 0x0000001fff937819 */ /* 0x000fc400000114a4 */
[----:B------:R-:W-:Y:S01]  /*2770*/  SHF.R.S32.HI R145, RZ, 0x1f, R158 ;  /* 0x0000001fff917819 */ /* 0x000fe2000001149e */
[----:B------:R-:W-:Y:S01]  /*2780*/  IMAD.WIDE.U32 R30, R22, R16, R30 ;  /* 0x00000010161e7225 */ /* 0x000fe200078e001e */
[----:B------:R-:W-:Y:S02]  /*2790*/  SHF.R.S32.HI R143, RZ, 0x1f, R156 ;  /* 0x0000001fff8f7819 */ /* 0x000fe4000001149c */
[----:B------:R-:W-:Y:S01]  /*27a0*/  SHF.R.S32.HI R141, RZ, 0x1f, R154 ;  /* 0x0000001fff8d7819 */ /* 0x000fe2000001149a */
[----:B------:R-:W-:Y:S01]  /*27b0*/  IMAD.X R23, R177, 0x1, ~R23, P0 ;  /* 0x00000001b1177824 */ /* 0x000fe200000e0e17 */
[----:B------:R-:W-:Y:S01]  /*27c0*/  SHF.R.S32.HI R138, RZ, 0x1f, R151 ;  /* 0x0000001fff8a7819 */ /* 0x000fe20000011497 */
[----:B------:R-:W-:Y:S02]  /*27d0*/  IMAD.IADD R29, R29, 0x1, R0 ;  /* 0x000000011d1d7824 */ /* 0x000fe400078e0200 */
[----:B------:R-:W-:Y:S02]  /*27e0*/  IMAD.IADD R31, R31, 0x1, R19 ;  /* 0x000000011f1f7824 */ /* 0x000fe400078e0213 */
[----:B------:R-:W-:-:S02]  /*27f0*/  IMAD R125, R23, R192, RZ ;  /* 0x000000c0177d7224 */ /* 0x000fc400078e02ff */
[----:B------:R-:W-:Y:S02]  /*2800*/  IMAD R127, R23, R194, RZ ;  /* 0x000000c2177f7224 */ /* 0x000fe400078e02ff */
[----:B------:R-:W-:Y:S02]  /*2810*/  IMAD R5, R176, R157, R166 ;  /* 0x0000009db0057224 */ /* 0x000fe400078e02a6 */
[-C--:B------:R-:W-:Y:S02]  /*2820*/  IMAD R125, R193, R3.reuse, R125 ;  /* 0x00000003c17d7224 */ /* 0x080fe400078e027d */
[-C--:B------:R-:W-:Y:S02]  /*2830*/  IMAD R127, R195, R3.reuse, R127 ;  /* 0x00000003c37f7224 */ /* 0x080fe400078e027f */
[----:B------:R-:W-:-:S04]  /*2840*/  IMAD.WIDE.U32 R16, R192, R3, R28 ;  /* 0x00000003c0107225 */ /* 0x000fc800078e001c */
[----:B------:R-:W-:Y:S01]  /*2850*/  IMAD.WIDE.U32 R18, R194, R3, R30 ;  /* 0x00000003c2127225 */ /* 0x000fe200078e001e */
[----:B------:R-:W-:-:S03]  /*2860*/  LEA R124, P1, R16, R24, 0x1 ;  /* 0x00000018107c7211 */ /* 0x000fc600078208ff */
[----:B------:R-:W-:Y:S01]  /*2870*/  IMAD R4, R157, R4, RZ ;  /* 0x000000049d047224 */ /* 0x000fe200078e02ff */
[----:B------:R-:W-:Y:S01]  /*2880*/  IADD3 R127, R19, R127, RZ ;  /* 0x0000007f137f7210 */ /* 0x000fe20007ffe0ff */
[----:B------:R-:W-:Y:S01]  /*2890*/  IMAD.IADD R3, R166, 0x1, R5 ;  /* 0x00000001a6037824 */ /* 0x000fe200078e0205 */
[----:B------:R-:W-:Y:S01]  /*28a0*/  LEA R126, P0, R18, R26, 0x1 ;  /* 0x0000001a127e7211 */ /* 0x000fe200078008ff */
[----:B------:R-:W-:Y:S01]  /*28b0*/  IMAD.IADD R125, R17, 0x1, R125 ;  /* 0x00000001117d7824 */ /* 0x000fe200078e027d */
[----:B------:R-:W-:Y:S01]  /*28c0*/  IADD3 R0, P3, R4, R5, RZ ;  /* 0x0000000504007210 */ /* 0x000fe20007f7e0ff */
[----:B------:R-:W-:Y:S01]  /*28d0*/  IMAD.SHL.U32 R98, R194, 0x10, RZ ;  /* 0x00000010c2627824 */ /* 0x000fe200078e00ff */
[----:B------:R-:W-:Y:S01]  /*28e0*/  IADD3 R131, P2, R4, R3, RZ ;  /* 0x0000000304837210 */ /* 0x000fe20007f5e0ff */
[----:B------:R-:W-:Y:S01]  /*28f0*/  IMAD.SHL.U32 R108, R194, 0x20, RZ ;  /* 0x00000020c26c7824 */ /* 0x000fe200078e00ff */
[----:B------:R-:W-:Y:S01]  /*2900*/  SHF.R.S32.HI R2, RZ, 0x1f, R4 ;  /* 0x0000001fff027819 */ /* 0x000fe20000011404 */
[----:B------:R-:W-:Y:S01]  /*2910*/  IMAD.IADD R155, R164, 0x1, R158 ;  /* 0x00000001a49b7824 */ /* 0x000fe200078e029e */
[----:B------:R-:W-:Y:S01]  /*2920*/  LEA.HI.X R127, R18, R27, R127, 0x1, P0 ;  /* 0x0000001b127f7211 */ /* 0x000fe200000f0c7f */
[----:B------:R-:W-:Y:S01]  /*2930*/  IMAD.SHL.U32 R18, R0, 0x2, RZ ;  /* 0x0000000200127824 */ /* 0x000fe200078e00ff */
[-C--:B------:R-:W-:Y:S01]  /*2940*/  LEA.HI.X.SX32 R5, R5, R2.reuse, 0x1, P3 ;  /* 0x0000000205057211 */ /* 0x080fe200018f0eff */
[----:B------:R-:W-:Y:S01]  /*2950*/  IMAD.SHL.U32 R130, R131, 0x2, RZ ;  /* 0x0000000283827824 */ /* 0x000fe200078e00ff */
[----:B------:R-:W-:Y:S01]  /*2960*/  LEA.HI.X.SX32 R2, R3, R2, 0x1, P2 ;  /* 0x0000000203027211 */ /* 0x000fe200010f0eff */
[----:B------:R-:W-:Y:S01]  /*2970*/  IMAD.IADD R153, R164, 0x1, R156 ;  /* 0x00000001a4997824 */ /* 0x000fe200078e029c */
[----:B------:R-:W-:Y:S01]  /*2980*/  LEA.HI.X R125, R16, R25, R125, 0x1, P1 ;  /* 0x00000019107d7211 */ /* 0x000fe200008f0c7d */
[----:B------:R-:W-:Y:S01]  /*2990*/  IMAD.SHL.U32 R120, R192, 0x10, RZ ;  /* 0x00000010c0787824 */ /* 0x000fe200078e00ff */
[----:B------:R-:W-:Y:S01]  /*29a0*/  SHF.L.U64.HI R0, R0, 0x1, R5 ;  /* 0x0000000100007819 */ /* 0x000fe20000010205 */
[----:B------:R-:W-:Y:S01]  /*29b0*/  IMAD.SHL.U32 R159, R157, 0x20, RZ ;  /* 0x000000209d9f7824 */ /* 0x000fe200078e00ff */
[----:B------:R-:W-:Y:S01]  /*29c0*/  SHF.L.U64.HI R131, R131, 0x1, R2 ;  /* 0x0000000183837819 */ /* 0x000fe20000010202 */
[----:B------:R-:W-:Y:S01]  /*29d0*/  IMAD R3, R63, 0x60, RZ ;  /* 0x000000603f037824 */ /* 0x000fe200078e02ff */
[C---:B------:R-:W-:Y:S01]  /*29e0*/  IADD3 R52, P1, R12.reuse, R18, RZ ;  /* 0x000000120c347210 */ /* 0x040fe20007f3e0ff */
[----:B------:R-:W-:Y:S01]  /*29f0*/  IMAD R123, R193, 0x60, RZ ;  /* 0x00000060c17b7824 */ /* 0x000fe200078e02ff */
[-C--:B------:R-:W-:Y:S01]  /*2a00*/  IADD3 R128, P3, R12, R130.reuse, RZ ;  /* 0x000000820c807210 */ /* 0x080fe20007f7e0ff */
[----:B------:R-:W-:Y:S01]  /*2a10*/  IMAD R157, R157, 0x30, RZ ;  /* 0x000000309d9d7824 */ /* 0x000fe200078e02ff */
[C---:B------:R-:W-:Y:S01]  /*2a20*/  IADD3 R130, P2, R6.reuse, R130, RZ ;  /* 0x0000008206827210 */ /* 0x040fe20007f5e0ff */
[C---:B------:R-:W-:Y:S01]  /*2a30*/  IMAD.X R53, R13.reuse, 0x1, R0, P1 ;  /* 0x000000010d357824 */ /* 0x040fe200008e0600 */
[----:B------:R-:W-:Y:S01]  /*2a40*/  IADD3 R18, P0, R6, R18, RZ ;  /* 0x0000001206127210 */ /* 0x000fe20007f1e0ff */
[--C-:B------:R-:W-:Y:S01]  /*2a50*/  IMAD.X R129, R13, 0x1, R131.reuse, P3 ;  /* 0x000000010d817824 */ /* 0x100fe200018e0683 */
[----:B------:R-:W-:Y:S01]  /*2a60*/  IADD3 R87, P1, R236, 0x80, RZ ;  /* 0x00000080ec577810 */ /* 0x000fe20007f3e0ff */
[C---:B------:R-:W-:Y:S01]  /*2a70*/  IMAD.X R131, R7.reuse, 0x1, R131, P2 ;  /* 0x0000000107837824 */ /* 0x040fe200010e0683 */
[----:B------:R-:W-:Y:S01]  /*2a80*/  IADD3.X R19, R7, R0, RZ, P0, !PT ;  /* 0x0000000007137210 */ /* 0x000fe200007fe4ff */
[----:B------:R-:W-:Y:S01]  /*2a90*/  IMAD.IADD R152, R164, 0x1, R155 ;  /* 0x00000001a4987824 */ /* 0x000fe200078e029b */
[C---:B------:R-:W-:Y:S01]  /*2aa0*/  IADD3 R91, P2, R236.reuse, 0x40, RZ ;  /* 0x00000040ec5b7810 */ /* 0x040fe20007f5e0ff */
[----:B------:R-:W-:Y:S01]  /*2ab0*/  IMAD.X R88, RZ, RZ, R237, P1 ;  /* 0x000000ffff587224 */ /* 0x000fe200008e06ed */
[----:B------:R-:W-:Y:S01]  /*2ac0*/  IADD3 R81, P0, R236, 0xc0, RZ ;  /* 0x000000c0ec517810 */ /* 0x000fe20007f1e0ff */
[----:B------:R-:W-:Y:S01]  /*2ad0*/  IMAD.IADD R150, R164, 0x1, R153 ;  /* 0x00000001a4967824 */ /* 0x000fe200078e0299 */
[-C--:B------:R-:W-:Y:S01]  /*2ae0*/  IADD3 R85, P1, R87, R236.reuse, RZ ;  /* 0x000000ec57557210 */ /* 0x080fe20007f3e0ff */
[--C-:B------:R-:W-:Y:S01]  /*2af0*/  IMAD.X R92, RZ, RZ, R237.reuse, P2 ;  /* 0x000000ffff5c7224 */ /* 0x100fe200010e06ed */
[-C--:B------:R-:W-:Y:S01]  /*2b00*/  IADD3 R89, P2, R91, R236.reuse, RZ ;  /* 0x000000ec5b597210 */ /* 0x080fe20007f5e0ff */
[--C-:B------:R-:W-:Y:S01]  /*2b10*/  IMAD.X R82, RZ, RZ, R237.reuse, P0 ;  /* 0x000000ffff527224 */ /* 0x100fe200000e06ed */
[-C--:B------:R-:W-:Y:S01]  /*2b20*/  IADD3 R79, P0, R81, R236.reuse, RZ ;  /* 0x000000ec514f7210 */ /* 0x080fe20007f1e0ff */
[--C-:B------:R-:W-:Y:S01]  /*2b30*/  IMAD.X R86, R88, 0x1, R237.reuse, P1 ;  /* 0x0000000158567824 */ /* 0x100fe200008e06ed */
[----:B------:R-:W-:Y:S01]  /*2b40*/  IADD3 R84, P4, R89, R236, RZ ;  /* 0x000000ec59547210 */ /* 0x000fe20007f9e0ff */
[----:B------:R-:W-:Y:S01]  /*2b50*/  IMAD.X R90, R92, 0x1, R237, P2 ;  /* 0x000000015c5a7824 */ /* 0x000fe200010e06ed */
[----:B------:R-:W-:Y:S01]  /*2b60*/  IADD3.X R80, R82, R237, RZ, P0, !PT ;  /* 0x000000ed52507210 */ /* 0x000fe200007fe4ff */
[----:B------:R-:W-:Y:S01]  /*2b70*/  IMAD.IADD R149, R164, 0x1, R151 ;  /* 0x00000001a4957824 */ /* 0x000fe200078e0297 */
[----:B------:R-:W-:Y:S01]  /*2b80*/  IADD3 R99, P5, R98, 0x40, RZ ;  /* 0x0000004062637810 */ /* 0x000fe20007fbe0ff */
[----:B------:R-:W-:Y:S01]  /*2b90*/  IMAD.X R83, R90, 0x1, R237, P4 ;  /* 0x000000015a537824 */ /* 0x000fe200020e06ed */
[----:B------:R-:W-:Y:S01]  /*2ba0*/  IADD3 R103, P1, R98, 0x80, RZ ;  /* 0x0000008062677810 */ /* 0x000fe20007f3e0ff */
[----:B------:R-:W-:Y:S01]  /*2bb0*/  IMAD.WIDE.U32 R192, R192, 0x60, RZ ;  /* 0x00000060c0c07825 */ /* 0x000fe200078e00ff */
[----:B------:R-:W-:-:S02]  /*2bc0*/  IADD3 R111, P0, R98, 0xc0, RZ ;  /* 0x000000c0626f7810 */ /* 0x000fc40007f1e0ff */
[-C--:B------:R-:W-:Y:S01]  /*2bd0*/  IADD3 R78, P3, R85, R236.reuse, RZ ;  /* 0x000000ec554e7210 */ /* 0x080fe20007f7e0ff */
[--C-:B------:R-:W-:Y:S01]  /*2be0*/  IMAD.X R100, RZ, RZ, R97.reuse, P5 ;  /* 0x000000ffff647224 */ /* 0x100fe200028e0661 */
[----:B------:R-:W-:Y:S01]  /*2bf0*/  IADD3 R76, P2, R79, R236, RZ ;  /* 0x000000ec4f4c7210 */ /* 0x000fe20007f5e0ff */
[--C-:B------:R-:W-:Y:S01]  /*2c00*/  IMAD.X R104, RZ, RZ, R97.reuse, P1 ;  /* 0x000000ffff687224 */ /* 0x100fe200008e0661 */
[----:B------:R-:W-:Y:S01]  /*2c10*/  IADD3.X R77, R86, R237, RZ, P3, !PT ;  /* 0x000000ed564d7210 */ /* 0x000fe20001ffe4ff */
[----:B------:R-:W-:Y:S01]  /*2c20*/  IMAD.X R112, RZ, RZ, R97, P0 ;  /* 0x000000ffff707224 */ /* 0x000fe200000e0661 */
[-C--:B------:R-:W-:Y:S01]  /*2c30*/  IADD3 R102, P5, R99, R98.reuse, RZ ;  /* 0x0000006263667210 */ /* 0x080fe20007fbe0ff */
[----:B------:R-:W-:Y:S01]  /*2c40*/  IMAD.X R75, R80, 0x1, R237, P2 ;  /* 0x00000001504b7824 */ /* 0x000fe200010e06ed */
[----:B------:R-:W-:Y:S01]  /*2c50*/  IADD3 R106, P4, R103, R98, RZ ;  /* 0x00000062676a7210 */ /* 0x000fe20007f9e0ff */
[----:B------:R-:W-:Y:S01]  /*2c60*/  IMAD.MOV.U32 R12, RZ, RZ, R165 ;  /* 0x000000ffff0c7224 */ /* 0x000fe200078e00a5 */
[----:B------:R-:W-:Y:S01]  /*2c70*/  IADD3 R110, P3, R108, R99, RZ ;  /* 0x000000636c6e7210 */ /* 0x000fe20007f7e0ff */
[----:B------:R-:W-:Y:S01]  /*2c80*/  IMAD.SHL.U32 R122, R122, 0x2, RZ ;  /* 0x000000027a7a7824 */ /* 0x000fe200078e00ff */
[----:B------:R-:W-:Y:S01]  /*2c90*/  IADD3 R116, P1, R108, R103, RZ ;  /* 0x000000676c747210 */ /* 0x000fe20007f3e0ff */
[----:B------:R-:W-:Y:S01]  /*2ca0*/  IMAD.IADD R123, R193, 0x1, R123 ;  /* 0x00000001c17b7824 */ /* 0x000fe200078e027b */
[C---:B------:R-:W-:Y:S01]  /*2cb0*/  IADD3 R118, P0, R111.reuse, R108, RZ ;  /* 0x0000006c6f767210 */ /* 0x040fe20007f1e0ff */
[--C-:B------:R-:W-:Y:S01]  /*2cc0*/  IMAD.X R101, R100, 0x1, R97.reuse, P5 ;  /* 0x0000000164657824 */ /* 0x100fe200028e0661 */
[----:B------:R-:W-:Y:S01]  /*2cd0*/  IADD3 R114, P2, R111, R98, RZ ;  /* 0x000000626f727210 */ /* 0x000fe20007f5e0ff */
[----:B------:R-:W-:Y:S01]  /*2ce0*/  IMAD.X R105, R104, 0x1, R97, P4 ;  /* 0x0000000168697824 */ /* 0x000fe200020e0661 */
[C---:B------:R-:W-:Y:S01]  /*2cf0*/  SHF.L.U64.HI R119, R120.reuse, 0x1, R119 ;  /* 0x0000000178777819 */ /* 0x040fe20000010277 */
[----:B------:R-:W-:Y:S01]  /*2d00*/  IMAD.SHL.U32 R120, R120, 0x2, RZ ;  /* 0x0000000278787824 */ /* 0x000fe200078e00ff */
[----:B------:R-:W-:Y:S01]  /*2d10*/  IADD3 R72, R191, R3, RZ ;  /* 0x00000003bf487210 */ /* 0x000fe20007ffe0ff */
[C---:B------:R-:W-:Y:S01]  /*2d20*/  IMAD.X R109, R107.reuse, 0x1, R100, P3 ;  /* 0x000000016b6d7824 */ /* 0x040fe200018e0664 */
[C---:B------:R-:W-:Y:S01]  /*2d30*/  IADD3.X R113, R112.reuse, R97, RZ, P2, !PT ;  /* 0x0000006170717210 */ /* 0x040fe200017fe4ff */
[----:B------:R-:W-:Y:S01]  /*2d40*/  IMAD.X R115, R107, 0x1, R104, P1 ;  /* 0x000000016b737824 */ /* 0x000fe200008e0668 */
[----:B------:R-:W-:Y:S01]  /*2d50*/  SHF.R.S32.HI R146, RZ, 0x1f, R159 ;  /* 0x0000001fff927819 */ /* 0x000fe2000001149f */
[----:B------:R-:W-:Y:S01]  /*2d60*/  IMAD.X R117, R112, 0x1, R107, P0 ;  /* 0x0000000170757824 */ /* 0x000fe200000e066b */
[----:B------:R-:W-:-:S02]  /*2d70*/  SHF.R.S32.HI R144, RZ, 0x1f, R157 ;  /* 0x0000001fff907819 */ /* 0x000fc4000001149d */
[----:B------:R-:W-:Y:S02]  /*2d80*/  SHF.R.S32.HI R142, RZ, 0x1f, R155 ;  /* 0x0000001fff8e7819 */ /* 0x000fe4000001149b */
[----:B------:R-:W-:Y:S02]  /*2d90*/  SHF.R.S32.HI R140, RZ, 0x1f, R153 ;  /* 0x0000001fff8c7819 */ /* 0x000fe40000011499 */
[----:B------:R-:W-:Y:S02]  /*2da0*/  SHF.R.S32.HI R139, RZ, 0x1f, R152 ;  /* 0x0000001fff8b7819 */ /* 0x000fe40000011498 */
[----:B------:R-:W-:Y:S02]  /*2db0*/  SHF.R.S32.HI R137, RZ, 0x1f, R150 ;  /* 0x0000001fff897819 */ /* 0x000fe40000011496 */
[----:B------:R-:W-:Y:S02]  /*2dc0*/  SHF.R.S32.HI R136, RZ, 0x1f, R149 ;  /* 0x0000001fff887819 */ /* 0x000fe40000011495 */
.L_x_949:
[----:B------:R-:W-:Y:S01]  /*2dd0*/  IMAD.SHL.U32 R16, R12, 0x40, RZ ;  /* 0x000000400c107824 */ /* 0x000fe200078e00ff */
[----:B------:R-:W-:Y:S04]  /*2de0*/  BSSY B0, `(.L_x_832) ;  /* 0x0000014000007945 */ /* 0x000fe80003800000 */
[----:B------:R-:W-:Y:S05]  /*2df0*/  IADD3 R13, R16, -0x40, RZ ;  /* 0xffffffc0100d7810 */ /* 0x000fea0007ffe0ff */
[--C-:B------:R-:W-:Y:S02]  /*2e00*/  IMAD.IADD R199, R65, 0x1, -R13.reuse ;  /* 0x0000000141c77824 */ /* 0x100fe400078e0a0d */
[----:B------:R-:W-:Y:S03]  /*2e10*/  IMAD.IADD R197, R96, 0x1, -R13 ;  /* 0x0000000160c57824 */ /* 0x000fe600078e0a0d */
[C---:B------:R-:W-:Y:S04]  /*2e20*/  ISETP.GE.AND P2, PT, R176.reuse, R199, PT ;  /* 0x000000c7b000720c */ /* 0x040fe80003f46270 */
[----:B------:R-:W-:Y:S11]  /*2e30*/  ISETP.GE.AND P2, PT, R176, R197, !P2 ;  /* 0x000000c5b000720c */ /* 0x000ff60005746270 */
[----:B------:R-:W-:Y:S02]  /*2e40*/  @!UPT UIADD3 URZ, URZ, URZ, URZ ;  /* 0x0000003f3f3ff290 */ /* 0x000fe4000fffe03f */
[----:B-----5:R-:W-:-:S05]  /*2e50*/  @!P2 BRA `(.L_x_833) ;  /* 0x000000c00000a947 */ /* 0x020fca0003800000 */
[----:B------:R-:W-:Y:S02]  /*2e60*/  ISETP.NE.AND P1, PT, R163, RZ, PT ;  /* 0x000000ffa300720c */ /* 0x000fe40003f25270 */
[----:B------:R-:W-:Y:S11]  /*2e70*/  ISETP.NE.AND P0, PT, R162, RZ, PT ;  /* 0x000000ffa200720c */ /* 0x000ff60003f05270 */
[----:B------:R-:W2:Y:S04]  /*2e80*/  @P1 LD.E.128 R32, [R124.64] ;  /* 0x000000067c201980 */ /* 0x000ea8000c101d00 */
[----:B--2---:R1:W-:Y:S01]  /*2e90*/  @P1 ST.E.128 [R134.64], R32 ;  /* 0x0000002086001985 */ /* 0x0043e2000c101d06 */
[----:B------:R-:W-:Y:S03]  /*2ea0*/  ISETP.NE.AND P1, PT, R161, RZ, PT ;  /* 0x000000ffa100720c */ /* 0x000fe60003f25270 */
[----:B------:R-:W2:Y:S04]  /*2eb0*/  @P0 LD.E.128 R28, [R124.64+0x80] ;  /* 0x000080067c1c0980 */ /* 0x000ea8000c101d00 */
[----:B--2---:R1:W-:Y:S01]  /*2ec0*/  @P0 ST.E.128 [R134.64+0x80], R28 ;  /* 0x0000801c86000985 */ /* 0x0043e2000c101d06 */
[----:B------:R-:W-:Y:S05]  /*2ed0*/  ISETP.NE.AND P0, PT, R160, RZ, PT ;  /* 0x000000ffa000720c */ /* 0x000fea0003f05270 */
[----:B------:R-:W2:Y:S04]  /*2ee0*/  @P1 LD.E.128 R24, [R124.64+0x100] ;  /* 0x000100067c181980 */ /* 0x000ea8000c101d00 */
[----:B--2---:R1:W-:Y:S04]  /*2ef0*/  @P1 ST.E.128 [R134.64+0x100], R24 ;  /* 0x0001001886001985 */ /* 0x0043e8000c101d06 */
[----:B------:R-:W2:Y:S04]  /*2f00*/  @P0 LD.E.128 R4, [R124.64+0x180] ;  /* 0x000180067c040980 */ /* 0x000ea8000c101d00 */
[----:B--2---:R1:W-:Y:S02]  /*2f10*/  @P0 ST.E.128 [R134.64+0x180], R4 ;  /* 0x0001800486000985 */ /* 0x0043e4000c101d06 */
.L_x_833:
[----:B------:R-:W-:Y:S05]  /*2f20*/  BSYNC B0 ;  /* 0x0000000000007941 */ /* 0x000fea0003800000 */
.L_x_832:
[C---:B------:R-:W-:Y:S01]  /*2f30*/  ISETP.GE.AND P0, PT, R70.reuse, R199, PT ;  /* 0x000000c74600720c */ /* 0x040fe20003f06270 */
[----:B------:R-:W-:Y:S03]  /*2f40*/  BSSY B0, `(.L_x_834) ;  /* 0x0000014000007945 */ /* 0x000fe60003800000 */
[----:B------:R-:W-:Y:S11]  /*2f50*/  ISETP.GE.AND P0, PT, R70, R197, !P0 ;  /* 0x000000c54600720c */ /* 0x000ff60004706270 */
[----:B------:R-:W-:Y:S02]  /*2f60*/  @!UPT UIADD3 URZ, URZ, URZ, URZ ;  /* 0x0000003f3f3ff290 */ /* 0x000fe4000fffe03f */
[----:B------:R-:W-:-:S05]  /*2f70*/  @!P0 BRA `(.L_x_835) ;  /* 0x0000010000008947 */ /* 0x000fca0003800000 */
[----:B------:R-:W-:Y:S02]  /*2f80*/  ISETP.NE.AND P1, PT, R163, RZ, PT ;  /* 0x000000ffa300720c */ /* 0x000fe40003f25270 */
[----:B------:R-:W-:Y:S02]  /*2f90*/  IADD3 R22, P0, R124, R120, RZ ;  /* 0x000000787c167210 */ /* 0x000fe40007f1e0ff */
[----:B------:R-:W-:Y:S03]  /*2fa0*/  LEA R2, P3, R234, R134, 0x1 ;  /* 0x00000086ea027211 */ /* 0x000fe600078608ff */
[----:B------:R-:W-:Y:S01]  /*2fb0*/  IMAD.X R23, R125, 0x1, R119, P0 ;  /* 0x000000017d177824 */ /* 0x000fe200000e0677 */
[----:B------:R-:W-:Y:S02]  /*2fc0*/  ISETP.NE.AND P0, PT, R162, RZ, PT ;  /* 0x000000ffa200720c */ /* 0x000fe40003f05270 */
[----:B------:R-:W-:Y:S03]  /*2fd0*/  LEA.HI.X R3, R234, R135, R235, 0x1, P3 ;  /* 0x00000087ea037211 */ /* 0x000fe600018f0ceb */
[----:B-1----:R-:W2:Y:S04]  /*2fe0*/  @P1 LD.E.128 R32, [R22.64] ;  /* 0x0000000616201980 */ /* 0x002ea8000c101d00 */
        /* <DEDUP_REMOVED lines=9> */
.L_x_835:
[----:B------:R-:W-:Y:S05]  /*3080*/  BSYNC B0 ;  /* 0x0000000000007941 */ /* 0x000fea0003800000 */
.L_x_834:
[C---:B------:R-:W-:Y:S01]  /*3090*/  ISETP.GE.AND P0, PT, R69.reuse, R199, PT ;  /* 0x000000c74500720c */ /* 0x040fe20003f06270 */
[----:B------:R-:W-:Y:S03]  /*30a0*/  BSSY B0, `(.L_x_836) ;  /* 0x0000014000007945 */ /* 0x000fe60003800000 */
[----:B------:R-:W-:Y:S11]  /*30b0*/  ISETP.GE.AND P0, PT, R69, R197, !P0 ;  /* 0x000000c54500720c */ /* 0x000ff60004706270 */
[----:B------:R-:W-:Y:S02]  /*30c0*/  @!UPT UIADD3 URZ, URZ, URZ, URZ ;  /* 0x0000003f3f3ff290 */ /* 0x000fe4000fffe03f */
[----:B------:R-:W-:-:S05]  /*30d0*/  @!P0 BRA `(.L_x_837) ;  /* 0x0000010000008947 */ /* 0x000fca0003800000 */
[----:B------:R-:W-:Y:S02]  /*30e0*/  ISETP.NE.AND P1, PT, R163, RZ, PT ;  /* 0x000000ffa300720c */ /* 0x000fe40003f25270 */
[----:B------:R-:W-:Y:S02]  /*30f0*/  IADD3 R22, P0, R124, R122, RZ ;  /* 0x0000007a7c167210 */ /* 0x000fe40007f1e0ff */
[----:B-1----:R-:W-:Y:S03]  /*3100*/  IADD3 R2, P3, R134, R73, RZ ;  /* 0x0000004986027210 */ /* 0x002fe60007f7e0ff */
[----:B------:R-:W-:Y:S01]  /*3110*/  IMAD.X R23, R125, 0x1, R121, P0 ;  /* 0x000000017d177824 */ /* 0x000fe200000e0679 */
[----:B------:R-:W-:Y:S01]  /*3120*/  ISETP.NE.AND P0, PT, R162, RZ, PT ;  /* 0x000000ffa200720c */ /* 0x000fe20003f05270 */
[----:B------:R-:W-:Y:S04]  /*3130*/  IMAD.X R3, R135, 0x1, R74, P3 ;  /* 0x0000000187037824 */ /* 0x000fe800018e064a */
        /* <DEDUP_REMOVED lines=10> */
.L_x_837:
[----:B------:R-:W-:Y:S05]  /*31e0*/  BSYNC B0 ;  /* 0x0000000000007941 */ /* 0x000fea0003800000 */
.L_x_836:
        /* <DEDUP_REMOVED lines=21> */
.L_x_839:
[----:B------:R-:W-:Y:S05]  /*3340*/  BSYNC B0 ;  /* 0x0000000000007941 */ /* 0x000fea0003800000 */
.L_x_838:
[----:B------:R-:W2:Y:S01]  /*3350*/  LD.E R17, [R20.64+0xd0] ;  /* 0x0000d00614117980 */ /* 0x000ea2000c101900 */
[----:B------:R-:W-:Y:S03]  /*3360*/  BSSY B3, `(.L_x_840) ;  /* 0x0000aa1000037945 */ /* 0x000fe60003800000 */
[----:B-1----:R-:W3:Y:S01]  /*3370*/  LD.E R3, [R20.64+0x130] ;  /* 0x0001300614037980 */ /* 0x002ee2000c101900 */
[----:B--2---:R-:W-:Y:S01]  /*3380*/  ISETP.NE.AND P1, PT, R17, RZ, PT ;  /* 0x000000ff1100720c */ /* 0x004fe20003f25270 */
[----:B---3--:R-:W-:Y:S05]  /*3390*/  IMAD.U32 R3, R3, -0x40, RZ ;  /* 0xffffffc003037824 */ /* 0x008fea00078e00ff */
[C---:B------:R-:W-:Y:S04]  /*33a0*/  LEA R124, P0, R3.reuse, R124, 0x1 ;  /* 0x0000007c037c7211 */ /* 0x040fe800078008ff */
[----:B------:R-:W-:Y:S03]  /*33b0*/  LEA.HI.X.SX32 R125, R3, R125, 0x1, P0 ;  /* 0x0000007d037d7211 */ /* 0x000fe600000f0eff */
[----:B------:R-:W-:-:S05]  /*33c0*/  @!P1 BRA `(.L_x_841) ;  /* 0x0000a24000009947 */ /* 0x000fca0003800000 */
[----:B------:R-:W2:Y:S04]  /*33d0*/  LD.E.U8 R0, [R20.64+0x1b3] ;  /* 0x0001b30614007980 */ /* 0x000ea8000c101100 */
[----:B------:R1:W5:Y:S01]  /*33e0*/  LD.E R171, [R20.64+0xc0] ;  /* 0x0000c00614ab7980 */ /* 0x000362000c101900 */
[----:B--2---:R-:W-:Y:S11]  /*33f0*/  ISETP.NE.AND P0, PT, R0, RZ, PT ;  /* 0x000000ff0000720c */ /* 0x004ff60003f05270 */
[----:B------:R-:W-:Y:S02]  /*3400*/  @!UPT UIADD3 URZ, URZ, URZ, URZ ;  /* 0x0000003f3f3ff290 */ /* 0x000fe4000fffe03f */
[----:B------:R-:W-:-:S05]  /*3410*/  @!P0 BRA `(.L_x_842) ;  /* 0x00003b9000008947 */ /* 0x000fca0003800000 */
[----:B-1----:R-:W-:Y:S01]  /*3420*/  BSSY B1, `(.L_x_843) ;  /* 0x00000dc000017945 */ /* 0x002fe20003800000 */
[----:B------:R-:W-:-:S05]  /*3430*/  @!P2 BRA `(.L_x_844) ;  /* 0x00000da00000a947 */ /* 0x000fca0003800000 */
[----:B-----5:R-:W-:Y:S01]  /*3440*/  ISETP.GE.AND P0, PT, R14, R171, PT ;  /* 0x000000ab0e00720c */ /* 0x020fe20003f06270 */
[----:B------:R-:W-:Y:S01]  /*3450*/  @!UPT UIADD3 URZ, URZ, URZ, URZ ;  /* 0x0000003f3f3ff290 */ /* 0x000fe2000fffe03f */
[----:B------:R-:W-:Y:S11]  /*3460*/  BSSY B0, `(.L_x_845) ;  /* 0x0000034000007945 */ /* 0x000ff60003800000 */
[----:B------:R-:W-:-:S05]  /*3470*/  @P0 BRA `(.L_x_846) ;  /* 0x0000032000000947 */ /* 0x000fca0003800000 */
[----:B------:R-:W-:Y:S01]  /*3480*/  ISETP.GE.AND P0, PT, R14, R17, PT ;  /* 0x000000110e00720c */ /* 0x000fe20003f06270 */
[----:B------:R-:W2:Y:S11]  /*3490*/  LD.E.128 R24, [R126.64] ;  /* 0x000000067e187980 */ /* 0x000eb6000c101d00 */
[----:B------:R-:W-:Y:S01]  /*34a0*/  @!UPT UIADD3 URZ, URZ, URZ, URZ ;  /* 0x0000003f3f3ff290 */ /* 0x000fe2000fffe03f */
[----:B------:R-:W3:Y:S06]  /*34b0*/  @!P0 LD.E.64 R34, [R52.64] ;  /* 0x0000000634228980 */ /* 0x000eec000c101b00 */
[----:B------:R-:W4:Y:S02]  /*34c0*/  @!P0 LD.E.64 R6, [R18.64] ;  /* 0x0000000612068980 */ /* 0x000f24000c101b00 */
[----:B----4-:R-:W-:Y:S01]  /*34d0*/  @!P0 HADD2.F32 R22, -RZ, R6.H0_H0 ;  /* 0x20000006ff168230 */ /* 0x010fe20000004100 */
[----:B--2---:R-:W-:Y:S01]  /*34e0*/  @!P0 MOV R23, R24 ;  /* 0x0000001800178202 */ /* 0x004fe20000000f00 */
[----:B---3--:R-:W-:Y:S01]  /*34f0*/  @!P0 HADD2.F32 R30, -RZ, R34.H0_H0 ;  /* 0x20000022ff1e8230 */ /* 0x008fe20000004100 */
[----:B------:R-:W-:Y:S01]  /*3500*/  @!P0 MOV R8, R25 ;  /* 0x0000001900088202 */ /* 0x000fe20000000f00 */
[----:B------:R-:W-:Y:S02]  /*3510*/  @!P0 HADD2.F32 R6, -RZ, R6.H1_H1 ;  /* 0x30000006ff068230 */ /* 0x000fe40000004100 */
[--C-:B------:R-:W-:Y:S02]  /*3520*/  @!P0 HADD2.F32 R29, -RZ, R23.reuse.H1_H1 ;  /* 0x30000017ff1d8230 */ /* 0x100fe40000004100 */
[----:B------:R-:W-:Y:S01]  /*3530*/  @!P0 HADD2.F32 R31, -RZ, R23.H0_H0 ;  /* 0x20000017ff1f8230 */ /* 0x000fe20000004100 */
[----:B------:R-:W-:Y:S01]  /*3540*/  @!P0 MOV R23, R26 ;  /* 0x0000001a00178202 */ /* 0x000fe20000000f00 */
[--C-:B------:R-:W-:Y:S01]  /*3550*/  @!P0 HADD2.F32 R5, -RZ, R7.reuse.H0_H0 ;  /* 0x20000007ff058230 */ /* 0x100fe20000004100 */
[C---:B------:R-:W-:Y:S01]  /*3560*/  @!P0 FMUL.FTZ R37, R29.reuse, R30 ;  /* 0x0000001e1d258220 */ /* 0x040fe20000410000 */
[----:B------:R-:W-:Y:S01]  /*3570*/  @!P0 HADD2.F32 R7, -RZ, R7.H1_H1 ;  /* 0x30000007ff078230 */ /* 0x000fe20000004100 */
[-C--:B------:R-:W-:Y:S01]  /*3580*/  @!P0 FMUL.FTZ R0, R29, R22.reuse ;  /* 0x000000161d008220 */ /* 0x080fe20000410000 */
[----:B------:R-:W-:Y:S01]  /*3590*/  @!P0 HADD2.F32 R32, -RZ, R34.H1_H1 ;  /* 0x30000022ff208230 */ /* 0x000fe20000004100 */
[----:B------:R-:W-:Y:S01]  /*35a0*/  @!P0 FFMA.FTZ R37, R31, R22, -R37 ;  /* 0x000000161f258223 */ /* 0x000fe20000010825 */
[----:B------:R-:W-:Y:S01]  /*35b0*/  @!P0 MOV R22, R27 ;  /* 0x0000001b00168202 */ /* 0x000fe20000000f00 */
[----:B------:R-:W-:Y:S01]  /*35c0*/  @!P0 FFMA.FTZ R0, R30, R31, R0 ;  /* 0x0000001f1e008223 */ /* 0x000fe20000010000 */
[--C-:B------:R-:W-:Y:S02]  /*35d0*/  @!P0 HADD2.F32 R29, -RZ, R8.reuse.H1_H1 ;  /* 0x30000008ff1d8230 */ /* 0x100fe40000004100 */
[----:B------:R-:W-:Y:S02]  /*35e0*/  @!P0 HADD2.F32 R28, -RZ, R23.H1_H1 ;  /* 0x30000017ff1c8230 */ /* 0x000fe40000004100 */
[--C-:B------:R-:W-:Y:S01]  /*35f0*/  @!P0 HADD2.F32 R33, -RZ, R35.reuse.H0_H0 ;  /* 0x20000023ff218230 */ /* 0x100fe20000004100 */
[C---:B------:R-:W-:Y:S01]  /*3600*/  @!P0 FMUL.FTZ R2, R29.reuse, R6 ;  /* 0x000000061d028220 */ /* 0x040fe20000410000 */
[----:B------:R-:W-:Y:S01]  /*3610*/  @!P0 HADD2.F32 R35, -RZ, R35.H1_H1 ;  /* 0x30000023ff238230 */ /* 0x000fe20000004100 */
[C---:B------:R-:W-:Y:S01]  /*3620*/  @!P0 FMUL.FTZ R3, R28.reuse, R5 ;  /* 0x000000051c038220 */ /* 0x040fe20000410000 */
[----:B------:R-:W-:Y:S01]  /*3630*/  @!P0 HADD2.F32 R31, -RZ, R8.H0_H0 ;  /* 0x20000008ff1f8230 */ /* 0x000fe20000004100 */
[----:B------:R-:W-:Y:S01]  /*3640*/  @!P0 FMUL.FTZ R39, R29, R32 ;  /* 0x000000201d278220 */ /* 0x000fe20000410000 */
[--C-:B------:R-:W-:Y:S01]  /*3650*/  @!P0 HADD2.F32 R8, -RZ, R22.reuse.H1_H1 ;  /* 0x30000016ff088230 */ /* 0x100fe20000004100 */
[----:B------:R-:W-:Y:S01]  /*3660*/  @!P0 FMUL.FTZ R36, R28, R33 ;  /* 0x000000211c248220 */ /* 0x000fe20000410000 */
[----:B------:R-:W-:Y:S01]  /*3670*/  @!P0 F2FP.PACK_AB R37, R0, R37 ;  /* 0x000000250025823e */ /* 0x000fe200000000ff */
[----:B------:R-:W-:Y:S01]  /*3680*/  @!P0 FFMA.FTZ R2, R32, R31, R2 ;  /* 0x0000001f20028223 */ /* 0x000fe20000010002 */
[----:B------:R-:W-:Y:S01]  /*3690*/  @!P0 HADD2.F32 R30, -RZ, R23.H0_H0 ;  /* 0x20000017ff1e8230 */ /* 0x000fe20000004100 */
[C---:B------:R-:W-:Y:S01]  /*36a0*/  @!P0 FMUL.FTZ R38, R8.reuse, R35 ;  /* 0x0000002308268220 */ /* 0x040fe20000410000 */
[----:B------:R-:W-:Y:S01]  /*36b0*/  @!P0 MOV R24, R37 ;  /* 0x0000002500188202 */ /* 0x000fe20000000f00 */
[----:B------:R-:W-:Y:S01]  /*36c0*/  @!P0 HADD2.F32 R34, -RZ, R22.H0_H0 ;  /* 0x20000016ff228230 */ /* 0x000fe20000004100 */
[----:B------:R-:W-:Y:S02]  /*36d0*/  @!P0 FMUL.FTZ R4, R8, R7 ;  /* 0x0000000708048220 */ /* 0x000fe40000410000 */
[----:B------:R-:W-:Y:S02]  /*36e0*/  @!P0 FFMA.FTZ R3, R33, R30, R3 ;  /* 0x0000001e21038223 */ /* 0x000fe40000010003 */
[----:B------:R-:W-:Y:S02]  /*36f0*/  @!P0 FFMA.FTZ R39, R31, R6, -R39 ;  /* 0x000000061f278223 */ /* 0x000fe40000010827 */
[----:B------:R-:W-:Y:S02]  /*3700*/  @!P0 FFMA.FTZ R36, R30, R5, -R36 ;  /* 0x000000051e248223 */ /* 0x000fe40000010824 */
[----:B------:R-:W-:Y:S01]  /*3710*/  @!P0 FFMA.FTZ R38, R34, R7, -R38 ;  /* 0x0000000722268223 */ /* 0x000fe20000010826 */
[----:B------:R-:W-:Y:S01]  /*3720*/  @!P0 F2FP.PACK_AB R40, R2, R39 ;  /* 0x000000270228823e */ /* 0x000fe200000000ff */
[----:B------:R-:W-:Y:S01]  /*3730*/  @!P0 FFMA.FTZ R4, R35, R34, R4 ;  /* 0x0000002223048223 */ /* 0x000fe20000010004 */
[----:B------:R-:W-:Y:S02]  /*3740*/  @!P0 F2FP.PACK_AB R36, R3, R36 ;  /* 0x000000240324823e */ /* 0x000fe400000000ff */
[----:B------:R-:W-:Y:S02]  /*3750*/  @!P0 MOV R25, R40 ;  /* 0x0000002800198202 */ /* 0x000fe40000000f00 */
[----:B------:R-:W-:Y:S02]  /*3760*/  @!P0 F2FP.PACK_AB R39, R4, R38 ;  /* 0x000000260427823e */ /* 0x000fe400000000ff */
[----:B------:R-:W-:Y:S02]  /*3770*/  @!P0 MOV R26, R36 ;  /* 0x00000024001a8202 */ /* 0x000fe40000000f00 */
[----:B------:R-:W-:Y:S05]  /*3780*/  @!P0 MOV R27, R39 ;  /* 0x00000027001b8202 */ /* 0x000fea0000000f00 */
[----:B------:R1:W-:Y:S02]  /*3790*/  ST.E.128 [R132.64], R24 ;  /* 0x0000001884007985 */ /* 0x0003e4000c101d06 */
.L_x_846:
[----:B------:R-:W-:Y:S05]  /*37a0*/  BSYNC B0 ;  /* 0x0000000000007941 */ /* 0x000fea0003800000 */
.L_x_845:
[----:B------:R-:W-:Y:S01]  /*37b0*/  ISETP.GE.AND P0, PT, R11, R171, PT ;  /* 0x000000ab0b00720c */ /* 0x000fe20003f06270 */
[----:B------:R-:W-:Y:S01]  /*37c0*/  @!UPT UIADD3 URZ, URZ, URZ, URZ ;  /* 0x0000003f3f3ff290 */ /* 0x000fe2000fffe03f */
[----:B------:R-:W-:Y:S11]  /*37d0*/  BSSY B0, `(.L_x_847) ;  /* 0x0000034000007945 */ /* 0x000ff60003800000 */
[----:B------:R-:W-:-:S05]  /*37e0*/  @P0 BRA `(.L_x_848) ;  /* 0x0000032000000947 */ /* 0x000fca0003800000 */
[----:B------:R-:W-:Y:S01]  /*37f0*/  ISETP.GE.AND P0, PT, R11, R17, PT ;  /* 0x000000110b00720c */ /* 0x000fe20003f06270 */
[----:B-1----:R-:W2:Y:S11]  /*3800*/  LD.E.128 R24, [R126.64+0x80] ;  /* 0x000080067e187980 */ /* 0x002eb6000c101d00 */
[----:B------:R-:W-:Y:S01]  /*3810*/  @!UPT UIADD3 URZ, URZ, URZ, URZ ;  /* 0x0000003f3f3ff290 */ /* 0x000fe2000fffe03f */
[----:B------:R-:W3:Y:S06]  /*3820*/  @!P0 LD.E.64 R34, [R52.64+0x40] ;  /* 0x0000400634228980 */ /* 0x000eec000c101b00 */
[----:B------:R-:W4:Y:S02]  /*3830*/  @!P0 LD.E.64 R6, [R18.64+0x40] ;  /* 0x0000400612068980 */ /* 0x000f24000c101b00 */
        /* <DEDUP_REMOVED lines=44> */
[----:B------:R1:W-:Y:S02]  /*3b00*/  ST.E.128 [R132.64+0x80], R24 ;  /* 0x0000801884007985 */ /* 0x0003e4000c101d06 */
.L_x_848:
[----:B------:R-:W-:Y:S05]  /*3b10*/  BSYNC B0 ;  /* 0x0000000000007941 */ /* 0x000fea0003800000 */
.L_x_847:
        /* <DEDUP_REMOVED lines=54> */
.L_x_850:
[----:B------:R-:W-:Y:S05]  /*3e80*/  BSYNC B0 ;  /* 0x0000000000007941 */ /* 0x000fea0003800000 */
.L_x_849:
[----:B------:R-:W-:Y:S11]  /*3e90*/  ISETP.GE.AND P0, PT, R9, R171, PT ;  /* 0x000000ab0900720c */ /* 0x000ff60003f06270 */
[----:B------:R-:W-:Y:S02]  /*3ea0*/  @!UPT UIADD3 URZ, URZ, URZ, URZ ;  /* 0x0000003f3f3ff290 */ /* 0x000fe4000fffe03f */
        /* <DEDUP_REMOVED lines=51> */
.L_x_844:
[----:B------:R-:W-:Y:S05]  /*41e0*/  BSYNC B1 ;  /* 0x0000000000017941 */ /* 0x000fea0003800000 */
.L_x_843:
[C---:B------:R-:W-:Y:S01]  /*41f0*/  ISETP.GE.AND P0, PT, R70.reuse, R199, PT ;  /* 0x000000c74600720c */ /* 0x040fe20003f06270 */
[----:B------:R-:W-:Y:S03]  /*4200*/  BSSY B1, `(.L_x_851) ;  /* 0x00000ef000017945 */ /* 0x000fe60003800000 */
[----:B------:R-:W-:Y:S11]  /*4210*/  ISETP.GE.AND P0, PT, R70, R197, !P0 ;  /* 0x000000c54600720c */ /* 0x000ff60004706270 */
[----:B------:R-:W-:Y:S02]  /*4220*/  @!UPT UIADD3 URZ, URZ, URZ, URZ ;  /* 0x0000003f3f3ff290 */ /* 0x000fe4000fffe03f */
[----:B------:R-:W-:-:S05]  /*4230*/  @!P0 BRA `(.L_x_852) ;  /* 0x00000eb000008947 */ /* 0x000fca0003800000 */
[----:B-----5:R-:W-:Y:S01]  /*4240*/  ISETP.GE.AND P0, PT, R14, R171, PT ;  /* 0x000000ab0e00720c */ /* 0x020fe20003f06270 */
[C---:B------:R-:W-:Y:S01]  /*4250*/  IMAD.SHL.U32 R5, R164.reuse, 0x2, RZ ;  /* 0x00000002a4057824 */ /* 0x040fe200078e00ff */
[----:B------:R-:W-:Y:S01]  /*4260*/  SHF.L.U64.HI R3, R164, 0x1, R147 ;  /* 0x00000001a4037819 */ /* 0x000fe20000010293 */
[----:B------:R-:W-:Y:S03]  /*4270*/  BSSY B0, `(.L_x_853) ;  /* 0x000003b000007945 */ /* 0x000fe60003800000 */
[-C--:B------:R-:W-:Y:S02]  /*4280*/  IADD3 R22, P2, R18, R5.reuse, RZ ;  /* 0x0000000512167210 */ /* 0x080fe40007f5e0ff */
[----:B------:R-:W-:Y:S03]  /*4290*/  IADD3 R38, P1, R52, R5, RZ ;  /* 0x0000000534267210 */ /* 0x000fe60007f3e0ff */
[--C-:B------:R-:W-:Y:S02]  /*42a0*/  IMAD.X R23, R19, 0x1, R3.reuse, P2 ;  /* 0x0000000113177824 */ /* 0x100fe400010e0603 */
[----:B------:R-:W-:Y:S01]  /*42b0*/  IMAD.X R39, R53, 0x1, R3, P1 ;  /* 0x0000000135277824 */ /* 0x000fe200008e0603 */
[----:B------:R-:W-:-:S05]  /*42c0*/  @P0 BRA `(.L_x_854) ;  /* 0x0000035000000947 */ /* 0x000fca0003800000 */
[----:B------:R-:W-:Y:S02]  /*42d0*/  LEA R40, P1, R98, R126, 0x1 ;  /* 0x0000007e62287211 */ /* 0x000fe400078208ff */
[----:B------:R-:W-:Y:S02]  /*42e0*/  ISETP.GE.AND P0, PT, R14, R17, PT ;  /* 0x000000110e00720c */ /* 0x000fe40003f06270 */
[----:B------:R-:W-:Y:S02]  /*42f0*/  LEA.HI.X R41, R98, R127, R97, 0x1, P1 ;  /* 0x0000007f62297211 */ /* 0x000fe400008f0c61 */
[C---:B------:R-:W-:Y:S03]  /*4300*/  LEA R56, P1, R236.reuse, R132, 0x1 ;  /* 0x00000084ec387211 */ /* 0x040fe600078208ff */
[----:B-1----:R-:W2:Y:S01]  /*4310*/  LD.E.128 R24, [R40.64] ;  /* 0x0000000628187980 */ /* 0x002ea2000c101d00 */
[----:B------:R-:W-:Y:S07]  /*4320*/  LEA.HI.X R57, R236, R133, R237, 0x1, P1 ;  /* 0x00000085ec397211 */ /* 0x000fee00008f0ced */
[----:B------:R-:W3:Y:S06]  /*4330*/  @!P0 LD.E.64 R36, [R38.64] ;  /* 0x0000000626248980 */ /* 0x000eec000c101b00 */
[----:B------:R-:W4:Y:S01]  /*4340*/  @!P0 LD.E.64 R6, [R22.64] ;  /* 0x0000000616068980 */ /* 0x000f22000c101b00 */
[--C-:B---3--:R-:W-:Y:S01]  /*4350*/  @!P0 HADD2.F32 R32, -RZ, R36.reuse.H0_H0 ;  /* 0x20000024ff208230 */ /* 0x108fe20000004100 */
[----:B--2---:R-:W-:Y:S01]  /*4360*/  @!P0 MOV R29, R24 ;  /* 0x00000018001d8202 */ /* 0x004fe20000000f00 */
[----:B------:R-:W-:Y:S01]  /*4370*/  @!P0 HADD2.F32 R34, -RZ, R36.H1_H1 ;  /* 0x30000024ff228230 */ /* 0x000fe20000004100 */
[----:B------:R-:W-:Y:S01]  /*4380*/  @!P0 MOV R8, R25 ;  /* 0x0000001900088202 */ /* 0x000fe20000000f00 */
[----:B------:R-:W-:Y:S02]  /*4390*/  @!P0 HADD2.F32 R35, -RZ, R37.H0_H0 ;  /* 0x20000025ff238230 */ /* 0x000fe40000004100 */
[--C-:B------:R-:W-:Y:S02]  /*43a0*/  @!P0 HADD2.F32 R31, -RZ, R29.reuse.H1_H1 ;  /* 0x3000001dff1f8230 */ /* 0x100fe40000004100 */
[--C-:B----4-:R-:W-:Y:S02]  /*43b0*/  @!P0 HADD2.F32 R28, -RZ, R6.reuse.H0_H0 ;  /* 0x20000006ff1c8230 */ /* 0x110fe40000004100 */
[----:B------:R-:W-:Y:S01]  /*43c0*/  @!P0 HADD2.F32 R33, -RZ, R29.H0_H0 ;  /* 0x2000001dff218230 */ /* 0x000fe20000004100 */
[C---:B------:R-:W-:Y:S01]  /*43d0*/  @!P0 FMUL.FTZ R41, R31.reuse, R32 ;  /* 0x000000201f298220 */ /* 0x040fe20000410000 */
[----:B------:R-:W-:Y:S01]  /*43e0*/  @!P0 MOV R29, R26 ;  /* 0x0000001a001d8202 */ /* 0x000fe20000000f00 */
[-C--:B------:R-:W-:Y:S01]  /*43f0*/  @!P0 FMUL.FTZ R0, R31, R28.reuse ;  /* 0x0000001c1f008220 */ /* 0x080fe20000410000 */
[----:B------:R-:W-:Y:S01]  /*4400*/  @!P0 HADD2.F32 R6, -RZ, R6.H1_H1 ;  /* 0x30000006ff068230 */ /* 0x000fe20000004100 */
[----:B------:R-:W-:Y:S01]  /*4410*/  @!P0 FFMA.FTZ R41, R33, R28, -R41 ;  /* 0x0000001c21298223 */ /* 0x000fe20000010829 */
[----:B------:R-:W-:Y:S01]  /*4420*/  @!P0 MOV R28, R27 ;  /* 0x0000001b001c8202 */ /* 0x000fe20000000f00 */
[----:B------:R-:W-:Y:S01]  /*4430*/  @!P0 FFMA.FTZ R0, R32, R33, R0 ;  /* 0x0000002120008223 */ /* 0x000fe20000010000 */
[--C-:B------:R-:W-:Y:S02]  /*4440*/  @!P0 HADD2.F32 R31, -RZ, R8.reuse.H1_H1 ;  /* 0x30000008ff1f8230 */ /* 0x100fe40000004100 */
[----:B------:R-:W-:Y:S02]  /*4450*/  @!P0 HADD2.F32 R5, -RZ, R7.H0_H0 ;  /* 0x20000007ff058230 */ /* 0x000fe40000004100 */
[----:B------:R-:W-:Y:S01]  /*4460*/  @!P0 HADD2.F32 R30, -RZ, R29.H1_H1 ;  /* 0x3000001dff1e8230 */ /* 0x000fe20000004100 */
[C---:B------:R-:W-:Y:S01]  /*4470*/  @!P0 FMUL.FTZ R2, R31.reuse, R6 ;  /* 0x000000061f028220 */ /* 0x040fe20000410000 */
[----:B------:R-:W-:Y:S01]  /*4480*/  @!P0 HADD2.F32 R7, -RZ, R7.H1_H1 ;  /* 0x30000007ff078230 */ /* 0x000fe20000004100 */
[----:B------:R-:W-:Y:S01]  /*4490*/  @!P0 FMUL.FTZ R43, R31, R34 ;  /* 0x000000221f2b8220 */ /* 0x000fe20000410000 */
[----:B------:R-:W-:Y:S01]  /*44a0*/  @!P0 HADD2.F32 R37, -RZ, R37.H1_H1 ;  /* 0x30000025ff258230 */ /* 0x000fe20000004100 */
[C---:B------:R-:W-:Y:S01]  /*44b0*/  @!P0 FMUL.FTZ R3, R30.reuse, R5 ;  /* 0x000000051e038220 */ /* 0x040fe20000410000 */
[----:B------:R-:W-:Y:S01]  /*44c0*/  @!P0 HADD2.F32 R33, -RZ, R8.H0_H0 ;  /* 0x20000008ff218230 */ /* 0x000fe20000004100 */
[----:B------:R-:W-:Y:S01]  /*44d0*/  @!P0 FMUL.FTZ R40, R30, R35 ;  /* 0x000000231e288220 */ /* 0x000fe20000410000 */
[----:B------:R-:W-:Y:S01]  /*44e0*/  @!P0 F2FP.PACK_AB R41, R0, R41 ;  /* 0x000000290029823e */ /* 0x000fe200000000ff */
[--C-:B------:R-:W-:Y:S02]  /*44f0*/  @!P0 HADD2.F32 R8, -RZ, R28.reuse.H1_H1 ;  /* 0x3000001cff088230 */ /* 0x100fe40000004100 */
[----:B------:R-:W-:Y:S01]  /*4500*/  @!P0 FFMA.FTZ R2, R34, R33, R2 ;  /* 0x0000002122028223 */ /* 0x000fe20000010002 */
[----:B------:R-:W-:Y:S01]  /*4510*/  @!P0 MOV R24, R41 ;  /* 0x0000002900188202 */ /* 0x000fe20000000f00 */
[----:B------:R-:W-:Y:S01]  /*4520*/  @!P0 FFMA.FTZ R43, R33, R6, -R43 ;  /* 0x00000006212b8223 */ /* 0x000fe2000001082b */
[----:B------:R-:W-:Y:S01]  /*4530*/  @!P0 HADD2.F32 R32, -RZ, R29.H0_H0 ;  /* 0x2000001dff208230 */ /* 0x000fe20000004100 */
[C---:B------:R-:W-:Y:S01]  /*4540*/  @!P0 FMUL.FTZ R42, R8.reuse, R37 ;  /* 0x00000025082a8220 */ /* 0x040fe20000410000 */
[----:B------:R-:W-:Y:S01]  /*4550*/  @!P0 HADD2.F32 R36, -RZ, R28.H0_H0 ;  /* 0x2000001cff248230 */ /* 0x000fe20000004100 */
[----:B------:R-:W-:Y:S01]  /*4560*/  @!P0 FMUL.FTZ R4, R8, R7 ;  /* 0x0000000708048220 */ /* 0x000fe20000410000 */
[----:B------:R-:W-:Y:S01]  /*4570*/  @!P0 F2FP.PACK_AB R44, R2, R43 ;  /* 0x0000002b022c823e */ /* 0x000fe200000000ff */
[----:B------:R-:W-:Y:S02]  /*4580*/  @!P0 FFMA.FTZ R3, R35, R32, R3 ;  /* 0x0000002023038223 */ /* 0x000fe40000010003 */
[----:B------:R-:W-:Y:S01]  /*4590*/  @!P0 FFMA.FTZ R40, R32, R5, -R40 ;  /* 0x0000000520288223 */ /* 0x000fe20000010828 */
[----:B------:R-:W-:Y:S01]  /*45a0*/  @!P0 MOV R25, R44 ;  /* 0x0000002c00198202 */ /* 0x000fe20000000f00 */
[----:B------:R-:W-:Y:S02]  /*45b0*/  @!P0 FFMA.FTZ R42, R36, R7, -R42 ;  /* 0x00000007242a8223 */ /* 0x000fe4000001082a */
[----:B------:R-:W-:Y:S01]  /*45c0*/  @!P0 FFMA.FTZ R4, R37, R36, R4 ;  /* 0x0000002425048223 */ /* 0x000fe20000010004 */
[----:B------:R-:W-:Y:S04]  /*45d0*/  @!P0 F2FP.PACK_AB R40, R3, R40 ;  /* 0x000000280328823e */ /* 0x000fe800000000ff */
[----:B------:R-:W-:Y:S02]  /*45e0*/  @!P0 F2FP.PACK_AB R43, R4, R42 ;  /* 0x0000002a042b823e */ /* 0x000fe400000000ff */
[----:B------:R-:W-:Y:S02]  /*45f0*/  @!P0 MOV R26, R40 ;  /* 0x00000028001a8202 */ /* 0x000fe40000000f00 */
[----:B------:R-:W-:Y:S05]  /*4600*/  @!P0 MOV R27, R43 ;  /* 0x0000002b001b8202 */ /* 0x000fea0000000f00 */
[----:B------:R1:W-:Y:S02]  /*4610*/  ST.E.128 [R56.64], R24 ;  /* 0x0000001838007985 */ /* 0x0003e4000c101d06 */
.L_x_854:
[----:B------:R-:W-:Y:S05]  /*4620*/  BSYNC B0 ;  /* 0x0000000000007941 */ /* 0x000fea0003800000 */
.L_x_853:
[----:B------:R-:W-:Y:S01]  /*4630*/  ISETP.GE.AND P0, PT, R11, R171, PT ;  /* 0x000000ab0b00720c */ /* 0x000fe20003f06270 */
[----:B------:R-:W-:Y:S01]  /*4640*/  @!UPT UIADD3 URZ, URZ, URZ, URZ ;  /* 0x0000003f3f3ff290 */ /* 0x000fe2000fffe03f */
[----:B------:R-:W-:Y:S11]  /*4650*/  BSSY B0, `(.L_x_855) ;  /* 0x0000037000007945 */ /* 0x000ff60003800000 */
[----:B------:R-:W-:-:S05]  /*4660*/  @P0 BRA `(.L_x_856) ;  /* 0x0000035000000947 */ /* 0x000fca0003800000 */
[----:B------:R-:W-:Y:S02]  /*4670*/  LEA R40, P1, R99, R126, 0x1 ;  /* 0x0000007e63287211 */ /* 0x000fe400078208ff */
[----:B------:R-:W-:Y:S02]  /*4680*/  ISETP.GE.AND P0, PT, R11, R17, PT ;  /* 0x000000110b00720c */ /* 0x000fe40003f06270 */
[----:B------:R-:W-:Y:S02]  /*4690*/  LEA.HI.X R41, R99, R127, R100, 0x1, P1 ;  /* 0x0000007f63297211 */ /* 0x000fe400008f0c64 */
[C---:B-1----:R-:W-:Y:S03]  /*46a0*/  LEA R56, P1, R91.reuse, R132, 0x1 ;  /* 0x000000845b387211 */ /* 0x042fe600078208ff */
[----:B------:R-:W2:Y:S01]  /*46b0*/  LD.E.128 R24, [R40.64] ;  /* 0x0000000628187980 */ /* 0x000ea2000c101d00 */
[----:B------:R-:W-:Y:S07]  /*46c0*/  LEA.HI.X R57, R91, R133, R92, 0x1, P1 ;  /* 0x000000855b397211 */ /* 0x000fee00008f0c5c */
[----:B------:R-:W3:Y:S06]  /*46d0*/  @!P0 LD.E.64 R36, [R38.64+0x40] ;  /* 0x0000400626248980 */ /* 0x000eec000c101b00 */
[----:B------:R-:W4:Y:S01]  /*46e0*/  @!P0 LD.E.64 R6, [R22.64+0x40] ;  /* 0x0000400616068980 */ /* 0x000f22000c101b00 */
        /* <DEDUP_REMOVED lines=45> */
.L_x_856:
[----:B------:R-:W-:Y:S05]  /*49c0*/  BSYNC B0 ;  /* 0x0000000000007941 */ /* 0x000fea0003800000 */
.L_x_855:
[----:B------:R-:W-:Y:S01]  /*49d0*/  ISETP.GE.AND P0, PT, R10, R171, PT ;  /* 0x000000ab0a00720c */ /* 0x000fe20003f06270 */
[----:B------:R-:W-:Y:S01]  /*49e0*/  @!UPT UIADD3 URZ, URZ, URZ, URZ ;  /* 0x0000003f3f3ff290 */ /* 0x000fe2000fffe03f */
[----:B------:R-:W-:Y:S11]  /*49f0*/  BSSY B0, `(.L_x_857) ;  /* 0x0000037000007945 */ /* 0x000ff60003800000 */
[----:B------:R-:W-:-:S05]  /*4a00*/  @P0 BRA `(.L_x_858) ;  /* 0x0000035000000947 */ /* 0x000fca0003800000 */
[C---:B------:R-:W-:Y:S02]  /*4a10*/  LEA R40, P1, R103.reuse, R126, 0x1 ;  /* 0x0000007e67287211 */ /* 0x040fe400078208ff */
        /* <DEDUP_REMOVED lines=52> */
.L_x_858:
[----:B------:R-:W-:Y:S05]  /*4d60*/  BSYNC B0 ;  /* 0x0000000000007941 */ /* 0x000fea0003800000 */
.L_x_857:
[----:B------:R-:W-:Y:S11]  /*4d70*/  ISETP.GE.AND P0, PT, R9, R171, PT ;  /* 0x000000ab0900720c */ /* 0x000ff60003f06270 */
[----:B------:R-:W-:Y:S02]  /*4d80*/  @!UPT UIADD3 URZ, URZ, URZ, URZ ;  /* 0x0000003f3f3ff290 */ /* 0x000fe4000fffe03f */
        /* <DEDUP_REMOVED lines=8> */
[----:B------:R1:W4:Y:S01]  /*4e10*/  @!P0 LD.E.64 R6, [R22.64+0xc0] ;  /* 0x0000c00616068980 */ /* 0x000322000c101b00 */
[--C-:B---3--:R-:W-:Y:S01]  /*4e20*/  @!P0 HADD2.F32 R30, -RZ, R38.reuse.H0_H0 ;  /* 0x20000026ff1e8230 */ /* 0x108fe20000004100 */
[----:B--2---:R-:W-:Y:S01]  /*4e30*/  @!P0 MOV R29, R24 ;  /* 0x00000018001d8202 */ /* 0x004fe20000000f00 */
[----:B------:R-:W-:Y:S01]  /*4e40*/  @!P0 HADD2.F32 R32, -RZ, R38.H1_H1 ;  /* 0x30000026ff208230 */ /* 0x000fe20000004100 */
[----:B------:R-:W-:Y:S01]  /*4e50*/  @!P0 MOV R8, R25 ;  /* 0x0000001900088202 */ /* 0x000fe20000000f00 */
[----:B------:R-:W-:Y:S01]  /*4e60*/  @!P0 HADD2.F32 R34, -RZ, R39.H0_H0 ;  /* 0x20000027ff228230 */ /* 0x000fe20000004100 */
[----:B-1----:R-:W-:Y:S01]  /*4e70*/  @!P0 MOV R23, R26 ;  /* 0x0000001a00178202 */ /* 0x002fe20000000f00 */
[--C-:B------:R-:W-:Y:S01]  /*4e80*/  @!P0 HADD2.F32 R31, -RZ, R29.reuse.H1_H1 ;  /* 0x3000001dff1f8230 */ /* 0x100fe20000004100 */
[----:B------:R-:W-:Y:S01]  /*4e90*/  @!P0 MOV R22, R27 ;  /* 0x0000001b00168202 */ /* 0x000fe20000000f00 */
[--C-:B----4-:R-:W-:Y:S02]  /*4ea0*/  @!P0 HADD2.F32 R28, -RZ, R6.reuse.H0_H0 ;  /* 0x20000006ff1c8230 */ /* 0x110fe40000004100 */
[----:B------:R-:W-:Y:S01]  /*4eb0*/  @!P0 HADD2.F32 R33, -RZ, R29.H0_H0 ;  /* 0x2000001dff218230 */ /* 0x000fe20000004100 */
[C---:B------:R-:W-:Y:S01]  /*4ec0*/  @!P0 FMUL.FTZ R37, R31.reuse, R30 ;  /* 0x0000001e1f258220 */ /* 0x040fe20000410000 */
[----:B------:R-:W-:Y:S01]  /*4ed0*/  @!P0 HADD2.F32 R6, -RZ, R6.H1_H1 ;  /* 0x30000006ff068230 */ /* 0x000fe20000004100 */
[-C--:B------:R-:W-:Y:S01]  /*4ee0*/  @!P0 FMUL.FTZ R0, R31, R28.reuse ;  /* 0x0000001c1f008220 */ /* 0x080fe20000410000 */
[--C-:B------:R-:W-:Y:S01]  /*4ef0*/  @!P0 HADD2.F32 R29, -RZ, R8.reuse.H1_H1 ;  /* 0x30000008ff1d8230 */ /* 0x100fe20000004100 */
[----:B------:R-:W-:Y:S01]  /*4f00*/  @!P0 FFMA.FTZ R37, R33, R28, -R37 ;  /* 0x0000001c21258223 */ /* 0x000fe20000010825 */
[----:B------:R-:W-:Y:S01]  /*4f10*/  @!P0 HADD2.F32 R5, -RZ, R7.H0_H0 ;  /* 0x20000007ff058230 */ /* 0x000fe20000004100 */
[----:B------:R-:W-:Y:S01]  /*4f20*/  @!P0 FFMA.FTZ R0, R30, R33, R0 ;  /* 0x000000211e008223 */ /* 0x000fe20000010000 */
        /* <DEDUP_REMOVED lines=28> */
.L_x_852:
[----:B------:R-:W-:Y:S05]  /*50f0*/  BSYNC B1 ;  /* 0x0000000000017941 */ /* 0x000fea0003800000 */
.L_x_851:
        /* <DEDUP_REMOVED lines=17> */
[C---:B-1----:R-:W-:Y:S03]  /*5210*/  LEA R56, P1, R93.reuse, R132, 0x1 ;  /* 0x000000845d387211 */ /* 0x042fe600078208ff */
[----:B------:R-:W2:Y:S01]  /*5220*/  LD.E.128 R24, [R40.64] ;  /* 0x0000000628187980 */ /* 0x000ea2000c101d00 */
        /* <DEDUP_REMOVED lines=48> */
.L_x_862:
[----:B------:R-:W-:Y:S05]  /*5530*/  BSYNC B0 ;  /* 0x0000000000007941 */ /* 0x000fea0003800000 */
.L_x_861:
        /* <DEDUP_REMOVED lines=57> */
.L_x_864:
[----:B------:R-:W-:Y:S05]  /*58d0*/  BSYNC B0 ;  /* 0x0000000000007941 */ /* 0x000fea0003800000 */
.L_x_863:
        /* <DEDUP_REMOVED lines=57> */
.L_x_866:
[----:B------:R-:W-:Y:S05]  /*5c70*/  BSYNC B0 ;  /* 0x0000000000007941 */ /* 0x000fea0003800000 */
.L_x_865:
[----:B------:R-:W-:Y:S11]  /*5c80*/  ISETP.GE.AND P0, PT, R9, R171, PT ;  /* 0x000000ab0900720c */ /* 0x000ff60003f06270 */
[----:B------:R-:W-:Y:S02]  /*5c90*/  @!UPT UIADD3 URZ, URZ, URZ, URZ ;  /* 0x0000003f3f3ff290 */ /* 0x000fe4000fffe03f */
        /* <DEDUP_REMOVED lines=54> */
.L_x_860:
[----:B------:R-:W-:Y:S05]  /*6000*/  BSYNC B1 ;  /* 0x0000000000017941 */ /* 0x000fea0003800000 */
.L_x_859:
        /* <DEDUP_REMOVED lines=14> */
[----:B------:R-:W-:Y:S01]  /*60f0*/  IMAD R40, R195, 0x60, RZ ;  /* 0x00000060c3287824 */ /* 0x000fe200078e02ff */
[----:B------:R-:W-:Y:S01]  /*6100*/  ISETP.GE.AND P0, PT, R14, R17, PT ;  /* 0x000000110e00720c */ /* 0x000fe20003f06270 */
[----:B------:R-:W-:Y:S04]  /*6110*/  IMAD.WIDE.U32 R42, R194, 0x60, R126 ;  /* 0x00000060c22a7825 */ /* 0x000fe800078e007e */
[----:B------:R-:W-:Y:S01]  /*6120*/  IMAD R44, R61, 0x60, RZ ;  /* 0x000000603d2c7824 */ /* 0x000fe200078e02ff */
[----:B------:R-:W-:Y:S01]  /*6130*/  IADD3 R43, R43, R40, RZ ;  /* 0x000000282b2b7210 */ /* 0x000fe20007ffe0ff */
[----:B-1----:R-:W-:Y:S04]  /*6140*/  IMAD.WIDE.U32 R56, R60, 0x60, R132 ;  /* 0x000000603c387825 */ /* 0x002fe800078e0084 */
[----:B------:R-:W2:Y:S01]  /*6150*/  LD.E.128 R24, [R42.64] ;  /* 0x000000062a187980 */ /* 0x000ea2000c101d00 */
[----:B------:R-:W-:Y:S07]  /*6160*/  IADD3 R57, R57, R44, RZ ;  /* 0x0000002c39397210 */ /* 0x000fee0007ffe0ff */
        /* <DEDUP_REMOVED lines=47> */
.L_x_870:
[----:B------:R-:W-:Y:S05]  /*6460*/  BSYNC B0 ;  /* 0x0000000000007941 */ /* 0x000fea0003800000 */
.L_x_869:
        /* <DEDUP_REMOVED lines=57> */
.L_x_872:
[----:B------:R-:W-:Y:S05]  /*6800*/  BSYNC B0 ;  /* 0x0000000000007941 */ /* 0x000fea0003800000 */
.L_x_871:
        /* <DEDUP_REMOVED lines=57> */
.L_x_874:
[----:B------:R-:W-:Y:S05]  /*6ba0*/  BSYNC B0 ;  /* 0x0000000000007941 */ /* 0x000fea0003800000 */
.L_x_873:
[----:B------:R-:W-:Y:S11]  /*6bb0*/  ISETP.GE.AND P0, PT, R9, R171, PT ;  /* 0x000000ab0900720c */ /* 0x000ff60003f06270 */
[----:B------:R-:W-:Y:S02]  /*6bc0*/  @!UPT UIADD3 URZ, URZ, URZ, URZ ;  /* 0x0000003f3f3ff290 */ /* 0x000fe4000fffe03f */
[----:B------:R-:W-:-:S05]  /*6bd0*/  @P0 BRA `(.L_x_868) ;  /* 0x0000035000000947 */ /* 0x000fca0003800000 */
[C---:B------:R-:W-:Y:S02]  /*6be0*/  LEA R36, P1, R118.reuse, R126, 0x1 ;  /* 0x0000007e76247211 */ /* 0x040fe400078208ff */
[----:B------:R-:W-:Y:S02]  /*6bf0*/  ISETP.GE.AND P0, PT, R9, R17, PT ;  /* 0x000000110900720c */ /* 0x000fe40003f06270 */
[----:B------:R-:W-:Y:S02]  /*6c00*/  LEA.HI.X R37, R118, R127, R117, 0x1, P1 ;  /* 0x0000007f76257211 */ /* 0x000fe400008f0c75 */
[C---:B------:R-:W-:Y:S03]  /*6c10*/  LEA R44, P1, R76.reuse, R132, 0x1 ;  /* 0x000000844c2c7211 */ /* 0x040fe600078208ff */
[----:B-1----:R-:W2:Y:S01]  /*6c20*/  LD.E.128 R24, [R36.64] ;  /* 0x0000000624187980 */ /* 0x002ea2000c101d00 */
        /* <DEDUP_REMOVED lines=9> */
[----:B------:R-:W-:Y:S02]  /*6cc0*/  @!P0 HADD2.F32 R30, -RZ, R28.H1_H1 ;  /* 0x3000001cff1e8230 */ /* 0x000fe40000004100 */
[----:B----4-:R-:W-:Y:S02]  /*6cd0*/  @!P0 HADD2.F32 R17, -RZ, R6.H0_H0 ;  /* 0x20000006ff118230 */ /* 0x010fe40000004100 */
[----:B------:R-:W-:Y:S01]  /*6ce0*/  @!P0 HADD2.F32 R32, -RZ, R28.H0_H0 ;  /* 0x2000001cff208230 */ /* 0x000fe20000004100 */
[C---:B------:R-:W-:Y:S01]  /*6cf0*/  @!P0 FMUL.FTZ R37, R30.reuse, R29 ;  /* 0x0000001d1e258220 */ /* 0x040fe20000410000 */
[----:B------:R-:W-:Y:S01]  /*6d00*/  @!P0 HADD2.F32 R6, -RZ, R6.H1_H1 ;  /* 0x30000006ff068230 */ /* 0x000fe20000004100 */
[-C--:B------:R-:W-:Y:S01]  /*6d10*/  @!P0 FMUL.FTZ R0, R30, R17.reuse ;  /* 0x000000111e008220 */ /* 0x080fe20000410000 */
[--C-:B------:R-:W-:Y:S01]  /*6d20*/  @!P0 HADD2.F32 R5, -RZ, R7.reuse.H0_H0 ;  /* 0x20000007ff058230 */ /* 0x100fe20000004100 */
[----:B------:R-:W-:Y:S01]  /*6d30*/  @!P0 FFMA.FTZ R37, R32, R17, -R37 ;  /* 0x0000001120258223 */ /* 0x000fe20000010825 */
[----:B------:R-:W-:Y:S01]  /*6d40*/  @!P0 MOV R17, R27 ;  /* 0x0000001b00118202 */ /* 0x000fe20000000f00 */
[----:B------:R-:W-:Y:S01]  /*6d50*/  @!P0 FFMA.FTZ R0, R29, R32, R0 ;  /* 0x000000201d008223 */ /* 0x000fe20000010000 */
[----:B------:R-:W-:Y:S02]  /*6d60*/  @!P0 HADD2.F32 R23, -RZ, R8.H1_H1 ;  /* 0x30000008ff178230 */ /* 0x000fe40000004100 */
[----:B------:R-:W-:Y:S02]  /*6d70*/  @!P0 HADD2.F32 R28, -RZ, R22.H1_H1 ;  /* 0x30000016ff1c8230 */ /* 0x000fe40000004100 */
[----:B------:R-:W-:Y:S01]  /*6d80*/  @!P0 HADD2.F32 R7, -RZ, R7.H1_H1 ;  /* 0x30000007ff078230 */ /* 0x000fe20000004100 */
        /* <DEDUP_REMOVED lines=26> */
.L_x_868:
[----:B------:R-:W-:Y:S05]  /*6f30*/  BSYNC B1 ;  /* 0x0000000000017941 */ /* 0x000fea0003800000 */
.L_x_867:
[----:B------:R-:W2:Y:S02]  /*6f40*/  LD.E R3, [R20.64+0xd0] ;  /* 0x0000d00614037980 */ /* 0x000ea4000c101900 */
[----:B--2---:R-:W-:Y:S05]  /*6f50*/  IMAD.U32 R3, R3, -0x20, RZ ;  /* 0xffffffe003037824 */ /* 0x004fea00078e00ff */
[C---:B------:R-:W-:Y:S02]  /*6f60*/  LEA R18, P1, R3.reuse, R18, 0x1 ;  /* 0x0000001203127211 */ /* 0x040fe400078208ff */
[C---:B------:R-:W-:Y:S02]  /*6f70*/  LEA R52, P0, R3.reuse, R52, 0x1 ;  /* 0x0000003403347211 */ /* 0x040fe400078008ff */
[C---:B------:R-:W-:Y:S02]  /*6f80*/  LEA.HI.X.SX32 R19, R3.reuse, R19, 0x1, P1 ;  /* 0x0000001303137211 */ /* 0x040fe400008f0eff */
[----:B------:R-:W-:Y:S01]  /*6f90*/  LEA.HI.X.SX32 R53, R3, R53, 0x1, P0 ;  /* 0x0000003503357211 */ /* 0x000fe200000f0eff */
[----:B------:R-:W-:-:S05]  /*6fa0*/  BRA `(.L_x_875) ;  /* 0x00006dc000007947 */ /* 0x000fca0003800000 */
.L_x_842:
[----:B-1----:R-:W-:Y:S01]  /*6fb0*/  BSSY B2, `(.L_x_876) ;  /* 0x0000180000027945 */ /* 0x002fe20003800000 */
[----:B------:R-:W-:-:S05]  /*6fc0*/  @!P2 BRA `(.L_x_877) ;  /* 0x000017e00000a947 */ /* 0x000fca0003800000 */
[----:B-----5:R-:W-:Y:S01]  /*6fd0*/  ISETP.GE.AND P0, PT, R14, R171, PT ;  /* 0x000000ab0e00720c */ /* 0x020fe20003f06270 */
[----:B------:R-:W-:Y:S01]  /*6fe0*/  @!UPT UIADD3 URZ, URZ, URZ, URZ ;  /* 0x0000003f3f3ff290 */ /* 0x000fe2000fffe03f */
[----:B------:R-:W-:Y:S11]  /*6ff0*/  BSSY B1, `(.L_x_878) ;  /* 0x000005d000017945 */ /* 0x000ff60003800000 */
[----:B------:R-:W-:-:S05]  /*7000*/  @P0 BRA `(.L_x_879) ;  /* 0x000005b000000947 */ /* 0x000fca0003800000 */
[----:B------:R1:W5:Y:S01]  /*7010*/  LD.E.128 R36, [R126.64] ;  /* 0x000000067e247980 */ /* 0x000362000c101d00 */
[----:B------:R-:W-:Y:S01]  /*7020*/  ISETP.GE.AND P0, PT, R14, R17, PT ;  /* 0x000000110e00720c */ /* 0x000fe20003f06270 */
[----:B------:R-:W-:Y:S01]  /*7030*/  @!UPT UIADD3 URZ, URZ, URZ, URZ ;  /* 0x0000003f3f3ff290 */ /* 0x000fe2000fffe03f */
[----:B------:R-:W-:Y:S11]  /*7040*/  BSSY B0, `(.L_x_880) ;  /* 0x0000056000007945 */ /* 0x000ff60003800000 */
[----:B------:R-:W-:-:S05]  /*7050*/  @P0 BRA `(.L_x_881) ;  /* 0x0000054000000947 */ /* 0x000fca0003800000 */
[----:B------:R-:W-:Y:S02]  /*7060*/  LEA.HI R207, R17, R17, RZ, 0x1 ;  /* 0x0000001111cf7211 */ /* 0x000fe400078f08ff */
[----:B------:R-:W-:Y:S02]  /*7070*/  MOV R201, RZ ;  /* 0x000000ff00c97202 */ /* 0x000fe40000000f00 */
[----:B------:R-:W-:Y:S02]  /*7080*/  SHF.R.S32.HI R207, RZ, 0x1, R207 ;  /* 0x00000001ffcf7819 */ /* 0x000fe400000114cf */
[----:B------:R-:W-:Y:S02]  /*7090*/  MOV R205, RZ ;  /* 0x000000ff00cd7202 */ /* 0x000fe40000000f00 */
[-C--:B------:R-:W-:Y:S02]  /*70a0*/  ISETP.GE.AND P2, PT, R14, R207.reuse, PT ;  /* 0x000000cf0e00720c */ /* 0x080fe40003f46270 */
[----:B------:R-:W-:Y:S02]  /*70b0*/  MOV R203, R207 ;  /* 0x000000cf00cb7202 */ /* 0x000fe40000000f00 */
[----:B-----5:R-:W-:Y:S01]  /*70c0*/  MOV R51, R37 ;  /* 0x0000002500337202 */ /* 0x020fe20000000f00 */
[--C-:B------:R-:W-:Y:S01]  /*70d0*/  HADD2.F32 R37, -RZ, R36.reuse.H0_H0 ;  /* 0x20000024ff257230 */ /* 0x100fe20000004100 */
[----:B------:R-:W-:Y:S01]  /*70e0*/  MOV R49, R39 ;  /* 0x0000002700317202 */ /* 0x000fe20000000f00 */
[----:B------:R-:W-:Y:S01]  /*70f0*/  HADD2.F32 R39, -RZ, R36.H1_H1 ;  /* 0x30000024ff277230 */ /* 0x000fe20000004100 */
[----:B------:R-:W-:Y:S05]  /*7100*/  MOV R54, R38 ;  /* 0x0000002600367202 */ /* 0x000fea0000000f00 */
[C---:B------:R-:W-:Y:S02]  /*7110*/  @P2 IADD3 R203, -R207.reuse, RZ, RZ ;  /* 0x000000ffcfcb2210 */ /* 0x040fe40007ffe1ff */
[----:B------:R-:W-:Y:S02]  /*7120*/  @P2 IADD3 R201, -R207, RZ, RZ ;  /* 0x000000ffcfc92210 */ /* 0x000fe40007ffe1ff */
[----:B------:R-:W-:Y:S02]  /*7130*/  LEA R22, P1, R203, R126, 0x1 ;  /* 0x0000007ecb167211 */ /* 0x000fe400078208ff */
[----:B------:R-:W-:Y:S02]  /*7140*/  LEA R208, P0, R201, R128, 0x1 ;  /* 0x00000080c9d07211 */ /* 0x000fe400078008ff */
[----:B------:R-:W-:Y:S02]  /*7150*/  LEA.HI.X.SX32 R23, R203, R127, 0x1, P1 ;  /* 0x0000007fcb177211 */ /* 0x000fe400008f0eff */
[----:B------:R-:W-:Y:S02]  /*7160*/  LEA.HI.X.SX32 R209, R201, R129, 0x1, P0 ;  /* 0x00000081c9d17211 */ /* 0x000fe400000f0eff */
[----:B------:R-:W-:Y:S01]  /*7170*/  @P2 IADD3 R205, -R207, RZ, RZ ;  /* 0x000000ffcfcd2210 */ /* 0x000fe20007ffe1ff */
[----:B------:R-:W2:Y:S03]  /*7180*/  LD.E.128 R28, [R22.64] ;  /* 0x00000006161c7980 */ /* 0x000ea6000c101d00 */
[C---:B------:R-:W-:Y:S04]  /*7190*/  LEA R40, P0, R205.reuse, R130, 0x1 ;  /* 0x00000082cd287211 */ /* 0x040fe800078008ff */
[----:B------:R-:W-:Y:S01]  /*71a0*/  LEA.HI.X.SX32 R41, R205, R131, 0x1, P0 ;  /* 0x00000083cd297211 */ /* 0x000fe200000f0eff */
[----:B------:R-:W3:Y:S08]  /*71b0*/  LD.E.128 R200, [R208.64] ;  /* 0x00000006d0c87980 */ /* 0x000ef0000c101d00 */
[----:B------:R4:W2:Y:S02]  /*71c0*/  LD.E.128 R56, [R40.64] ;  /* 0x0000000628387980 */ /* 0x0008a4000c101d00 */
[----:B----4-:R-:W-:Y:S02]  /*71d0*/  HADD2.F32 R40, -RZ, R51.H0_H0 ;  /* 0x20000033ff287230 */ /* 0x010fe40000004100 */
[--C-:B---3--:R-:W-:Y:S01]  /*71e0*/  HADD2.F32 R34, -RZ, R200.reuse.H0_H0 ;  /* 0x200000c8ff227230 */ /* 0x108fe20000004100 */
[----:B--2---:R-:W-:Y:S01]  /*71f0*/  MOV R33, R28 ;  /* 0x0000001c00217202 */ /* 0x004fe20000000f00 */
[----:B------:R-:W-:Y:S01]  /*7200*/  HADD2.F32 R32, -RZ, R200.H1_H1 ;  /* 0x300000c8ff207230 */ /* 0x000fe20000004100 */
[----:B------:R-:W-:Y:S01]  /*7210*/  MOV R26, R30 ;  /* 0x0000001e001a7202 */ /* 0x000fe20000000f00 */
[--C-:B------:R-:W-:Y:S01]  /*7220*/  HADD2.F32 R28, -RZ, R201.reuse.H1_H1 ;  /* 0x300000c9ff1c7230 */ /* 0x100fe20000004100 */
[----:B------:R-:W-:Y:S01]  /*7230*/  @!P2 FADD.FTZ R34, -R34, -RZ ;  /* 0x800000ff2222a221 */ /* 0x000fe20000010100 */
[----:B------:R-:W-:Y:S01]  /*7240*/  HADD2.F32 R30, -RZ, R201.H0_H0 ;  /* 0x200000c9ff1e7230 */ /* 0x000fe20000004100 */
[----:B------:R-:W-:Y:S01]  /*7250*/  MOV R27, R31 ;  /* 0x0000001f001b7202 */ /* 0x000fe20000000f00 */
[--C-:B------:R-:W-:Y:S01]  /*7260*/  HADD2.F32 R35, -RZ, R33.reuse.H0_H0 ;  /* 0x20000021ff237230 */ /* 0x100fe20000004100 */
[----:B------:R-:W-:Y:S01]  /*7270*/  @!P2 FADD.FTZ R32, -R32, -RZ ;  /* 0x800000ff2020a221 */ /* 0x000fe20000010100 */
[----:B------:R-:W-:Y:S01]  /*7280*/  HADD2.F32 R33, -RZ, R33.H1_H1 ;  /* 0x30000021ff217230 */ /* 0x000fe20000004100 */
[----:B------:R-:W-:Y:S01]  /*7290*/  @!P2 FADD.FTZ R28, -R28, -RZ ;  /* 0x800000ff1c1ca221 */ /* 0x000fe20000010100 */
[--C-:B------:R-:W-:Y:S01]  /*72a0*/  HADD2.F32 R31, -RZ, R29.reuse.H0_H0 ;  /* 0x2000001dff1f7230 */ /* 0x100fe20000004100 */
[----:B------:R-:W-:Y:S01]  /*72b0*/  @!P2 FADD.FTZ R30, -R30, -RZ ;  /* 0x800000ff1e1ea221 */ /* 0x000fe20000010100 */
[----:B------:R-:W-:Y:S01]  /*72c0*/  HADD2.F32 R29, -RZ, R29.H1_H1 ;  /* 0x3000001dff1d7230 */ /* 0x000fe20000004100 */
[----:B------:R-:W-:Y:S01]  /*72d0*/  FMUL.FTZ R0, R35, R34 ;  /* 0x0000002223007220 */ /* 0x000fe20000410000 */
[----:B------:R-:W-:Y:S01]  /*72e0*/  HADD2.F32 R25, -RZ, R202.H0_H0 ;  /* 0x200000caff197230 */ /* 0x000fe20000004100 */
[----:B------:R-:W-:Y:S01]  /*72f0*/  FMUL.FTZ R2, R33, R32 ;  /* 0x0000002021027220 */ /* 0x000fe20000410000 */
[----:B------:R-:W-:Y:S01]  /*7300*/  HADD2.F32 R36, -RZ, R56.H0_H0 ;  /* 0x20000038ff247230 */ /* 0x000fe20000004100 */
[----:B------:R-:W-:Y:S01]  /*7310*/  FMUL.FTZ R4, R29, R28 ;  /* 0x0000001c1d047220 */ /* 0x000fe20000410000 */
[----:B------:R-:W-:Y:S01]  /*7320*/  HADD2.F32 R24, -RZ, R202.H1_H1 ;  /* 0x300000caff187230 */ /* 0x000fe20000004100 */
[----:B------:R-:W-:Y:S01]  /*7330*/  FMUL.FTZ R3, R31, R30 ;  /* 0x0000001e1f037220 */ /* 0x000fe20000410000 */
[----:B------:R-:W-:Y:S01]  /*7340*/  HADD2.F32 R38, -RZ, R56.H1_H1 ;  /* 0x30000038ff267230 */ /* 0x000fe20000004100 */
[----:B------:R-:W-:Y:S01]  /*7350*/  @!P2 FADD.FTZ R25, -R25, -RZ ;  /* 0x800000ff1919a221 */ /* 0x000fe20000010100 */
[----:B------:R-:W-:Y:S01]  /*7360*/  HADD2.F32 R23, -RZ, R203.H0_H0 ;  /* 0x200000cbff177230 */ /* 0x000fe20000004100 */
[----:B------:R-:W-:Y:S01]  /*7370*/  FFMA.FTZ R0, R37, R36, R0 ;  /* 0x0000002425007223 */ /* 0x000fe20000010000 */
[--C-:B------:R-:W-:Y:S01]  /*7380*/  HADD2.F32 R28, -RZ, R26.reuse.H0_H0 ;  /* 0x2000001aff1c7230 */ /* 0x100fe20000004100 */
[----:B------:R-:W-:Y:S01]  /*7390*/  @!P2 FADD.FTZ R24, -R24, -RZ ;  /* 0x800000ff1818a221 */ /* 0x000fe20000010100 */
[----:B------:R-:W-:Y:S01]  /*73a0*/  HADD2.F32 R41, -RZ, R57.H0_H0 ;  /* 0x20000039ff297230 */ /* 0x000fe20000004100 */
[----:B------:R-:W-:Y:S01]  /*73b0*/  FFMA.FTZ R2, R39, R38, R2 ;  /* 0x0000002627027223 */ /* 0x000fe20000010002 */
[----:B------:R-:W-:Y:S01]  /*73c0*/  HADD2.F32 R22, -RZ, R203.H1_H1 ;  /* 0x300000cbff167230 */ /* 0x000fe20000004100 */
[----:B------:R-:W-:Y:S01]  /*73d0*/  @!P2 FADD.FTZ R23, -R23, -RZ ;  /* 0x800000ff1717a221 */ /* 0x000fe20000010100 */
[----:B------:R-:W-:Y:S01]  /*73e0*/  HADD2.F32 R29, -RZ, R26.H1_H1 ;  /* 0x3000001aff1d7230 */ /* 0x000fe20000004100 */
[----:B------:R-:W-:Y:S01]  /*73f0*/  FMUL.FTZ R5, R28, R25 ;  /* 0x000000191c057220 */ /* 0x000fe20000410000 */
[----:B------:R-:W-:Y:S01]  /*7400*/  HADD2.F32 R42, -RZ, R57.H1_H1 ;  /* 0x30000039ff2a7230 */ /* 0x000fe20000004100 */
[----:B------:R-:W-:Y:S01]  /*7410*/  FFMA.FTZ R3, R40, R41, R3 ;  /* 0x0000002928037223 */ /* 0x000fe20000010003 */
[----:B------:R-:W-:Y:S01]  /*7420*/  HADD2.F32 R37, -RZ, R51.H1_H1 ;  /* 0x30000033ff257230 */ /* 0x000fe20000004100 */
[----:B------:R-:W-:Y:S01]  /*7430*/  @!P2 FADD.FTZ R22, -R22, -RZ ;  /* 0x800000ff1616a221 */ /* 0x000fe20000010100 */
[--C-:B------:R-:W-:Y:S01]  /*7440*/  HADD2.F32 R26, -RZ, R27.reuse.H0_H0 ;  /* 0x2000001bff1a7230 */ /* 0x100fe20000004100 */
[----:B------:R-:W-:Y:S01]  /*7450*/  FMUL.FTZ R6, R29, R24 ;  /* 0x000000181d067220 */ /* 0x000fe20000410000 */
[----:B------:R-:W-:Y:S01]  /*7460*/  HADD2.F32 R43, -RZ, R58.H0_H0 ;  /* 0x2000003aff2b7230 */ /* 0x000fe20000004100 */
[----:B------:R-:W-:Y:S01]  /*7470*/  FFMA.FTZ R4, R37, R42, R4 ;  /* 0x0000002a25047223 */ /* 0x000fe20000010004 */
[----:B------:R-:W-:Y:S01]  /*7480*/  HADD2.F32 R36, -RZ, R54.H0_H0 ;  /* 0x20000036ff247230 */ /* 0x000fe20000004100 */
[----:B------:R-:W-:Y:S01]  /*7490*/  FMUL.FTZ R7, R26, R23 ;  /* 0x000000171a077220 */ /* 0x000fe20000410000 */
[----:B------:R-:W-:Y:S02]  /*74a0*/  HADD2.F32 R27, -RZ, R27.H1_H1 ;  /* 0x3000001bff1b7230 */ /* 0x000fe40000004100 */
[----:B------:R-:W-:Y:S01]  /*74b0*/  HADD2.F32 R44, -RZ, R58.H1_H1 ;  /* 0x3000003aff2c7230 */ /* 0x000fe20000004100 */
[----:B------:R-:W-:Y:S01]  /*74c0*/  FFMA.FTZ R5, R36, R43, R5 ;  /* 0x0000002b24057223 */ /* 0x000fe20000010005 */
[----:B------:R-:W-:Y:S01]  /*74d0*/  HADD2.F32 R39, -RZ, R54.H1_H1 ;  /* 0x30000036ff277230 */ /* 0x000fe20000004100 */
[----:B------:R-:W-:Y:S01]  /*74e0*/  FMUL.FTZ R8, R27, R22 ;  /* 0x000000161b087220 */ /* 0x000fe20000410000 */
[----:B------:R-:W-:Y:S01]  /*74f0*/  HADD2.F32 R45, -RZ, R59.H0_H0 ;  /* 0x2000003bff2d7230 */ /* 0x000fe20000004100 */
[----:B------:R-:W-:Y:S01]  /*7500*/  F2FP.PACK_AB R36, R2, R0 ;  /* 0x000000000224723e */ /* 0x000fe200000000ff */
[----:B------:R-:W-:Y:S01]  /*7510*/  HADD2.F32 R38, -RZ, R49.H0_H0 ;  /* 0x20000031ff267230 */ /* 0x000fe20000004100 */
[----:B------:R-:W-:Y:S01]  /*7520*/  F2FP.PACK_AB R37, R4, R3 ;  /* 0x000000030425723e */ /* 0x000fe200000000ff */
[----:B------:R-:W-:Y:S01]  /*7530*/  FFMA.FTZ R6, R39, R44, R6 ;  /* 0x0000002c27067223 */ /* 0x000fe20000010006 */
[----:B------:R-:W-:Y:S02]  /*7540*/  HADD2.F32 R46, -RZ, R59.H1_H1 ;  /* 0x3000003bff2e7230 */ /* 0x000fe40000004100 */
[----:B------:R-:W-:Y:S01]  /*7550*/  HADD2.F32 R41, -RZ, R49.H1_H1 ;  /* 0x30000031ff297230 */ /* 0x000fe20000004100 */
[----:B------:R-:W-:Y:S01]  /*7560*/  FFMA.FTZ R7, R38, R45, R7 ;  /* 0x0000002d26077223 */ /* 0x000fe20000010007 */
[----:B------:R-:W-:Y:S03]  /*7570*/  F2FP.PACK_AB R38, R6, R5 ;  /* 0x000000050626723e */ /* 0x000fe600000000ff */
[----:B------:R-:W-:Y:S05]  /*7580*/  FFMA.FTZ R8, R41, R46, R8 ;  /* 0x0000002e29087223 */ /* 0x000fea0000010008 */
[----:B------:R-:W-:Y:S02]  /*7590*/  F2FP.PACK_AB R39, R8, R7 ;  /* 0x000000070827723e */ /* 0x000fe400000000ff */
.L_x_881:
[----:B------:R-:W-:Y:S05]  /*75a0*/  BSYNC B0 ;  /* 0x0000000000007941 */ /* 0x000fea0003800000 */
.L_x_880:
[----:B-----5:R2:W-:Y:S02]  /*75b0*/  ST.E.128 [R132.64], R36 ;  /* 0x0000002484007985 */ /* 0x0205e4000c101d06 */
.L_x_879:
[----:B------:R-:W-:Y:S05]  /*75c0*/  BSYNC B1 ;  /* 0x0000000000017941 */ /* 0x000fea0003800000 */
.L_x_878:
[----:B------:R-:W-:Y:S01]  /*75d0*/  ISETP.GE.AND P0, PT, R11, R171, PT ;  /* 0x000000ab0b00720c */ /* 0x000fe20003f06270 */
[----:B------:R-:W-:Y:S01]  /*75e0*/  @!UPT UIADD3 URZ, URZ, URZ, URZ ;  /* 0x0000003f3f3ff290 */ /* 0x000fe2000fffe03f */
[----:B------:R-:W-:Y:S11]  /*75f0*/  BSSY B1, `(.L_x_882) ;  /* 0x000005d000017945 */ /* 0x000ff60003800000 */
[----:B------:R-:W-:-:S05]  /*7600*/  @P0 BRA `(.L_x_883) ;  /* 0x000005b000000947 */ /* 0x000fca0003800000 */
[----:B--2---:R2:W5:Y:S01]  /*7610*/  LD.E.128 R36, [R126.64+0x80] ;  /* 0x000080067e247980 */ /* 0x004562000c101d00 */
        /* <DEDUP_REMOVED lines=16> */
[C---:B------:R-:W-:Y:S02]  /*7720*/  @P2 IADD3 R201, -R196.reuse, RZ, RZ ;  /* 0x000000ffc4c92210 */ /* 0x040fe40007ffe1ff */
[----:B------:R-:W-:Y:S02]  /*7730*/  LEA R22, P1, R203, R126, 0x1 ;  /* 0x0000007ecb167211 */ /* 0x000fe400078208ff */
[----:B------:R-:W-:Y:S02]  /*7740*/  LEA R206, P0, R201, R128, 0x1 ;  /* 0x00000080c9ce7211 */ /* 0x000fe400078008ff */
[----:B------:R-:W-:Y:S02]  /*7750*/  LEA.HI.X.SX32 R23, R203, R127, 0x1, P1 ;  /* 0x0000007fcb177211 */ /* 0x000fe400008f0eff */
[----:B------:R-:W-:Y:S02]  /*7760*/  LEA.HI.X.SX32 R207, R201, R129, 0x1, P0 ;  /* 0x00000081c9cf7211 */ /* 0x000fe400000f0eff */
[----:B------:R-:W-:Y:S01]  /*7770*/  @P2 IADD3 R205, -R196, RZ, RZ ;  /* 0x000000ffc4cd2210 */ /* 0x000fe20007ffe1ff */
[----:B------:R-:W3:Y:S03]  /*7780*/  LD.E.128 R28, [R22.64+0x80] ;  /* 0x00008006161c7980 */ /* 0x000ee6000c101d00 */
[C---:B------:R-:W-:Y:S04]  /*7790*/  LEA R40, P0, R205.reuse, R130, 0x1 ;  /* 0x00000082cd287211 */ /* 0x040fe800078008ff */
[----:B------:R-:W-:Y:S01]  /*77a0*/  LEA.HI.X.SX32 R41, R205, R131, 0x1, P0 ;  /* 0x00000083cd297211 */ /* 0x000fe200000f0eff */
[----:B------:R-:W4:Y:S08]  /*77b0*/  LD.E.128 R200, [R206.64+0x80] ;  /* 0x00008006cec87980 */ /* 0x000f30000c101d00 */
[----:B--2---:R1:W2:Y:S02]  /*77c0*/  LD.E.128 R56, [R40.64+0x80] ;  /* 0x0000800628387980 */ /* 0x0042a4000c101d00 */
[----:B-1----:R-:W-:Y:S02]  /*77d0*/  HADD2.F32 R40, -RZ, R51.H0_H0 ;  /* 0x20000033ff287230 */ /* 0x002fe40000004100 */
[--C-:B----4-:R-:W-:Y:S01]  /*77e0*/  HADD2.F32 R34, -RZ, R200.reuse.H0_H0 ;  /* 0x200000c8ff227230 */ /* 0x110fe20000004100 */
[----:B---3--:R-:W-:Y:S01]  /*77f0*/  MOV R33, R28 ;  /* 0x0000001c00217202 */ /* 0x008fe20000000f00 */
        /* <DEDUP_REMOVED lines=16> */
[----:B--2---:R-:W-:Y:S01]  /*7900*/  HADD2.F32 R36, -RZ, R56.H0_H0 ;  /* 0x20000038ff247230 */ /* 0x004fe20000004100 */
        /* <DEDUP_REMOVED lines=41> */
.L_x_885:
[----:B------:R-:W-:Y:S05]  /*7ba0*/  BSYNC B0 ;  /* 0x0000000000007941 */ /* 0x000fea0003800000 */
.L_x_884:
[----:B-----5:R3:W-:Y:S02]  /*7bb0*/  ST.E.128 [R132.64+0x80], R36 ;  /* 0x0000802484007985 */ /* 0x0207e4000c101d06 */
.L_x_883:
[----:B------:R-:W-:Y:S05]  /*7bc0*/  BSYNC B1 ;  /* 0x0000000000017941 */ /* 0x000fea0003800000 */
.L_x_882:
[----:B------:R-:W-:Y:S01]  /*7bd0*/  ISETP.GE.AND P0, PT, R10, R171, PT ;  /* 0x000000ab0a00720c */ /* 0x000fe20003f06270 */
[----:B------:R-:W-:Y:S01]  /*7be0*/  @!UPT UIADD3 URZ, URZ, URZ, URZ ;  /* 0x0000003f3f3ff290 */ /* 0x000fe2000fffe03f */
[----:B------:R-:W-:Y:S11]  /*7bf0*/  BSSY B1, `(.L_x_886) ;  /* 0x000005d000017945 */ /* 0x000ff60003800000 */
[----:B------:R-:W-:-:S05]  /*7c00*/  @P0 BRA `(.L_x_887) ;  /* 0x000005b000000947 */ /* 0x000fca0003800000 */
[----:B--23--:R2:W5:Y:S01]  /*7c10*/  LD.E.128 R36, [R126.64+0x100] ;  /* 0x000100067e247980 */ /* 0x00c562000c101d00 */
        /* <DEDUP_REMOVED lines=88> */
.L_x_889:
[----:B------:R-:W-:Y:S05]  /*81a0*/  BSYNC B0 ;  /* 0x0000000000007941 */ /* 0x000fea0003800000 */
.L_x_888:
[----:B-----5:R3:W-:Y:S02]  /*81b0*/  ST.E.128 [R132.64+0x100], R36 ;  /* 0x0001002484007985 */ /* 0x0207e4000c101d06 */
.L_x_887:
[----:B------:R-:W-:Y:S05]  /*81c0*/  BSYNC B1 ;  /* 0x0000000000017941 */ /* 0x000fea0003800000 */
.L_x_886:
[----:B------:R-:W-:Y:S11]  /*81d0*/  ISETP.GE.AND P0, PT, R9, R171, PT ;  /* 0x000000ab0900720c */ /* 0x000ff60003f06270 */
[----:B------:R-:W-:Y:S02]  /*81e0*/  @!UPT UIADD3 URZ, URZ, URZ, URZ ;  /* 0x0000003f3f3ff290 */ /* 0x000fe4000fffe03f */
        /* <DEDUP_REMOVED lines=90> */
.L_x_891:
[----:B------:R-:W-:Y:S05]  /*8790*/  BSYNC B0 ;  /* 0x0000000000007941 */ /* 0x000fea0003800000 */
.L_x_890:
[----:B-----5:R3:W-:Y:S02]  /*87a0*/  ST.E.128 [R132.64+0x180], R36 ;  /* 0x0001802484007985 */ /* 0x0207e4000c101d06 */
.L_x_877:
[----:B------:R-:W-:Y:S05]  /*87b0*/  BSYNC B2 ;  /* 0x0000000000027941 */ /* 0x000fea0003800000 */
.L_x_876:
[C---:B------:R-:W-:Y:S01]  /*87c0*/  ISETP.GE.AND P0, PT, R70.reuse, R199, PT ;  /* 0x000000c74600720c */ /* 0x040fe20003f06270 */
[----:B------:R-:W-:Y:S03]  /*87d0*/  BSSY B2, `(.L_x_892) ;  /* 0x000019e000027945 */ /* 0x000fe60003800000 */
[----:B------:R-:W-:Y:S11]  /*87e0*/  ISETP.GE.AND P0, PT, R70, R197, !P0 ;  /* 0x000000c54600720c */ /* 0x000ff60004706270 */
[----:B------:R-:W-:Y:S02]  /*87f0*/  @!UPT UIADD3 URZ, URZ, URZ, URZ ;  /* 0x0000003f3f3ff290 */ /* 0x000fe4000fffe03f */
[----:B------:R-:W-:-:S05]  /*8800*/  @!P0 BRA `(.L_x_893) ;  /* 0x000019a000008947 */ /* 0x000fca0003800000 */
[----:B-----5:R-:W-:Y:S01]  /*8810*/  ISETP.GE.AND P0, PT, R14, R171, PT ;  /* 0x000000ab0e00720c */ /* 0x020fe20003f06270 */
[----:B------:R-:W-:Y:S01]  /*8820*/  @!UPT UIADD3 URZ, URZ, URZ, URZ ;  /* 0x0000003f3f3ff290 */ /* 0x000fe2000fffe03f */
[----:B------:R-:W-:Y:S11]  /*8830*/  BSSY B1, `(.L_x_894) ;  /* 0x0000064000017945 */ /* 0x000ff60003800000 */
[----:B------:R-:W-:-:S05]  /*8840*/  @P0 BRA `(.L_x_895) ;  /* 0x0000062000000947 */ /* 0x000fca0003800000 */
[C---:B------:R-:W-:Y:S01]  /*8850*/  LEA R202, P0, R98.reuse, R126, 0x1 ;  /* 0x0000007e62ca7211 */ /* 0x040fe200078008ff */
[----:B------:R-:W-:Y:S03]  /*8860*/  BSSY B0, `(.L_x_896) ;  /* 0x000005d000007945 */ /* 0x000fe60003800000 */
[----:B------:R-:W-:Y:S02]  /*8870*/  LEA.HI.X R203, R98, R127, R97, 0x1, P0 ;  /* 0x0000007f62cb7211 */ /* 0x000fe400000f0c61 */
[----:B------:R-:W-:Y:S03]  /*8880*/  ISETP.GE.AND P0, PT, R14, R17, PT ;  /* 0x000000110e00720c */ /* 0x000fe60003f06270 */
[----:B--23--:R2:W5:Y:S10]  /*8890*/  LD.E.128 R36, [R202.64] ;  /* 0x00000006ca247980 */ /* 0x00c574000c101d00 */
[----:B------:R-:W-:-:S05]  /*88a0*/  @P0 BRA `(.L_x_897) ;  /* 0x0000058000000947 */ /* 0x000fca0003800000 */
[----:B------:R-:W-:Y:S01]  /*88b0*/  LEA.HI R205, R17, R17, RZ, 0x1 ;  /* 0x0000001111cd7211 */ /* 0x000fe200078f08ff */
[----:B-----5:R-:W-:Y:S01]  /*88c0*/  IMAD.MOV.U32 R49, RZ, RZ, R39 ;  /* 0x000000ffff317224 */ /* 0x020fe200078e0027 */
[--C-:B------:R-:W-:Y:S01]  /*88d0*/  HADD2.F32 R39, -RZ, R36.reuse.H1_H1 ;  /* 0x30000024ff277230 */ /* 0x100fe20000004100 */
[----:B------:R-:W-:Y:S02]  /*88e0*/  MOV R198, RZ ;  /* 0x000000ff00c67202 */ /* 0x000fe40000000f00 */
[----:B------:R-:W-:Y:S02]  /*88f0*/  SHF.R.S32.HI R205, RZ, 0x1, R205 ;  /* 0x00000001ffcd7819 */ /* 0x000fe400000114cd */
[----:B------:R-:W-:Y:S01]  /*8900*/  MOV R51, R37 ;  /* 0x0000002500337202 */ /* 0x000fe20000000f00 */
[----:B------:R-:W-:Y:S01]  /*8910*/  HADD2.F32 R37, -RZ, R36.H0_H0 ;  /* 0x20000024ff257230 */ /* 0x000fe20000004100 */
[-C--:B------:R-:W-:Y:S02]  /*8920*/  ISETP.GE.AND P1, PT, R14, R205.reuse, PT ;  /* 0x000000cd0e00720c */ /* 0x080fe40003f26270 */
[----:B------:R-:W-:Y:S02]  /*8930*/  MOV R200, R205 ;  /* 0x000000cd00c87202 */ /* 0x000fe40000000f00 */
[----:B------:R-:W-:Y:S09]  /*8940*/  MOV R54, R38 ;  /* 0x0000002600367202 */ /* 0x000ff20000000f00 */
[C---:B------:R-:W-:Y:S02]  /*8950*/  @P1 IADD3 R200, -R205.reuse, RZ, RZ ;  /* 0x000000ffcdc81210 */ /* 0x040fe40007ffe1ff */
[----:B------:R-:W-:Y:S02]  /*8960*/  @P1 IADD3 R198, -R205, RZ, RZ ;  /* 0x000000ffcdc61210 */ /* 0x000fe40007ffe1ff */
[----:B------:R-:W-:Y:S02]  /*8970*/  LEA R22, P0, R200, R202, 0x1 ;  /* 0x000000cac8167211 */ /* 0x000fe400078008ff */
[----:B------:R-:W-:Y:S02]  /*8980*/  IADD3 R196, P2, R164, R198, RZ ;  /* 0x000000c6a4c47210 */ /* 0x000fe40007f5e0ff */
[----:B------:R-:W-:Y:S02]  /*8990*/  LEA.HI.X.SX32 R23, R200, R203, 0x1, P0 ;  /* 0x000000cbc8177211 */ /* 0x000fe400000f0eff */
[----:B--2---:R-:W-:Y:S02]  /*89a0*/  LEA R202, P0, R196, R128, 0x1 ;  /* 0x00000080c4ca7211 */ /* 0x004fe400078008ff */
[----:B------:R-:W-:Y:S01]  /*89b0*/  LEA.HI.X.SX32 R198, R198, R147, 0x1, P2 ;  /* 0x00000093c6c67211 */ /* 0x000fe200010f0eff */
[----:B------:R-:W2:Y:S03]  /*89c0*/  LD.E.128 R28, [R22.64] ;  /* 0x00000006161c7980 */ /* 0x000ea6000c101d00 */
[----:B------:R-:W-:Y:S02]  /*89d0*/  LEA.HI.X R203, R196, R129, R198, 0x1, P0 ;  /* 0x00000081c4cb7211 */ /* 0x000fe400000f0cc6 */
[----:B------:R-:W-:Y:S01]  /*89e0*/  MOV R196, RZ ;  /* 0x000000ff00c47202 */ /* 0x000fe20000000f00 */
[----:B------:R-:W-:Y:S03]  /*89f0*/  @P1 IMAD.MOV R196, RZ, RZ, -R205 ;  /* 0x000000ffffc41224 */ /* 0x000fe600078e0acd */
[----:B------:R-:W3:Y:S02]  /*8a00*/  LD.E.128 R200, [R202.64] ;  /* 0x00000006cac87980 */ /* 0x000ee4000c101d00 */
[----:B------:R-:W-:Y:S04]  /*8a10*/  IADD3 R205, P0, R164, R196, RZ ;  /* 0x000000c4a4cd7210 */ /* 0x000fe80007f1e0ff */
[----:B------:R-:W-:Y:S02]  /*8a20*/  LEA.HI.X.SX32 R196, R196, R147, 0x1, P0 ;  /* 0x00000093c4c47211 */ /* 0x000fe400000f0eff */
[C---:B------:R-:W-:Y:S04]  /*8a30*/  LEA R40, P0, R205.reuse, R130, 0x1 ;  /* 0x00000082cd287211 */ /* 0x040fe800078008ff */
[----:B------:R-:W-:Y:S05]  /*8a40*/  LEA.HI.X R41, R205, R131, R196, 0x1, P0 ;  /* 0x00000083cd297211 */ /* 0x000fea00000f0cc4 */
        /* <DEDUP_REMOVED lines=62> */
.L_x_897:
[----:B------:R-:W-:Y:S05]  /*8e30*/  BSYNC B0 ;  /* 0x0000000000007941 */ /* 0x000fea0003800000 */
.L_x_896:
[C---:B------:R-:W-:Y:S04]  /*8e40*/  LEA R2, P0, R236.reuse, R132, 0x1 ;  /* 0x00000084ec027211 */ /* 0x040fe800078008ff */
[----:B------:R-:W-:Y:S05]  /*8e50*/  LEA.HI.X R3, R236, R133, R237, 0x1, P0 ;  /* 0x00000085ec037211 */ /* 0x000fea00000f0ced */
[----:B-----5:R3:W-:Y:S04]  /*8e60*/  ST.E.128 [R2.64], R36 ;  /* 0x0000002402007985 */ /* 0x0207e8000c101d06 */
.L_x_895:
[----:B------:R-:W-:Y:S05]  /*8e70*/  BSYNC B1 ;  /* 0x0000000000017941 */ /* 0x000fea0003800000 */
.L_x_894:
[----:B------:R-:W-:Y:S01]  /*8e80*/  ISETP.GE.AND P0, PT, R11, R171, PT ;  /* 0x000000ab0b00720c */ /* 0x000fe20003f06270 */
[----:B------:R-:W-:Y:S01]  /*8e90*/  @!UPT UIADD3 URZ, URZ, URZ, URZ ;  /* 0x0000003f3f3ff290 */ /* 0x000fe2000fffe03f */
[----:B------:R-:W-:Y:S11]  /*8ea0*/  BSSY B1, `(.L_x_898) ;  /* 0x0000064000017945 */ /* 0x000ff60003800000 */
[----:B------:R-:W-:-:S05]  /*8eb0*/  @P0 BRA `(.L_x_899) ;  /* 0x0000062000000947 */ /* 0x000fca0003800000 */
[C---:B--2---:R-:W-:Y:S01]  /*8ec0*/  LEA R202, P0, R99.reuse, R126, 0x1 ;  /* 0x0000007e63ca7211 */ /* 0x044fe200078008ff */
[----:B------:R-:W-:Y:S03]  /*8ed0*/  BSSY B0, `(.L_x_900) ;  /* 0x000005d000007945 */ /* 0x000fe60003800000 */
[----:B------:R-:W-:Y:S02]  /*8ee0*/  LEA.HI.X R203, R99, R127, R100, 0x1, P0 ;  /* 0x0000007f63cb7211 */ /* 0x000fe400000f0c64 */
[----:B------:R-:W-:Y:S03]  /*8ef0*/  ISETP.GE.AND P0, PT, R11, R17, PT ;  /* 0x000000110b00720c */ /* 0x000fe60003f06270 */
[----:B---3--:R2:W5:Y:S10]  /*8f00*/  LD.E.128 R36, [R202.64] ;  /* 0x00000006ca247980 */ /* 0x008574000c101d00 */
        /* <DEDUP_REMOVED lines=13> */
[C---:B------:R-:W-:Y:S02]  /*8fe0*/  LEA R22, P0, R201.reuse, R202, 0x1 ;  /* 0x000000cac9167211 */ /* 0x040fe400078008ff */
[----:B------:R-:W-:Y:S02]  /*8ff0*/  IADD3 R198, P2, R158, R200, RZ ;  /* 0x000000c89ec67210 */ /* 0x000fe40007f5e0ff */
[----:B------:R-:W-:Y:S02]  /*9000*/  LEA.HI.X.SX32 R23, R201, R203, 0x1, P0 ;  /* 0x000000cbc9177211 */ /* 0x000fe400000f0eff */
[----:B------:R-:W-:Y:S02]  /*9010*/  LEA.HI.X.SX32 R200, R200, R145, 0x1, P2 ;  /* 0x00000091c8c87211 */ /* 0x000fe400010f0eff */
[C---:B--2---:R-:W-:Y:S01]  /*9020*/  LEA R202, P0, R198.reuse, R128, 0x1 ;  /* 0x00000080c6ca7211 */ /* 0x044fe200078008ff */
        /* <DEDUP_REMOVED lines=71> */
.L_x_901:
[----:B------:R-:W-:Y:S05]  /*94a0*/  BSYNC B0 ;  /* 0x0000000000007941 */ /* 0x000fea0003800000 */
.L_x_900:
[C---:B------:R-:W-:Y:S04]  /*94b0*/  LEA R2, P0, R91.reuse, R132, 0x1 ;  /* 0x000000845b027211 */ /* 0x040fe800078008ff */
[----:B------:R-:W-:Y:S05]  /*94c0*/  LEA.HI.X R3, R91, R133, R92, 0x1, P0 ;  /* 0x000000855b037211 */ /* 0x000fea00000f0c5c */
[----:B-----5:R3:W-:Y:S04]  /*94d0*/  ST.E.128 [R2.64], R36 ;  /* 0x0000002402007985 */ /* 0x0207e8000c101d06 */
.L_x_899:
[----:B------:R-:W-:Y:S05]  /*94e0*/  BSYNC B1 ;  /* 0x0000000000017941 */ /* 0x000fea0003800000 */
.L_x_898:
        /* <DEDUP_REMOVED lines=98> */
.L_x_905:
[----:B------:R-:W-:Y:S05]  /*9b10*/  BSYNC B0 ;  /* 0x0000000000007941 */ /* 0x000fea0003800000 */
.L_x_904:
[C---:B------:R-:W-:Y:S04]  /*9b20*/  LEA R2, P0, R87.reuse, R132, 0x1 ;  /* 0x0000008457027211 */ /* 0x040fe800078008ff */
[----:B------:R-:W-:Y:S05]  /*9b30*/  LEA.HI.X R3, R87, R133, R88, 0x1, P0 ;  /* 0x0000008557037211 */ /* 0x000fea00000f0c58 */
[----:B-----5:R3:W-:Y:S04]  /*9b40*/  ST.E.128 [R2.64], R36 ;  /* 0x0000002402007985 */ /* 0x0207e8000c101d06 */
.L_x_903:
[----:B------:R-:W-:Y:S05]  /*9b50*/  BSYNC B1 ;  /* 0x0000000000017941 */ /* 0x000fea0003800000 */
.L_x_902:
[----:B------:R-:W-:Y:S11]  /*9b60*/  ISETP.GE.AND P0, PT, R9, R171, PT ;  /* 0x000000ab0900720c */ /* 0x000ff60003f06270 */
[----:B------:R-:W-:Y:S02]  /*9b70*/  @!UPT UIADD3 URZ, URZ, URZ, URZ ;  /* 0x0000003f3f3ff290 */ /* 0x000fe4000fffe03f */
        /* <DEDUP_REMOVED lines=95> */
.L_x_907:
[----:B------:R-:W-:Y:S05]  /*a170*/  BSYNC B0 ;  /* 0x0000000000007941 */ /* 0x000fea0003800000 */
.L_x_906:
[C---:B------:R-:W-:Y:S04]  /*a180*/  LEA R2, P0, R81.reuse, R132, 0x1 ;  /* 0x0000008451027211 */ /* 0x040fe800078008ff */
[----:B------:R-:W-:Y:S05]  /*a190*/  LEA.HI.X R3, R81, R133, R82, 0x1, P0 ;  /* 0x0000008551037211 */ /* 0x000fea00000f0c52 */
[----:B-----5:R3:W-:Y:S04]  /*a1a0*/  ST.E.128 [R2.64], R36 ;  /* 0x0000002402007985 */ /* 0x0207e8000c101d06 */
.L_x_893:
[----:B------:R-:W-:Y:S05]  /*a1b0*/  BSYNC B2 ;  /* 0x0000000000027941 */ /* 0x000fea0003800000 */
.L_x_892:
        /* <DEDUP_REMOVED lines=28> */
[C---:B------:R-:W-:Y:S02]  /*a380*/  IADD3 R196, P2, R159.reuse, R198, RZ ;  /* 0x000000c69fc47210 */ /* 0x040fe40007f5e0ff */
        /* <DEDUP_REMOVED lines=74> */
.L_x_913:
[----:B------:R-:W-:Y:S05]  /*a830*/  BSYNC B0 ;  /* 0x0000000000007941 */ /* 0x000fea0003800000 */
.L_x_912:
[C---:B------:R-:W-:Y:S04]  /*a840*/  LEA R2, P0, R93.reuse, R132, 0x1 ;  /* 0x000000845d027211 */ /* 0x040fe800078008ff */
[----:B------:R-:W-:Y:S05]  /*a850*/  LEA.HI.X R3, R93, R133, R94, 0x1, P0 ;  /* 0x000000855d037211 */ /* 0x000fea00000f0c5e */
[----:B-----5:R3:W-:Y:S04]  /*a860*/  ST.E.128 [R2.64], R36 ;  /* 0x0000002402007985 */ /* 0x0207e8000c101d06 */
.L_x_911:
[----:B------:R-:W-:Y:S05]  /*a870*/  BSYNC B1 ;  /* 0x0000000000017941 */ /* 0x000fea0003800000 */
.L_x_910:
        /* <DEDUP_REMOVED lines=98> */
.L_x_917:
[----:B------:R-:W-:Y:S05]  /*aea0*/  BSYNC B0 ;  /* 0x0000000000007941 */ /* 0x000fea0003800000 */
.L_x_916:
[C---:B------:R-:W-:Y:S04]  /*aeb0*/  LEA R2, P0, R89.reuse, R132, 0x1 ;  /* 0x0000008459027211 */ /* 0x040fe800078008ff */
[----:B------:R-:W-:Y:S05]  /*aec0*/  LEA.HI.X R3, R89, R133, R90, 0x1, P0 ;  /* 0x0000008559037211 */ /* 0x000fea00000f0c5a */
[----:B-----5:R3:W-:Y:S04]  /*aed0*/  ST.E.128 [R2.64], R36 ;  /* 0x0000002402007985 */ /* 0x0207e8000c101d06 */
.L_x_915:
[----:B------:R-:W-:Y:S05]  /*aee0*/  BSYNC B1 ;  /* 0x0000000000017941 */ /* 0x000fea0003800000 */
.L_x_914:
[----:B------:R-:W-:Y:S01]  /*aef0*/  ISETP.GE.AND P0, PT, R10, R171, PT ;  /* 0x000000ab0a00720c */ /* 0x000fe20003f06270 */
        /* <DEDUP_REMOVED lines=24> */
[----:B------:R-:W-:Y:S02]  /*b080*/  LEA R200, P0, R6, R128, 0x1 ;  /* 0x0000008006c87211 */ /* 0x000fe400078008ff */
[----:B------:R-:W-:Y:S01]  /*b090*/  LEA.HI.X.SX32 R8, R8, R140, 0x1, P2 ;  /* 0x0000008c08087211 */ /* 0x000fe200010f0eff */
[----:B------:R-:W3:Y:S03]  /*b0a0*/  LD.E.128 R28, [R22.64] ;  /* 0x00000006161c7980 */ /* 0x000ee6000c101d00 */
[----:B------:R-:W-:Y:S02]  /*b0b0*/  LEA.HI.X R201, R6, R129, R8, 0x1, P0 ;  /* 0x0000008106c97211 */ /* 0x000fe400000f0c08 */
[----:B------:R-:W-:Y:S01]  /*b0c0*/  MOV R6, RZ ;  /* 0x000000ff00067202 */ /* 0x000fe20000000f00 */
[----:B------:R-:W-:Y:S03]  /*b0d0*/  @P1 IMAD.MOV R6, RZ, RZ, -R7 ;  /* 0x000000ffff061224 */ /* 0x000fe600078e0a07 */
[----:B------:R-:W4:Y:S02]  /*b0e0*/  LD.E.128 R200, [R200.64] ;  /* 0x00000006c8c87980 */ /* 0x000f24000c101d00 */
[----:B------:R-:W-:Y:S04]  /*b0f0*/  IADD3 R7, P0, R153, R6, RZ ;  /* 0x0000000699077210 */ /* 0x000fe80007f1e0ff */
[----:B------:R-:W-:Y:S02]  /*b100*/  LEA.HI.X.SX32 R6, R6, R140, 0x1, P0 ;  /* 0x0000008c06067211 */ /* 0x000fe400000f0eff */
[C---:B------:R-:W-:Y:S04]  /*b110*/  LEA R40, P0, R7.reuse, R130, 0x1 ;  /* 0x0000008207287211 */ /* 0x040fe800078008ff */
[----:B------:R-:W-:Y:S05]  /*b120*/  LEA.HI.X R41, R7, R131, R6, 0x1, P0 ;  /* 0x0000008307297211 */ /* 0x000fea00000f0c06 */
[----:B--2---:R1:W2:Y:S02]  /*b130*/  LD.E.128 R56, [R40.64] ;  /* 0x0000000628387980 */ /* 0x0042a4000c101d00 */
        /* <DEDUP_REMOVED lines=61> */
.L_x_921:
[----:B------:R-:W-:Y:S05]  /*b510*/  BSYNC B0 ;  /* 0x0000000000007941 */ /* 0x000fea0003800000 */
.L_x_920:
[C---:B------:R-:W-:Y:S04]  /*b520*/  LEA R2, P0, R85.reuse, R132, 0x1 ;  /* 0x0000008455027211 */ /* 0x040fe800078008ff */
[----:B------:R-:W-:Y:S05]  /*b530*/  LEA.HI.X R3, R85, R133, R86, 0x1, P0 ;  /* 0x0000008555037211 */ /* 0x000fea00000f0c56 */
[----:B-----5:R3:W-:Y:S04]  /*b540*/  ST.E.128 [R2.64], R36 ;  /* 0x0000002402007985 */ /* 0x0207e8000c101d06 */
.L_x_919:
[----:B------:R-:W-:Y:S05]  /*b550*/  BSYNC B1 ;  /* 0x0000000000017941 */ /* 0x000fea0003800000 */
.L_x_918:
[----:B------:R-:W-:Y:S11]  /*b560*/  ISETP.GE.AND P0, PT, R9, R171, PT ;  /* 0x000000ab0900720c */ /* 0x000ff60003f06270 */
[----:B------:R-:W-:Y:S02]  /*b570*/  @!UPT UIADD3 URZ, URZ, URZ, URZ ;  /* 0x0000003f3f3ff290 */ /* 0x000fe4000fffe03f */
[----:B------:R-:W-:-:S05]  /*b580*/  @P0 BRA `(.L_x_909) ;  /* 0x0000061000000947 */ /* 0x000fca0003800000 */
[C---:B---3--:R-:W-:Y:S01]  /*b590*/  LEA R2, P0, R114.reuse, R126, 0x1 ;  /* 0x0000007e72027211 */ /* 0x048fe200078008ff */
[----:B------:R-:W-:Y:S03]  /*b5a0*/  BSSY B0, `(.L_x_922) ;  /* 0x000005c000007945 */ /* 0x000fe60003800000 */
[----:B------:R-:W-:Y:S02]  /*b5b0*/  LEA.HI.X R3, R114, R127, R113, 0x1, P0 ;  /* 0x0000007f72037211 */ /* 0x000fe400000f0c71 */
[----:B------:R-:W-:Y:S03]  /*b5c0*/  ISETP.GE.AND P0, PT, R9, R17, PT ;  /* 0x000000110900720c */ /* 0x000fe60003f06270 */
[----:B------:R3:W5:Y:S10]  /*b5d0*/  LD.E.128 R28, [R2.64] ;  /* 0x00000006021c7980 */ /* 0x000774000c101d00 */
[----:B------:R-:W-:-:S05]  /*b5e0*/  @P0 BRA `(.L_x_923) ;  /* 0x0000057000000947 */ /* 0x000fca0003800000 */
[----:B------:R-:W-:Y:S01]  /*b5f0*/  LEA.HI R0, R17, R17, RZ, 0x1 ;  /* 0x0000001111007211 */ /* 0x000fe200078f08ff */
[----:B--2--5:R-:W-:Y:S01]  /*b600*/  IMAD.MOV.U32 R36, RZ, RZ, R30 ;  /* 0x000000ffff247224 */ /* 0x024fe200078e001e */
[----:B------:R-:W-:Y:S02]  /*b610*/  MOV R5, RZ ;  /* 0x000000ff00057202 */ /* 0x000fe40000000f00 */
[----:B------:R-:W-:Y:S02]  /*b620*/  SHF.R.S32.HI R0, RZ, 0x1, R0 ;  /* 0x00000001ff007819 */ /* 0x000fe40000011400 */
[----:B------:R-:W-:Y:S02]  /*b630*/  MOV R39, R29 ;  /* 0x0000001d00277202 */ /* 0x000fe40000000f00 */
[-C--:B------:R-:W-:Y:S02]  /*b640*/  ISETP.GE.AND P1, PT, R9, R0.reuse, PT ;  /* 0x000000000900720c */ /* 0x080fe40003f26270 */
[----:B------:R-:W-:Y:S02]  /*b650*/  MOV R6, R0 ;  /* 0x0000000000067202 */ /* 0x000fe40000000f00 */
[----:B------:R-:W-:Y:S09]  /*b660*/  MOV R37, R31 ;  /* 0x0000001f00257202 */ /* 0x000ff20000000f00 */
[C---:B------:R-:W-:Y:S02]  /*b670*/  @P1 IADD3 R6, -R0.reuse, RZ, RZ ;  /* 0x000000ff00061210 */ /* 0x040fe40007ffe1ff */
[----:B------:R-:W-:Y:S02]  /*b680*/  @P1 IADD3 R5, -R0, RZ, RZ ;  /* 0x000000ff00051210 */ /* 0x000fe40007ffe1ff */
[C---:B---3--:R-:W-:Y:S02]  /*b690*/  LEA R2, P0, R6.reuse, R2, 0x1 ;  /* 0x0000000206027211 */ /* 0x048fe400078008ff */
[----:B------:R-:W-:Y:S02]  /*b6a0*/  IADD3 R4, P2, R151, R5, RZ ;  /* 0x0000000597047210 */ /* 0x000fe40007f5e0ff */
[----:B------:R-:W-:Y:S01]  /*b6b0*/  LEA.HI.X.SX32 R3, R6, R3, 0x1, P0 ;  /* 0x0000000306037211 */ /* 0x000fe200000f0eff */
[----:B------:R-:W-:Y:S01]  /*b6c0*/  IMAD.MOV.U32 R6, RZ, RZ, RZ ;  /* 0x000000ffff067224 */ /* 0x000fe200078e00ff */
[----:B------:R-:W-:Y:S02]  /*b6d0*/  LEA R40, P0, R4, R128, 0x1 ;  /* 0x0000008004287211 */ /* 0x000fe400078008ff */
[----:B------:R-:W-:Y:S01]  /*b6e0*/  LEA.HI.X.SX32 R5, R5, R138, 0x1, P2 ;  /* 0x0000008a05057211 */ /* 0x000fe200010f0eff */
[----:B------:R-:W2:Y:S01]  /*b6f0*/  LD.E.128 R24, [R2.64] ;  /* 0x0000000602187980 */ /* 0x000ea2000c101d00 */
[----:B------:R-:W-:Y:S02]  /*b700*/  @P1 IADD3 R6, -R0, RZ, RZ ;  /* 0x000000ff00061210 */ /* 0x000fe40007ffe1ff */
[----:B------:R-:W-:Y:S02]  /*b710*/  LEA.HI.X R41, R4, R129, R5, 0x1, P0 ;  /* 0x0000008104297211 */ /* 0x000fe400000f0c05 */
[----:B------:R-:W-:Y:S04]  /*b720*/  IADD3 R7, P0, R151, R6, RZ ;  /* 0x0000000697077210 */ /* 0x000fe80007f1e0ff */
[----:B------:R-:W3:Y:S01]  /*b730*/  LD.E.128 R40, [R40.64] ;  /* 0x0000000628287980 */ /* 0x000ee2000c101d00 */
[----:B------:R-:W-:Y:S02]  /*b740*/  LEA.HI.X.SX32 R0, R6, R138, 0x1, P0 ;  /* 0x0000008a06007211 */ /* 0x000fe400000f0eff */
[C---:B------:R-:W-:Y:S04]  /*b750*/  LEA R4, P0, R7.reuse, R130, 0x1 ;  /* 0x0000008207047211 */ /* 0x040fe800078008ff */
[----:B------:R-:W-:Y:S05]  /*b760*/  LEA.HI.X R5, R7, R131, R0, 0x1, P0 ;  /* 0x0000008307057211 */ /* 0x000fea00000f0c00 */
[----:B------:R4:W4:Y:S01]  /*b770*/  LD.E.128 R32, [R4.64] ;  /* 0x0000000604207980 */ /* 0x000922000c101d00 */
[--C-:B--2---:R-:W-:Y:S01]  /*b780*/  HADD2.F32 R29, -RZ, R24.reuse.H0_H0 ;  /* 0x20000018ff1d7230 */ /* 0x104fe20000004100 */
[----:B------:R-:W-:Y:S01]  /*b790*/  MOV R22, R26 ;  /* 0x0000001a00167202 */ /* 0x000fe20000000f00 */
[----:B------:R-:W-:Y:S01]  /*b7a0*/  HADD2.F32 R26, -RZ, R39.H0_H0 ;  /* 0x20000027ff1a7230 */ /* 0x000fe20000004100 */
[----:B------:R-:W-:Y:S01]  /*b7b0*/  MOV R23, R27 ;  /* 0x0000001b00177202 */ /* 0x000fe20000000f00 */
[----:B------:R-:W-:Y:S02]  /*b7c0*/  HADD2.F32 R27, -RZ, R24.H1_H1 ;  /* 0x30000018ff1b7230 */ /* 0x000fe40000004100 */
[--C-:B------:R-:W-:Y:S02]  /*b7d0*/  HADD2.F32 R24, -RZ, R25.reuse.H0_H0 ;  /* 0x20000019ff187230 */ /* 0x100fe40000004100 */
[----:B------:R-:W-:Y:S02]  /*b7e0*/  HADD2.F32 R25, -RZ, R25.H1_H1 ;  /* 0x30000019ff197230 */ /* 0x000fe40000004100 */
[--C-:B---3--:R-:W-:Y:S02]  /*b7f0*/  HADD2.F32 R3, -RZ, R41.reuse.H0_H0 ;  /* 0x20000029ff037230 */ /* 0x108fe40000004100 */
[----:B----4-:R-:W-:Y:S02]  /*b800*/  HADD2.F32 R4, -RZ, R41.H1_H1 ;  /* 0x30000029ff047230 */ /* 0x010fe40000004100 */
[--C-:B------:R-:W-:Y:S01]  /*b810*/  HADD2.F32 R7, -RZ, R43.reuse.H0_H0 ;  /* 0x2000002bff077230 */ /* 0x100fe20000004100 */
[----:B------:R-:W-:Y:S01]  /*b820*/  @!P1 FADD.FTZ R3, -R3, -RZ ;  /* 0x800000ff03039221 */ /* 0x000fe20000010100 */
[----:B------:R-:W-:Y:S01]  /*b830*/  HADD2.F32 R8, -RZ, R43.H1_H1 ;  /* 0x3000002bff087230 */ /* 0x000fe20000004100 */
[----:B------:R-:W-:Y:S01]  /*b840*/  @!P1 FADD.FTZ R4, -R4, -RZ ;  /* 0x800000ff04049221 */ /* 0x000fe20000010100 */
[----:B------:R-:W-:Y:S01]  /*b850*/  HADD2.F32 R0, -RZ, R40.H0_H0 ;  /* 0x20000028ff007230 */ /* 0x000fe20000004100 */
[----:B------:R-:W-:Y:S01]  /*b860*/  FMUL.FTZ R3, R24, R3 ;  /* 0x0000000318037220 */ /* 0x000fe20000410000 */
[--C-:B------:R-:W-:Y:S01]  /*b870*/  HADD2.F32 R5, -RZ, R42.reuse.H0_H0 ;  /* 0x2000002aff057230 */ /* 0x100fe20000004100 */
[----:B------:R-:W-:Y:S01]  /*b880*/  FMUL.FTZ R4, R25, R4 ;  /* 0x0000000419047220 */ /* 0x000fe20000410000 */
[----:B------:R-:W-:Y:S01]  /*b890*/  HADD2.F32 R6, -RZ, R42.H1_H1 ;  /* 0x3000002aff067230 */ /* 0x000fe20000004100 */
[----:B------:R-:W-:Y:S01]  /*b8a0*/  @!P1 FADD.FTZ R7, -R7, -RZ ;  /* 0x800000ff07079221 */ /* 0x000fe20000010100 */
[----:B------:R-:W-:Y:S01]  /*b8b0*/  HADD2.F32 R2, -RZ, R40.H1_H1 ;  /* 0x30000028ff027230 */ /* 0x000fe20000004100 */
[----:B------:R-:W-:Y:S01]  /*b8c0*/  @!P1 FADD.FTZ R8, -R8, -RZ ;  /* 0x800000ff08089221 */ /* 0x000fe20000010100 */
[--C-:B------:R-:W-:Y:S01]  /*b8d0*/  HADD2.F32 R24, -RZ, R22.reuse.H0_H0 ;  /* 0x20000016ff187230 */ /* 0x100fe20000004100 */
[----:B------:R-:W-:Y:S01]  /*b8e0*/  @!P1 FADD.FTZ R0, -R0, -RZ ;  /* 0x800000ff00009221 */ /* 0x000fe20000010100 */
[----:B------:R-:W-:Y:S01]  /*b8f0*/  HADD2.F32 R25, -RZ, R22.H1_H1 ;  /* 0x30000016ff197230 */ /* 0x000fe20000004100 */
[----:B------:R-:W-:Y:S01]  /*b900*/  @!P1 FADD.FTZ R5, -R5, -RZ ;  /* 0x800000ff05059221 */ /* 0x000fe20000010100 */
[--C-:B------:R-:W-:Y:S01]  /*b910*/  HADD2.F32 R22, -RZ, R23.reuse.H0_H0 ;  /* 0x20000017ff167230 */ /* 0x100fe20000004100 */
[----:B------:R-:W-:Y:S01]  /*b920*/  @!P1 FADD.FTZ R6, -R6, -RZ ;  /* 0x800000ff06069221 */ /* 0x000fe20000010100 */
[----:B------:R-:W-:Y:S01]  /*b930*/  HADD2.F32 R23, -RZ, R23.H1_H1 ;  /* 0x30000017ff177230 */ /* 0x000fe20000004100 */
[----:B------:R-:W-:Y:S01]  /*b940*/  @!P1 FADD.FTZ R2, -R2, -RZ ;  /* 0x800000ff02029221 */ /* 0x000fe20000010100 */
[----:B------:R-:W-:Y:S01]  /*b950*/  HADD2.F32 R30, -RZ, R34.H1_H1 ;  /* 0x30000022ff1e7230 */ /* 0x000fe20000004100 */
[----:B------:R-:W-:Y:S01]  /*b960*/  FMUL.FTZ R7, R22, R7 ;  /* 0x0000000716077220 */ /* 0x000fe20000410000 */
[----:B------:R-:W-:Y:S01]  /*b970*/  HADD2.F32 R22, -RZ, R32.H0_H0 ;  /* 0x20000020ff167230 */ /* 0x000fe20000004100 */
        /* <DEDUP_REMOVED lines=8> */
[----:B------:R-:W-:Y:S01]  /*ba00*/  FMUL.FTZ R2, R27, R2 ;  /* 0x000000021b027220 */ /* 0x000fe20000410000 */
[--C-:B------:R-:W-:Y:S01]  /*ba10*/  HADD2.F32 R27, -RZ, R33.reuse.H0_H0 ;  /* 0x20000021ff1b7230 */ /* 0x100fe20000004100 */
[----:B------:R-:W-:Y:S01]  /*ba20*/  FFMA.FTZ R0, R23, R22, R0 ;  /* 0x0000001617007223 */ /* 0x000fe20000010000 */
[----:B------:R-:W-:Y:S01]  /*ba30*/  HADD2.F32 R28, -RZ, R33.H1_H1 ;  /* 0x30000021ff1c7230 */ /* 0x000fe20000004100 */
[----:B------:R-:W-:Y:S01]  /*ba40*/  FFMA.FTZ R2, R25, R24, R2 ;  /* 0x0000001819027223 */ /* 0x000fe20000010002 */
[----:B------:R-:W-:Y:S01]  /*ba50*/  HADD2.F32 R23, -RZ, R39.H1_H1 ;  /* 0x30000027ff177230 */ /* 0x000fe20000004100 */
[----:B------:R-:W-:Y:S01]  /*ba60*/  FFMA.FTZ R3, R26, R27, R3 ;  /* 0x0000001b1a037223 */ /* 0x000fe20000010003 */
[--C-:B------:R-:W-:Y:S02]  /*ba70*/  HADD2.F32 R22, -RZ, R36.reuse.H0_H0 ;  /* 0x20000024ff167230 */ /* 0x100fe40000004100 */
[----:B------:R-:W-:Y:S01]  /*ba80*/  HADD2.F32 R25, -RZ, R36.H1_H1 ;  /* 0x30000024ff197230 */ /* 0x000fe20000004100 */
[----:B------:R-:W-:Y:S01]  /*ba90*/  FFMA.FTZ R4, R23, R28, R4 ;  /* 0x0000001c17047223 */ /* 0x000fe20000010004 */
[----:B------:R-:W-:Y:S01]  /*baa0*/  HADD2.F32 R31, -RZ, R35.H0_H0 ;  /* 0x20000023ff1f7230 */ /* 0x000fe20000004100 */
[----:B------:R-:W-:Y:S01]  /*bab0*/  F2FP.PACK_AB R28, R2, R0 ;  /* 0x00000000021c723e */ /* 0x000fe200000000ff */
[----:B------:R-:W-:Y:S01]  /*bac0*/  FFMA.FTZ R5, R22, R29, R5 ;  /* 0x0000001d16057223 */ /* 0x000fe20000010005 */
        /* <DEDUP_REMOVED lines=9> */
.L_x_923:
[----:B------:R-:W-:Y:S05]  /*bb60*/  BSYNC B0 ;  /* 0x0000000000007941 */ /* 0x000fea0003800000 */
.L_x_922:
[C---:B---3--:R-:W-:Y:S04]  /*bb70*/  LEA R2, P0, R79.reuse, R132, 0x1 ;  /* 0x000000844f027211 */ /* 0x048fe800078008ff */
[----:B------:R-:W-:Y:S05]  /*bb80*/  LEA.HI.X R3, R79, R133, R80, 0x1, P0 ;  /* 0x000000854f037211 */ /* 0x000fea00000f0c50 */
[----:B-----5:R3:W-:Y:S04]  /*bb90*/  ST.E.128 [R2.64], R28 ;  /* 0x0000001c02007985 */ /* 0x0207e8000c101d06 */
.L_x_909:
[----:B------:R-:W-:Y:S05]  /*bba0*/  BSYNC B2 ;  /* 0x0000000000027941 */ /* 0x000fea0003800000 */
.L_x_908:
        /* <DEDUP_REMOVED lines=9> */
[----:B---3--:R-:W-:Y:S01]  /*bc40*/  IMAD.WIDE.U32 R2, R194, 0x60, R126 ;  /* 0x00000060c2027825 */ /* 0x008fe200078e007e */
[----:B------:R-:W-:Y:S01]  /*bc50*/  ISETP.GE.AND P0, PT, R14, R17, PT ;  /* 0x000000110e00720c */ /* 0x000fe20003f06270 */
[----:B------:R-:W-:Y:S02]  /*bc60*/  BSSY B0, `(.L_x_928) ;  /* 0x000005c000007945 */ /* 0x000fe40003800000 */
[----:B------:R-:W-:Y:S05]  /*bc70*/  IMAD R0, R195, 0x60, RZ ;  /* 0x00000060c3007824 */ /* 0x000fea00078e02ff */
[----:B------:R-:W-:Y:S05]  /*bc80*/  IADD3 R3, R3, R0, RZ ;  /* 0x0000000003037210 */ /* 0x000fea0007ffe0ff */
[----:B------:R3:W5:Y:S01]  /*bc90*/  LD.E.128 R28, [R2.64] ;  /* 0x00000006021c7980 */ /* 0x000762000c101d00 */
        /* <DEDUP_REMOVED lines=13> */
[----:B------:R-:W-:Y:S02]  /*bd70*/  LEA.HI.X.SX32 R3, R6, R3, 0x1, P0 ;  /* 0x0000000306037211 */ /* 0x000fe400000f0eff */
[----:B------:R-:W-:Y:S02]  /*bd80*/  LEA R40, P0, R0, R128, 0x1 ;  /* 0x0000008000287211 */ /* 0x000fe400078008ff */
[----:B------:R-:W-:Y:S01]  /*bd90*/  LEA.HI.X.SX32 R4, R4, R144, 0x1, P2 ;  /* 0x0000009004047211 */ /* 0x000fe200010f0eff */
[----:B------:R-:W2:Y:S03]  /*bda0*/  LD.E.128 R24, [R2.64] ;  /* 0x0000000602187980 */ /* 0x000ea6000c101d00 */
[----:B------:R-:W-:Y:S01]  /*bdb0*/  LEA.HI.X R41, R0, R129, R4, 0x1, P0 ;  /* 0x0000008100297211 */ /* 0x000fe200000f0c04 */
[----:B------:R-:W-:Y:S01]  /*bdc0*/  IMAD.MOV.U32 R0, RZ, RZ, RZ ;  /* 0x000000ffff007224 */ /* 0x000fe200078e00ff */
[----:B------:R-:W-:Y:S04]  /*bdd0*/  @P1 IADD3 R0, -R5, RZ, RZ ;  /* 0x000000ff05001210 */ /* 0x000fe80007ffe1ff */
[----:B------:R-:W3:Y:S01]  /*bde0*/  LD.E.128 R40, [R40.64] ;  /* 0x0000000628287980 */ /* 0x000ee2000c101d00 */
[----:B------:R-:W-:Y:S04]  /*bdf0*/  IADD3 R7, P0, R157, R0, RZ ;  /* 0x000000009d077210 */ /* 0x000fe80007f1e0ff */
        /* <DEDUP_REMOVED lines=66> */
.L_x_929:
[----:B------:R-:W-:Y:S05]  /*c220*/  BSYNC B0 ;  /* 0x0000000000007941 */ /* 0x000fea0003800000 */
.L_x_928:
[----:B------:R-:W-:Y:S02]  /*c230*/  IMAD R0, R61, 0x60, RZ ;  /* 0x000000603d007824 */ /* 0x000fe400078e02ff */
[----:B---3--:R-:W-:Y:S05]  /*c240*/  IMAD.WIDE.U32 R2, R60, 0x60, R132 ;  /* 0x000000603c027825 */ /* 0x008fea00078e0084 */
[----:B------:R-:W-:Y:S05]  /*c250*/  IADD3 R3, R3, R0, RZ ;  /* 0x0000000003037210 */ /* 0x000fea0007ffe0ff */
[----:B-----5:R3:W-:Y:S02]  /*c260*/  ST.E.128 [R2.64], R28 ;  /* 0x0000001c02007985 */ /* 0x0207e4000c101d06 */
.L_x_927:
[----:B------:R-:W-:Y:S05]  /*c270*/  BSYNC B1 ;  /* 0x0000000000017941 */ /* 0x000fea0003800000 */
.L_x_926:
[----:B------:R-:W-:Y:S01]  /*c280*/  ISETP.GE.AND P0, PT, R11, R171, PT ;  /* 0x000000ab0b00720c */ /* 0x000fe20003f06270 */
[----:B------:R-:W-:Y:S01]  /*c290*/  @!UPT UIADD3 URZ, URZ, URZ, URZ ;  /* 0x0000003f3f3ff290 */ /* 0x000fe2000fffe03f */
[----:B------:R-:W-:Y:S11]  /*c2a0*/  BSSY B1, `(.L_x_930) ;  /* 0x0000063000017945 */ /* 0x000ff60003800000 */
        /* <DEDUP_REMOVED lines=17> */
[----:B---3--:R-:W-:Y:S02]  /*c3c0*/  LEA R2, P0, R6, R2, 0x1 ;  /* 0x0000000206027211 */ /* 0x008fe400078008ff */
        /* <DEDUP_REMOVED lines=76> */
.L_x_933:
[----:B------:R-:W-:Y:S05]  /*c890*/  BSYNC B0 ;  /* 0x0000000000007941 */ /* 0x000fea0003800000 */
.L_x_932:
[C---:B---3--:R-:W-:Y:S04]  /*c8a0*/  LEA R2, P0, R84.reuse, R132, 0x1 ;  /* 0x0000008454027211 */ /* 0x048fe800078008ff */
[----:B------:R-:W-:Y:S05]  /*c8b0*/  LEA.HI.X R3, R84, R133, R83, 0x1, P0 ;  /* 0x0000008554037211 */ /* 0x000fea00000f0c53 */
[----:B-----5:R3:W-:Y:S04]  /*c8c0*/  ST.E.128 [R2.64], R28 ;  /* 0x0000001c02007985 */ /* 0x0207e8000c101d06 */
.L_x_931:
[----:B------:R-:W-:Y:S05]  /*c8d0*/  BSYNC B1 ;  /* 0x0000000000017941 */ /* 0x000fea0003800000 */
.L_x_930:
        /* <DEDUP_REMOVED lines=19> */
[C---:B------:R-:W-:Y:S02]  /*ca10*/  @P1 IADD3 R4, -R5.reuse, RZ, RZ ;  /* 0x000000ff05041210 */ /* 0x040fe40007ffe1ff */
[----:B---3--:R-:W-:Y:S02]  /*ca20*/  LEA R2, P0, R6, R2, 0x1 ;  /* 0x0000000206027211 */ /* 0x008fe400078008ff */
        /* <DEDUP_REMOVED lines=76> */
.L_x_937:
[----:B------:R-:W-:Y:S05]  /*cef0*/  BSYNC B0 ;  /* 0x0000000000007941 */ /* 0x000fea0003800000 */
.L_x_936:
[C---:B---3--:R-:W-:Y:S04]  /*cf00*/  LEA R2, P0, R78.reuse, R132, 0x1 ;  /* 0x000000844e027211 */ /* 0x048fe800078008ff */
[----:B------:R-:W-:Y:S05]  /*cf10*/  LEA.HI.X R3, R78, R133, R77, 0x1, P0 ;  /* 0x000000854e037211 */ /* 0x000fea00000f0c4d */
[----:B-----5:R3:W-:Y:S04]  /*cf20*/  ST.E.128 [R2.64], R28 ;  /* 0x0000001c02007985 */ /* 0x0207e8000c101d06 */
.L_x_935:
[----:B------:R-:W-:Y:S05]  /*cf30*/  BSYNC B1 ;  /* 0x0000000000017941 */ /* 0x000fea0003800000 */
.L_x_934:
        /* <DEDUP_REMOVED lines=22> */
[C---:B------:R-:W-:Y:S02]  /*d0a0*/  LEA R40, P0, R4.reuse, R128, 0x1 ;  /* 0x0000008004287211 */ /* 0x040fe400078008ff */
[----:B------:R-:W-:Y:S01]  /*d0b0*/  LEA.HI.X.SX32 R5, R5, R136, 0x1, P2 ;  /* 0x0000008805057211 */ /* 0x000fe200010f0eff */
[----:B------:R2:W3:Y:S01]  /*d0c0*/  LD.E.128 R24, [R2.64] ;  /* 0x0000000602187980 */ /* 0x0004e2000c101d00 */
[----:B------:R-:W-:Y:S01]  /*d0d0*/  MOV R6, RZ ;  /* 0x000000ff00067202 */ /* 0x000fe20000000f00 */
[----:B------:R-:W-:Y:S01]  /*d0e0*/  @P1 IMAD.MOV R6, RZ, RZ, -R0 ;  /* 0x000000ffff061224 */ /* 0x000fe200078e0a00 */
[----:B------:R-:W-:Y:S04]  /*d0f0*/  LEA.HI.X R41, R4, R129, R5, 0x1, P0 ;  /* 0x0000008104297211 */ /* 0x000fe800000f0c05 */
[----:B------:R-:W-:Y:S02]  /*d100*/  IADD3 R7, P0, R149, R6, RZ ;  /* 0x0000000695077210 */ /* 0x000fe40007f1e0ff */
[----:B------:R-:W2:Y:S02]  /*d110*/  LD.E.128 R40, [R40.64] ;  /* 0x0000000628287980 */ /* 0x000ea4000c101d00 */
[----:B------:R-:W-:Y:S02]  /*d120*/  LEA.HI.X.SX32 R0, R6, R136, 0x1, P0 ;  /* 0x0000008806007211 */ /* 0x000fe400000f0eff */
[C---:B------:R-:W-:Y:S04]  /*d130*/  LEA R4, P0, R7.reuse, R130, 0x1 ;  /* 0x0000008207047211 */ /* 0x040fe800078008ff */
[----:B------:R-:W-:Y:S05]  /*d140*/  LEA.HI.X R5, R7, R131, R0, 0x1, P0 ;  /* 0x0000008307057211 */ /* 0x000fea00000f0c00 */
[----:B------:R4:W4:Y:S01]  /*d150*/  LD.E.128 R32, [R4.64] ;  /* 0x0000000604207980 */ /* 0x000922000c101d00 */
[--C-:B--2---:R-:W-:Y:S01]  /*d160*/  HADD2.F32 R3, -RZ, R41.reuse.H0_H0 ;  /* 0x20000029ff037230 */ /* 0x104fe20000004100 */
[----:B---3--:R-:W-:Y:S01]  /*d170*/  MOV R23, R25 ;  /* 0x0000001900177202 */ /* 0x008fe20000000f00 */
[----:B----4-:R-:W-:Y:S01]  /*d180*/  HADD2.F32 R4, -RZ, R41.H1_H1 ;  /* 0x30000029ff047230 */ /* 0x010fe20000004100 */
[----:B------:R-:W-:Y:S01]  /*d190*/  MOV R22, R26 ;  /* 0x0000001a00167202 */ /* 0x000fe20000000f00 */
[--C-:B------:R-:W-:Y:S01]  /*d1a0*/  HADD2.F32 R25, -RZ, R24.reuse.H1_H1 ;  /* 0x30000018ff197230 */ /* 0x100fe20000004100 */
[----:B------:R-:W-:Y:S01]  /*d1b0*/  MOV R17, R27 ;  /* 0x0000001b00117202 */ /* 0x000fe20000000f00 */
[----:B------:R-:W-:Y:S01]  /*d1c0*/  HADD2.F32 R27, -RZ, R24.H0_H0 ;  /* 0x20000018ff1b7230 */ /* 0x000fe20000004100 */
[----:B------:R-:W-:Y:S01]  /*d1d0*/  @!P1 FADD.FTZ R3, -R3, -RZ ;  /* 0x800000ff03039221 */ /* 0x000fe20000010100 */
[--C-:B------:R-:W-:Y:S01]  /*d1e0*/  HADD2.F32 R24, -RZ, R23.reuse.H0_H0 ;  /* 0x20000017ff187230 */ /* 0x100fe20000004100 */
[----:B------:R-:W-:Y:S01]  /*d1f0*/  @!P1 FADD.FTZ R4, -R4, -RZ ;  /* 0x800000ff04049221 */ /* 0x000fe20000010100 */
[----:B------:R-:W-:Y:S02]  /*d200*/  HADD2.F32 R23, -RZ, R23.H1_H1 ;  /* 0x30000017ff177230 */ /* 0x000fe40000004100 */
[----:B------:R-:W-:Y:S01]  /*d210*/  HADD2.F32 R6, -RZ, R42.H1_H1 ;  /* 0x3000002aff067230 */ /* 0x000fe20000004100 */
[----:B------:R-:W-:Y:S01]  /*d220*/  FMUL.FTZ R3, R24, R3 ;  /* 0x0000000318037220 */ /* 0x000fe20000410000 */
[----:B------:R-:W-:Y:S01]  /*d230*/  HADD2.F32 R7, -RZ, R43.H0_H0 ;  /* 0x2000002bff077230 */ /* 0x000fe20000004100 */
[----:B------:R-:W-:Y:S01]  /*d240*/  FMUL.FTZ R4, R23, R4 ;  /* 0x0000000417047220 */ /* 0x000fe20000410000 */
[--C-:B------:R-:W-:Y:S01]  /*d250*/  HADD2.F32 R0, -RZ, R40.reuse.H0_H0 ;  /* 0x20000028ff007230 */ /* 0x100fe20000004100 */
[----:B------:R-:W-:Y:S01]  /*d260*/  @!P1 FADD.FTZ R6, -R6, -RZ ;  /* 0x800000ff06069221 */ /* 0x000fe20000010100 */
[----:B------:R-:W-:Y:S01]  /*d270*/  HADD2.F32 R2, -RZ, R40.H1_H1 ;  /* 0x30000028ff027230 */ /* 0x000fe20000004100 */
[----:B------:R-:W-:Y:S01]  /*d280*/  @!P1 FADD.FTZ R7, -R7, -RZ ;  /* 0x800000ff07079221 */ /* 0x000fe20000010100 */
[----:B------:R-:W-:Y:S01]  /*d290*/  HADD2.F32 R5, -RZ, R42.H0_H0 ;  /* 0x2000002aff057230 */ /* 0x000fe20000004100 */
[----:B------:R-:W-:Y:S01]  /*d2a0*/  @!P1 FADD.FTZ R0, -R0, -RZ ;  /* 0x800000ff00009221 */ /* 0x000fe20000010100 */
[--C-:B------:R-:W-:Y:S01]  /*d2b0*/  HADD2.F32 R24, -RZ, R22.reuse.H0_H0 ;  /* 0x20000016ff187230 */ /* 0x100fe20000004100 */
[----:B------:R-:W-:Y:S01]  /*d2c0*/  @!P1 FADD.FTZ R2, -R2, -RZ ;  /* 0x800000ff02029221 */ /* 0x000fe20000010100 */
[----:B------:R-:W-:Y:S01]  /*d2d0*/  HADD2.F32 R23, -RZ, R22.H1_H1 ;  /* 0x30000016ff177230 */ /* 0x000fe20000004100 */
[----:B------:R-:W-:Y:S01]  /*d2e0*/  @!P1 FADD.FTZ R5, -R5, -RZ ;  /* 0x800000ff05059221 */ /* 0x000fe20000010100 */
[----:B------:R-:W-:Y:S01]  /*d2f0*/  HADD2.F32 R22, -RZ, R17.H0_H0 ;  /* 0x20000011ff167230 */ /* 0x000fe20000004100 */
        /* <DEDUP_REMOVED lines=10> */
[----:B------:R-:W-:Y:S01]  /*d3a0*/  FFMA.FTZ R0, R23, R22, R0 ;  /* 0x0000001617007223 */ /* 0x000fe20000010000 */
[----:B------:R-:W-:Y:S02]  /*d3b0*/  HADD2.F32 R27, -RZ, R33.H0_H0 ;  /* 0x20000021ff1b7230 */ /* 0x000fe40000004100 */
[----:B------:R-:W-:Y:S01]  /*d3c0*/  HADD2.F32 R8, -RZ, R43.H1_H1 ;  /* 0x3000002bff087230 */ /* 0x000fe20000004100 */
[----:B------:R-:W-:Y:S01]  /*d3d0*/  FFMA.FTZ R2, R25, R24, R2 ;  /* 0x0000001819027223 */ /* 0x000fe20000010002 */
[----:B------:R-:W-:Y:S01]  /*d3e0*/  HADD2.F32 R28, -RZ, R33.H1_H1 ;  /* 0x30000021ff1c7230 */ /* 0x000fe20000004100 */
[----:B------:R-:W-:Y:S01]  /*d3f0*/  FFMA.FTZ R3, R26, R27, R3 ;  /* 0x0000001b1a037223 */ /* 0x000fe20000010003 */
[----:B------:R-:W-:Y:S01]  /*d400*/  HADD2.F32 R23, -RZ, R39.H1_H1 ;  /* 0x30000027ff177230 */ /* 0x000fe20000004100 */
[----:B------:R-:W-:Y:S01]  /*d410*/  @!P1 FADD.FTZ R8, -R8, -RZ ;  /* 0x800000ff08089221 */ /* 0x000fe20000010100 */
[----:B------:R-:W-:Y:S02]  /*d420*/  HADD2.F32 R29, -RZ, R34.H0_H0 ;  /* 0x20000022ff1d7230 */ /* 0x000fe40000004100 */
[----:B------:R-:W-:Y:S01]  /*d430*/  HADD2.F32 R22, -RZ, R36.H0_H0 ;  /* 0x20000024ff167230 */ /* 0x000fe20000004100 */
[----:B------:R-:W-:Y:S01]  /*d440*/  FFMA.FTZ R4, R23, R28, R4 ;  /* 0x0000001c17047223 */ /* 0x000fe20000010004 */
[----:B------:R-:W-:Y:S01]  /*d450*/  HADD2.F32 R17, -RZ, R17.H1_H1 ;  /* 0x30000011ff117230 */ /* 0x000fe20000004100 */
[----:B------:R-:W-:Y:S01]  /*d460*/  F2FP.PACK_AB R28, R2, R0 ;  /* 0x00000000021c723e */ /* 0x000fe200000000ff */
[----:B------:R-:W-:Y:S01]  /*d470*/  HADD2.F32 R30, -RZ, R34.H1_H1 ;  /* 0x30000022ff1e7230 */ /* 0x000fe20000004100 */
[----:B------:R-:W-:Y:S01]  /*d480*/  FFMA.FTZ R5, R22, R29, R5 ;  /* 0x0000001d16057223 */ /* 0x000fe20000010005 */
[----:B------:R-:W-:Y:S01]  /*d490*/  HADD2.F32 R25, -RZ, R36.H1_H1 ;  /* 0x30000024ff197230 */ /* 0x000fe20000004100 */
[----:B------:R-:W-:Y:S01]  /*d4a0*/  FMUL.FTZ R8, R17, R8 ;  /* 0x0000000811087220 */ /* 0x000fe20000410000 */
[----:B------:R-:W-:Y:S01]  /*d4b0*/  HADD2.F32 R31, -RZ, R35.H0_H0 ;  /* 0x20000023ff1f7230 */ /* 0x000fe20000004100 */
[----:B------:R-:W-:Y:S01]  /*d4c0*/  F2FP.PACK_AB R29, R4, R3 ;  /* 0x00000003041d723e */ /* 0x000fe200000000ff */
[----:B------:R-:W-:Y:S01]  /*d4d0*/  HADD2.F32 R24, -RZ, R37.H0_H0 ;  /* 0x20000025ff187230 */ /* 0x000fe20000004100 */
[----:B------:R-:W-:Y:S01]  /*d4e0*/  FFMA.FTZ R6, R25, R30, R6 ;  /* 0x0000001e19067223 */ /* 0x000fe20000010006 */
[----:B------:R-:W-:Y:S02]  /*d4f0*/  HADD2.F32 R32, -RZ, R35.H1_H1 ;  /* 0x30000023ff207230 */ /* 0x000fe40000004100 */
[----:B------:R-:W-:Y:S01]  /*d500*/  HADD2.F32 R27, -RZ, R37.H1_H1 ;  /* 0x30000025ff1b7230 */ /* 0x000fe20000004100 */
[----:B------:R-:W-:Y:S01]  /*d510*/  FFMA.FTZ R7, R24, R31, R7 ;  /* 0x0000001f18077223 */ /* 0x000fe20000010007 */
[----:B------:R-:W-:Y:S03]  /*d520*/  F2FP.PACK_AB R30, R6, R5 ;  /* 0x00000005061e723e */ /* 0x000fe600000000ff */
[----:B------:R-:W-:Y:S05]  /*d530*/  FFMA.FTZ R8, R27, R32, R8 ;  /* 0x000000201b087223 */ /* 0x000fea0000010008 */
[----:B------:R-:W-:Y:S02]  /*d540*/  F2FP.PACK_AB R31, R8, R7 ;  /* 0x00000007081f723e */ /* 0x000fe400000000ff */
.L_x_939:
[----:B------:R-:W-:Y:S05]  /*d550*/  BSYNC B0 ;  /* 0x0000000000007941 */ /* 0x000fea0003800000 */
.L_x_938:
[C---:B---3--:R-:W-:Y:S04]  /*d560*/  LEA R2, P0, R76.reuse, R132, 0x1 ;  /* 0x000000844c027211 */ /* 0x048fe800078008ff */
[----:B------:R-:W-:Y:S05]  /*d570*/  LEA.HI.X R3, R76, R133, R75, 0x1, P0 ;  /* 0x000000854c037211 */ /* 0x000fea00000f0c4b */
[----:B-----5:R3:W-:Y:S04]  /*d580*/  ST.E.128 [R2.64], R28 ;  /* 0x0000001c02007985 */ /* 0x0207e8000c101d06 */
.L_x_925:
[----:B------:R-:W-:Y:S05]  /*d590*/  BSYNC B2 ;  /* 0x0000000000027941 */ /* 0x000fea0003800000 */
.L_x_924:
[----:B---3--:R-:W3:Y:S02]  /*d5a0*/  LD.E R3, [R20.64+0xd0] ;  /* 0x0000d00614037980 */ /* 0x008ee4000c101900 */
[----:B---3--:R-:W-:Y:S05]  /*d5b0*/  IMAD.U32 R3, R3, -0x20, RZ ;  /* 0xffffffe003037824 */ /* 0x008fea00078e00ff */
[C---:B------:R-:W-:Y:S02]  /*d5c0*/  LEA R130, P1, R3.reuse, R130, 0x1 ;  /* 0x0000008203827211 */ /* 0x040fe400078208ff */
[C---:B------:R-:W-:Y:S02]  /*d5d0*/  LEA R128, P0, R3.reuse, R128, 0x1 ;  /* 0x0000008003807211 */ /* 0x040fe400078008ff */
[C---:B------:R-:W-:Y:S02]  /*d5e0*/  LEA.HI.X.SX32 R131, R3.reuse, R131, 0x1, P1 ;  /* 0x0000008303837211 */ /* 0x040fe400008f0eff */
[----:B------:R-:W-:Y:S01]  /*d5f0*/  LEA.HI.X.SX32 R129, R3, R129, 0x1, P0 ;  /* 0x0000008103817211 */ /* 0x000fe200000f0eff */
[----:B------:R-:W-:-:S05]  /*d600*/  BRA `(.L_x_875) ;  /* 0x0000076000007947 */ /* 0x000fca0003800000 */
.L_x_841:
[----:B------:R-:W-:Y:S01]  /*d610*/  BSSY B0, `(.L_x_940) ;  /* 0x000000e000007945 */ /* 0x000fe20003800000 */
[----:B------:R-:W-:-:S05]  /*d620*/  @!P2 BRA `(.L_x_941) ;  /* 0x000000c00000a947 */ /* 0x000fca0003800000 */
        /* <DEDUP_REMOVED lines=8> */
[----:B------:R-:W3:Y:S04]  /*d6b0*/  @P1 LD.E.128 R24, [R126.64+0x100] ;  /* 0x000100067e181980 */ /* 0x000ee8000c101d00 */
[----:B---3--:R2:W-:Y:S04]  /*d6c0*/  @P1 ST.E.128 [R132.64+0x100], R24 ;  /* 0x0001001884001985 */ /* 0x0085e8000c101d06 */
[----:B-1----:R-:W3:Y:S04]  /*d6d0*/  @P0 LD.E.128 R4, [R126.64+0x180] ;  /* 0x000180067e040980 */ /* 0x002ee8000c101d00 */
[----:B---3--:R2:W-:Y:S02]  /*d6e0*/  @P0 ST.E.128 [R132.64+0x180], R4 ;  /* 0x0001800484000985 */ /* 0x0085e4000c101d06 */
.L_x_941:
[----:B------:R-:W-:Y:S05]  /*d6f0*/  BSYNC B0 ;  /* 0x0000000000007941 */ /* 0x000fea0003800000 */
.L_x_940:
[C---:B------:R-:W-:Y:S01]  /*d700*/  ISETP.GE.AND P0, PT, R70.reuse, R199, PT ;  /* 0x000000c74600720c */ /* 0x040fe20003f06270 */
[----:B------:R-:W-:Y:S03]  /*d710*/  BSSY B0, `(.L_x_942) ;  /* 0x0000020000007945 */ /* 0x000fe60003800000 */
[----:B------:R-:W-:Y:S11]  /*d720*/  ISETP.GE.AND P0, PT, R70, R197, !P0 ;  /* 0x000000c54600720c */ /* 0x000ff60004706270 */
[----:B------:R-:W-:Y:S02]  /*d730*/  @!UPT UIADD3 URZ, URZ, URZ, URZ ;  /* 0x0000003f3f3ff290 */ /* 0x000fe4000fffe03f */
[----:B------:R-:W-:-:S05]  /*d740*/  @!P0 BRA `(.L_x_943) ;  /* 0x000001c000008947 */ /* 0x000fca0003800000 */
[----:B------:R-:W-:Y:S02]  /*d750*/  ISETP.NE.AND P3, PT, R163, RZ, PT ;  /* 0x000000ffa300720c */ /* 0x000fe40003f65270 */
[----:B------:R-:W-:Y:S11]  /*d760*/  ISETP.NE.AND P2, PT, R162, RZ, PT ;  /* 0x000000ffa200720c */ /* 0x000ff60003f45270 */
[----:B------:R-:W-:Y:S02]  /*d770*/  @P3 LEA R22, P0, R98, R126, 0x1 ;  /* 0x0000007e62163211 */ /* 0x000fe400078008ff */
[----:B------:R-:W-:Y:S02]  /*d780*/  @P3 LEA R2, P1, R236, R132, 0x1 ;  /* 0x00000084ec023211 */ /* 0x000fe400078208ff */
[----:B------:R-:W-:Y:S02]  /*d790*/  @P3 LEA.HI.X R23, R98, R127, R97, 0x1, P0 ;  /* 0x0000007f62173211 */ /* 0x000fe400000f0c61 */
[C---:B------:R-:W-:Y:S02]  /*d7a0*/  @P2 LEA R36, P0, R99.reuse, R126, 0x1 ;  /* 0x0000007e63242211 */ /* 0x040fe400078008ff */
[----:B------:R-:W-:Y:S01]  /*d7b0*/  @P3 LEA.HI.X R3, R236, R133, R237, 0x1, P1 ;  /* 0x00000085ec033211 */ /* 0x000fe200008f0ced */
[----:B--2---:R-:W2:Y:S01]  /*d7c0*/  @P3 LD.E.128 R4, [R22.64] ;  /* 0x0000000616043980 */ /* 0x004ea2000c101d00 */
[----:B------:R-:W-:Y:S02]  /*d7d0*/  @P2 LEA.HI.X R37, R99, R127, R100, 0x1, P0 ;  /* 0x0000007f63252211 */ /* 0x000fe400000f0c64 */
[C---:B------:R-:W-:Y:S04]  /*d7e0*/  @P2 LEA R34, P1, R91.reuse, R132, 0x1 ;  /* 0x000000845b222211 */ /* 0x040fe800078208ff */
[----:B------:R-:W-:Y:S02]  /*d7f0*/  @P2 LEA.HI.X R35, R91, R133, R92, 0x1, P1 ;  /* 0x000000855b232211 */ /* 0x000fe400008f0c5c */
[----:B------:R-:W-:Y:S01]  /*d800*/  ISETP.NE.AND P1, PT, R160, RZ, PT ;  /* 0x000000ffa000720c */ /* 0x000fe20003f25270 */
[----:B--2---:R1:W-:Y:S01]  /*d810*/  @P3 ST.E.128 [R2.64], R4 ;  /* 0x0000000402003985 */ /* 0x0043e2000c101d06 */
[----:B------:R-:W-:Y:S03]  /*d820*/  ISETP.NE.AND P3, PT, R161, RZ, PT ;  /* 0x000000ffa100720c */ /* 0x000fe60003f65270 */
[----:B------:R2:W3:Y:S10]  /*d830*/  @P2 LD.E.128 R28, [R36.64] ;  /* 0x00000006241c2980 */ /* 0x0004f4000c101d00 */
[CC--:B------:R-:W-:Y:S04]  /*d840*/  @P3 LEA R32, P0, R103.reuse, R126.reuse, 0x1 ;  /* 0x0000007e67203211 */ /* 0x0c0fe800078008ff */
[-C--:B------:R-:W-:Y:S02]  /*d850*/  @P3 LEA.HI.X R33, R103, R127.reuse, R104, 0x1, P0 ;  /* 0x0000007f67213211 */ /* 0x080fe400000f0c68 */
[C---:B-1----:R-:W-:Y:S04]  /*d860*/  @P1 LEA R2, P0, R111.reuse, R126, 0x1 ;  /* 0x0000007e6f021211 */ /* 0x042fe800078008ff */
[----:B------:R-:W-:Y:S02]  /*d870*/  @P1 LEA.HI.X R3, R111, R127, R112, 0x1, P0 ;  /* 0x0000007f6f031211 */ /* 0x000fe400000f0c70 */
[CC--:B--2---:R-:W-:Y:S04]  /*d880*/  @P1 LEA R36, P0, R81.reuse, R132.reuse, 0x1 ;  /* 0x0000008451241211 */ /* 0x0c4fe800078008ff */
[-C--:B------:R-:W-:Y:S01]  /*d890*/  @P1 LEA.HI.X R37, R81, R133.reuse, R82, 0x1, P0 ;  /* 0x0000008551251211 */ /* 0x080fe200000f0c52 */
[----:B---3--:R1:W-:Y:S01]  /*d8a0*/  @P2 ST.E.128 [R34.64], R28 ;  /* 0x0000001c22002985 */ /* 0x0083e2000c101d06 */
[C---:B------:R-:W-:Y:S03]  /*d8b0*/  @P3 LEA R22, P2, R87.reuse, R132, 0x1 ;  /* 0x0000008457163211 */ /* 0x040fe600078408ff */
[----:B------:R-:W2:Y:S01]  /*d8c0*/  @P3 LD.E.128 R24, [R32.64] ;  /* 0x0000000620183980 */ /* 0x000ea2000c101d00 */
[----:B------:R-:W-:Y:S05]  /*d8d0*/  @P3 LEA.HI.X R23, R87, R133, R88, 0x1, P2 ;  /* 0x0000008557173211 */ /* 0x000fea00010f0c58 */
[----:B--2---:R1:W-:Y:S04]  /*d8e0*/  @P3 ST.E.128 [R22.64], R24 ;  /* 0x0000001816003985 */ /* 0x0043e8000c101d06 */
[----:B------:R-:W2:Y:S04]  /*d8f0*/  @P1 LD.E.128 R4, [R2.64] ;  /* 0x0000000602041980 */ /* 0x000ea8000c101d00 */
[----:B--2---:R1:W-:Y:S02]  /*d900*/  @P1 ST.E.128 [R36.64], R4 ;  /* 0x0000000424001985 */ /* 0x0043e4000c101d06 */
.L_x_943:
[----:B------:R-:W-:Y:S05]  /*d910*/  BSYNC B0 ;  /* 0x0000000000007941 */ /* 0x000fea0003800000 */
.L_x_942:
[C---:B------:R-:W-:Y:S01]  /*d920*/  ISETP.GE.AND P0, PT, R69.reuse, R199, PT ;  /* 0x000000c74500720c */ /* 0x040fe20003f06270 */
[----:B------:R-:W-:Y:S03]  /*d930*/  BSSY B0, `(.L_x_944) ;  /* 0x0000020000007945 */ /* 0x000fe60003800000 */
[----:B------:R-:W-:Y:S11]  /*d940*/  ISETP.GE.AND P0, PT, R69, R197, !P0 ;  /* 0x000000c54500720c */ /* 0x000ff60004706270 */
[----:B------:R-:W-:Y:S02]  /*d950*/  @!UPT UIADD3 URZ, URZ, URZ, URZ ;  /* 0x0000003f3f3ff290 */ /* 0x000fe4000fffe03f */
[----:B------:R-:W-:-:S05]  /*d960*/  @!P0 BRA `(.L_x_945) ;  /* 0x000001c000008947 */ /* 0x000fca0003800000 */
[----:B------:R-:W-:Y:S02]  /*d970*/  ISETP.NE.AND P3, PT, R163, RZ, PT ;  /* 0x000000ffa300720c */ /* 0x000fe40003f65270 */
[----:B------:R-:W-:Y:S11]  /*d980*/  ISETP.NE.AND P2, PT, R162, RZ, PT ;  /* 0x000000ffa200720c */ /* 0x000ff60003f45270 */
[C---:B-1----:R-:W-:Y:S02]  /*d990*/  @P3 LEA R22, P0, R108.reuse, R126, 0x1 ;  /* 0x0000007e6c163211 */ /* 0x042fe400078008ff */
[C---:B------:R-:W-:Y:S02]  /*d9a0*/  @P3 LEA R2, P1, R93.reuse, R132, 0x1 ;  /* 0x000000845d023211 */ /* 0x040fe400078208ff */
        /* <DEDUP_REMOVED lines=24> */
.L_x_945:
[----:B------:R-:W-:Y:S05]  /*db30*/  BSYNC B0 ;  /* 0x0000000000007941 */ /* 0x000fea0003800000 */
.L_x_944:
[C---:B------:R-:W-:Y:S04]  /*db40*/  ISETP.GE.AND P0, PT, R68.reuse, R199, PT ;  /* 0x000000c74400720c */ /* 0x040fe80003f06270 */
[----:B------:R-:W-:Y:S11]  /*db50*/  ISETP.GE.AND P0, PT, R68, R197, !P0 ;  /* 0x000000c54400720c */ /* 0x000ff60004706270 */
[----:B------:R-:W-:Y:S02]  /*db60*/  @!UPT UIADD3 URZ, URZ, URZ, URZ ;  /* 0x0000003f3f3ff290 */ /* 0x000fe4000fffe03f */
[----:B------:R-:W-:-:S05]  /*db70*/  @!P0 BRA `(.L_x_875) ;  /* 0x000001f000008947 */ /* 0x000fca0003800000 */
[----:B------:R-:W-:Y:S02]  /*db80*/  ISETP.NE.AND P1, PT, R163, RZ, PT ;  /* 0x000000ffa300720c */ /* 0x000fe40003f25270 */
[----:B------:R-:W-:Y:S02]  /*db90*/  ISETP.NE.AND P2, PT, R162, RZ, PT ;  /* 0x000000ffa200720c */ /* 0x000fe40003f45270 */
[----:B------:R-:W-:Y:S09]  /*dba0*/  ISETP.NE.AND P3, PT, R161, RZ, PT ;  /* 0x000000ffa100720c */ /* 0x000ff20003f65270 */
[----:B------:R-:W-:Y:S04]  /*dbb0*/  @P1 IMAD.WIDE.U32 R2, R194, 0x60, R126 ;  /* 0x00000060c2021825 */ /* 0x000fe800078e007e */
[----:B------:R-:W-:Y:S02]  /*dbc0*/  @P1 IMAD R0, R195, 0x60, RZ ;  /* 0x00000060c3001824 */ /* 0x000fe400078e02ff */
[----:B-1----:R-:W-:Y:S04]  /*dbd0*/  @P1 IMAD.WIDE.U32 R22, R60, 0x60, R132 ;  /* 0x000000603c161825 */ /* 0x002fe800078e0084 */
[----:B------:R-:W-:Y:S02]  /*dbe0*/  @P1 IMAD.IADD R3, R3, 0x1, R0 ;  /* 0x0000000103031824 */ /* 0x000fe400078e0200 */
[----:B------:R-:W-:Y:S03]  /*dbf0*/  @P1 IMAD R0, R61, 0x60, RZ ;  /* 0x000000603d001824 */ /* 0x000fe600078e02ff */
[----:B--2---:R1:W2:Y:S01]  /*dc00*/  @P1 LD.E.128 R4, [R2.64] ;  /* 0x0000000602041980 */ /* 0x0042a2000c101d00 */
[----:B------:R-:W-:Y:S01]  /*dc10*/  @P1 IMAD.IADD R23, R23, 0x1, R0 ;  /* 0x0000000117171824 */ /* 0x000fe200078e0200 */
[CC--:B-1----:R-:W-:Y:S04]  /*dc20*/  @P2 LEA R2, P0, R110.reuse, R126.reuse, 0x1 ;  /* 0x0000007e6e022211 */ /* 0x0c2fe800078008ff */
[-C--:B------:R-:W-:Y:S02]  /*dc30*/  @P2 LEA.HI.X R3, R110, R127.reuse, R109, 0x1, P0 ;  /* 0x0000007f6e032211 */ /* 0x080fe400000f0c6d */
[C---:B------:R-:W-:Y:S04]  /*dc40*/  @P3 LEA R34, P0, R116.reuse, R126, 0x1 ;  /* 0x0000007e74223211 */ /* 0x040fe800078008ff */
[----:B------:R-:W-:Y:S01]  /*dc50*/  @P3 LEA.HI.X R35, R116, R127, R115, 0x1, P0 ;  /* 0x0000007f74233211 */ /* 0x000fe200000f0c73 */
[----:B--2---:R1:W-:Y:S01]  /*dc60*/  @P1 ST.E.128 [R22.64], R4 ;  /* 0x0000000416001985 */ /* 0x0043e2000c101d06 */
[C---:B------:R-:W-:Y:S03]  /*dc70*/  @P2 LEA R36, P1, R84.reuse, R132, 0x1 ;  /* 0x0000008454242211 */ /* 0x040fe600078208ff */
[----:B------:R2:W3:Y:S01]  /*dc80*/  @P2 LD.E.128 R28, [R2.64] ;  /* 0x00000006021c2980 */ /* 0x0004e2000c101d00 */
[----:B------:R-:W-:Y:S02]  /*dc90*/  @P2 LEA.HI.X R37, R84, R133, R83, 0x1, P1 ;  /* 0x0000008554252211 */ /* 0x000fe400008f0c53 */
[----:B------:R-:W-:Y:S11]  /*dca0*/  ISETP.NE.AND P1, PT, R160, RZ, PT ;  /* 0x000000ffa000720c */ /* 0x000ff60003f25270 */
[----:B------:R-:W-:Y:S02]  /*dcb0*/  @!UPT UIADD3 URZ, URZ, URZ, URZ ;  /* 0x0000003f3f3ff290 */ /* 0x000fe4000fffe03f */
        /* <DEDUP_REMOVED lines=11> */
.L_x_875:
[----:B------:R-:W-:Y:S05]  /*dd70*/  BSYNC B3 ;  /* 0x0000000000037941 */ /* 0x000fea0003800000 */
.L_x_840:
[----:B------:R-:W-:Y:S01]  /*dd80*/  ISETP.NE.U32.AND P1, PT, R248, RZ, PT ;  /* 0x000000fff800720c */ /* 0x000fe20003f25070 */
[----:B-1----:R-:W3:Y:S01]  /*dd90*/  LD.E R3, [R20.64+0x128] ;  /* 0x0001280614037980 */ /* 0x002ee2000c101900 */
[----:B------:R-:W-:Y:S02]  /*dda0*/  BSSY B0, `(.L_x_946) ;  /* 0x000005f000007945 */ /* 0x000fe40003800000 */
[----:B------:R-:W-:Y:S01]  /*ddb0*/  ISETP.NE.AND.EX P1, PT, R249, RZ, PT, P1 ;  /* 0x000000fff900720c */ /* 0x000fe20003f25310 */
[----:B---3--:R-:W-:Y:S05]  /*ddc0*/  IMAD.U32 R3, R3, -0x40, RZ ;  /* 0xffffffc003037824 */ /* 0x008fea00078e00ff */
[C---:B--2---:R-:W-:Y:S04]  /*ddd0*/  LEA R126, P0, R3.reuse, R126, 0x1 ;  /* 0x0000007e037e7211 */ /* 0x044fe800078008ff */
[----:B------:R-:W-:Y:S03]  /*dde0*/  LEA.HI.X.SX32 R127, R3, R127, 0x1, P0 ;  /* 0x0000007f037f7211 */ /* 0x000fe600000f0eff */
[----:B------:R-:W-:-:S05]  /*ddf0*/  @!P1 BRA `(.L_x_947) ;  /* 0x0000051000009947 */ /* 0x000fca0003800000 */
[----:B------:R-:W-:Y:S04]  /*de00*/  IADD3 R0, R12, -0x1, RZ ;  /* 0xffffffff0c007810 */ /* 0x000fe80007ffe0ff */
[----:B------:R-:W-:Y:S11]  /*de10*/  ISETP.GT.AND P0, PT, R0, R95, PT ;  /* 0x0000005f0000720c */ /* 0x000ff60003f04270 */
[----:B------:R-:W-:Y:S02]  /*de20*/  @!UPT UIADD3 URZ, URZ, URZ, URZ ;  /* 0x0000003f3f3ff290 */ /* 0x000fe4000fffe03f */
[----:B------:R-:W-:-:S05]  /*de30*/  @!P0 BRA `(.L_x_948) ;  /* 0x0000055000008947 */ /* 0x000fca0003800000 */
[----:B------:R-:W-:Y:S01]  /*de40*/  IMAD.MOV.U32 R22, RZ, RZ, RZ ;  /* 0x000000ffff167224 */ /* 0x000fe200078e00ff */
[----:B------:R-:W2:Y:S01]  /*de50*/  LD.E R2, [R20.64+0x170] ;  /* 0x0001700614027980 */ /* 0x000ea2000c101900 */
[----:B------:R-:W-:Y:S03]  /*de60*/  IABS R8, R13 ;  /* 0x0000000d00087213 */ /* 0x000fe60000000000 */
[----:B------:R-:W3:Y:S06]  /*de70*/  LD.E.64 R26, [R20.64+0x40] ;  /* 0x00004006141a7980 */ /* 0x000eec000c101b00 */
[----:B------:R-:W4:Y:S01]  /*de80*/  LD.E.64 R24, [R20.64+0x20] ;  /* 0x0000200614187980 */ /* 0x000f22000c101b00 */
[-C--:B--2---:R-:W-:Y:S02]  /*de90*/  IABS R3, R2.reuse ;  /* 0x0000000200037213 */ /* 0x084fe40000000000 */
[----:B------:R-:W-:Y:S02]  /*dea0*/  IABS R7, R2 ;  /* 0x0000000200077213 */ /* 0x000fe40000000000 */
[----:B------:R-:W1:Y:S03]  /*deb0*/  I2F.RP R17, R3 ;  /* 0x0000000300117306 */ /* 0x000e660000209400 */
[----:B------:R-:W-:Y:S07]  /*dec0*/  IMAD.MOV R7, RZ, RZ, -R7 ;  /* 0x000000ffff077224 */ /* 0x000fee00078e0a07 */
[----:B-1----:R-:W1:Y:S02]  /*ded0*/  MUFU.RCP R0, R17 ;  /* 0x0000001100007308 */ /* 0x002e640000001000 */
[----:B-1----:R-:W-:Y:S02]  /*dee0*/  IADD3 R4, R0, 0xffffffe, RZ ;  /* 0x0ffffffe00047810 */ /* 0x002fe40007ffe0ff */
[----:B------:R-:W-:Y:S06]  /*def0*/  IADD3 R0, R16, -0x80, RZ ;  /* 0xffffff8010007810 */ /* 0x000fec0007ffe0ff */
[----:B------:R-:W1:Y:S01]  /*df00*/  F2I.FTZ.U32.TRUNC.NTZ R23, R4 ;  /* 0x0000000400177305 */ /* 0x000e62000021f000 */
[----:B------:R-:W2:Y:S01]  /*df10*/  LD.E.64 R16, [R20.64+0x38] ;  /* 0x0000380614107980 */ /* 0x000ea2000c101b00 */
[----:B------:R-:W-:Y:S01]  /*df20*/  IABS R5, R0 ;  /* 0x0000000000057213 */ /* 0x000fe20000000000 */
[--C-:B-1----:R-:W-:Y:S04]  /*df30*/  IMAD.MOV R6, RZ, RZ, -R23.reuse ;  /* 0x000000ffff067224 */ /* 0x102fe800078e0a17 */
[----:B------:R-:W-:Y:S04]  /*df40*/  IMAD R6, R6, R3, RZ ;  /* 0x0000000306067224 */ /* 0x000fe800078e02ff */
[----:B------:R-:W-:Y:S02]  /*df50*/  IMAD.HI.U32 R6, R23, R6, R22 ;  /* 0x0000000617067227 */ /* 0x000fe400078e0016 */
[----:B------:R-:W2:Y:S04]  /*df60*/  LD.E.64 R22, [R20.64+0x28] ;  /* 0x0000280614167980 */ /* 0x000ea8000c101b00 */
[C---:B------:R-:W-:Y:S04]  /*df70*/  IMAD.HI.U32 R4, R6.reuse, R5, RZ ;  /* 0x0000000506047227 */ /* 0x040fe800078e00ff */
[----:B------:R-:W-:Y:S04]  /*df80*/  IMAD.HI.U32 R6, R6, R8, RZ ;  /* 0x0000000806067227 */ /* 0x000fe800078e00ff */
[-C--:B------:R-:W-:Y:S02]  /*df90*/  IMAD R5, R4, R7.reuse, R5 ;  /* 0x0000000704057224 */ /* 0x080fe400078e0205 */
[----:B------:R-:W-:Y:S03]  /*dfa0*/  IMAD R8, R6, R7, R8 ;  /* 0x0000000706087224 */ /* 0x000fe600078e0208 */
[C---:B------:R-:W-:Y:S02]  /*dfb0*/  ISETP.GT.U32.AND P0, PT, R3.reuse, R5, PT ;  /* 0x000000050300720c */ /* 0x040fe40003f04070 */
[----:B------:R-:W-:Y:S11]  /*dfc0*/  ISETP.GT.U32.AND P3, PT, R3, R8, PT ;  /* 0x000000080300720c */ /* 0x000ff60003f64070 */
[--C-:B------:R-:W-:Y:S01]  /*dfd0*/  @!P0 IMAD.IADD R5, R5, 0x1, -R3.reuse ;  /* 0x0000000105058824 */ /* 0x100fe200078e0a03 */
[----:B------:R-:W-:Y:S01]  /*dfe0*/  @!P0 IADD3 R4, R4, 0x1, RZ ;  /* 0x0000000104048810 */ /* 0x000fe20007ffe0ff */
[----:B------:R-:W-:Y:S01]  /*dff0*/  @!P3 IMAD.IADD R8, R8, 0x1, -R3 ;  /* 0x000000010808b824 */ /* 0x000fe200078e0a03 */
[----:B------:R-:W-:Y:S02]  /*e000*/  @!P3 IADD3 R6, R6, 0x1, RZ ;  /* 0x000000010606b810 */ /* 0x000fe40007ffe0ff */
[-C--:B------:R-:W-:Y:S02]  /*e010*/  ISETP.GE.U32.AND P4, PT, R5, R3.reuse, PT ;  /* 0x000000030500720c */ /* 0x080fe40003f86070 */
[----:B------:R-:W-:Y:S02]  /*e020*/  ISETP.GE.U32.AND P5, PT, R8, R3, PT ;  /* 0x000000030800720c */ /* 0x000fe40003fa6070 */
[-C--:B------:R-:W-:Y:S02]  /*e030*/  LOP3.LUT R5, R13, R2.reuse, RZ, 0x3c, !PT ;  /* 0x000000020d057212 */ /* 0x080fe400078e3cff */
[-C--:B------:R-:W-:Y:S02]  /*e040*/  LOP3.LUT R3, R0, R2.reuse, RZ, 0x3c, !PT ;  /* 0x0000000200037212 */ /* 0x080fe400078e3cff */
[----:B------:R-:W-:Y:S02]  /*e050*/  ISETP.GE.AND P2, PT, R5, RZ, PT ;  /* 0x000000ff0500720c */ /* 0x000fe40003f46270 */
[----:B------:R-:W-:Y:S02]  /*e060*/  ISETP.GE.AND P1, PT, R3, RZ, PT ;  /* 0x000000ff0300720c */ /* 0x000fe40003f26270 */
[----:B------:R-:W-:Y:S02]  /*e070*/  ISETP.NE.AND P0, PT, R2, RZ, PT ;  /* 0x000000ff0200720c */ /* 0x000fe40003f05270 */
[----:B------:R-:W-:Y:S02]  /*e080*/  @P4 IADD3 R4, R4, 0x1, RZ ;  /* 0x0000000104044810 */ /* 0x000fe40007ffe0ff */
[----:B------:R-:W-:Y:S02]  /*e090*/  @P5 IADD3 R6, R6, 0x1, RZ ;  /* 0x0000000106065810 */ /* 0x000fe40007ffe0ff */
[----:B------:R-:W-:Y:S02]  /*e0a0*/  LOP3.LUT R3, RZ, R2, RZ, 0x33, !PT ;  /* 0x00000002ff037212 */ /* 0x000fe400078e33ff */
[----:B------:R-:W-:Y:S01]  /*e0b0*/  IADD3 R0, -R13, R0, RZ ;  /* 0x000000000d007210 */ /* 0x000fe20007ffe1ff */
[----:B------:R-:W-:Y:S02]  /*e0c0*/  @!P2 IMAD.MOV R6, RZ, RZ, -R6 ;  /* 0x000000ffff06a224 */ /* 0x000fe400078e0a06 */
[----:B------:R-:W-:Y:S05]  /*e0d0*/  @!P1 IMAD.MOV R4, RZ, RZ, -R4 ;  /* 0x000000ffff049224 */ /* 0x000fea00078e0a04 */
[C---:B------:R-:W-:Y:S02]  /*e0e0*/  SEL R4, R3.reuse, R4, !P0 ;  /* 0x0000000403047207 */ /* 0x040fe40004000000 */
[----:B------:R-:W-:Y:S02]  /*e0f0*/  SEL R3, R3, R6, !P0 ;  /* 0x0000000603037207 */ /* 0x000fe40004000000 */
[CC--:B------:R-:W-:Y:S02]  /*e100*/  LEA R30, P1, R4.reuse, R248.reuse, 0x2 ;  /* 0x000000f8041e7211 */ /* 0x0c0fe400078210ff */
[C---:B------:R-:W-:Y:S02]  /*e110*/  LEA R28, P0, R3.reuse, R248, 0x2 ;  /* 0x000000f8031c7211 */ /* 0x040fe400078010ff */
[-C--:B------:R-:W-:Y:S02]  /*e120*/  LEA.HI.X.SX32 R31, R4, R249.reuse, 0x2, P1 ;  /* 0x000000f9041f7211 */ /* 0x080fe400008f16ff */
[C---:B------:R-:W-:Y:S01]  /*e130*/  LEA.HI.X.SX32 R29, R3.reuse, R249, 0x2, P0 ;  /* 0x000000f9031d7211 */ /* 0x040fe200000f16ff */
[----:B------:R-:W-:Y:S02]  /*e140*/  IMAD.IADD R3, R3, 0x1, -R4 ;  /* 0x0000000103037824 */ /* 0x000fe400078e0a04 */
[----:B------:R-:W2:Y:S02]  /*e150*/  LD.E R5, [R30.64] ;  /* 0x000000061e057980 */ /* 0x000ea4000c101900 */
[----:B------:R-:W-:Y:S02]  /*e160*/  IMAD R0, R3, R2, R0 ;  /* 0x0000000203007224 */ /* 0x000fe400078e0200 */
[----:B------:R1:W2:Y:S02]  /*e170*/  LD.E R6, [R28.64] ;  /* 0x000000061c067980 */ /* 0x0002a4000c101900 */
[-C--:B---3--:R-:W-:Y:S01]  /*e180*/  IMAD R4, R27, R0.reuse, RZ ;  /* 0x000000001b047224 */ /* 0x088fe200078e02ff */
[----:B------:R-:W-:Y:S01]  /*e190*/  SHF.R.S32.HI R3, RZ, 0x1f, R0 ;  /* 0x0000001fff037819 */ /* 0x000fe20000011400 */
[C---:B-1----:R-:W-:Y:S04]  /*e1a0*/  IMAD.WIDE.U32 R28, R26.reuse, R0, RZ ;  /* 0x000000001a1c7225 */ /* 0x042fe800078e00ff */
[----:B--2---:R-:W-:Y:S02]  /*e1b0*/  IMAD.IADD R6, R5, 0x1, -R6 ;  /* 0x0000000105067824 */ /* 0x004fe400078e0a06 */
[----:B------:R-:W-:Y:S02]  /*e1c0*/  IMAD R5, R26, R3, R4 ;  /* 0x000000031a057224 */ /* 0x000fe400078e0204 */
[-C--:B----4-:R-:W-:Y:S01]  /*e1d0*/  IMAD R4, R25, R6.reuse, RZ ;  /* 0x0000000619047224 */ /* 0x090fe200078e02ff */
[----:B------:R-:W-:Y:S01]  /*e1e0*/  SHF.R.S32.HI R7, RZ, 0x1f, R6 ;  /* 0x0000001fff077819 */ /* 0x000fe20000011406 */
[C---:B------:R-:W-:Y:S04]  /*e1f0*/  IMAD.WIDE.U32 R26, R24.reuse, R6, RZ ;  /* 0x00000006181a7225 */ /* 0x040fe800078e00ff */
[-C--:B------:R-:W-:Y:S01]  /*e200*/  IMAD R4, R24, R7.reuse, R4 ;  /* 0x0000000718047224 */ /* 0x080fe200078e0204 */
[----:B------:R-:W-:Y:S01]  /*e210*/  MOV R24, R28 ;  /* 0x0000001c00187202 */ /* 0x000fe20000000f00 */
[----:B------:R-:W-:Y:S02]  /*e220*/  IMAD.IADD R25, R29, 0x1, R5 ;  /* 0x000000011d197824 */ /* 0x000fe400078e0205 */
[----:B------:R-:W-:Y:S02]  /*e230*/  IMAD.IADD R27, R27, 0x1, R4 ;  /* 0x000000011b1b7824 */ /* 0x000fe400078e0204 */
[----:B------:R-:W-:Y:S04]  /*e240*/  IMAD.WIDE.U32 R24, R6, R22, R24 ;  /* 0x0000001606187225 */ /* 0x000fe800078e0018 */
[----:B------:R-:W-:Y:S01]  /*e250*/  IMAD R6, R23, R6, RZ ;  /* 0x0000000617067224 */ /* 0x000fe200078e02ff */
[----:B------:R-:W-:Y:S01]  /*e260*/  LEA R134, P1, R24, R134, 0x1 ;  /* 0x0000008618867211 */ /* 0x000fe200078208ff */
[----:B------:R-:W-:Y:S02]  /*e270*/  IMAD R4, R17, R0, RZ ;  /* 0x0000000011047224 */ /* 0x000fe400078e02ff */
[----:B------:R-:W-:Y:S04]  /*e280*/  IMAD.WIDE.U32 R26, R0, R16, R26 ;  /* 0x00000010001a7225 */ /* 0x000fe800078e001a */
[----:B------:R-:W-:Y:S01]  /*e290*/  IMAD R6, R22, R7, R6 ;  /* 0x0000000716067224 */ /* 0x000fe200078e0206 */
[----:B------:R-:W-:Y:S01]  /*e2a0*/  LEA R132, P0, R26, R132, 0x1 ;  /* 0x000000841a847211 */ /* 0x000fe200078008ff */
[----:B------:R-:W-:Y:S02]  /*e2b0*/  IMAD R4, R16, R3, R4 ;  /* 0x0000000310047224 */ /* 0x000fe400078e0204 */
[----:B------:R-:W-:Y:S02]  /*e2c0*/  IMAD.IADD R6, R25, 0x1, R6 ;  /* 0x0000000119067824 */ /* 0x000fe400078e0206 */
[----:B------:R-:W-:Y:S03]  /*e2d0*/  IMAD.IADD R4, R27, 0x1, R4 ;  /* 0x000000011b047824 */ /* 0x000fe600078e0204 */
[----:B------:R-:W-:Y:S02]  /*e2e0*/  LEA.HI.X R135, R24, R135, R6, 0x1, P1 ;  /* 0x0000008718877211 */ /* 0x000fe400008f0c06 */
[----:B------:R-:W-:Y:S01]  /*e2f0*/  LEA.HI.X R133, R26, R133, R4, 0x1, P0 ;  /* 0x000000851a857211 */ /* 0x000fe200000f0c04 */
[----:B------:R-:W-:-:S05]  /*e300*/  BRA `(.L_x_948) ;  /* 0x0000008000007947 */ /* 0x000fca0003800000 */
.L_x_947:
[----:B------:R-:W2:Y:S04]  /*e310*/  LD.E R5, [R20.64+0x40] ;  /* 0x0000400614057980 */ /* 0x000ea8000c101900 */
[----:B------:R-:W3:Y:S02]  /*e320*/  LD.E R3, [R20.64+0x38] ;  /* 0x0000380614037980 */ /* 0x000ee4000c101900 */
[----:B---3--:R-:W-:Y:S02]  /*e330*/  IMAD.U32 R3, R3, -0x40, RZ ;  /* 0xffffffc003037824 */ /* 0x008fe400078e00ff */
[----:B--2---:R-:W-:Y:S03]  /*e340*/  IMAD.U32 R5, R5, -0x40, RZ ;  /* 0xffffffc005057824 */ /* 0x004fe600078e00ff */
[----:B------:R-:W-:Y:S02]  /*e350*/  LEA R132, P0, R3, R132, 0x1 ;  /* 0x0000008403847211 */ /* 0x000fe400078008ff */
[----:B------:R-:W-:Y:S02]  /*e360*/  LEA R134, P1, R5, R134, 0x1 ;  /* 0x0000008605867211 */ /* 0x000fe400078208ff */
[----:B------:R-:W-:Y:S02]  /*e370*/  LEA.HI.X.SX32 R133, R3, R133, 0x1, P0 ;  /* 0x0000008503857211 */ /* 0x000fe400000f0eff */
[----:B------:R-:W-:Y:S04]  /*e380*/  LEA.HI.X.SX32 R135, R5, R135, 0x1, P1 ;  /* 0x0000008705877211 */ /* 0x000fe800008f0eff */
.L_x_948:
[----:B------:R-:W-:Y:S05]  /*e390*/  BSYNC B0 ;  /* 0x0000000000007941 */ /* 0x000fea0003800000 */
.L_x_946:
[----:B------:R-:W-:Y:S04]  /*e3a0*/  IADD3 R12, R12, -0x1, RZ ;  /* 0xffffffff0c0c7810 */ /* 0x000fe80007ffe0ff */
[----:B------:R-:W-:Y:S11]  /*e3b0*/  ISETP.GT.AND P0, PT, R12, R95, PT ;  /* 0x0000005f0c00720c */ /* 0x000ff60003f04270 */
[----:B------:R-:W-:Y:S02]  /*e3c0*/  @!UPT UIADD3 URZ, URZ, URZ, URZ ;  /* 0x0000003f3f3ff290 */ /* 0x000fe4000fffe03f */
[----:B------:R-:W-:-:S05]  /*e3d0*/  @P0 BRA `(.L_x_949) ;  /* 0xffff49f000000947 */ /* 0x000fca000383ffff */
.L_x_831:
[----:B------:R-:W-:Y:S01]  /*e3e0*/  WARPSYNC 0xffffffff ;  /* 0xffffffff00007948 */ /* 0x000fe20003800000 */
[----:B------:R-:W-:Y:S06]  /*e3f0*/  BAR.SYNC.DEFER_BLOCKING 0x0 ;  /* 0x0000000000007b1d */ /* 0x000fec0000010000 */
[----:B------:R-:W2:Y:S01]  /*e400*/  LD.E R0, [R20.64+0xd0] ;  /* 0x0000d00614007980 */ /* 0x000ea2000c101900 */
[----:B------:R-:W-:Y:S01]  /*e410*/  BSSY B3, `(.L_x_950) ;  /* 0x00009e8000037945 */ /* 0x000fe20003800000 */
[----:B------:R-:W-:Y:S01]  /*e420*/  IMAD.SHL.U32 R245, R170, 0x2, RZ ;  /* 0x00000002aaf57824 */ /* 0x000fe200078e00ff */
[C---:B------:R-:W-:Y:S01]  /*e430*/  SHF.L.U64.HI R13, R184.reuse, 0x4, R185 ;  /* 0x00000004b80d7819 */ /* 0x040fe200000102b9 */
[----:B------:R-:W-:Y:S01]  /*e440*/  IMAD.SHL.U32 R5, R184, 0x10, RZ ;  /* 0x00000010b8057824 */ /* 0x000fe200078e00ff */
[----:B--2---:R-:W-:-:S13]  /*e450*/  ISETP.NE.AND P0, PT, R0, RZ, PT ;  /* 0x000000ff0000720c */ /* 0x004fda0003f05270 */
[----:B------:R-:W-:Y:S05]  /*e460*/  @!P0 BRA `(.L_x_951) ;  /* 0x000094d000008947 */ /* 0x000fea0003800000 */
[----:B------:R-:W2:Y:S01]  /*e470*/  LD.E.64 R2, [R20.64+0xf0] ;  /* 0x0000f00614027980 */ /* 0x000ea2000c101b00 */
[----:B------:R-:W-:-:S03]  /*e480*/  IMAD.MOV.U32 R6, RZ, RZ, RZ ;  /* 0x000000ffff067224 */ /* 0x000fc600078e00ff */
[----:B------:R-:W3:Y:S04]  /*e490*/  LD.E.U8 R4, [R20.64+0x1b3] ;  /* 0x0001b30614047980 */ /* 0x000ee8000c101100 */
[----:B------:R1:W5:Y:S04]  /*e4a0*/  LD.E.64 R22, [R20.64+0x148] ;  /* 0x0001480614167980 */ /* 0x000368000c101b00 */
[----:B------:R1:W5:Y:S01]  /*e4b0*/  LD.E.64 R26, [R20.64+0x150] ;  /* 0x00015006141a7980 */ /* 0x000362000c101b00 */
[----:B--2---:R-:W-:-:S04]  /*e4c0*/  ISETP.NE.U32.AND P1, PT, R2, RZ, PT ;  /* 0x000000ff0200720c */ /* 0x004fc80003f25070 */
[----:B------:R-:W-:-:S13]  /*e4d0*/  ISETP.NE.AND.EX P1, PT, R3, RZ, PT, P1 ;  /* 0x000000ff0300720c */ /* 0x000fda0003f25310 */
[C---:B------:R-:W-:Y:S02]  /*e4e0*/  @P1 LEA R16, P0, R242.reuse, R2, 0x2 ;  /* 0x00000002f2101211 */ /* 0x040fe400078010ff */
[----:B------:R1:W5:Y:S02]  /*e4f0*/  LD.E R2, [R20.64+0xc0] ;  /* 0x0000c00614027980 */ /* 0x000364000c101900 */
[----:B------:R-:W-:-:S05]  /*e500*/  @P1 LEA.HI.X R17, R242, R3, R71, 0x2, P0 ;  /* 0x00000003f2111211 */ /* 0x000fca00000f1447 */
[----:B------:R2:W4:Y:S01]  /*e510*/  @P1 LD.E R6, [R16.64] ;  /* 0x0000000610061980 */ /* 0x000522000c101900 */
[----:B------:R-:W-:Y:S02]  /*e520*/  LEA.HI R3, R0, R0, RZ, 0x1 ;  /* 0x0000000000037211 */ /* 0x000fe400078f08ff */
[-C--:B------:R-:W-:Y:S02]  /*e530*/  IADD3 R5, P1, R5, R180.reuse, RZ ;  /* 0x000000b405057210 */ /* 0x080fe40007f3e0ff */
[C---:B------:R-:W-:Y:S02]  /*e540*/  LEA R7, P0, R184.reuse, R180, 0x5 ;  /* 0x000000b4b8077211 */ /* 0x040fe400078028ff */
[----:B------:R-:W-:Y:S01]  /*e550*/  SHF.R.S32.HI R3, RZ, 0x1, R3 ;  /* 0x00000001ff037819 */ /* 0x000fe20000011403 */
[----:B------:R-:W-:Y:S01]  /*e560*/  IMAD.X R12, R13, 0x1, R183, P1 ;  /* 0x000000010d0c7824 */ /* 0x000fe200008e06b7 */
[----:B------:R-:W-:Y:S02]  /*e570*/  LEA.HI.X R13, R184, R183, R185, 0x5, P0 ;  /* 0x000000b7b80d7211 */ /* 0x000fe400000f2cb9 */
[----:B---3--:R-:W-:Y:S01]  /*e580*/  ISETP.NE.AND P4, PT, R4, RZ, PT ;  /* 0x000000ff0400720c */ /* 0x008fe20003f85270 */
[----:B------:R-:W-:Y:S01]  /*e590*/  IMAD.MOV.U32 R182, RZ, RZ, R180 ;  /* 0x000000ffffb67224 */ /* 0x000fe200078e00b4 */
[----:B-----5:R-:W-:-:S02]  /*e5a0*/  LEA R34, P2, R180, R186, 0x1 ;  /* 0x000000bab4227211 */ /* 0x020fc400078408ff */
[-C--:B------:R-:W-:Y:S02]  /*e5b0*/  LEA R32, P1, R5, R186.reuse, 0x1 ;  /* 0x000000ba05207211 */ /* 0x080fe400078208ff */
[----:B------:R-:W-:Y:S01]  /*e5c0*/  LEA R30, P0, R7, R186, 0x1 ;  /* 0x000000ba071e7211 */ /* 0x000fe200078008ff */
[----:B------:R-:W-:Y:S01]  /*e5d0*/  IMAD R8, R185, 0x30, RZ ;  /* 0x00000030b9087824 */ /* 0x000fe200078e02ff */
[-CC-:B------:R-:W-:Y:S01]  /*e5e0*/  LEA.HI.X R35, R180, R187.reuse, R183.reuse, 0x1, P2 ;  /* 0x000000bbb4237211 */ /* 0x180fe200010f0cb7 */
[----:B------:R-:W-:Y:S01]  /*e5f0*/  IMAD.WIDE.U32 R182, R184, 0x30, R182 ;  /* 0x00000030b8b67825 */ /* 0x000fe200078e00b6 */
[----:B------:R-:W-:-:S03]  /*e600*/  LEA.HI.X R33, R5, R187, R12, 0x1, P1 ;  /* 0x000000bb05217211 */ /* 0x000fc600008f0c0c */
[----:B--2---:R-:W-:Y:S01]  /*e610*/  IMAD R17, R176, R3, R166 ;  /* 0x00000003b0117224 */ /* 0x004fe200078e02a6 */
[----:B------:R-:W-:Y:S01]  /*e620*/  LEA.HI.X R31, R7, R187, R13, 0x1, P0 ;  /* 0x000000bb071f7211 */ /* 0x000fe200000f0c0d */
[----:B------:R-:W-:Y:S02]  /*e630*/  IMAD.IADD R12, R244, 0x1, -R55 ;  /* 0x00000001f40c7824 */ /* 0x000fe400078e0a37 */
[----:B------:R-:W-:Y:S01]  /*e640*/  IMAD.IADD R7, R166, 0x1, R17 ;  /* 0x00000001a6077824 */ /* 0x000fe200078e0211 */
[----:B------:R-:W-:Y:S01]  /*e650*/  LEA R28, P1, R182, R186, 0x1 ;  /* 0x000000bab61c7211 */ /* 0x000fe200078208ff */
[----:B------:R-:W-:Y:S01]  /*e660*/  IMAD.IADD R5, R183, 0x1, R8 ;  /* 0x00000001b7057824 */ /* 0x000fe200078e0208 */
[----:B------:R-:W-:Y:S01]  /*e670*/  ISETP.GE.AND P0, PT, R176, R12, PT ;  /* 0x0000000cb000720c */ /* 0x000fe20003f06270 */
[----:B------:R-:W-:-:S03]  /*e680*/  IMAD.SHL.U32 R13, R3, 0x10, RZ ;  /* 0x00000010030d7824 */ /* 0x000fc600078e00ff */
[----:B------:R-:W-:Y:S02]  /*e690*/  ISETP.GT.AND P0, PT, R148, -0x8, !P0 ;  /* 0xfffffff89400780c */ /* 0x000fe40004704270 */
[----:B------:R-:W-:Y:S02]  /*e6a0*/  LEA.HI.X R29, R182, R187, R5, 0x1, P1 ;  /* 0x000000bbb61d7211 */ /* 0x000fe400008f0c05 */
[----:B----4-:R-:W-:-:S05]  /*e6b0*/  IADD3 R6, R6, R96, R55 ;  /* 0x0000006006067210 */ /* 0x010fca0007ffe037 */
[----:B------:R-:W-:-:S05]  /*e6c0*/  IMAD R4, R6, R3, RZ ;  /* 0x0000000306047224 */ /* 0x000fca00078e02ff */
[----:B------:R-:W-:Y:S02]  /*e6d0*/  SHF.R.S32.HI R24, RZ, 0x1f, R4 ;  /* 0x0000001fff187819 */ /* 0x000fe40000011404 */
[C---:B------:R-:W-:Y:S02]  /*e6e0*/  IADD3 R16, P3, R4.reuse, R17, RZ ;  /* 0x0000001104107210 */ /* 0x040fe40007f7e0ff */
[----:B------:R-:W-:Y:S02]  /*e6f0*/  IADD3 R8, P2, R4, R7, RZ ;  /* 0x0000000704087210 */ /* 0x000fe40007f5e0ff */
[-C--:B------:R-:W-:Y:S02]  /*e700*/  LEA.HI.X.SX32 R17, R17, R24.reuse, 0x1, P3 ;  /* 0x0000001811117211 */ /* 0x080fe400018f0eff */
[----:B------:R-:W-:Y:S01]  /*e710*/  LEA.HI.X.SX32 R24, R7, R24, 0x1, P2 ;  /* 0x0000001807187211 */ /* 0x000fe200010f0eff */
[----:B------:R-:W-:Y:S05]  /*e720*/  @!P4 BRA `(.L_x_952) ;  /* 0x000034d00000c947 */ /* 0x000fea0003800000 */
[----:B-1----:R-:W-:Y:S01]  /*e730*/  BSSY B2, `(.L_x_953) ;  /* 0x00000d1000027945 */ /* 0x002fe20003800000 */
[----:B------:R-:W-:Y:S05]  /*e740*/  @!P0 BRA `(.L_x_954) ;  /* 0x00000cf000008947 */ /* 0x000fea0003800000 */
[----:B------:R-:W-:Y:S01]  /*e750*/  ISETP.GE.AND P2, PT, R14, R2, PT ;  /* 0x000000020e00720c */ /* 0x000fe20003f46270 */
[C---:B------:R-:W-:Y:S01]  /*e760*/  IMAD.SHL.U32 R25, R16.reuse, 0x2, RZ ;  /* 0x0000000210197824 */ /* 0x040fe200078e00ff */
[----:B------:R-:W-:Y:S01]  /*e770*/  SHF.L.U64.HI R5, R16, 0x1, R17 ;  /* 0x0000000110057819 */ /* 0x000fe20000010211 */
[----:B------:R-:W-:Y:S03]  /*e780*/  BSSY B1, `(.L_x_955) ;  /* 0x0000035000017945 */ /* 0x000fe60003800000 */
[----:B------:R-:W-:-:S02]  /*e790*/  IADD3 R18, P1, R22, R25, RZ ;  /* 0x0000001916127210 */ /* 0x000fc40007f3e0ff */
[----:B------:R-:W-:-:S03]  /*e7a0*/  IADD3 R24, P0, R26, R25, RZ ;  /* 0x000000191a187210 */ /* 0x000fc60007f1e0ff */
[--C-:B------:R-:W-:Y:S02]  /*e7b0*/  IMAD.X R19, R23, 0x1, R5.reuse, P1 ;  /* 0x0000000117137824 */ /* 0x100fe400008e0605 */
[----:B------:R1:W-:Y:S01]  /*e7c0*/  @P2 STS.128 [R245], RZ ;  /* 0x000000fff5002388 */ /* 0x0003e20000000c00 */
[----:B------:R-:W-:Y:S01]  /*e7d0*/  IMAD.X R25, R27, 0x1, R5, P0 ;  /* 0x000000011b197824 */ /* 0x000fe200000e0605 */
[----:B------:R-:W-:Y:S05]  /*e7e0*/  @P2 BRA `(.L_x_956) ;  /* 0x000002e000002947 */ /* 0x000fea0003800000 */
[----:B------:R2:W5:Y:S01]  /*e7f0*/  LD.E.128 R36, [R34.64] ;  /* 0x0000000622247980 */ /* 0x000562000c101d00 */
[----:B------:R-:W-:Y:S01]  /*e800*/  ISETP.GE.AND P0, PT, R14, R0, PT ;  /* 0x000000000e00720c */ /* 0x000fe20003f06270 */
[----:B------:R-:W-:-:S12]  /*e810*/  BSSY B0, `(.L_x_957) ;  /* 0x000002a000007945 */ /* 0x000fd80003800000 */
[----:B------:R-:W-:Y:S05]  /*e820*/  @P0 BRA `(.L_x_958) ;  /* 0x0000028000000947 */ /* 0x000fea0003800000 */
[----:B------:R-:W3:Y:S04]  /*e830*/  LD.E.64 R4, [R24.64] ;  /* 0x0000000618047980 */ /* 0x000ee8000c101b00 */
[----:B------:R-:W4:Y:S01]  /*e840*/  LD.E.64 R6, [R18.64] ;  /* 0x0000000612067980 */ /* 0x000f22000c101b00 */
[--C-:B-----5:R-:W-:Y:S01]  /*e850*/  HADD2.F32 R43, -RZ, R37.reuse.H0_H0 ;  /* 0x20000025ff2b7230 */ /* 0x120fe20000004100 */
[----:B------:R-:W-:Y:S01]  /*e860*/  MOV R42, R38 ;  /* 0x00000026002a7202 */ /* 0x000fe20000000f00 */
[----:B------:R-:W-:Y:S02]  /*e870*/  HADD2.F32 R44, -RZ, R37.H1_H1 ;  /* 0x30000025ff2c7230 */ /* 0x000fe40000004100 */
[--C-:B------:R-:W-:Y:S02]  /*e880*/  HADD2.F32 R41, -RZ, R39.reuse.H1_H1 ;  /* 0x30000027ff297230 */ /* 0x100fe40000004100 */
[----:B------:R-:W-:-:S02]  /*e890*/  HADD2.F32 R49, -RZ, R39.H0_H0 ;  /* 0x20000027ff317230 */ /* 0x000fc40000004100 */
[----:B---3--:R-:W-:Y:S02]  /*e8a0*/  HADD2.F32 R37, -RZ, R4.H1_H1 ;  /* 0x30000004ff257230 */ /* 0x008fe40000004100 */
[----:B------:R-:W-:Y:S02]  /*e8b0*/  HADD2.F32 R8, -RZ, R5.H1_H1 ;  /* 0x30000005ff087230 */ /* 0x000fe40000004100 */
[--C-:B----4-:R-:W-:Y:S01]  /*e8c0*/  HADD2.F32 R40, -RZ, R6.reuse.H1_H1 ;  /* 0x30000006ff287230 */ /* 0x110fe20000004100 */
[CC--:B------:R-:W-:Y:S01]  /*e8d0*/  FMUL.FTZ R45, R44.reuse, R37.reuse ;  /* 0x000000252c2d7220 */ /* 0x0c0fe20000410000 */
[----:B------:R-:W-:Y:S01]  /*e8e0*/  HADD2.F32 R38, -RZ, R7.H1_H1 ;  /* 0x30000007ff267230 */ /* 0x000fe20000004100 */
[C---:B------:R-:W-:Y:S01]  /*e8f0*/  FMUL.FTZ R39, R41.reuse, R8 ;  /* 0x0000000829277220 */ /* 0x040fe20000410000 */
[----:B------:R-:W-:Y:S01]  /*e900*/  HADD2.F32 R6, -RZ, R6.H0_H0 ;  /* 0x20000006ff067230 */ /* 0x000fe20000004100 */
[----:B------:R-:W-:Y:S01]  /*e910*/  FMUL.FTZ R44, R44, R40 ;  /* 0x000000282c2c7220 */ /* 0x000fe20000410000 */
[----:B------:R-:W-:Y:S01]  /*e920*/  HADD2.F32 R4, -RZ, R4.H0_H0 ;  /* 0x20000004ff047230 */ /* 0x000fe20000004100 */
[-C--:B------:R-:W-:Y:S01]  /*e930*/  FMUL.FTZ R41, R41, R38.reuse ;  /* 0x0000002629297220 */ /* 0x080fe20000410000 */
[----:B------:R-:W-:Y:S01]  /*e940*/  HADD2.F32 R5, -RZ, R5.H0_H0 ;  /* 0x20000005ff057230 */ /* 0x000fe20000004100 */
[----:B------:R-:W-:Y:S01]  /*e950*/  FFMA.FTZ R44, R43, R37, R44 ;  /* 0x000000252b2c7223 */ /* 0x000fe2000001002c */
[----:B------:R-:W-:Y:S01]  /*e960*/  HADD2.F32 R37, -RZ, R36.H1_H1 ;  /* 0x30000024ff257230 */ /* 0x000fe20000004100 */
[C---:B------:R-:W-:Y:S01]  /*e970*/  FFMA.FTZ R39, R49.reuse, R38, -R39 ;  /* 0x0000002631277223 */ /* 0x040fe20000010827 */
[----:B------:R-:W-:Y:S01]  /*e980*/  HADD2.F32 R38, -RZ, R42.H1_H1 ;  /* 0x3000002aff267230 */ /* 0x000fe20000004100 */
[----:B------:R-:W-:Y:S01]  /*e990*/  FFMA.FTZ R8, R49, R8, R41 ;  /* 0x0000000831087223 */ /* 0x000fe20000010029 */
[----:B------:R-:W-:Y:S01]  /*e9a0*/  HADD2.F32 R7, -RZ, R7.H0_H0 ;  /* 0x20000007ff077230 */ /* 0x000fe20000004100 */
[----:B------:R-:W-:Y:S01]  /*e9b0*/  FFMA.FTZ R45, R43, R40, -R45 ;  /* 0x000000282b2d7223 */ /* 0x000fe2000001082d */
[----:B------:R-:W-:Y:S01]  /*e9c0*/  HADD2.F32 R41, -RZ, R36.H0_H0 ;  /* 0x20000024ff297230 */ /* 0x000fe20000004100 */
[C---:B------:R-:W-:Y:S01]  /*e9d0*/  FMUL.FTZ R36, R37.reuse, R4 ;  /* 0x0000000425247220 */ /* 0x040fe20000410000 */
[----:B------:R-:W-:Y:S01]  /*e9e0*/  HADD2.F32 R42, -RZ, R42.H0_H0 ;  /* 0x2000002aff2a7230 */ /* 0x000fe20000004100 */
[----:B------:R-:W-:Y:S01]  /*e9f0*/  FMUL.FTZ R40, R37, R6 ;  /* 0x0000000625287220 */ /* 0x000fe20000410000 */
[----:B------:R-:W-:Y:S01]  /*ea00*/  F2FP.PACK_AB R44, R44, R45 ;  /* 0x0000002d2c2c723e */ /* 0x000fe200000000ff */
[----:B------:R-:W-:Y:S01]  /*ea10*/  FMUL.FTZ R37, R38, R5 ;  /* 0x0000000526257220 */ /* 0x000fe20000410000 */
[----:B------:R-:W-:Y:S01]  /*ea20*/  F2FP.PACK_AB R39, R8, R39 ;  /* 0x000000270827723e */ /* 0x000fe200000000ff */
[----:B------:R-:W-:-:S02]  /*ea30*/  FMUL.FTZ R38, R38, R7 ;  /* 0x0000000726267220 */ /* 0x000fc40000410000 */
[C---:B------:R-:W-:Y:S02]  /*ea40*/  FFMA.FTZ R36, R41.reuse, R6, -R36 ;  /* 0x0000000629247223 */ /* 0x040fe40000010824 */
[C---:B------:R-:W-:Y:S02]  /*ea50*/  FFMA.FTZ R37, R42.reuse, R7, -R37 ;  /* 0x000000072a257223 */ /* 0x040fe40000010825 */
[----:B------:R-:W-:Y:S02]  /*ea60*/  FFMA.FTZ R38, R42, R5, R38 ;  /* 0x000000052a267223 */ /* 0x000fe40000010026 */
[----:B------:R-:W-:-:S03]  /*ea70*/  FFMA.FTZ R41, R41, R4, R40 ;  /* 0x0000000429297223 */ /* 0x000fc60000010028 */
[----:B------:R-:W-:Y:S02]  /*ea80*/  F2FP.PACK_AB R38, R38, R37 ;  /* 0x000000252626723e */ /* 0x000fe400000000ff */
[----:B------:R-:W-:Y:S02]  /*ea90*/  F2FP.PACK_AB R36, R41, R36 ;  /* 0x000000242924723e */ /* 0x000fe400000000ff */
[----:B------:R-:W-:Y:S02]  /*eaa0*/  MOV R37, R44 ;  /* 0x0000002c00257202 */ /* 0x000fe40000000f00 */
.L_x_958:
[----:B------:R-:W-:Y:S05]  /*eab0*/  BSYNC B0 ;  /* 0x0000000000007941 */ /* 0x000fea0003800000 */
.L_x_957:
[----:B-----5:R3:W-:Y:S02]  /*eac0*/  STS.128 [R245], R36 ;  /* 0x00000024f5007388 */ /* 0x0207e40000000c00 */
.L_x_956:
[----:B------:R-:W-:Y:S05]  /*ead0*/  BSYNC B1 ;  /* 0x0000000000017941 */ /* 0x000fea0003800000 */
.L_x_955:
[----:B------:R-:W-:Y:S01]  /*eae0*/  ISETP.GE.AND P0, PT, R11, R2, PT ;  /* 0x000000020b00720c */ /* 0x000fe20003f06270 */
[----:B------:R-:W-:-:S12]  /*eaf0*/  BSSY B1, `(.L_x_959) ;  /* 0x0000031000017945 */ /* 0x000fd80003800000 */
[----:B------:R4:W-:Y:S01]  /*eb00*/  @P0 STS.128 [R245+0x2000], RZ ;  /* 0x002000fff5000388 */ /* 0x0009e20000000c00 */
[----:B------:R-:W-:Y:S05]  /*eb10*/  @P0 BRA `(.L_x_960) ;  /* 0x000002e000000947 */ /* 0x000fea0003800000 */
[----:B---3--:R3:W5:Y:S01]  /*eb20*/  LD.E.128 R36, [R34.64+0x80] ;  /* 0x0000800622247980 */ /* 0x008762000c101d00 */
[----:B------:R-:W-:Y:S01]  /*eb30*/  ISETP.GE.AND P0, PT, R11, R0, PT ;  /* 0x000000000b00720c */ /* 0x000fe20003f06270 */
[----:B------:R-:W-:-:S12]  /*eb40*/  BSSY B0, `(.L_x_961) ;  /* 0x000002a000007945 */ /* 0x000fd80003800000 */
[----:B------:R-:W-:Y:S05]  /*eb50*/  @P0 BRA `(.L_x_962) ;  /* 0x0000028000000947 */ /* 0x000fea0003800000 */
[----:B--2---:R-:W2:Y:S04]  /*eb60*/  LD.E.64 R4, [R24.64+0x40] ;  /* 0x0000400618047980 */ /* 0x004ea8000c101b00 */
[----:B---3--:R-:W3:Y:S01]  /*eb70*/  LD.E.64 R6, [R18.64+0x40] ;  /* 0x0000400612067980 */ /* 0x008ee2000c101b00 */
[--C-:B-----5:R-:W-:Y:S01]  /*eb80*/  HADD2.F32 R43, -RZ, R37.reuse.H0_H0 ;  /* 0x20000025ff2b7230 */ /* 0x120fe20000004100 */
[----:B------:R-:W-:Y:S01]  /*eb90*/  MOV R42, R38 ;  /* 0x00000026002a7202 */ /* 0x000fe20000000f00 */
[----:B------:R-:W-:Y:S02]  /*eba0*/  HADD2.F32 R44, -RZ, R37.H1_H1 ;  /* 0x30000025ff2c7230 */ /* 0x000fe40000004100 */
[--C-:B------:R-:W-:Y:S02]  /*ebb0*/  HADD2.F32 R41, -RZ, R39.reuse.H1_H1 ;  /* 0x30000027ff297230 */ /* 0x100fe40000004100 */
[----:B------:R-:W-:-:S02]  /*ebc0*/  HADD2.F32 R49, -RZ, R39.H0_H0 ;  /* 0x20000027ff317230 */ /* 0x000fc40000004100 */
[----:B--2---:R-:W-:Y:S02]  /*ebd0*/  HADD2.F32 R37, -RZ, R4.H1_H1 ;  /* 0x30000004ff257230 */ /* 0x004fe40000004100 */
[----:B------:R-:W-:Y:S02]  /*ebe0*/  HADD2.F32 R8, -RZ, R5.H1_H1 ;  /* 0x30000005ff087230 */ /* 0x000fe40000004100 */
[--C-:B---3--:R-:W-:Y:S01]  /*ebf0*/  HADD2.F32 R40, -RZ, R6.reuse.H1_H1 ;  /* 0x30000006ff287230 */ /* 0x108fe20000004100 */
        /* <DEDUP_REMOVED lines=30> */
.L_x_962:
[----:B------:R-:W-:Y:S05]  /*ede0*/  BSYNC B0 ;  /* 0x0000000000007941 */ /* 0x000fea0003800000 */
.L_x_961:
[----:B-----5:R1:W-:Y:S02]  /*edf0*/  STS.128 [R245+0x2000], R36 ;  /* 0x00200024f5007388 */ /* 0x0203e40000000c00 */
.L_x_960:
[----:B------:R-:W-:Y:S05]  /*ee00*/  BSYNC B1 ;  /* 0x0000000000017941 */ /* 0x000fea0003800000 */
.L_x_959:
[----:B------:R-:W-:Y:S01]  /*ee10*/  ISETP.GE.AND P0, PT, R10, R2, PT ;  /* 0x000000020a00720c */ /* 0x000fe20003f06270 */
[----:B------:R-:W-:-:S12]  /*ee20*/  BSSY B1, `(.L_x_963) ;  /* 0x0000031000017945 */ /* 0x000fd80003800000 */
[----:B------:R1:W-:Y:S01]  /*ee30*/  @P0 STS.128 [R245+0x4000], RZ ;  /* 0x004000fff5000388 */ /* 0x0003e20000000c00 */
[----:B------:R-:W-:Y:S05]  /*ee40*/  @P0 BRA `(.L_x_964) ;  /* 0x000002e000000947 */ /* 0x000fea0003800000 */
[----:B-1-3--:R1:W5:Y:S01]  /*ee50*/  LD.E.128 R36, [R34.64+0x100] ;  /* 0x0001000622247980 */ /* 0x00a362000c101d00 */
[----:B------:R-:W-:Y:S01]  /*ee60*/  ISETP.GE.AND P0, PT, R10, R0, PT ;  /* 0x000000000a00720c */ /* 0x000fe20003f06270 */
[----:B------:R-:W-:-:S12]  /*ee70*/  BSSY B0, `(.L_x_965) ;  /* 0x000002a000007945 */ /* 0x000fd80003800000 */
[----:B------:R-:W-:Y:S05]  /*ee80*/  @P0 BRA `(.L_x_966) ;  /* 0x0000028000000947 */ /* 0x000fea0003800000 */
[----:B------:R-:W3:Y:S04]  /*ee90*/  LD.E.64 R4, [R24.64+0x80] ;  /* 0x0000800618047980 */ /* 0x000ee8000c101b00 */
[----:B--2---:R-:W2:Y:S01]  /*eea0*/  LD.E.64 R6, [R18.64+0x80] ;  /* 0x0000800612067980 */ /* 0x004ea2000c101b00 */
[--C-:B-----5:R-:W-:Y:S01]  /*eeb0*/  HADD2.F32 R43, -RZ, R37.reuse.H0_H0 ;  /* 0x20000025ff2b7230 */ /* 0x120fe20000004100 */
[----:B------:R-:W-:Y:S01]  /*eec0*/  MOV R42, R38 ;  /* 0x00000026002a7202 */ /* 0x000fe20000000f00 */
[----:B------:R-:W-:Y:S02]  /*eed0*/  HADD2.F32 R44, -RZ, R37.H1_H1 ;  /* 0x30000025ff2c7230 */ /* 0x000fe40000004100 */
[--C-:B------:R-:W-:Y:S02]  /*eee0*/  HADD2.F32 R41, -RZ, R39.reuse.H1_H1 ;  /* 0x30000027ff297230 */ /* 0x100fe40000004100 */
[----:B------:R-:W-:-:S02]  /*eef0*/  HADD2.F32 R49, -RZ, R39.H0_H0 ;  /* 0x20000027ff317230 */ /* 0x000fc40000004100 */
[----:B---3--:R-:W-:Y:S02]  /*ef00*/  HADD2.F32 R37, -RZ, R4.H1_H1 ;  /* 0x30000004ff257230 */ /* 0x008fe40000004100 */
[----:B------:R-:W-:Y:S02]  /*ef10*/  HADD2.F32 R8, -RZ, R5.H1_H1 ;  /* 0x30000005ff087230 */ /* 0x000fe40000004100 */
[--C-:B--2---:R-:W-:Y:S01]  /*ef20*/  HADD2.F32 R40, -RZ, R6.reuse.H1_H1 ;  /* 0x30000006ff287230 */ /* 0x104fe20000004100 */
        /* <DEDUP_REMOVED lines=30> */
.L_x_966:
[----:B------:R-:W-:Y:S05]  /*f110*/  BSYNC B0 ;  /* 0x0000000000007941 */ /* 0x000fea0003800000 */
.L_x_965:
[----:B-----5:R3:W-:Y:S02]  /*f120*/  STS.128 [R245+0x4000], R36 ;  /* 0x00400024f5007388 */ /* 0x0207e40000000c00 */
.L_x_964:
[----:B------:R-:W-:Y:S05]  /*f130*/  BSYNC B1 ;  /* 0x0000000000017941 */ /* 0x000fea0003800000 */
.L_x_963:
[----:B------:R-:W-:-:S13]  /*f140*/  ISETP.GE.AND P0, PT, R9, R2, PT ;  /* 0x000000020900720c */ /* 0x000fda0003f06270 */
        /* <DEDUP_REMOVED lines=8> */
[--C-:B-----5:R-:W-:Y:S02]  /*f1d0*/  HADD2.F32 R40, -RZ, R37.reuse.H0_H0 ;  /* 0x20000025ff287230 */ /* 0x120fe40000004100 */
[----:B------:R-:W-:Y:S02]  /*f1e0*/  HADD2.F32 R41, -RZ, R37.H1_H1 ;  /* 0x30000025ff297230 */ /* 0x000fe40000004100 */
[--C-:B------:R-:W-:Y:S02]  /*f1f0*/  HADD2.F32 R37, -RZ, R39.reuse.H1_H1 ;  /* 0x30000027ff257230 */ /* 0x100fe40000004100 */
[----:B------:R-:W-:-:S02]  /*f200*/  HADD2.F32 R39, -RZ, R39.H0_H0 ;  /* 0x20000027ff277230 */ /* 0x000fc40000004100 */
[----:B-1-3--:R-:W-:Y:S02]  /*f210*/  HADD2.F32 R34, -RZ, R4.H1_H1 ;  /* 0x30000004ff227230 */ /* 0x00afe40000004100 */
[----:B------:R-:W-:Y:S02]  /*f220*/  HADD2.F32 R8, -RZ, R5.H1_H1 ;  /* 0x30000005ff087230 */ /* 0x000fe40000004100 */
[--C-:B--2---:R-:W-:Y:S01]  /*f230*/  HADD2.F32 R35, -RZ, R6.reuse.H1_H1 ;  /* 0x30000006ff237230 */ /* 0x104fe20000004100 */
[----:B------:R-:W-:Y:S01]  /*f240*/  FMUL.FTZ R24, R41, R34 ;  /* 0x0000002229187220 */ /* 0x000fe20000410000 */
[----:B------:R-:W-:Y:S01]  /*f250*/  HADD2.F32 R18, -RZ, R7.H1_H1 ;  /* 0x30000007ff127230 */ /* 0x000fe20000004100 */
[----:B------:R-:W-:Y:S01]  /*f260*/  FMUL.FTZ R19, R37, R8 ;  /* 0x0000000825137220 */ /* 0x000fe20000410000 */
[----:B------:R-:W-:Y:S01]  /*f270*/  HADD2.F32 R6, -RZ, R6.H0_H0 ;  /* 0x20000006ff067230 */ /* 0x000fe20000004100 */
[-C--:B------:R-:W-:Y:S01]  /*f280*/  FMUL.FTZ R25, R41, R35.reuse ;  /* 0x0000002329197220 */ /* 0x080fe20000410000 */
[----:B------:R-:W-:Y:S01]  /*f290*/  HADD2.F32 R4, -RZ, R4.H0_H0 ;  /* 0x20000004ff047230 */ /* 0x000fe20000004100 */
[-C--:B------:R-:W-:Y:S01]  /*f2a0*/  FMUL.FTZ R37, R37, R18.reuse ;  /* 0x0000001225257220 */ /* 0x080fe20000410000 */
[----:B------:R-:W-:Y:S01]  /*f2b0*/  HADD2.F32 R5, -RZ, R5.H0_H0 ;  /* 0x20000005ff057230 */ /* 0x000fe20000004100 */
[C---:B------:R-:W-:Y:S01]  /*f2c0*/  FFMA.FTZ R24, R40.reuse, R35, -R24 ;  /* 0x0000002328187223 */ /* 0x040fe20000010818 */
[----:B------:R-:W-:Y:S01]  /*f2d0*/  HADD2.F32 R35, -RZ, R36.H1_H1 ;  /* 0x30000024ff237230 */ /* 0x000fe20000004100 */
[C---:B------:R-:W-:Y:S01]  /*f2e0*/  FFMA.FTZ R19, R39.reuse, R18, -R19 ;  /* 0x0000001227137223 */ /* 0x040fe20000010813 */
[----:B------:R-:W-:Y:S01]  /*f2f0*/  HADD2.F32 R18, -RZ, R38.H1_H1 ;  /* 0x30000026ff127230 */ /* 0x000fe20000004100 */
[----:B------:R-:W-:Y:S01]  /*f300*/  FFMA.FTZ R8, R39, R8, R37 ;  /* 0x0000000827087223 */ /* 0x000fe20000010025 */
[----:B------:R-:W-:Y:S01]  /*f310*/  HADD2.F32 R7, -RZ, R7.H0_H0 ;  /* 0x20000007ff077230 */ /* 0x000fe20000004100 */
[----:B------:R-:W-:Y:S01]  /*f320*/  FFMA.FTZ R25, R40, R34, R25 ;  /* 0x0000002228197223 */ /* 0x000fe20000010019 */
        /* <DEDUP_REMOVED lines=9> */
[----:B------:R-:W-:Y:S02]  /*f3c0*/  FFMA.FTZ R37, R37, R4, R36 ;  /* 0x0000000425257223 */ /* 0x000fe40000010024 */
[C---:B------:R-:W-:Y:S02]  /*f3d0*/  FFMA.FTZ R35, R38.reuse, R7, -R35 ;  /* 0x0000000726237223 */ /* 0x040fe40000010823 */
[----:B------:R-:W-:Y:S01]  /*f3e0*/  FFMA.FTZ R18, R38, R5, R18 ;  /* 0x0000000526127223 */ /* 0x000fe20000010012 */
[----:B------:R-:W-:Y:S02]  /*f3f0*/  F2FP.PACK_AB R36, R37, R34 ;  /* 0x000000222524723e */ /* 0x000fe400000000ff */
[----:B------:R-:W-:Y:S02]  /*f400*/  MOV R37, R24 ;  /* 0x0000001800257202 */ /* 0x000fe40000000f00 */
[----:B------:R-:W-:-:S02]  /*f410*/  F2FP.PACK_AB R38, R18, R35 ;  /* 0x000000231226723e */ /* 0x000fc400000000ff */
.L_x_968:
[----:B------:R-:W-:Y:S05]  /*f420*/  BSYNC B0 ;  /* 0x0000000000007941 */ /* 0x000fea0003800000 */
.L_x_967:
[----:B-----5:R3:W-:Y:S02]  /*f430*/  STS.128 [R245+0x6000], R36 ;  /* 0x00600024f5007388 */ /* 0x0207e40000000c00 */
.L_x_954:
[----:B------:R-:W-:Y:S05]  /*f440*/  BSYNC B2 ;  /* 0x0000000000027941 */ /* 0x000fea0003800000 */
.L_x_953:
[----:B------:R-:W-:Y:S01]  /*f450*/  IADD3 R25, R176, 0x10, RZ ;  /* 0x00000010b0197810 */ /* 0x000fe20007ffe0ff */
[----:B------:R-:W-:Y:S03]  /*f460*/  BSSY B2, `(.L_x_969) ;  /* 0x00000d2000027945 */ /* 0x000fe60003800000 */
[----:B------:R-:W-:-:S04]  /*f470*/  ISETP.GE.AND P0, PT, R25, R12, PT ;  /* 0x0000000c1900720c */ /* 0x000fc80003f06270 */
[----:B------:R-:W-:-:S13]  /*f480*/  ISETP.LT.OR P0, PT, R148, -0x87, P0 ;  /* 0xffffff799400780c */ /* 0x000fda0000701670 */
[----:B------:R-:W-:Y:S05]  /*f490*/  @P0 BRA `(.L_x_970) ;  /* 0x00000ce000000947 */ /* 0x000fea0003800000 */
[----:B------:R-:W-:Y:S01]  /*f4a0*/  ISETP.GE.AND P0, PT, R14, R2, PT ;  /* 0x000000020e00720c */ /* 0x000fe20003f06270 */
[----:B------:R-:W-:Y:S01]  /*f4b0*/  BSSY B1, `(.L_x_971) ;  /* 0x0000038000017945 */ /* 0x000fe20003800000 */
[----:B------:R-:W-:-:S04]  /*f4c0*/  IADD3 R5, P1, R13, R16, RZ ;  /* 0x000000100d057210 */ /* 0x000fc80007f3e0ff */
[----:B------:R-:W-:Y:S01]  /*f4d0*/  LEA.HI.X.SX32 R4, R13, R17, 0x1, P1 ;  /* 0x000000110d047211 */ /* 0x000fe200008f0eff */
[----:B------:R-:W-:-:S03]  /*f4e0*/  IMAD.SHL.U32 R41, R5, 0x2, RZ ;  /* 0x0000000205297824 */ /* 0x000fc600078e00ff */
[----:B------:R-:W-:Y:S02]  /*f4f0*/  SHF.L.U64.HI R5, R5, 0x1, R4 ;  /* 0x0000000105057819 */ /* 0x000fe40000010204 */
[-C--:B------:R-:W-:Y:S01]  /*f500*/  IADD3 R18, P2, R22, R41.reuse, RZ ;  /* 0x0000002916127210 */ /* 0x080fe20007f5e0ff */
[----:B------:R1:W-:Y:S01]  /*f510*/  @P0 STS.128 [R245+0x800], RZ ;  /* 0x000800fff5000388 */ /* 0x0003e20000000c00 */
[----:B------:R-:W-:-:S03]  /*f520*/  IADD3 R40, P1, R26, R41, RZ ;  /* 0x000000291a287210 */ /* 0x000fc60007f3e0ff */
[--C-:B------:R-:W-:Y:S02]  /*f530*/  IMAD.X R19, R23, 0x1, R5.reuse, P2 ;  /* 0x0000000117137824 */ /* 0x100fe400010e0605 */
[----:B------:R-:W-:Y:S01]  /*f540*/  IMAD.X R41, R27, 0x1, R5, P1 ;  /* 0x000000011b297824 */ /* 0x000fe200008e0605 */
[----:B------:R-:W-:Y:S05]  /*f550*/  @P0 BRA `(.L_x_972) ;  /* 0x000002d000000947 */ /* 0x000fea0003800000 */
[----:B-1-3--:R1:W5:Y:S01]  /*f560*/  LD.E.128 R36, [R32.64] ;  /* 0x0000000620247980 */ /* 0x00a362000c101d00 */
[----:B------:R-:W-:Y:S01]  /*f570*/  ISETP.GE.AND P0, PT, R14, R0, PT ;  /* 0x000000000e00720c */ /* 0x000fe20003f06270 */
[----:B------:R-:W-:-:S12]  /*f580*/  BSSY B0, `(.L_x_973) ;  /* 0x0000029000007945 */ /* 0x000fd80003800000 */
[----:B------:R-:W-:Y:S05]  /*f590*/  @P0 BRA `(.L_x_974) ;  /* 0x0000027000000947 */ /* 0x000fea0003800000 */
[----:B------:R-:W3:Y:S04]  /*f5a0*/  LD.E.64 R4, [R40.64] ;  /* 0x0000000628047980 */ /* 0x000ee8000c101b00 */
[----:B--2---:R-:W2:Y:S01]  /*f5b0*/  LD.E.64 R6, [R18.64] ;  /* 0x0000000612067980 */ /* 0x004ea2000c101b00 */
[----:B-----5:R-:W-:Y:S01]  /*f5c0*/  MOV R42, R37 ;  /* 0x00000025002a7202 */ /* 0x020fe20000000f00 */
[--C-:B------:R-:W-:Y:S02]  /*f5d0*/  HADD2.F32 R35, -RZ, R39.reuse.H1_H1 ;  /* 0x30000027ff237230 */ /* 0x100fe40000004100 */
[----:B------:R-:W-:Y:S02]  /*f5e0*/  HADD2.F32 R45, -RZ, R39.H0_H0 ;  /* 0x20000027ff2d7230 */ /* 0x000fe40000004100 */
[----:B------:R-:W-:-:S02]  /*f5f0*/  HADD2.F32 R37, -RZ, R42.H0_H0 ;  /* 0x2000002aff257230 */ /* 0x000fc40000004100 */
[----:B------:R-:W-:Y:S02]  /*f600*/  HADD2.F32 R42, -RZ, R42.H1_H1 ;  /* 0x3000002aff2a7230 */ /* 0x000fe40000004100 */
        /* <DEDUP_REMOVED lines=30> */
[----:B------:R-:W-:-:S04]  /*f7f0*/  F2FP.PACK_AB R36, R35, R34 ;  /* 0x000000222324723e */ /* 0x000fc800000000ff */
[----:B------:R-:W-:Y:S02]  /*f800*/  F2FP.PACK_AB R38, R24, R13 ;  /* 0x0000000d1826723e */ /* 0x000fe400000000ff */
.L_x_974:
[----:B------:R-:W-:Y:S05]  /*f810*/  BSYNC B0 ;  /* 0x0000000000007941 */ /* 0x000fea0003800000 */
.L_x_973:
[----:B-----5:R3:W-:Y:S02]  /*f820*/  STS.128 [R245+0x800], R36 ;  /* 0x00080024f5007388 */ /* 0x0207e40000000c00 */
.L_x_972:
[----:B------:R-:W-:Y:S05]  /*f830*/  BSYNC B1 ;  /* 0x0000000000017941 */ /* 0x000fea0003800000 */
.L_x_971:
        /* <DEDUP_REMOVED lines=47> */
.L_x_978:
[----:B------:R-:W-:Y:S05]  /*fb30*/  BSYNC B0 ;  /* 0x0000000000007941 */ /* 0x000fea0003800000 */
.L_x_977:
[----:B-----5:R3:W-:Y:S02]  /*fb40*/  STS.128 [R245+0x2800], R36 ;  /* 0x00280024f5007388 */ /* 0x0207e40000000c00 */
.L_x_976:
[----:B------:R-:W-:Y:S05]  /*fb50*/  BSYNC B1 ;  /* 0x0000000000017941 */ /* 0x000fea0003800000 */
.L_x_975:
        /* <DEDUP_REMOVED lines=47> */
.L_x_982:
[----:B------:R-:W-:Y:S05]  /*fe50*/  BSYNC B0 ;  /* 0x0000000000007941 */ /* 0x000fea0003800000 */
.L_x_981:
[----:B-----5:R3:W-:Y:S02]  /*fe60*/  STS.128 [R245+0x4800], R36 ;  /* 0x00480024f5007388 */ /* 0x0207e40000000c00 */
.L_x_980:
[----:B------:R-:W-:Y:S05]  /*fe70*/  BSYNC B1 ;  /* 0x0000000000017941 */ /* 0x000fea0003800000 */
.L_x_979:
[----:B------:R-:W-:-:S13]  /*fe80*/  ISETP.GE.AND P0, PT, R9, R2, PT ;  /* 0x000000020900720c */ /* 0x000fda0003f06270 */
[----:B------:R1:W-:Y:S01]  /*fe90*/  @P0 STS.128 [R245+0x6800], RZ ;  /* 0x006800fff5000388 */ /* 0x0003e20000000c00 */
[----:B------:R-:W-:Y:S05]  /*fea0*/  @P0 BRA `(.L_x_970) ;  /* 0x000002d000000947 */ /* 0x000fea0003800000 */
[----:B-123--:R-:W5:Y:S01]  /*feb0*/  LD.E.128 R32, [R32.64+0x180] ;  /* 0x0001800620207980 */ /* 0x00ef62000c101d00 */
[----:B------:R-:W-:Y:S01]  /*fec0*/  ISETP.GE.AND P0, PT, R9, R0, PT ;  /* 0x000000000900720c */ /* 0x000fe20003f06270 */
[----:B------:R-:W-:-:S12]  /*fed0*/  BSSY B0, `(.L_x_983) ;  /* 0x0000029000007945 */ /* 0x000fd80003800000 */
[----:B------:R-:W-:Y:S05]  /*fee0*/  @P0 BRA `(.L_x_984) ;  /* 0x0000027000000947 */ /* 0x000fea0003800000 */
[----:B------:R-:W2:Y:S04]  /*fef0*/  LD.E.64 R4, [R40.64+0xc0] ;  /* 0x0000c00628047980 */ /* 0x000ea8000c101b00 */
[----:B------:R-:W3:Y:S01]  /*ff00*/  LD.E.64 R6, [R18.64+0xc0] ;  /* 0x0000c00612067980 */ /* 0x000ee2000c101b00 */
[--C-:B-----5:R-:W-:Y:S02]  /*ff10*/  HADD2.F32 R38, -RZ, R33.reuse.H1_H1 ;  /* 0x30000021ff267230 */ /* 0x120fe40000004100 */
[----:B------:R-:W-:Y:S02]  /*ff20*/  HADD2.F32 R36, -RZ, R33.H0_H0 ;  /* 0x20000021ff247230 */ /* 0x000fe40000004100 */
        /* <DEDUP_REMOVED lines=9> */
[-C--:B------:R-:W-:Y:S01]  /*ffc0*/  FMUL.FTZ R35, R38, R24.reuse ;  /* 0x0000001826237220 */ /* 0x080fe20000410000 */
[----:B------:R-:W-:Y:S01]  /*ffd0*/  HADD2.F32 R4, -RZ, R4.H0_H0 ;  /* 0x20000004ff047230 */ /* 0x000fe20000004100 */
[C---:B------:R-:W-:Y:S01]  /*ffe0*/  FFMA.FTZ R37, R36.reuse, R24, -R37 ;  /* 0x0000001824257223 */ /* 0x040fe20000010825 */
        /* <DEDUP_REMOVED lines=23> */
.L_x_984:
[----:B------:R-:W-:Y:S05]  /*10160*/  BSYNC B0 ;  /* 0x0000000000007941 */ /* 0x000fea0003800000 */
.L_x_983:
[----:B-----5:R1:W-:Y:S02]  /*10170*/  STS.128 [R245+0x6800], R32 ;  /* 0x00680020f5007388 */ /* 0x0203e40000000c00 */
.L_x_970:
[----:B------:R-:W-:Y:S05]  /*10180*/  BSYNC B2 ;  /* 0x0000000000027941 */ /* 0x000fea0003800000 */
.L_x_969:
[----:B-1----:R-:W-:Y:S01]  /*10190*/  IADD3 R33, R176, 0x20, RZ ;  /* 0x00000020b0217810 */ /* 0x002fe20007ffe0ff */
[----:B------:R-:W-:Y:S03]  /*101a0*/  BSSY B2, `(.L_x_985) ;  /* 0x00000d2000027945 */ /* 0x000fe60003800000 */
[----:B------:R-:W-:-:S04]  /*101b0*/  ISETP.GE.AND P0, PT, R33, R12, PT ;  /* 0x0000000c2100720c */ /* 0x000fc80003f06270 */
[----:B------:R-:W-:-:S13]  /*101c0*/  ISETP.LT.OR P0, PT, R148, -0x107, P0 ;  /* 0xfffffef99400780c */ /* 0x000fda0000701670 */
[----:B------:R-:W-:Y:S05]  /*101d0*/  @P0 BRA `(.L_x_986) ;  /* 0x00000ce000000947 */ /* 0x000fea0003800000 */
[----:B------:R-:W-:Y:S01]  /*101e0*/  ISETP.GE.AND P0, PT, R14, R2, PT ;  /* 0x000000020e00720c */ /* 0x000fe20003f06270 */
[----:B------:R-:W-:Y:S01]  /*101f0*/  IMAD.SHL.U32 R5, R3, 0x20, RZ ;  /* 0x0000002003057824 */ /* 0x000fe200078e00ff */
[----:B------:R-:W-:Y:S04]  /*10200*/  BSSY B1, `(.L_x_987) ;  /* 0x0000038000017945 */ /* 0x000fe80003800000 */
[----:B------:R-:W-:-:S04]  /*10210*/  IADD3 R4, P1, R5, R16, RZ ;  /* 0x0000001005047210 */ /* 0x000fc80007f3e0ff */
[----:B------:R-:W-:Y:S01]  /*10220*/  LEA.HI.X.SX32 R5, R5, R17, 0x1, P1 ;  /* 0x0000001105057211 */ /* 0x000fe200008f0eff */
[C---:B--23--:R-:W-:Y:S02]  /*10230*/  IMAD.SHL.U32 R35, R4.reuse, 0x2, RZ ;  /* 0x0000000204237824 */ /* 0x04cfe400078e00ff */
[----:B------:R1:W-:Y:S01]  /*10240*/  @P0 STS.128 [R245+0x1000], RZ ;  /* 0x001000fff5000388 */ /* 0x0003e20000000c00 */
[----:B------:R-:W-:Y:S02]  /*10250*/  SHF.L.U64.HI R5, R4, 0x1, R5 ;  /* 0x0000000104057819 */ /* 0x000fe40000010205 */
[-C--:B------:R-:W-:Y:S02]  /*10260*/  IADD3 R18, P2, R22, R35.reuse, RZ ;  /* 0x0000002316127210 */ /* 0x080fe40007f5e0ff */
[----:B------:R-:W-:-:S03]  /*10270*/  IADD3 R34, P1, R26, R35, RZ ;  /* 0x000000231a227210 */ /* 0x000fc60007f3e0ff */
[--C-:B------:R-:W-:Y:S02]  /*10280*/  IMAD.X R19, R23, 0x1, R5.reuse, P2 ;  /* 0x0000000117137824 */ /* 0x100fe400010e0605 */
[----:B------:R-:W-:Y:S01]  /*10290*/  IMAD.X R35, R27, 0x1, R5, P1 ;  /* 0x000000011b237824 */ /* 0x000fe200008e0605 */
[----:B------:R-:W-:Y:S05]  /*102a0*/  @P0 BRA `(.L_x_988) ;  /* 0x000002d000000947 */ /* 0x000fea0003800000 */
[----:B------:R2:W5:Y:S01]  /*102b0*/  LD.E.128 R36, [R30.64] ;  /* 0x000000061e247980 */ /* 0x000562000c101d00 */
[----:B------:R-:W-:Y:S01]  /*102c0*/  ISETP.GE.AND P0, PT, R14, R0, PT ;  /* 0x000000000e00720c */ /* 0x000fe20003f06270 */
[----:B------:R-:W-:-:S12]  /*102d0*/  BSSY B0, `(.L_x_989) ;  /* 0x0000029000007945 */ /* 0x000fd80003800000 */
[----:B------:R-:W-:Y:S05]  /*102e0*/  @P0 BRA `(.L_x_990) ;  /* 0x0000027000000947 */ /* 0x000fea0003800000 */
[----:B------:R-:W3:Y:S04]  /*102f0*/  LD.E.64 R4, [R34.64] ;  /* 0x0000000622047980 */ /* 0x000ee8000c101b00 */
[----:B--2---:R-:W2:Y:S01]  /*10300*/  LD.E.64 R6, [R18.64] ;  /* 0x0000000612067980 */ /* 0x004ea2000c101b00 */
[--C-:B-----5:R-:W-:Y:S02]  /*10310*/  HADD2.F32 R41, -RZ, R37.reuse.H1_H1 ;  /* 0x30000025ff297230 */ /* 0x120fe40000004100 */
[----:B------:R-:W-:Y:S02]  /*10320*/  HADD2.F32 R40, -RZ, R37.H0_H0 ;  /* 0x20000025ff287230 */ /* 0x000fe40000004100 */
[--C-:B------:R-:W-:Y:S02]  /*10330*/  HADD2.F32 R37, -RZ, R39.reuse.H1_H1 ;  /* 0x30000027ff257230 */ /* 0x100fe40000004100 */
[----:B------:R-:W-:-:S02]  /*10340*/  HADD2.F32 R45, -RZ, R39.H0_H0 ;  /* 0x20000027ff2d7230 */ /* 0x000fc40000004100 */
[----:B---3--:R-:W-:Y:S02]  /*10350*/  HADD2.F32 R13, -RZ, R4.H1_H1 ;  /* 0x30000004ff0d7230 */ /* 0x008fe40000004100 */
[----:B------:R-:W-:Y:S02]  /*10360*/  HADD2.F32 R8, -RZ, R5.H1_H1 ;  /* 0x30000005ff087230 */ /* 0x000fe40000004100 */
[--C-:B--2---:R-:W-:Y:S01]  /*10370*/  HADD2.F32 R32, -RZ, R6.reuse.H1_H1 ;  /* 0x30000006ff207230 */ /* 0x104fe20000004100 */
[-C--:B------:R-:W-:Y:S01]  /*10380*/  FMUL.FTZ R43, R41, R13.reuse ;  /* 0x0000000d292b7220 */ /* 0x080fe20000410000 */
[----:B------:R-:W-:Y:S01]  /*10390*/  HADD2.F32 R24, -RZ, R7.H1_H1 ;  /* 0x30000007ff187230 */ /* 0x000fe20000004100 */
[----:B------:R-:W-:Y:S01]  /*103a0*/  FMUL.FTZ R39, R37, R8 ;  /* 0x0000000825277220 */ /* 0x000fe20000410000 */
        /* <DEDUP_REMOVED lines=27> */
.L_x_990:
[----:B------:R-:W-:Y:S05]  /*10560*/  BSYNC B0 ;  /* 0x0000000000007941 */ /* 0x000fea0003800000 */
.L_x_989:
[----:B-----5:R3:W-:Y:S02]  /*10570*/  STS.128 [R245+0x1000], R36 ;  /* 0x00100024f5007388 */ /* 0x0207e40000000c00 */
.L_x_988:
[----:B------:R-:W-:Y:S05]  /*10580*/  BSYNC B1 ;  /* 0x0000000000017941 */ /* 0x000fea0003800000 */
.L_x_987:
        /* <DEDUP_REMOVED lines=10> */
[--C-:B-----5:R-:W-:Y:S02]  /*10630*/  HADD2.F32 R41, -RZ, R37.reuse.H1_H1 ;  /* 0x30000025ff297230 */ /* 0x120fe40000004100 */
[----:B------:R-:W-:Y:S02]  /*10640*/  HADD2.F32 R40, -RZ, R37.H0_H0 ;  /* 0x20000025ff287230 */ /* 0x000fe40000004100 */
[--C-:B------:R-:W-:Y:S02]  /*10650*/  HADD2.F32 R37, -RZ, R39.reuse.H1_H1 ;  /* 0x30000027ff257230 */ /* 0x100fe40000004100 */
[----:B------:R-:W-:-:S02]  /*10660*/  HADD2.F32 R45, -RZ, R39.H0_H0 ;  /* 0x20000027ff2d7230 */ /* 0x000fc40000004100 */
[----:B--2---:R-:W-:Y:S02]  /*10670*/  HADD2.F32 R13, -RZ, R4.H1_H1 ;  /* 0x30000004ff0d7230 */ /* 0x004fe40000004100 */
[----:B------:R-:W-:Y:S02]  /*10680*/  HADD2.F32 R8, -RZ, R5.H1_H1 ;  /* 0x30000005ff087230 */ /* 0x000fe40000004100 */
[--C-:B---3--:R-:W-:Y:S01]  /*10690*/  HADD2.F32 R32, -RZ, R6.reuse.H1_H1 ;  /* 0x30000006ff207230 */ /* 0x108fe20000004100 */
        /* <DEDUP_REMOVED lines=30> */
.L_x_994:
[----:B------:R-:W-:Y:S05]  /*10880*/  BSYNC B0 ;  /* 0x0000000000007941 */ /* 0x000fea0003800000 */
.L_x_993:
[----:B-----5:R1:W-:Y:S02]  /*10890*/  STS.128 [R245+0x3000], R36 ;  /* 0x00300024f5007388 */ /* 0x0203e40000000c00 */
.L_x_992:
[----:B------:R-:W-:Y:S05]  /*108a0*/  BSYNC B1 ;  /* 0x0000000000017941 */ /* 0x000fea0003800000 */
.L_x_991:
        /* <DEDUP_REMOVED lines=47> */
.L_x_998:
[----:B------:R-:W-:Y:S05]  /*10ba0*/  BSYNC B0 ;  /* 0x0000000000007941 */ /* 0x000fea0003800000 */
.L_x_997:
[----:B-----5:R3:W-:Y:S02]  /*10bb0*/  STS.128 [R245+0x5000], R36 ;  /* 0x00500024f5007388 */ /* 0x0207e40000000c00 */
.L_x_996:
[----:B------:R-:W-:Y:S05]  /*10bc0*/  BSYNC B1 ;  /* 0x0000000000017941 */ /* 0x000fea0003800000 */
.L_x_995:
        /* <DEDUP_REMOVED lines=9> */
[----:B-----5:R-:W-:Y:S02]  /*10c60*/  HADD2.F32 R32, -RZ, R37.H1_H1 ;  /* 0x30000025ff207230 */ /* 0x020fe40000004100 */
[----:B-1----:R-:W-:Y:S02]  /*10c70*/  HADD2.F32 R31, -RZ, R39.H1_H1 ;  /* 0x30000027ff1f7230 */ /* 0x002fe40000004100 */
[----:B------:R-:W-:Y:S02]  /*10c80*/  HADD2.F32 R30, -RZ, R37.H0_H0 ;  /* 0x20000025ff1e7230 */ /* 0x000fe40000004100 */
        /* <DEDUP_REMOVED lines=12> */
[C---:B------:R-:W-:Y:S01]  /*10d50*/  FFMA.FTZ R32, R30.reuse, R13, R32 ;  /* 0x0000000d1e207223 */ /* 0x040fe20000010020 */
[----:B------:R-:W-:Y:S01]  /*10d60*/  HADD2.F32 R13, -RZ, R36.H1_H1 ;  /* 0x30000024ff0d7230 */ /* 0x000fe20000004100 */
[C---:B------:R-:W-:Y:S01]  /*10d70*/  FFMA.FTZ R19, R39.reuse, R18, -R19 ;  /* 0x0000001227137223 */ /* 0x040fe20000010813 */
[----:B------:R-:W-:Y:S01]  /*10d80*/  HADD2.F32 R18, -RZ, R38.H1_H1 ;  /* 0x30000026ff127230 */ /* 0x000fe20000004100 */
[----:B------:R-:W-:Y:S01]  /*10d90*/  FFMA.FTZ R35, R30, R24, -R35 ;  /* 0x000000181e237223 */ /* 0x000fe20000010823 */
        /* <DEDUP_REMOVED lines=16> */
.L_x_1000:
[----:B------:R-:W-:Y:S05]  /*10ea0*/  BSYNC B0 ;  /* 0x0000000000007941 */ /* 0x000fea0003800000 */
.L_x_999:
[----:B-----5:R3:W-:Y:S02]  /*10eb0*/  STS.128 [R245+0x7000], R36 ;  /* 0x00700024f5007388 */ /* 0x0207e40000000c00 */
.L_x_986:
[----:B------:R-:W-:Y:S05]  /*10ec0*/  BSYNC B2 ;  /* 0x0000000000027941 */ /* 0x000fea0003800000 */
.L_x_985:
[----:B-123--:R-:W-:-:S04]  /*10ed0*/  IADD3 R31, R176, 0x30, RZ ;  /* 0x00000030b01f7810 */ /* 0x00efc80007ffe0ff */
[----:B------:R-:W-:-:S04]  /*10ee0*/  ISETP.GE.AND P0, PT, R31, R12, PT ;  /* 0x0000000c1f00720c */ /* 0x000fc80003f06270 */
[----:B------:R-:W-:-:S13]  /*10ef0*/  ISETP.LT.OR P0, PT, R148, -0x187, P0 ;  /* 0xfffffe799400780c */ /* 0x000fda0000701670 */
[----:B------:R-:W-:Y:S05]  /*10f00*/  @P0 BRA `(.L_x_1001) ;  /* 0x0000738000000947 */ /* 0x000fea0003800000 */
[----:B------:R-:W-:Y:S01]  /*10f10*/  ISETP.GE.AND P0, PT, R14, R2, PT ;  /* 0x000000020e00720c */ /* 0x000fe20003f06270 */
[----:B------:R-:W-:Y:S01]  /*10f20*/  IMAD R4, R3, 0x30, RZ ;  /* 0x0000003003047824 */ /* 0x000fe200078e02ff */
[----:B------:R-:W-:Y:S04]  /*10f30*/  BSSY B1, `(.L_x_1002) ;  /* 0x0000038000017945 */ /* 0x000fe80003800000 */
[----:B------:R-:W-:-:S04]  /*10f40*/  IADD3 R3, P1, R4, R16, RZ ;  /* 0x0000001004037210 */ /* 0x000fc80007f3e0ff */
[----:B------:R-:W-:Y:S01]  /*10f50*/  LEA.HI.X.SX32 R4, R4, R17, 0x1, P1 ;  /* 0x0000001104047211 */ /* 0x000fe200008f0eff */
[C---:B------:R-:W-:Y:S02]  /*10f60*/  IMAD.SHL.U32 R5, R3.reuse, 0x2, RZ ;  /* 0x0000000203057824 */ /* 0x040fe400078e00ff */
        /* <DEDUP_REMOVED lines=13> */
[--C-:B-----5:R-:W-:Y:S02]  /*11040*/  HADD2.F32 R15, -RZ, R17.reuse.H0_H0 ;  /* 0x20000011ff0f7230 */ /* 0x120fe40000004100 */
[----:B------:R-:W-:Y:S02]  /*11050*/  HADD2.F32 R17, -RZ, R17.H1_H1 ;  /* 0x30000011ff117230 */ /* 0x000fe40000004100 */
[--C-:B------:R-:W-:Y:S02]  /*11060*/  HADD2.F32 R14, -RZ, R19.reuse.H1_H1 ;  /* 0x30000013ff0e7230 */ /* 0x100fe40000004100 */
[----:B------:R-:W-:-:S02]  /*11070*/  HADD2.F32 R30, -RZ, R19.H0_H0 ;  /* 0x20000013ff1e7230 */ /* 0x000fc40000004100 */
[----:B---3--:R-:W-:Y:S02]  /*11080*/  HADD2.F32 R8, -RZ, R4.H1_H1 ;  /* 0x30000004ff087230 */ /* 0x008fe40000004100 */
[----:B------:R-:W-:Y:S02]  /*11090*/  HADD2.F32 R3, -RZ, R5.H1_H1 ;  /* 0x30000005ff037230 */ /* 0x000fe40000004100 */
[--C-:B--2---:R-:W-:Y:S01]  /*110a0*/  HADD2.F32 R13, -RZ, R6.reuse.H1_H1 ;  /* 0x30000006ff0d7230 */ /* 0x104fe20000004100 */
[C---:B------:R-:W-:Y:S01]  /*110b0*/  FMUL.FTZ R24, R17.reuse, R8 ;  /* 0x0000000811187220 */ /* 0x040fe20000410000 */
[----:B------:R-:W-:Y:S02]  /*110c0*/  HADD2.F32 R12, -RZ, R7.H1_H1 ;  /* 0x30000007ff0c7230 */ /* 0x000fe40000004100 */
[----:B------:R-:W-:Y:S01]  /*110d0*/  HADD2.F32 R6, -RZ, R6.H0_H0 ;  /* 0x20000006ff067230 */ /* 0x000fe20000004100 */
[----:B------:R-:W-:Y:S01]  /*110e0*/  FMUL.FTZ R19, R17, R13 ;  /* 0x0000000d11137220 */ /* 0x000fe20000410000 */
[----:B------:R-:W-:Y:S01]  /*110f0*/  HADD2.F32 R4, -RZ, R4.H0_H0 ;  /* 0x20000004ff047230 */ /* 0x000fe20000004100 */
[CC--:B------:R-:W-:Y:S01]  /*11100*/  FMUL.FTZ R17, R14.reuse, R3.reuse ;  /* 0x000000030e117220 */ /* 0x0c0fe20000410000 */
[----:B------:R-:W-:Y:S01]  /*11110*/  HADD2.F32 R5, -RZ, R5.H0_H0 ;  /* 0x20000005ff057230 */ /* 0x000fe20000004100 */
[----:B------:R-:W-:Y:S01]  /*11120*/  FMUL.FTZ R14, R14, R12 ;  /* 0x0000000c0e0e7220 */ /* 0x000fe20000410000 */
[----:B------:R-:W-:Y:S01]  /*11130*/  HADD2.F32 R7, -RZ, R7.H0_H0 ;  /* 0x20000007ff077230 */ /* 0x000fe20000004100 */
[C---:B------:R-:W-:Y:S01]  /*11140*/  FFMA.FTZ R19, R15.reuse, R8, R19 ;  /* 0x000000080f137223 */ /* 0x040fe20000010013 */
[----:B------:R-:W-:Y:S01]  /*11150*/  HADD2.F32 R8, -RZ, R18.H1_H1 ;  /* 0x30000012ff087230 */ /* 0x000fe20000004100 */
[C---:B------:R-:W-:Y:S01]  /*11160*/  FFMA.FTZ R14, R30.reuse, R3, R14 ;  /* 0x000000031e0e7223 */ /* 0x040fe2000001000e */
[--C-:B------:R-:W-:Y:S01]  /*11170*/  HADD2.F32 R3, -RZ, R16.reuse.H1_H1 ;  /* 0x30000010ff037230 */ /* 0x100fe20000004100 */
[----:B------:R-:W-:Y:S01]  /*11180*/  FFMA.FTZ R24, R15, R13, -R24 ;  /* 0x0000000d0f187223 */ /* 0x000fe20000010818 */
[----:B------:R-:W-:Y:S01]  /*11190*/  HADD2.F32 R13, -RZ, R16.H0_H0 ;  /* 0x20000010ff0d7230 */ /* 0x000fe20000004100 */
[----:B------:R-:W-:Y:S01]  /*111a0*/  FFMA.FTZ R17, R30, R12, -R17 ;  /* 0x0000000c1e117223 */ /* 0x000fe20000010811 */
[----:B------:R-:W-:Y:S01]  /*111b0*/  HADD2.F32 R18, -RZ, R18.H0_H0 ;  /* 0x20000012ff127230 */ /* 0x000fe20000004100 */
[----:B------:R-:W-:Y:S01]  /*111c0*/  FMUL.FTZ R12, R3, R4 ;  /* 0x00000004030c7220 */ /* 0x000fe20000410000 */
[----:B------:R-:W-:Y:S01]  /*111d0*/  F2FP.PACK_AB R24, R19, R24 ;  /* 0x000000181318723e */ /* 0x000fe200000000ff */
[----:B------:R-:W-:Y:S01]  /*111e0*/  FMUL.FTZ R15, R3, R6 ;  /* 0x00000006030f7220 */ /* 0x000fe20000410000 */
[----:B------:R-:W-:Y:S01]  /*111f0*/  F2FP.PACK_AB R19, R14, R17 ;  /* 0x000000110e13723e */ /* 0x000fe200000000ff */
[C---:B------:R-:W-:Y:S01]  /*11200*/  FMUL.FTZ R3, R8.reuse, R5 ;  /* 0x0000000508037220 */ /* 0x040fe20000410000 */
[----:B------:R-:W-:Y:S01]  /*11210*/  MOV R17, R24 ;  /* 0x0000001800117202 */ /* 0x000fe20000000f00 */
[----:B------:R-:W-:-:S02]  /*11220*/  FMUL.FTZ R8, R8, R7 ;  /* 0x0000000708087220 */ /* 0x000fc40000410000 */
[C---:B------:R-:W-:Y:S02]  /*11230*/  FFMA.FTZ R12, R13.reuse, R6, -R12 ;  /* 0x000000060d0c7223 */ /* 0x040fe4000001080c */
[----:B------:R-:W-:Y:S02]  /*11240*/  FFMA.FTZ R15, R13, R4, R15 ;  /* 0x000000040d0f7223 */ /* 0x000fe4000001000f */
[C---:B------:R-:W-:Y:S02]  /*11250*/  FFMA.FTZ R3, R18.reuse, R7, -R3 ;  /* 0x0000000712037223 */ /* 0x040fe40000010803 */
[----:B------:R-:W-:Y:S01]  /*11260*/  FFMA.FTZ R8, R18, R5, R8 ;  /* 0x0000000512087223 */ /* 0x000fe20000010008 */
[----:B------:R-:W-:-:S04]  /*11270*/  F2FP.PACK_AB R16, R15, R12 ;  /* 0x0000000c0f10723e */ /* 0x000fc800000000ff */
[----:B------:R-:W-:Y:S02]  /*11280*/  F2FP.PACK_AB R18, R8, R3 ;  /* 0x000000030812723e */ /* 0x000fe400000000ff */
.L_x_1005:
[----:B------:R-:W-:Y:S05]  /*11290*/  BSYNC B0 ;  /* 0x0000000000007941 */ /* 0x000fea0003800000 */
.L_x_1004:
[----:B-----5:R3:W-:Y:S02]  /*112a0*/  STS.128 [R245+0x1800], R16 ;  /* 0x00180010f5007388 */ /* 0x0207e40000000c00 */
.L_x_1003:
[----:B------:R-:W-:Y:S05]  /*112b0*/  BSYNC B1 ;  /* 0x0000000000017941 */ /* 0x000fea0003800000 */
.L_x_1002:
[----:B------:R-:W-:Y:S01]  /*112c0*/  ISETP.GE.AND P0, PT, R11, R2, PT ;  /* 0x000000020b00720c */ /* 0x000fe20003f06270 */
[----:B------:R-:W-:-:S12]  /*112d0*/  BSSY B1, `(.L_x_1006) ;  /* 0x0000031000017945 */ /* 0x000fd80003800000 */
[----:B------:R1:W-:Y:S01]  /*112e0*/  @P0 STS.128 [R245+0x3800], RZ ;  /* 0x003800fff5000388 */ /* 0x0003e20000000c00 */
[----:B------:R-:W-:Y:S05]  /*112f0*/  @P0 BRA `(.L_x_1007) ;  /* 0x000002e000000947 */ /* 0x000fea0003800000 */
[----:B------:R1:W5:Y:S01]  /*11300*/  LD.E.128 R12, [R28.64+0x80] ;  /* 0x000080061c0c7980 */ /* 0x000362000c101d00 */
        /* <DEDUP_REMOVED lines=14> */
[----:B------:R-:W-:Y:S02]  /*113f0*/  HADD2.F32 R11, -RZ, R7.H1_H1 ;  /* 0x30000007ff0b7230 */ /* 0x000fe40000004100 */
[----:B------:R-:W-:Y:S01]  /*11400*/  HADD2.F32 R6, -RZ, R6.H0_H0 ;  /* 0x20000006ff067230 */ /* 0x000fe20000004100 */
[----:B------:R-:W-:Y:S01]  /*11410*/  FMUL.FTZ R15, R18, R13 ;  /* 0x0000000d120f7220 */ /* 0x000fe20000410000 */
[----:B------:R-:W-:Y:S01]  /*11420*/  HADD2.F32 R4, -RZ, R4.H0_H0 ;  /* 0x20000004ff047230 */ /* 0x000fe20000004100 */
[C---:B------:R-:W-:Y:S01]  /*11430*/  FMUL.FTZ R18, R14.reuse, R3 ;  /* 0x000000030e127220 */ /* 0x040fe20000410000 */
[----:B------:R-:W-:Y:S01]  /*11440*/  HADD2.F32 R5, -RZ, R5.H0_H0 ;  /* 0x20000005ff057230 */ /* 0x000fe20000004100 */
[-C--:B------:R-:W-:Y:S01]  /*11450*/  FMUL.FTZ R14, R14, R11.reuse ;  /* 0x0000000b0e0e7220 */ /* 0x080fe20000410000 */
[----:B------:R-:W-:Y:S01]  /*11460*/  HADD2.F32 R7, -RZ, R7.H0_H0 ;  /* 0x20000007ff077230 */ /* 0x000fe20000004100 */
[C---:B------:R-:W-:Y:S01]  /*11470*/  FFMA.FTZ R18, R30.reuse, R11, -R18 ;  /* 0x0000000b1e127223 */ /* 0x040fe20000010812 */
[----:B------:R-:W-:Y:S01]  /*11480*/  HADD2.F32 R11, -RZ, R12.H1_H1 ;  /* 0x3000000cff0b7230 */ /* 0x000fe20000004100 */
[C---:B------:R-:W-:Y:S01]  /*11490*/  FFMA.FTZ R15, R17.reuse, R8, R15 ;  /* 0x00000008110f7223 */ /* 0x040fe2000001000f */
[----:B------:R-:W-:Y:S01]  /*114a0*/  HADD2.F32 R8, -RZ, R16.H1_H1 ;  /* 0x30000010ff087230 */ /* 0x000fe20000004100 */
[----:B------:R-:W-:Y:S01]  /*114b0*/  FFMA.FTZ R24, R17, R13, -R24 ;  /* 0x0000000d11187223 */ /* 0x000fe20000010818 */
[----:B------:R-:W-:Y:S01]  /*114c0*/  HADD2.F32 R13, -RZ, R12.H0_H0 ;  /* 0x2000000cff0d7230 */ /* 0x000fe20000004100 */
[----:B------:R-:W-:Y:S01]  /*114d0*/  FFMA.FTZ R3, R30, R3, R14 ;  /* 0x000000031e037223 */ /* 0x000fe2000001000e */
[----:B------:R-:W-:Y:S01]  /*114e0*/  HADD2.F32 R16, -RZ, R16.H0_H0 ;  /* 0x20000010ff107230 */ /* 0x000fe20000004100 */
[----:B------:R-:W-:Y:S01]  /*114f0*/  FMUL.FTZ R12, R11, R4 ;  /* 0x000000040b0c7220 */ /* 0x000fe20000410000 */
[----:B------:R-:W-:Y:S01]  /*11500*/  F2FP.PACK_AB R24, R15, R24 ;  /* 0x000000180f18723e */ /* 0x000fe200000000ff */
[----:B------:R-:W-:Y:S01]  /*11510*/  FMUL.FTZ R14, R11, R6 ;  /* 0x000000060b0e7220 */ /* 0x000fe20000410000 */
[----:B------:R-:W-:Y:S01]  /*11520*/  F2FP.PACK_AB R15, R3, R18 ;  /* 0x00000012030f723e */ /* 0x000fe200000000ff */
[----:B------:R-:W-:-:S02]  /*11530*/  FMUL.FTZ R11, R8, R5 ;  /* 0x00000005080b7220 */ /* 0x000fc40000410000 */
[-C--:B------:R-:W-:Y:S02]  /*11540*/  FMUL.FTZ R8, R8, R7.reuse ;  /* 0x0000000708087220 */ /* 0x080fe40000410000 */
[C---:B------:R-:W-:Y:S02]  /*11550*/  FFMA.FTZ R12, R13.reuse, R6, -R12 ;  /* 0x000000060d0c7223 */ /* 0x040fe4000001080c */
[----:B------:R-:W-:Y:S02]  /*11560*/  FFMA.FTZ R13, R13, R4, R14 ;  /* 0x000000040d0d7223 */ /* 0x000fe4000001000e */
[C---:B------:R-:W-:Y:S02]  /*11570*/  FFMA.FTZ R11, R16.reuse, R7, -R11 ;  /* 0x00000007100b7223 */ /* 0x040fe4000001080b */
[----:B------:R-:W-:Y:S01]  /*11580*/  FFMA.FTZ R8, R16, R5, R8 ;  /* 0x0000000510087223 */ /* 0x000fe20000010008 */
[----:B------:R-:W-:Y:S02]  /*11590*/  F2FP.PACK_AB R12, R13, R12 ;  /* 0x0000000c0d0c723e */ /* 0x000fe400000000ff */
[----:B------:R-:W-:-:S02]  /*115a0*/  MOV R13, R24 ;  /* 0x00000018000d7202 */ /* 0x000fc40000000f00 */
[----:B------:R-:W-:Y:S02]  /*115b0*/  F2FP.PACK_AB R14, R8, R11 ;  /* 0x0000000b080e723e */ /* 0x000fe400000000ff */
.L_x_1009:
[----:B------:R-:W-:Y:S05]  /*115c0*/  BSYNC B0 ;  /* 0x0000000000007941 */ /* 0x000fea0003800000 */
.L_x_1008:
[----:B-----5:R1:W-:Y:S02]  /*115d0*/  STS.128 [R245+0x3800], R12 ;  /* 0x0038000cf5007388 */ /* 0x0203e40000000c00 */
.L_x_1007:
[----:B------:R-:W-:Y:S05]  /*115e0*/  BSYNC B1 ;  /* 0x0000000000017941 */ /* 0x000fea0003800000 */
.L_x_1006:
[----:B------:R-:W-:Y:S01]  /*115f0*/  ISETP.GE.AND P0, PT, R10, R2, PT ;  /* 0x000000020a00720c */ /* 0x000fe20003f06270 */
[----:B------:R-:W-:-:S12]  /*11600*/  BSSY B1, `(.L_x_1010) ;  /* 0x000002f000017945 */ /* 0x000fd80003800000 */
[----:B------:R1:W-:Y:S01]  /*11610*/  @P0 STS.128 [R245+0x5800], RZ ;  /* 0x005800fff5000388 */ /* 0x0003e20000000c00 */
[----:B------:R-:W-:Y:S05]  /*11620*/  @P0 BRA `(.L_x_1011) ;  /* 0x000002c000000947 */ /* 0x000fea0003800000 */
[----:B-1----:R1:W5:Y:S01]  /*11630*/  LD.E.128 R12, [R28.64+0x100] ;  /* 0x000100061c0c7980 */ /* 0x002362000c101d00 */
[----:B------:R-:W-:Y:S01]  /*11640*/  ISETP.GE.AND P0, PT, R10, R0, PT ;  /* 0x000000000a00720c */ /* 0x000fe20003f06270 */
[----:B------:R-:W-:-:S12]  /*11650*/  BSSY B0, `(.L_x_1012) ;  /* 0x0000028000007945 */ /* 0x000fd80003800000 */
[----:B------:R-:W-:Y:S05]  /*11660*/  @P0 BRA `(.L_x_1013) ;  /* 0x0000026000000947 */ /* 0x000fea0003800000 */
[----:B--2---:R-:W2:Y:S04]  /*11670*/  LD.E.64 R4, [R26.64+0x80] ;  /* 0x000080061a047980 */ /* 0x004ea8000c101b00 */
[----:B---3--:R-:W3:Y:S01]  /*11680*/  LD.E.64 R6, [R22.64+0x80] ;  /* 0x0000800616067980 */ /* 0x008ee2000c101b00 */
[--C-:B-----5:R-:W-:Y:S02]  /*11690*/  HADD2.F32 R16, -RZ, R13.reuse.H0_H0 ;  /* 0x2000000dff107230 */ /* 0x120fe40000004100 */
[----:B------:R-:W-:Y:S02]  /*116a0*/  HADD2.F32 R17, -RZ, R13.H1_H1 ;  /* 0x3000000dff117230 */ /* 0x000fe40000004100 */
[--C-:B------:R-:W-:Y:S02]  /*116b0*/  HADD2.F32 R13, -RZ, R15.reuse.H1_H1 ;  /* 0x3000000fff0d7230 */ /* 0x100fe40000004100 */
[----:B------:R-:W-:-:S02]  /*116c0*/  HADD2.F32 R24, -RZ, R15.H0_H0 ;  /* 0x2000000fff187230 */ /* 0x000fc40000004100 */
[----:B--2---:R-:W-:Y:S02]  /*116d0*/  HADD2.F32 R3, -RZ, R5.H1_H1 ;  /* 0x30000005ff037230 */ /* 0x004fe40000004100 */
[----:B------:R-:W-:Y:S02]  /*116e0*/  HADD2.F32 R8, -RZ, R4.H1_H1 ;  /* 0x30000004ff087230 */ /* 0x000fe40000004100 */
[----:B---3--:R-:W-:Y:S01]  /*116f0*/  HADD2.F32 R10, -RZ, R7.H1_H1 ;  /* 0x30000007ff0a7230 */ /* 0x008fe20000004100 */
[----:B------:R-:W-:Y:S01]  /*11700*/  FMUL.FTZ R15, R13, R3 ;  /* 0x000000030d0f7220 */ /* 0x000fe20000410000 */
[--C-:B------:R-:W-:Y:S01]  /*11710*/  HADD2.F32 R11, -RZ, R6.reuse.H1_H1 ;  /* 0x30000006ff0b7230 */ /* 0x100fe20000004100 */
[----:B------:R-:W-:Y:S01]  /*11720*/  FMUL.FTZ R18, R17, R8 ;  /* 0x0000000811127220 */ /* 0x000fe20000410000 */
[----:B------:R-:W-:Y:S01]  /*11730*/  HADD2.F32 R6, -RZ, R6.H0_H0 ;  /* 0x20000006ff067230 */ /* 0x000fe20000004100 */
[-C--:B------:R-:W-:Y:S01]  /*11740*/  FMUL.FTZ R13, R13, R10.reuse ;  /* 0x0000000a0d0d7220 */ /* 0x080fe20000410000 */
[----:B------:R-:W-:Y:S01]  /*11750*/  HADD2.F32 R4, -RZ, R4.H0_H0 ;  /* 0x20000004ff047230 */ /* 0x000fe20000004100 */
[----:B------:R-:W-:Y:S01]  /*11760*/  FMUL.FTZ R17, R17, R11 ;  /* 0x0000000b11117220 */ /* 0x000fe20000410000 */
[----:B------:R-:W-:Y:S01]  /*11770*/  HADD2.F32 R5, -RZ, R5.H0_H0 ;  /* 0x20000005ff057230 */ /* 0x000fe20000004100 */
[C---:B------:R-:W-:Y:S01]  /*11780*/  FFMA.FTZ R15, R24.reuse, R10, -R15 ;  /* 0x0000000a180f7223 */ /* 0x040fe2000001080f */
[----:B------:R-:W-:Y:S01]  /*11790*/  HADD2.F32 R7, -RZ, R7.H0_H0 ;  /* 0x20000007ff077230 */ /* 0x000fe20000004100 */
[----:B------:R-:W-:Y:S01]  /*117a0*/  FFMA.FTZ R24, R24, R3, R13 ;  /* 0x0000000318187223 */ /* 0x000fe2000001000d */
[----:B------:R-:W-:Y:S01]  /*117b0*/  HADD2.F32 R3, -RZ, R12.H1_H1 ;  /* 0x3000000cff037230 */ /* 0x000fe20000004100 */
[C---:B------:R-:W-:Y:S01]  /*117c0*/  FFMA.FTZ R17, R16.reuse, R8, R17 ;  /* 0x0000000810117223 */ /* 0x040fe20000010011 */
[----:B------:R-:W-:Y:S01]  /*117d0*/  HADD2.F32 R8, -RZ, R14.H1_H1 ;  /* 0x3000000eff087230 */ /* 0x000fe20000004100 */
        /* <DEDUP_REMOVED lines=15> */
.L_x_1013:
[----:B------:R-:W-:Y:S05]  /*118d0*/  BSYNC B0 ;  /* 0x0000000000007941 */ /* 0x000fea0003800000 */
.L_x_1012:
[----:B-----5:R1:W-:Y:S02]  /*118e0*/  STS.128 [R245+0x5800], R12 ;  /* 0x0058000cf5007388 */ /* 0x0203e40000000c00 */
.L_x_1011:
[----:B------:R-:W-:Y:S05]  /*118f0*/  BSYNC B1 ;  /* 0x0000000000017941 */ /* 0x000fea0003800000 */
.L_x_1010:
[----:B------:R-:W-:-:S13]  /*11900*/  ISETP.GE.AND P0, PT, R9, R2, PT ;  /* 0x000000020900720c */ /* 0x000fda0003f06270 */
        /* <DEDUP_REMOVED lines=8> */
[----:B-----5:R-:W-:Y:S02]  /*11990*/  HADD2.F32 R9, -RZ, R15.H1_H1 ;  /* 0x3000000fff097230 */ /* 0x020fe40000004100 */
[--C-:B------:R-:W-:Y:S02]  /*119a0*/  HADD2.F32 R11, -RZ, R13.reuse.H0_H0 ;  /* 0x2000000dff0b7230 */ /* 0x100fe40000004100 */
[----:B------:R-:W-:Y:S02]  /*119b0*/  HADD2.F32 R13, -RZ, R13.H1_H1 ;  /* 0x3000000dff0d7230 */ /* 0x000fe40000004100 */
        /* <DEDUP_REMOVED lines=13> */
[----:B------:R-:W-:Y:S01]  /*11a90*/  HADD2.F32 R7, -RZ, R12.H1_H1 ;  /* 0x3000000cff077230 */ /* 0x000fe20000004100 */
[----:B------:R-:W-:Y:S01]  /*11aa0*/  FFMA.FTZ R9, R17, R0, R9 ;  /* 0x0000000011097223 */ /* 0x000fe20000010009 */
[----:B------:R-:W-:Y:S01]  /*11ab0*/  HADD2.F32 R0, -RZ, R14.H1_H1 ;  /* 0x3000000eff007230 */ /* 0x000fe20000004100 */
[C---:B------:R-:W-:Y:S01]  /*11ac0*/  FFMA.FTZ R15, R11.reuse, R8, -R15 ;  /* 0x000000080b0f7223 */ /* 0x040fe2000001080f */
[----:B------:R-:W-:Y:S01]  /*11ad0*/  HADD2.F32 R5, -RZ, R5.H0_H0 ;  /* 0x20000005ff057230 */ /* 0x000fe20000004100 */
[----:B------:R-:W-:Y:S01]  /*11ae0*/  FFMA.FTZ R6, R11, R6, R13 ;  /* 0x000000060b067223 */ /* 0x000fe2000001000d */
[----:B------:R-:W-:Y:S01]  /*11af0*/  HADD2.F32 R11, -RZ, R12.H0_H0 ;  /* 0x2000000cff0b7230 */ /* 0x000fe20000004100 */
[C---:B------:R-:W-:Y:S01]  /*11b00*/  FMUL.FTZ R8, R7.reuse, R2 ;  /* 0x0000000207087220 */ /* 0x040fe20000410000 */
[----:B------:R-:W-:Y:S01]  /*11b10*/  HADD2.F32 R14, -RZ, R14.H0_H0 ;  /* 0x2000000eff0e7230 */ /* 0x000fe20000004100 */
[----:B------:R-:W-:Y:S01]  /*11b20*/  FMUL.FTZ R12, R7, R4 ;  /* 0x00000004070c7220 */ /* 0x000fe20000410000 */
[----:B------:R-:W-:Y:S01]  /*11b30*/  F2FP.PACK_AB R13, R6, R15 ;  /* 0x0000000f060d723e */ /* 0x000fe200000000ff */
[C---:B------:R-:W-:Y:S01]  /*11b40*/  FMUL.FTZ R7, R0.reuse, R3 ;  /* 0x0000000300077220 */ /* 0x040fe20000410000 */
        /* <DEDUP_REMOVED lines=8> */
.L_x_1015:
[----:B------:R-:W-:Y:S05]  /*11bd0*/  BSYNC B0 ;  /* 0x0000000000007941 */ /* 0x000fea0003800000 */
.L_x_1014:
[----:B-----5:R1:W-:Y:S01]  /*11be0*/  STS.128 [R245+0x7800], R12 ;  /* 0x0078000cf5007388 */ /* 0x0203e20000000c00 */
[----:B------:R-:W-:Y:S05]  /*11bf0*/  BRA `(.L_x_1001) ;  /* 0x0000669000007947 */ /* 0x000fea0003800000 */
.L_x_952:
[----:B-1----:R-:W-:Y:S01]  /*11c00*/  BSSY B2, `(.L_x_1016) ;  /* 0x0000168000027945 */ /* 0x002fe20003800000 */
[----:B------:R-:W-:Y:S05]  /*11c10*/  @!P0 BRA `(.L_x_1017) ;  /* 0x0000166000008947 */ /* 0x000fea0003800000 */
[----:B------:R-:W-:Y:S01]  /*11c20*/  ISETP.GE.AND P0, PT, R14, R2, PT ;  /* 0x000000020e00720c */ /* 0x000fe20003f06270 */
[----:B------:R-:W-:-:S12]  /*11c30*/  BSSY B1, `(.L_x_1018) ;  /* 0x0000058000017945 */ /* 0x000fd80003800000 */
[----:B------:R1:W-:Y:S01]  /*11c40*/  @P0 STS.128 [R245], RZ ;  /* 0x000000fff5000388 */ /* 0x0003e20000000c00 */
[----:B------:R-:W-:Y:S05]  /*11c50*/  @P0 BRA `(.L_x_1019) ;  /* 0x0000055000000947 */ /* 0x000fea0003800000 */
[----:B------:R2:W5:Y:S01]  /*11c60*/  LD.E.128 R40, [R34.64] ;  /* 0x0000000622287980 */ /* 0x000562000c101d00 */
[----:B------:R-:W-:Y:S01]  /*11c70*/  ISETP.GE.AND P0, PT, R14, R0, PT ;  /* 0x000000000e00720c */ /* 0x000fe20003f06270 */
[----:B------:R-:W-:-:S12]  /*11c80*/  BSSY B0, `(.L_x_1020) ;  /* 0x0000051000007945 */ /* 0x000fd80003800000 */
[----:B------:R-:W-:Y:S05]  /*11c90*/  @P0 BRA `(.L_x_1021) ;  /* 0x000004f000000947 */ /* 0x000fea0003800000 */
[-C--:B------:R-:W-:Y:S02]  /*11ca0*/  ISETP.GE.AND P1, PT, R14, R3.reuse, PT ;  /* 0x000000030e00720c */ /* 0x080fe40003f26270 */
[----:B------:R-:W-:Y:S02]  /*11cb0*/  MOV R5, RZ ;  /* 0x000000ff00057202 */ /* 0x000fe40000000f00 */
[----:B------:R-:W-:-:S09]  /*11cc0*/  MOV R17, R3 ;  /* 0x0000000300117202 */ /* 0x000fd20000000f00 */
[C---:B------:R-:W-:Y:S02]  /*11cd0*/  @P1 IADD3 R5, -R3.reuse, RZ, RZ ;  /* 0x000000ff03051210 */ /* 0x040fe40007ffe1ff */
[----:B------:R-:W-:Y:S02]  /*11ce0*/  @P1 IADD3 R17, -R3, RZ, RZ ;  /* 0x000000ff03111210 */ /* 0x000fe40007ffe1ff */
[----:B------:R-:W-:-:S03]  /*11cf0*/  IADD3 R7, P0, R5, R8, RZ ;  /* 0x0000000805077210 */ /* 0x000fc60007f1e0ff */
[----:B------:R-:W-:Y:S01]  /*11d00*/  IMAD.WIDE R36, R17, 0x2, R34 ;  /* 0x0000000211247825 */ /* 0x000fe200078e0222 */
[----:B------:R-:W-:Y:S02]  /*11d10*/  LEA.HI.X.SX32 R5, R5, R24, 0x1, P0 ;  /* 0x0000001805057211 */ /* 0x000fe400000f0eff */
[C---:B------:R-:W-:Y:S02]  /*11d20*/  LEA R4, P0, R7.reuse, R26, 0x1 ;  /* 0x0000001a07047211 */ /* 0x040fe400078008ff */
[----:B------:R-:W-:Y:S01]  /*11d30*/  MOV R17, RZ ;  /* 0x000000ff00117202 */ /* 0x000fe20000000f00 */
[----:B------:R-:W3:Y:S01]  /*11d40*/  LD.E.128 R36, [R36.64] ;  /* 0x0000000624247980 */ /* 0x000ee2000c101d00 */
[----:B------:R-:W-:Y:S02]  /*11d50*/  LEA.HI.X R5, R7, R27, R5, 0x1, P0 ;  /* 0x0000001b07057211 */ /* 0x000fe400000f0c05 */
[----:B------:R-:W-:-:S04]  /*11d60*/  @P1 IADD3 R17, -R3, RZ, RZ ;  /* 0x000000ff03111210 */ /* 0x000fc80007ffe1ff */
[----:B------:R-:W4:Y:S01]  /*11d70*/  LD.E.128 R4, [R4.64] ;  /* 0x0000000604047980 */ /* 0x000f22000c101d00 */
[----:B------:R-:W-:-:S04]  /*11d80*/  IADD3 R19, P0, R17, R8, RZ ;  /* 0x0000000811137210 */ /* 0x000fc80007f1e0ff */
[----:B------:R-:W-:Y:S02]  /*11d90*/  LEA.HI.X.SX32 R17, R17, R24, 0x1, P0 ;  /* 0x0000001811117211 */ /* 0x000fe400000f0eff */
[----:B------:R-:W-:-:S04]  /*11da0*/  LEA R16, P0, R19, R22, 0x1 ;  /* 0x0000001613107211 */ /* 0x000fc800078008ff */
[----:B------:R-:W-:-:S06]  /*11db0*/  LEA.HI.X R17, R19, R23, R17, 0x1, P0 ;  /* 0x0000001713117211 */ /* 0x000fcc00000f0c11 */
[----:B--2---:R-:W2:Y:S01]  /*11dc0*/  LD.E.128 R16, [R16.64] ;  /* 0x0000000610107980 */ /* 0x004ea2000c101d00 */
[----:B---3--:R-:W-:Y:S02]  /*11dd0*/  HADD2.F32 R54, -RZ, R39.H0_H0 ;  /* 0x20000027ff367230 */ /* 0x008fe40000004100 */
[--C-:B----4-:R-:W-:Y:S02]  /*11de0*/  HADD2.F32 R25, -RZ, R5.reuse.H0_H0 ;  /* 0x20000005ff197230 */ /* 0x110fe40000004100 */
[----:B------:R-:W-:Y:S02]  /*11df0*/  HADD2.F32 R44, -RZ, R5.H1_H1 ;  /* 0x30000005ff2c7230 */ /* 0x000fe40000004100 */
[--C-:B------:R-:W-:Y:S02]  /*11e00*/  HADD2.F32 R5, -RZ, R7.reuse.H0_H0 ;  /* 0x20000007ff057230 */ /* 0x100fe40000004100 */
[----:B------:R-:W-:Y:S02]  /*11e10*/  HADD2.F32 R7, -RZ, R7.H1_H1 ;  /* 0x30000007ff077230 */ /* 0x000fe40000004100 */
[--C-:B------:R-:W-:Y:S01]  /*11e20*/  HADD2.F32 R45, -RZ, R4.reuse.H0_H0 ;  /* 0x20000004ff2d7230 */ /* 0x100fe20000004100 */
[----:B------:R-:W-:Y:S01]  /*11e30*/  @!P1 FADD.FTZ R5, -R5, -RZ ;  /* 0x800000ff05059221 */ /* 0x000fe20000010100 */
[----:B------:R-:W-:Y:S01]  /*11e40*/  HADD2.F32 R46, -RZ, R4.H1_H1 ;  /* 0x30000004ff2e7230 */ /* 0x000fe20000004100 */
[----:B------:R-:W-:Y:S01]  /*11e50*/  @!P1 FADD.FTZ R7, -R7, -RZ ;  /* 0x800000ff07079221 */ /* 0x000fe20000010100 */
[----:B------:R-:W-:-:S02]  /*11e60*/  HADD2.F32 R56, -RZ, R39.H1_H1 ;  /* 0x30000027ff387230 */ /* 0x000fc40000004100 */
[--C-:B------:R-:W-:Y:S02]  /*11e70*/  HADD2.F32 R4, -RZ, R6.reuse.H0_H0 ;  /* 0x20000006ff047230 */ /* 0x100fe40000004100 */
[----:B------:R-:W-:Y:S01]  /*11e80*/  HADD2.F32 R6, -RZ, R6.H1_H1 ;  /* 0x30000006ff067230 */ /* 0x000fe20000004100 */
[----:B------:R-:W-:Y:S01]  /*11e90*/  FMUL.FTZ R54, R54, R5 ;  /* 0x0000000536367220 */ /* 0x000fe20000410000 */
[--C-:B------:R-:W-:Y:S01]  /*11ea0*/  HADD2.F32 R52, -RZ, R37.reuse.H0_H0 ;  /* 0x20000025ff347230 */ /* 0x100fe20000004100 */
[----:B------:R-:W-:Y:S01]  /*11eb0*/  FMUL.FTZ R56, R56, R7 ;  /* 0x0000000738387220 */ /* 0x000fe20000410000 */
[----:B------:R-:W-:Y:S01]  /*11ec0*/  HADD2.F32 R37, -RZ, R37.H1_H1 ;  /* 0x30000025ff257230 */ /* 0x000fe20000004100 */
[----:B------:R-:W-:Y:S01]  /*11ed0*/  @!P1 FADD.FTZ R44, -R44, -RZ ;  /* 0x800000ff2c2c9221 */ /* 0x000fe20000010100 */
[--C-:B------:R-:W-:Y:S01]  /*11ee0*/  HADD2.F32 R7, -RZ, R38.reuse.H0_H0 ;  /* 0x20000026ff077230 */ /* 0x100fe20000004100 */
[----:B------:R-:W-:Y:S01]  /*11ef0*/  @!P1 FADD.FTZ R25, -R25, -RZ ;  /* 0x800000ff19199221 */ /* 0x000fe20000010100 */
[----:B------:R-:W-:Y:S01]  /*11f00*/  HADD2.F32 R5, -RZ, R38.H1_H1 ;  /* 0x30000026ff057230 */ /* 0x000fe20000004100 */
[----:B------:R-:W-:-:S02]  /*11f10*/  @!P1 FADD.FTZ R4, -R4, -RZ ;  /* 0x800000ff04049221 */ /* 0x000fc40000010100 */
[----:B------:R-:W-:Y:S02]  /*11f20*/  @!P1 FADD.FTZ R6, -R6, -RZ ;  /* 0x800000ff06069221 */ /* 0x000fe40000010100 */
[----:B------:R-:W-:Y:S01]  /*11f30*/  FMUL.FTZ R37, R37, R44 ;  /* 0x0000002c25257220 */ /* 0x000fe20000410000 */
[--C-:B------:R-:W-:Y:S01]  /*11f40*/  HADD2.F32 R44, -RZ, R36.reuse.H0_H0 ;  /* 0x20000024ff2c7230 */ /* 0x100fe20000004100 */
[----:B------:R-:W-:Y:S01]  /*11f50*/  FMUL.FTZ R52, R52, R25 ;  /* 0x0000001934347220 */ /* 0x000fe20000410000 */
[----:B------:R-:W-:Y:S01]  /*11f60*/  HADD2.F32 R25, -RZ, R36.H1_H1 ;  /* 0x30000024ff197230 */ /* 0x000fe20000004100 */
[----:B------:R-:W-:Y:S01]  /*11f70*/  FMUL.FTZ R4, R7, R4 ;  /* 0x0000000407047220 */ /* 0x000fe20000410000 */
[----:B--2---:R-:W-:Y:S01]  /*11f80*/  HADD2.F32 R7, -RZ, R17.H0_H0 ;  /* 0x20000011ff077230 */ /* 0x004fe20000004100 */
[----:B------:R-:W-:Y:S01]  /*11f90*/  FMUL.FTZ R6, R5, R6 ;  /* 0x0000000605067220 */ /* 0x000fe20000410000 */
[----:B-----5:R-:W-:Y:S01]  /*11fa0*/  HADD2.F32 R5, -RZ, R41.H0_H0 ;  /* 0x20000029ff057230 */ /* 0x020fe20000004100 */
[----:B------:R-:W-:-:S02]  /*11fb0*/  @!P1 FADD.FTZ R45, -R45, -RZ ;  /* 0x800000ff2d2d9221 */ /* 0x000fc40000010100 */
[----:B------:R-:W-:Y:S01]  /*11fc0*/  @!P1 FADD.FTZ R46, -R46, -RZ ;  /* 0x800000ff2e2e9221 */ /* 0x000fe20000010100 */
[----:B------:R-:W-:Y:S01]  /*11fd0*/  HADD2.F32 R36, -RZ, R41.H1_H1 ;  /* 0x30000029ff247230 */ /* 0x000fe20000004100 */
[----:B------:R-:W-:Y:S01]  /*11fe0*/  FMUL.FTZ R45, R44, R45 ;  /* 0x0000002d2c2d7220 */ /* 0x000fe20000410000 */
[----:B------:R-:W-:Y:S01]  /*11ff0*/  HADD2.F32 R38, -RZ, R17.H1_H1 ;  /* 0x30000011ff267230 */ /* 0x000fe20000004100 */
[----:B------:R-:W-:Y:S01]  /*12000*/  FMUL.FTZ R46, R25, R46 ;  /* 0x0000002e192e7220 */ /* 0x000fe20000410000 */
[--C-:B------:R-:W-:Y:S01]  /*12010*/  HADD2.F32 R44, -RZ, R16.reuse.H0_H0 ;  /* 0x20000010ff2c7230 */ /* 0x100fe20000004100 */
[----:B------:R-:W-:Y:S01]  /*12020*/  FFMA.FTZ R5, R5, R7, R52 ;  /* 0x0000000705057223 */ /* 0x000fe20000010034 */
[----:B------:R-:W-:Y:S02]  /*12030*/  HADD2.F32 R41, -RZ, R16.H1_H1 ;  /* 0x30000010ff297230 */ /* 0x000fe40000004100 */
[----:B------:R-:W-:Y:S02]  /*12040*/  HADD2.F32 R25, -RZ, R43.H0_H0 ;  /* 0x2000002bff197230 */ /* 0x000fe40000004100 */
[----:B------:R-:W-:-:S02]  /*12050*/  HADD2.F32 R17, -RZ, R19.H0_H0 ;  /* 0x20000013ff117230 */ /* 0x000fc40000004100 */
[----:B------:R-:W-:Y:S02]  /*12060*/  HADD2.F32 R7, -RZ, R40.H0_H0 ;  /* 0x20000028ff077230 */ /* 0x000fe40000004100 */
[----:B------:R-:W-:Y:S02]  /*12070*/  HADD2.F32 R16, -RZ, R42.H0_H0 ;  /* 0x2000002aff107230 */ /* 0x000fe40000004100 */
[----:B------:R-:W-:Y:S02]  /*12080*/  HADD2.F32 R19, -RZ, R19.H1_H1 ;  /* 0x30000013ff137230 */ /* 0x000fe40000004100 */
[--C-:B------:R-:W-:Y:S02]  /*12090*/  HADD2.F32 R39, -RZ, R18.reuse.H0_H0 ;  /* 0x20000012ff277230 */ /* 0x100fe40000004100 */
[----:B------:R-:W-:Y:S02]  /*120a0*/  HADD2.F32 R49, -RZ, R18.H1_H1 ;  /* 0x30000012ff317230 */ /* 0x000fe40000004100 */
[----:B------:R-:W-:-:S02]  /*120b0*/  HADD2.F32 R43, -RZ, R43.H1_H1 ;  /* 0x3000002bff2b7230 */ /* 0x000fc40000004100 */
[----:B------:R-:W-:Y:S02]  /*120c0*/  HADD2.F32 R40, -RZ, R40.H1_H1 ;  /* 0x30000028ff287230 */ /* 0x000fe40000004100 */
[----:B------:R-:W-:Y:S01]  /*120d0*/  HADD2.F32 R42, -RZ, R42.H1_H1 ;  /* 0x3000002aff2a7230 */ /* 0x000fe20000004100 */
[----:B------:R-:W-:Y:S02]  /*120e0*/  FFMA.FTZ R36, R36, R38, R37 ;  /* 0x0000002624247223 */ /* 0x000fe40000010025 */
[----:B------:R-:W-:Y:S02]  /*120f0*/  FFMA.FTZ R17, R25, R17, R54 ;  /* 0x0000001119117223 */ /* 0x000fe40000010036 */
[----:B------:R-:W-:Y:S02]  /*12100*/  FFMA.FTZ R56, R43, R19, R56 ;  /* 0x000000132b387223 */ /* 0x000fe40000010038 */
[----:B------:R-:W-:Y:S02]  /*12110*/  FFMA.FTZ R7, R7, R44, R45 ;  /* 0x0000002c07077223 */ /* 0x000fe4000001002d */
[----:B------:R-:W-:-:S02]  /*12120*/  FFMA.FTZ R40, R40, R41, R46 ;  /* 0x0000002928287223 */ /* 0x000fc4000001002e */
[----:B------:R-:W-:Y:S02]  /*12130*/  FFMA.FTZ R4, R16, R39, R4 ;  /* 0x0000002710047223 */ /* 0x000fe40000010004 */
[----:B------:R-:W-:Y:S01]  /*12140*/  FFMA.FTZ R49, R42, R49, R6 ;  /* 0x000000312a317223 */ /* 0x000fe20000010006 */
[----:B------:R-:W-:Y:S02]  /*12150*/  F2FP.PACK_AB R41, R36, R5 ;  /* 0x000000052429723e */ /* 0x000fe400000000ff */
[----:B------:R-:W-:Y:S02]  /*12160*/  F2FP.PACK_AB R40, R40, R7 ;  /* 0x000000072828723e */ /* 0x000fe400000000ff */
[----:B------:R-:W-:Y:S02]  /*12170*/  F2FP.PACK_AB R43, R56, R17 ;  /* 0x00000011382b723e */ /* 0x000fe400000000ff */
[----:B------:R-:W-:Y:S02]  /*12180*/  F2FP.PACK_AB R42, R49, R4 ;  /* 0x00000004312a723e */ /* 0x000fe400000000ff */
.L_x_1021:
[----:B------:R-:W-:Y:S05]  /*12190*/  BSYNC B0 ;  /* 0x0000000000007941 */ /* 0x000fea0003800000 */
.L_x_1020:
[----:B-----5:R3:W-:Y:S02]  /*121a0*/  STS.128 [R245], R40 ;  /* 0x00000028f5007388 */ /* 0x0207e40000000c00 */
.L_x_1019:
[----:B------:R-:W-:Y:S05]  /*121b0*/  BSYNC B1 ;  /* 0x0000000000017941 */ /* 0x000fea0003800000 */
.L_x_1018:
        /* <DEDUP_REMOVED lines=18> */
[----:B--2---:R-:W2:Y:S01]  /*122e0*/  LD.E.128 R36, [R36.64+0x80] ;  /* 0x0000800624247980 */ /* 0x004ea2000c101d00 */
[----:B------:R-:W-:Y:S02]  /*122f0*/  LEA.HI.X R5, R7, R27, R5, 0x1, P0 ;  /* 0x0000001b07057211 */ /* 0x000fe400000f0c05 */
[----:B------:R-:W-:-:S04]  /*12300*/  @P1 IADD3 R17, -R3, RZ, RZ ;  /* 0x000000ff03111210 */ /* 0x000fc80007ffe1ff */
[----:B---3--:R-:W3:Y:S01]  /*12310*/  LD.E.128 R4, [R4.64+0x80] ;  /* 0x0000800604047980 */ /* 0x008ee2000c101d00 */
[----:B------:R-:W-:-:S04]  /*12320*/  IADD3 R19, P0, R17, R8, RZ ;  /* 0x0000000811137210 */ /* 0x000fc80007f1e0ff */
[----:B------:R-:W-:Y:S02]  /*12330*/  LEA.HI.X.SX32 R17, R17, R24, 0x1, P0 ;  /* 0x0000001811117211 */ /* 0x000fe400000f0eff */
[----:B------:R-:W-:-:S04]  /*12340*/  LEA R16, P0, R19, R22, 0x1 ;  /* 0x0000001613107211 */ /* 0x000fc800078008ff */
[----:B------:R-:W-:-:S06]  /*12350*/  LEA.HI.X R17, R19, R23, R17, 0x1, P0 ;  /* 0x0000001713117211 */ /* 0x000fcc00000f0c11 */
[----:B----4-:R-:W4:Y:S01]  /*12360*/  LD.E.128 R16, [R16.64+0x80] ;  /* 0x0000800610107980 */ /* 0x010f22000c101d00 */
[----:B--2---:R-:W-:Y:S02]  /*12370*/  HADD2.F32 R54, -RZ, R39.H0_H0 ;  /* 0x20000027ff367230 */ /* 0x004fe40000004100 */
[--C-:B---3--:R-:W-:Y:S02]  /*12380*/  HADD2.F32 R25, -RZ, R5.reuse.H0_H0 ;  /* 0x20000005ff197230 */ /* 0x108fe40000004100 */
        /* <DEDUP_REMOVED lines=25> */
[----:B----4-:R-:W-:Y:S01]  /*12520*/  HADD2.F32 R7, -RZ, R17.H0_H0 ;  /* 0x20000011ff077230 */ /* 0x010fe20000004100 */
        /* <DEDUP_REMOVED lines=32> */
.L_x_1025:
[----:B------:R-:W-:Y:S05]  /*12730*/  BSYNC B0 ;  /* 0x0000000000007941 */ /* 0x000fea0003800000 */
.L_x_1024:
[----:B-----5:R1:W-:Y:S02]  /*12740*/  STS.128 [R245+0x2000], R40 ;  /* 0x00200028f5007388 */ /* 0x0203e40000000c00 */
.L_x_1023:
[----:B------:R-:W-:Y:S05]  /*12750*/  BSYNC B1 ;  /* 0x0000000000017941 */ /* 0x000fea0003800000 */
.L_x_1022:
        /* <DEDUP_REMOVED lines=18> */
[----:B------:R-:W3:Y:S01]  /*12880*/  LD.E.128 R36, [R36.64+0x100] ;  /* 0x0001000624247980 */ /* 0x000ee2000c101d00 */
[----:B------:R-:W-:Y:S02]  /*12890*/  LEA.HI.X R5, R7, R27, R5, 0x1, P0 ;  /* 0x0000001b07057211 */ /* 0x000fe400000f0c05 */
[----:B------:R-:W-:-:S04]  /*128a0*/  @P1 IADD3 R17, -R3, RZ, RZ ;  /* 0x000000ff03111210 */ /* 0x000fc80007ffe1ff */
[----:B--2---:R-:W2:Y:S01]  /*128b0*/  LD.E.128 R4, [R4.64+0x100] ;  /* 0x0001000604047980 */ /* 0x004ea2000c101d00 */
[----:B------:R-:W-:-:S04]  /*128c0*/  IADD3 R19, P0, R17, R8, RZ ;  /* 0x0000000811137210 */ /* 0x000fc80007f1e0ff */
[----:B------:R-:W-:Y:S02]  /*128d0*/  LEA.HI.X.SX32 R17, R17, R24, 0x1, P0 ;  /* 0x0000001811117211 */ /* 0x000fe400000f0eff */
[----:B------:R-:W-:-:S04]  /*128e0*/  LEA R16, P0, R19, R22, 0x1 ;  /* 0x0000001613107211 */ /* 0x000fc800078008ff */
[----:B------:R-:W-:-:S06]  /*128f0*/  LEA.HI.X R17, R19, R23, R17, 0x1, P0 ;  /* 0x0000001713117211 */ /* 0x000fcc00000f0c11 */
[----:B----4-:R-:W4:Y:S01]  /*12900*/  LD.E.128 R16, [R16.64+0x100] ;  /* 0x0001000610107980 */ /* 0x010f22000c101d00 */
[----:B---3--:R-:W-:Y:S02]  /*12910*/  HADD2.F32 R54, -RZ, R39.H0_H0 ;  /* 0x20000027ff367230 */ /* 0x008fe40000004100 */
[--C-:B--2---:R-:W-:Y:S02]  /*12920*/  HADD2.F32 R25, -RZ, R5.reuse.H0_H0 ;  /* 0x20000005ff197230 */ /* 0x104fe40000004100 */
        /* <DEDUP_REMOVED lines=58> */
.L_x_1029:
[----:B------:R-:W-:Y:S05]  /*12cd0*/  BSYNC B0 ;  /* 0x0000000000007941 */ /* 0x000fea0003800000 */
.L_x_1028:
[----:B-----5:R3:W-:Y:S02]  /*12ce0*/  STS.128 [R245+0x4000], R40 ;  /* 0x00400028f5007388 */ /* 0x0207e40000000c00 */
.L_x_1027:
[----:B------:R-:W-:Y:S05]  /*12cf0*/  BSYNC B1 ;  /* 0x0000000000017941 */ /* 0x000fea0003800000 */
.L_x_1026:
[----:B------:R-:W-:-:S13]  /*12d00*/  ISETP.GE.AND P0, PT, R9, R2, PT ;  /* 0x000000020900720c */ /* 0x000fda0003f06270 */
        /* <DEDUP_REMOVED lines=26> */
[----:B------:R-:W-:Y:S02]  /*12eb0*/  HADD2.F32 R45, -RZ, R37.H0_H0 ;  /* 0x20000025ff2d7230 */ /* 0x000fe40000004100 */
[--C-:B--2---:R-:W-:Y:S02]  /*12ec0*/  HADD2.F32 R25, -RZ, R4.reuse.H0_H0 ;  /* 0x20000004ff197230 */ /* 0x104fe40000004100 */
[----:B-1----:R-:W-:Y:S02]  /*12ed0*/  HADD2.F32 R34, -RZ, R4.H1_H1 ;  /* 0x30000004ff227230 */ /* 0x002fe40000004100 */
[--C-:B------:R-:W-:Y:S02]  /*12ee0*/  HADD2.F32 R4, -RZ, R5.reuse.H0_H0 ;  /* 0x20000005ff047230 */ /* 0x100fe40000004100 */
[----:B------:R-:W-:Y:S01]  /*12ef0*/  HADD2.F32 R35, -RZ, R5.H1_H1 ;  /* 0x30000005ff237230 */ /* 0x000fe20000004100 */
[----:B------:R-:W-:Y:S01]  /*12f00*/  @!P1 FADD.FTZ R25, -R25, -RZ ;  /* 0x800000ff19199221 */ /* 0x000fe20000010100 */
[--C-:B------:R-:W-:Y:S01]  /*12f10*/  HADD2.F32 R5, -RZ, R6.reuse.H0_H0 ;  /* 0x20000006ff057230 */ /* 0x100fe20000004100 */
[----:B------:R-:W-:Y:S01]  /*12f20*/  @!P1 FADD.FTZ R4, -R4, -RZ ;  /* 0x800000ff04049221 */ /* 0x000fe20000010100 */
[----:B------:R-:W-:-:S02]  /*12f30*/  HADD2.F32 R44, -RZ, R6.H1_H1 ;  /* 0x30000006ff2c7230 */ /* 0x000fc40000004100 */
[--C-:B------:R-:W-:Y:S02]  /*12f40*/  HADD2.F32 R6, -RZ, R7.reuse.H0_H0 ;  /* 0x20000007ff067230 */ /* 0x100fe40000004100 */
[----:B------:R-:W-:Y:S01]  /*12f50*/  HADD2.F32 R7, -RZ, R7.H1_H1 ;  /* 0x30000007ff077230 */ /* 0x000fe20000004100 */
[----:B------:R-:W-:Y:S01]  /*12f60*/  FMUL.FTZ R46, R46, R25 ;  /* 0x000000192e2e7220 */ /* 0x000fe20000410000 */
[----:B------:R-:W-:Y:S01]  /*12f70*/  HADD2.F32 R49, -RZ, R36.H1_H1 ;  /* 0x30000024ff317230 */ /* 0x000fe20000004100 */
        /* <DEDUP_REMOVED lines=9> */
[--C-:B------:R-:W-:Y:S01]  /*13010*/  HADD2.F32 R35, -RZ, R38.reuse.H1_H1 ;  /* 0x30000026ff237230 */ /* 0x100fe20000004100 */
[----:B------:R-:W-:Y:S01]  /*13020*/  FMUL.FTZ R49, R49, R34 ;  /* 0x0000002231317220 */ /* 0x000fe20000410000 */
[----:B------:R-:W-:Y:S01]  /*13030*/  HADD2.F32 R34, -RZ, R38.H0_H0 ;  /* 0x20000026ff227230 */ /* 0x000fe20000004100 */
[----:B------:R-:W-:Y:S01]  /*13040*/  FMUL.FTZ R6, R25, R6 ;  /* 0x0000000619067220 */ /* 0x000fe20000410000 */
[----:B-----5:R-:W-:Y:S01]  /*13050*/  HADD2.F32 R25, -RZ, R40.H0_H0 ;  /* 0x20000028ff197230 */ /* 0x020fe20000004100 */
[----:B------:R-:W-:Y:S01]  /*13060*/  FMUL.FTZ R7, R4, R7 ;  /* 0x0000000704077220 */ /* 0x000fe20000410000 */
[----:B----4-:R-:W-:Y:S01]  /*13070*/  HADD2.F32 R4, -RZ, R16.H0_H0 ;  /* 0x20000010ff047230 */ /* 0x010fe20000004100 */
[----:B------:R-:W-:-:S02]  /*13080*/  @!P1 FADD.FTZ R44, -R44, -RZ ;  /* 0x800000ff2c2c9221 */ /* 0x000fc40000010100 */
[----:B------:R-:W-:Y:S01]  /*13090*/  @!P1 FADD.FTZ R5, -R5, -RZ ;  /* 0x800000ff05059221 */ /* 0x000fe20000010100 */
[--C-:B------:R-:W-:Y:S01]  /*130a0*/  HADD2.F32 R38, -RZ, R18.reuse.H0_H0 ;  /* 0x20000012ff267230 */ /* 0x100fe20000004100 */
[----:B------:R-:W-:Y:S01]  /*130b0*/  FMUL.FTZ R44, R35, R44 ;  /* 0x0000002c232c7220 */ /* 0x000fe20000410000 */
[----:B------:R-:W-:Y:S01]  /*130c0*/  HADD2.F32 R39, -RZ, R18.H1_H1 ;  /* 0x30000012ff277230 */ /* 0x000fe20000004100 */
[----:B------:R-:W-:Y:S01]  /*130d0*/  FMUL.FTZ R5, R34, R5 ;  /* 0x0000000522057220 */ /* 0x000fe20000410000 */
[----:B------:R-:W-:Y:S01]  /*130e0*/  HADD2.F32 R35, -RZ, R16.H1_H1 ;  /* 0x30000010ff237230 */ /* 0x000fe20000004100 */
[----:B------:R-:W-:Y:S01]  /*130f0*/  FFMA.FTZ R4, R25, R4, R46 ;  /* 0x0000000419047223 */ /* 0x000fe2000001002e */
[--C-:B------:R-:W-:Y:S02]  /*13100*/  HADD2.F32 R37, -RZ, R19.reuse.H0_H0 ;  /* 0x20000013ff257230 */ /* 0x100fe40000004100 */
[----:B------:R-:W-:Y:S02]  /*13110*/  HADD2.F32 R18, -RZ, R19.H1_H1 ;  /* 0x30000013ff127230 */ /* 0x000fe40000004100 */
[----:B------:R-:W-:-:S02]  /*13120*/  HADD2.F32 R34, -RZ, R41.H0_H0 ;  /* 0x20000029ff227230 */ /* 0x000fc40000004100 */
[----:B------:R-:W-:Y:S02]  /*13130*/  HADD2.F32 R16, -RZ, R17.H0_H0 ;  /* 0x20000011ff107230 */ /* 0x000fe40000004100 */
[----:B------:R-:W-:Y:S02]  /*13140*/  HADD2.F32 R19, -RZ, R42.H0_H0 ;  /* 0x2000002aff137230 */ /* 0x000fe40000004100 */
[----:B------:R-:W-:Y:S02]  /*13150*/  HADD2.F32 R25, -RZ, R43.H0_H0 ;  /* 0x2000002bff197230 */ /* 0x000fe40000004100 */
[----:B------:R-:W-:Y:S02]  /*13160*/  HADD2.F32 R40, -RZ, R40.H1_H1 ;  /* 0x30000028ff287230 */ /* 0x000fe40000004100 */
        /* <DEDUP_REMOVED lines=15> */
.L_x_1031:
[----:B------:R-:W-:Y:S05]  /*13260*/  BSYNC B0 ;  /* 0x0000000000007941 */ /* 0x000fea0003800000 */
.L_x_1030:
[----:B-----5:R3:W-:Y:S02]  /*13270*/  STS.128 [R245+0x6000], R40 ;  /* 0x00600028f5007388 */ /* 0x0207e40000000c00 */
.L_x_1017:
[----:B------:R-:W-:Y:S05]  /*13280*/  BSYNC B2 ;  /* 0x0000000000027941 */ /* 0x000fea0003800000 */
.L_x_1016:
[----:B------:R-:W-:Y:S01]  /*13290*/  IADD3 R25, R176, 0x10, RZ ;  /* 0x00000010b0197810 */ /* 0x000fe20007ffe0ff */
[----:B------:R-:W-:Y:S03]  /*132a0*/  BSSY B2, `(.L_x_1032) ;  /* 0x0000175000027945 */ /* 0x000fe60003800000 */
[----:B------:R-:W-:-:S04]  /*132b0*/  ISETP.GE.AND P0, PT, R25, R12, PT ;  /* 0x0000000c1900720c */ /* 0x000fc80003f06270 */
[----:B------:R-:W-:-:S13]  /*132c0*/  ISETP.LT.OR P0, PT, R148, -0x87, P0 ;  /* 0xffffff799400780c */ /* 0x000fda0000701670 */
[----:B------:R-:W-:Y:S05]  /*132d0*/  @P0 BRA `(.L_x_1033) ;  /* 0x0000171000000947 */ /* 0x000fea0003800000 */
[----:B------:R-:W-:Y:S01]  /*132e0*/  ISETP.GE.AND P0, PT, R14, R2, PT ;  /* 0x000000020e00720c */ /* 0x000fe20003f06270 */
[----:B------:R-:W-:-:S12]  /*132f0*/  BSSY B1, `(.L_x_1034) ;  /* 0x000005a000017945 */ /* 0x000fd80003800000 */
[----:B------:R1:W-:Y:S01]  /*13300*/  @P0 STS.128 [R245+0x800], RZ ;  /* 0x000800fff5000388 */ /* 0x0003e20000000c00 */
[----:B------:R-:W-:Y:S05]  /*13310*/  @P0 BRA `(.L_x_1035) ;  /* 0x0000057000000947 */ /* 0x000fea0003800000 */
[----:B-1-3--:R1:W5:Y:S01]  /*13320*/  LD.E.128 R40, [R32.64] ;  /* 0x0000000620287980 */ /* 0x00a362000c101d00 */
[----:B------:R-:W-:Y:S01]  /*13330*/  ISETP.GE.AND P0, PT, R14, R0, PT ;  /* 0x000000000e00720c */ /* 0x000fe20003f06270 */
[----:B------:R-:W-:-:S12]  /*13340*/  BSSY B0, `(.L_x_1036) ;  /* 0x0000053000007945 */ /* 0x000fd80003800000 */
[----:B------:R-:W-:Y:S05]  /*13350*/  @P0 BRA `(.L_x_1037) ;  /* 0x0000051000000947 */ /* 0x000fea0003800000 */
[-C--:B------:R-:W-:Y:S02]  /*13360*/  ISETP.GE.AND P0, PT, R14, R3.reuse, PT ;  /* 0x000000030e00720c */ /* 0x080fe40003f06270 */
[----:B------:R-:W-:Y:S02]  /*13370*/  MOV R5, RZ ;  /* 0x000000ff00057202 */ /* 0x000fe40000000f00 */
[C---:B------:R-:W-:Y:S02]  /*13380*/  IADD3 R17, P1, R13.reuse, R8, RZ ;  /* 0x000000080d117210 */ /* 0x040fe40007f3e0ff */
[----:B------:R-:W-:Y:S02]  /*13390*/  MOV R19, R3 ;  /* 0x0000000300137202 */ /* 0x000fe40000000f00 */
[----:B------:R-:W-:-:S05]  /*133a0*/  LEA.HI.X.SX32 R16, R13, R24, 0x1, P1 ;  /* 0x000000180d107211 */ /* 0x000fca00008f0eff */
[C---:B------:R-:W-:Y:S02]  /*133b0*/  @P0 IADD3 R5, -R3.reuse, RZ, RZ ;  /* 0x000000ff03050210 */ /* 0x040fe40007ffe1ff */
[----:B------:R-:W-:Y:S02]  /*133c0*/  @P0 IADD3 R19, -R3, RZ, RZ ;  /* 0x000000ff03130210 */ /* 0x000fe40007ffe1ff */
[----:B------:R-:W-:Y:S02]  /*133d0*/  IADD3 R7, P1, R5, R17, RZ ;  /* 0x0000001105077210 */ /* 0x000fe40007f3e0ff */
[----:B------:R-:W-:Y:S01]  /*133e0*/  MOV R18, RZ ;  /* 0x000000ff00127202 */ /* 0x000fe20000000f00 */
[----:B------:R-:W-:Y:S01]  /*133f0*/  IMAD.WIDE R36, R19, 0x2, R32 ;  /* 0x0000000213247825 */ /* 0x000fe200078e0220 */
[----:B------:R-:W-:Y:S02]  /*13400*/  LEA.HI.X.SX32 R5, R5, R16, 0x1, P1 ;  /* 0x0000001005057211 */ /* 0x000fe400008f0eff */
[----:B------:R-:W-:-:S02]  /*13410*/  LEA R4, P1, R7, R26, 0x1 ;  /* 0x0000001a07047211 */ /* 0x000fc400078208ff */
[----:B------:R-:W-:Y:S01]  /*13420*/  @P0 IADD3 R18, -R3, RZ, RZ ;  /* 0x000000ff03120210 */ /* 0x000fe20007ffe1ff */
[----:B------:R-:W3:Y:S01]  /*13430*/  LD.E.128 R36, [R36.64] ;  /* 0x0000000624247980 */ /* 0x000ee2000c101d00 */
[----:B------:R-:W-:Y:S02]  /*13440*/  LEA.HI.X R5, R7, R27, R5, 0x1, P1 ;  /* 0x0000001b07057211 */ /* 0x000fe400008f0c05 */
[----:B------:R-:W-:-:S04]  /*13450*/  IADD3 R17, P1, R18, R17, RZ ;  /* 0x0000001112117210 */ /* 0x000fc80007f3e0ff */
[----:B--2---:R-:W2:Y:S01]  /*13460*/  LD.E.128 R4, [R4.64] ;  /* 0x0000000604047980 */ /* 0x004ea2000c101d00 */
[----:B------:R-:W-:Y:S02]  /*13470*/  LEA.HI.X.SX32 R16, R18, R16, 0x1, P1 ;  /* 0x0000001012107211 */ /* 0x000fe400008f0eff */
[----:B------:R-:W-:-:S04]  /*13480*/  LEA R18, P1, R17, R22, 0x1 ;  /* 0x0000001611127211 */ /* 0x000fc800078208ff */
[----:B------:R-:W-:-:S06]  /*13490*/  LEA.HI.X R19, R17, R23, R16, 0x1, P1 ;  /* 0x0000001711137211 */ /* 0x000fcc00008f0c10 */
[----:B----4-:R-:W4:Y:S01]  /*134a0*/  LD.E.128 R16, [R18.64] ;  /* 0x0000000612107980 */ /* 0x010f22000c101d00 */
[----:B---3--:R-:W-:Y:S02]  /*134b0*/  HADD2.F32 R49, -RZ, R36.H0_H0 ;  /* 0x20000024ff317230 */ /* 0x008fe40000004100 */
[----:B------:R-:W-:Y:S02]  /*134c0*/  HADD2.F32 R51, -RZ, R37.H0_H0 ;  /* 0x20000025ff337230 */ /* 0x000fe40000004100 */
[--C-:B--2---:R-:W-:Y:S02]  /*134d0*/  HADD2.F32 R34, -RZ, R4.reuse.H0_H0 ;  /* 0x20000004ff227230 */ /* 0x104fe40000004100 */
[----:B------:R-:W-:Y:S02]  /*134e0*/  HADD2.F32 R35, -RZ, R4.H1_H1 ;  /* 0x30000004ff237230 */ /* 0x000fe40000004100 */
        /* <DEDUP_REMOVED lines=11> */
[--C-:B------:R-:W-:Y:S01]  /*135a0*/  HADD2.F32 R34, -RZ, R38.reuse.H0_H0 ;  /* 0x20000026ff227230 */ /* 0x100fe20000004100 */
[----:B------:R-:W-:Y:S01]  /*135b0*/  @!P0 FADD.FTZ R35, -R35, -RZ ;  /* 0x800000ff23238221 */ /* 0x000fe20000010100 */
[----:B------:R-:W-:Y:S01]  /*135c0*/  HADD2.F32 R4, -RZ, R39.H1_H1 ;  /* 0x30000027ff047230 */ /* 0x000fe20000004100 */
[----:B------:R-:W-:Y:S02]  /*135d0*/  @!P0 FADD.FTZ R5, -R5, -RZ ;  /* 0x800000ff05058221 */ /* 0x000fe40000010100 */
[----:B------:R-:W-:Y:S01]  /*135e0*/  @!P0 FADD.FTZ R7, -R7, -RZ ;  /* 0x800000ff07078221 */ /* 0x000fe20000010100 */
[----:B------:R-:W-:Y:S01]  /*135f0*/  HADD2.F32 R37, -RZ, R37.H1_H1 ;  /* 0x30000025ff257230 */ /* 0x000fe20000004100 */
[----:B------:R-:W-:Y:S01]  /*13600*/  FMUL.FTZ R36, R36, R35 ;  /* 0x0000002324247220 */ /* 0x000fe20000410000 */
[----:B------:R-:W-:Y:S01]  /*13610*/  HADD2.F32 R35, -RZ, R39.H0_H0 ;  /* 0x20000027ff237230 */ /* 0x000fe20000004100 */
[----:B------:R-:W-:Y:S01]  /*13620*/  @!P0 FADD.FTZ R44, -R44, -RZ ;  /* 0x800000ff2c2c8221 */ /* 0x000fe20000010100 */
        /* <DEDUP_REMOVED lines=9> */
[--C-:B------:R-:W-:Y:S01]  /*136c0*/  HADD2.F32 R16, -RZ, R17.reuse.H0_H0 ;  /* 0x20000011ff107230 */ /* 0x100fe20000004100 */
[----:B------:R-:W-:Y:S01]  /*136d0*/  FMUL.FTZ R6, R35, R6 ;  /* 0x0000000623067220 */ /* 0x000fe20000410000 */
[----:B------:R-:W-:Y:S01]  /*136e0*/  HADD2.F32 R44, -RZ, R17.H1_H1 ;  /* 0x30000011ff2c7230 */ /* 0x000fe20000004100 */
[----:B------:R-:W-:Y:S01]  /*136f0*/  FMUL.FTZ R45, R38, R45 ;  /* 0x0000002d262d7220 */ /* 0x000fe20000410000 */
[----:B------:R-:W-:Y:S01]  /*13700*/  HADD2.F32 R35, -RZ, R40.H1_H1 ;  /* 0x30000028ff237230 */ /* 0x000fe20000004100 */
[----:B------:R-:W-:Y:S01]  /*13710*/  FFMA.FTZ R4, R4, R34, R49 ;  /* 0x0000002204047223 */ /* 0x000fe20000010031 */
[--C-:B------:R-:W-:Y:S02]  /*13720*/  HADD2.F32 R17, -RZ, R19.reuse.H0_H0 ;  /* 0x20000013ff117230 */ /* 0x100fe40000004100 */
[----:B------:R-:W-:-:S02]  /*13730*/  HADD2.F32 R46, -RZ, R19.H1_H1 ;  /* 0x30000013ff2e7230 */ /* 0x000fc40000004100 */
[----:B------:R-:W-:Y:S02]  /*13740*/  HADD2.F32 R38, -RZ, R41.H0_H0 ;  /* 0x20000029ff267230 */ /* 0x000fe40000004100 */
[----:B------:R-:W-:Y:S02]  /*13750*/  HADD2.F32 R40, -RZ, R18.H0_H0 ;  /* 0x20000012ff287230 */ /* 0x000fe40000004100 */
[----:B------:R-:W-:Y:S02]  /*13760*/  HADD2.F32 R19, -RZ, R42.H0_H0 ;  /* 0x2000002aff137230 */ /* 0x000fe40000004100 */
[----:B------:R-:W-:Y:S02]  /*13770*/  HADD2.F32 R34, -RZ, R43.H0_H0 ;  /* 0x2000002bff227230 */ /* 0x000fe40000004100 */
        /* <DEDUP_REMOVED lines=15> */
.L_x_1037:
[----:B------:R-:W-:Y:S05]  /*13870*/  BSYNC B0 ;  /* 0x0000000000007941 */ /* 0x000fea0003800000 */
.L_x_1036:
[----:B-----5:R3:W-:Y:S02]  /*13880*/  STS.128 [R245+0x800], R40 ;  /* 0x00080028f5007388 */ /* 0x0207e40000000c00 */
.L_x_1035:
[----:B------:R-:W-:Y:S05]  /*13890*/  BSYNC B1 ;  /* 0x0000000000017941 */ /* 0x000fea0003800000 */
.L_x_1034:
        /* <DEDUP_REMOVED lines=9> */
[----:B------:R-:W-:Y:S02]  /*13930*/  IADD3 R7, R13, 0x40, RZ ;  /* 0x000000400d077810 */ /* 0x000fe40007ffe0ff */
[----:B------:R-:W-:Y:S02]  /*13940*/  MOV R5, RZ ;  /* 0x000000ff00057202 */ /* 0x000fe40000000f00 */
[C---:B------:R-:W-:Y:S02]  /*13950*/  IADD3 R17, P1, R7.reuse, R8, RZ ;  /* 0x0000000807117210 */ /* 0x040fe40007f3e0ff */
[----:B------:R-:W-:Y:S02]  /*13960*/  MOV R19, R3 ;  /* 0x0000000300137202 */ /* 0x000fe40000000f00 */
[----:B------:R-:W-:-:S03]  /*13970*/  LEA.HI.X.SX32 R16, R7, R24, 0x1, P1 ;  /* 0x0000001807107211 */ /* 0x000fc600008f0eff */
        /* <DEDUP_REMOVED lines=8> */
[----:B------:R-:W3:Y:S01]  /*13a00*/  LD.E.128 R36, [R36.64+0x80] ;  /* 0x0000800624247980 */ /* 0x000ee2000c101d00 */
        /* <DEDUP_REMOVED lines=67> */
.L_x_1041:
[----:B------:R-:W-:Y:S05]  /*13e40*/  BSYNC B0 ;  /* 0x0000000000007941 */ /* 0x000fea0003800000 */
.L_x_1040:
[----:B-----5:R3:W-:Y:S02]  /*13e50*/  STS.128 [R245+0x2800], R40 ;  /* 0x00280028f5007388 */ /* 0x0207e40000000c00 */
.L_x_1039:
[----:B------:R-:W-:Y:S05]  /*13e60*/  BSYNC B1 ;  /* 0x0000000000017941 */ /* 0x000fea0003800000 */
.L_x_1038:
        /* <DEDUP_REMOVED lines=90> */
.L_x_1045:
[----:B------:R-:W-:Y:S05]  /*14410*/  BSYNC B0 ;  /* 0x0000000000007941 */ /* 0x000fea0003800000 */
.L_x_1044:
[----:B-----5:R3:W-:Y:S02]  /*14420*/  STS.128 [R245+0x4800], R40 ;  /* 0x00480028f5007388 */ /* 0x0207e40000000c00 */
.L_x_1043:
[----:B------:R-:W-:Y:S05]  /*14430*/  BSYNC B1 ;  /* 0x0000000000017941 */ /* 0x000fea0003800000 */
.L_x_1042:
[----:B------:R-:W-:-:S13]  /*14440*/  ISETP.GE.AND P0, PT, R9, R2, PT ;  /* 0x000000020900720c */ /* 0x000fda0003f06270 */
[----:B------:R1:W-:Y:S01]  /*14450*/  @P0 STS.128 [R245+0x6800], RZ ;  /* 0x006800fff5000388 */ /* 0x0003e20000000c00 */
[----:B------:R-:W-:Y:S05]  /*14460*/  @P0 BRA `(.L_x_1033) ;  /* 0x0000058000000947 */ /* 0x000fea0003800000 */
[----:B------:R1:W5:Y:S01]  /*14470*/  LD.E.128 R36, [R32.64+0x180] ;  /* 0x0001800620247980 */ /* 0x000362000c101d00 */
        /* <DEDUP_REMOVED lines=11> */
[----:B------:R-:W-:-:S03]  /*14530*/  IADD3 R7, P1, R5, R16, RZ ;  /* 0x0000001005077210 */ /* 0x000fc60007f3e0ff */
[----:B-1----:R-:W-:Y:S01]  /*14540*/  IMAD.WIDE R32, R17, 0x2, R32 ;  /* 0x0000000211207825 */ /* 0x002fe200078e0220 */
[----:B------:R-:W-:Y:S02]  /*14550*/  LEA.HI.X.SX32 R5, R5, R13, 0x1, P1 ;  /* 0x0000000d05057211 */ /* 0x000fe400008f0eff */
[C---:B------:R-:W-:Y:S02]  /*14560*/  LEA R4, P1, R7.reuse, R26, 0x1 ;  /* 0x0000001a07047211 */ /* 0x040fe400078208ff */
[----:B------:R-:W-:Y:S01]  /*14570*/  MOV R17, RZ ;  /* 0x000000ff00117202 */ /* 0x000fe20000000f00 */
[----:B--23--:R-:W2:Y:S01]  /*14580*/  LD.E.128 R32, [R32.64+0x180] ;  /* 0x0001800620207980 */ /* 0x00cea2000c101d00 */
[----:B------:R-:W-:Y:S02]  /*14590*/  LEA.HI.X R5, R7, R27, R5, 0x1, P1 ;  /* 0x0000001b07057211 */ /* 0x000fe400008f0c05 */
[----:B------:R-:W-:-:S04]  /*145a0*/  @P0 IADD3 R17, -R3, RZ, RZ ;  /* 0x000000ff03110210 */ /* 0x000fc80007ffe1ff */
[----:B------:R-:W3:Y:S01]  /*145b0*/  LD.E.128 R4, [R4.64] ;  /* 0x0000000604047980 */ /* 0x000ee2000c101d00 */
[----:B------:R-:W-:-:S04]  /*145c0*/  IADD3 R19, P1, R17, R16, RZ ;  /* 0x0000001011137210 */ /* 0x000fc80007f3e0ff */
[----:B------:R-:W-:Y:S02]  /*145d0*/  LEA.HI.X.SX32 R13, R17, R13, 0x1, P1 ;  /* 0x0000000d110d7211 */ /* 0x000fe400008f0eff */
[----:B------:R-:W-:-:S04]  /*145e0*/  LEA R16, P1, R19, R22, 0x1 ;  /* 0x0000001613107211 */ /* 0x000fc800078208ff */
[----:B------:R-:W-:-:S06]  /*145f0*/  LEA.HI.X R17, R19, R23, R13, 0x1, P1 ;  /* 0x0000001713117211 */ /* 0x000fcc00008f0c0d */
[----:B----4-:R-:W4:Y:S01]  /*14600*/  LD.E.128 R16, [R16.64] ;  /* 0x0000000610107980 */ /* 0x010f22000c101d00 */
[----:B--2---:R-:W-:Y:S02]  /*14610*/  HADD2.F32 R44, -RZ, R32.H0_H0 ;  /* 0x20000020ff2c7230 */ /* 0x004fe40000004100 */
[----:B------:R-:W-:Y:S02]  /*14620*/  HADD2.F32 R43, -RZ, R33.H0_H0 ;  /* 0x20000021ff2b7230 */ /* 0x000fe40000004100 */
[--C-:B---3--:R-:W-:Y:S02]  /*14630*/  HADD2.F32 R13, -RZ, R4.reuse.H0_H0 ;  /* 0x20000004ff0d7230 */ /* 0x108fe40000004100 */
        /* <DEDUP_REMOVED lines=9> */
[----:B------:R-:W-:Y:S01]  /*146d0*/  @!P0 FADD.FTZ R40, -R40, -RZ ;  /* 0x800000ff28288221 */ /* 0x000fe20000010100 */
[----:B------:R-:W-:Y:S01]  /*146e0*/  HADD2.F32 R45, -RZ, R32.H1_H1 ;  /* 0x30000020ff2d7230 */ /* 0x000fe20000004100 */
[----:B------:R-:W-:Y:S01]  /*146f0*/  FMUL.FTZ R44, R44, R13 ;  /* 0x0000000d2c2c7220 */ /* 0x000fe20000410000 */
[--C-:B------:R-:W-:Y:S01]  /*14700*/  HADD2.F32 R13, -RZ, R35.reuse.H0_H0 ;  /* 0x20000023ff0d7230 */ /* 0x100fe20000004100 */
[----:B------:R-:W-:Y:S01]  /*14710*/  FMUL.FTZ R43, R43, R4 ;  /* 0x000000042b2b7220 */ /* 0x000fe20000410000 */
[----:B------:R-:W-:Y:S01]  /*14720*/  HADD2.F32 R4, -RZ, R35.H1_H1 ;  /* 0x30000023ff047230 */ /* 0x000fe20000004100 */
[----:B------:R-:W-:Y:S02]  /*14730*/  @!P0 FADD.FTZ R6, -R6, -RZ ;  /* 0x800000ff06068221 */ /* 0x000fe40000010100 */
[----:B------:R-:W-:Y:S01]  /*14740*/  @!P0 FADD.FTZ R7, -R7, -RZ ;  /* 0x800000ff07078221 */ /* 0x000fe20000010100 */
[----:B------:R-:W-:Y:S01]  /*14750*/  HADD2.F32 R32, -RZ, R33.H1_H1 ;  /* 0x30000021ff207230 */ /* 0x000fe20000004100 */
[----:B------:R-:W-:Y:S01]  /*14760*/  FMUL.FTZ R45, R45, R40 ;  /* 0x000000282d2d7220 */ /* 0x000fe20000410000 */
[--C-:B------:R-:W-:Y:S01]  /*14770*/  HADD2.F32 R40, -RZ, R34.reuse.H0_H0 ;  /* 0x20000022ff287230 */ /* 0x100fe20000004100 */
[----:B------:R-:W-:Y:S01]  /*14780*/  @!P0 FADD.FTZ R41, -R41, -RZ ;  /* 0x800000ff29298221 */ /* 0x000fe20000010100 */
[----:B------:R-:W-:Y:S01]  /*14790*/  HADD2.F32 R33, -RZ, R34.H1_H1 ;  /* 0x30000022ff217230 */ /* 0x000fe20000004100 */
[----:B------:R-:W-:-:S02]  /*147a0*/  @!P0 FADD.FTZ R5, -R5, -RZ ;  /* 0x800000ff05058221 */ /* 0x000fc40000010100 */
[----:B------:R-:W-:Y:S01]  /*147b0*/  FMUL.FTZ R6, R13, R6 ;  /* 0x000000060d067220 */ /* 0x000fe20000410000 */
[----:B-----5:R-:W-:Y:S01]  /*147c0*/  HADD2.F32 R13, -RZ, R36.H0_H0 ;  /* 0x20000024ff0d7230 */ /* 0x020fe20000004100 */
[----:B------:R-:W-:Y:S01]  /*147d0*/  FMUL.FTZ R7, R4, R7 ;  /* 0x0000000704077220 */ /* 0x000fe20000410000 */
[----:B----4-:R-:W-:Y:S01]  /*147e0*/  HADD2.F32 R4, -RZ, R16.H0_H0 ;  /* 0x20000010ff047230 */ /* 0x010fe20000004100 */
[----:B------:R-:W-:Y:S02]  /*147f0*/  @!P0 FADD.FTZ R42, -R42, -RZ ;  /* 0x800000ff2a2a8221 */ /* 0x000fe40000010100 */
[----:B------:R-:W-:Y:S01]  /*14800*/  FMUL.FTZ R32, R32, R41 ;  /* 0x0000002920207220 */ /* 0x000fe20000410000 */
[--C-:B------:R-:W-:Y:S01]  /*14810*/  HADD2.F32 R41, -RZ, R18.reuse.H1_H1 ;  /* 0x30000012ff297230 */ /* 0x100fe20000004100 */
[----:B------:R-:W-:Y:S01]  /*14820*/  FMUL.FTZ R5, R40, R5 ;  /* 0x0000000528057220 */ /* 0x000fe20000410000 */
[----:B------:R-:W-:Y:S01]  /*14830*/  HADD2.F32 R40, -RZ, R18.H0_H0 ;  /* 0x20000012ff287230 */ /* 0x000fe20000004100 */
[----:B------:R-:W-:Y:S01]  /*14840*/  FMUL.FTZ R42, R33, R42 ;  /* 0x0000002a212a7220 */ /* 0x000fe20000410000 */
[----:B------:R-:W-:Y:S01]  /*14850*/  HADD2.F32 R33, -RZ, R16.H1_H1 ;  /* 0x30000010ff217230 */ /* 0x000fe20000004100 */
[----:B------:R-:W-:Y:S01]  /*14860*/  FFMA.FTZ R4, R13, R4, R44 ;  /* 0x000000040d047223 */ /* 0x000fe2000001002c */
[----:B------:R-:W-:-:S02]  /*14870*/  HADD2.F32 R35, -RZ, R19.H0_H0 ;  /* 0x20000013ff237230 */ /* 0x000fc40000004100 */
[----:B------:R-:W-:Y:S02]  /*14880*/  HADD2.F32 R18, -RZ, R19.H1_H1 ;  /* 0x30000013ff127230 */ /* 0x000fe40000004100 */
[----:B------:R-:W-:Y:S02]  /*14890*/  HADD2.F32 R34, -RZ, R37.H0_H0 ;  /* 0x20000025ff227230 */ /* 0x000fe40000004100 */
[----:B------:R-:W-:Y:S02]  /*148a0*/  HADD2.F32 R16, -RZ, R17.H0_H0 ;  /* 0x20000011ff107230 */ /* 0x000fe40000004100 */
[----:B------:R-:W-:Y:S02]  /*148b0*/  HADD2.F32 R13, -RZ, R38.H0_H0 ;  /* 0x20000026ff0d7230 */ /* 0x000fe40000004100 */
[----:B------:R-:W-:Y:S02]  /*148c0*/  HADD2.F32 R19, -RZ, R39.H0_H0 ;  /* 0x20000027ff137230 */ /* 0x000fe40000004100 */
[----:B------:R-:W-:-:S02]  /*148d0*/  HADD2.F32 R36, -RZ, R36.H1_H1 ;  /* 0x30000024ff247230 */ /* 0x000fc40000004100 */
[----:B------:R-:W-:Y:S02]  /*148e0*/  HADD2.F32 R17, -RZ, R17.H1_H1 ;  /* 0x30000011ff117230 */ /* 0x000fe40000004100 */
[----:B------:R-:W-:Y:S02]  /*148f0*/  HADD2.F32 R37, -RZ, R37.H1_H1 ;  /* 0x30000025ff257230 */ /* 0x000fe40000004100 */
[----:B------:R-:W-:Y:S02]  /*14900*/  HADD2.F32 R38, -RZ, R38.H1_H1 ;  /* 0x30000026ff267230 */ /* 0x000fe40000004100 */
[----:B------:R-:W-:Y:S01]  /*14910*/  HADD2.F32 R39, -RZ, R39.H1_H1 ;  /* 0x30000027ff277230 */ /* 0x000fe20000004100 */
[----:B------:R-:W-:Y:S02]  /*14920*/  FFMA.FTZ R33, R36, R33, R45 ;  /* 0x0000002124217223 */ /* 0x000fe4000001002d */
[----:B------:R-:W-:Y:S02]  /*14930*/  FFMA.FTZ R16, R34, R16, R43 ;  /* 0x0000001022107223 */ /* 0x000fe4000001002b */
[----:B------:R-:W-:-:S02]  /*14940*/  FFMA.FTZ R17, R37, R17, R32 ;  /* 0x0000001125117223 */ /* 0x000fc40000010020 */
[----:B------:R-:W-:Y:S02]  /*14950*/  FFMA.FTZ R5, R13, R40, R5 ;  /* 0x000000280d057223 */ /* 0x000fe40000010005 */
[----:B------:R-:W-:Y:S02]  /*14960*/  FFMA.FTZ R38, R38, R41, R42 ;  /* 0x0000002926267223 */ /* 0x000fe4000001002a */
[----:B------:R-:W-:Y:S02]  /*14970*/  FFMA.FTZ R6, R19, R35, R6 ;  /* 0x0000002313067223 */ /* 0x000fe40000010006 */
[----:B------:R-:W-:Y:S01]  /*14980*/  FFMA.FTZ R7, R39, R18, R7 ;  /* 0x0000001227077223 */ /* 0x000fe20000010007 */
[----:B------:R-:W-:Y:S02]  /*14990*/  F2FP.PACK_AB R36, R33, R4 ;  /* 0x000000042124723e */ /* 0x000fe400000000ff */
[----:B------:R-:W-:Y:S02]  /*149a0*/  F2FP.PACK_AB R37, R17, R16 ;  /* 0x000000101125723e */ /* 0x000fe400000000ff */
[----:B------:R-:W-:-:S02]  /*149b0*/  F2FP.PACK_AB R38, R38, R5 ;  /* 0x000000052626723e */ /* 0x000fc400000000ff */
[----:B------:R-:W-:Y:S02]  /*149c0*/  F2FP.PACK_AB R39, R7, R6 ;  /* 0x000000060727723e */ /* 0x000fe400000000ff */
.L_x_1047:
[----:B------:R-:W-:Y:S05]  /*149d0*/  BSYNC B0 ;  /* 0x0000000000007941 */ /* 0x000fea0003800000 */
.L_x_1046:
[----:B-----5:R1:W-:Y:S02]  /*149e0*/  STS.128 [R245+0x6800], R36 ;  /* 0x00680024f5007388 */ /* 0x0203e40000000c00 */
.L_x_1033:
[----:B------:R-:W-:Y:S05]  /*149f0*/  BSYNC B2 ;  /* 0x0000000000027941 */ /* 0x000fea0003800000 */
.L_x_1032:
[----:B-1----:R-:W-:Y:S01]  /*14a00*/  IADD3 R33, R176, 0x20, RZ ;  /* 0x00000020b0217810 */ /* 0x002fe20007ffe0ff */
        /* <DEDUP_REMOVED lines=8> */
[----:B---3--:R3:W5:Y:S01]  /*14a90*/  LD.E.128 R40, [R30.64] ;  /* 0x000000061e287980 */ /* 0x008762000c101d00 */
[----:B------:R-:W-:Y:S01]  /*14aa0*/  ISETP.GE.AND P0, PT, R14, R0, PT ;  /* 0x000000000e00720c */ /* 0x000fe20003f06270 */
[----:B------:R-:W-:-:S12]  /*14ab0*/  BSSY B0, `(.L_x_1052) ;  /* 0x0000054000007945 */ /* 0x000fd80003800000 */
[----:B------:R-:W-:Y:S05]  /*14ac0*/  @P0 BRA `(.L_x_1053) ;  /* 0x0000052000000947 */ /* 0x000fea0003800000 */
[-C--:B------:R-:W-:Y:S02]  /*14ad0*/  ISETP.GE.AND P0, PT, R14, R3.reuse, PT ;  /* 0x000000030e00720c */ /* 0x080fe40003f06270 */
[----:B------:R-:W-:Y:S02]  /*14ae0*/  SHF.L.U32 R13, R3, 0x5, RZ ;  /* 0x00000005030d7819 */ /* 0x000fe400000006ff */
[----:B------:R-:W-:Y:S02]  /*14af0*/  MOV R5, RZ ;  /* 0x000000ff00057202 */ /* 0x000fe40000000f00 */
[C---:B------:R-:W-:Y:S02]  /*14b00*/  IADD3 R16, P1, R13.reuse, R8, RZ ;  /* 0x000000080d107210 */ /* 0x040fe40007f3e0ff */
[----:B------:R-:W-:Y:S02]  /*14b10*/  MOV R17, R3 ;  /* 0x0000000300117202 */ /* 0x000fe40000000f00 */
[----:B------:R-:W-:-:S03]  /*14b20*/  LEA.HI.X.SX32 R13, R13, R24, 0x1, P1 ;  /* 0x000000180d0d7211 */ /* 0x000fc600008f0eff */
[C---:B------:R-:W-:Y:S02]  /*14b30*/  @P0 IADD3 R5, -R3.reuse, RZ, RZ ;  /* 0x000000ff03050210 */ /* 0x040fe40007ffe1ff */
[----:B------:R-:W-:Y:S02]  /*14b40*/  @P0 IADD3 R17, -R3, RZ, RZ ;  /* 0x000000ff03110210 */ /* 0x000fe40007ffe1ff */
[----:B------:R-:W-:-:S03]  /*14b50*/  IADD3 R7, P1, R5, R16, RZ ;  /* 0x0000001005077210 */ /* 0x000fc60007f3e0ff */
[----:B------:R-:W-:Y:S01]  /*14b60*/  IMAD.WIDE R36, R17, 0x2, R30 ;  /* 0x0000000211247825 */ /* 0x000fe200078e021e */
[----:B------:R-:W-:Y:S02]  /*14b70*/  LEA.HI.X.SX32 R5, R5, R13, 0x1, P1 ;  /* 0x0000000d05057211 */ /* 0x000fe400008f0eff */
[C---:B------:R-:W-:Y:S02]  /*14b80*/  LEA R4, P1, R7.reuse, R26, 0x1 ;  /* 0x0000001a07047211 */ /* 0x040fe400078208ff */
[----:B------:R-:W-:Y:S01]  /*14b90*/  MOV R17, RZ ;  /* 0x000000ff00117202 */ /* 0x000fe20000000f00 */
[----:B--2---:R-:W2:Y:S01]  /*14ba0*/  LD.E.128 R36, [R36.64] ;  /* 0x0000000624247980 */ /* 0x004ea2000c101d00 */
[----:B------:R-:W-:Y:S02]  /*14bb0*/  LEA.HI.X R5, R7, R27, R5, 0x1, P1 ;  /* 0x0000001b07057211 */ /* 0x000fe400008f0c05 */
[----:B------:R-:W-:-:S04]  /*14bc0*/  @P0 IADD3 R17, -R3, RZ, RZ ;  /* 0x000000ff03110210 */ /* 0x000fc80007ffe1ff */
[----:B---3--:R-:W3:Y:S01]  /*14bd0*/  LD.E.128 R4, [R4.64] ;  /* 0x0000000604047980 */ /* 0x008ee2000c101d00 */
        /* <DEDUP_REMOVED lines=34> */
[--C-:B----4-:R-:W-:Y:S01]  /*14e00*/  HADD2.F32 R4, -RZ, R16.reuse.H0_H0 ;  /* 0x20000010ff047230 */ /* 0x110fe20000004100 */
[----:B------:R-:W-:Y:S02]  /*14e10*/  @!P0 FADD.FTZ R5, -R5, -RZ ;  /* 0x800000ff05058221 */ /* 0x000fe40000010100 */
[----:B------:R-:W-:Y:S01]  /*14e20*/  FMUL.FTZ R37, R37, R34 ;  /* 0x0000002225257220 */ /* 0x000fe20000410000 */
[----:B------:R-:W-:Y:S01]  /*14e30*/  HADD2.F32 R34, -RZ, R16.H1_H1 ;  /* 0x30000010ff227230 */ /* 0x000fe20000004100 */
[----:B------:R-:W-:Y:S01]  /*14e40*/  FMUL.FTZ R35, R38, R35 ;  /* 0x0000002326237220 */ /* 0x000fe20000410000 */
[--C-:B------:R-:W-:Y:S01]  /*14e50*/  HADD2.F32 R16, -RZ, R17.reuse.H0_H0 ;  /* 0x20000011ff107230 */ /* 0x100fe20000004100 */
        /* <DEDUP_REMOVED lines=25> */
.L_x_1053:
[----:B------:R-:W-:Y:S05]  /*14ff0*/  BSYNC B0 ;  /* 0x0000000000007941 */ /* 0x000fea0003800000 */
.L_x_1052:
[----:B-----5:R1:W-:Y:S02]  /*15000*/  STS.128 [R245+0x1000], R40 ;  /* 0x00100028f5007388 */ /* 0x0203e40000000c00 */
.L_x_1051:
[----:B------:R-:W-:Y:S05]  /*15010*/  BSYNC B1 ;  /* 0x0000000000017941 */ /* 0x000fea0003800000 */
.L_x_1050:
        /* <DEDUP_REMOVED lines=9> */
[----:B------:R-:W-:Y:S02]  /*150b0*/  LEA R13, R3, 0x40, 0x5 ;  /* 0x00000040030d7811 */ /* 0x000fe400078e28ff */
        /* <DEDUP_REMOVED lines=14> */
[----:B--2---:R-:W2:Y:S01]  /*151a0*/  LD.E.128 R4, [R4.64] ;  /* 0x0000000604047980 */ /* 0x004ea2000c101d00 */
[----:B------:R-:W-:-:S04]  /*151b0*/  IADD3 R19, P1, R17, R16, RZ ;  /* 0x0000001011137210 */ /* 0x000fc80007f3e0ff */
        /* <DEDUP_REMOVED lines=64> */
.L_x_1057:
[----:B------:R-:W-:Y:S05]  /*155c0*/  BSYNC B0 ;  /* 0x0000000000007941 */ /* 0x000fea0003800000 */
.L_x_1056:
[----:B-----5:R3:W-:Y:S02]  /*155d0*/  STS.128 [R245+0x3000], R40 ;  /* 0x00300028f5007388 */ /* 0x0207e40000000c00 */
.L_x_1055:
[----:B------:R-:W-:Y:S05]  /*155e0*/  BSYNC B1 ;  /* 0x0000000000017941 */ /* 0x000fea0003800000 */
.L_x_1054:
        /* <DEDUP_REMOVED lines=90> */
.L_x_1061:
[----:B------:R-:W-:Y:S05]  /*15b90*/  BSYNC B0 ;  /* 0x0000000000007941 */ /* 0x000fea0003800000 */
.L_x_1060:
[----:B-----5:R3:W-:Y:S02]  /*15ba0*/  STS.128 [R245+0x5000], R40 ;  /* 0x00500028f5007388 */ /* 0x0207e40000000c00 */
.L_x_1059:
[----:B------:R-:W-:Y:S05]  /*15bb0*/  BSYNC B1 ;  /* 0x0000000000017941 */ /* 0x000fea0003800000 */
.L_x_1058:
        /* <DEDUP_REMOVED lines=16> */
[----:B-1-3--:R-:W-:Y:S01]  /*15cc0*/  IMAD.WIDE R40, R17, 0x2, R30 ;  /* 0x0000000211287825 */ /* 0x00afe200078e021e */
        /* <DEDUP_REMOVED lines=72> */
.L_x_1063:
[----:B------:R-:W-:Y:S05]  /*16150*/  BSYNC B0 ;  /* 0x0000000000007941 */ /* 0x000fea0003800000 */
.L_x_1062:
[----:B-----5:R1:W-:Y:S02]  /*16160*/  STS.128 [R245+0x7000], R36 ;  /* 0x00700024f5007388 */ /* 0x0203e40000000c00 */
.L_x_1049:
[----:B------:R-:W-:Y:S05]  /*16170*/  BSYNC B2 ;  /* 0x0000000000027941 */ /* 0x000fea0003800000 */
.L_x_1048:
[----:B-1-3--:R-:W-:-:S04]  /*16180*/  IADD3 R31, R176, 0x30, RZ ;  /* 0x00000030b01f7810 */ /* 0x00afc80007ffe0ff */
[----:B------:R-:W-:-:S04]  /*16190*/  ISETP.GE.AND P0, PT, R31, R12, PT ;  /* 0x0000000c1f00720c */ /* 0x000fc80003f06270 */
[----:B------:R-:W-:-:S13]  /*161a0*/  ISETP.LT.OR P0, PT, R148, -0x187, P0 ;  /* 0xfffffe799400780c */ /* 0x000fda0000701670 */
[----:B------:R-:W-:Y:S05]  /*161b0*/  @P0 BRA `(.L_x_1001) ;  /* 0x000020d000000947 */ /* 0x000fea0003800000 */
[----:B------:R-:W-:Y:S01]  /*161c0*/  ISETP.GE.AND P0, PT, R14, R2, PT ;  /* 0x000000020e00720c */ /* 0x000fe20003f06270 */
[----:B------:R-:W-:-:S12]  /*161d0*/  BSSY B1, `(.L_x_1064) ;  /* 0x000005b000017945 */ /* 0x000fd80003800000 */
[----:B------:R1:W-:Y:S01]  /*161e0*/  @P0 STS.128 [R245+0x1800], RZ ;  /* 0x001800fff5000388 */ /* 0x0003e20000000c00 */
[----:B------:R-:W-:Y:S05]  /*161f0*/  @P0 BRA `(.L_x_1065) ;  /* 0x0000058000000947 */ /* 0x000fea0003800000 */
[----:B------:R3:W5:Y:S01]  /*16200*/  LD.E.128 R16, [R28.64] ;  /* 0x000000061c107980 */ /* 0x000762000c101d00 */
[----:B------:R-:W-:Y:S01]  /*16210*/  ISETP.GE.AND P0, PT, R14, R0, PT ;  /* 0x000000000e00720c */ /* 0x000fe20003f06270 */
[----:B------:R-:W-:-:S12]  /*16220*/  BSSY B0, `(.L_x_1066) ;  /* 0x0000054000007945 */ /* 0x000fd80003800000 */
[----:B------:R-:W-:Y:S05]  /*16230*/  @P0 BRA `(.L_x_1067) ;  /* 0x0000052000000947 */ /* 0x000fea0003800000 */
[-C--:B------:R-:W-:Y:S01]  /*16240*/  ISETP.GE.AND P0, PT, R14, R3.reuse, PT ;  /* 0x000000030e00720c */ /* 0x080fe20003f06270 */
[----:B------:R-:W-:Y:S01]  /*16250*/  IMAD R7, R3, 0x30, RZ ;  /* 0x0000003003077824 */ /* 0x000fe200078e02ff */
[----:B------:R-:W-:Y:S02]  /*16260*/  MOV R5, RZ ;  /* 0x000000ff00057202 */ /* 0x000fe40000000f00 */
[----:B------:R-:W-:Y:S02]  /*16270*/  MOV R15, R3 ;  /* 0x00000003000f7202 */ /* 0x000fe40000000f00 */
[----:B------:R-:W-:-:S04]  /*16280*/  IADD3 R13, P1, R7, R8, RZ ;  /* 0x00000008070d7210 */ /* 0x000fc80007f3e0ff */
        /* <DEDUP_REMOVED lines=9> */
[----:B--2---:R-:W2:Y:S01]  /*16320*/  LD.E.128 R36, [R36.64] ;  /* 0x0000000624247980 */ /* 0x004ea2000c101d00 */
[----:B------:R-:W-:Y:S02]  /*16330*/  LEA.HI.X R5, R7, R27, R5, 0x1, P1 ;  /* 0x0000001b07057211 */ /* 0x000fe400008f0c05 */
[----:B------:R-:W-:-:S04]  /*16340*/  IADD3 R13, P1, R14, R13, RZ ;  /* 0x0000000d0e0d7210 */ /* 0x000fc80007f3e0ff */
[----:B---3--:R-:W3:Y:S01]  /*16350*/  LD.E.128 R4, [R4.64] ;  /* 0x0000000604047980 */ /* 0x008ee2000c101d00 */
[----:B------:R-:W-:Y:S02]  /*16360*/  LEA.HI.X.SX32 R12, R14, R12, 0x1, P1 ;  /* 0x0000000c0e0c7211 */ /* 0x000fe400008f0eff */
[----:B------:R-:W-:-:S04]  /*16370*/  LEA R14, P1, R13, R22, 0x1 ;  /* 0x000000160d0e7211 */ /* 0x000fc800078208ff */
[----:B------:R-:W-:-:S06]  /*16380*/  LEA.HI.X R15, R13, R23, R12, 0x1, P1 ;  /* 0x000000170d0f7211 */ /* 0x000fcc00008f0c0c */
[----:B----4-:R-:W4:Y:S01]  /*16390*/  LD.E.128 R12, [R14.64] ;  /* 0x000000060e0c7980 */ /* 0x010f22000c101d00 */
[----:B--2---:R-:W-:Y:S02]  /*163a0*/  HADD2.F32 R43, -RZ, R37.H0_H0 ;  /* 0x20000025ff2b7230 */ /* 0x004fe40000004100 */
[--C-:B---3--:R-:W-:Y:S02]  /*163b0*/  HADD2.F32 R30, -RZ, R4.reuse.H0_H0 ;  /* 0x20000004ff1e7230 */ /* 0x108fe40000004100 */
[----:B------:R-:W-:Y:S02]  /*163c0*/  HADD2.F32 R32, -RZ, R4.H1_H1 ;  /* 0x30000004ff207230 */ /* 0x000fe40000004100 */
[--C-:B------:R-:W-:Y:S02]  /*163d0*/  HADD2.F32 R4, -RZ, R5.reuse.H0_H0 ;  /* 0x20000005ff047230 */ /* 0x100fe40000004100 */
[----:B------:R-:W-:Y:S02]  /*163e0*/  HADD2.F32 R34, -RZ, R5.H1_H1 ;  /* 0x30000005ff227230 */ /* 0x000fe40000004100 */
[--C-:B------:R-:W-:Y:S01]  /*163f0*/  HADD2.F32 R5, -RZ, R6.reuse.H0_H0 ;  /* 0x20000006ff057230 */ /* 0x100fe20000004100 */
[----:B------:R-:W-:Y:S01]  /*16400*/  @!P0 FADD.FTZ R4, -R4, -RZ ;  /* 0x800000ff04048221 */ /* 0x000fe20000010100 */
[----:B------:R-:W-:-:S02]  /*16410*/  HADD2.F32 R35, -RZ, R6.H1_H1 ;  /* 0x30000006ff237230 */ /* 0x000fc40000004100 */
[--C-:B------:R-:W-:Y:S02]  /*16420*/  HADD2.F32 R6, -RZ, R7.reuse.H0_H0 ;  /* 0x20000007ff067230 */ /* 0x100fe40000004100 */
[----:B------:R-:W-:Y:S01]  /*16430*/  HADD2.F32 R7, -RZ, R7.H1_H1 ;  /* 0x30000007ff077230 */ /* 0x000fe20000004100 */
[----:B------:R-:W-:Y:S01]  /*16440*/  @!P0 FADD.FTZ R30, -R30, -RZ ;  /* 0x800000ff1e1e8221 */ /* 0x000fe20000010100 */
[--C-:B------:R-:W-:Y:S01]  /*16450*/  HADD2.F32 R41, -RZ, R36.reuse.H0_H0 ;  /* 0x20000024ff297230 */ /* 0x100fe20000004100 */
[----:B------:R-:W-:Y:S01]  /*16460*/  FMUL.FTZ R43, R43, R4 ;  /* 0x000000042b2b7220 */ /* 0x000fe20000410000 */
[----:B------:R-:W-:Y:S01]  /*16470*/  HADD2.F32 R45, -RZ, R36.H1_H1 ;  /* 0x30000024ff2d7230 */ /* 0x000fe20000004100 */
[----:B------:R-:W-:Y:S01]  /*16480*/  @!P0 FADD.FTZ R32, -R32, -RZ ;  /* 0x800000ff20208221 */ /* 0x000fe20000010100 */
[----:B------:R-:W-:Y:S01]  /*16490*/  HADD2.F32 R4, -RZ, R39.H1_H1 ;  /* 0x30000027ff047230 */ /* 0x000fe20000004100 */
[----:B------:R-:W-:Y:S01]  /*164a0*/  @!P0 FADD.FTZ R7, -R7, -RZ ;  /* 0x800000ff07078221 */ /* 0x000fe20000010100 */
[----:B------:R-:W-:Y:S01]  /*164b0*/  HADD2.F32 R37, -RZ, R37.H1_H1 ;  /* 0x30000025ff257230 */ /* 0x000fe20000004100 */
[----:B------:R-:W-:Y:S01]  /*164c0*/  FMUL.FTZ R41, R41, R30 ;  /* 0x0000001e29297220 */ /* 0x000fe20000410000 */
[--C-:B------:R-:W-:Y:S01]  /*164d0*/  HADD2.F32 R30, -RZ, R38.reuse.H0_H0 ;  /* 0x20000026ff1e7230 */ /* 0x100fe20000004100 */
[----:B------:R-:W-:Y:S01]  /*164e0*/  @!P0 FADD.FTZ R34, -R34, -RZ ;  /* 0x800000ff22228221 */ /* 0x000fe20000010100 */
[----:B------:R-:W-:Y:S01]  /*164f0*/  HADD2.F32 R38, -RZ, R38.H1_H1 ;  /* 0x30000026ff267230 */ /* 0x000fe20000004100 */
[----:B------:R-:W-:Y:S01]  /*16500*/  FMUL.FTZ R45, R45, R32 ;  /* 0x000000202d2d7220 */ /* 0x000fe20000410000 */
[--C-:B-----5:R-:W-:Y:S01]  /*16510*/  HADD2.F32 R32, -RZ, R16.reuse.H1_H1 ;  /* 0x30000010ff207230 */ /* 0x120fe20000004100 */
[----:B------:R-:W-:Y:S01]  /*16520*/  FMUL.FTZ R7, R4, R7 ;  /* 0x0000000704077220 */ /* 0x000fe20000410000 */
[----:B------:R-:W-:Y:S01]  /*16530*/  HADD2.F32 R4, -RZ, R16.H0_H0 ;  /* 0x20000010ff047230 */ /* 0x000fe20000004100 */
[----:B------:R-:W-:Y:S01]  /*16540*/  @!P0 FADD.FTZ R35, -R35, -RZ ;  /* 0x800000ff23238221 */ /* 0x000fe20000010100 */
[--C-:B----4-:R-:W-:Y:S01]  /*16550*/  HADD2.F32 R16, -RZ, R12.reuse.H0_H0 ;  /* 0x2000000cff107230 */ /* 0x110fe20000004100 */
[----:B------:R-:W-:Y:S01]  /*16560*/  @!P0 FADD.FTZ R5, -R5, -RZ ;  /* 0x800000ff05058221 */ /* 0x000fe20000010100 */
[----:B------:R-:W-:Y:S01]  /*16570*/  HADD2.F32 R49, -RZ, R39.H0_H0 ;  /* 0x20000027ff317230 */ /* 0x000fe20000004100 */
[----:B------:R-:W-:Y:S01]  /*16580*/  FMUL.FTZ R37, R37, R34 ;  /* 0x0000002225257220 */ /* 0x000fe20000410000 */
[----:B------:R-:W-:Y:S01]  /*16590*/  HADD2.F32 R34, -RZ, R12.H1_H1 ;  /* 0x3000000cff227230 */ /* 0x000fe20000004100 */
[----:B------:R-:W-:Y:S01]  /*165a0*/  FMUL.FTZ R35, R38, R35 ;  /* 0x0000002326237220 */ /* 0x000fe20000410000 */
[--C-:B------:R-:W-:Y:S01]  /*165b0*/  HADD2.F32 R12, -RZ, R13.reuse.H0_H0 ;  /* 0x2000000dff0c7230 */ /* 0x100fe20000004100 */
[----:B------:R-:W-:Y:S01]  /*165c0*/  @!P0 FADD.FTZ R6, -R6, -RZ ;  /* 0x800000ff06068221 */ /* 0x000fe20000010100 */
[----:B------:R-:W-:Y:S01]  /*165d0*/  HADD2.F32 R38, -RZ, R13.H1_H1 ;  /* 0x3000000dff267230 */ /* 0x000fe20000004100 */
[----:B------:R-:W-:Y:S01]  /*165e0*/  FMUL.FTZ R5, R30, R5 ;  /* 0x000000051e057220 */ /* 0x000fe20000410000 */
[--C-:B------:R-:W-:Y:S01]  /*165f0*/  HADD2.F32 R13, -RZ, R15.reuse.H0_H0 ;  /* 0x2000000fff0d7230 */ /* 0x100fe20000004100 */
[----:B------:R-:W-:Y:S01]  /*16600*/  FFMA.FTZ R4, R4, R16, R41 ;  /* 0x0000001004047223 */ /* 0x000fe20000010029 */
[----:B------:R-:W-:-:S02]  /*16610*/  HADD2.F32 R40, -RZ, R15.H1_H1 ;  /* 0x3000000fff287230 */ /* 0x000fc40000004100 */
[----:B------:R-:W-:Y:S02]  /*16620*/  HADD2.F32 R30, -RZ, R17.H0_H0 ;  /* 0x20000011ff1e7230 */ /* 0x000fe40000004100 */
[----:B------:R-:W-:Y:S02]  /*16630*/  HADD2.F32 R36, -RZ, R14.H0_H0 ;  /* 0x2000000eff247230 */ /* 0x000fe40000004100 */
[----:B------:R-:W-:Y:S02]  /*16640*/  HADD2.F32 R15, -RZ, R18.H0_H0 ;  /* 0x20000012ff0f7230 */ /* 0x000fe40000004100 */
[----:B------:R-:W-:Y:S01]  /*16650*/  HADD2.F32 R16, -RZ, R19.H0_H0 ;  /* 0x20000013ff107230 */ /* 0x000fe20000004100 */
[----:B------:R-:W-:Y:S01]  /*16660*/  FMUL.FTZ R6, R49, R6 ;  /* 0x0000000631067220 */ /* 0x000fe20000410000 */
        /* <DEDUP_REMOVED lines=15> */
.L_x_1067:
[----:B------:R-:W-:Y:S05]  /*16760*/  BSYNC B0 ;  /* 0x0000000000007941 */ /* 0x000fea0003800000 */
.L_x_1066:
[----:B-----5:R1:W-:Y:S02]  /*16770*/  STS.128 [R245+0x1800], R16 ;  /* 0x00180010f5007388 */ /* 0x0203e40000000c00 */
.L_x_1065:
[----:B------:R-:W-:Y:S05]  /*16780*/  BSYNC B1 ;  /* 0x0000000000017941 */ /* 0x000fea0003800000 */
.L_x_1064:
        /* <DEDUP_REMOVED lines=8> */
[-C--:B------:R-:W-:Y:S02]  /*16810*/  ISETP.GE.AND P0, PT, R11, R3.reuse, PT ;  /* 0x000000030b00720c */ /* 0x080fe40003f06270 */
[----:B------:R-:W-:Y:S02]  /*16820*/  MOV R4, 0x30 ;  /* 0x0000003000047802 */ /* 0x000fe40000000f00 */
[----:B------:R-:W-:Y:S02]  /*16830*/  MOV R5, RZ ;  /* 0x000000ff00057202 */ /* 0x000fe40000000f00 */
[----:B------:R-:W-:Y:S01]  /*16840*/  MOV R13, R3 ;  /* 0x00000003000d7202 */ /* 0x000fe20000000f00 */
[----:B------:R-:W-:-:S05]  /*16850*/  IMAD R11, R3, R4, 0x40 ;  /* 0x00000040030b7424 */ /* 0x000fca00078e0204 */
[----:B------:R-:W-:Y:S02]  /*16860*/  IADD3 R12, P1, R11, R8, RZ ;  /* 0x000000080b0c7210 */ /* 0x000fe40007f3e0ff */
[----:B------:R-:W-:Y:S02]  /*16870*/  @P0 IADD3 R5, -R3, RZ, RZ ;  /* 0x000000ff03050210 */ /* 0x000fe40007ffe1ff */
[----:B------:R-:W-:Y:S02]  /*16880*/  LEA.HI.X.SX32 R11, R11, R24, 0x1, P1 ;  /* 0x000000180b0b7211 */ /* 0x000fe400008f0eff */
[----:B------:R-:W-:Y:S02]  /*16890*/  IADD3 R7, P1, R5, R12, RZ ;  /* 0x0000000c05077210 */ /* 0x000fe40007f3e0ff */
[----:B------:R-:W-:Y:S02]  /*168a0*/  @P0 IADD3 R13, -R3, RZ, RZ ;  /* 0x000000ff030d0210 */ /* 0x000fe40007ffe1ff */
[----:B------:R-:W-:-:S02]  /*168b0*/  LEA.HI.X.SX32 R5, R5, R11, 0x1, P1 ;  /* 0x0000000b05057211 */ /* 0x000fc400008f0eff */
[----:B------:R-:W-:Y:S01]  /*168c0*/  LEA R4, P1, R7, R26, 0x1 ;  /* 0x0000001a07047211 */ /* 0x000fe200078208ff */
[----:B------:R-:W-:-:S03]  /*168d0*/  IMAD.WIDE R36, R13, 0x2, R28 ;  /* 0x000000020d247825 */ /* 0x000fc600078e021c */
[----:B------:R-:W-:Y:S02]  /*168e0*/  LEA.HI.X R5, R7, R27, R5, 0x1, P1 ;  /* 0x0000001b07057211 */ /* 0x000fe400008f0c05 */
[----:B------:R-:W-:Y:S01]  /*168f0*/  MOV R13, RZ ;  /* 0x000000ff000d7202 */ /* 0x000fe20000000f00 */
[----:B--2---:R-:W2:Y:S01]  /*16900*/  LD.E.128 R36, [R36.64+0x80] ;  /* 0x0000800624247980 */ /* 0x004ea2000c101d00 */
[----:B------:R-:W-:-:S03]  /*16910*/  @P0 IADD3 R13, -R3, RZ, RZ ;  /* 0x000000ff030d0210 */ /* 0x000fc60007ffe1ff */
        /* <DEDUP_REMOVED lines=27> */
[----:B------:R-:W-:Y:S01]  /*16ad0*/  FMUL.FTZ R41, R41, R30 ;  /* 0x0000001e29297220 */ /* 0x000fe20000410000 */
[----:B------:R-:W-:Y:S01]  /*16ae0*/  HADD2.F32 R37, -RZ, R37.H1_H1 ;  /* 0x30000025ff257230 */ /* 0x000fe20000004100 */
[----:B------:R-:W-:Y:S01]  /*16af0*/  FMUL.FTZ R6, R11, R6 ;  /* 0x000000060b067220 */ /* 0x000fe20000410000 */
[----:B------:R-:W-:Y:S01]  /*16b00*/  HADD2.F32 R30, -RZ, R38.H0_H0 ;  /* 0x20000026ff1e7230 */ /* 0x000fe20000004100 */
[----:B------:R-:W-:Y:S01]  /*16b10*/  FMUL.FTZ R7, R4, R7 ;  /* 0x0000000704077220 */ /* 0x000fe20000410000 */
[----:B-----5:R-:W-:Y:S01]  /*16b20*/  HADD2.F32 R11, -RZ, R16.H0_H0 ;  /* 0x20000010ff0b7230 */ /* 0x020fe20000004100 */
[----:B------:R-:W-:Y:S01]  /*16b30*/  @!P0 FADD.FTZ R5, -R5, -RZ ;  /* 0x800000ff05058221 */ /* 0x000fe20000010100 */
[----:B----4-:R-:W-:Y:S01]  /*16b40*/  HADD2.F32 R4, -RZ, R12.H0_H0 ;  /* 0x2000000cff047230 */ /* 0x010fe20000004100 */
[----:B------:R-:W-:Y:S01]  /*16b50*/  FMUL.FTZ R37, R37, R32 ;  /* 0x0000002025257220 */ /* 0x000fe20000410000 */
[----:B------:R-:W-:Y:S01]  /*16b60*/  HADD2.F32 R43, -RZ, R38.H1_H1 ;  /* 0x30000026ff2b7230 */ /* 0x000fe20000004100 */
[----:B------:R-:W-:Y:S01]  /*16b70*/  @!P0 FADD.FTZ R34, -R34, -RZ ;  /* 0x800000ff22228221 */ /* 0x000fe20000010100 */
[----:B------:R-:W-:Y:S01]  /*16b80*/  HADD2.F32 R32, -RZ, R12.H1_H1 ;  /* 0x3000000cff207230 */ /* 0x000fe20000004100 */
[----:B------:R-:W-:Y:S01]  /*16b90*/  FMUL.FTZ R5, R30, R5 ;  /* 0x000000051e057220 */ /* 0x000fe20000410000 */
[--C-:B------:R-:W-:Y:S01]  /*16ba0*/  HADD2.F32 R12, -RZ, R13.reuse.H0_H0 ;  /* 0x2000000dff0c7230 */ /* 0x100fe20000004100 */
[----:B------:R-:W-:Y:S01]  /*16bb0*/  FFMA.FTZ R4, R11, R4, R40 ;  /* 0x000000040b047223 */ /* 0x000fe20000010028 */
[----:B------:R-:W-:Y:S01]  /*16bc0*/  HADD2.F32 R38, -RZ, R13.H1_H1 ;  /* 0x3000000dff267230 */ /* 0x000fe20000004100 */
[----:B------:R-:W-:Y:S01]  /*16bd0*/  FMUL.FTZ R34, R43, R34 ;  /* 0x000000222b227220 */ /* 0x000fe20000410000 */
[----:B------:R-:W-:-:S02]  /*16be0*/  HADD2.F32 R36, -RZ, R14.H0_H0 ;  /* 0x2000000eff247230 */ /* 0x000fc40000004100 */
[----:B------:R-:W-:Y:S02]  /*16bf0*/  HADD2.F32 R39, -RZ, R14.H1_H1 ;  /* 0x3000000eff277230 */ /* 0x000fe40000004100 */
[----:B------:R-:W-:Y:S02]  /*16c00*/  HADD2.F32 R30, -RZ, R16.H1_H1 ;  /* 0x30000010ff1e7230 */ /* 0x000fe40000004100 */
[--C-:B------:R-:W-:Y:S02]  /*16c10*/  HADD2.F32 R13, -RZ, R15.reuse.H0_H0 ;  /* 0x2000000fff0d7230 */ /* 0x100fe40000004100 */
[----:B------:R-:W-:Y:S01]  /*16c20*/  HADD2.F32 R14, -RZ, R15.H1_H1 ;  /* 0x3000000fff0e7230 */ /* 0x000fe20000004100 */
[----:B------:R-:W-:Y:S01]  /*16c30*/  FFMA.FTZ R41, R30, R32, R41 ;  /* 0x000000201e297223 */ /* 0x000fe20000010029 */
[----:B------:R-:W-:Y:S02]  /*16c40*/  HADD2.F32 R16, -RZ, R17.H0_H0 ;  /* 0x20000011ff107230 */ /* 0x000fe40000004100 */
[----:B------:R-:W-:-:S02]  /*16c50*/  HADD2.F32 R11, -RZ, R18.H0_H0 ;  /* 0x20000012ff0b7230 */ /* 0x000fc40000004100 */
[----:B------:R-:W-:Y:S01]  /*16c60*/  HADD2.F32 R15, -RZ, R19.H0_H0 ;  /* 0x20000013ff0f7230 */ /* 0x000fe20000004100 */
[----:B------:R-:W-:Y:S01]  /*16c70*/  FFMA.FTZ R12, R16, R12, R35 ;  /* 0x0000000c100c7223 */ /* 0x000fe20000010023 */
[----:B------:R-:W-:Y:S01]  /*16c80*/  HADD2.F32 R17, -RZ, R17.H1_H1 ;  /* 0x30000011ff117230 */ /* 0x000fe20000004100 */
[----:B------:R-:W-:Y:S01]  /*16c90*/  FFMA.FTZ R5, R11, R36, R5 ;  /* 0x000000240b057223 */ /* 0x000fe20000010005 */
[----:B------:R-:W-:Y:S01]  /*16ca0*/  HADD2.F32 R18, -RZ, R18.H1_H1 ;  /* 0x30000012ff127230 */ /* 0x000fe20000004100 */
[----:B------:R-:W-:Y:S01]  /*16cb0*/  FFMA.FTZ R6, R15, R13, R6 ;  /* 0x0000000d0f067223 */ /* 0x000fe20000010006 */
[----:B------:R-:W-:Y:S01]  /*16cc0*/  HADD2.F32 R19, -RZ, R19.H1_H1 ;  /* 0x30000013ff137230 */ /* 0x000fe20000004100 */
[----:B------:R-:W-:Y:S01]  /*16cd0*/  FFMA.FTZ R17, R17, R38, R37 ;  /* 0x0000002611117223 */ /* 0x000fe20000010025 */
[----:B------:R-:W-:Y:S01]  /*16ce0*/  F2FP.PACK_AB R16, R41, R4 ;  /* 0x000000042910723e */ /* 0x000fe200000000ff */
[----:B------:R-:W-:Y:S02]  /*16cf0*/  FFMA.FTZ R18, R18, R39, R34 ;  /* 0x0000002712127223 */ /* 0x000fe40000010022 */
[----:B------:R-:W-:Y:S01]  /*16d00*/  FFMA.FTZ R7, R19, R14, R7 ;  /* 0x0000000e13077223 */ /* 0x000fe20000010007 */
[----:B------:R-:W-:-:S02]  /*16d10*/  F2FP.PACK_AB R17, R17, R12 ;  /* 0x0000000c1111723e */ /* 0x000fc400000000ff */
[----:B------:R-:W-:Y:S02]  /*16d20*/  F2FP.PACK_AB R18, R18, R5 ;  /* 0x000000051212723e */ /* 0x000fe400000000ff */
[----:B------:R-:W-:Y:S02]  /*16d30*/  F2FP.PACK_AB R19, R7, R6 ;  /* 0x000000060713723e */ /* 0x000fe400000000ff */
.L_x_1071:
[----:B------:R-:W-:Y:S05]  /*16d40*/  BSYNC B0 ;  /* 0x0000000000007941 */ /* 0x000fea0003800000 */
.L_x_1070:
[----:B-----5:R1:W-:Y:S02]  /*16d50*/  STS.128 [R245+0x3800], R16 ;  /* 0x00380010f5007388 */ /* 0x0203e40000000c00 */
.L_x_1069:
[----:B------:R-:W-:Y:S05]  /*16d60*/  BSYNC B1 ;  /* 0x0000000000017941 */ /* 0x000fea0003800000 */
.L_x_1068:
        /* <DEDUP_REMOVED lines=49> */
[----:B------:R-:W-:Y:S01]  /*17080*/  HADD2.F32 R10, -RZ, R38.H0_H0 ;  /* 0x20000026ff0a7230 */ /* 0x000fe20000004100 */
        /* <DEDUP_REMOVED lines=41> */
.L_x_1075:
[----:B------:R-:W-:Y:S05]  /*17320*/  BSYNC B0 ;  /* 0x0000000000007941 */ /* 0x000fea0003800000 */
.L_x_1074:
[----:B-----5:R1:W-:Y:S02]  /*17330*/  STS.128 [R245+0x5800], R16 ;  /* 0x00580010f5007388 */ /* 0x0203e40000000c00 */
.L_x_1073:
[----:B------:R-:W-:Y:S05]  /*17340*/  BSYNC B1 ;  /* 0x0000000000017941 */ /* 0x000fea0003800000 */
.L_x_1072:
[----:B------:R-:W-:-:S13]  /*17350*/  ISETP.GE.AND P0, PT, R9, R2, PT ;  /* 0x000000020900720c */ /* 0x000fda0003f06270 */
[----:B------:R1:W-:Y:S01]  /*17360*/  @P0 STS.128 [R245+0x7800], RZ ;  /* 0x007800fff5000388 */ /* 0x0003e20000000c00 */
[----:B------:R-:W-:Y:S05]  /*17370*/  @P0 BRA `(.L_x_1001) ;  /* 0x00000f1000000947 */ /* 0x000fea0003800000 */
[----:B------:R1:W5:Y:S01]  /*17380*/  LD.E.128 R12, [R28.64+0x180] ;  /* 0x000180061c0c7980 */ /* 0x000362000c101d00 */
[----:B------:R-:W-:Y:S01]  /*17390*/  ISETP.GE.AND P0, PT, R9, R0, PT ;  /* 0x000000000900720c */ /* 0x000fe20003f06270 */
[----:B------:R-:W-:Y:S01]  /*173a0*/  BSSY B0, `(.L_x_1076) ;  /* 0x0000057000007945 */ /* 0x000fe20003800000 */
[----:B------:R-:W-:-:S05]  /*173b0*/  IADD3 R10, P1, R28, 0x180, RZ ;  /* 0x000001801c0a7810 */ /* 0x000fca0007f3e0ff */
[----:B------:R-:W-:-:S06]  /*173c0*/  IMAD.X R11, RZ, RZ, R29, P1 ;  /* 0x000000ffff0b7224 */ /* 0x000fcc00008e061d */
[----:B------:R-:W-:Y:S05]  /*173d0*/  @P0 BRA `(.L_x_1077) ;  /* 0x0000053000000947 */ /* 0x000fea0003800000 */
[----:B------:R-:W-:Y:S02]  /*173e0*/  ISETP.GE.AND P0, PT, R9, R3, PT ;  /* 0x000000030900720c */ /* 0x000fe40003f06270 */
[----:B------:R-:W-:Y:S02]  /*173f0*/  MOV R0, 0x30 ;  /* 0x0000003000007802 */ /* 0x000fe40000000f00 */
[----:B------:R-:W-:-:S03]  /*17400*/  MOV R5, RZ ;  /* 0x000000ff00057202 */ /* 0x000fc60000000f00 */
[----:B------:R-:W-:Y:S01]  /*17410*/  IMAD R7, R3, R0, 0xc0 ;  /* 0x000000c003077424 */ /* 0x000fe200078e0200 */
[----:B------:R-:W-:-:S04]  /*17420*/  MOV R0, R3 ;  /* 0x0000000300007202 */ /* 0x000fc80000000f00 */
[----:B------:R-:W-:Y:S02]  /*17430*/  IADD3 R8, P1, R7, R8, RZ ;  /* 0x0000000807087210 */ /* 0x000fe40007f3e0ff */
[----:B------:R-:W-:Y:S02]  /*17440*/  @P0 IADD3 R5, -R3, RZ, RZ ;  /* 0x000000ff03050210 */ /* 0x000fe40007ffe1ff */
[----:B------:R-:W-:Y:S02]  /*17450*/  LEA.HI.X.SX32 R24, R7, R24, 0x1, P1 ;  /* 0x0000001807187211 */ /* 0x000fe400008f0eff */
[----:B------:R-:W-:Y:S02]  /*17460*/  IADD3 R7, P1, R5, R8, RZ ;  /* 0x0000000805077210 */ /* 0x000fe40007f3e0ff */
[----:B------:R-:W-:Y:S02]  /*17470*/  @P0 IADD3 R0, -R3, RZ, RZ ;  /* 0x000000ff03000210 */ /* 0x000fe40007ffe1ff */
[----:B------:R-:W-:-:S02]  /*17480*/  LEA.HI.X.SX32 R5, R5, R24, 0x1, P1 ;  /* 0x0000001805057211 */ /* 0x000fc400008f0eff */
[----:B------:R-:W-:Y:S01]  /*17490*/  LEA R4, P1, R7, R26, 0x1 ;  /* 0x0000001a07047211 */ /* 0x000fe200078208ff */
[----:B-1----:R-:W-:-:S03]  /*174a0*/  IMAD.WIDE R16, R0, 0x2, R10 ;  /* 0x0000000200107825 */ /* 0x002fc600078e020a */
[----:B------:R-:W-:Y:S02]  /*174b0*/  LEA.HI.X R5, R7, R27, R5, 0x1, P1 ;  /* 0x0000001b07057211 */ /* 0x000fe400008f0c05 */
[----:B------:R-:W-:Y:S01]  /*174c0*/  MOV R9, RZ ;  /* 0x000000ff00097202 */ /* 0x000fe20000000f00 */
[----:B--2---:R-:W2:Y:S01]  /*174d0*/  LD.E.128 R16, [R16.64] ;  /* 0x0000000610107980 */ /* 0x004ea2000c101d00 */
[----:B------:R-:W-:-:S03]  /*174e0*/  @P0 IADD3 R9, -R3, RZ, RZ ;  /* 0x000000ff03090210 */ /* 0x000fc60007ffe1ff */
[----:B---3--:R-:W3:Y:S01]  /*174f0*/  LD.E.128 R4, [R4.64] ;  /* 0x0000000604047980 */ /* 0x008ee2000c101d00 */
[----:B------:R-:W-:-:S04]  /*17500*/  IADD3 R3, P1, R9, R8, RZ ;  /* 0x0000000809037210 */ /* 0x000fc80007f3e0ff */
[----:B------:R-:W-:Y:S02]  /*17510*/  LEA.HI.X.SX32 R9, R9, R24, 0x1, P1 ;  /* 0x0000001809097211 */ /* 0x000fe400008f0eff */
[----:B------:R-:W-:-:S04]  /*17520*/  LEA R8, P1, R3, R22, 0x1 ;  /* 0x0000001603087211 */ /* 0x000fc800078208ff */
[----:B------:R-:W-:-:S06]  /*17530*/  LEA.HI.X R9, R3, R23, R9, 0x1, P1 ;  /* 0x0000001703097211 */ /* 0x000fcc00008f0c09 */
[----:B----4-:R-:W4:Y:S01]  /*17540*/  LD.E.128 R8, [R8.64] ;  /* 0x0000000608087980 */ /* 0x010f22000c101d00 */
[--C-:B--2---:R-:W-:Y:S02]  /*17550*/  HADD2.F32 R23, -RZ, R16.reuse.H0_H0 ;  /* 0x20000010ff177230 */ /* 0x104fe40000004100 */
[----:B------:R-:W-:Y:S02]  /*17560*/  HADD2.F32 R29, -RZ, R16.H1_H1 ;  /* 0x30000010ff1d7230 */ /* 0x000fe40000004100 */
[--C-:B---3--:R-:W-:Y:S02]  /*17570*/  HADD2.F32 R2, -RZ, R5.reuse.H0_H0 ;  /* 0x20000005ff027230 */ /* 0x108fe40000004100 */
[----:B------:R-:W-:Y:S02]  /*17580*/  HADD2.F32 R0, -RZ, R4.H0_H0 ;  /* 0x20000004ff007230 */ /* 0x000fe40000004100 */
[----:B------:R-:W-:Y:S01]  /*17590*/  HADD2.F32 R5, -RZ, R5.H1_H1 ;  /* 0x30000005ff057230 */ /* 0x000fe20000004100 */
[----:B------:R-:W-:Y:S01]  /*175a0*/  @!P0 FADD.FTZ R2, -R2, -RZ ;  /* 0x800000ff02028221 */ /* 0x000fe20000010100 */
[--C-:B------:R-:W-:Y:S01]  /*175b0*/  HADD2.F32 R3, -RZ, R6.reuse.H0_H0 ;  /* 0x20000006ff037230 */ /* 0x100fe20000004100 */
[----:B------:R-:W-:Y:S01]  /*175c0*/  @!P0 FADD.FTZ R0, -R0, -RZ ;  /* 0x800000ff00008221 */ /* 0x000fe20000010100 */
[----:B------:R-:W-:Y:S01]  /*175d0*/  HADD2.F32 R22, -RZ, R6.H1_H1 ;  /* 0x30000006ff167230 */ /* 0x000fe20000004100 */
[----:B------:R-:W-:Y:S01]  /*175e0*/  @!P0 FADD.FTZ R5, -R5, -RZ ;  /* 0x800000ff05058221 */ /* 0x000fe20000010100 */
[--C-:B------:R-:W-:Y:S01]  /*175f0*/  HADD2.F32 R27, -RZ, R17.reuse.H0_H0 ;  /* 0x20000011ff1b7230 */ /* 0x100fe20000004100 */
[----:B------:R-:W-:Y:S01]  /*17600*/  FMUL.FTZ R23, R23, R0 ;  /* 0x0000000017177220 */ /* 0x000fe20000410000 */
[----:B------:R-:W-:Y:S01]  /*17610*/  HADD2.F32 R16, -RZ, R17.H1_H1 ;  /* 0x30000011ff107230 */ /* 0x000fe20000004100 */
[----:B------:R-:W-:Y:S01]  /*17620*/  @!P0 FADD.FTZ R3, -R3, -RZ ;  /* 0x800000ff03038221 */ /* 0x000fe20000010100 */
[--C-:B------:R-:W-:Y:S01]  /*17630*/  HADD2.F32 R6, -RZ, R7.reuse.H0_H0 ;  /* 0x20000007ff067230 */ /* 0x100fe20000004100 */
[----:B------:R-:W-:Y:S01]  /*17640*/  FMUL.FTZ R27, R27, R2 ;  /* 0x000000021b1b7220 */ /* 0x000fe20000410000 */
[----:B------:R-:W-:Y:S01]  /*17650*/  HADD2.F32 R4, -RZ, R4.H1_H1 ;  /* 0x30000004ff047230 */ /* 0x000fe20000004100 */
[----:B------:R-:W-:Y:S01]  /*17660*/  FMUL.FTZ R16, R16, R5 ;  /* 0x0000000510107220 */ /* 0x000fe20000410000 */
[----:B------:R-:W-:Y:S01]  /*17670*/  HADD2.F32 R7, -RZ, R7.H1_H1 ;  /* 0x30000007ff077230 */ /* 0x000fe20000004100 */
[----:B------:R-:W-:Y:S01]  /*17680*/  @!P0 FADD.FTZ R6, -R6, -RZ ;  /* 0x800000ff06068221 */ /* 0x000fe20000010100 */
[----:B------:R-:W-:Y:S01]  /*17690*/  HADD2.F32 R2, -RZ, R18.H0_H0 ;  /* 0x20000012ff027230 */ /* 0x000fe20000004100 */
[----:B------:R-:W-:Y:S01]  /*176a0*/  @!P0 FADD.FTZ R4, -R4, -RZ ;  /* 0x800000ff04048221 */ /* 0x000fe20000010100 */
[--C-:B------:R-:W-:Y:S01]  /*176b0*/  HADD2.F32 R5, -RZ, R19.reuse.H0_H0 ;  /* 0x20000013ff057230 */ /* 0x100fe20000004100 */
[----:B------:R-:W-:Y:S01]  /*176c0*/  @!P0 FADD.FTZ R7, -R7, -RZ ;  /* 0x800000ff07078221 */ /* 0x000fe20000010100 */
[----:B------:R-:W-:Y:S01]  /*176d0*/  HADD2.F32 R0, -RZ, R19.H1_H1 ;  /* 0x30000013ff007230 */ /* 0x000fe20000004100 */
[----:B------:R-:W-:Y:S01]  /*176e0*/  FMUL.FTZ R29, R29, R4 ;  /* 0x000000041d1d7220 */ /* 0x000fe20000410000 */
[----:B-----5:R-:W-:Y:S01]  /*176f0*/  HADD2.F32 R4, -RZ, R13.H0_H0 ;  /* 0x2000000dff047230 */ /* 0x020fe20000004100 */
[----:B------:R-:W-:Y:S01]  /*17700*/  FMUL.FTZ R3, R2, R3 ;  /* 0x0000000302037220 */ /* 0x000fe20000410000 */
[----:B----4-:R-:W-:Y:S01]  /*17710*/  HADD2.F32 R2, -RZ, R8.H0_H0 ;  /* 0x20000008ff027230 */ /* 0x010fe20000004100 */
[----:B------:R-:W-:Y:S01]  /*17720*/  FMUL.FTZ R6, R5, R6 ;  /* 0x0000000605067220 */ /* 0x000fe20000410000 */
[----:B------:R-:W-:Y:S01]  /*17730*/  HADD2.F32 R5, -RZ, R9.H0_H0 ;  /* 0x20000009ff057230 */ /* 0x000fe20000004100 */
[----:B------:R-:W-:Y:S01]  /*17740*/  FMUL.FTZ R7, R0, R7 ;  /* 0x0000000700077220 */ /* 0x000fe20000410000 */
[----:B------:R-:W-:Y:S01]  /*17750*/  HADD2.F32 R0, -RZ, R12.H0_H0 ;  /* 0x2000000cff007230 */ /* 0x000fe20000004100 */
[----:B------:R-:W-:Y:S01]  /*17760*/  @!P0 FADD.FTZ R22, -R22, -RZ ;  /* 0x800000ff16168221 */ /* 0x000fe20000010100 */
[----:B------:R-:W-:Y:S01]  /*17770*/  HADD2.F32 R17, -RZ, R18.H1_H1 ;  /* 0x30000012ff117230 */ /* 0x000fe20000004100 */
[----:B------:R-:W-:Y:S01]  /*17780*/  FFMA.FTZ R4, R4, R5, R27 ;  /* 0x0000000504047223 */ /* 0x000fe2000001001b */
[--C-:B------:R-:W-:Y:S01]  /*17790*/  HADD2.F32 R18, -RZ, R10.reuse.H0_H0 ;  /* 0x2000000aff127230 */ /* 0x100fe20000004100 */
[----:B------:R-:W-:Y:S01]  /*177a0*/  FFMA.FTZ R0, R0, R2, R23 ;  /* 0x0000000200007223 */ /* 0x000fe20000010017 */
[----:B------:R-:W-:Y:S01]  /*177b0*/  HADD2.F32 R19, -RZ, R10.H1_H1 ;  /* 0x3000000aff137230 */ /* 0x000fe20000004100 */
[----:B------:R-:W-:Y:S01]  /*177c0*/  FMUL.FTZ R22, R17, R22 ;  /* 0x0000001611167220 */ /* 0x000fe20000410000 */
[----:B------:R-:W-:-:S02]  /*177d0*/  HADD2.F32 R5, -RZ, R14.H0_H0 ;  /* 0x2000000eff057230 */ /* 0x000fc40000004100 */
[----:B------:R-:W-:Y:S02]  /*177e0*/  HADD2.F32 R2, -RZ, R15.H0_H0 ;  /* 0x2000000fff027230 */ /* 0x000fe40000004100 */
[----:B------:R-:W-:Y:S01]  /*177f0*/  HADD2.F32 R12, -RZ, R12.H1_H1 ;  /* 0x3000000cff0c7230 */ /* 0x000fe20000004100 */
[----:B------:R-:W-:Y:S01]  /*17800*/  FFMA.FTZ R3, R5, R18, R3 ;  /* 0x0000001205037223 */ /* 0x000fe20000010003 */
[----:B------:R-:W-:Y:S02]  /*17810*/  HADD2.F32 R8, -RZ, R8.H1_H1 ;  /* 0x30000008ff087230 */ /* 0x000fe40000004100 */
[----:B------:R-:W-:Y:S02]  /*17820*/  HADD2.F32 R9, -RZ, R9.H1_H1 ;  /* 0x30000009ff097230 */ /* 0x000fe40000004100 */
[--C-:B------:R-:W-:Y:S01]  /*17830*/  HADD2.F32 R17, -RZ, R11.reuse.H0_H0 ;  /* 0x2000000bff117230 */ /* 0x100fe20000004100 */
[----:B------:R-:W-:Y:S01]  /*17840*/  FFMA.FTZ R29, R12, R8, R29 ;  /* 0x000000080c1d7223 */ /* 0x000fe2000001001d */
[----:B------:R-:W-:-:S02]  /*17850*/  HADD2.F32 R10, -RZ, R11.H1_H1 ;  /* 0x3000000bff0a7230 */ /* 0x000fc40000004100 */
[----:B------:R-:W-:Y:S01]  /*17860*/  HADD2.F32 R13, -RZ, R13.H1_H1 ;  /* 0x3000000dff0d7230 */ /* 0x000fe20000004100 */
[----:B------:R-:W-:Y:S01]  /*17870*/  FFMA.FTZ R2, R2, R17, R6 ;  /* 0x0000001102027223 */ /* 0x000fe20000010006 */
[----:B------:R-:W-:Y:S01]  /*17880*/  HADD2.F32 R15, -RZ, R15.H1_H1 ;  /* 0x3000000fff0f7230 */ /* 0x000fe20000004100 */
[----:B------:R-:W-:Y:S01]  /*17890*/  F2FP.PACK_AB R12, R29, R0 ;  /* 0x000000001d0c723e */ /* 0x000fe200000000ff */
[----:B------:R-:W-:Y:S01]  /*178a0*/  HADD2.F32 R14, -RZ, R14.H1_H1 ;  /* 0x3000000eff0e7230 */ /* 0x000fe20000004100 */
[----:B------:R-:W-:Y:S02]  /*178b0*/  FFMA.FTZ R9, R13, R9, R16 ;  /* 0x000000090d097223 */ /* 0x000fe40000010010 */
[----:B------:R-:W-:Y:S02]  /*178c0*/  FFMA.FTZ R7, R15, R10, R7 ;  /* 0x0000000a0f077223 */ /* 0x000fe40000010007 */
[----:B------:R-:W-:Y:S01]  /*178d0*/  FFMA.FTZ R14, R14, R19, R22 ;  /* 0x000000130e0e7223 */ /* 0x000fe20000010016 */
[----:B------:R-:W-:-:S02]  /*178e0*/  F2FP.PACK_AB R13, R9, R4 ;  /* 0x00000004090d723e */ /* 0x000fc400000000ff */
[----:B------:R-:W-:Y:S02]  /*178f0*/  F2FP.PACK_AB R15, R7, R2 ;  /* 0x00000002070f723e */ /* 0x000fe400000000ff */
[----:B------:R-:W-:Y:S02]  /*17900*/  F2FP.PACK_AB R14, R14, R3 ;  /* 0x000000030e0e723e */ /* 0x000fe400000000ff */
.L_x_1077:
[----:B------:R-:W-:Y:S05]  /*17910*/  BSYNC B0 ;  /* 0x0000000000007941 */ /* 0x000fea0003800000 */
.L_x_1076:
[----:B-----5:R1:W-:Y:S01]  /*17920*/  STS.128 [R245+0x7800], R12 ;  /* 0x0078000cf5007388 */ /* 0x0203e20000000c00 */
[----:B------:R-:W-:Y:S05]  /*17930*/  BRA `(.L_x_1001) ;  /* 0x0000095000007947 */ /* 0x000fea0003800000 */
.L_x_951:
[----:B------:R-:W-:Y:S01]  /*17940*/  IMAD.IADD R0, R244, 0x1, -R55 ;  /* 0x00000001f4007824 */ /* 0x000fe200078e0a37 */
[----:B------:R-:W-:Y:S01]  /*17950*/  BSSY B0, `(.L_x_1078) ;  /* 0x0000024000007945 */ /* 0x000fe20003800000 */
[-C--:B------:R-:W-:Y:S02]  /*17960*/  ISETP.GE.AND P2, PT, R10, R169.reuse, PT ;  /* 0x000000a90a00720c */ /* 0x080fe40003f46270 */
[-C--:B------:R-:W-:Y:S02]  /*17970*/  ISETP.GE.AND P1, PT, R11, R169.reuse, PT ;  /* 0x000000a90b00720c */ /* 0x080fe40003f26270 */
[----:B------:R-:W-:Y:S02]  /*17980*/  ISETP.GE.AND P3, PT, R176, R0, PT ;  /* 0x00000000b000720c */ /* 0x000fe40003f66270 */
[----:B------:R-:W-:-:S11]  /*17990*/  ISETP.GE.AND P0, PT, R9, R169, PT ;  /* 0x000000a90900720c */ /* 0x000fd60003f06270 */
[----:B------:R-:W-:Y:S05]  /*179a0*/  @P3 BRA `(.L_x_1079) ;  /* 0x000001e000003947 */ /* 0x000fea0003800000 */
[----:B------:R-:W-:Y:S02]  /*179b0*/  ISETP.GE.AND P6, PT, R14, R169, PT ;  /* 0x000000a90e00720c */ /* 0x000fe40003fc6270 */
[CC--:B-----5:R-:W-:Y:S02]  /*179c0*/  @!P1 LEA R6, P4, R180.reuse, R186.reuse, 0x1 ;  /* 0x000000bab4069211 */ /* 0x0e0fe400078808ff */
[C---:B------:R-:W-:Y:S02]  /*179d0*/  @!P2 LEA R2, P3, R180.reuse, R186, 0x1 ;  /* 0x000000bab402a211 */ /* 0x040fe400078608ff */
[CCC-:B------:R-:W-:Y:S02]  /*179e0*/  @!P1 LEA.HI.X R7, R180.reuse, R187.reuse, R183.reuse, 0x1, P4 ;  /* 0x000000bbb4079211 */ /* 0x1c0fe400020f0cb7 */
[----:B------:R-:W-:-:S05]  /*179f0*/  @!P2 LEA.HI.X R3, R180, R187, R183, 0x1, P3 ;  /* 0x000000bbb403a211 */ /* 0x000fca00018f0cb7 */
[C---:B------:R-:W-:Y:S01]  /*17a00*/  @!P6 LEA R8, P5, R180.reuse, R186, 0x1 ;  /* 0x000000bab408e211 */ /* 0x040fe200078a08ff */
[----:B------:R1:W-:Y:S03]  /*17a10*/  @P6 STS.128 [R245], RZ ;  /* 0x000000fff5006388 */ /* 0x0003e60000000c00 */
[----:B------:R-:W-:-:S05]  /*17a20*/  @!P6 LEA.HI.X R9, R180, R187, R183, 0x1, P5 ;  /* 0x000000bbb409e211 */ /* 0x000fca00028f0cb7 */
        /* <DEDUP_REMOVED lines=22> */
.L_x_1079:
[----:B------:R-:W-:Y:S05]  /*17b90*/  BSYNC B0 ;  /* 0x0000000000007941 */ /* 0x000fea0003800000 */
.L_x_1078:
[----:B------:R-:W-:Y:S01]  /*17ba0*/  IADD3 R25, R176, 0x10, RZ ;  /* 0x00000010b0197810 */ /* 0x000fe20007ffe0ff */
[----:B------:R-:W-:Y:S03]  /*17bb0*/  BSSY B0, `(.L_x_1080) ;  /* 0x0000023000007945 */ /* 0x000fe60003800000 */
[----:B------:R-:W-:-:S13]  /*17bc0*/  ISETP.GE.AND P3, PT, R25, R0, PT ;  /* 0x000000001900720c */ /* 0x000fda0003f66270 */
[----:B------:R-:W-:Y:S05]  /*17bd0*/  @P3 BRA `(.L_x_1081) ;  /* 0x0000020000003947 */ /* 0x000fea0003800000 */
[----:B------:R-:W-:Y:S02]  /*17be0*/  ISETP.GE.AND P5, PT, R14, R169, PT ;  /* 0x000000a90e00720c */ /* 0x000fe40003fa6270 */
[----:B------:R-:W-:-:S04]  /*17bf0*/  IADD3 R5, P3, R5, R180, RZ ;  /* 0x000000b405057210 */ /* 0x000fc80007f7e0ff */
[-C--:B-1---5:R-:W-:Y:S01]  /*17c00*/  @!P1 LEA R6, P4, R5, R186.reuse, 0x1 ;  /* 0x000000ba05069211 */ /* 0x0a2fe200078808ff */
[----:B------:R-:W-:Y:S01]  /*17c10*/  IMAD.X R13, R13, 0x1, R183, P3 ;  /* 0x000000010d0d7824 */ /* 0x000fe200018e06b7 */
[----:B------:R-:W-:-:S04]  /*17c20*/  @!P2 LEA R2, P3, R5, R186, 0x1 ;  /* 0x000000ba0502a211 */ /* 0x000fc800078608ff */
[CCC-:B------:R-:W-:Y:S01]  /*17c30*/  @!P1 LEA.HI.X R7, R5.reuse, R187.reuse, R13.reuse, 0x1, P4 ;  /* 0x000000bb05079211 */ /* 0x1c0fe200020f0c0d */
[----:B------:R1:W-:Y:S01]  /*17c40*/  @P5 STS.128 [R245+0x800], RZ ;  /* 0x000800fff5005388 */ /* 0x0003e20000000c00 */
[C---:B------:R-:W-:Y:S02]  /*17c50*/  @!P5 LEA R8, P6, R5.reuse, R186, 0x1 ;  /* 0x000000ba0508d211 */ /* 0x040fe400078c08ff */
[CCC-:B------:R-:W-:Y:S02]  /*17c60*/  @!P2 LEA.HI.X R3, R5.reuse, R187.reuse, R13.reuse, 0x1, P3 ;  /* 0x000000bb0503a211 */ /* 0x1c0fe400018f0c0d */
[----:B------:R-:W-:-:S05]  /*17c70*/  @!P5 LEA.HI.X R9, R5, R187, R13, 0x1, P6 ;  /* 0x000000bb0509d211 */ /* 0x000fca00030f0c0d */
        /* <DEDUP_REMOVED lines=22> */
.L_x_1081:
[----:B------:R-:W-:Y:S05]  /*17de0*/  BSYNC B0 ;  /* 0x0000000000007941 */ /* 0x000fea0003800000 */
.L_x_1080:
[----:B------:R-:W-:Y:S01]  /*17df0*/  IADD3 R33, R176, 0x20, RZ ;  /* 0x00000020b0217810 */ /* 0x000fe20007ffe0ff */
[----:B------:R-:W-:Y:S03]  /*17e00*/  BSSY B0, `(.L_x_1082) ;  /* 0x0000023000007945 */ /* 0x000fe60003800000 */
[----:B------:R-:W-:-:S13]  /*17e10*/  ISETP.GE.AND P3, PT, R33, R0, PT ;  /* 0x000000002100720c */ /* 0x000fda0003f66270 */
[----:B------:R-:W-:Y:S05]  /*17e20*/  @P3 BRA `(.L_x_1083) ;  /* 0x0000020000003947 */ /* 0x000fea0003800000 */
[----:B------:R-:W-:Y:S02]  /*17e30*/  ISETP.GE.AND P5, PT, R14, R169, PT ;  /* 0x000000a90e00720c */ /* 0x000fe40003fa6270 */
[----:B------:R-:W-:-:S04]  /*17e40*/  LEA R5, P3, R184, R180, 0x5 ;  /* 0x000000b4b8057211 */ /* 0x000fc800078628ff */
[----:B-1----:R-:W-:Y:S02]  /*17e50*/  LEA.HI.X R3, R184, R183, R185, 0x5, P3 ;  /* 0x000000b7b8037211 */ /* 0x002fe400018f2cb9 */
[CC--:B-----5:R-:W-:Y:S02]  /*17e60*/  @!P1 LEA R8, P4, R5.reuse, R186.reuse, 0x1 ;  /* 0x000000ba05089211 */ /* 0x0e0fe400078808ff */
[CC--:B------:R-:W-:Y:S02]  /*17e70*/  @!P2 LEA R6, P3, R5.reuse, R186.reuse, 0x1 ;  /* 0x000000ba0506a211 */ /* 0x0c0fe400078608ff */
[CCC-:B------:R-:W-:Y:S01]  /*17e80*/  @!P1 LEA.HI.X R9, R5.reuse, R187.reuse, R3.reuse, 0x1, P4 ;  /* 0x000000bb05099211 */ /* 0x1c0fe200020f0c03 */
[----:B------:R1:W-:Y:S01]  /*17e90*/  @P5 STS.128 [R245+0x1000], RZ ;  /* 0x001000fff5005388 */ /* 0x0003e20000000c00 */
[C---:B------:R-:W-:Y:S02]  /*17ea0*/  @!P5 LEA R10, P6, R5.reuse, R186, 0x1 ;  /* 0x000000ba050ad211 */ /* 0x040fe400078c08ff */
[----:B------:R-:W-:-:S02]  /*17eb0*/  @!P2 LEA.HI.X R7, R5, R187, R3, 0x1, P3 ;  /* 0x000000bb0507a211 */ /* 0x000fc400018f0c03 */
        /* <DEDUP_REMOVED lines=17> */
[----:B------:R-:W-:-:S04]  /*17fd0*/  LEA R2, P3, R5, R186, 0x1 ;  /* 0x000000ba05027211 */ /* 0x000fc800078608ff */
[----:B------:R-:W-:-:S05]  /*17fe0*/  LEA.HI.X R3, R5, R187, R3, 0x1, P3 ;  /* 0x000000bb05037211 */ /* 0x000fca00018f0c03 */
[----:B------:R-:W-:Y:S01]  /*17ff0*/  @!PT LDS RZ, [RZ] ;  /* 0x00000000fffff984 */ /* 0x000fe20000000800 */
[----:B------:R-:W-:Y:S01]  /*18000*/  @!PT LDS RZ, [RZ] ;  /* 0x00000000fffff984 */ /* 0x000fe20000000800 */
[----:B------:R-:W-:Y:S01]  /*18010*/  @!PT LDS RZ, [RZ] ;  /* 0x00000000fffff984 */ /* 0x000fe20000000800 */
[----:B------:R2:W-:Y:S04]  /*18020*/  LDGSTS.E.BYPASS.LTC128B.128 [R245+0x7000], [R2.64+0x180] ;  /* 0x0700018002f57fae */ /* 0x0005e8000b901d46 */
.L_x_1083:
[----:B------:R-:W-:Y:S05]  /*18030*/  BSYNC B0 ;  /* 0x0000000000007941 */ /* 0x000fea0003800000 */
.L_x_1082:
[----:B------:R-:W-:-:S04]  /*18040*/  IADD3 R31, R176, 0x30, RZ ;  /* 0x00000030b01f7810 */ /* 0x000fc80007ffe0ff */
[----:B------:R-:W-:-:S13]  /*18050*/  ISETP.GE.AND P3, PT, R31, R0, PT ;  /* 0x000000001f00720c */ /* 0x000fda0003f66270 */
[----:B------:R-:W-:Y:S05]  /*18060*/  @P3 BRA `(.L_x_1001) ;  /* 0x0000022000003947 */ /* 0x000fea0003800000 */
[----:B------:R-:W-:Y:S01]  /*18070*/  ISETP.GE.AND P5, PT, R14, R169, PT ;  /* 0x000000a90e00720c */ /* 0x000fe20003fa6270 */
[----:B------:R-:W-:Y:S02]  /*18080*/  IMAD.MOV.U32 R181, RZ, RZ, R183 ;  /* 0x000000ffffb57224 */ /* 0x000fe400078e00b7 */
[----:B------:R-:W-:Y:S02]  /*18090*/  IMAD R0, R185, 0x30, RZ ;  /* 0x00000030b9007824 */ /* 0x000fe400078e02ff */
[----:B------:R-:W-:-:S04]  /*180a0*/  IMAD.WIDE.U32 R184, R184, 0x30, R180 ;  /* 0x00000030b8b87825 */ /* 0x000fc800078e00b4 */
[----:B-12---:R-:W-:Y:S01]  /*180b0*/  IMAD.IADD R3, R0, 0x1, R185 ;  /* 0x0000000100037824 */ /* 0x006fe200078e02b9 */
[CC--:B-----5:R-:W-:Y:S02]  /*180c0*/  @!P1 LEA R6, P4, R184.reuse, R186.reuse, 0x1 ;  /* 0x000000bab8069211 */ /* 0x0e0fe400078808ff */
[CC--:B------:R-:W-:Y:S01]  /*180d0*/  @!P2 LEA R4, P3, R184.reuse, R186.reuse, 0x1 ;  /* 0x000000bab804a211 */ /* 0x0c0fe200078608ff */
[----:B------:R1:W-:Y:S01]  /*180e0*/  @P5 STS.128 [R245+0x1800], RZ ;  /* 0x001800fff5005388 */ /* 0x0003e20000000c00 */
[C---:B------:R-:W-:Y:S02]  /*180f0*/  @!P5 LEA R8, P6, R184.reuse, R186, 0x1 ;  /* 0x000000bab808d211 */ /* 0x040fe400078c08ff */
[CCC-:B------:R-:W-:Y:S02]  /*18100*/  @!P1 LEA.HI.X R7, R184.reuse, R187.reuse, R3.reuse, 0x1, P4 ;  /* 0x000000bbb8079211 */ /* 0x1c0fe400020f0c03 */
[CCC-:B------:R-:W-:Y:S02]  /*18110*/  @!P5 LEA.HI.X R9, R184.reuse, R187.reuse, R3.reuse, 0x1, P6 ;  /* 0x000000bbb809d211 */ /* 0x1c0fe400030f0c03 */
[----:B------:R-:W-:-:S03]  /*18120*/  @!P2 LEA.HI.X R5, R184, R187, R3, 0x1, P3 ;  /* 0x000000bbb805a211 */ /* 0x000fc600018f0c03 */
        /* <DEDUP_REMOVED lines=22> */
.L_x_1001:
[----:B------:R-:W-:Y:S05]  /*18290*/  BSYNC B3 ;  /* 0x0000000000037941 */ /* 0x000fea0003800000 */
.L_x_950:
[----:B------:R-:W-:Y:S01]  /*182a0*/  IADD3 R247, R165, -0x1, RZ ;  /* 0xffffffffa5f77810 */ /* 0x000fe20007ffe0ff */
[----:B------:R-:W-:Y:S01]  /*182b0*/  BSSY B0, `(.L_x_1084) ;  /* 0x0000021000007945 */ /* 0x000fe20003800000 */
[----:B------:R-:W-:-:S03]  /*182c0*/  LOP3.LUT R250, R167, 0xff, RZ, 0xc0, !PT ;  /* 0x000000ffa7fa7812 */ /* 0x000fc600078ec0ff */
[----:B------:R-:W-:-:S04]  /*182d0*/  IMAD.SHL.U32 R22, R247, 0x40, RZ ;  /* 0x00000040f7167824 */ /* 0x000fc800078e00ff */
[----:B-12---:R-:W-:-:S05]  /*182e0*/  IMAD.IADD R2, R65, 0x1, -R22 ;  /* 0x0000000141027824 */ /* 0x006fca00078e0a16 */
[----:B------:R-:W-:-:S13]  /*182f0*/  ISETP.GE.AND P0, PT, R176, R2, PT ;  /* 0x00000002b000720c */ /* 0x000fda0003f06270 */
[----:B------:R-:W-:Y:S05]  /*18300*/  @P0 BRA `(.L_x_1085) ;  /* 0x000001b000000947 */ /* 0x000fea0003800000 */
[C---:B------:R-:W-:Y:S02]  /*18310*/  LOP3.LUT R0, R250.reuse, 0x1, RZ, 0xc0, !PT ;  /* 0x00000001fa007812 */ /* 0x040fe400078ec0ff */
[----:B------:R-:W-:Y:S02]  /*18320*/  R2P PR, R250, 0xe ;  /* 0x0000000efa007804 */ /* 0x000fe40000000000 */
[----:B------:R-:W-:-:S11]  /*18330*/  ISETP.NE.U32.AND P0, PT, R0, 0x1, PT ;  /* 0x000000010000780c */ /* 0x000fd60003f05070 */
[----:B------:R-:W-:Y:S01]  /*18340*/  @P1 IMAD.MOV.U32 R6, RZ, RZ, R238 ;  /* 0x000000ffff061224 */ /* 0x000fe200078e00ee */
[----:B------:R-:W-:Y:S01]  /*18350*/  @P2 MOV R4, R238 ;  /* 0x000000ee00042202 */ /* 0x000fe20000000f00 */
[--C-:B------:R-:W-:Y:S01]  /*18360*/  @P1 IMAD.MOV.U32 R7, RZ, RZ, R239.reuse ;  /* 0x000000ffff071224 */ /* 0x100fe200078e00ef */
[----:B------:R-:W-:Y:S01]  /*18370*/  @!PT LDS RZ, [RZ] ;  /* 0x00000000fffff984 */ /* 0x000fe20000000800 */
[----:B------:R-:W-:Y:S01]  /*18380*/  @!PT LDS RZ, [RZ] ;  /* 0x00000000fffff984 */ /* 0x000fe20000000800 */
[----:B------:R-:W-:Y:S01]  /*18390*/  @!PT LDS RZ, [RZ] ;  /* 0x00000000fffff984 */ /* 0x000fe20000000800 */
[----:B------:R1:W-:Y:S01]  /*183a0*/  @!P0 LDGSTS.E.BYPASS.LTC128B.128 [R245+0x8000], [R238.64] ;  /* 0x08000000eef58fae */ /* 0x0003e2000b901d46 */
[----:B------:R-:W-:-:S03]  /*183b0*/  @P2 IMAD.MOV.U32 R5, RZ, RZ, R239 ;  /* 0x000000ffff052224 */ /* 0x000fc600078e00ef */
[----:B------:R1:W-:Y:S04]  /*183c0*/  @P0 STS.128 [R245+0x8000], RZ ;  /* 0x008000fff5000388 */ /* 0x0003e80000000c00 */
[----:B------:R-:W-:Y:S01]  /*183d0*/  @!PT LDS RZ, [RZ] ;  /* 0x00000000fffff984 */ /* 0x000fe20000000800 */
[----:B------:R-:W-:Y:S01]  /*183e0*/  @!PT LDS RZ, [RZ] ;  /* 0x00000000fffff984 */ /* 0x000fe20000000800 */
[----:B------:R-:W-:Y:S01]  /*183f0*/  @!PT LDS RZ, [RZ] ;  /* 0x00000000fffff984 */ /* 0x000fe20000000800 */
[----:B------:R1:W-:Y:S04]  /*18400*/  @P1 LDGSTS.E.BYPASS.LTC128B.128 [R245+0xa000], [R6.64+0x80] ;  /* 0x0a00008006f51fae */ /* 0x0003e8000b901d46 */
[----:B------:R1:W-:Y:S04]  /*18410*/  @!P1 STS.128 [R245+0xa000], RZ ;  /* 0x00a000fff5009388 */ /* 0x0003e80000000c00 */
        /* <DEDUP_REMOVED lines=9> */
[----:B------:R1:W-:Y:S02]  /*184b0*/  @!P3 STS.128 [R245+0xe000], RZ ;  /* 0x00e000fff500b388 */ /* 0x0003e40000000c00 */
.L_x_1085:
[----:B------:R-:W-:Y:S05]  /*184c0*/  BSYNC B0 ;  /* 0x0000000000007941 */ /* 0x000fea0003800000 */
.L_x_1084:
[----:B------:R-:W-:Y:S01]  /*184d0*/  ISETP.GE.AND P0, PT, R25, R2, PT ;  /* 0x000000021900720c */ /* 0x000fe20003f06270 */
[----:B------:R-:W-:-:S12]  /*184e0*/  BSSY B0, `(.L_x_1086) ;  /* 0x0000025000007945 */ /* 0x000fd80003800000 */
[----:B------:R-:W-:Y:S05]  /*184f0*/  @P0 BRA `(.L_x_1087) ;  /* 0x0000023000000947 */ /* 0x000fea0003800000 */
[C---:B------:R-:W-:Y:S02]  /*18500*/  LOP3.LUT R0, R250.reuse, 0x1, RZ, 0xc0, !PT ;  /* 0x00000001fa007812 */ /* 0x040fe400078ec0ff */
[----:B------:R-:W-:Y:S02]  /*18510*/  LOP3.LUT P4, RZ, R250, 0x2, RZ, 0xc0, !PT ;  /* 0x00000002faff7812 */ /* 0x000fe4000788c0ff */
[----:B------:R-:W-:Y:S02]  /*18520*/  ISETP.NE.U32.AND P5, PT, R0, 0x1, PT ;  /* 0x000000010000780c */ /* 0x000fe40003fa5070 */
[C---:B------:R-:W-:Y:S02]  /*18530*/  LOP3.LUT P3, RZ, R250.reuse, 0x4, RZ, 0xc0, !PT ;  /* 0x00000004faff7812 */ /* 0x040fe4000786c0ff */
[----:B------:R-:W-:Y:S02]  /*18540*/  LOP3.LUT P1, RZ, R250, 0x8, RZ, 0xc0, !PT ;  /* 0x00000008faff7812 */ /* 0x000fe4000782c0ff */
[----:B-1----:R-:W-:-:S05]  /*18550*/  IADD3 R5, P2, R236, R172, RZ ;  /* 0x000000acec057210 */ /* 0x002fca0007f5e0ff */
[----:B------:R-:W-:Y:S01]  /*18560*/  IMAD.X R3, R237, 0x1, R175, P2 ;  /* 0x00000001ed037824 */ /* 0x000fe200010e06af */
[C---:B------:R-:W-:Y:S02]  /*18570*/  @P4 LEA R8, P6, R5.reuse, R178, 0x1 ;  /* 0x000000b205084211 */ /* 0x040fe400078c08ff */
[C---:B------:R-:W-:Y:S02]  /*18580*/  @!P5 LEA R10, P0, R236.reuse, R238, 0x1 ;  /* 0x000000eeec0ad211 */ /* 0x040fe400078008ff */
[CC--:B------:R-:W-:Y:S02]  /*18590*/  @P3 LEA R6, P2, R5.reuse, R178.reuse, 0x1 ;  /* 0x000000b205063211 */ /* 0x0c0fe400078408ff */
[----:B------:R-:W-:Y:S02]  /*185a0*/  @!P5 LEA.HI.X R11, R236, R239, R237, 0x1, P0 ;  /* 0x000000efec0bd211 */ /* 0x000fe400000f0ced */
[C---:B------:R-:W-:Y:S02]  /*185b0*/  @P1 LEA R4, P0, R5.reuse, R178, 0x1 ;  /* 0x000000b205041211 */ /* 0x040fe400078008ff */
[CCC-:B------:R-:W-:Y:S01]  /*185c0*/  @P4 LEA.HI.X R9, R5.reuse, R179.reuse, R3.reuse, 0x1, P6 ;  /* 0x000000b305094211 */ /* 0x1c0fe200030f0c03 */
[----:B------:R-:W-:Y:S01]  /*185d0*/  @!PT LDS RZ, [RZ] ;  /* 0x00000000fffff984 */ /* 0x000fe20000000800 */
[----:B------:R-:W-:Y:S01]  /*185e0*/  @!PT LDS RZ, [RZ] ;  /* 0x00000000fffff984 */ /* 0x000fe20000000800 */
[----:B------:R-:W-:Y:S01]  /*185f0*/  @!PT LDS RZ, [RZ] ;  /* 0x00000000fffff984 */ /* 0x000fe20000000800 */
[----:B------:R1:W-:Y:S01]  /*18600*/  @!P5 LDGSTS.E.BYPASS.LTC128B.128 [R245+0x8800], [R10.64] ;  /* 0x088000000af5dfae */ /* 0x0003e2000b901d46 */
[----:B------:R-:W-:-:S02]  /*18610*/  @P3 LEA.HI.X R7, R5, R179, R3, 0x1, P2 ;  /* 0x000000b305073211 */ /* 0x000fc400010f0c03 */
[----:B------:R-:W-:Y:S01]  /*18620*/  @P1 LEA.HI.X R5, R5, R179, R3, 0x1, P0 ;  /* 0x000000b305051211 */ /* 0x000fe200000f0c03 */
        /* <DEDUP_REMOVED lines=16> */
.L_x_1087:
[----:B------:R-:W-:Y:S05]  /*18730*/  BSYNC B0 ;  /* 0x0000000000007941 */ /* 0x000fea0003800000 */
.L_x_1086:
[----:B------:R-:W-:Y:S01]  /*18740*/  ISETP.GE.AND P0, PT, R33, R2, PT ;  /* 0x000000022100720c */ /* 0x000fe20003f06270 */
[----:B------:R-:W-:-:S12]  /*18750*/  BSSY B0, `(.L_x_1088) ;  /* 0x0000027000007945 */ /* 0x000fd80003800000 */
[----:B------:R-:W-:Y:S05]  /*18760*/  @P0 BRA `(.L_x_1089) ;  /* 0x0000025000000947 */ /* 0x000fea0003800000 */
[C---:B------:R-:W-:Y:S02]  /*18770*/  LOP3.LUT R0, R250.reuse, 0x1, RZ, 0xc0, !PT ;  /* 0x00000001fa007812 */ /* 0x040fe400078ec0ff */
[----:B------:R-:W-:Y:S02]  /*18780*/  LOP3.LUT P4, RZ, R250, 0x2, RZ, 0xc0, !PT ;  /* 0x00000002faff7812 */ /* 0x000fe4000788c0ff */
[----:B------:R-:W-:Y:S01]  /*18790*/  ISETP.NE.U32.AND P5, PT, R0, 0x1, PT ;  /* 0x000000010000780c */ /* 0x000fe20003fa5070 */
[----:B------:R-:W-:Y:S01]  /*187a0*/  IMAD.SHL.U32 R0, R60, 0x20, RZ ;  /* 0x000000203c007824 */ /* 0x000fe200078e00ff */
[C---:B------:R-:W-:Y:S02]  /*187b0*/  LOP3.LUT P3, RZ, R250.reuse, 0x4, RZ, 0xc0, !PT ;  /* 0x00000004faff7812 */ /* 0x040fe4000786c0ff */
[----:B------:R-:W-:Y:S02]  /*187c0*/  LOP3.LUT P1, RZ, R250, 0x8, RZ, 0xc0, !PT ;  /* 0x00000008faff7812 */ /* 0x000fe4000782c0ff */
[----:B------:R-:W-:-:S02]  /*187d0*/  SHF.L.U64.HI R3, R60, 0x5, R61 ;  /* 0x000000053c037819 */ /* 0x000fc4000001023d */
[----:B-1----:R-:W-:-:S04]  /*187e0*/  LEA R5, P0, R60, R172, 0x5 ;  /* 0x000000ac3c057211 */ /* 0x002fc800078028ff */
[----:B------:R-:W-:Y:S02]  /*187f0*/  @P4 LEA R10, P6, R5, R178, 0x1 ;  /* 0x000000b2050a4211 */ /* 0x000fe400078c08ff */
[----:B------:R-:W-:-:S04]  /*18800*/  @!P5 LEA R6, P2, R0, R238, 0x1 ;  /* 0x000000ee0006d211 */ /* 0x000fc800078408ff */
[----:B------:R-:W-:Y:S02]  /*18810*/  @!P5 LEA.HI.X R7, R0, R239, R3, 0x1, P2 ;  /* 0x000000ef0007d211 */ /* 0x000fe400010f0c03 */
[----:B------:R-:W-:Y:S02]  /*18820*/  LEA.HI.X R0, R60, R175, R61, 0x5, P0 ;  /* 0x000000af3c007211 */ /* 0x000fe400000f2c3d */
[CC--:B------:R-:W-:Y:S01]  /*18830*/  @P3 LEA R8, P2, R5.reuse, R178.reuse, 0x1 ;  /* 0x000000b205083211 */ /* 0x0c0fe200078408ff */
[----:B------:R-:W-:Y:S01]  /*18840*/  @!PT LDS RZ, [RZ] ;  /* 0x00000000fffff984 */ /* 0x000fe20000000800 */
[----:B------:R-:W-:Y:S01]  /*18850*/  @!PT LDS RZ, [RZ] ;  /* 0x00000000fffff984 */ /* 0x000fe20000000800 */
[----:B------:R-:W-:Y:S01]  /*18860*/  @!PT LDS RZ, [RZ] ;  /* 0x00000000fffff984 */ /* 0x000fe20000000800 */
[----:B------:R1:W-:Y:S01]  /*18870*/  @!P5 LDGSTS.E.BYPASS.LTC128B.128 [R245+0x9000], [R6.64] ;  /* 0x0900000006f5dfae */ /* 0x0003e2000b901d46 */
[C---:B------:R-:W-:Y:S02]  /*18880*/  @P1 LEA R4, P0, R5.reuse, R178, 0x1 ;  /* 0x000000b205041211 */ /* 0x040fe400078008ff */
[CCC-:B------:R-:W-:Y:S01]  /*18890*/  @P4 LEA.HI.X R11, R5.reuse, R179.reuse, R0.reuse, 0x1, P6 ;  /* 0x000000b3050b4211 */ /* 0x1c0fe200030f0c00 */
[----:B------:R1:W-:Y:S01]  /*188a0*/  @P5 STS.128 [R245+0x9000], RZ ;  /* 0x009000fff5005388 */ /* 0x0003e20000000c00 */
[----:B------:R-:W-:-:S02]  /*188b0*/  @P3 LEA.HI.X R9, R5, R179, R0, 0x1, P2 ;  /* 0x000000b305093211 */ /* 0x000fc400010f0c00 */
[----:B------:R-:W-:Y:S01]  /*188c0*/  @P1 LEA.HI.X R5, R5, R179, R0, 0x1, P0 ;  /* 0x000000b305051211 */ /* 0x000fe200000f0c00 */
        /* <DEDUP_REMOVED lines=15> */
.L_x_1089:
[----:B------:R-:W-:Y:S05]  /*189c0*/  BSYNC B0 ;  /* 0x0000000000007941 */ /* 0x000fea0003800000 */
.L_x_1088:
[----:B------:R-:W-:Y:S01]  /*189d0*/  ISETP.GE.AND P0, PT, R31, R2, PT ;  /* 0x000000021f00720c */ /* 0x000fe20003f06270 */
[----:B------:R-:W-:-:S12]  /*189e0*/  BSSY B0, `(.L_x_1090) ;  /* 0x0000028000007945 */ /* 0x000fd80003800000 */
[----:B------:R-:W-:Y:S05]  /*189f0*/  @P0 BRA `(.L_x_1091) ;  /* 0x0000026000000947 */ /* 0x000fea0003800000 */
[C---:B------:R-:W-:Y:S01]  /*18a00*/  LOP3.LUT R0, R250.reuse, 0x1, RZ, 0xc0, !PT ;  /* 0x00000001fa007812 */ /* 0x040fe200078ec0ff */
[----:B------:R-:W-:Y:S01]  /*18a10*/  IMAD.MOV.U32 R174, RZ, RZ, R172 ;  /* 0x000000ffffae7224 */ /* 0x000fe200078e00ac */
[----:B------:R-:W-:Y:S02]  /*18a20*/  LOP3.LUT P4, RZ, R250, 0x2, RZ, 0xc0, !PT ;  /* 0x00000002faff7812 */ /* 0x000fe4000788c0ff */
[----:B------:R-:W-:Y:S01]  /*18a30*/  ISETP.NE.U32.AND P5, PT, R0, 0x1, PT ;  /* 0x000000010000780c */ /* 0x000fe20003fa5070 */
[----:B------:R-:W-:Y:S01]  /*18a40*/  IMAD R0, R61, 0x30, RZ ;  /* 0x000000303d007824 */ /* 0x000fe200078e02ff */
[----:B------:R-:W-:Y:S01]  /*18a50*/  LOP3.LUT P3, RZ, R250, 0x4, RZ, 0xc0, !PT ;  /* 0x00000004faff7812 */ /* 0x000fe2000786c0ff */
[----:B------:R-:W-:Y:S01]  /*18a60*/  IMAD.WIDE.U32 R174, R60, 0x30, R174 ;  /* 0x000000303cae7825 */ /* 0x000fe200078e00ae */
[----:B------:R-:W-:-:S03]  /*18a70*/  LOP3.LUT P1, RZ, R250, 0x8, RZ, 0xc0, !PT ;  /* 0x00000008faff7812 */ /* 0x000fc6000782c0ff */
[----:B------:R-:W-:-:S04]  /*18a80*/  IMAD.IADD R3, R175, 0x1, R0 ;  /* 0x00000001af037824 */ /* 0x000fc800078e0200 */
[-C--:B-1----:R-:W-:Y:S02]  /*18a90*/  @P4 LEA R8, P6, R174, R178.reuse, 0x1 ;  /* 0x000000b2ae084211 */ /* 0x082fe400078c08ff */
[----:B------:R-:W-:Y:S02]  /*18aa0*/  @!P5 IMAD.WIDE.U32 R4, R60, 0x60, R238 ;  /* 0x000000603c04d825 */ /* 0x000fe400078e00ee */
[CC--:B------:R-:W-:Y:S02]  /*18ab0*/  @P3 LEA R6, P2, R174.reuse, R178.reuse, 0x1 ;  /* 0x000000b2ae063211 */ /* 0x0c0fe400078408ff */
[----:B------:R-:W-:Y:S01]  /*18ac0*/  @!P5 IMAD R61, R61, 0x60, RZ ;  /* 0x000000603d3dd824 */ /* 0x000fe200078e02ff */
[C---:B------:R-:W-:Y:S02]  /*18ad0*/  @P1 LEA R10, P0, R174.reuse, R178, 0x1 ;  /* 0x000000b2ae0a1211 */ /* 0x040fe400078008ff */
[CC--:B------:R-:W-:Y:S01]  /*18ae0*/  @P4 LEA.HI.X R9, R174.reuse, R179.reuse, R3, 0x1, P6 ;  /* 0x000000b3ae094211 */ /* 0x0c0fe200030f0c03 */
[----:B------:R-:W-:Y:S01]  /*18af0*/  @!P5 IMAD.IADD R5, R61, 0x1, R5 ;  /* 0x000000013d05d824 */ /* 0x000fe200078e0205 */
[----:B------:R-:W-:-:S02]  /*18b00*/  @P3 LEA.HI.X R7, R174, R179, R3, 0x1, P2 ;  /* 0x000000b3ae073211 */ /* 0x000fc400010f0c03 */
[----:B------:R-:W-:Y:S02]  /*18b10*/  @P1 LEA.HI.X R11, R174, R179, R3, 0x1, P0 ;  /* 0x000000b3ae0b1211 */ /* 0x000fe400000f0c03 */
        /* <DEDUP_REMOVED lines=20> */
.L_x_1091:
[----:B------:R-:W-:Y:S05]  /*18c60*/  BSYNC B0 ;  /* 0x0000000000007941 */ /* 0x000fea0003800000 */
.L_x_1090:
[----:B------:R-:W0:Y:S04]  /*18c70*/  LDGDEPBAR ;  /* 0x00000000000079af */ /* 0x000e280000000000 */
[----:B------:R2:W5:Y:S01]  /*18c80*/  LD.E R0, [R20.64+0x188] ;  /* 0x0001880614007980 */ /* 0x000562000c101900 */
[----:B------:R-:W-:Y:S01]  /*18c90*/  ISETP.GE.AND P0, PT, R176, R2, PT ;  /* 0x00000002b000720c */ /* 0x000fe20003f06270 */
[----:B------:R-:W-:Y:S01]  /*18ca0*/  IMAD.SHL.U32 R23, R148, 0x2, RZ ;  /* 0x0000000294177824 */ /* 0x000fe200078e00ff */
[----:B------:R-:W-:Y:S01]  /*18cb0*/  SHF.R.S32.HI R3, RZ, 0x1f, R168 ;  /* 0x0000001fff037819 */ /* 0x000fe200000114a8 */
[----:B------:R-:W-:Y:S03]  /*18cc0*/  BSSY B0, `(.L_x_1092) ;  /* 0x0000026000007945 */ /* 0x000fe60003800000 */
[----:B------:R-:W-:-:S02]  /*18cd0*/  LEA.HI R3, R3, R168, RZ, 0x2 ;  /* 0x000000a803037211 */ /* 0x000fc400078f10ff */
[----:B------:R-:W-:Y:S02]  /*18ce0*/  LOP3.LUT R23, R23, 0x6, RZ, 0xc0, !PT ;  /* 0x0000000617177812 */ /* 0x000fe400078ec0ff */
[----:B------:R-:W-:Y:S01]  /*18cf0*/  SHF.R.S32.HI R45, RZ, 0x2, R3 ;  /* 0x00000002ff2d7819 */ /* 0x000fe20000011403 */
[----:B------:R-:W-:-:S04]  /*18d00*/  DEPBAR.LE SB0, 0x0 ;  /* 0x000080000000791a */ /* 0x000fc80000000000 */
[----:B------:R-:W-:Y:S06]  /*18d10*/  BAR.SYNC.DEFER_BLOCKING 0x0 ;  /* 0x0000000000007b1d */ /* 0x000fec0000010000 */
[----:B------:R2:W-:Y:S04]  /*18d20*/  @P0 STS.128 [R245+0x10000], RZ ;  /* 0x010000fff5000388 */ /* 0x0005e80000000c00 */
[----:B------:R2:W-:Y:S04]  /*18d30*/  @P0 STS.128 [R245+0x12000], RZ ;  /* 0x012000fff5000388 */ /* 0x0005e80000000c00 */
[----:B------:R2:W-:Y:S04]  /*18d40*/  @P0 STS.128 [R245+0x14000], RZ ;  /* 0x014000fff5000388 */ /* 0x0005e80000000c00 */
[----:B------:R2:W-:Y:S01]  /*18d50*/  @P0 STS.128 [R245+0x16000], RZ ;  /* 0x016000fff5000388 */ /* 0x0005e20000000c00 */
[----:B------:R-:W-:Y:S05]  /*18d60*/  @P0 BRA `(.L_x_1093) ;  /* 0x000001b000000947 */ /* 0x000fea0003800000 */
[C---:B------:R-:W-:Y:S02]  /*18d70*/  LOP3.LUT R3, R250.reuse, 0x1, RZ, 0xc0, !PT ;  /* 0x00000001fa037812 */ /* 0x040fe400078ec0ff */
[----:B------:R-:W-:-:S02]  /*18d80*/  R2P PR, R250, 0xe ;  /* 0x0000000efa007804 */ /* 0x000fc40000000000 */
[----:B------:R-:W-:-:S11]  /*18d90*/  ISETP.NE.U32.AND P0, PT, R3, 0x1, PT ;  /* 0x000000010300780c */ /* 0x000fd60003f05070 */
[----:B-1----:R-:W-:Y:S01]  /*18da0*/  @P1 IMAD.MOV.U32 R6, RZ, RZ, R188 ;  /* 0x000000ffff061224 */ /* 0x002fe200078e00bc */
        /* <DEDUP_REMOVED lines=23> */
.L_x_1093:
[----:B------:R-:W-:Y:S05]  /*18f20*/  BSYNC B0 ;  /* 0x0000000000007941 */ /* 0x000fea0003800000 */
.L_x_1092:
[----:B------:R-:W-:Y:S01]  /*18f30*/  ISETP.GE.AND P0, PT, R25, R2, PT ;  /* 0x000000021900720c */ /* 0x000fe20003f06270 */
[----:B------:R-:W-:-:S12]  /*18f40*/  BSSY B0, `(.L_x_1094) ;  /* 0x0000027000007945 */ /* 0x000fd80003800000 */
[----:B------:R1:W-:Y:S04]  /*18f50*/  @P0 STS.128 [R245+0x10800], RZ ;  /* 0x010800fff5000388 */ /* 0x0003e80000000c00 */
[----:B------:R1:W-:Y:S04]  /*18f60*/  @P0 STS.128 [R245+0x12800], RZ ;  /* 0x012800fff5000388 */ /* 0x0003e80000000c00 */
[----:B------:R1:W-:Y:S04]  /*18f70*/  @P0 STS.128 [R245+0x14800], RZ ;  /* 0x014800fff5000388 */ /* 0x0003e80000000c00 */
[----:B------:R1:W-:Y:S01]  /*18f80*/  @P0 STS.128 [R245+0x16800], RZ ;  /* 0x016800fff5000388 */ /* 0x0003e20000000c00 */
[----:B------:R-:W-:Y:S05]  /*18f90*/  @P0 BRA `(.L_x_1095) ;  /* 0x0000021000000947 */ /* 0x000fea0003800000 */
[C---:B------:R-:W-:Y:S02]  /*18fa0*/  LOP3.LUT R3, R250.reuse, 0x1, RZ, 0xc0, !PT ;  /* 0x00000001fa037812 */ /* 0x040fe400078ec0ff */
[----:B------:R-:W-:-:S02]  /*18fb0*/  LOP3.LUT P5, RZ, R250, 0x2, RZ, 0xc0, !PT ;  /* 0x00000002faff7812 */ /* 0x000fc400078ac0ff */
[----:B------:R-:W-:Y:S02]  /*18fc0*/  ISETP.NE.U32.AND P6, PT, R3, 0x1, PT ;  /* 0x000000010300780c */ /* 0x000fe40003fc5070 */
[C---:B------:R-:W-:Y:S02]  /*18fd0*/  LOP3.LUT P3, RZ, R250.reuse, 0x4, RZ, 0xc0, !PT ;  /* 0x00000004faff7812 */ /* 0x040fe4000786c0ff */
[----:B------:R-:W-:-:S07]  /*18fe0*/  LOP3.LUT P1, RZ, R250, 0x8, RZ, 0xc0, !PT ;  /* 0x00000008faff7812 */ /* 0x000fce000782c0ff */
[CC--:B-1----:R-:W-:Y:S02]  /*18ff0*/  @P5 LEA R8, P4, R234.reuse, R188.reuse, 0x1 ;  /* 0x000000bcea085211 */ /* 0x0c2fe400078808ff */
[CC--:B------:R-:W-:Y:S02]  /*19000*/  @!P6 LEA R10, P0, R234.reuse, R188.reuse, 0x1 ;  /* 0x000000bcea0ae211 */ /* 0x0c0fe400078008ff */
[CC--:B------:R-:W-:Y:S02]  /*19010*/  @P3 LEA R6, P2, R234.reuse, R188.reuse, 0x1 ;  /* 0x000000bcea063211 */ /* 0x0c0fe400078408ff */
[CCC-:B------:R-:W-:Y:S02]  /*19020*/  @!P6 LEA.HI.X R11, R234.reuse, R189.reuse, R235.reuse, 0x1, P0 ;  /* 0x000000bdea0be211 */ /* 0x1c0fe400000f0ceb */
        /* <DEDUP_REMOVED lines=24> */
.L_x_1095:
[----:B------:R-:W-:Y:S05]  /*191b0*/  BSYNC B0 ;  /* 0x0000000000007941 */ /* 0x000fea0003800000 */
.L_x_1094:
        /* <DEDUP_REMOVED lines=9> */
[----:B------:R-:W-:Y:S01]  /*19250*/  ISETP.NE.U32.AND P6, PT, R3, 0x1, PT ;  /* 0x000000010300780c */ /* 0x000fe20003fc5070 */
[----:B------:R-:W-:Y:S01]  /*19260*/  IMAD.SHL.U32 R3, R62, 0x20, RZ ;  /* 0x000000203e037824 */ /* 0x000fe200078e00ff */
[C---:B------:R-:W-:Y:S02]  /*19270*/  LOP3.LUT P3, RZ, R250.reuse, 0x4, RZ, 0xc0, !PT ;  /* 0x00000004faff7812 */ /* 0x040fe4000786c0ff */
[----:B------:R-:W-:Y:S02]  /*19280*/  LOP3.LUT P1, RZ, R250, 0x8, RZ, 0xc0, !PT ;  /* 0x00000008faff7812 */ /* 0x000fe4000782c0ff */
[----:B-1----:R-:W-:-:S05]  /*19290*/  SHF.L.U64.HI R4, R62, 0x5, R63 ;  /* 0x000000053e047819 */ /* 0x002fca000001023f */
[CC--:B------:R-:W-:Y:S02]  /*192a0*/  @P5 LEA R10, P4, R3.reuse, R188.reuse, 0x1 ;  /* 0x000000bc030a5211 */ /* 0x0c0fe400078808ff */
        /* <DEDUP_REMOVED lines=27> */
.L_x_1097:
[----:B------:R-:W-:Y:S05]  /*19460*/  BSYNC B0 ;  /* 0x0000000000007941 */ /* 0x000fea0003800000 */
.L_x_1096:
[----:B------:R-:W-:Y:S01]  /*19470*/  ISETP.GE.AND P0, PT, R31, R2, PT ;  /* 0x000000021f00720c */ /* 0x000fe20003f06270 */
[----:B------:R-:W-:-:S12]  /*19480*/  BSSY B0, `(.L_x_1098) ;  /* 0x000002f000007945 */ /* 0x000fd80003800000 */
[----:B------:R1:W-:Y:S04]  /*19490*/  @P0 STS.128 [R245+0x11800], RZ ;  /* 0x011800fff5000388 */ /* 0x0003e80000000c00 */
[----:B------:R1:W-:Y:S04]  /*194a0*/  @P0 STS.128 [R245+0x13800], RZ ;  /* 0x013800fff5000388 */ /* 0x0003e80000000c00 */
[----:B------:R1:W-:Y:S04]  /*194b0*/  @P0 STS.128 [R245+0x15800], RZ ;  /* 0x015800fff5000388 */ /* 0x0003e80000000c00 */
[----:B------:R1:W-:Y:S01]  /*194c0*/  @P0 STS.128 [R245+0x17800], RZ ;  /* 0x017800fff5000388 */ /* 0x0003e20000000c00 */
[----:B------:R-:W-:Y:S05]  /*194d0*/  @P0 BRA `(.L_x_1099) ;  /* 0x0000029000000947 */ /* 0x000fea0003800000 */
[C---:B------:R-:W-:Y:S02]  /*194e0*/  R2P PR, R250.reuse, 0xe ;  /* 0x0000000efa007804 */ /* 0x040fe40000000000 */
[----:B------:R-:W-:-:S04]  /*194f0*/  LOP3.LUT R2, R250, 0x1, RZ, 0xc0, !PT ;  /* 0x00000001fa027812 */ /* 0x000fc800078ec0ff */
[----:B------:R-:W-:-:S07]  /*19500*/  ISETP.NE.U32.AND P0, PT, R2, 0x1, PT ;  /* 0x000000010200780c */ /* 0x000fce0003f05070 */
[-C--:B-1----:R-:W-:Y:S01]  /*19510*/  @P1 MOV R4, R188.reuse ;  /* 0x000000bc00041202 */ /* 0x082fe20000000f00 */
[C---:B------:R-:W-:Y:S01]  /*19520*/  @P3 IMAD.WIDE.U32 R6, R62.reuse, 0x60, R188 ;  /* 0x000000603e063825 */ /* 0x040fe200078e00bc */
[-C--:B------:R-:W-:Y:S02]  /*19530*/  @P1 MOV R5, R189.reuse ;  /* 0x000000bd00051202 */ /* 0x080fe40000000f00 */
[----:B------:R-:W-:Y:S02]  /*19540*/  @P2 MOV R2, R188 ;  /* 0x000000bc00022202 */ /* 0x000fe40000000f00 */
[----:B------:R-:W-:Y:S01]  /*19550*/  @P2 MOV R3, R189 ;  /* 0x000000bd00032202 */ /* 0x000fe20000000f00 */
[----:B------:R-:W-:-:S04]  /*19560*/  @P1 IMAD.WIDE.U32 R10, R62, 0x60, R4 ;  /* 0x000000603e0a1825 */ /* 0x000fc800078e0004 */
[----:B------:R-:W-:-:S04]  /*19570*/  @P2 IMAD.WIDE.U32 R8, R62, 0x60, R2 ;  /* 0x000000603e082825 */ /* 0x000fc800078e0002 */
[C---:B------:R-:W-:Y:S02]  /*19580*/  @P1 IMAD R4, R63.reuse, 0x60, RZ ;  /* 0x000000603f041824 */ /* 0x040fe400078e02ff */
[C---:B------:R-:W-:Y:S02]  /*19590*/  @P2 IMAD R3, R63.reuse, 0x60, RZ ;  /* 0x000000603f032824 */ /* 0x040fe400078e02ff */
[----:B------:R-:W-:Y:S02]  /*195a0*/  @P3 IMAD R2, R63, 0x60, RZ ;  /* 0x000000603f023824 */ /* 0x000fe400078e02ff */
[----:B------:R-:W-:Y:S01]  /*195b0*/  @!P0 IMAD.WIDE.U32 R12, R62, 0x60, R188 ;  /* 0x000000603e0c8825 */ /* 0x000fe200078e00bc */
[----:B------:R-:W-:Y:S02]  /*195c0*/  @P2 IADD3 R3, R3, R9, RZ ;  /* 0x0000000903032210 */ /* 0x000fe40007ffe0ff */
[----:B------:R-:W-:Y:S01]  /*195d0*/  @P3 IADD3 R7, R2, R7, RZ ;  /* 0x0000000702073210 */ /* 0x000fe20007ffe0ff */
[----:B------:R-:W-:Y:S01]  /*195e0*/  @!P0 IMAD R63, R63, 0x60, RZ ;  /* 0x000000603f3f8824 */ /* 0x000fe200078e02ff */
[----:B------:R-:W-:Y:S01]  /*195f0*/  @P2 MOV R2, R8 ;  /* 0x0000000800022202 */ /* 0x000fe20000000f00 */
[----:B------:R-:W-:Y:S01]  /*19600*/  @P1 IMAD.IADD R5, R4, 0x1, R11 ;  /* 0x0000000104051824 */ /* 0x000fe200078e020b */
[----:B------:R-:W-:Y:S01]  /*19610*/  @P1 MOV R4, R10 ;  /* 0x0000000a00041202 */ /* 0x000fe20000000f00 */
[----:B------:R-:W-:-:S05]  /*19620*/  @!P0 IMAD.IADD R13, R63, 0x1, R13 ;  /* 0x000000013f0d8824 */ /* 0x000fca00078e020d */
        /* <DEDUP_REMOVED lines=20> */
.L_x_1099:
[----:B------:R-:W-:Y:S05]  /*19770*/  BSYNC B0 ;  /* 0x0000000000007941 */ /* 0x000fea0003800000 */
.L_x_1098:
[C---:B-1----:R-:W-:Y:S01]  /*19780*/  IMAD.SHL.U32 R2, R66.reuse, 0x40, RZ ;  /* 0x0000004042027824 */ /* 0x042fe200078e00ff */
[----:B------:R-:W-:Y:S01]  /*19790*/  R2P PR, R66, 0x6 ;  /* 0x0000000642007804 */ /* 0x000fe20000000000 */
[----:B------:R-:W-:Y:S01]  /*197a0*/  IMAD.SHL.U32 R176, R176, 0x8, RZ ;  /* 0x00000008b0b07824 */ /* 0x000fe200078e00ff */
[----:B------:R-:W0:Y:S01]  /*197b0*/  LDGDEPBAR ;  /* 0x00000000000079af */ /* 0x000e220000000000 */
[----:B------:R-:W-:Y:S01]  /*197c0*/  IMAD R229, R64, 0x400, R47 ;  /* 0x0000040040e57824 */ /* 0x000fe200078e022f */
[----:B------:R-:W-:Y:S01]  /*197d0*/  LOP3.LUT R3, R2, 0x1c0, RZ, 0xc0, !PT ;  /* 0x000001c002037812 */ /* 0x000fe200078ec0ff */
[----:B------:R-:W-:Y:S01]  /*197e0*/  IMAD R64, R64, 0x10, R45 ;  /* 0x0000001040407824 */ /* 0x000fe200078e022d */
[----:B------:R-:W-:Y:S01]  /*197f0*/  ISETP.GE.AND P5, PT, R165, 0x2, PT ;  /* 0x00000002a500780c */ /* 0x000fe20003fa6270 */
[----:B------:R-:W-:Y:S01]  /*19800*/  IMAD.SHL.U32 R229, R229, 0x2, RZ ;  /* 0x00000002e5e57824 */ /* 0x000fe200078e00ff */
[----:B------:R-:W-:Y:S01]  /*19810*/  LOP3.LUT R176, R3, 0x8, R176, 0xf8, !PT ;  /* 0x0000000803b07812 */ /* 0x000fe200078ef8b0 */
[----:B------:R-:W-:Y:S01]  /*19820*/  BSSY B1, `(.L_x_1100) ;  /* 0x00001b9000017945 */ /* 0x000fe20003800000 */
[----:B------:R-:W-:Y:S01]  /*19830*/  SHF.R.U32.HI R3, RZ, 0x3, R3 ;  /* 0x00000003ff037819 */ /* 0x000fe20000011603 */
[--C-:B------:R-:W-:Y:S01]  /*19840*/  IMAD R227, R50, 0x2, R229.reuse ;  /* 0x0000000232e37824 */ /* 0x100fe200078e02e5 */
[----:B------:R-:W-:Y:S01]  /*19850*/  LDSM.16.M88.4 R56, [R229] ;  /* 0x00000000e538783b */ /* 0x000fe20000000200 */
[----:B------:R-:W-:Y:S01]  /*19860*/  IMAD R225, R48, 0x2, R229 ;  /* 0x0000000230e17824 */ /* 0x000fe200078e02e5 */
[----:B------:R-:W-:Y:S01]  /*19870*/  LOP3.LUT R228, R176, R3, RZ, 0x3c, !PT ;  /* 0x00000003b0e47212 */ /* 0x000fe200078e3cff */
[----:B------:R-:W-:Y:S01]  /*19880*/  IMAD.MOV.U32 R3, RZ, RZ, 0x40 ;  /* 0x00000040ff037424 */ /* 0x000fe200078e00ff */
[----:B------:R-:W-:Y:S01]  /*19890*/  LDSM.16.M88.4 R72, [R227] ;  /* 0x00000000e348783b */ /* 0x000fe20000000200 */
[----:B------:R-:W-:Y:S01]  /*198a0*/  IMAD R224, R48, 0x2, R227 ;  /* 0x0000000230e07824 */ /* 0x000fe200078e02e3 */
[----:B------:R-:W-:Y:S01]  /*198b0*/  IADD3 R55, R64, 0x1, R55 ;  /* 0x0000000140377810 */ /* 0x000fe20007ffe037 */
[----:B------:R-:W-:Y:S01]  /*198c0*/  IMAD R228, R67, 0x200, R228 ;  /* 0x0000020043e47824 */ /* 0x000fe200078e02e4 */
[----:B------:R-:W-:Y:S01]  /*198d0*/  SEL R3, R3, 0xffffffc0, !P2 ;  /* 0xffffffc003037807 */ /* 0x000fe20005000000 */
[----:B------:R-:W-:Y:S01]  /*198e0*/  LDSM.16.M88.4 R40, [R225] ;  /* 0x00000000e128783b */ /* 0x000fe20000000200 */
[----:B------:R-:W-:Y:S01]  /*198f0*/  IADD3 R55, R65, R55, -R244 ;  /* 0x0000003741377210 */ /* 0x000fe20007ffe8f4 */
[----:B------:R-:W-:Y:S01]  /*19900*/  IMAD.SHL.U32 R228, R228, 0x2, RZ ;  /* 0x00000002e4e47824 */ /* 0x000fe200078e00ff */
[----:B------:R-:W-:-:S03]  /*19910*/  ISETP.NE.U32.AND P0, PT, R248, RZ, PT ;  /* 0x000000fff800720c */ /* 0x000fc60003f05070 */
[C---:B------:R-:W-:Y:S01]  /*19920*/  IMAD.IADD R223, R228.reuse, 0x1, R3 ;  /* 0x00000001e4df7824 */ /* 0x040fe200078e0203 */
[----:B------:R-:W1:Y:S01]  /*19930*/  LDSM.16.M88.4 R8, [R228+0x8800] ;  /* 0x00880000e408783b */ /* 0x000e620000000200 */
[----:B------:R-:W-:Y:S01]  /*19940*/  IADD3 R2, R228, 0x8000, RZ ;  /* 0x00008000e4027810 */ /* 0x000fe20007ffe0ff */
[----:B-----5:R-:W-:Y:S01]  /*19950*/  IMAD.IADD R0, R0, 0x1, R55 ;  /* 0x0000000100007824 */ /* 0x020fe200078e0237 */
[----:B------:R-:W-:Y:S01]  /*19960*/  IADD3 R226, R228, 0x8020, RZ ;  /* 0x00008020e4e27810 */ /* 0x000fe20007ffe0ff */
[----:B---3--:R-:W3:Y:S01]  /*19970*/  LDSM.16.M88.4 R16, [R228+0x8000] ;  /* 0x00800000e410783b */ /* 0x008ee20000000200 */
[----:B------:R-:W-:Y:S02]  /*19980*/  @P1 IADD3 R226, R2, -0x20, RZ ;  /* 0xffffffe002e21810 */ /* 0x000fe40007ffe0ff */
[C---:B------:R-:W-:Y:S01]  /*19990*/  IADD3 R2, R0.reuse, 0x8, RZ ;  /* 0x0000000800027810 */ /* 0x040fe20007ffe0ff */
[----:B------:R-:W2:Y:S01]  /*199a0*/  LDSM.16.M88.4 R92, [R228+0x9000] ;  /* 0x00900000e45c783b */ /* 0x000ea20000000200 */
[-C--:B------:R-:W-:Y:S01]  /*199b0*/  IMNMX R0, R0, R65.reuse, PT ;  /* 0x0000004100007217 */ /* 0x080fe20003800200 */
[----:B------:R-:W-:Y:S01]  /*199c0*/  IMAD.IADD R219, R3, 0x1, R226 ;  /* 0x0000000103db7824 */ /* 0x000fe200078e02e2 */
[----:B------:R-:W-:Y:S01]  /*199d0*/  IMNMX R2, R2, R65, PT ;  /* 0x0000004102027217 */ /* 0x000fe20003800200 */
[----:B------:R-:W4:Y:S01]  /*199e0*/  LDSM.16.M88.4 R88, [R228+0x9800] ;  /* 0x00980000e458783b */ /* 0x000f220000000200 */
[----:B------:R-:W-:-:S02]  /*199f0*/  ISETP.NE.AND.EX P0, PT, R249, RZ, PT, P0 ;  /* 0x000000fff900720c */ /* 0x000fc40003f05300 */
[C---:B------:R-:W-:Y:S01]  /*19a00*/  IADD3 R222, R226.reuse, 0x800, RZ ;  /* 0x00000800e2de7810 */ /* 0x040fe20007ffe0ff */
[----:B------:R-:W2:Y:S01]  /*19a10*/  LDSM.16.M88.4 R80, [R226+0x800] ;  /* 0x00080000e250783b */ /* 0x000ea20000000200 */
[C---:B------:R-:W-:Y:S02]  /*19a20*/  IADD3 R221, R226.reuse, 0x1000, RZ ;  /* 0x00001000e2dd7810 */ /* 0x040fe40007ffe0ff */
[C---:B------:R-:W-:Y:S01]  /*19a30*/  IADD3 R220, R226.reuse, 0x1800, RZ ;  /* 0x00001800e2dc7810 */ /* 0x040fe20007ffe0ff */
[----:B------:R-:W2:Y:S01]  /*19a40*/  LDSM.16.M88.4 R84, [R226] ;  /* 0x00000000e254783b */ /* 0x000ea20000000200 */
[C---:B------:R-:W-:Y:S02]  /*19a50*/  IADD3 R218, R226.reuse, 0x2000, RZ ;  /* 0x00002000e2da7810 */ /* 0x040fe40007ffe0ff */
[C---:B------:R-:W-:Y:S01]  /*19a60*/  IADD3 R217, R226.reuse, 0x2800, RZ ;  /* 0x00002800e2d97810 */ /* 0x040fe20007ffe0ff */
[----:B------:R-:W2:Y:S01]  /*19a70*/  LDSM.16.M88.4 R76, [R226+0x1000] ;  /* 0x00100000e24c783b */ /* 0x000ea20000000200 */
[----:B------:R-:W-:-:S02]  /*19a80*/  IADD3 R216, R226, 0x3000, RZ ;  /* 0x00003000e2d87810 */ /* 0x000fc40007ffe0ff */
[C---:B------:R-:W-:Y:S01]  /*19a90*/  IADD3 R215, R226.reuse, 0x3800, RZ ;  /* 0x00003800e2d77810 */ /* 0x040fe20007ffe0ff */
[----:B------:R-:W2:Y:S01]  /*19aa0*/  LDSM.16.M88.4 R68, [R226+0x1800] ;  /* 0x00180000e244783b */ /* 0x000ea20000000200 */
[C---:B------:R-:W-:Y:S02]  /*19ab0*/  IADD3 R214, R226.reuse, 0x4000, RZ ;  /* 0x00004000e2d67810 */ /* 0x040fe40007ffe0ff */
[C---:B------:R-:W-:Y:S01]  /*19ac0*/  IADD3 R213, R226.reuse, 0x4800, RZ ;  /* 0x00004800e2d57810 */ /* 0x040fe20007ffe0ff */
[----:B------:R-:W2:Y:S01]  /*19ad0*/  LDSM.16.M88.4 R32, [R223+0x8800] ;  /* 0x00880000df20783b */ /* 0x000ea20000000200 */
[C---:B------:R-:W-:Y:S02]  /*19ae0*/  IADD3 R212, R226.reuse, 0x5000, RZ ;  /* 0x00005000e2d47810 */ /* 0x040fe40007ffe0ff */
[C---:B------:R-:W-:Y:S01]  /*19af0*/  IADD3 R211, R226.reuse, 0x5800, RZ ;  /* 0x00005800e2d37810 */ /* 0x040fe20007ffe0ff */
[----:B------:R-:W4:Y:S01]  /*19b00*/  LDSM.16.M88.4 R36, [R223+0x8000] ;  /* 0x00800000df24783b */ /* 0x000f220000000200 */
[----:B------:R-:W-:-:S02]  /*19b10*/  IADD3 R210, R226, 0x6000, RZ ;  /* 0x00006000e2d27810 */ /* 0x000fc40007ffe0ff */
[C---:B------:R-:W-:Y:S01]  /*19b20*/  IADD3 R209, R226.reuse, 0x6800, RZ ;  /* 0x00006800e2d17810 */ /* 0x040fe20007ffe0ff */
[C---:B-1----:R-:W-:Y:S01]  /*19b30*/  HMMA.16816.F32 R12, R56.reuse, R8, RZ ;  /* 0x00000008380c723c */ /* 0x042fe200000018ff */
[----:B------:R-:W1:Y:S01]  /*19b40*/  LDSM.16.M88.4 R28, [R223+0x9000] ;  /* 0x00900000df1c783b */ /* 0x000e620000000200 */
[C---:B------:R-:W-:Y:S02]  /*19b50*/  IADD3 R208, R226.reuse, 0x7000, RZ ;  /* 0x00007000e2d07810 */ /* 0x040fe40007ffe0ff */
[----:B------:R-:W-:Y:S01]  /*19b60*/  IADD3 R167, R226, 0x7800, RZ ;  /* 0x00007800e2a77810 */ /* 0x000fe20007ffe0ff */
[----:B------:R-:W1:Y:S03]  /*19b70*/  LDSM.16.M88.4 R96, [R223+0x9800] ;  /* 0x00980000df60783b */ /* 0x000e660000000200 */
[C---:B------:R-:W-:Y:S08]  /*19b80*/  HMMA.16816.F32 R8, R56.reuse, R10, RZ ;  /* 0x0000000a3808723c */ /* 0x040ff000000018ff */
[C---:B---3--:R-:W-:Y:S08]  /*19b90*/  HMMA.16816.F32 R24, R56.reuse, R16, RZ ;  /* 0x000000103818723c */ /* 0x048ff000000018ff */
[C---:B------:R-:W-:Y:S08]  /*19ba0*/  HMMA.16816.F32 R16, R56.reuse, R18, RZ ;  /* 0x000000123810723c */ /* 0x040ff000000018ff */
[C---:B--2---:R-:W-:Y:S08]  /*19bb0*/  HMMA.16816.F32 R4, R56.reuse, R92, RZ ;  /* 0x0000005c3804723c */ /* 0x044ff000000018ff */
[C---:B------:R-:W-:Y:S08]  /*19bc0*/  HMMA.16816.F32 R92, R56.reuse, R94, RZ ;  /* 0x0000005e385c723c */ /* 0x040ff000000018ff */
[C---:B----4-:R-:W-:Y:S08]  /*19bd0*/  HMMA.16816.F32 R60, R56.reuse, R88, RZ ;  /* 0x00000058383c723c */ /* 0x050ff000000018ff */
[----:B------:R-:W-:Y:S01]  /*19be0*/  HMMA.16816.F32 R56, R56, R90, RZ ;  /* 0x0000005a3838723c */ /* 0x000fe200000018ff */
[----:B------:R-:W-:Y:S07]  /*19bf0*/  LDSM.16.M88.4 R88, [R224] ;  /* 0x00000000e058783b */ /* 0x000fee0000000200 */
[C---:B------:R-:W-:Y:S08]  /*19c00*/  HMMA.16816.F32 R12, R72.reuse, R80, R12 ;  /* 0x00000050480c723c */ /* 0x040ff0000000180c */
[C---:B------:R-:W-:Y:S01]  /*19c10*/  HMMA.16816.F32 R8, R72.reuse, R82, R8 ;  /* 0x000000524808723c */ /* 0x040fe20000001808 */
[----:B------:R-:W2:Y:S07]  /*19c20*/  LDSM.16.M88.4 R80, [R219+0x800] ;  /* 0x00080000db50783b */ /* 0x000eae0000000200 */
[C---:B------:R-:W-:Y:S08]  /*19c30*/  HMMA.16816.F32 R24, R72.reuse, R84, R24 ;  /* 0x000000544818723c */ /* 0x040ff00000001818 */
[C---:B------:R-:W-:Y:S01]  /*19c40*/  HMMA.16816.F32 R16, R72.reuse, R86, R16 ;  /* 0x000000564810723c */ /* 0x040fe20000001810 */
[----:B------:R-:W3:Y:S07]  /*19c50*/  LDSM.16.M88.4 R84, [R219] ;  /* 0x00000000db54783b */ /* 0x000eee0000000200 */
[C---:B------:R-:W-:Y:S08]  /*19c60*/  HMMA.16816.F32 R4, R72.reuse, R76, R4 ;  /* 0x0000004c4804723c */ /* 0x040ff00000001804 */
[C---:B------:R-:W-:Y:S01]  /*19c70*/  HMMA.16816.F32 R92, R72.reuse, R78, R92 ;  /* 0x0000004e485c723c */ /* 0x040fe2000000185c */
[----:B------:R-:W4:Y:S07]  /*19c80*/  LDSM.16.M88.4 R76, [R219+0x1000] ;  /* 0x00100000db4c783b */ /* 0x000f2e0000000200 */
[C---:B------:R-:W-:Y:S08]  /*19c90*/  HMMA.16816.F32 R60, R72.reuse, R68, R60 ;  /* 0x00000044483c723c */ /* 0x040ff0000000183c */
[----:B------:R-:W-:Y:S01]  /*19ca0*/  HMMA.16816.F32 R56, R72, R70, R56 ;  /* 0x000000464838723c */ /* 0x000fe20000001838 */
[----:B------:R-:W2:Y:S07]  /*19cb0*/  LDSM.16.M88.4 R72, [R219+0x1800] ;  /* 0x00180000db48783b */ /* 0x000eae0000000200 */
[C---:B------:R-:W-:Y:S08]  /*19cc0*/  HMMA.16816.F32 R12, R40.reuse, R32, R12 ;  /* 0x00000020280c723c */ /* 0x040ff0000000180c */
[C---:B------:R-:W-:Y:S01]  /*19cd0*/  HMMA.16816.F32 R8, R40.reuse, R34, R8 ;  /* 0x000000222808723c */ /* 0x040fe20000001808 */
[----:B------:R-:W-:Y:S07]  /*19ce0*/  LDSM.16.M88.4 R32, [R228+0xa000] ;  /* 0x00a00000e420783b */ /* 0x000fee0000000200 */
[C---:B------:R-:W-:Y:S08]  /*19cf0*/  HMMA.16816.F32 R24, R40.reuse, R36, R24 ;  /* 0x000000242818723c */ /* 0x040ff00000001818 */
[C---:B------:R-:W-:Y:S01]  /*19d00*/  HMMA.16816.F32 R16, R40.reuse, R38, R16 ;  /* 0x000000262810723c */ /* 0x040fe20000001810 */
[----:B------:R-:W-:Y:S07]  /*19d10*/  LDSM.16.M88.4 R36, [R229+0x2000] ;  /* 0x00200000e524783b */ /* 0x000fee0000000200 */
[C---:B-1----:R-:W-:Y:S01]  /*19d20*/  HMMA.16816.F32 R68, R40.reuse, R28, R4 ;  /* 0x0000001c2844723c */ /* 0x042fe20000001804 */
[----:B------:R-:W1:Y:S07]  /*19d30*/  LDSM.16.M88.4 R4, [R228+0xa800] ;  /* 0x00a80000e404783b */ /* 0x000e6e0000000200 */
[C---:B------:R-:W-:Y:S01]  /*19d40*/  HMMA.16816.F32 R92, R40.reuse, R30, R92 ;  /* 0x0000001e285c723c */ /* 0x040fe2000000185c */
[----:B------:R-:W1:Y:S07]  /*19d50*/  LDSM.16.M88.4 R28, [R228+0xb000] ;  /* 0x00b00000e41c783b */ /* 0x000e6e0000000200 */
[C---:B------:R-:W-:Y:S08]  /*19d60*/  HMMA.16816.F32 R60, R40.reuse, R96, R60 ;  /* 0x00000060283c723c */ /* 0x040ff0000000183c */
[----:B------:R-:W-:Y:S01]  /*19d70*/  HMMA.16816.F32 R56, R40, R98, R56 ;  /* 0x000000622838723c */ /* 0x000fe20000001838 */
[----:B------:R-:W1:Y:S04]  /*19d80*/  LDSM.16.M88.4 R96, [R228+0xb800] ;  /* 0x00b80000e460783b */ /* 0x000e680000000200 */
[----:B------:R-:W-:Y:S03]  /*19d90*/  LDSM.16.M88.4 R40, [R226+0x2800] ;  /* 0x00280000e228783b */ /* 0x000fe60000000200 */
[C---:B--2---:R-:W-:Y:S08]  /*19da0*/  HMMA.16816.F32 R12, R88.reuse, R80, R12 ;  /* 0x00000050580c723c */ /* 0x044ff0000000180c */
[C---:B------:R-:W-:Y:S01]  /*19db0*/  HMMA.16816.F32 R8, R88.reuse, R82, R8 ;  /* 0x000000525808723c */ /* 0x040fe20000001808 */
[----:B------:R-:W2:Y:S07]  /*19dc0*/  LDSM.16.M88.4 R80, [R227+0x2000] ;  /* 0x00200000e350783b */ /* 0x000eae0000000200 */
[C---:B---3--:R-:W-:Y:S08]  /*19dd0*/  HMMA.16816.F32 R24, R88.reuse, R84, R24 ;  /* 0x000000545818723c */ /* 0x048ff00000001818 */
[C---:B------:R-:W-:Y:S08]  /*19de0*/  HMMA.16816.F32 R16, R88.reuse, R86, R16 ;  /* 0x000000565810723c */ /* 0x040ff00000001810 */
[C---:B----4-:R-:W-:Y:S01]  /*19df0*/  HMMA.16816.F32 R84, R88.reuse, R76, R68 ;  /* 0x0000004c5854723c */ /* 0x050fe20000001844 */
[----:B------:R-:W3:Y:S07]  /*19e00*/  LDSM.16.M88.4 R68, [R226+0x2000] ;  /* 0x00200000e244783b */ /* 0x000eee0000000200 */
[C---:B------:R-:W-:Y:S01]  /*19e10*/  HMMA.16816.F32 R92, R88.reuse, R78, R92 ;  /* 0x0000004e585c723c */ /* 0x040fe2000000185c */
[----:B------:R-:W4:Y:S07]  /*19e20*/  LDSM.16.M88.4 R76, [R226+0x3000] ;  /* 0x00300000e24c783b */ /* 0x000f2e0000000200 */
[C---:B------:R-:W-:Y:S08]  /*19e30*/  HMMA.16816.F32 R60, R88.reuse, R72, R60 ;  /* 0x00000048583c723c */ /* 0x040ff0000000183c */
[----:B------:R-:W-:Y:S01]  /*19e40*/  HMMA.16816.F32 R56, R88, R74, R56 ;  /* 0x0000004a5838723c */ /* 0x000fe20000001838 */
[----:B------:R-:W2:Y:S04]  /*19e50*/  LDSM.16.M88.4 R88, [R226+0x3800] ;  /* 0x00380000e258783b */ /* 0x000ea80000000200 */
[----:B------:R-:W-:Y:S03]  /*19e60*/  LDSM.16.M88.4 R72, [R225+0x2000] ;  /* 0x00200000e148783b */ /* 0x000fe60000000200 */
[C---:B-1----:R-:W-:Y:S08]  /*19e70*/  HMMA.16816.F32 R12, R36.reuse, R4, R12 ;  /* 0x00000004240c723c */ /* 0x042ff0000000180c */
[C---:B------:R-:W-:Y:S01]  /*19e80*/  HMMA.16816.F32 R8, R36.reuse, R6, R8 ;  /* 0x000000062408723c */ /* 0x040fe20000001808 */
[----:B------:R-:W1:Y:S07]  /*19e90*/  LDSM.16.M88.4 R4, [R223+0xa800] ;  /* 0x00a80000df04783b */ /* 0x000e6e0000000200 */
[C---:B------:R-:W-:Y:S08]  /*19ea0*/  HMMA.16816.F32 R24, R36.reuse, R32, R24 ;  /* 0x000000202418723c */ /* 0x040ff00000001818 */
[C---:B------:R-:W-:Y:S01]  /*19eb0*/  HMMA.16816.F32 R16, R36.reuse, R34, R16 ;  /* 0x000000222410723c */ /* 0x040fe20000001810 */
[----:B------:R-:W1:Y:S07]  /*19ec0*/  LDSM.16.M88.4 R32, [R223+0xa000] ;  /* 0x00a00000df20783b */ /* 0x000e6e0000000200 */
[C---:B------:R-:W-:Y:S08]  /*19ed0*/  HMMA.16816.F32 R84, R36.reuse, R28, R84 ;  /* 0x0000001c2454723c */ /* 0x040ff00000001854 */
        /* <DEDUP_REMOVED lines=35> */
[C---:B------:R-:W-:Y:S08]  /*1a110*/  HMMA.16816.F32 R24, R68.reuse, R40, R24 ;  /* 0x000000284418723c */ /* 0x040ff00000001818 */
[C---:B------:R-:W-:Y:S01]  /*1a120*/  HMMA.16816.F32 R16, R68.reuse, R42, R16 ;  /* 0x0000002a4410723c */ /* 0x040fe20000001810 */
[----:B------:R-:W2:Y:S07]  /*1a130*/  LDSM.16.M88.4 R40, [R226+0x4000] ;  /* 0x00400000e228783b */ /* 0x000eae0000000200 */
[C---:B---3--:R-:W-:Y:S08]  /*1a140*/  HMMA.16816.F32 R84, R68.reuse, R76, R84 ;  /* 0x0000004c4454723c */ /* 0x048ff00000001854 */
[C---:B------:R-:W-:Y:S01]  /*1a150*/  HMMA.16816.F32 R92, R68.reuse, R78, R92 ;  /* 0x0000004e445c723c */ /* 0x040fe2000000185c */
[----:B------:R-:W3:Y:S07]  /*1a160*/  LDSM.16.M88.4 R76, [R226+0x5000] ;  /* 0x00500000e24c783b */ /* 0x000eee0000000200 */
[C---:B----4-:R-:W-:Y:S08]  /*1a170*/  HMMA.16816.F32 R60, R68.reuse, R88, R60 ;  /* 0x00000058443c723c */ /* 0x050ff0000000183c */
        /* <DEDUP_REMOVED lines=78> */
[----:B------:R-:W-:Y:S08]  /*1a660*/  HMMA.16816.F32 R56, R68, R90, R56 ;  /* 0x0000005a4438723c */ /* 0x000ff00000001838 */
[C---:B-1----:R-:W-:Y:S08]  /*1a670*/  HMMA.16816.F32 R12, R80.reuse, R4, R12 ;  /* 0x00000004500c723c */ /* 0x042ff0000000180c */
[----:B------:R-:W-:Y:S01]  /*1a680*/  HMMA.16816.F32 R8, R80, R6, R8 ;  /* 0x000000065008723c */ /* 0x000fe20000001808 */
[----:B------:R-:W1:Y:S01]  /*1a690*/  LDSM.16.M88.4 R4, [R219+0x7800] ;  /* 0x00780000db04783b */ /* 0x000e620000000200 */
[----:B------:R-:W-:-:S06]  /*1a6a0*/  DEPBAR.LE SB0, 0x0 ;  /* 0x000080000000791a */ /* 0x000fcc0000000000 */
[C---:B------:R-:W-:Y:S08]  /*1a6b0*/  HMMA.16816.F32 R24, R80.reuse, R32, R24 ;  /* 0x000000205018723c */ /* 0x040ff00000001818 */
[C---:B------:R-:W-:Y:S08]  /*1a6c0*/  HMMA.16816.F32 R16, R80.reuse, R34, R16 ;  /* 0x000000225010723c */ /* 0x040ff00000001810 */
[C---:B------:R-:W-:Y:S08]  /*1a6d0*/  HMMA.16816.F32 R84, R80.reuse, R28, R84 ;  /* 0x0000001c5054723c */ /* 0x040ff00000001854 */
[C---:B------:R-:W-:Y:S08]  /*1a6e0*/  HMMA.16816.F32 R92, R80.reuse, R30, R92 ;  /* 0x0000001e505c723c */ /* 0x040ff0000000185c */
[C---:B------:R-:W-:Y:S08]  /*1a6f0*/  HMMA.16816.F32 R60, R80.reuse, R96, R60 ;  /* 0x00000060503c723c */ /* 0x040ff0000000183c */
[----:B------:R-:W-:Y:S08]  /*1a700*/  HMMA.16816.F32 R56, R80, R98, R56 ;  /* 0x000000625038723c */ /* 0x000ff00000001838 */
[C---:B--2---:R-:W-:Y:S08]  /*1a710*/  HMMA.16816.F32 R24, R36.reuse, R72, R24 ;  /* 0x000000482418723c */ /* 0x044ff00000001818 */
[C---:B------:R-:W-:Y:S08]  /*1a720*/  HMMA.16816.F32 R16, R36.reuse, R74, R16 ;  /* 0x0000004a2410723c */ /* 0x040ff00000001810 */
[C---:B------:R-:W-:Y:S08]  /*1a730*/  HMMA.16816.F32 R12, R36.reuse, R40, R12 ;  /* 0x00000028240c723c */ /* 0x040ff0000000180c */
[C---:B------:R-:W-:Y:S08]  /*1a740*/  HMMA.16816.F32 R8, R36.reuse, R42, R8 ;  /* 0x0000002a2408723c */ /* 0x040ff00000001808 */
[C---:B---3--:R-:W-:Y:S08]  /*1a750*/  HMMA.16816.F32 R84, R36.reuse, R76, R84 ;  /* 0x0000004c2454723c */ /* 0x048ff00000001854 */
[C---:B------:R-:W-:Y:S08]  /*1a760*/  HMMA.16816.F32 R92, R36.reuse, R78, R92 ;  /* 0x0000004e245c723c */ /* 0x040ff0000000185c */
[C---:B-1----:R-:W-:Y:S08]  /*1a770*/  HMMA.16816.F32 R60, R36.reuse, R4, R60 ;  /* 0x00000004243c723c */ /* 0x042ff0000000183c */
[----:B------:R-:W-:Y:S01]  /*1a780*/  HMMA.16816.F32 R56, R36, R6, R56 ;  /* 0x000000062438723c */ /* 0x000fe20000001838 */
[----:B------:R-:W-:Y:S06]  /*1a790*/  BAR.SYNC.DEFER_BLOCKING 0x0 ;  /* 0x0000000000007b1d */ /* 0x000fec0000010000 */
[----:B------:R-:W-:Y:S01]  /*1a7a0*/  @!UPT UIADD3 URZ, URZ, URZ, URZ ;  /* 0x0000003f3f3ff290 */ /* 0x000fe2000fffe03f */
[----:B------:R-:W-:Y:S11]  /*1a7b0*/  @!P5 BRA `(.L_x_1101) ;  /* 0x00000bf00000d947 */ /* 0x000ff60003800000 */
[----:B------:R-:W-:Y:S01]  /*1a7c0*/  BSSY B0, `(.L_x_1102) ;  /* 0x0000041000007945 */ /* 0x000fe20003800000 */
[----:B------:R-:W-:Y:S05]  /*1a7d0*/  @!P0 BRA `(.L_x_1103) ;  /* 0x000003c000008947 */ /* 0x000fea0003800000 */
[----:B------:R-:W2:Y:S01]  /*1a7e0*/  LD.E R5, [R20.64+0x170] ;  /* 0x0001700614057980 */ /* 0x000ea2000c101900 */
[----:B------:R-:W-:-:S02]  /*1a7f0*/  IADD3 R30, R22, -0x40, RZ ;  /* 0xffffffc0161e7810 */ /* 0x000fc40007ffe0ff */
[----:B------:R-:W-:Y:S02]  /*1a800*/  IABS R7, R22 ;  /* 0x0000001600077213 */ /* 0x000fe40000000000 */
[-C--:B--2---:R-:W-:Y:S02]  /*1a810*/  IABS R6, R5.reuse ;  /* 0x0000000500067213 */ /* 0x084fe40000000000 */
        /* <DEDUP_REMOVED lines=8> */
[----:B------:R-:W-:Y:S01]  /*1a8a0*/  IMAD R32, R3, R6, RZ ;  /* 0x0000000603207224 */ /* 0x000fe200078e02ff */
[----:B------:R-:W-:Y:S02]  /*1a8b0*/  IABS R3, R30 ;  /* 0x0000001e00037213 */ /* 0x000fe40000000000 */
[----:B------:R-:W-:Y:S01]  /*1a8c0*/  LOP3.LUT R30, R30, R5, RZ, 0x3c, !PT ;  /* 0x000000051e1e7212 */ /* 0x000fe200078e3cff */
[----:B------:R-:W-:-:S03]  /*1a8d0*/  IMAD.HI.U32 R32, R29, R32, R28 ;  /* 0x000000201d207227 */ /* 0x000fc600078e001c */
[----:B------:R-:W-:Y:S02]  /*1a8e0*/  ISETP.GE.AND P1, PT, R30, RZ, PT ;  /* 0x000000ff1e00720c */ /* 0x000fe40003f26270 */
[----:B------:R-:W2:Y:S01]  /*1a8f0*/  LD.E.64 R30, [R20.64+0x20] ;  /* 0x00002006141e7980 */ /* 0x000ea2000c101b00 */
[----:B------:R-:W-:-:S04]  /*1a900*/  IMAD.HI.U32 R28, R32, R3, RZ ;  /* 0x00000003201c7227 */ /* 0x000fc800078e00ff */
[----:B------:R-:W-:-:S04]  /*1a910*/  IMAD.HI.U32 R29, R32, R7, RZ ;  /* 0x00000007201d7227 */ /* 0x000fc800078e00ff */
[-C--:B------:R-:W-:Y:S02]  /*1a920*/  IMAD R3, R28, R4.reuse, R3 ;  /* 0x000000041c037224 */ /* 0x080fe400078e0203 */
[----:B------:R-:W-:-:S03]  /*1a930*/  IMAD R7, R29, R4, R7 ;  /* 0x000000041d077224 */ /* 0x000fc600078e0207 */
[C---:B------:R-:W-:Y:S02]  /*1a940*/  ISETP.GT.U32.AND P2, PT, R6.reuse, R3, PT ;  /* 0x000000030600720c */ /* 0x040fe40003f44070 */
[----:B------:R-:W-:-:S11]  /*1a950*/  ISETP.GT.U32.AND P3, PT, R6, R7, PT ;  /* 0x000000070600720c */ /* 0x000fd60003f64070 */
[----:B------:R-:W-:Y:S01]  /*1a960*/  @!P2 IMAD.IADD R3, R3, 0x1, -R6 ;  /* 0x000000010303a824 */ /* 0x000fe200078e0a06 */
[----:B------:R-:W-:Y:S02]  /*1a970*/  @!P2 IADD3 R28, R28, 0x1, RZ ;  /* 0x000000011c1ca810 */ /* 0x000fe40007ffe0ff */
[-C--:B------:R-:W-:Y:S02]  /*1a980*/  @!P3 IADD3 R7, R7, -R6.reuse, RZ ;  /* 0x800000060707b210 */ /* 0x080fe40007ffe0ff */
[-C--:B------:R-:W-:Y:S02]  /*1a990*/  ISETP.GE.U32.AND P4, PT, R3, R6.reuse, PT ;  /* 0x000000060300720c */ /* 0x080fe40003f86070 */
[----:B------:R-:W-:Y:S02]  /*1a9a0*/  ISETP.GE.U32.AND P6, PT, R7, R6, PT ;  /* 0x000000060700720c */ /* 0x000fe40003fc6070 */
[----:B------:R-:W-:Y:S02]  /*1a9b0*/  LOP3.LUT R3, R22, R5, RZ, 0x3c, !PT ;  /* 0x0000000516037212 */ /* 0x000fe400078e3cff */
[----:B------:R-:W-:-:S02]  /*1a9c0*/  @!P3 IADD3 R29, R29, 0x1, RZ ;  /* 0x000000011d1db810 */ /* 0x000fc40007ffe0ff */
[----:B------:R-:W-:Y:S02]  /*1a9d0*/  ISETP.GE.AND P3, PT, R3, RZ, PT ;  /* 0x000000ff0300720c */ /* 0x000fe40003f66270 */
[----:B------:R-:W-:Y:S02]  /*1a9e0*/  ISETP.NE.AND P2, PT, R5, RZ, PT ;  /* 0x000000ff0500720c */ /* 0x000fe40003f45270 */
[----:B------:R-:W-:Y:S02]  /*1a9f0*/  LOP3.LUT R3, RZ, R5, RZ, 0x33, !PT ;  /* 0x00000005ff037212 */ /* 0x000fe400078e33ff */
[----:B------:R-:W-:Y:S02]  /*1aa00*/  @P4 IADD3 R28, R28, 0x1, RZ ;  /* 0x000000011c1c4810 */ /* 0x000fe40007ffe0ff */
[----:B------:R-:W-:-:S03]  /*1aa10*/  @P6 IADD3 R29, R29, 0x1, RZ ;  /* 0x000000011d1d6810 */ /* 0x000fc60007ffe0ff */
[----:B------:R-:W-:Y:S02]  /*1aa20*/  @!P1 IMAD.MOV R28, RZ, RZ, -R28 ;  /* 0x000000ffff1c9224 */ /* 0x000fe400078e0a1c */
[----:B------:R-:W-:-:S03]  /*1aa30*/  @!P3 IMAD.MOV R29, RZ, RZ, -R29 ;  /* 0x000000ffff1db224 */ /* 0x000fc600078e0a1d */
[C---:B------:R-:W-:Y:S02]  /*1aa40*/  SEL R4, R3.reuse, R28, !P2 ;  /* 0x0000001c03047207 */ /* 0x040fe40005000000 */
[----:B------:R-:W-:Y:S02]  /*1aa50*/  SEL R3, R3, R29, !P2 ;  /* 0x0000001d03037207 */ /* 0x000fe40005000000 */
[----:B------:R-:W3:Y:S01]  /*1aa60*/  LD.E.64 R28, [R20.64+0x38] ;  /* 0x00003806141c7980 */ /* 0x000ee2000c101b00 */
[----:B------:R-:W-:-:S04]  /*1aa70*/  IMAD.WIDE R36, R4, 0x4, R248 ;  /* 0x0000000404247825 */ /* 0x000fc800078e02f8 */
[C---:B------:R-:W-:Y:S01]  /*1aa80*/  IMAD.WIDE R34, R3.reuse, 0x4, R248 ;  /* 0x0000000403227825 */ /* 0x040fe200078e02f8 */
[----:B------:R-:W4:Y:S04]  /*1aa90*/  LD.E R6, [R36.64] ;  /* 0x0000000624067980 */ /* 0x000f28000c101900 */
[----:B------:R-:W4:Y:S01]  /*1aaa0*/  LD.E R7, [R34.64] ;  /* 0x0000000622077980 */ /* 0x000f22000c101900 */
[----:B------:R-:W-:-:S05]  /*1aab0*/  IADD3 R4, R3, -R4, RZ ;  /* 0x8000000403047210 */ /* 0x000fca0007ffe0ff */
[----:B------:R-:W-:-:S05]  /*1aac0*/  IMAD R5, R5, R4, -0x40 ;  /* 0xffffffc005057424 */ /* 0x000fca00078e0204 */
[----:B------:R-:W-:Y:S01]  /*1aad0*/  SHF.R.S32.HI R4, RZ, 0x1f, R5 ;  /* 0x0000001fff047819 */ /* 0x000fe20000011405 */
[-C--:B---3--:R-:W-:Y:S02]  /*1aae0*/  IMAD R3, R29, R5.reuse, RZ ;  /* 0x000000051d037224 */ /* 0x088fe400078e02ff */
[----:B------:R-:W-:-:S04]  /*1aaf0*/  IMAD.WIDE.U32 R32, R28, R5, RZ ;  /* 0x000000051c207225 */ /* 0x000fc800078e00ff */
[----:B------:R-:W-:Y:S02]  /*1ab00*/  IMAD R4, R28, R4, R3 ;  /* 0x000000041c047224 */ /* 0x000fe400078e0203 */
[----:B----4-:R-:W-:Y:S02]  /*1ab10*/  IMAD.IADD R7, R6, 0x1, -R7 ;  /* 0x0000000106077824 */ /* 0x010fe400078e0a07 */
[----:B------:R-:W-:Y:S02]  /*1ab20*/  IMAD.IADD R33, R33, 0x1, R4 ;  /* 0x0000000121217824 */ /* 0x000fe400078e0204 */
[----:B--2---:R-:W-:Y:S01]  /*1ab30*/  IMAD R3, R31, R7, RZ ;  /* 0x000000071f037224 */ /* 0x004fe200078e02ff */
[----:B------:R-:W-:-:S05]  /*1ab40*/  SHF.R.S32.HI R5, RZ, 0x1f, R7 ;  /* 0x0000001fff057819 */ /* 0x000fca0000011407 */
[----:B------:R-:W-:Y:S02]  /*1ab50*/  IMAD R3, R30, R5, R3 ;  /* 0x000000051e037224 */ /* 0x000fe400078e0203 */
[----:B------:R-:W-:-:S04]  /*1ab60*/  IMAD.WIDE.U32 R30, R7, R30, R32 ;  /* 0x0000001e071e7225 */ /* 0x000fc800078e0020 */
[----:B------:R-:W-:Y:S01]  /*1ab70*/  IMAD.MOV.U32 R5, RZ, RZ, R30 ;  /* 0x000000ffff057224 */ /* 0x000fe200078e001e */
[----:B------:R-:W-:Y:S01]  /*1ab80*/  IADD3 R4, R31, R3, RZ ;  /* 0x000000031f047210 */ /* 0x000fe20007ffe0ff */
[----:B------:R-:W-:Y:S05]  /*1ab90*/  BRA `(.L_x_1104) ;  /* 0x0000003000007947 */ /* 0x000fea0003800000 */
.L_x_1103:
[----:B------:R-:W2:Y:S02]  /*1aba0*/  LD.E R5, [R20.64+0x38] ;  /* 0x0000380614057980 */ /* 0x000ea4000c101900 */
[----:B--2---:R-:W-:-:S04]  /*1abb0*/  LEA R5, -R5, RZ, 0x6 ;  /* 0x000000ff05057211 */ /* 0x004fc800078e31ff */
[----:B------:R-:W-:Y:S02]  /*1abc0*/  SHF.R.S32.HI R4, RZ, 0x1f, R5 ;  /* 0x0000001fff047819 */ /* 0x000fe40000011405 */
.L_x_1104:
[----:B------:R-:W-:Y:S05]  /*1abd0*/  BSYNC B0 ;  /* 0x0000000000007941 */ /* 0x000fea0003800000 */
.L_x_1102:
[C---:B------:R-:W-:Y:S02]  /*1abe0*/  LOP3.LUT P6, RZ, R250.reuse, 0x1, RZ, 0xc0, !PT ;  /* 0x00000001faff7812 */ /* 0x040fe400078cc0ff */
[C---:B------:R-:W-:Y:S02]  /*1abf0*/  LOP3.LUT P4, RZ, R250.reuse, 0x2, RZ, 0xc0, !PT ;  /* 0x00000002faff7812 */ /* 0x040fe4000788c0ff */
[C---:B------:R-:W-:Y:S02]  /*1ac00*/  LEA R42, P2, R5.reuse, R238, 0x1 ;  /* 0x000000ee052a7211 */ /* 0x040fe400078408ff */
[C---:B------:R-:W-:Y:S02]  /*1ac10*/  IADD3 R3, P1, R5.reuse, R236, RZ ;  /* 0x000000ec05037210 */ /* 0x040fe40007f3e0ff */
[----:B------:R-:W-:Y:S02]  /*1ac20*/  LOP3.LUT P3, RZ, R250, 0x4, RZ, 0xc0, !PT ;  /* 0x00000004faff7812 */ /* 0x000fe4000786c0ff */
[----:B------:R-:W-:Y:S01]  /*1ac30*/  LEA.HI.X R43, R5, R239, R4, 0x1, P2 ;  /* 0x000000ef052b7211 */ /* 0x000fe200010f0c04 */
[----:B------:R-:W-:Y:S01]  /*1ac40*/  IMAD.X R4, R4, 0x1, R237, P1 ;  /* 0x0000000104047824 */ /* 0x000fe200008e06ed */
[----:B------:R-:W-:-:S02]  /*1ac50*/  LOP3.LUT P2, RZ, R250, 0x8, RZ, 0xc0, !PT ;  /* 0x00000008faff7812 */ /* 0x000fc4000784c0ff */
[CC--:B------:R-:W-:Y:S01]  /*1ac60*/  @P6 LEA R40, P1, R3.reuse, R238.reuse, 0x1 ;  /* 0x000000ee03286211 */ /* 0x0c0fe200078208ff */
[----:B------:R-:W-:Y:S01]  /*1ac70*/  @P4 IMAD.MOV.U32 R5, RZ, RZ, R43 ;  /* 0x000000ffff054224 */ /* 0x000fe200078e002b */
[----:B------:R-:W-:Y:S01]  /*1ac80*/  @!PT LDS RZ, [RZ] ;  /* 0x00000000fffff984 */ /* 0x000fe20000000800 */
[----:B------:R-:W-:Y:S01]  /*1ac90*/  @!PT LDS RZ, [RZ] ;  /* 0x00000000fffff984 */ /* 0x000fe20000000800 */
[----:B------:R-:W-:Y:S01]  /*1aca0*/  @!PT LDS RZ, [RZ] ;  /* 0x00000000fffff984 */ /* 0x000fe20000000800 */
[----:B------:R1:W-:Y:S02]  /*1acb0*/  @P6 LDGSTS.E.BYPASS.LTC128B.128 [R245+0x8000], [R42.64] ;  /* 0x080000002af56fae */ /* 0x0003e4000b901d46 */
[CCC-:B------:R-:W-:Y:S02]  /*1acc0*/  @P6 LEA.HI.X R41, R3.reuse, R239.reuse, R4.reuse, 0x1, P1 ;  /* 0x000000ef03296211 */ /* 0x1c0fe400008f0c04 */
[C---:B------:R-:W-:Y:S01]  /*1acd0*/  @P4 LEA R36, P1, R3.reuse, R238, 0x1 ;  /* 0x000000ee03244211 */ /* 0x040fe200078208ff */
[----:B------:R1:W-:Y:S03]  /*1ace0*/  @!P6 STS.128 [R245+0x8000], RZ ;  /* 0x008000fff500e388 */ /* 0x0003e60000000c00 */
[----:B------:R-:W-:-:S02]  /*1acf0*/  @P4 LEA.HI.X R37, R3, R239, R4, 0x1, P1 ;  /* 0x000000ef03254211 */ /* 0x000fc400008f0c04 */
[----:B------:R-:W-:-:S04]  /*1ad00*/  @P3 LEA R34, P1, R3, R238, 0x1 ;  /* 0x000000ee03223211 */ /* 0x000fc800078208ff */
[C---:B------:R-:W-:Y:S02]  /*1ad10*/  @P3 LEA.HI.X R35, R3.reuse, R239, R4, 0x1, P1 ;  /* 0x000000ef03233211 */ /* 0x040fe400008f0c04 */
[----:B------:R-:W-:-:S04]  /*1ad20*/  @P2 LEA R32, P1, R3, R238, 0x1 ;  /* 0x000000ee03202211 */ /* 0x000fc800078208ff */
[C---:B------:R-:W-:Y:S02]  /*1ad30*/  @P2 LEA.HI.X R33, R3.reuse, R239, R4, 0x1, P1 ;  /* 0x000000ef03212211 */ /* 0x040fe400008f0c04 */
[----:B------:R-:W-:-:S05]  /*1ad40*/  IADD3 R3, P1, R3, R236, RZ ;  /* 0x000000ec03037210 */ /* 0x000fca0007f3e0ff */
[----:B------:R-:W-:Y:S01]  /*1ad50*/  IMAD.X R4, R4, 0x1, R237, P1 ;  /* 0x0000000104047824 */ /* 0x000fe200008e06ed */
[----:B------:R-:W-:-:S04]  /*1ad60*/  @P6 LEA R38, P1, R3, R238, 0x1 ;  /* 0x000000ee03266211 */ /* 0x000fc800078208ff */
[C---:B------:R-:W-:Y:S02]  /*1ad70*/  @P6 LEA.HI.X R39, R3.reuse, R239, R4, 0x1, P1 ;  /* 0x000000ef03276211 */ /* 0x040fe400008f0c04 */
[----:B------:R-:W-:-:S04]  /*1ad80*/  @P4 LEA R30, P1, R3, R238, 0x1 ;  /* 0x000000ee031e4211 */ /* 0x000fc800078208ff */
[C---:B------:R-:W-:Y:S02]  /*1ad90*/  @P4 LEA.HI.X R31, R3.reuse, R239, R4, 0x1, P1 ;  /* 0x000000ef031f4211 */ /* 0x040fe400008f0c04 */
        /* <DEDUP_REMOVED lines=12> */
[----:B------:R-:W-:Y:S01]  /*1ae60*/  @P2 LEA R64, P1, R3, R238, 0x1 ;  /* 0x000000ee03402211 */ /* 0x000fe200078208ff */
[----:B------:R-:W-:-:S03]  /*1ae70*/  IMAD.MOV.U32 R238, RZ, RZ, R42 ;  /* 0x000000ffffee7224 */ /* 0x000fc600078e002a */
[----:B------:R-:W-:Y:S01]  /*1ae80*/  @P2 LEA.HI.X R65, R3, R239, R4, 0x1, P1 ;  /* 0x000000ef03412211 */ /* 0x000fe200008f0c04 */
[----:B------:R-:W-:Y:S02]  /*1ae90*/  @P4 IMAD.MOV.U32 R4, RZ, RZ, R42 ;  /* 0x000000ffff044224 */ /* 0x000fe400078e002a */
[----:B------:R-:W-:-:S03]  /*1aea0*/  IMAD.MOV.U32 R239, RZ, RZ, R43 ;  /* 0x000000ffffef7224 */ /* 0x000fc600078e002b */
[----:B------:R-:W-:Y:S01]  /*1aeb0*/  @!PT LDS RZ, [RZ] ;  /* 0x00000000fffff984 */ /* 0x000fe20000000800 */
[----:B------:R-:W-:Y:S01]  /*1aec0*/  @!PT LDS RZ, [RZ] ;  /* 0x00000000fffff984 */ /* 0x000fe20000000800 */
[----:B------:R-:W-:Y:S01]  /*1aed0*/  @!PT LDS RZ, [RZ] ;  /* 0x00000000fffff984 */ /* 0x000fe20000000800 */
[----:B------:R2:W-:Y:S04]  /*1aee0*/  @P4 LDGSTS.E.BYPASS.LTC128B.128 [R245+0xa000], [R4.64+0x80] ;  /* 0x0a00008004f54fae */ /* 0x0005e8000b901d46 */
[----:B------:R1:W-:Y:S01]  /*1aef0*/  @!P4 STS.128 [R245+0xa000], RZ ;  /* 0x00a000fff500c388 */ /* 0x0003e20000000c00 */
[----:B--2---:R-:W-:Y:S02]  /*1af00*/  @P3 IMAD.MOV.U32 R4, RZ, RZ, R42 ;  /* 0x000000ffff043224 */ /* 0x004fe400078e002a */
[----:B------:R-:W-:-:S05]  /*1af10*/  @P3 IMAD.MOV.U32 R5, RZ, RZ, R43 ;  /* 0x000000ffff053224 */ /* 0x000fca00078e002b */
        /* <DEDUP_REMOVED lines=15> */
[----:B------:R1:W-:Y:S04]  /*1b010*/  @P6 LDGSTS.E.BYPASS.LTC128B.128 [R245+0x8800], [R40.64] ;  /* 0x0880000028f56fae */ /* 0x0003e8000b901d46 */
        /* <DEDUP_REMOVED lines=56> */
[----:B------:R-:W0:Y:S02]  /*1b3a0*/  LDGDEPBAR ;  /* 0x00000000000079af */ /* 0x000e240000000000 */
.L_x_1101:
[----:B------:R-:W-:Y:S05]  /*1b3b0*/  BSYNC B1 ;  /* 0x0000000000017941 */ /* 0x000fea0003800000 */
.L_x_1100:
[----:B-1----:R1:W2:Y:S01]  /*1b3c0*/  LD.E R29, [R20.64+0xdc] ;  /* 0x0000dc06141d7980 */ /* 0x0022a2000c101900 */
[----:B------:R-:W-:-:S02]  /*1b3d0*/  IMAD.IADD R23, R22, 0x1, R23 ;  /* 0x0000000116177824 */ /* 0x000fc400078e0217 */
[----:B------:R-:W-:-:S03]  /*1b3e0*/  IMAD.SHL.U32 R233, R47, 0x2, RZ ;  /* 0x000000022fe97824 */ /* 0x000fc600078e00ff */
[C---:B------:R-:W-:Y:S01]  /*1b3f0*/  IADD3 R3, R23.reuse, 0x1, RZ ;  /* 0x0000000117037810 */ /* 0x040fe20007ffe0ff */
[--C-:B------:R-:W-:Y:S01]  /*1b400*/  IMAD R231, R48, 0x2, R233.reuse ;  /* 0x0000000230e77824 */ /* 0x100fe200078e02e9 */
[----:B------:R-:W-:Y:S01]  /*1b410*/  IADD3 R5, R23, 0x8, RZ ;  /* 0x0000000817057810 */ /* 0x000fe20007ffe0ff */
[----:B------:R-:W-:Y:S01]  /*1b420*/  IMAD R232, R50, 0x2, R233 ;  /* 0x0000000232e87824 */ /* 0x000fe200078e02e9 */
[C---:B------:R-:W-:Y:S01]  /*1b430*/  ISETP.GE.AND P6, PT, R3.reuse, R0, PT ;  /* 0x000000000300720c */ /* 0x040fe20003fc6270 */
[----:B------:R-:W-:Y:S01]  /*1b440*/  LDSM.16.MT88.4 R156, [R233+0x10000] ;  /* 0x01000000e99c783b */ /* 0x000fe20000004200 */
[----:B------:R-:W-:Y:S01]  /*1b450*/  ISETP.GE.AND P2, PT, R3, R2, PT ;  /* 0x000000020300720c */ /* 0x000fe20003f46270 */
[----:B------:R-:W-:Y:S01]  /*1b460*/  IMAD R230, R48, 0x2, R232 ;  /* 0x0000000230e67824 */ /* 0x000fe200078e02e8 */
[----:B------:R-:W-:Y:S01]  /*1b470*/  ISETP.GE.AND P1, PT, R5, R0, PT ;  /* 0x000000000500720c */ /* 0x000fe20003f26270 */
[----:B------:R-:W-:Y:S01]  /*1b480*/  LDSM.16.MT88.4 R40, [R232+0x10000] ;  /* 0x01000000e828783b */ /* 0x000fe20000004200 */
[----:B------:R-:W-:-:S02]  /*1b490*/  IADD3 R3, R23, 0x9, RZ ;  /* 0x0000000917037810 */ /* 0x000fc40007ffe0ff */
[----:B------:R-:W-:Y:S01]  /*1b4a0*/  FSEL R4, R16, -INF , !P1 ;  /* 0xff80000010047808 */ /* 0x000fe20004800000 */
[----:B------:R-:W-:Y:S01]  /*1b4b0*/  LDSM.16.MT88.4 R64, [R233+0x12000] ;  /* 0x01200000e940783b */ /* 0x000fe20000004200 */
[----:B------:R-:W-:Y:S02]  /*1b4c0*/  ISETP.GE.AND P3, PT, R5, R2, PT ;  /* 0x000000020500720c */ /* 0x000fe40003f66270 */
[C---:B------:R-:W-:Y:S01]  /*1b4d0*/  ISETP.GE.AND P4, PT, R3.reuse, R0, PT ;  /* 0x000000000300720c */ /* 0x040fe20003f86270 */
[----:B------:R-:W-:Y:S01]  /*1b4e0*/  LDSM.16.MT88.4 R72, [R232+0x12000] ;  /* 0x01200000e848783b */ /* 0x000fe20000004200 */
[----:B------:R-:W-:Y:S02]  /*1b4f0*/  ISETP.GE.AND P1, PT, R3, R2, PT ;  /* 0x000000020300720c */ /* 0x000fe40003f26270 */
[C---:B------:R-:W-:Y:S01]  /*1b500*/  IADD3 R5, R23.reuse, 0x10, RZ ;  /* 0x0000001017057810 */ /* 0x040fe20007ffe0ff */
[----:B------:R-:W-:Y:S01]  /*1b510*/  LDSM.16.MT88.4 R80, [R231+0x12000] ;  /* 0x01200000e750783b */ /* 0x000fe20000004200 */
[----:B------:R-:W-:-:S02]  /*1b520*/  IADD3 R3, R23, 0x11, RZ ;  /* 0x0000001117037810 */ /* 0x000fc40007ffe0ff */
[----:B------:R-:W-:Y:S01]  /*1b530*/  FSEL R18, R18, -INF , !P3 ;  /* 0xff80000012127808 */ /* 0x000fe20005800000 */
[----:B------:R-:W-:Y:S01]  /*1b540*/  LDSM.16.MT88.4 R88, [R230+0x12000] ;  /* 0x01200000e658783b */ /* 0x000fe20000004200 */
[----:B------:R-:W-:Y:S02]  /*1b550*/  FSEL R17, R17, -INF , !P4 ;  /* 0xff80000011117808 */ /* 0x000fe40006000000 */
[----:B------:R-:W-:Y:S01]  /*1b560*/  FSEL R19, R19, -INF , !P1 ;  /* 0xff80000013137808 */ /* 0x000fe20004800000 */
[----:B------:R-:W-:Y:S01]  /*1b570*/  LDSM.16.MT88.4 R96, [R233+0x14000] ;  /* 0x01400000e960783b */ /* 0x000fe20000004200 */
[C---:B------:R-:W-:Y:S02]  /*1b580*/  ISETP.GE.AND P3, PT, R5.reuse, R0, PT ;  /* 0x000000000500720c */ /* 0x040fe40003f66270 */
[----:B------:R-:W-:Y:S01]  /*1b590*/  ISETP.GE.AND P4, PT, R5, R2, PT ;  /* 0x000000020500720c */ /* 0x000fe20003f86270 */
[----:B------:R-:W-:Y:S01]  /*1b5a0*/  LDSM.16.MT88.4 R104, [R232+0x14000] ;  /* 0x01400000e868783b */ /* 0x000fe20000004200 */
[----:B------:R-:W-:-:S02]  /*1b5b0*/  ISETP.GE.AND P1, PT, R3, R0, PT ;  /* 0x000000000300720c */ /* 0x000fc40003f26270 */
[----:B------:R-:W-:Y:S01]  /*1b5c0*/  IADD3 R5, R23, 0x18, RZ ;  /* 0x0000001817057810 */ /* 0x000fe20007ffe0ff */
[----:B------:R-:W-:Y:S01]  /*1b5d0*/  LDSM.16.MT88.4 R112, [R231+0x14000] ;  /* 0x01400000e770783b */ /* 0x000fe20000004200 */
[----:B------:R-:W-:Y:S02]  /*1b5e0*/  FSEL R25, R25, -INF , !P6 ;  /* 0xff80000019197808 */ /* 0x000fe40007000000 */
[-C--:B------:R-:W-:Y:S01]  /*1b5f0*/  ISETP.GE.AND P6, PT, R23, R0.reuse, PT ;  /* 0x000000001700720c */ /* 0x080fe20003fc6270 */
[----:B------:R-:W-:Y:S01]  /*1b600*/  LDSM.16.MT88.4 R120, [R230+0x14000] ;  /* 0x01400000e678783b */ /* 0x000fe20000004200 */
[----:B------:R-:W-:Y:S02]  /*1b610*/  FSEL R14, R14, -INF , !P4 ;  /* 0xff8000000e0e7808 */ /* 0x000fe40006000000 */
[----:B------:R-:W-:Y:S01]  /*1b620*/  FSEL R13, R13, -INF , !P1 ;  /* 0xff8000000d0d7808 */ /* 0x000fe20004800000 */
[----:B------:R-:W-:Y:S01]  /*1b630*/  LDSM.16.MT88.4 R128, [R233+0x16000] ;  /* 0x01600000e980783b */ /* 0x000fe20000004200 */
[----:B------:R-:W-:-:S02]  /*1b640*/  ISETP.GE.AND P4, PT, R5, R0, PT ;  /* 0x000000000500720c */ /* 0x000fc40003f86270 */
[-C--:B------:R-:W-:Y:S01]  /*1b650*/  ISETP.GE.AND P1, PT, R5, R2.reuse, PT ;  /* 0x000000020500720c */ /* 0x080fe20003f26270 */
[----:B------:R-:W-:Y:S01]  /*1b660*/  LDSM.16.MT88.4 R152, [R232+0x16000] ;  /* 0x01600000e898783b */ /* 0x000fe20000004200 */
[----:B------:R-:W-:Y:S02]  /*1b670*/  FSEL R16, R12, -INF , !P3 ;  /* 0xff8000000c107808 */ /* 0x000fe40005800000 */
[----:B------:R-:W-:Y:S01]  /*1b680*/  IADD3 R5, R23, 0x20, RZ ;  /* 0x0000002017057810 */ /* 0x000fe20007ffe0ff */
[----:B------:R-:W-:Y:S01]  /*1b690*/  LDSM.16.MT88.4 R140, [R231+0x16000] ;  /* 0x01600000e78c783b */ /* 0x000fe20000004200 */
[----:B------:R-:W-:Y:S02]  /*1b6a0*/  ISETP.GE.AND P3, PT, R3, R2, PT ;  /* 0x000000020300720c */ /* 0x000fe40003f66270 */
[----:B------:R-:W-:Y:S02]  /*1b6b0*/  FSEL R24, R24, -INF , !P6 ;  /* 0xff80000018187808 */ /* 0x000fe40007000000 */
[----:B------:R-:W-:-:S02]  /*1b6c0*/  IADD3 R3, R23, 0x19, RZ ;  /* 0x0000001917037810 */ /* 0x000fc40007ffe0ff */
[----:B------:R-:W-:Y:S02]  /*1b6d0*/  FSEL R8, R8, -INF , !P4 ;  /* 0xff80000008087808 */ /* 0x000fe40006000000 */
[----:B------:R-:W-:Y:S02]  /*1b6e0*/  FSEL R10, R10, -INF , !P1 ;  /* 0xff8000000a0a7808 */ /* 0x000fe40004800000 */
[C---:B------:R-:W-:Y:S02]  /*1b6f0*/  ISETP.GE.AND P4, PT, R5.reuse, R0, PT ;  /* 0x000000000500720c */ /* 0x040fe40003f86270 */
[----:B------:R-:W-:Y:S02]  /*1b700*/  ISETP.GE.AND P1, PT, R5, R2, PT ;  /* 0x000000020500720c */ /* 0x000fe40003f26270 */
[----:B------:R-:W-:Y:S02]  /*1b710*/  FSEL R15, R15, -INF , !P3 ;  /* 0xff8000000f0f7808 */ /* 0x000fe40005800000 */
[----:B------:R-:W-:-:S02]  /*1b720*/  FSEL R27, R27, -INF , !P2 ;  /* 0xff8000001b1b7808 */ /* 0x000fc40005000000 */
[----:B------:R-:W-:Y:S02]  /*1b730*/  FMNMX.FTZ R5, R24, R25, !PT ;  /* 0x0000001918057209 */ /* 0x000fe40007810000 */
[C---:B------:R-:W-:Y:S02]  /*1b740*/  ISETP.GE.AND P2, PT, R3.reuse, R0, PT ;  /* 0x000000000300720c */ /* 0x040fe40003f46270 */
[----:B------:R-:W-:Y:S02]  /*1b750*/  ISETP.GE.AND P3, PT, R3, R2, PT ;  /* 0x000000020300720c */ /* 0x000fe40003f66270 */
[----:B------:R-:W-:Y:S02]  /*1b760*/  IADD3 R3, R23, 0x21, RZ ;  /* 0x0000002117037810 */ /* 0x000fe40007ffe0ff */
[----:B------:R-:W-:Y:S02]  /*1b770*/  FMNMX.FTZ R6, R4, R5, !PT ;  /* 0x0000000504067209 */ /* 0x000fe40007810000 */
[----:B------:R-:W-:-:S02]  /*1b780*/  FSEL R9, R9, -INF , !P2 ;  /* 0xff80000009097808 */ /* 0x000fc40005000000 */
[C---:B------:R-:W-:Y:S02]  /*1b790*/  ISETP.GE.AND P6, PT, R3.reuse, R0, PT ;  /* 0x000000000300720c */ /* 0x040fe40003fc6270 */
[----:B------:R-:W-:Y:S02]  /*1b7a0*/  ISETP.GE.AND P2, PT, R3, R2, PT ;  /* 0x000000020300720c */ /* 0x000fe40003f46270 */
[----:B------:R-:W-:Y:S02]  /*1b7b0*/  IADD3 R3, R23, 0x28, RZ ;  /* 0x0000002817037810 */ /* 0x000fe40007ffe0ff */
[----:B------:R-:W-:Y:S02]  /*1b7c0*/  FSEL R12, R11, -INF , !P3 ;  /* 0xff8000000b0c7808 */ /* 0x000fe40005800000 */
[----:B------:R-:W-:Y:S02]  /*1b7d0*/  FMNMX.FTZ R5, R17, R6, !PT ;  /* 0x0000000611057209 */ /* 0x000fe40007810000 */
[----:B------:R-:W-:-:S02]  /*1b7e0*/  ISETP.GE.AND P3, PT, R23, R2, PT ;  /* 0x000000021700720c */ /* 0x000fc40003f66270 */
[----:B------:R-:W-:Y:S02]  /*1b7f0*/  FSEL R178, R84, -INF , !P4 ;  /* 0xff80000054b27808 */ /* 0x000fe40006000000 */
[----:B------:R-:W-:Y:S02]  /*1b800*/  FSEL R182, R86, -INF , !P1 ;  /* 0xff80000056b67808 */ /* 0x000fe40004800000 */
[C---:B------:R-:W-:Y:S02]  /*1b810*/  ISETP.GE.AND P4, PT, R3.reuse, R0, PT ;  /* 0x000000000300720c */ /* 0x040fe40003f86270 */
[----:B------:R-:W-:Y:S02]  /*1b820*/  ISETP.GE.AND P1, PT, R3, R2, PT ;  /* 0x000000020300720c */ /* 0x000fe40003f26270 */
[----:B------:R-:W-:Y:S02]  /*1b830*/  FMNMX.FTZ R6, R16, R5, !PT ;  /* 0x0000000510067209 */ /* 0x000fe40007810000 */
[----:B------:R-:W-:-:S02]  /*1b840*/  IADD3 R3, R23, 0x29, RZ ;  /* 0x0000002917037810 */ /* 0x000fc40007ffe0ff */
[----:B------:R-:W-:Y:S02]  /*1b850*/  FSEL R26, R26, -INF , !P3 ;  /* 0xff8000001a1a7808 */ /* 0x000fe40005800000 */
[----:B------:R-:W-:Y:S02]  /*1b860*/  FSEL R181, R85, -INF , !P6 ;  /* 0xff80000055b57808 */ /* 0x000fe40007000000 */
[----:B------:R-:W-:Y:S02]  /*1b870*/  FMNMX.FTZ R5, R13, R6, !PT ;  /* 0x000000060d057209 */ /* 0x000fe40007810000 */
[C---:B------:R-:W-:Y:S02]  /*1b880*/  ISETP.GE.AND P6, PT, R3.reuse, R0, PT ;  /* 0x000000000300720c */ /* 0x040fe40003fc6270 */
[----:B------:R-:W-:Y:S02]  /*1b890*/  ISETP.GE.AND P3, PT, R3, R2, PT ;  /* 0x000000020300720c */ /* 0x000fe40003f66270 */
[----:B------:R-:W-:-:S02]  /*1b8a0*/  FMNMX.FTZ R3, R26, R27, !PT ;  /* 0x0000001b1a037209 */ /* 0x000fc40007810000 */
[----:B-1----:R-:W-:Y:S02]  /*1b8b0*/  FMNMX.FTZ R20, R8, R5, !PT ;  /* 0x0000000508147209 */ /* 0x002fe40007810000 */
[----:B------:R-:W-:Y:S02]  /*1b8c0*/  FMNMX.FTZ R6, R18, R3, !PT ;  /* 0x0000000312067209 */ /* 0x000fe40007810000 */
[----:B------:R-:W-:Y:S02]  /*1b8d0*/  FMNMX.FTZ R21, R9, R20, !PT ;  /* 0x0000001409157209 */ /* 0x000fe40007810000 */
[----:B------:R-:W-:Y:S02]  /*1b8e0*/  FMNMX.FTZ R11, R19, R6, !PT ;  /* 0x00000006130b7209 */ /* 0x000fe40007810000 */
[----:B------:R-:W-:Y:S02]  /*1b8f0*/  FMNMX.FTZ R6, R178, R21, !PT ;  /* 0x00000015b2067209 */ /* 0x000fe40007810000 */
[----:B------:R-:W-:-:S02]  /*1b900*/  FMNMX.FTZ R20, R14, R11, !PT ;  /* 0x0000000b0e147209 */ /* 0x000fc40007810000 */
[----:B------:R-:W-:Y:S02]  /*1b910*/  IADD3 R7, R23, 0x30, RZ ;  /* 0x0000003017077810 */ /* 0x000fe40007ffe0ff */
[----:B------:R-:W-:Y:S02]  /*1b920*/  FSEL R180, R92, -INF , !P4 ;  /* 0xff8000005cb47808 */ /* 0x000fe40006000000 */
[----:B------:R-:W-:Y:S02]  /*1b930*/  FMNMX.FTZ R11, R181, R6, !PT ;  /* 0x00000006b50b7209 */ /* 0x000fe40007810000 */
[----:B------:R-:W-:Y:S02]  /*1b940*/  FMNMX.FTZ R21, R15, R20, !PT ;  /* 0x000000140f157209 */ /* 0x000fe40007810000 */
[----:B------:R-:W-:Y:S02]  /*1b950*/  FSEL R185, R87, -INF , !P2 ;  /* 0xff80000057b97808 */ /* 0x000fe40005000000 */
[----:B------:R-:W-:-:S02]  /*1b960*/  IADD3 R5, R23, 0x31, RZ ;  /* 0x0000003117057810 */ /* 0x000fc40007ffe0ff */
[-C--:B------:R-:W-:Y:S02]  /*1b970*/  ISETP.GE.AND P2, PT, R7, R0.reuse, PT ;  /* 0x000000000700720c */ /* 0x080fe40003f46270 */
[----:B------:R-:W-:Y:S02]  /*1b980*/  FSEL R183, R93, -INF , !P6 ;  /* 0xff8000005db77808 */ /* 0x000fe40007000000 */
[----:B------:R-:W-:Y:S02]  /*1b990*/  FMNMX.FTZ R6, R180, R11, !PT ;  /* 0x0000000bb4067209 */ /* 0x000fe40007810000 */
[----:B------:R-:W-:Y:S02]  /*1b9a0*/  FMNMX.FTZ R21, R10, R21, !PT ;  /* 0x000000150a157209 */ /* 0x000fe40007810000 */
[----:B------:R-:W-:Y:S02]  /*1b9b0*/  IADD3 R3, R23, 0x38, RZ ;  /* 0x0000003817037810 */ /* 0x000fe40007ffe0ff */
[----:B------:R-:W-:-:S02]  /*1b9c0*/  ISETP.GE.AND P4, PT, R5, R0, PT ;  /* 0x000000000500720c */ /* 0x000fc40003f86270 */
[----:B------:R-:W-:Y:S02]  /*1b9d0*/  FSEL R195, R60, -INF , !P2 ;  /* 0xff8000003cc37808 */ /* 0x000fe40005000000 */
[----:B------:R-:W-:Y:S02]  /*1b9e0*/  FMNMX.FTZ R6, R183, R6, !PT ;  /* 0x00000006b7067209 */ /* 0x000fe40007810000 */
[----:B------:R-:W-:Y:S02]  /*1b9f0*/  FMNMX.FTZ R21, R12, R21, !PT ;  /* 0x000000150c157209 */ /* 0x000fe40007810000 */
[----:B------:R-:W-:Y:S02]  /*1ba00*/  ISETP.GE.AND P2, PT, R3, R0, PT ;  /* 0x000000000300720c */ /* 0x000fe40003f46270 */
[----:B------:R-:W-:Y:S02]  /*1ba10*/  FSEL R194, R61, -INF , !P4 ;  /* 0xff8000003dc27808 */ /* 0x000fe40006000000 */
[----:B------:R-:W-:-:S02]  /*1ba20*/  FMNMX.FTZ R11, R195, R6, !PT ;  /* 0x00000006c30b7209 */ /* 0x000fc40007810000 */
[----:B------:R-:W-:Y:S02]  /*1ba30*/  FMNMX.FTZ R6, R182, R21, !PT ;  /* 0x00000015b6067209 */ /* 0x000fe40007810000 */
[----:B------:R-:W-:Y:S02]  /*1ba40*/  FSEL R193, R56, -INF , !P2 ;  /* 0xff80000038c17808 */ /* 0x000fe40005000000 */
[----:B------:R-:W-:Y:S02]  /*1ba50*/  FMNMX.FTZ R20, R194, R11, !PT ;  /* 0x0000000bc2147209 */ /* 0x000fe40007810000 */
[----:B------:R-:W-:Y:S02]  /*1ba60*/  IADD3 R23, R23, 0x39, RZ ;  /* 0x0000003917177810 */ /* 0x000fe40007ffe0ff */
[----:B------:R-:W-:Y:S02]  /*1ba70*/  FSEL R184, R94, -INF , !P1 ;  /* 0xff8000005eb87808 */ /* 0x000fe40004800000 */
[----:B------:R-:W-:-:S02]  /*1ba80*/  FMNMX.FTZ R11, R185, R6, !PT ;  /* 0x00000006b90b7209 */ /* 0x000fc40007810000 */
[----:B------:R-:W-:Y:S02]  /*1ba90*/  FMNMX.FTZ R6, R193, R20, !PT ;  /* 0x00000014c1067209 */ /* 0x000fe40007810000 */
[----:B------:R-:W-:Y:S02]  /*1baa0*/  ISETP.GE.AND P4, PT, R23, R0, PT ;  /* 0x000000001700720c */ /* 0x000fe40003f86270 */
[----:B------:R-:W-:Y:S02]  /*1bab0*/  ISETP.GE.AND P1, PT, R7, R2, PT ;  /* 0x000000020700720c */ /* 0x000fe40003f26270 */
[----:B------:R-:W-:Y:S02]  /*1bac0*/  FSEL R187, R95, -INF , !P3 ;  /* 0xff8000005fbb7808 */ /* 0x000fe40005800000 */
[----:B------:R-:W-:Y:S02]  /*1bad0*/  FMNMX.FTZ R20, R184, R11, !PT ;  /* 0x0000000bb8147209 */ /* 0x000fe40007810000 */
[----:B------:R-:W-:-:S02]  /*1bae0*/  FSEL R191, R57, -INF , !P4 ;  /* 0xff80000039bf7808 */ /* 0x000fc40006000000 */
[----:B------:R-:W-:Y:S02]  /*1baf0*/  ISETP.GE.AND P2, PT, R5, R2, PT ;  /* 0x000000020500720c */ /* 0x000fe40003f46270 */
[----:B------:R-:W-:Y:S02]  /*1bb00*/  FSEL R190, R62, -INF , !P1 ;  /* 0xff8000003ebe7808 */ /* 0x000fe40004800000 */
[----:B------:R-:W-:Y:S02]  /*1bb10*/  FMNMX.FTZ R7, R187, R20, !PT ;  /* 0x00000014bb077209 */ /* 0x000fe40007810000 */
[----:B------:R-:W-:Y:S02]  /*1bb20*/  FMNMX.FTZ R6, R191, R6, !PT ;  /* 0x00000006bf067209 */ /* 0x000fe40007810000 */
[----:B------:R-:W-:Y:S02]  /*1bb30*/  ISETP.GE.AND P1, PT, R3, R2, PT ;  /* 0x000000020300720c */ /* 0x000fe40003f26270 */
[----:B------:R-:W-:Y:S01]  /*1bb40*/  FSEL R186, R63, -INF , !P2 ;  /* 0xff8000003fba7808 */ /* 0x000fe20005000000 */
[----:B------:R-:W1:Y:S01]  /*1bb50*/  SHFL.BFLY PT, R5, R6, 0x2, 0x1f ;  /* 0x0c401f0006057f89 */ /* 0x000e6200000e0000 */
[----:B------:R-:W-:-:S02]  /*1bb60*/  FMNMX.FTZ R7, R190, R7, !PT ;  /* 0x00000007be077209 */ /* 0x000fc40007810000 */
[----:B------:R-:W-:Y:S02]  /*1bb70*/  ISETP.GE.AND P2, PT, R23, R2, PT ;  /* 0x000000021700720c */ /* 0x000fe40003f46270 */
[----:B------:R-:W-:Y:S02]  /*1bb80*/  FSEL R31, R58, -INF , !P1 ;  /* 0xff8000003a1f7808 */ /* 0x000fe40004800000 */
[----:B------:R-:W-:Y:S02]  /*1bb90*/  FMNMX.FTZ R20, R186, R7, !PT ;  /* 0x00000007ba147209 */ /* 0x000fe40007810000 */
[----:B------:R-:W-:Y:S02]  /*1bba0*/  FSEL R30, R59, -INF , !P2 ;  /* 0xff8000003b1e7808 */ /* 0x000fe40005000000 */
[----:B------:R-:W-:Y:S01]  /*1bbb0*/  FMNMX.FTZ R3, R31, R20, !PT ;  /* 0x000000141f037209 */ /* 0x000fe20007810000 */
[----:B------:R-:W-:Y:S03]  /*1bbc0*/  LDSM.16.MT88.4 R56, [R230+0x10000] ;  /* 0x01000000e638783b */ /* 0x000fe60000004200 */
[----:B------:R-:W-:-:S05]  /*1bbd0*/  FMNMX.FTZ R20, R30, R3, !PT ;  /* 0x000000031e147209 */ /* 0x000fca0007810000 */
[----:B------:R-:W3:Y:S01]  /*1bbe0*/  SHFL.BFLY PT, R3, R20, 0x2, 0x1f ;  /* 0x0c401f0014037f89 */ /* 0x000ee200000e0000 */
[----:B-1----:R-:W-:-:S05]  /*1bbf0*/  FMNMX.FTZ R5, R6, R5, !PT ;  /* 0x0000000506057209 */ /* 0x002fca0007810000 */
[----:B------:R-:W1:Y:S01]  /*1bc00*/  SHFL.BFLY PT, R164, R5, 0x1, 0x1f ;  /* 0x0c201f0005a47f89 */ /* 0x000e6200000e0000 */
[----:B---3--:R-:W-:-:S03]  /*1bc10*/  FMNMX.FTZ R6, R20, R3, !PT ;  /* 0x0000000314067209 */ /* 0x008fc60007810000 */
[----:B------:R-:W-:Y:S04]  /*1bc20*/  LDSM.16.MT88.4 R20, [R230+0x10800] ;  /* 0x01080000e614783b */ /* 0x000fe80000004200 */
[----:B------:R-:W3:Y:S01]  /*1bc30*/  SHFL.BFLY PT, R3, R6, 0x1, 0x1f ;  /* 0x0c201f0006037f89 */ /* 0x000ee200000e0000 */
[----:B-1----:R-:W-:-:S04]  /*1bc40*/  FMNMX.FTZ R164, R5, R164, !PT ;  /* 0x000000a405a47209 */ /* 0x002fc80007810000 */
[----:B------:R-:W-:Y:S02]  /*1bc50*/  FSETP.NEU.FTZ.AND P1, PT, R164, -INF , PT ;  /* 0xff800000a400780b */ /* 0x000fe40003f3d000 */
[----:B---3--:R-:W-:Y:S01]  /*1bc60*/  FMNMX.FTZ R3, R6, R3, !PT ;  /* 0x0000000306037209 */ /* 0x008fe20007810000 */
[----:B--2---:R-:W-:-:S04]  /*1bc70*/  FMUL.FTZ R192, R29, R164 ;  /* 0x000000a41dc07220 */ /* 0x004fc80000410000 */
[----:B------:R-:W-:Y:S01]  /*1bc80*/  FMUL.FTZ R28, R29, R3 ;  /* 0x000000031d1c7220 */ /* 0x000fe20000410000 */
[----:B------:R-:W-:Y:S02]  /*1bc90*/  FSEL R192, R192, RZ, P1 ;  /* 0x000000ffc0c07208 */ /* 0x000fe40000800000 */
[----:B------:R-:W-:-:S03]  /*1bca0*/  FSETP.NEU.FTZ.AND P1, PT, R3, -INF , PT ;  /* 0xff8000000300780b */ /* 0x000fc60003f3d000 */
[-CC-:B------:R-:W-:Y:S01]  /*1bcb0*/  FFMA.FTZ R172, R4, R29.reuse, -R192.reuse ;  /* 0x0000001d04ac7223 */ /* 0x180fe200000108c0 */
[----:B------:R-:W-:Y:S01]  /*1bcc0*/  FSEL R28, R28, RZ, P1 ;  /* 0x000000ff1c1c7208 */ /* 0x000fe20000800000 */
[----:B------:R-:W1:Y:S01]  /*1bcd0*/  LDSM.16.MT88.4 R4, [R231+0x10000] ;  /* 0x01000000e704783b */ /* 0x000e620000004200 */
[-CC-:B------:R-:W-:Y:S02]  /*1bce0*/  FFMA.FTZ R175, R24, R29.reuse, -R192.reuse ;  /* 0x0000001d18af7223 */ /* 0x180fe400000108c0 */
[-CC-:B------:R-:W-:Y:S01]  /*1bcf0*/  FFMA.FTZ R174, R25, R29.reuse, -R192.reuse ;  /* 0x0000001d19ae7223 */ /* 0x180fe200000108c0 */
[----:B------:R-:W-:Y:S01]  /*1bd00*/  MUFU.EX2 R172, R172 ;  /* 0x000000ac00ac7308 */ /* 0x000fe20000000800 */
[-C--:B------:R-:W-:Y:S02]  /*1bd10*/  FFMA.FTZ R169, R17, R29.reuse, -R192 ;  /* 0x0000001d11a97223 */ /* 0x080fe400000108c0 */
[-CC-:B------:R-:W-:Y:S02]  /*1bd20*/  FFMA.FTZ R177, R26, R29.reuse, -R28.reuse ;  /* 0x0000001d1ab17223 */ /* 0x180fe4000001081c */
[----:B------:R-:W-:-:S02]  /*1bd30*/  FFMA.FTZ R176, R27, R29, -R28 ;  /* 0x0000001d1bb07223 */ /* 0x000fc4000001081c */
[-CC-:B------:R-:W-:Y:S01]  /*1bd40*/  FFMA.FTZ R179, R18, R29.reuse, -R28.reuse ;  /* 0x0000001d12b37223 */ /* 0x180fe2000001081c */
[----:B------:R-:W-:Y:S01]  /*1bd50*/  MUFU.EX2 R175, R175 ;  /* 0x000000af00af7308 */ /* 0x000fe20000000800 */
[-C--:B------:R-:W-:Y:S01]  /*1bd60*/  FFMA.FTZ R170, R19, R29.reuse, -R28 ;  /* 0x0000001d13aa7223 */ /* 0x080fe2000001081c */
[----:B------:R-:W-:Y:S01]  /*1bd70*/  LDSM.16.MT88.4 R24, [R230+0x12800] ;  /* 0x01280000e618783b */ /* 0x000fe20000004200 */
[-CC-:B------:R-:W-:Y:S02]  /*1bd80*/  FFMA.FTZ R166, R8, R29.reuse, -R192.reuse ;  /* 0x0000001d08a67223 */ /* 0x180fe400000108c0 */
[-C--:B------:R-:W-:Y:S02]  /*1bd90*/  FFMA.FTZ R33, R9, R29.reuse, -R192 ;  /* 0x0000001d09217223 */ /* 0x080fe400000108c0 */
[-C--:B------:R-:W-:Y:S01]  /*1bda0*/  FFMA.FTZ R35, R10, R29.reuse, -R28 ;  /* 0x0000001d0a237223 */ /* 0x080fe2000001081c */
[----:B------:R-:W2:Y:S01]  /*1bdb0*/  MUFU.EX2 R174, R174 ;  /* 0x000000ae00ae7308 */ /* 0x000ea20000000800 */
[----:B------:R-:W-:Y:S01]  /*1bdc0*/  LDSM.16.MT88.4 R8, [R232+0x10800] ;  /* 0x01080000e808783b */ /* 0x000fe20000004200 */
[----:B------:R-:W-:-:S02]  /*1bdd0*/  FFMA.FTZ R173, R16, R29, -R192 ;  /* 0x0000001d10ad7223 */ /* 0x000fc400000108c0 */
[-C--:B------:R-:W-:Y:S01]  /*1bde0*/  FFMA.FTZ R168, R13, R29.reuse, -R192 ;  /* 0x0000001d0da87223 */ /* 0x080fe200000108c0 */
[----:B------:R-:W-:Y:S01]  /*1bdf0*/  LDSM.16.MT88.4 R16, [R233+0x10800] ;  /* 0x01080000e910783b */ /* 0x000fe20000004200 */
[-CC-:B------:R-:W-:Y:S02]  /*1be00*/  FFMA.FTZ R171, R14, R29.reuse, -R28.reuse ;  /* 0x0000001d0eab7223 */ /* 0x180fe4000001081c */
[----:B------:R-:W3:Y:S01]  /*1be10*/  MUFU.EX2 R169, R169 ;  /* 0x000000a900a97308 */ /* 0x000ee20000000800 */
[-CC-:B------:R-:W-:Y:S02]  /*1be20*/  FFMA.FTZ R34, R15, R29.reuse, -R28.reuse ;  /* 0x0000001d0f227223 */ /* 0x180fe4000001081c */
[-C--:B------:R-:W-:Y:S02]  /*1be30*/  FFMA.FTZ R32, R12, R29.reuse, -R28 ;  /* 0x0000001d0c207223 */ /* 0x080fe4000001081c */
[----:B------:R-:W-:Y:S01]  /*1be40*/  LDSM.16.MT88.4 R12, [R231+0x10800] ;  /* 0x01080000e70c783b */ /* 0x000fe20000004200 */
[----:B------:R-:W-:-:S02]  /*1be50*/  FFMA.FTZ R178, R178, R29, -R192 ;  /* 0x0000001db2b27223 */ /* 0x000fc400000108c0 */
[----:B------:R-:W-:Y:S01]  /*1be60*/  MUFU.EX2 R177, R177 ;  /* 0x000000b100b17308 */ /* 0x000fe20000000800 */
[----:B--2---:R-:W-:Y:S01]  /*1be70*/  F2FP.PACK_AB R144, R174, R175 ;  /* 0x000000afae90723e */ /* 0x004fe200000000ff */
[-CC-:B------:R-:W-:Y:S02]  /*1be80*/  FFMA.FTZ R181, R181, R29.reuse, -R192.reuse ;  /* 0x0000001db5b57223 */ /* 0x180fe400000108c0 */
[-CC-:B------:R-:W-:Y:S02]  /*1be90*/  FFMA.FTZ R180, R180, R29.reuse, -R192.reuse ;  /* 0x0000001db4b47223 */ /* 0x180fe400000108c0 */
[-C--:B------:R-:W-:Y:S02]  /*1bea0*/  FFMA.FTZ R183, R183, R29.reuse, -R192 ;  /* 0x0000001db7b77223 */ /* 0x080fe400000108c0 */
[----:B------:R-:W2:Y:S01]  /*1beb0*/  MUFU.EX2 R176, R176 ;  /* 0x000000b000b07308 */ /* 0x000ea20000000800 */
[----:B---3--:R-:W-:Y:S01]  /*1bec0*/  F2FP.PACK_AB R146, R169, R172 ;  /* 0x000000aca992723e */ /* 0x008fe200000000ff */
[----:B------:R-:W-:-:S02]  /*1bed0*/  FFMA.FTZ R182, R182, R29, -R28 ;  /* 0x0000001db6b67223 */ /* 0x000fc4000001081c */
[-CC-:B------:R-:W-:Y:S02]  /*1bee0*/  FFMA.FTZ R185, R185, R29.reuse, -R28.reuse ;  /* 0x0000001db9b97223 */ /* 0x180fe4000001081c */
[-CC-:B------:R-:W-:Y:S02]  /*1bef0*/  FFMA.FTZ R184, R184, R29.reuse, -R28.reuse ;  /* 0x0000001db8b87223 */ /* 0x180fe4000001081c */
[----:B------:R-:W-:Y:S01]  /*1bf00*/  MUFU.EX2 R179, R179 ;  /* 0x000000b300b37308 */ /* 0x000fe20000000800 */
[-C--:B------:R-:W-:Y:S02]  /*1bf10*/  FFMA.FTZ R187, R187, R29.reuse, -R28 ;  /* 0x0000001dbbbb7223 */ /* 0x080fe4000001081c */
[-C--:B------:R-:W-:Y:S02]  /*1bf20*/  FFMA.FTZ R252, R191, R29.reuse, -R192 ;  /* 0x0000001dbffc7223 */ /* 0x080fe400000108c0 */
[-C--:B------:R-:W-:Y:S02]  /*1bf30*/  FFMA.FTZ R191, R186, R29.reuse, -R28 ;  /* 0x0000001dbabf7223 */ /* 0x080fe4000001081c */
[--C-:B------:R-:W-:Y:S01]  /*1bf40*/  FFMA.FTZ R195, R195, R29, -R192.reuse ;  /* 0x0000001dc3c37223 */ /* 0x100fe200000108c0 */
[----:B------:R-:W3:Y:S01]  /*1bf50*/  MUFU.EX2 R170, R170 ;  /* 0x000000aa00aa7308 */ /* 0x000ee20000000800 */
[----:B--2---:R-:W-:Y:S01]  /*1bf60*/  F2FP.PACK_AB R145, R176, R177 ;  /* 0x000000b1b091723e */ /* 0x004fe200000000ff */
[----:B------:R-:W-:-:S02]  /*1bf70*/  FFMA.FTZ R194, R194, R29, -R192 ;  /* 0x0000001dc2c27223 */ /* 0x000fc400000108c0 */
[-C--:B------:R-:W-:Y:S02]  /*1bf80*/  FFMA.FTZ R193, R193, R29.reuse, -R192 ;  /* 0x0000001dc1c17223 */ /* 0x080fe400000108c0 */
[-CC-:B------:R-:W-:Y:S02]  /*1bf90*/  FFMA.FTZ R190, R190, R29.reuse, -R28.reuse ;  /* 0x0000001dbebe7223 */ /* 0x180fe4000001081c */
[----:B------:R-:W-:Y:S01]  /*1bfa0*/  MUFU.EX2 R173, R173 ;  /* 0x000000ad00ad7308 */ /* 0x000fe20000000800 */
[-CC-:B------:R-:W-:Y:S02]  /*1bfb0*/  FFMA.FTZ R186, R31, R29.reuse, -R28.reuse ;  /* 0x0000001d1fba7223 */ /* 0x180fe4000001081c */
[----:B------:R-:W-:Y:S02]  /*1bfc0*/  FFMA.FTZ R251, R30, R29, -R28 ;  /* 0x0000001d1efb7223 */ /* 0x000fe4000001081c */
[----:B------:R-:W-:Y:S01]  /*1bfd0*/  FADD.FTZ R175, R175, R174 ;  /* 0x000000aeafaf7221 */ /* 0x000fe20000010000 */
[----:B------:R-:W-:Y:S01]  /*1bfe0*/  LDSM.16.MT88.4 R28, [R233+0x15800] ;  /* 0x01580000e91c783b */ /* 0x000fe20000004200 */
[----:B------:R-:W-:Y:S01]  /*1bff0*/  FADD.FTZ R176, R177, R176 ;  /* 0x000000b0b1b07221 */ /* 0x000fe20000010000 */
[----:B---3--:R-:W-:Y:S01]  /*1c000*/  F2FP.PACK_AB R147, R170, R179 ;  /* 0x000000b3aa93723e */ /* 0x008fe200000000ff */
[----:B------:R-:W2:Y:S01]  /*1c010*/  MUFU.EX2 R168, R168 ;  /* 0x000000a800a87308 */ /* 0x000ea20000000800 */
[----:B------:R-:W-:-:S02]  /*1c020*/  FADD.FTZ R172, R172, R175 ;  /* 0x000000afacac7221 */ /* 0x000fc40000010000 */
[----:B------:R-:W-:Y:S02]  /*1c030*/  FADD.FTZ R179, R179, R176 ;  /* 0x000000b0b3b37221 */ /* 0x000fe40000010000 */
[----:B------:R-:W-:Y:S01]  /*1c040*/  FADD.FTZ R172, R169, R172 ;  /* 0x000000aca9ac7221 */ /* 0x000fe20000010000 */
[C---:B-1----:R-:W-:Y:S01]  /*1c050*/  HMMA.16816.F32 R44, R144.reuse, R4, RZ ;  /* 0x00000004902c723c */ /* 0x042fe200000018ff */
[----:B------:R-:W-:Y:S01]  /*1c060*/  FADD.FTZ R170, R170, R179 ;  /* 0x000000b3aaaa7221 */ /* 0x000fe20000010000 */
[----:B------:R-:W-:Y:S06]  /*1c070*/  MUFU.EX2 R166, R166 ;  /* 0x000000a600a67308 */ /* 0x000fec0000000800 */
[C---:B------:R-:W-:Y:S01]  /*1c080*/  HMMA.16816.F32 R48, R144.reuse, R6, RZ ;  /* 0x000000069030723c */ /* 0x040fe200000018ff */
[----:B------:R-:W1:Y:S01]  /*1c090*/  LDSM.16.MT88.4 R4, [R230+0x16000] ;  /* 0x01600000e604783b */ /* 0x000e620000004200 */
        /* <DEDUP_REMOVED lines=8> */
[----:B------:R-:W4:Y:S06]  /*1c120*/  MUFU.EX2 R32, R32 ;  /* 0x0000002000207308 */ /* 0x000f2c0000000800 */
[C---:B------:R-:W-:Y:S02]  /*1c130*/  HMMA.16816.F32 R60, R144.reuse, R64, RZ ;  /* 0x00000040903c723c */ /* 0x040fe400000018ff */
[----:B------:R-:W-:Y:S06]  /*1c140*/  MUFU.EX2 R178, R178 ;  /* 0x000000b200b27308 */ /* 0x000fec0000000800 */
[C---:B------:R-:W-:Y:S02]  /*1c150*/  HMMA.16816.F32 R68, R144.reuse, R72, RZ ;  /* 0x000000489044723c */ /* 0x040fe400000018ff */
[----:B------:R-:W5:Y:S06]  /*1c160*/  MUFU.EX2 R181, R181 ;  /* 0x000000b500b57308 */ /* 0x000f6c0000000800 */
        /* <DEDUP_REMOVED lines=36> */
[C---:B-1----:R-:W-:Y:S07]  /*1c3b0*/  HMMA.16816.F32 R148, R144.reuse, R4, RZ ;  /* 0x000000049094723c */ /* 0x042fee00000018ff */
[----:B--2---:R-:W-:Y:S01]  /*1c3c0*/  F2FP.PACK_AB R4, R168, R173 ;  /* 0x000000ada804723e */ /* 0x004fe200000000ff */
[----:B------:R-:W-:Y:S01]  /*1c3d0*/  HMMA.16816.F32 R144, R144, R6, RZ ;  /* 0x000000069090723c */ /* 0x000fe200000018ff */
[----:B---3--:R-:W-:Y:S01]  /*1c3e0*/  F2FP.PACK_AB R5, R34, R171 ;  /* 0x000000ab2205723e */ /* 0x008fe200000000ff */
[----:B------:R-:W-:-:S02]  /*1c3f0*/  FADD.FTZ R173, R173, R172 ;  /* 0x000000acadad7221 */ /* 0x000fc40000010000 */
[----:B------:R-:W-:Y:S02]  /*1c400*/  FADD.FTZ R171, R171, R170 ;  /* 0x000000aaabab7221 */ /* 0x000fe40000010000 */
[----:B------:R-:W-:Y:S01]  /*1c410*/  FADD.FTZ R173, R168, R173 ;  /* 0x000000ada8ad7221 */ /* 0x000fe20000010000 */
[----:B------:R-:W-:Y:S01]  /*1c420*/  F2FP.PACK_AB R6, R33, R166 ;  /* 0x000000a62106723e */ /* 0x000fe200000000ff */
[----:B------:R-:W-:Y:S01]  /*1c430*/  FADD.FTZ R34, R34, R171 ;  /* 0x000000ab22227221 */ /* 0x000fe20000010000 */
[----:B----4-:R-:W-:Y:S01]  /*1c440*/  F2FP.PACK_AB R7, R32, R35 ;  /* 0x000000232007723e */ /* 0x010fe200000000ff */
[----:B------:R-:W-:Y:S02]  /*1c450*/  FADD.FTZ R166, R166, R173 ;  /* 0x000000ada6a67221 */ /* 0x000fe40000010000 */
[----:B------:R-:W-:Y:S02]  /*1c460*/  FADD.FTZ R35, R35, R34 ;  /* 0x0000002223237221 */ /* 0x000fe40000010000 */
[----:B------:R-:W-:-:S02]  /*1c470*/  FADD.FTZ R33, R33, R166 ;  /* 0x000000a621217221 */ /* 0x000fc40000010000 */
[----:B------:R-:W-:Y:S01]  /*1c480*/  HMMA.16816.F32 R36, R4, R8, R36 ;  /* 0x000000080424723c */ /* 0x000fe20000001824 */
[----:B------:R-:W-:-:S07]  /*1c490*/  FADD.FTZ R35, R32, R35 ;  /* 0x0000002320237221 */ /* 0x000fce0000010000 */
[C---:B------:R-:W-:Y:S01]  /*1c4a0*/  HMMA.16816.F32 R40, R4.reuse, R10, R40 ;  /* 0x0000000a0428723c */ /* 0x040fe20000001828 */
[----:B------:R-:W1:Y:S07]  /*1c4b0*/  LDSM.16.MT88.4 R8, [R232+0x12800] ;  /* 0x01280000e808783b */ /* 0x000e6e0000004200 */
[C---:B------:R-:W-:Y:S08]  /*1c4c0*/  HMMA.16816.F32 R160, R4.reuse, R16, R160 ;  /* 0x0000001004a0723c */ /* 0x040ff000000018a0 */
[C---:B------:R-:W-:Y:S01]  /*1c4d0*/  HMMA.16816.F32 R156, R4.reuse, R18, R156 ;  /* 0x00000012049c723c */ /* 0x040fe2000000189c */
[----:B------:R-:W2:Y:S07]  /*1c4e0*/  LDSM.16.MT88.4 R16, [R233+0x12800] ;  /* 0x01280000e910783b */ /* 0x000eae0000004200 */
[C---:B------:R-:W-:Y:S08]  /*1c4f0*/  HMMA.16816.F32 R44, R4.reuse, R12, R44 ;  /* 0x0000000c042c723c */ /* 0x040ff0000000182c */
[C---:B------:R-:W-:Y:S01]  /*1c500*/  HMMA.16816.F32 R48, R4.reuse, R14, R48 ;  /* 0x0000000e0430723c */ /* 0x040fe20000001830 */
[----:B------:R-:W3:Y:S07]  /*1c510*/  LDSM.16.MT88.4 R12, [R231+0x12800] ;  /* 0x01280000e70c783b */ /* 0x000eee0000004200 */
[C---:B------:R-:W-:Y:S08]  /*1c520*/  HMMA.16816.F32 R52, R4.reuse, R20, R52 ;  /* 0x000000140434723c */ /* 0x040ff00000001834 */
[C---:B-1----:R-:W-:Y:S08]  /*1c530*/  HMMA.16816.F32 R68, R4.reuse, R8, R68 ;  /* 0x000000080444723c */ /* 0x042ff00000001844 */
[C---:B------:R-:W-:Y:S01]  /*1c540*/  HMMA.16816.F32 R72, R4.reuse, R10, R72 ;  /* 0x0000000a0448723c */ /* 0x040fe20000001848 */
[----:B------:R-:W1:Y:S07]  /*1c550*/  LDSM.16.MT88.4 R8, [R232+0x14800] ;  /* 0x01480000e808783b */ /* 0x000e6e0000004200 */
        /* <DEDUP_REMOVED lines=12> */
[C---:B--2---:R-:W-:Y:S08]  /*1c620*/  HMMA.16816.F32 R92, R4.reuse, R16, R92 ;  /* 0x00000010045c723c */ /* 0x044ff0000000185c */
[C---:B------:R-:W-:Y:S01]  /*1c630*/  HMMA.16816.F32 R96, R4.reuse, R18, R96 ;  /* 0x000000120460723c */ /* 0x040fe20000001860 */
[----:B------:R-:W2:Y:S07]  /*1c640*/  LDSM.16.MT88.4 R16, [R233+0x16800] ;  /* 0x01680000e910783b */ /* 0x000eae0000004200 */
[C---:B---3--:R-:W-:Y:S08]  /*1c650*/  HMMA.16816.F32 R108, R4.reuse, R12, R108 ;  /* 0x0000000c046c723c */ /* 0x048ff0000000186c */
[C---:B------:R-:W-:Y:S01]  /*1c660*/  HMMA.16816.F32 R112, R4.reuse, R14, R112 ;  /* 0x0000000e0470723c */ /* 0x040fe20000001870 */
[----:B------:R-:W3:Y:S07]  /*1c670*/  LDSM.16.MT88.4 R12, [R231+0x16800] ;  /* 0x01680000e70c783b */ /* 0x000eee0000004200 */
[C---:B------:R-:W-:Y:S01]  /*1c680*/  HMMA.16816.F32 R120, R4.reuse, R22, R120 ;  /* 0x000000160478723c */ /* 0x040fe20000001878 */
[----:B------:R-:W4:Y:S07]  /*1c690*/  LDSM.16.MT88.4 R20, [R230+0x16800] ;  /* 0x01680000e614783b */ /* 0x000f2e0000004200 */
[C---:B-1----:R-:W-:Y:S08]  /*1c6a0*/  HMMA.16816.F32 R132, R4.reuse, R8, R132 ;  /* 0x000000080484723c */ /* 0x042ff00000001884 */
[C---:B------:R-:W-:Y:S01]  /*1c6b0*/  HMMA.16816.F32 R152, R4.reuse, R10, R152 ;  /* 0x0000000a0498723c */ /* 0x040fe20000001898 */
[----:B------:R-:W1:Y:S07]  /*1c6c0*/  LDSM.16.MT88.4 R8, [R232+0x11000] ;  /* 0x01100000e808783b */ /* 0x000e6e0000004200 */
[C---:B------:R-:W-:Y:S08]  /*1c6d0*/  HMMA.16816.F32 R84, R4.reuse, R24, R84 ;  /* 0x000000180454723c */ /* 0x040ff00000001854 */
[C---:B------:R-:W-:Y:S01]  /*1c6e0*/  HMMA.16816.F32 R88, R4.reuse, R26, R88 ;  /* 0x0000001a0458723c */ /* 0x040fe20000001858 */
[----:B------:R-:W-:Y:S07]  /*1c6f0*/  LDSM.16.MT88.4 R24, [R230+0x11000] ;  /* 0x01100000e618783b */ /* 0x000fee0000004200 */
[C---:B--2---:R-:W-:Y:S08]  /*1c700*/  HMMA.16816.F32 R124, R4.reuse, R16, R124 ;  /* 0x00000010047c723c */ /* 0x044ff0000000187c */
[C---:B------:R-:W-:Y:S01]  /*1c710*/  HMMA.16816.F32 R128, R4.reuse, R18, R128 ;  /* 0x000000120480723c */ /* 0x040fe20000001880 */
[----:B------:R-:W-:Y:S07]  /*1c720*/  LDSM.16.MT88.4 R16, [R233+0x11000] ;  /* 0x01100000e910783b */ /* 0x000fee0000004200 */
[C---:B---3--:R-:W-:Y:S08]  /*1c730*/  HMMA.16816.F32 R136, R4.reuse, R12, R136 ;  /* 0x0000000c0488723c */ /* 0x048ff00000001888 */
[C---:B------:R-:W-:Y:S01]  /*1c740*/  HMMA.16816.F32 R140, R4.reuse, R14, R140 ;  /* 0x0000000e048c723c */ /* 0x040fe2000000188c */
[----:B------:R-:W2:Y:S07]  /*1c750*/  LDSM.16.MT88.4 R12, [R231+0x11000] ;  /* 0x01100000e70c783b */ /* 0x000eae0000004200 */
[C---:B----4-:R-:W-:Y:S08]  /*1c760*/  HMMA.16816.F32 R148, R4.reuse, R20, R148 ;  /* 0x000000140494723c */ /* 0x050ff00000001894 */
[----:B------:R-:W-:Y:S01]  /*1c770*/  HMMA.16816.F32 R144, R4, R22, R144 ;  /* 0x000000160490723c */ /* 0x000fe20000001890 */
[----:B------:R-:W-:Y:S06]  /*1c780*/  LDSM.16.MT88.4 R20, [R233+0x13000] ;  /* 0x01300000e914783b */ /* 0x000fec0000004200 */
[----:B-----5:R-:W-:Y:S01]  /*1c790*/  F2FP.PACK_AB R4, R181, R178 ;  /* 0x000000b2b504723e */ /* 0x020fe200000000ff */
[----:B------:R-:W-:Y:S01]  /*1c7a0*/  FADD.FTZ R178, R178, R33 ;  /* 0x00000021b2b27221 */ /* 0x000fe20000010000 */
[----:B------:R-:W-:-:S02]  /*1c7b0*/  F2FP.PACK_AB R6, R183, R180 ;  /* 0x000000b4b706723e */ /* 0x000fc400000000ff */
[----:B------:R-:W-:Y:S01]  /*1c7c0*/  F2FP.PACK_AB R5, R185, R182 ;  /* 0x000000b6b905723e */ /* 0x000fe200000000ff */
[----:B------:R-:W-:Y:S01]  /*1c7d0*/  FADD.FTZ R182, R182, R35 ;  /* 0x00000023b6b67221 */ /* 0x000fe20000010000 */
[----:B------:R-:W-:Y:S01]  /*1c7e0*/  F2FP.PACK_AB R7, R187, R184 ;  /* 0x000000b8bb07723e */ /* 0x000fe200000000ff */
[----:B------:R-:W-:Y:S02]  /*1c7f0*/  FADD.FTZ R181, R181, R178 ;  /* 0x000000b2b5b57221 */ /* 0x000fe40000010000 */
[----:B------:R-:W-:Y:S02]  /*1c800*/  FADD.FTZ R185, R185, R182 ;  /* 0x000000b6b9b97221 */ /* 0x000fe40000010000 */
[----:B------:R-:W-:Y:S02]  /*1c810*/  FADD.FTZ R180, R180, R181 ;  /* 0x000000b5b4b47221 */ /* 0x000fe40000010000 */
[----:B-1----:R-:W-:Y:S01]  /*1c820*/  HMMA.16816.F32 R36, R4, R8, R36 ;  /* 0x000000080424723c */ /* 0x002fe20000001824 */
[----:B------:R-:W-:-:S02]  /*1c830*/  FADD.FTZ R184, R184, R185 ;  /* 0x000000b9b8b87221 */ /* 0x000fc40000010000 */
[----:B------:R-:W-:Y:S02]  /*1c840*/  FADD.FTZ R180, R183, R180 ;  /* 0x000000b4b7b47221 */ /* 0x000fe40000010000 */
[----:B------:R-:W-:-:S03]  /*1c850*/  FADD.FTZ R187, R187, R184 ;  /* 0x000000b8bbbb7221 */ /* 0x000fc60000010000 */
[C---:B------:R-:W-:Y:S01]  /*1c860*/  HMMA.16816.F32 R40, R4.reuse, R10, R40 ;  /* 0x0000000a0428723c */ /* 0x040fe20000001828 */
[----:B------:R-:W1:Y:S07]  /*1c870*/  LDSM.16.MT88.4 R8, [R232+0x13000] ;  /* 0x01300000e808783b */ /* 0x000e6e0000004200 */
[C---:B--2---:R-:W-:Y:S08]  /*1c880*/  HMMA.16816.F32 R44, R4.reuse, R12, R44 ;  /* 0x0000000c042c723c */ /* 0x044ff0000000182c */
[C---:B------:R-:W-:Y:S01]  /*1c890*/  HMMA.16816.F32 R48, R4.reuse, R14, R48 ;  /* 0x0000000e0430723c */ /* 0x040fe20000001830 */
[----:B------:R-:W2:Y:S07]  /*1c8a0*/  LDSM.16.MT88.4 R12, [R230+0x13000] ;  /* 0x01300000e60c783b */ /* 0x000eae0000004200 */
[C---:B------:R-:W-:Y:S08]  /*1c8b0*/  HMMA.16816.F32 R160, R4.reuse, R16, R160 ;  /* 0x0000001004a0723c */ /* 0x040ff000000018a0 */
[C---:B------:R-:W-:Y:S01]  /*1c8c0*/  HMMA.16816.F32 R156, R4.reuse, R18, R156 ;  /* 0x00000012049c723c */ /* 0x040fe2000000189c */
[----:B------:R-:W-:Y:S07]  /*1c8d0*/  LDSM.16.MT88.4 R16, [R231+0x13000] ;  /* 0x01300000e710783b */ /* 0x000fee0000004200 */
[C---:B------:R-:W-:Y:S08]  /*1c8e0*/  HMMA.16816.F32 R52, R4.reuse, R24, R52 ;  /* 0x000000180434723c */ /* 0x040ff00000001834 */
[C---:B-1----:R-:W-:Y:S08]  /*1c8f0*/  HMMA.16816.F32 R68, R4.reuse, R8, R68 ;  /* 0x000000080444723c */ /* 0x042ff00000001844 */
[C---:B------:R-:W-:Y:S01]  /*1c900*/  HMMA.16816.F32 R72, R4.reuse, R10, R72 ;  /* 0x0000000a0448723c */ /* 0x040fe20000001848 */
[----:B------:R-:W1:Y:S07]  /*1c910*/  LDSM.16.MT88.4 R8, [R232+0x15000] ;  /* 0x01500000e808783b */ /* 0x000e6e0000004200 */
        /* <DEDUP_REMOVED lines=44> */
[----:B--2---:R-:W-:Y:S01]  /*1cbe0*/  HMMA.16816.F32 R160, R4, R12, R160 ;  /* 0x0000000c04a0723c */ /* 0x004fe200000018a0 */
[----:B------:R-:W-:-:S02]  /*1cbf0*/  FADD.FTZ R186, R186, R191 ;  /* 0x000000bfbaba7221 */ /* 0x000fc40000010000 */
[----:B------:R-:W-:Y:S02]  /*1cc00*/  FADD.FTZ R252, R252, R193 ;  /* 0x000000c1fcfc7221 */ /* 0x000fe40000010000 */
[----:B------:R-:W-:-:S03]  /*1cc10*/  FADD.FTZ R251, R251, R186 ;  /* 0x000000bafbfb7221 */ /* 0x000fc60000010000 */
[C---:B------:R-:W-:Y:S01]  /*1cc20*/  HMMA.16816.F32 R156, R4.reuse, R14, R156 ;  /* 0x0000000e049c723c */ /* 0x040fe2000000189c */
[----:B------:R-:W2:Y:S07]  /*1cc30*/  LDSM.16.MT88.4 R12, [R233+0x13800] ;  /* 0x01380000e90c783b */ /* 0x000eae0000004200 */
[C---:B-1----:R-:W-:Y:S08]  /*1cc40*/  HMMA.16816.F32 R44, R4.reuse, R8, R44 ;  /* 0x00000008042c723c */ /* 0x042ff0000000182c */
[C---:B------:R-:W-:Y:S01]  /*1cc50*/  HMMA.16816.F32 R48, R4.reuse, R10, R48 ;  /* 0x0000000a0430723c */ /* 0x040fe20000001830 */
[----:B------:R-:W1:Y:S07]  /*1cc60*/  LDSM.16.MT88.4 R8, [R230+0x13800] ;  /* 0x01380000e608783b */ /* 0x000e6e0000004200 */
[C---:B-----5:R-:W-:Y:S08]  /*1cc70*/  HMMA.16816.F32 R36, R4.reuse, R16, R36 ;  /* 0x000000100424723c */ /* 0x060ff00000001824 */
[C---:B------:R-:W-:Y:S01]  /*1cc80*/  HMMA.16816.F32 R40, R4.reuse, R18, R40 ;  /* 0x000000120428723c */ /* 0x040fe20000001828 */
[----:B------:R-:W4:Y:S07]  /*1cc90*/  LDSM.16.MT88.4 R16, [R231+0x13800] ;  /* 0x01380000e710783b */ /* 0x000f2e0000004200 */
[C---:B---3--:R-:W-:Y:S08]  /*1cca0*/  HMMA.16816.F32 R52, R4.reuse, R24, R52 ;  /* 0x000000180434723c */ /* 0x048ff00000001834 */
[C---:B--2---:R-:W-:Y:S08]  /*1ccb0*/  HMMA.16816.F32 R60, R4.reuse, R12, R60 ;  /* 0x0000000c043c723c */ /* 0x044ff0000000183c */
[C---:B------:R-:W-:Y:S01]  /*1ccc0*/  HMMA.16816.F32 R64, R4.reuse, R14, R64 ;  /* 0x0000000e0440723c */ /* 0x040fe20000001840 */
[----:B------:R-:W2:Y:S07]  /*1ccd0*/  LDSM.16.MT88.4 R12, [R232+0x15800] ;  /* 0x01580000e80c783b */ /* 0x000eae0000004200 */
[C---:B-1----:R-:W-:Y:S08]  /*1cce0*/  HMMA.16816.F32 R84, R4.reuse, R8, R84 ;  /* 0x000000080454723c */ /* 0x042ff00000001854 */
[C---:B------:R-:W-:Y:S01]  /*1ccf0*/  HMMA.16816.F32 R88, R4.reuse, R10, R88 ;  /* 0x0000000a0458723c */ /* 0x040fe20000001858 */
[----:B------:R-:W1:Y:S07]  /*1cd00*/  LDSM.16.MT88.4 R8, [R233+0x17800] ;  /* 0x01780000e908783b */ /* 0x000e6e0000004200 */
[C---:B------:R-:W-:Y:S01]  /*1cd10*/  HMMA.16816.F32 R56, R4.reuse, R26, R56 ;  /* 0x0000001a0438723c */ /* 0x040fe20000001838 */
[----:B------:R-:W3:Y:S07]  /*1cd20*/  LDSM.16.MT88.4 R24, [R231+0x15800] ;  /* 0x01580000e718783b */ /* 0x000eee0000004200 */
[C---:B------:R-:W-:Y:S08]  /*1cd30*/  HMMA.16816.F32 R68, R4.reuse, R20, R68 ;  /* 0x000000140444723c */ /* 0x040ff00000001844 */
[C---:B------:R-:W-:Y:S01]  /*1cd40*/  HMMA.16816.F32 R72, R4.reuse, R22, R72 ;  /* 0x000000160448723c */ /* 0x040fe20000001848 */
[----:B------:R-:W5:Y:S07]  /*1cd50*/  LDSM.16.MT88.4 R20, [R230+0x15800] ;  /* 0x01580000e614783b */ /* 0x000f6e0000004200 */
        /* <DEDUP_REMOVED lines=10> */
[C---:B------:R-:W-:Y:S08]  /*1ce00*/  HMMA.16816.F32 R96, R4.reuse, R30, R96 ;  /* 0x0000001e0460723c */ /* 0x040ff00000001860 */
[C---:B---3--:R-:W-:Y:S08]  /*1ce10*/  HMMA.16816.F32 R108, R4.reuse, R24, R108 ;  /* 0x00000018046c723c */ /* 0x048ff0000000186c */
[C---:B------:R-:W-:Y:S08]  /*1ce20*/  HMMA.16816.F32 R112, R4.reuse, R26, R112 ;  /* 0x0000001a0470723c */ /* 0x040ff00000001870 */
[C---:B-----5:R-:W-:Y:S08]  /*1ce30*/  HMMA.16816.F32 R116, R4.reuse, R20, R116 ;  /* 0x000000140474723c */ /* 0x060ff00000001874 */
[C---:B------:R-:W-:Y:S08]  /*1ce40*/  HMMA.16816.F32 R120, R4.reuse, R22, R120 ;  /* 0x000000160478723c */ /* 0x040ff00000001878 */
[C---:B----4-:R-:W-:Y:S08]  /*1ce50*/  HMMA.16816.F32 R132, R4.reuse, R16, R132 ;  /* 0x000000100484723c */ /* 0x050ff00000001884 */
[C---:B------:R-:W-:Y:S08]  /*1ce60*/  HMMA.16816.F32 R152, R4.reuse, R18, R152 ;  /* 0x000000120498723c */ /* 0x040ff00000001898 */
[C---:B--2---:R-:W-:Y:S08]  /*1ce70*/  HMMA.16816.F32 R136, R4.reuse, R12, R136 ;  /* 0x0000000c0488723c */ /* 0x044ff00000001888 */
[C---:B------:R-:W-:Y:S08]  /*1ce80*/  HMMA.16816.F32 R140, R4.reuse, R14, R140 ;  /* 0x0000000e048c723c */ /* 0x040ff0000000188c */
[C---:B-1----:R-:W-:Y:S08]  /*1ce90*/  HMMA.16816.F32 R148, R4.reuse, R8, R148 ;  /* 0x000000080494723c */ /* 0x042ff00000001894 */
[----:B------:R-:W-:Y:S01]  /*1cea0*/  HMMA.16816.F32 R144, R4, R10, R144 ;  /* 0x0000000a0490723c */ /* 0x000fe20000001890 */
[----:B------:R-:W-:Y:S07]  /*1ceb0*/  @!P5 BRA `(.L_x_1105) ;  /* 0x00004a100000d947 */ /* 0x000fee0003800000 */
[----:B------:R-:W-:Y:S01]  /*1cec0*/  ULDC.64 UR4, c[0x0][0x40] ;  /* 0x0000100000047ab9 */ /* 0x000fe20000000a00 */
[----:B------:R-:W-:-:S04]  /*1ced0*/  DEPBAR.LE SB0, 0x0 ;  /* 0x000080000000791a */ /* 0x000fc80000000000 */
[----:B------:R-:W-:Y:S01]  /*1cee0*/  UIADD3 UR4, UP0, UR4, 0x160, URZ ;  /* 0x0000016004047890 */ /* 0x000fe2000ff1e03f */
[----:B------:R-:W-:-:S03]  /*1cef0*/  IADD3 R247, R165, -0x2, RZ ;  /* 0xfffffffea5f77810 */ /* 0x000fc60007ffe0ff */
[----:B------:R-:W-:Y:S02]  /*1cf00*/  UIADD3.X UR5, URZ, UR5, URZ, UP0, !UPT ;  /* 0x000000053f057290 */ /* 0x000fe400087fe43f */
[----:B------:R-:W-:-:S04]  /*1cf10*/  IMAD.U32 R196, RZ, RZ, UR4 ;  /* 0x00000004ffc47e24 */ /* 0x000fc8000f8e00ff */
[----:B------:R-:W-:Y:S01]  /*1cf20*/  MOV R197, UR5 ;  /* 0x0000000500c57c02 */ /* 0x000fe20008000f00 */
[----:B------:R-:W-:Y:S01]  /*1cf30*/  WARPSYNC 0xffffffff ;  /* 0xffffffff00007948 */ /* 0x000fe20003800000 */
[----:B------:R-:W-:Y:S01]  /*1cf40*/  BSSY B0, `(.L_x_1106) ;  /* 0x0000045000007945 */ /* 0x000fe20003800000 */
[----:B------:R-:W-:Y:S06]  /*1cf50*/  BAR.SYNC.DEFER_BLOCKING 0x0 ;  /* 0x0000000000007b1d */ /* 0x000fec0000010000 */
[----:B------:R-:W-:Y:S05]  /*1cf60*/  @!P0 BRA `(.L_x_1107) ;  /* 0x000003e000008947 */ /* 0x000fea0003800000 */
[----:B------:R-:W-:Y:S02]  /*1cf70*/  ULDC.64 UR4, c[0x0][0x118] ;  /* 0x0000460000047ab9 */ /* 0x000fe40000000a00 */
[----:B------:R-:W2:Y:S01]  /*1cf80*/  LD.E R11, [R196.64+0x170] ;  /* 0x00017004c40b7980 */ /* 0x000ea2000c101900 */
[----:B------:R-:W-:-:S05]  /*1cf90*/  IMAD.SHL.U32 R4, R247, 0x40, RZ ;  /* 0x00000040f7047824 */ /* 0x000fca00078e00ff */
[C---:B------:R-:W-:Y:S02]  /*1cfa0*/  IADD3 R12, R4.reuse, 0x40, RZ ;  /* 0x00000040040c7810 */ /* 0x040fe40007ffe0ff */
[----:B------:R-:W-:Y:S02]  /*1cfb0*/  IABS R5, R4 ;  /* 0x0000000400057213 */ /* 0x000fe40000000000 */
[-C--:B--2---:R-:W-:Y:S02]  /*1cfc0*/  IABS R8, R11.reuse ;  /* 0x0000000b00087213 */ /* 0x084fe40000000000 */
[-C--:B------:R-:W-:Y:S02]  /*1cfd0*/  IABS R6, R11.reuse ;  /* 0x0000000b00067213 */ /* 0x080fe40000000000 */
[----:B------:R-:W1:Y:S01]  /*1cfe0*/  I2F.RP R9, R8 ;  /* 0x0000000800097306 */ /* 0x000e620000209400 */
[----:B------:R-:W-:Y:S02]  /*1cff0*/  LOP3.LUT R4, R4, R11, RZ, 0x3c, !PT ;  /* 0x0000000b04047212 */ /* 0x000fe400078e3cff */
[----:B------:R-:W-:-:S02]  /*1d000*/  IMAD.MOV R6, RZ, RZ, -R6 ;  /* 0x000000ffff067224 */ /* 0x000fc400078e0a06 */
[----:B------:R-:W-:Y:S02]  /*1d010*/  ISETP.GE.AND P1, PT, R4, RZ, PT ;  /* 0x000000ff0400720c */ /* 0x000fe40003f26270 */
[----:B------:R-:W-:Y:S01]  /*1d020*/  LOP3.LUT R4, RZ, R11, RZ, 0x33, !PT ;  /* 0x0000000bff047212 */ /* 0x000fe200078e33ff */
        /* <DEDUP_REMOVED lines=22> */
[----:B------:R-:W-:Y:S02]  /*1d190*/  @!P2 IADD3 R9, R9, 0x1, RZ ;  /* 0x000000010909a810 */ /* 0x000fe40007ffe0ff */
[----:B------:R-:W-:-:S07]  /*1d1a0*/  ISETP.NE.AND P2, PT, R11, RZ, PT ;  /* 0x000000ff0b00720c */ /* 0x000fce0003f45270 */
        /* <DEDUP_REMOVED lines=8> */
[----:B------:R-:W-:Y:S01]  /*1d230*/  IMAD.WIDE R16, R6, 0x4, R248 ;  /* 0x0000000406107825 */ /* 0x000fe200078e02f8 */
        /* <DEDUP_REMOVED lines=11> */
[----:B------:R-:W-:Y:S01]  /*1d2f0*/  SHF.R.S32.HI R4, RZ, 0x1f, R5 ;  /* 0x0000001fff047819 */ /* 0x000fe20000011405 */
[----:B------:R-:W-:-:S04]  /*1d300*/  IMAD.WIDE.U32 R10, R5, R12, R10 ;  /* 0x0000000c050a7225 */ /* 0x000fc800078e000a */
[----:B------:R-:W-:Y:S02]  /*1d310*/  IMAD R4, R12, R4, R7 ;  /* 0x000000040c047224 */ /* 0x000fe400078e0207 */
[----:B------:R-:W-:-:S03]  /*1d320*/  IMAD.MOV.U32 R5, RZ, RZ, R10 ;  /* 0x000000ffff057224 */ /* 0x000fc600078e000a */
[----:B------:R-:W-:Y:S01]  /*1d330*/  IADD3 R4, R11, R4, RZ ;  /* 0x000000040b047210 */ /* 0x000fe20007ffe0ff */
[----:B------:R-:W-:Y:S05]  /*1d340*/  BRA `(.L_x_1108) ;  /* 0x0000004000007947 */ /* 0x000fea0003800000 */
.L_x_1107:
[----:B------:R-:W-:Y:S02]  /*1d350*/  ULDC.64 UR4, c[0x0][0x118] ;  /* 0x0000460000047ab9 */ /* 0x000fe40000000a00 */
[----:B------:R-:W2:Y:S02]  /*1d360*/  LD.E R5, [R196.64+0x40] ;  /* 0x00004004c4057980 */ /* 0x000ea4000c101900 */
[----:B--2---:R-:W-:-:S04]  /*1d370*/  LEA R5, -R5, RZ, 0x6 ;  /* 0x000000ff05057211 */ /* 0x004fc800078e31ff */
[----:B------:R-:W-:Y:S02]  /*1d380*/  SHF.R.S32.HI R4, RZ, 0x1f, R5 ;  /* 0x0000001fff047819 */ /* 0x000fe40000011405 */
.L_x_1108:
[----:B------:R-:W-:Y:S05]  /*1d390*/  BSYNC B0 ;  /* 0x0000000000007941 */ /* 0x000fea0003800000 */
.L_x_1106:
[C---:B------:R-:W-:Y:S01]  /*1d3a0*/  LOP3.LUT P3, RZ, R250.reuse, 0x1, RZ, 0xc0, !PT ;  /* 0x00000001faff7812 */ /* 0x040fe2000786c0ff */
[----:B------:R-:W-:Y:S01]  /*1d3b0*/  ULDC.64 UR4, c[0x0][0x118] ;  /* 0x0000460000047ab9 */ /* 0x000fe20000000a00 */
[C---:B------:R-:W-:Y:S01]  /*1d3c0*/  LOP3.LUT P6, RZ, R250.reuse, 0x2, RZ, 0xc0, !PT ;  /* 0x00000002faff7812 */ /* 0x040fe200078cc0ff */
[----:B------:R-:W-:Y:S01]  /*1d3d0*/  BSSY B1, `(.L_x_1109) ;  /* 0x0000265000017945 */ /* 0x000fe20003800000 */
[C---:B------:R-:W-:Y:S02]  /*1d3e0*/  LOP3.LUT P5, RZ, R250.reuse, 0x4, RZ, 0xc0, !PT ;  /* 0x00000004faff7812 */ /* 0x040fe400078ac0ff */
[C---:B------:R-:W-:Y:S02]  /*1d3f0*/  IADD3 R7, P1, R5.reuse, R234, RZ ;  /* 0x000000ea05077210 */ /* 0x040fe40007f3e0ff */
[C---:B------:R-:W-:Y:S02]  /*1d400*/  LEA R198, P2, R5.reuse, R188, 0x1 ;  /* 0x000000bc05c67211 */ /* 0x040fe400078408ff */
[----:B------:R-:W-:Y:S01]  /*1d410*/  LOP3.LUT P4, RZ, R250, 0x8, RZ, 0xc0, !PT ;  /* 0x00000008faff7812 */ /* 0x000fe2000788c0ff */
[----:B------:R-:W-:Y:S01]  /*1d420*/  IMAD.X R6, R4, 0x1, R235, P1 ;  /* 0x0000000104067824 */ /* 0x000fe200008e06eb */
[----:B------:R-:W-:-:S02]  /*1d430*/  LEA.HI.X R199, R5, R189, R4, 0x1, P2 ;  /* 0x000000bd05c77211 */ /* 0x000fc400010f0c04 */
[CC--:B------:R-:W-:Y:S02]  /*1d440*/  @P3 LEA R14, P2, R7.reuse, R188.reuse, 0x1 ;  /* 0x000000bc070e3211 */ /* 0x0c0fe400078408ff */
[CC--:B------:R-:W-:Y:S01]  /*1d450*/  @P6 LEA R12, P1, R7.reuse, R188.reuse, 0x1 ;  /* 0x000000bc070c6211 */ /* 0x0c0fe200078208ff */
[----:B------:R-:W-:Y:S01]  /*1d460*/  @!PT LDS RZ, [RZ] ;  /* 0x00000000fffff984 */ /* 0x000fe20000000800 */
[----:B------:R-:W-:Y:S01]  /*1d470*/  @!PT LDS RZ, [RZ] ;  /* 0x00000000fffff984 */ /* 0x000fe20000000800 */
[----:B------:R-:W-:Y:S01]  /*1d480*/  @!PT LDS RZ, [RZ] ;  /* 0x00000000fffff984 */ /* 0x000fe20000000800 */
[----:B------:R1:W-:Y:S01]  /*1d490*/  @P3 LDGSTS.E.BYPASS.LTC128B.128 [R245+0x10000], [R198.64] ;  /* 0x10000000c6f53fae */ /* 0x0003e2000b901d44 */
[CCC-:B------:R-:W-:Y:S02]  /*1d4a0*/  @P3 LEA.HI.X R15, R7.reuse, R189.reuse, R6.reuse, 0x1, P2 ;  /* 0x000000bd070f3211 */ /* 0x1c0fe400010f0c06 */
[C---:B------:R-:W-:Y:S01]  /*1d4b0*/  @P5 LEA R10, P2, R7.reuse, R188, 0x1 ;  /* 0x000000bc070a5211 */ /* 0x040fe200078408ff */
[----:B------:R-:W-:Y:S01]  /*1d4c0*/  @!P3 STS.128 [R245+0x10000], RZ ;  /* 0x010000fff500b388 */ /* 0x000fe20000000c00 */
[CCC-:B------:R-:W-:Y:S02]  /*1d4d0*/  @P6 LEA.HI.X R13, R7.reuse, R189.reuse, R6.reuse, 0x1, P1 ;  /* 0x000000bd070d6211 */ /* 0x1c0fe400008f0c06 */
[----:B------:R-:W-:-:S02]  /*1d4e0*/  @P5 LEA.HI.X R11, R7, R189, R6, 0x1, P2 ;  /* 0x000000bd070b5211 */ /* 0x000fc400010f0c06 */
[C---:B------:R-:W-:Y:S02]  /*1d4f0*/  @P4 LEA R8, P1, R7.reuse, R188, 0x1 ;  /* 0x000000bc07084211 */ /* 0x040fe400078208ff */
[C---:B------:R-:W-:Y:S02]  /*1d500*/  IADD3 R5, P2, R7.reuse, R234, RZ ;  /* 0x000000ea07057210 */ /* 0x040fe40007f5e0ff */
[----:B------:R-:W-:Y:S02]  /*1d510*/  @P4 LEA.HI.X R9, R7, R189, R6, 0x1, P1 ;  /* 0x000000bd07094211 */ /* 0x000fe400008f0c06 */
[CC--:B------:R-:W-:Y:S01]  /*1d520*/  @P6 LEA R20, P1, R5.reuse, R188.reuse, 0x1 ;  /* 0x000000bc05146211 */ /* 0x0c0fe200078208ff */
[----:B------:R-:W-:Y:S01]  /*1d530*/  IMAD.X R6, R6, 0x1, R235, P2 ;  /* 0x0000000106067824 */ /* 0x000fe200010e06eb */
[----:B------:R-:W-:-:S04]  /*1d540*/  @P3 LEA R22, P2, R5, R188, 0x1 ;  /* 0x000000bc05163211 */ /* 0x000fc800078408ff */
[CCC-:B------:R-:W-:Y:S02]  /*1d550*/  @P3 LEA.HI.X R23, R5.reuse, R189.reuse, R6.reuse, 0x1, P2 ;  /* 0x000000bd05173211 */ /* 0x1c0fe400010f0c06 */
[CC--:B------:R-:W-:Y:S02]  /*1d560*/  @P5 LEA R18, P2, R5.reuse, R188.reuse, 0x1 ;  /* 0x000000bc05125211 */ /* 0x0c0fe400078408ff */
[CCC-:B------:R-:W-:Y:S02]  /*1d570*/  @P6 LEA.HI.X R21, R5.reuse, R189.reuse, R6.reuse, 0x1, P1 ;  /* 0x000000bd05156211 */ /* 0x1c0fe400008f0c06 */
[C---:B------:R-:W-:Y:S02]  /*1d580*/  @P5 LEA.HI.X R19, R5.reuse, R189, R6, 0x1, P2 ;  /* 0x000000bd05135211 */ /* 0x040fe400010f0c06 */
[C---:B------:R-:W-:Y:S02]  /*1d590*/  @P4 LEA R16, P1, R5.reuse, R188, 0x1 ;  /* 0x000000bc05104211 */ /* 0x040fe400078208ff */
[----:B------:R-:W-:-:S02]  /*1d5a0*/  IADD3 R4, P2, R5, R234, RZ ;  /* 0x000000ea05047210 */ /* 0x000fc40007f5e0ff */
[----:B------:R-:W-:Y:S01]  /*1d5b0*/  @P4 LEA.HI.X R17, R5, R189, R6, 0x1, P1 ;  /* 0x000000bd05114211 */ /* 0x000fe200008f0c06 */
[----:B------:R-:W-:Y:S01]  /*1d5c0*/  @P6 IMAD.MOV.U32 R5, RZ, RZ, R199 ;  /* 0x000000ffff056224 */ /* 0x000fe200078e00c7 */
[-C--:B------:R-:W-:Y:S01]  /*1d5d0*/  @P6 LEA R30, P1, R4, R188.reuse, 0x1 ;  /* 0x000000bc041e6211 */ /* 0x080fe200078208ff */
[----:B------:R-:W-:Y:S01]  /*1d5e0*/  IMAD.X R6, R6, 0x1, R235, P2 ;  /* 0x0000000106067824 */ /* 0x000fe200010e06eb */
[----:B------:R-:W-:-:S04]  /*1d5f0*/  @P3 LEA R32, P2, R4, R188, 0x1 ;  /* 0x000000bc04203211 */ /* 0x000fc800078408ff */
[CCC-:B------:R-:W-:Y:S02]  /*1d600*/  @P3 LEA.HI.X R33, R4.reuse, R189.reuse, R6.reuse, 0x1, P2 ;  /* 0x000000bd04213211 */ /* 0x1c0fe400010f0c06 */
[CCC-:B------:R-:W-:Y:S02]  /*1d610*/  @P6 LEA.HI.X R31, R4.reuse, R189.reuse, R6.reuse, 0x1, P1 ;  /* 0x000000bd041f6211 */ /* 0x1c0fe400008f0c06 */
[CC--:B------:R-:W-:Y:S02]  /*1d620*/  @P5 LEA R28, P2, R4.reuse, R188.reuse, 0x1 ;  /* 0x000000bc041c5211 */ /* 0x0c0fe400078408ff */
[C---:B------:R-:W-:Y:S02]  /*1d630*/  @P4 LEA R168, P1, R4.reuse, R188, 0x1 ;  /* 0x000000bc04a84211 */ /* 0x040fe400078208ff */
[CCC-:B------:R-:W-:Y:S02]  /*1d640*/  @P5 LEA.HI.X R29, R4.reuse, R189.reuse, R6.reuse, 0x1, P2 ;  /* 0x000000bd041d5211 */ /* 0x1c0fe400010f0c06 */
[----:B------:R-:W-:Y:S01]  /*1d650*/  @P4 LEA.HI.X R169, R4, R189, R6, 0x1, P1 ;  /* 0x000000bd04a94211 */ /* 0x000fe200008f0c06 */
[----:B------:R-:W-:-:S05]  /*1d660*/  @P6 IMAD.MOV.U32 R4, RZ, RZ, R198 ;  /* 0x000000ffff046224 */ /* 0x000fca00078e00c6 */
[----:B------:R-:W-:Y:S01]  /*1d670*/  @!PT LDS RZ, [RZ] ;  /* 0x00000000fffff984 */ /* 0x000fe20000000800 */
[----:B------:R-:W-:Y:S01]  /*1d680*/  @!PT LDS RZ, [RZ] ;  /* 0x00000000fffff984 */ /* 0x000fe20000000800 */
[----:B------:R-:W-:Y:S01]  /*1d690*/  @!PT LDS RZ, [RZ] ;  /* 0x00000000fffff984 */ /* 0x000fe20000000800 */
[----:B------:R2:W-:Y:S04]  /*1d6a0*/  @P6 LDGSTS.E.BYPASS.LTC128B.128 [R245+0x12000], [R4.64+0x80] ;  /* 0x1200008004f56fae */ /* 0x0005e8000b901d44 */
[----:B------:R-:W-:Y:S01]  /*1d6b0*/  @!P6 STS.128 [R245+0x12000], RZ ;  /* 0x012000fff500e388 */ /* 0x000fe20000000c00 */
[----:B--2---:R-:W-:Y:S02]  /*1d6c0*/  @P5 IMAD.MOV.U32 R4, RZ, RZ, R198 ;  /* 0x000000ffff045224 */ /* 0x004fe400078e00c6 */
        /* <DEDUP_REMOVED lines=12> */
[----:B------:R-:W-:Y:S04]  /*1d790*/  @!P4 STS.128 [R245+0x16000], RZ ;  /* 0x016000fff500c388 */ /* 0x000fe80000000c00 */
[----:B------:R-:W-:Y:S01]  /*1d7a0*/  @!PT LDS RZ, [RZ] ;  /* 0x00000000fffff984 */ /* 0x000fe20000000800 */
[----:B------:R-:W-:Y:S01]  /*1d7b0*/  @!PT LDS RZ, [RZ] ;  /* 0x00000000fffff984 */ /* 0x000fe20000000800 */
[----:B------:R-:W-:Y:S01]  /*1d7c0*/  @!PT LDS RZ, [RZ] ;  /* 0x00000000fffff984 */ /* 0x000fe20000000800 */
[----:B------:R3:W-:Y:S04]  /*1d7d0*/  @P3 LDGSTS.E.BYPASS.LTC128B.128 [R245+0x10800], [R14.64] ;  /* 0x108000000ef53fae */ /* 0x0007e8000b901d44 */
[----:B------:R-:W-:Y:S04]  /*1d7e0*/  @!P3 STS.128 [R245+0x10800], RZ ;  /* 0x010800fff500b388 */ /* 0x000fe80000000c00 */
        /* <DEDUP_REMOVED lines=55> */
[----:B------:R-:W-:Y:S04]  /*1db60*/  LDSM.16.M88.4 R24, [R229] ;  /* 0x00000000e518783b */ /* 0x000fe80000000200 */
[----:B--2---:R-:W4:Y:S04]  /*1db70*/  LDSM.16.M88.4 R4, [R228+0x8000] ;  /* 0x00800000e404783b */ /* 0x004f280000000200 */
[----:B------:R-:W2:Y:S04]  /*1db80*/  LDSM.16.M88.4 R172, [R228+0x8800] ;  /* 0x00880000e4ac783b */ /* 0x000ea80000000200 */
[----:B-1----:R-:W1:Y:S04]  /*1db90*/  LDSM.16.M88.4 R32, [R228+0x9000] ;  /* 0x00900000e420783b */ /* 0x002e680000000200 */
[----:B------:R-:W1:Y:S04]  /*1dba0*/  LDSM.16.M88.4 R16, [R228+0x9800] ;  /* 0x00980000e410783b */ /* 0x000e680000000200 */
[----:B------:R-:W-:Y:S04]  /*1dbb0*/  LDSM.16.M88.4 R180, [R227] ;  /* 0x00000000e3b4783b */ /* 0x000fe80000000200 */
[----:B---3--:R-:W3:Y:S04]  /*1dbc0*/  LDSM.16.M88.4 R12, [R226] ;  /* 0x00000000e20c783b */ /* 0x008ee80000000200 */
[----:B------:R-:W1:Y:S04]  /*1dbd0*/  LDSM.16.M88.4 R192, [R222] ;  /* 0x00000000dec0783b */ /* 0x000e680000000200 */
[----:B------:R-:W1:Y:S04]  /*1dbe0*/  LDSM.16.M88.4 R188, [R221] ;  /* 0x00000000ddbc783b */ /* 0x000e680000000200 */
[----:B------:R-:W1:Y:S04]  /*1dbf0*/  LDSM.16.M88.4 R184, [R220] ;  /* 0x00000000dcb8783b */ /* 0x000e680000000200 */
[----:B-----5:R-:W-:Y:S01]  /*1dc00*/  LDSM.16.M88.4 R20, [R225] ;  /* 0x00000000e114783b */ /* 0x020fe20000000200 */
[C---:B----4-:R-:W-:Y:S03]  /*1dc10*/  HMMA.16816.F32 R8, R24.reuse, R4, RZ ;  /* 0x000000041808723c */ /* 0x050fe600000018ff */
[----:B------:R-:W0:Y:S05]  /*1dc20*/  LDGDEPBAR ;  /* 0x00000000000079af */ /* 0x000e2a0000000000 */
[C---:B------:R-:W-:Y:S08]  /*1dc30*/  HMMA.16816.F32 R4, R24.reuse, R6, RZ ;  /* 0x000000061804723c */ /* 0x040ff000000018ff */
[C---:B--2---:R-:W-:Y:S08]  /*1dc40*/  HMMA.16816.F32 R176, R24.reuse, R172, RZ ;  /* 0x000000ac18b0723c */ /* 0x044ff000000018ff */
[C---:B------:R-:W-:Y:S08]  /*1dc50*/  HMMA.16816.F32 R172, R24.reuse, R174, RZ ;  /* 0x000000ae18ac723c */ /* 0x040ff000000018ff */
[C---:B-1----:R-:W-:Y:S08]  /*1dc60*/  HMMA.16816.F32 R168, R24.reuse, R32, RZ ;  /* 0x0000002018a8723c */ /* 0x042ff000000018ff */
[C---:B------:R-:W-:Y:S08]  /*1dc70*/  HMMA.16816.F32 R32, R24.reuse, R34, RZ ;  /* 0x000000221820723c */ /* 0x040ff000000018ff */
[C---:B------:R-:W-:Y:S08]  /*1dc80*/  HMMA.16816.F32 R28, R24.reuse, R16, RZ ;  /* 0x00000010181c723c */ /* 0x040ff000000018ff */
[----:B------:R-:W-:Y:S01]  /*1dc90*/  HMMA.16816.F32 R24, R24, R18, RZ ;  /* 0x000000121818723c */ /* 0x000fe200000018ff */
[----:B------:R-:W1:Y:S07]  /*1dca0*/  LDSM.16.M88.4 R16, [R223+0x8000] ;  /* 0x00800000df10783b */ /* 0x000e6e0000000200 */
[C---:B---3--:R-:W-:Y:S08]  /*1dcb0*/  HMMA.16816.F32 R8, R180.reuse, R12, R8 ;  /* 0x0000000cb408723c */ /* 0x048ff00000001808 */
[C---:B------:R-:W-:Y:S01]  /*1dcc0*/  HMMA.16816.F32 R4, R180.reuse, R14, R4 ;  /* 0x0000000eb404723c */ /* 0x040fe20000001804 */
[----:B------:R-:W2:Y:S07]  /*1dcd0*/  LDSM.16.M88.4 R12, [R223+0x8800] ;  /* 0x00880000df0c783b */ /* 0x000eae0000000200 */
[C---:B------:R-:W-:Y:S08]  /*1dce0*/  HMMA.16816.F32 R176, R180.reuse, R192, R176 ;  /* 0x000000c0b4b0723c */ /* 0x040ff000000018b0 */
[C---:B------:R-:W-:Y:S01]  /*1dcf0*/  HMMA.16816.F32 R172, R180.reuse, R194, R172 ;  /* 0x000000c2b4ac723c */ /* 0x040fe200000018ac */
[----:B------:R-:W-:Y:S07]  /*1dd00*/  LDSM.16.M88.4 R192, [R219+0x1000] ;  /* 0x00100000dbc0783b */ /* 0x000fee0000000200 */
[C---:B------:R-:W-:Y:S08]  /*1dd10*/  HMMA.16816.F32 R168, R180.reuse, R188, R168 ;  /* 0x000000bcb4a8723c */ /* 0x040ff000000018a8 */
[C---:B------:R-:W-:Y:S01]  /*1dd20*/  HMMA.16816.F32 R32, R180.reuse, R190, R32 ;  /* 0x000000beb420723c */ /* 0x040fe20000001820 */
[----:B------:R-:W3:Y:S07]  /*1dd30*/  LDSM.16.M88.4 R188, [R223+0x9000] ;  /* 0x00900000dfbc783b */ /* 0x000eee0000000200 */
[C---:B------:R-:W-:Y:S08]  /*1dd40*/  HMMA.16816.F32 R28, R180.reuse, R184, R28 ;  /* 0x000000b8b41c723c */ /* 0x040ff0000000181c */
[----:B------:R-:W-:Y:S01]  /*1dd50*/  HMMA.16816.F32 R24, R180, R186, R24 ;  /* 0x000000bab418723c */ /* 0x000fe20000001818 */
[----:B------:R-:W4:Y:S04]  /*1dd60*/  LDSM.16.M88.4 R184, [R223+0x9800] ;  /* 0x00980000dfb8783b */ /* 0x000f280000000200 */
[----:B------:R-:W-:Y:S03]  /*1dd70*/  LDSM.16.M88.4 R180, [R224] ;  /* 0x00000000e0b4783b */ /* 0x000fe60000000200 */
[C---:B-1----:R-:W-:Y:S08]  /*1dd80*/  HMMA.16816.F32 R8, R20.reuse, R16, R8 ;  /* 0x000000101408723c */ /* 0x042ff00000001808 */
[C---:B------:R-:W-:Y:S01]  /*1dd90*/  HMMA.16816.F32 R4, R20.reuse, R18, R4 ;  /* 0x000000121404723c */ /* 0x040fe20000001804 */
[----:B------:R-:W1:Y:S07]  /*1dda0*/  LDSM.16.M88.4 R16, [R219] ;  /* 0x00000000db10783b */ /* 0x000e6e0000000200 */
        /* <DEDUP_REMOVED lines=8> */
[----:B------:R-:W-:Y:S04]  /*1de30*/  LDSM.16.M88.4 R184, [R229+0x2000] ;  /* 0x00200000e5b8783b */ /* 0x000fe80000000200 */
[----:B------:R-:W4:Y:S03]  /*1de40*/  LDSM.16.M88.4 R20, [R228+0xa000] ;  /* 0x00a00000e414783b */ /* 0x000f260000000200 */
[C---:B-1----:R-:W-:Y:S08]  /*1de50*/  HMMA.16816.F32 R8, R180.reuse, R16, R8 ;  /* 0x00000010b408723c */ /* 0x042ff00000001808 */
[C---:B------:R-:W-:Y:S01]  /*1de60*/  HMMA.16816.F32 R4, R180.reuse, R18, R4 ;  /* 0x00000012b404723c */ /* 0x040fe20000001804 */
[----:B------:R-:W1:Y:S07]  /*1de70*/  LDSM.16.M88.4 R16, [R228+0xa800] ;  /* 0x00a80000e410783b */ /* 0x000e6e0000000200 */
[C---:B--2---:R-:W-:Y:S08]  /*1de80*/  HMMA.16816.F32 R176, R180.reuse, R12, R176 ;  /* 0x0000000cb4b0723c */ /* 0x044ff000000018b0 */
[C---:B------:R-:W-:Y:S01]  /*1de90*/  HMMA.16816.F32 R172, R180.reuse, R14, R172 ;  /* 0x0000000eb4ac723c */ /* 0x040fe200000018ac */
[----:B------:R-:W2:Y:S07]  /*1dea0*/  LDSM.16.M88.4 R12, [R228+0xb000] ;  /* 0x00b00000e40c783b */ /* 0x000eae0000000200 */
[C---:B------:R-:W-:Y:S08]  /*1deb0*/  HMMA.16816.F32 R168, R180.reuse, R192, R168 ;  /* 0x000000c0b4a8723c */ /* 0x040ff000000018a8 */
[C---:B------:R-:W-:Y:S01]  /*1dec0*/  HMMA.16816.F32 R32, R180.reuse, R194, R32 ;  /* 0x000000c2b420723c */ /* 0x040fe20000001820 */
[----:B------:R-:W5:Y:S07]  /*1ded0*/  LDSM.16.M88.4 R192, [R228+0xb800] ;  /* 0x00b80000e4c0783b */ /* 0x000f6e0000000200 */
[C---:B---3--:R-:W-:Y:S08]  /*1dee0*/  HMMA.16816.F32 R28, R180.reuse, R188, R28 ;  /* 0x000000bcb41c723c */ /* 0x048ff0000000181c */
[----:B------:R-:W-:Y:S01]  /*1def0*/  HMMA.16816.F32 R24, R180, R190, R24 ;  /* 0x000000beb418723c */ /* 0x000fe20000001818 */
[----:B------:R-:W-:Y:S04]  /*1df00*/  LDSM.16.M88.4 R180, [R227+0x2000] ;  /* 0x00200000e3b4783b */ /* 0x000fe80000000200 */
[----:B------:R-:W-:Y:S03]  /*1df10*/  LDSM.16.M88.4 R188, [R215] ;  /* 0x00000000d7bc783b */ /* 0x000fe60000000200 */
[C---:B----4-:R-:W-:Y:S08]  /*1df20*/  HMMA.16816.F32 R8, R184.reuse, R20, R8 ;  /* 0x00000014b808723c */ /* 0x050ff00000001808 */
[C---:B------:R-:W-:Y:S01]  /*1df30*/  HMMA.16816.F32 R4, R184.reuse, R22, R4 ;  /* 0x00000016b804723c */ /* 0x040fe20000001804 */
[----:B------:R-:W3:Y:S07]  /*1df40*/  LDSM.16.M88.4 R20, [R218] ;  /* 0x00000000da14783b */ /* 0x000eee0000000200 */
[C---:B-1----:R-:W-:Y:S08]  /*1df50*/  HMMA.16816.F32 R176, R184.reuse, R16, R176 ;  /* 0x00000010b8b0723c */ /* 0x042ff000000018b0 */
[C---:B------:R-:W-:Y:S01]  /*1df60*/  HMMA.16816.F32 R172, R184.reuse, R18, R172 ;  /* 0x00000012b8ac723c */ /* 0x040fe200000018ac */
[----:B------:R-:W1:Y:S07]  /*1df70*/  LDSM.16.M88.4 R16, [R217] ;  /* 0x00000000d910783b */ /* 0x000e6e0000000200 */
[C---:B--2---:R-:W-:Y:S08]  /*1df80*/  HMMA.16816.F32 R168, R184.reuse, R12, R168 ;  /* 0x0000000cb8a8723c */ /* 0x044ff000000018a8 */
[C---:B------:R-:W-:Y:S01]  /*1df90*/  HMMA.16816.F32 R32, R184.reuse, R14, R32 ;  /* 0x0000000eb820723c */ /* 0x040fe20000001820 */
[----:B------:R-:W2:Y:S07]  /*1dfa0*/  LDSM.16.M88.4 R12, [R216] ;  /* 0x00000000d80c783b */ /* 0x000eae0000000200 */
[C---:B-----5:R-:W-:Y:S08]  /*1dfb0*/  HMMA.16816.F32 R28, R184.reuse, R192, R28 ;  /* 0x000000c0b81c723c */ /* 0x060ff0000000181c */
[----:B------:R-:W-:Y:S01]  /*1dfc0*/  HMMA.16816.F32 R24, R184, R194, R24 ;  /* 0x000000c2b818723c */ /* 0x000fe20000001818 */
[----:B------:R-:W-:Y:S04]  /*1dfd0*/  LDSM.16.M88.4 R184, [R223+0xb000] ;  /* 0x00b00000dfb8783b */ /* 0x000fe80000000200 */
[----:B------:R-:W-:Y:S03]  /*1dfe0*/  LDSM.16.M88.4 R192, [R227+0x4000] ;  /* 0x00400000e3c0783b */ /* 0x000fe60000000200 */
[C---:B---3--:R-:W-:Y:S08]  /*1dff0*/  HMMA.16816.F32 R8, R180.reuse, R20, R8 ;  /* 0x00000014b408723c */ /* 0x048ff00000001808 */
[C---:B------:R-:W-:Y:S01]  /*1e000*/  HMMA.16816.F32 R4, R180.reuse, R22, R4 ;  /* 0x00000016b404723c */ /* 0x040fe20000001804 */
[----:B------:R-:W-:Y:S07]  /*1e010*/  LDSM.16.M88.4 R20, [R223+0xa000] ;  /* 0x00a00000df14783b */ /* 0x000fee0000000200 */
[C---:B-1----:R-:W-:Y:S08]  /*1e020*/  HMMA.16816.F32 R176, R180.reuse, R16, R176 ;  /* 0x00000010b4b0723c */ /* 0x042ff000000018b0 */
[C---:B------:R-:W-:Y:S01]  /*1e030*/  HMMA.16816.F32 R172, R180.reuse, R18, R172 ;  /* 0x00000012b4ac723c */ /* 0x040fe200000018ac */
[----:B------:R-:W1:Y:S07]  /*1e040*/  LDSM.16.M88.4 R16, [R225+0x2000] ;  /* 0x00200000e110783b */ /* 0x000e6e0000000200 */
[C---:B--2---:R-:W-:Y:S08]  /*1e050*/  HMMA.16816.F32 R168, R180.reuse, R12, R168 ;  /* 0x0000000cb4a8723c */ /* 0x044ff000000018a8 */
[C---:B------:R-:W-:Y:S01]  /*1e060*/  HMMA.16816.F32 R32, R180.reuse, R14, R32 ;  /* 0x0000000eb420723c */ /* 0x040fe20000001820 */
[----:B------:R-:W2:Y:S07]  /*1e070*/  LDSM.16.M88.4 R12, [R223+0xa800] ;  /* 0x00a80000df0c783b */ /* 0x000eae0000000200 */
[C---:B------:R-:W-:Y:S08]  /*1e080*/  HMMA.16816.F32 R28, R180.reuse, R188, R28 ;  /* 0x000000bcb41c723c */ /* 0x040ff0000000181c */
[----:B------:R-:W-:Y:S01]  /*1e090*/  HMMA.16816.F32 R24, R180, R190, R24 ;  /* 0x000000beb418723c */ /* 0x000fe20000001818 */
[----:B------:R-:W3:Y:S04]  /*1e0a0*/  LDSM.16.M88.4 R180, [R223+0xb800] ;  /* 0x00b80000dfb4783b */ /* 0x000ee80000000200 */
[----:B------:R-:W-:Y:S03]  /*1e0b0*/  LDSM.16.M88.4 R188, [R219+0x2800] ;  /* 0x00280000dbbc783b */ /* 0x000fe60000000200 */
        /* <DEDUP_REMOVED lines=8> */
[----:B------:R-:W4:Y:S07]  /*1e140*/  LDSM.16.M88.4 R184, [R219+0x3000] ;  /* 0x00300000dbb8783b */ /* 0x000f2e0000000200 */
[C---:B---3--:R-:W-:Y:S08]  /*1e150*/  HMMA.16816.F32 R28, R16.reuse, R180, R28 ;  /* 0x000000b4101c723c */ /* 0x048ff0000000181c */
[----:B------:R-:W-:Y:S01]  /*1e160*/  HMMA.16816.F32 R24, R16, R182, R24 ;  /* 0x000000b61018723c */ /* 0x000fe20000001818 */
[----:B------:R-:W3:Y:S04]  /*1e170*/  LDSM.16.M88.4 R180, [R219+0x3800] ;  /* 0x00380000dbb4783b */ /* 0x000ee80000000200 */
[----:B------:R-:W-:Y:S03]  /*1e180*/  LDSM.16.M88.4 R16, [R229+0x4000] ;  /* 0x00400000e510783b */ /* 0x000fe60000000200 */
[C---:B-1----:R-:W-:Y:S08]  /*1e190*/  HMMA.16816.F32 R176, R20.reuse, R188, R176 ;  /* 0x000000bc14b0723c */ /* 0x042ff000000018b0 */
[C---:B--2---:R-:W-:Y:S08]  /*1e1a0*/  HMMA.16816.F32 R8, R20.reuse, R12, R8 ;  /* 0x0000000c1408723c */ /* 0x044ff00000001808 */
[C---:B------:R-:W-:Y:S01]  /*1e1b0*/  HMMA.16816.F32 R4, R20.reuse, R14, R4 ;  /* 0x0000000e1404723c */ /* 0x040fe20000001804 */
[----:B------:R-:W1:Y:S07]  /*1e1c0*/  LDSM.16.M88.4 R12, [R228+0xc000] ;  /* 0x00c00000e40c783b */ /* 0x000e6e0000000200 */
[C---:B----4-:R-:W-:Y:S08]  /*1e1d0*/  HMMA.16816.F32 R168, R20.reuse, R184, R168 ;  /* 0x000000b814a8723c */ /* 0x050ff000000018a8 */
[C---:B------:R-:W-:Y:S01]  /*1e1e0*/  HMMA.16816.F32 R32, R20.reuse, R186, R32 ;  /* 0x000000ba1420723c */ /* 0x040fe20000001820 */
[----:B------:R-:W2:Y:S07]  /*1e1f0*/  LDSM.16.M88.4 R184, [R228+0xc800] ;  /* 0x00c80000e4b8783b */ /* 0x000eae0000000200 */
[C---:B---3--:R-:W-:Y:S08]  /*1e200*/  HMMA.16816.F32 R28, R20.reuse, R180, R28 ;  /* 0x000000b4141c723c */ /* 0x048ff0000000181c */
[C---:B------:R-:W-:Y:S01]  /*1e210*/  HMMA.16816.F32 R24, R20.reuse, R182, R24 ;  /* 0x000000b61418723c */ /* 0x040fe20000001818 */
[----:B------:R-:W3:Y:S07]  /*1e220*/  LDSM.16.M88.4 R180, [R228+0xd000] ;  /* 0x00d00000e4b4783b */ /* 0x000eee0000000200 */
        /* <DEDUP_REMOVED lines=8> */
[----:B------:R-:W2:Y:S07]  /*1e2b0*/  LDSM.16.M88.4 R184, [R212] ;  /* 0x00000000d4b8783b */ /* 0x000eae0000000200 */
[C---:B---3--:R-:W-:Y:S08]  /*1e2c0*/  HMMA.16816.F32 R168, R16.reuse, R180, R168 ;  /* 0x000000b410a8723c */ /* 0x048ff000000018a8 */
[C---:B------:R-:W-:Y:S01]  /*1e2d0*/  HMMA.16816.F32 R32, R16.reuse, R182, R32 ;  /* 0x000000b61020723c */ /* 0x040fe20000001820 */
[----:B------:R-:W3:Y:S07]  /*1e2e0*/  LDSM.16.M88.4 R180, [R211] ;  /* 0x00000000d3b4783b */ /* 0x000eee0000000200 */
        /* <DEDUP_REMOVED lines=15> */
[----:B------:R-:W-:Y:S04]  /*1e3e0*/  LDSM.16.M88.4 R192, [R224+0x4000] ;  /* 0x00400000e0c0783b */ /* 0x000fe80000000200 */
[----:B------:R-:W-:Y:S03]  /*1e3f0*/  LDSM.16.M88.4 R188, [R219+0x4000] ;  /* 0x00400000dbbc783b */ /* 0x000fe60000000200 */
[C---:B----4-:R-:W-:Y:S08]  /*1e400*/  HMMA.16816.F32 R8, R20.reuse, R16, R8 ;  /* 0x000000101408723c */ /* 0x050ff00000001808 */
[C---:B------:R-:W-:Y:S01]  /*1e410*/  HMMA.16816.F32 R4, R20.reuse, R18, R4 ;  /* 0x000000121404723c */ /* 0x040fe20000001804 */
[----:B------:R-:W4:Y:S07]  /*1e420*/  LDSM.16.M88.4 R16, [R219+0x4800] ;  /* 0x00480000db10783b */ /* 0x000f2e0000000200 */
[C---:B-1----:R-:W-:Y:S08]  /*1e430*/  HMMA.16816.F32 R176, R20.reuse, R12, R176 ;  /* 0x0000000c14b0723c */ /* 0x042ff000000018b0 */
[C---:B------:R-:W-:Y:S01]  /*1e440*/  HMMA.16816.F32 R172, R20.reuse, R14, R172 ;  /* 0x0000000e14ac723c */ /* 0x040fe200000018ac */
[----:B------:R-:W1:Y:S07]  /*1e450*/  LDSM.16.M88.4 R12, [R219+0x5800] ;  /* 0x00580000db0c783b */ /* 0x000e6e0000000200 */
        /* <DEDUP_REMOVED lines=10> */
[C---:B------:R-:W-:Y:S08]  /*1e500*/  HMMA.16816.F32 R8, R192.reuse, R188, R8 ;  /* 0x000000bcc008723c */ /* 0x040ff00000001808 */
[C---:B------:R-:W-:Y:S01]  /*1e510*/  HMMA.16816.F32 R4, R192.reuse, R190, R4 ;  /* 0x000000bec004723c */ /* 0x040fe20000001804 */
[----:B------:R-:W-:Y:S07]  /*1e520*/  LDSM.16.M88.4 R188, [R227+0x6000] ;  /* 0x00600000e3bc783b */ /* 0x000fee0000000200 */
[C---:B-1----:R-:W-:Y:S08]  /*1e530*/  HMMA.16816.F32 R28, R192.reuse, R12, R28 ;  /* 0x0000000cc01c723c */ /* 0x042ff0000000181c */
[C---:B--2---:R-:W-:Y:S08]  /*1e540*/  HMMA.16816.F32 R168, R192.reuse, R20, R168 ;  /* 0x00000014c0a8723c */ /* 0x044ff000000018a8 */
[C---:B------:R-:W-:Y:S01]  /*1e550*/  HMMA.16816.F32 R32, R192.reuse, R22, R32 ;  /* 0x00000016c020723c */ /* 0x040fe20000001820 */
[----:B------:R-:W1:Y:S07]  /*1e560*/  LDSM.16.M88.4 R20, [R228+0xf000] ;  /* 0x00f00000e414783b */ /* 0x000e6e0000000200 */
[----:B------:R-:W-:Y:S01]  /*1e570*/  HMMA.16816.F32 R24, R192, R14, R24 ;  /* 0x0000000ec018723c */ /* 0x000fe20000001818 */
[----:B------:R-:W2:Y:S07]  /*1e580*/  LDSM.16.M88.4 R12, [R228+0xf800] ;  /* 0x00f80000e40c783b */ /* 0x000eae0000000200 */
[C---:B---3--:R-:W-:Y:S08]  /*1e590*/  HMMA.16816.F32 R8, R184.reuse, R180, R8 ;  /* 0x000000b4b808723c */ /* 0x048ff00000001808 */
[C---:B------:R-:W-:Y:S01]  /*1e5a0*/  HMMA.16816.F32 R4, R184.reuse, R182, R4 ;  /* 0x000000b6b804723c */ /* 0x040fe20000001804 */
[----:B------:R-:W3:Y:S07]  /*1e5b0*/  LDSM.16.M88.4 R180, [R210] ;  /* 0x00000000d2b4783b */ /* 0x000eee0000000200 */
[C---:B----4-:R-:W-:Y:S08]  /*1e5c0*/  HMMA.16816.F32 R176, R184.reuse, R16, R176 ;  /* 0x00000010b8b0723c */ /* 0x050ff000000018b0 */
[C---:B------:R-:W-:Y:S01]  /*1e5d0*/  HMMA.16816.F32 R172, R184.reuse, R18, R172 ;  /* 0x00000012b8ac723c */ /* 0x040fe200000018ac */
[----:B------:R-:W4:Y:S07]  /*1e5e0*/  LDSM.16.M88.4 R16, [R209] ;  /* 0x00000000d110783b */ /* 0x000f2e0000000200 */
[C---:B-1----:R-:W-:Y:S08]  /*1e5f0*/  HMMA.16816.F32 R168, R184.reuse, R20, R168 ;  /* 0x00000014b8a8723c */ /* 0x042ff000000018a8 */
[C---:B------:R-:W-:Y:S01]  /*1e600*/  HMMA.16816.F32 R32, R184.reuse, R22, R32 ;  /* 0x00000016b820723c */ /* 0x040fe20000001820 */
[----:B------:R-:W1:Y:S07]  /*1e610*/  LDSM.16.M88.4 R20, [R208] ;  /* 0x00000000d014783b */ /* 0x000e6e0000000200 */
[C---:B--2---:R-:W-:Y:S08]  /*1e620*/  HMMA.16816.F32 R28, R184.reuse, R12, R28 ;  /* 0x0000000cb81c723c */ /* 0x044ff0000000181c */
[----:B------:R-:W-:Y:S01]  /*1e630*/  HMMA.16816.F32 R24, R184, R14, R24 ;  /* 0x0000000eb818723c */ /* 0x000fe20000001818 */
[----:B------:R-:W2:Y:S04]  /*1e640*/  LDSM.16.M88.4 R12, [R167] ;  /* 0x00000000a70c783b */ /* 0x000ea80000000200 */
[----:B------:R-:W-:Y:S03]  /*1e650*/  LDSM.16.M88.4 R184, [R225+0x6000] ;  /* 0x00600000e1b8783b */ /* 0x000fe60000000200 */
[C---:B---3--:R-:W-:Y:S08]  /*1e660*/  HMMA.16816.F32 R8, R188.reuse, R180, R8 ;  /* 0x000000b4bc08723c */ /* 0x048ff00000001808 */
[C---:B------:R-:W-:Y:S01]  /*1e670*/  HMMA.16816.F32 R4, R188.reuse, R182, R4 ;  /* 0x000000b6bc04723c */ /* 0x040fe20000001804 */
[----:B------:R-:W3:Y:S07]  /*1e680*/  LDSM.16.M88.4 R180, [R223+0xe000] ;  /* 0x00e00000dfb4783b */ /* 0x000eee0000000200 */
[C---:B----4-:R-:W-:Y:S08]  /*1e690*/  HMMA.16816.F32 R176, R188.reuse, R16, R176 ;  /* 0x00000010bcb0723c */ /* 0x050ff000000018b0 */
[C---:B------:R-:W-:Y:S01]  /*1e6a0*/  HMMA.16816.F32 R172, R188.reuse, R18, R172 ;  /* 0x00000012bcac723c */ /* 0x040fe200000018ac */
[----:B------:R-:W4:Y:S07]  /*1e6b0*/  LDSM.16.M88.4 R16, [R223+0xe800] ;  /* 0x00e80000df10783b */ /* 0x000f2e0000000200 */
[C---:B-1----:R-:W-:Y:S08]  /*1e6c0*/  HMMA.16816.F32 R168, R188.reuse, R20, R168 ;  /* 0x00000014bca8723c */ /* 0x042ff000000018a8 */
[C---:B------:R-:W-:Y:S01]  /*1e6d0*/  HMMA.16816.F32 R32, R188.reuse, R22, R32 ;  /* 0x00000016bc20723c */ /* 0x040fe20000001820 */
[----:B------:R-:W1:Y:S07]  /*1e6e0*/  LDSM.16.M88.4 R20, [R223+0xf000] ;  /* 0x00f00000df14783b */ /* 0x000e6e0000000200 */
[C---:B--2---:R-:W-:Y:S08]  /*1e6f0*/  HMMA.16816.F32 R28, R188.reuse, R12, R28 ;  /* 0x0000000cbc1c723c */ /* 0x044ff0000000181c */
[----:B------:R-:W-:Y:S01]  /*1e700*/  HMMA.16816.F32 R24, R188, R14, R24 ;  /* 0x0000000ebc18723c */ /* 0x000fe20000001818 */
[----:B------:R-:W-:Y:S04]  /*1e710*/  LDSM.16.M88.4 R12, [R219+0x6000] ;  /* 0x00600000db0c783b */ /* 0x000fe80000000200 */
[----:B------:R-:W-:Y:S03]  /*1e720*/  LDSM.16.M88.4 R188, [R219+0x6800] ;  /* 0x00680000dbbc783b */ /* 0x000fe60000000200 */
[C---:B---3--:R-:W-:Y:S08]  /*1e730*/  HMMA.16816.F32 R8, R184.reuse, R180, R8 ;  /* 0x000000b4b808723c */ /* 0x048ff00000001808 */
[C---:B------:R-:W-:Y:S01]  /*1e740*/  HMMA.16816.F32 R4, R184.reuse, R182, R4 ;  /* 0x000000b6b804723c */ /* 0x040fe20000001804 */
[----:B------:R-:W2:Y:S07]  /*1e750*/  LDSM.16.M88.4 R180, [R224+0x6000] ;  /* 0x00600000e0b4783b */ /* 0x000eae0000000200 */
[C---:B----4-:R-:W-:Y:S08]  /*1e760*/  HMMA.16816.F32 R176, R184.reuse, R16, R176 ;  /* 0x00000010b8b0723c */ /* 0x050ff000000018b0 */
[C---:B------:R-:W-:Y:S01]  /*1e770*/  HMMA.16816.F32 R172, R184.reuse, R18, R172 ;  /* 0x00000012b8ac723c */ /* 0x040fe200000018ac */
[----:B------:R-:W3:Y:S07]  /*1e780*/  LDSM.16.M88.4 R16, [R223+0xf800] ;  /* 0x00f80000df10783b */ /* 0x000eee0000000200 */
[C---:B-1----:R-:W-:Y:S01]  /*1e790*/  HMMA.16816.F32 R168, R184.reuse, R20, R168 ;  /* 0x00000014b8a8723c */ /* 0x042fe200000018a8 */
[----:B------:R-:W1:Y:S07]  /*1e7a0*/  S2R R20, SR_TID.X ;  /* 0x0000000000147919 */ /* 0x000e6e0000002100 */
[----:B------:R-:W-:Y:S08]  /*1e7b0*/  HMMA.16816.F32 R32, R184, R22, R32 ;  /* 0x00000016b820723c */ /* 0x000ff00000001820 */
[C---:B--2---:R-:W-:Y:S08]  /*1e7c0*/  HMMA.16816.F32 R8, R180.reuse, R12, R8 ;  /* 0x0000000cb408723c */ /* 0x044ff00000001808 */
[----:B------:R-:W-:Y:S01]  /*1e7d0*/  HMMA.16816.F32 R4, R180, R14, R4 ;  /* 0x0000000eb404723c */ /* 0x000fe20000001804 */
[----:B------:R-:W2:Y:S07]  /*1e7e0*/  LDSM.16.M88.4 R12, [R219+0x7000] ;  /* 0x00700000db0c783b */ /* 0x000eae0000000200 */
[C---:B---3--:R-:W-:Y:S07]  /*1e7f0*/  HMMA.16816.F32 R28, R184.reuse, R16, R28 ;  /* 0x00000010b81c723c */ /* 0x048fee000000181c */
[----:B-1----:R-:W-:Y:S01]  /*1e800*/  IMAD.SHL.U32 R16, R20, 0x2, RZ ;  /* 0x0000000214107824 */ /* 0x002fe200078e00ff */
[----:B------:R-:W-:Y:S04]  /*1e810*/  HMMA.16816.F32 R24, R184, R18, R24 ;  /* 0x00000012b818723c */ /* 0x000fe80000001818 */
[----:B------:R-:W-:-:S04]  /*1e820*/  LOP3.LUT R16, R16, 0x6, RZ, 0xc0, !PT ;  /* 0x0000000610107812 */ /* 0x000fc800078ec0ff */
[----:B------:R-:W-:Y:S01]  /*1e830*/  HMMA.16816.F32 R176, R180, R188, R176 ;  /* 0x000000bcb4b0723c */ /* 0x000fe200000018b0 */
[----:B------:R-:W-:Y:S02]  /*1e840*/  IMAD R23, R247, 0x40, R16 ;  /* 0x00000040f7177824 */ /* 0x000fe400078e0210 */
[----:B------:R-:W1:Y:S01]  /*1e850*/  LDSM.16.M88.4 R16, [R219+0x7800] ;  /* 0x00780000db10783b */ /* 0x000e620000000200 */
[----:B------:R-:W-:-:S04]  /*1e860*/  DEPBAR.LE SB0, 0x0 ;  /* 0x000080000000791a */ /* 0x000fc80000000000 */
[C---:B------:R-:W-:Y:S01]  /*1e870*/  IADD3 R21, R23.reuse, 0x1, RZ ;  /* 0x0000000117157810 */ /* 0x040fe20007ffe0ff */
[C---:B------:R-:W-:Y:S01]  /*1e880*/  HMMA.16816.F32 R172, R180.reuse, R190, R172 ;  /* 0x000000beb4ac723c */ /* 0x040fe200000018ac */
[----:B------:R-:W-:Y:S01]  /*1e890*/  IADD3 R185, R23, 0x8, RZ ;  /* 0x0000000817b97810 */ /* 0x000fe20007ffe0ff */
[----:B------:R-:W-:Y:S01]  /*1e8a0*/  IMAD.MOV.U32 R188, RZ, RZ, R198 ;  /* 0x000000ffffbc7224 */ /* 0x000fe200078e00c6 */
[C---:B------:R-:W-:Y:S01]  /*1e8b0*/  ISETP.GE.AND P1, PT, R21.reuse, R0, PT ;  /* 0x000000001500720c */ /* 0x040fe20003f26270 */
[----:B------:R-:W-:Y:S01]  /*1e8c0*/  IMAD.MOV.U32 R189, RZ, RZ, R199 ;  /* 0x000000ffffbd7224 */ /* 0x000fe200078e00c7 */
[----:B------:R-:W-:Y:S01]  /*1e8d0*/  BAR.SYNC.DEFER_BLOCKING 0x0 ;  /* 0x0000000000007b1d */ /* 0x000fe20000010000 */
[----:B------:R-:W-:Y:S02]  /*1e8e0*/  ISETP.GE.AND P3, PT, R21, R2, PT ;  /* 0x000000021500720c */ /* 0x000fe40003f66270 */
[----:B------:R-:W-:Y:S01]  /*1e8f0*/  ISETP.GE.AND P2, PT, R185, R0, PT ;  /* 0x00000000b900720c */ /* 0x000fe20003f46270 */
[----:B--2---:R-:W-:Y:S01]  /*1e900*/  HMMA.16816.F32 R168, R180, R12, R168 ;  /* 0x0000000cb4a8723c */ /* 0x004fe200000018a8 */
[----:B------:R-:W-:-:S02]  /*1e910*/  IADD3 R21, R23, 0x9, RZ ;  /* 0x0000000917157810 */ /* 0x000fc40007ffe0ff */
[----:B------:R-:W-:Y:S02]  /*1e920*/  FSEL R9, R9, -INF , !P1 ;  /* 0xff80000009097808 */ /* 0x000fe40004800000 */
[----:B------:R-:W-:Y:S02]  /*1e930*/  FSEL R11, R11, -INF , !P3 ;  /* 0xff8000000b0b7808 */ /* 0x000fe40005800000 */
[----:B------:R-:W-:Y:S01]  /*1e940*/  FSEL R4, R4, -INF , !P2 ;  /* 0xff80000004047808 */ /* 0x000fe20005000000 */
[----:B------:R-:W-:Y:S01]  /*1e950*/  HMMA.16816.F32 R32, R180, R14, R32 ;  /* 0x0000000eb420723c */ /* 0x000fe20000001820 */
[----:B------:R-:W-:Y:S02]  /*1e960*/  ISETP.GE.AND P1, PT, R185, R2, PT ;  /* 0x00000002b900720c */ /* 0x000fe40003f26270 */
[C---:B------:R-:W-:Y:S02]  /*1e970*/  ISETP.GE.AND P3, PT, R21.reuse, R0, PT ;  /* 0x000000001500720c */ /* 0x040fe40003f66270 */
[----:B------:R-:W-:-:S02]  /*1e980*/  ISETP.GE.AND P2, PT, R21, R2, PT ;  /* 0x000000021500720c */ /* 0x000fc40003f46270 */
[C---:B------:R-:W-:Y:S02]  /*1e990*/  IADD3 R185, R23.reuse, 0x10, RZ ;  /* 0x0000001017b97810 */ /* 0x040fe40007ffe0ff */
[----:B------:R-:W-:Y:S02]  /*1e9a0*/  IADD3 R21, R23, 0x11, RZ ;  /* 0x0000001117157810 */ /* 0x000fe40007ffe0ff */
[----:B------:R-:W-:Y:S02]  /*1e9b0*/  FSEL R6, R6, -INF , !P1 ;  /* 0xff80000006067808 */ /* 0x000fe40004800000 */
[----:B------:R-:W-:Y:S02]  /*1e9c0*/  FSEL R5, R5, -INF , !P3 ;  /* 0xff80000005057808 */ /* 0x000fe40005800000 */
[----:B------:R-:W-:Y:S02]  /*1e9d0*/  FSEL R7, R7, -INF , !P2 ;  /* 0xff80000007077808 */ /* 0x000fe40005000000 */
[C---:B------:R-:W-:Y:S01]  /*1e9e0*/  ISETP.GE.AND P1, PT, R185.reuse, R0, PT ;  /* 0x00000000b900720c */ /* 0x040fe20003f26270 */
[----:B-1----:R-:W-:Y:S01]  /*1e9f0*/  HMMA.16816.F32 R28, R180, R16, R28 ;  /* 0x00000010b41c723c */ /* 0x002fe2000000181c */
[----:B------:R-:W-:-:S02]  /*1ea00*/  ISETP.GE.AND P3, PT, R185, R2, PT ;  /* 0x00000002b900720c */ /* 0x000fc40003f66270 */
[----:B------:R-:W-:Y:S02]  /*1ea10*/  ISETP.GE.AND P2, PT, R21, R0, PT ;  /* 0x000000001500720c */ /* 0x000fe40003f46270 */
[----:B------:R-:W-:Y:S02]  /*1ea20*/  IADD3 R13, R23, 0x18, RZ ;  /* 0x00000018170d7810 */ /* 0x000fe40007ffe0ff */
[----:B------:R-:W-:Y:S01]  /*1ea30*/  FSEL R176, R176, -INF , !P1 ;  /* 0xff800000b0b07808 */ /* 0x000fe20004800000 */
[----:B------:R-:W-:Y:S01]  /*1ea40*/  HMMA.16816.F32 R24, R180, R18, R24 ;  /* 0x00000012b418723c */ /* 0x000fe20000001818 */
[----:B------:R-:W-:Y:S02]  /*1ea50*/  FSEL R178, R178, -INF , !P3 ;  /* 0xff800000b2b27808 */ /* 0x000fe40005800000 */
[----:B------:R-:W-:Y:S02]  /*1ea60*/  FSEL R22, R177, -INF , !P2 ;  /* 0xff800000b1167808 */ /* 0x000fe40005000000 */
[----:B------:R-:W-:-:S02]  /*1ea70*/  ISETP.GE.AND P1, PT, R21, R2, PT ;  /* 0x000000021500720c */ /* 0x000fc40003f26270 */
[C---:B------:R-:W-:Y:S02]  /*1ea80*/  ISETP.GE.AND P3, PT, R13.reuse, R0, PT ;  /* 0x000000000d00720c */ /* 0x040fe40003f66270 */
[----:B------:R-:W-:Y:S02]  /*1ea90*/  ISETP.GE.AND P2, PT, R13, R2, PT ;  /* 0x000000020d00720c */ /* 0x000fe40003f46270 */
[----:B------:R-:W-:Y:S02]  /*1eaa0*/  IADD3 R13, R23, 0x19, RZ ;  /* 0x00000019170d7810 */ /* 0x000fe40007ffe0ff */
[----:B------:R-:W-:Y:S02]  /*1eab0*/  FSEL R185, R179, -INF , !P1 ;  /* 0xff800000b3b97808 */ /* 0x000fe40004800000 */
[----:B------:R-:W-:Y:S02]  /*1eac0*/  ISETP.GE.AND P1, PT, R13, R0, PT ;  /* 0x000000000d00720c */ /* 0x000fe40003f26270 */
[----:B------:R-:W-:-:S02]  /*1ead0*/  IADD3 R15, R23, 0x20, RZ ;  /* 0x00000020170f7810 */ /* 0x000fc40007ffe0ff */
[----:B------:R-:W-:Y:S02]  /*1eae0*/  FSEL R21, R172, -INF , !P3 ;  /* 0xff800000ac157808 */ /* 0x000fe40005800000 */
[----:B------:R-:W-:Y:S02]  /*1eaf0*/  FSEL R195, R174, -INF , !P2 ;  /* 0xff800000aec37808 */ /* 0x000fe40005000000 */
[----:B------:R-:W-:Y:S02]  /*1eb00*/  FSEL R20, R173, -INF , !P1 ;  /* 0xff800000ad147808 */ /* 0x000fe40004800000 */
        /* <DEDUP_REMOVED lines=14> */
[----:B------:R-:W-:-:S02]  /*1ebf0*/  FSEL R194, R32, -INF , !P1 ;  /* 0xff80000020c27808 */ /* 0x000fc40004800000 */
[----:B------:R-:W-:Y:S02]  /*1ec00*/  ISETP.GE.AND P3, PT, R15, R2, PT ;  /* 0x000000020f00720c */ /* 0x000fe40003f66270 */
[C---:B------:R-:W-:Y:S02]  /*1ec10*/  ISETP.GE.AND P2, PT, R13.reuse, R0, PT ;  /* 0x000000000d00720c */ /* 0x040fe40003f46270 */
[----:B------:R-:W-:Y:S02]  /*1ec20*/  ISETP.GE.AND P1, PT, R13, R2, PT ;  /* 0x000000020d00720c */ /* 0x000fe40003f26270 */
[C---:B------:R-:W-:Y:S02]  /*1ec30*/  IADD3 R15, R23.reuse, 0x30, RZ ;  /* 0x00000030170f7810 */ /* 0x040fe40007ffe0ff */
[----:B------:R-:W-:Y:S02]  /*1ec40*/  IADD3 R13, R23, 0x31, RZ ;  /* 0x00000031170d7810 */ /* 0x000fe40007ffe0ff */
[----:B------:R-:W-:-:S02]  /*1ec50*/  FSEL R190, R34, -INF , !P3 ;  /* 0xff80000022be7808 */ /* 0x000fc40005800000 */
[----:B------:R-:W-:Y:S02]  /*1ec60*/  FSEL R192, R33, -INF , !P2 ;  /* 0xff80000021c07808 */ /* 0x000fe40005000000 */
[----:B------:R-:W-:Y:S02]  /*1ec70*/  FSEL R182, R35, -INF , !P1 ;  /* 0xff80000023b67808 */ /* 0x000fe40004800000 */
[C---:B------:R-:W-:Y:S02]  /*1ec80*/  ISETP.GE.AND P3, PT, R15.reuse, R0, PT ;  /* 0x000000000f00720c */ /* 0x040fe40003f66270 */
[----:B------:R-:W-:Y:S02]  /*1ec90*/  ISETP.GE.AND P2, PT, R15, R2, PT ;  /* 0x000000020f00720c */ /* 0x000fe40003f46270 */
[----:B------:R-:W-:Y:S02]  /*1eca0*/  ISETP.GE.AND P1, PT, R13, R0, PT ;  /* 0x000000000d00720c */ /* 0x000fe40003f26270 */
[----:B------:R-:W-:-:S02]  /*1ecb0*/  IADD3 R15, R23, 0x38, RZ ;  /* 0x00000038170f7810 */ /* 0x000fc40007ffe0ff */
[----:B------:R-:W-:Y:S02]  /*1ecc0*/  FSEL R177, R29, -INF , !P1 ;  /* 0xff8000001db17808 */ /* 0x000fe40004800000 */
[----:B------:R-:W-:Y:S02]  /*1ecd0*/  ISETP.GE.AND P1, PT, R15, R2, PT ;  /* 0x000000020f00720c */ /* 0x000fe40003f26270 */
[----:B------:R-:W-:Y:S02]  /*1ece0*/  FSEL R172, R28, -INF , !P3 ;  /* 0xff8000001cac7808 */ /* 0x000fe40005800000 */
[----:B------:R-:W-:Y:S02]  /*1ecf0*/  FSEL R28, R26, -INF , !P1 ;  /* 0xff8000001a1c7808 */ /* 0x000fe40004800000 */
[----:B------:R-:W-:Y:S02]  /*1ed00*/  FSEL R171, R30, -INF , !P2 ;  /* 0xff8000001eab7808 */ /* 0x000fe40005000000 */
[----:B------:R-:W-:-:S02]  /*1ed10*/  ISETP.GE.AND P1, PT, R165, 0x3, PT ;  /* 0x00000003a500780c */ /* 0x000fc40003f26270 */
[----:B------:R-:W-:Y:S02]  /*1ed20*/  ISETP.GE.AND P3, PT, R13, R2, PT ;  /* 0x000000020d00720c */ /* 0x000fe40003f66270 */
[-C--:B------:R-:W-:Y:S02]  /*1ed30*/  ISETP.GE.AND P2, PT, R15, R0.reuse, PT ;  /* 0x000000000f00720c */ /* 0x080fe40003f46270 */
        /* <DEDUP_REMOVED lines=12> */
[----:B------:R-:W-:Y:S01]  /*1ee00*/  BSSY B0, `(.L_x_1111) ;  /* 0x0000045000007945 */ /* 0x000fe20003800000 */
[----:B------:R-:W-:Y:S05]  /*1ee10*/  @!P0 BRA `(.L_x_1112) ;  /* 0x000003f000008947 */ /* 0x000fea0003800000 */
[----:B------:R-:W-:Y:S02]  /*1ee20*/  ULDC.64 UR4, c[0x0][0x118] ;  /* 0x0000460000047ab9 */ /* 0x000fe40000000a00 */
[----:B------:R-:W2:Y:S01]  /*1ee30*/  LD.E R17, [R196.64+0x170] ;  /* 0x00017004c4117980 */ /* 0x000ea2000c101900 */
[----:B------:R-:W-:-:S03]  /*1ee40*/  IMAD.SHL.U32 R2, R247, 0x40, RZ ;  /* 0x00000040f7027824 */ /* 0x000fc600078e00ff */
[----:B------:R-:W3:Y:S02]  /*1ee50*/  LD.E.64 R26, [R196.64+0x20] ;  /* 0x00002004c41a7980 */ /* 0x000ee4000c101b00 */
[----:B------:R-:W-:Y:S02]  /*1ee60*/  IADD3 R14, R2, -0x40, RZ ;  /* 0xffffffc0020e7810 */ /* 0x000fe40007ffe0ff */
[-C--:B--2---:R-:W-:Y:S02]  /*1ee70*/  IABS R12, R17.reuse ;  /* 0x00000011000c7213 */ /* 0x084fe40000000000 */
[----:B------:R-:W-:Y:S02]  /*1ee80*/  IABS R8, R17 ;  /* 0x0000001100087213 */ /* 0x000fe40000000000 */
[----:B------:R-:W1:Y:S02]  /*1ee90*/  I2F.RP R0, R12 ;  /* 0x0000000c00007306 */ /* 0x000e640000209400 */
[----:B------:R-:W-:-:S06]  /*1eea0*/  IADD3 R8, RZ, -R8, RZ ;  /* 0x80000008ff087210 */ /* 0x000fcc0007ffe0ff */
[----:B-1----:R-:W1:Y:S02]  /*1eeb0*/  MUFU.RCP R24, R0 ;  /* 0x0000000000187308 */ /* 0x002e640000001000 */
[----:B-1----:R-:W-:Y:S02]  /*1eec0*/  IADD3 R24, R24, 0xffffffe, RZ ;  /* 0x0ffffffe18187810 */ /* 0x002fe40007ffe0ff */
[----:B------:R-:W-:-:S04]  /*1eed0*/  IABS R0, R14 ;  /* 0x0000000e00007213 */ /* 0x000fc80000000000 */
[----:B------:R-:W1:Y:S01]  /*1eee0*/  F2I.FTZ.U32.TRUNC.NTZ R25, R24 ;  /* 0x0000001800197305 */ /* 0x000e62000021f000 */
[-C--:B------:R-:W-:Y:S01]  /*1eef0*/  LOP3.LUT R14, R14, R17.reuse, RZ, 0x3c, !PT ;  /* 0x000000110e0e7212 */ /* 0x080fe200078e3cff */
[--C-:B-1----:R-:W-:Y:S02]  /*1ef00*/  IMAD.MOV R15, RZ, RZ, -R25.reuse ;  /* 0x000000ffff0f7224 */ /* 0x102fe400078e0a19 */
[----:B------:R-:W-:Y:S02]  /*1ef10*/  IMAD.MOV.U32 R24, RZ, RZ, RZ ;  /* 0x000000ffff187224 */ /* 0x000fe400078e00ff */
[----:B------:R-:W-:Y:S01]  /*1ef20*/  IMAD R18, R15, R12, RZ ;  /* 0x0000000c0f127224 */ /* 0x000fe200078e02ff */
[----:B------:R-:W-:Y:S02]  /*1ef30*/  IABS R15, R2 ;  /* 0x00000002000f7213 */ /* 0x000fe40000000000 */
[----:B------:R-:W-:Y:S01]  /*1ef40*/  LOP3.LUT R2, R2, R17, RZ, 0x3c, !PT ;  /* 0x0000001102027212 */ /* 0x000fe200078e3cff */
[----:B------:R-:W-:-:S02]  /*1ef50*/  IMAD.HI.U32 R18, R25, R18, R24 ;  /* 0x0000001219127227 */ /* 0x000fc400078e0018 */
[----:B------:R-:W2:Y:S04]  /*1ef60*/  LD.E.64 R24, [R196.64+0x38] ;  /* 0x00003804c4187980 */ /* 0x000ea8000c101b00 */
[----:B------:R-:W-:-:S04]  /*1ef70*/  IMAD.HI.U32 R16, R18, R15, RZ ;  /* 0x0000000f12107227 */ /* 0x000fc800078e00ff */
[----:B------:R-:W-:Y:S02]  /*1ef80*/  IMAD R15, R16, R8, R15 ;  /* 0x00000008100f7224 */ /* 0x000fe400078e020f */
[----:B------:R-:W-:-:S03]  /*1ef90*/  IMAD.HI.U32 R19, R18, R0, RZ ;  /* 0x0000000012137227 */ /* 0x000fc600078e00ff */
[----:B------:R-:W-:Y:S01]  /*1efa0*/  ISETP.GT.U32.AND P2, PT, R12, R15, PT ;  /* 0x0000000f0c00720c */ /* 0x000fe20003f44070 */
[----:B------:R-:W-:-:S05]  /*1efb0*/  IMAD R23, R19, R8, R0 ;  /* 0x0000000813177224 */ /* 0x000fca00078e0200 */
[----:B------:R-:W-:-:S07]  /*1efc0*/  ISETP.GT.U32.AND P1, PT, R12, R23, PT ;  /* 0x000000170c00720c */ /* 0x000fce0003f24070 */
[--C-:B------:R-:W-:Y:S01]  /*1efd0*/  @!P2 IMAD.IADD R15, R15, 0x1, -R12.reuse ;  /* 0x000000010f0fa824 */ /* 0x100fe200078e0a0c */
[----:B------:R-:W-:Y:S02]  /*1efe0*/  @!P2 IADD3 R16, R16, 0x1, RZ ;  /* 0x000000011010a810 */ /* 0x000fe40007ffe0ff */
[----:B------:R-:W-:Y:S02]  /*1eff0*/  ISETP.GE.AND P2, PT, R2, RZ, PT ;  /* 0x000000ff0200720c */ /* 0x000fe40003f46270 */
[-C--:B------:R-:W-:Y:S01]  /*1f000*/  ISETP.GE.U32.AND P0, PT, R15, R12.reuse, PT ;  /* 0x0000000c0f00720c */ /* 0x080fe20003f06070 */
[----:B------:R-:W-:Y:S01]  /*1f010*/  @!P1 IMAD.IADD R23, R23, 0x1, -R12 ;  /* 0x0000000117179824 */ /* 0x000fe200078e0a0c */
[----:B------:R-:W-:Y:S02]  /*1f020*/  @!P1 IADD3 R19, R19, 0x1, RZ ;  /* 0x0000000113139810 */ /* 0x000fe40007ffe0ff */
[----:B------:R-:W-:Y:S02]  /*1f030*/  ISETP.NE.AND P1, PT, R17, RZ, PT ;  /* 0x000000ff1100720c */ /* 0x000fe40003f25270 */
[----:B------:R-:W-:-:S02]  /*1f040*/  ISETP.GE.U32.AND P3, PT, R23, R12, PT ;  /* 0x0000000c1700720c */ /* 0x000fc40003f66070 */
[----:B------:R-:W-:-:S05]  /*1f050*/  LOP3.LUT R15, RZ, R17, RZ, 0x33, !PT ;  /* 0x00000011ff0f7212 */ /* 0x000fca00078e33ff */
[----:B------:R-:W-:Y:S02]  /*1f060*/  @P0 IADD3 R16, R16, 0x1, RZ ;  /* 0x0000000110100810 */ /* 0x000fe40007ffe0ff */
[----:B------:R-:W-:-:S03]  /*1f070*/  ISETP.GE.AND P0, PT, R14, RZ, PT ;  /* 0x000000ff0e00720c */ /* 0x000fc60003f06270 */
[----:B------:R-:W-:Y:S01]  /*1f080*/  @!P2 IMAD.MOV R16, RZ, RZ, -R16 ;  /* 0x000000ffff10a224 */ /* 0x000fe200078e0a10 */
[----:B------:R-:W-:-:S04]  /*1f090*/  @P3 IADD3 R19, R19, 0x1, RZ ;  /* 0x0000000113133810 */ /* 0x000fc80007ffe0ff */
[----:B------:R-:W-:Y:S02]  /*1f0a0*/  MOV R2, R19 ;  /* 0x0000001300027202 */ /* 0x000fe40000000f00 */
[----:B------:R-:W-:-:S03]  /*1f0b0*/  SEL R19, R15, R16, !P1 ;  /* 0x000000100f137207 */ /* 0x000fc60004800000 */
[----:B------:R-:W-:Y:S02]  /*1f0c0*/  @!P0 IMAD.MOV R2, RZ, RZ, -R2 ;  /* 0x000000ffff028224 */ /* 0x000fe400078e0a02 */
[----:B------:R-:W-:-:S03]  /*1f0d0*/  IMAD.WIDE R34, R19, 0x4, R248 ;  /* 0x0000000413227825 */ /* 0x000fc600078e02f8 */
[----:B------:R-:W-:Y:S02]  /*1f0e0*/  SEL R2, R15, R2, !P1 ;  /* 0x000000020f027207 */ /* 0x000fe40004800000 */
[----:B------:R-:W4:Y:S03]  /*1f0f0*/  LD.E R15, [R34.64] ;  /* 0x00000004220f7980 */ /* 0x000f26000c101900 */
[----:B------:R-:W-:-:S05]  /*1f100*/  IMAD.WIDE R32, R2, 0x4, R248 ;  /* 0x0000000402207825 */ /* 0x000fca00078e02f8 */
[----:B------:R-:W4:Y:S01]  /*1f110*/  LD.E R0, [R32.64] ;  /* 0x0000000420007980 */ /* 0x000f22000c101900 */
[----:B------:R-:W-:-:S05]  /*1f120*/  IADD3 R8, R19, -R2, RZ ;  /* 0x8000000213087210 */ /* 0x000fca0007ffe0ff */
[----:B------:R-:W-:-:S05]  /*1f130*/  IMAD R8, R17, R8, -0x40 ;  /* 0xffffffc011087424 */ /* 0x000fca00078e0208 */
[----:B------:R-:W-:Y:S01]  /*1f140*/  SHF.R.S32.HI R17, RZ, 0x1f, R8 ;  /* 0x0000001fff117819 */ /* 0x000fe20000011408 */
[-C--:B--2---:R-:W-:Y:S02]  /*1f150*/  IMAD R2, R25, R8.reuse, RZ ;  /* 0x0000000819027224 */ /* 0x084fe400078e02ff */
[----:B------:R-:W-:-:S04]  /*1f160*/  IMAD.WIDE.U32 R18, R24, R8, RZ ;  /* 0x0000000818127225 */ /* 0x000fc800078e00ff */
[----:B------:R-:W-:-:S04]  /*1f170*/  IMAD R2, R24, R17, R2 ;  /* 0x0000001118027224 */ /* 0x000fc800078e0202 */
[----:B------:R-:W-:Y:S02]  /*1f180*/  IMAD.IADD R19, R19, 0x1, R2 ;  /* 0x0000000113137824 */ /* 0x000fe400078e0202 */
[----:B----4-:R-:W-:-:S04]  /*1f190*/  IMAD.IADD R15, R0, 0x1, -R15 ;  /* 0x00000001000f7824 */ /* 0x010fc800078e0a0f */
[----:B---3--:R-:W-:Y:S01]  /*1f1a0*/  IMAD R17, R27, R15, RZ ;  /* 0x0000000f1b117224 */ /* 0x008fe200078e02ff */
[----:B------:R-:W-:Y:S01]  /*1f1b0*/  SHF.R.S32.HI R0, RZ, 0x1f, R15 ;  /* 0x0000001fff007819 */ /* 0x000fe2000001140f */
[----:B------:R-:W-:-:S04]  /*1f1c0*/  IMAD.WIDE.U32 R18, R15, R26, R18 ;  /* 0x0000001a0f127225 */ /* 0x000fc800078e0012 */
[----:B------:R-:W-:Y:S02]  /*1f1d0*/  IMAD R0, R26, R0, R17 ;  /* 0x000000001a007224 */ /* 0x000fe400078e0211 */
[----:B------:R-:W-:-:S03]  /*1f1e0*/  IMAD.MOV.U32 R17, RZ, RZ, R18 ;  /* 0x000000ffff117224 */ /* 0x000fc600078e0012 */
[----:B------:R-:W-:Y:S01]  /*1f1f0*/  IADD3 R8, R19, R0, RZ ;  /* 0x0000000013087210 */ /* 0x000fe20007ffe0ff */
[----:B------:R-:W-:Y:S05]  /*1f200*/  BRA `(.L_x_1113) ;  /* 0x0000004000007947 */ /* 0x000fea0003800000 */
.L_x_1112:
[----:B------:R-:W-:Y:S02]  /*1f210*/  ULDC.64 UR4, c[0x0][0x118] ;  /* 0x0000460000047ab9 */ /* 0x000fe40000000a00 */
[----:B------:R-:W2:Y:S02]  /*1f220*/  LD.E R17, [R196.64+0x38] ;  /* 0x00003804c4117980 */ /* 0x000ea4000c101900 */
[----:B--2---:R-:W-:-:S04]  /*1f230*/  LEA R17, -R17, RZ, 0x6 ;  /* 0x000000ff11117211 */ /* 0x004fc800078e31ff */
[----:B------:R-:W-:Y:S02]  /*1f240*/  SHF.R.S32.HI R8, RZ, 0x1f, R17 ;  /* 0x0000001fff087819 */ /* 0x000fe40000011411 */
.L_x_1113:
[----:B------:R-:W-:Y:S05]  /*1f250*/  BSYNC B0 ;  /* 0x0000000000007941 */ /* 0x000fea0003800000 */
.L_x_1111:
[----:B------:R-:W-:Y:S01]  /*1f260*/  @P6 IADD3 R23, P0, R17, R236, RZ ;  /* 0x000000ec11176210 */ /* 0x000fe20007f1e0ff */
[----:B------:R-:W-:Y:S01]  /*1f270*/  ULDC.64 UR4, c[0x0][0x118] ;  /* 0x0000460000047ab9 */ /* 0x000fe20000000a00 */
[----:B------:R-:W-:Y:S02]  /*1f280*/  LOP3.LUT R2, R250, 0x1, RZ, 0xc0, !PT ;  /* 0x00000001fa027812 */ /* 0x000fe400078ec0ff */
[----:B------:R-:W-:Y:S01]  /*1f290*/  @P6 LEA R34, P2, R23, R238, 0x1 ;  /* 0x000000ee17226211 */ /* 0x000fe200078408ff */
[--C-:B------:R-:W-:Y:S01]  /*1f2a0*/  @P6 IMAD.X R0, R8, 0x1, R237.reuse, P0 ;  /* 0x0000000108006824 */ /* 0x100fe200000e06ed */
[CC--:B------:R-:W-:Y:S02]  /*1f2b0*/  @P5 IADD3 R15, P0, R17.reuse, R236.reuse, RZ ;  /* 0x000000ec110f5210 */ /* 0x0c0fe40007f1e0ff */
[----:B------:R-:W-:Y:S02]  /*1f2c0*/  ISETP.NE.U32.AND P3, PT, R2, 0x1, PT ;  /* 0x000000010200780c */ /* 0x000fe40003f65070 */
[----:B------:R-:W-:Y:S01]  /*1f2d0*/  @P4 IADD3 R19, P1, R17, R236, RZ ;  /* 0x000000ec11134210 */ /* 0x000fe20007f3e0ff */
[----:B------:R-:W-:Y:S01]  /*1f2e0*/  @P5 IMAD.X R2, R8, 0x1, R237, P0 ;  /* 0x0000000108025824 */ /* 0x000fe200000e06ed */
[----:B------:R-:W-:-:S02]  /*1f2f0*/  @P5 LEA R32, P0, R15, R238, 0x1 ;  /* 0x000000ee0f205211 */ /* 0x000fc400078008ff */
[-C--:B------:R-:W-:Y:S01]  /*1f300*/  @P6 LEA.HI.X R35, R23, R239.reuse, R0, 0x1, P2 ;  /* 0x000000ef17236211 */ /* 0x080fe200010f0c00 */
[----:B------:R-:W-:Y:S01]  /*1f310*/  @P4 IMAD.X R0, R8, 0x1, R237, P1 ;  /* 0x0000000108004824 */ /* 0x000fe200008e06ed */
[----:B------:R-:W-:Y:S02]  /*1f320*/  @P4 LEA R26, P1, R19, R238, 0x1 ;  /* 0x000000ee131a4211 */ /* 0x000fe400078208ff */
[-C--:B------:R-:W-:Y:S02]  /*1f330*/  @P5 LEA.HI.X R33, R15, R239.reuse, R2, 0x1, P0 ;  /* 0x000000ef0f215211 */ /* 0x080fe400000f0c02 */
[----:B------:R-:W-:Y:S02]  /*1f340*/  IADD3 R15, P2, P0, R236, R236, R17 ;  /* 0x000000ecec0f7210 */ /* 0x000fe4000785e011 */
[----:B------:R-:W-:Y:S02]  /*1f350*/  @P4 LEA.HI.X R27, R19, R239, R0, 0x1, P1 ;  /* 0x000000ef131b4211 */ /* 0x000fe400008f0c00 */
[----:B------:R-:W-:-:S02]  /*1f360*/  LEA R180, P1, R17, R238, 0x1 ;  /* 0x000000ee11b47211 */ /* 0x000fc400078208ff */
[--C-:B------:R-:W-:Y:S02]  /*1f370*/  IADD3.X R2, R237, R237, R8.reuse, P2, P0 ;  /* 0x000000eded027210 */ /* 0x100fe400017e0408 */
[CC--:B------:R-:W-:Y:S02]  /*1f380*/  @!P3 LEA R168, P0, R15.reuse, R238.reuse, 0x1 ;  /* 0x000000ee0fa8b211 */ /* 0x0c0fe400078008ff */
[-C--:B------:R-:W-:Y:S02]  /*1f390*/  @P6 LEA R24, P2, R15, R238.reuse, 0x1 ;  /* 0x000000ee0f186211 */ /* 0x080fe400078408ff */
[-C--:B------:R-:W-:Y:S02]  /*1f3a0*/  LEA.HI.X R181, R17, R239.reuse, R8, 0x1, P1 ;  /* 0x000000ef11b57211 */ /* 0x080fe400008f0c08 */
[C---:B------:R-:W-:Y:S02]  /*1f3b0*/  @P5 LEA R18, P1, R15.reuse, R238, 0x1 ;  /* 0x000000ee0f125211 */ /* 0x040fe400078208ff */
[CCC-:B------:R-:W-:Y:S01]  /*1f3c0*/  @!P3 LEA.HI.X R169, R15.reuse, R239.reuse, R2.reuse, 0x1, P0 ;  /* 0x000000ef0fa9b211 */ /* 0x1c0fe200000f0c02 */
[----:B------:R-:W-:Y:S01]  /*1f3d0*/  @!PT LDS RZ, [RZ] ;  /* 0x00000000fffff984 */ /* 0x000fe20000000800 */
[----:B------:R-:W-:Y:S01]  /*1f3e0*/  @!PT LDS RZ, [RZ] ;  /* 0x00000000fffff984 */ /* 0x000fe20000000800 */
[----:B------:R-:W-:Y:S01]  /*1f3f0*/  @!PT LDS RZ, [RZ] ;  /* 0x00000000fffff984 */ /* 0x000fe20000000800 */
[----:B------:R1:W-:Y:S01]  /*1f400*/  @!P3 LDGSTS.E.BYPASS.LTC128B.128 [R245+0x8000], [R180.64] ;  /* 0x08000000b4f5bfae */ /* 0x0003e2000b901d44 */
[----:B------:R-:W-:-:S02]  /*1f410*/  @P6 LEA.HI.X R25, R15, R239, R2, 0x1, P2 ;  /* 0x000000ef0f196211 */ /* 0x000fc400010f0c02 */
[C---:B------:R-:W-:Y:S01]  /*1f420*/  @P4 LEA R14, P0, R15.reuse, R238, 0x1 ;  /* 0x000000ee0f0e4211 */ /* 0x040fe200078008ff */
[----:B------:R1:W-:Y:S01]  /*1f430*/  @P3 STS.128 [R245+0x8000], RZ ;  /* 0x008000fff5003388 */ /* 0x0003e20000000c00 */
[CC--:B------:R-:W-:Y:S02]  /*1f440*/  IADD3 R0, P2, R15.reuse, R236.reuse, RZ ;  /* 0x000000ec0f007210 */ /* 0x0c0fe40007f5e0ff */
[CCC-:B------:R-:W-:Y:S01]  /*1f450*/  @P5 LEA.HI.X R19, R15.reuse, R239.reuse, R2.reuse, 0x1, P1 ;  /* 0x000000ef0f135211 */ /* 0x1c0fe200008f0c02 */
[----:B------:R-:W-:Y:S01]  /*1f460*/  @!PT LDS RZ, [RZ] ;  /* 0x00000000fffff984 */ /* 0x000fe20000000800 */
[----:B------:R-:W-:Y:S01]  /*1f470*/  @!PT LDS RZ, [RZ] ;  /* 0x00000000fffff984 */ /* 0x000fe20000000800 */
[----:B------:R-:W-:Y:S01]  /*1f480*/  @!PT LDS RZ, [RZ] ;  /* 0x00000000fffff984 */ /* 0x000fe20000000800 */
[----:B------:R1:W-:Y:S01]  /*1f490*/  @P6 LDGSTS.E.BYPASS.LTC128B.128 [R245+0xa000], [R180.64+0x80] ;  /* 0x0a000080b4f56fae */ /* 0x0003e2000b901d44 */
[----:B------:R-:W-:Y:S01]  /*1f4a0*/  @P4 LEA.HI.X R15, R15, R239, R2, 0x1, P0 ;  /* 0x000000ef0f0f4211 */ /* 0x000fe200000f0c02 */
[----:B------:R-:W-:Y:S01]  /*1f4b0*/  IMAD.X R2, R2, 0x1, R237, P2 ;  /* 0x0000000102027824 */ /* 0x000fe200010e06ed */
[----:B------:R-:W-:Y:S01]  /*1f4c0*/  @!P3 IADD3 R17, P1, R17, R236, RZ ;  /* 0x000000ec1111b210 */ /* 0x000fe20007f3e0ff */
[----:B------:R1:W-:Y:S01]  /*1f4d0*/  @!P6 STS.128 [R245+0xa000], RZ ;  /* 0x00a000fff500e388 */ /* 0x0003e20000000c00 */
[----:B------:R-:W-:-:S02]  /*1f4e0*/  @P6 LEA R204, P2, R0, R238, 0x1 ;  /* 0x000000ee00cc6211 */ /* 0x000fc400078408ff */
[-C--:B------:R-:W-:Y:S01]  /*1f4f0*/  @!P3 LEA R198, P0, R0, R238.reuse, 0x1 ;  /* 0x000000ee00c6b211 */ /* 0x080fe200078008ff */
[----:B------:R-:W-:Y:S01]  /*1f500*/  @!P3 IMAD.X R8, R8, 0x1, R237, P1 ;  /* 0x000000010808b824 */ /* 0x000fe200008e06ed */
[CC--:B------:R-:W-:Y:S01]  /*1f510*/  @P6 LEA.HI.X R205, R0.reuse, R239.reuse, R2, 0x1, P2 ;  /* 0x000000ef00cd6211 */ /* 0x0c0fe200010f0c02 */
[----:B------:R-:W-:Y:S01]  /*1f520*/  @!PT LDS RZ, [RZ] ;  /* 0x00000000fffff984 */ /* 0x000fe20000000800 */
[----:B------:R-:W-:Y:S01]  /*1f530*/  @!PT LDS RZ, [RZ] ;  /* 0x00000000fffff984 */ /* 0x000fe20000000800 */
[----:B------:R-:W-:Y:S01]  /*1f540*/  @!PT LDS RZ, [RZ] ;  /* 0x00000000fffff984 */ /* 0x000fe20000000800 */
[----:B------:R1:W-:Y:S01]  /*1f550*/  @P5 LDGSTS.E.BYPASS.LTC128B.128 [R245+0xc000], [R180.64+0x100] ;  /* 0x0c000100b4f55fae */ /* 0x0003e2000b901d44 */
[CC--:B------:R-:W-:Y:S02]  /*1f560*/  @!P3 LEA R16, P2, R17.reuse, R238.reuse, 0x1 ;  /* 0x000000ee1110b211 */ /* 0x0c0fe400078408ff */
[CC--:B------:R-:W-:Y:S01]  /*1f570*/  @P5 LEA R202, P1, R0.reuse, R238.reuse, 0x1 ;  /* 0x000000ee00ca5211 */ /* 0x0c0fe200078208ff */
[----:B------:R1:W-:Y:S01]  /*1f580*/  @!P5 STS.128 [R245+0xc000], RZ ;  /* 0x00c000fff500d388 */ /* 0x0003e20000000c00 */
[-C--:B------:R-:W-:Y:S02]  /*1f590*/  @!P3 LEA.HI.X R17, R17, R239.reuse, R8, 0x1, P2 ;  /* 0x000000ef1111b211 */ /* 0x080fe400010f0c08 */
[CC--:B------:R-:W-:Y:S01]  /*1f5a0*/  @!P3 LEA.HI.X R199, R0.reuse, R239.reuse, R2, 0x1, P0 ;  /* 0x000000ef00c7b211 */ /* 0x0c0fe200000f0c02 */
[----:B------:R-:W-:Y:S01]  /*1f5b0*/  @!PT LDS RZ, [RZ] ;  /* 0x00000000fffff984 */ /* 0x000fe20000000800 */
[----:B------:R-:W-:Y:S01]  /*1f5c0*/  @!PT LDS RZ, [RZ] ;  /* 0x00000000fffff984 */ /* 0x000fe20000000800 */
[----:B------:R-:W-:Y:S01]  /*1f5d0*/  @!PT LDS RZ, [RZ] ;  /* 0x00000000fffff984 */ /* 0x000fe20000000800 */
[----:B------:R1:W-:Y:S01]  /*1f5e0*/  @P4 LDGSTS.E.BYPASS.LTC128B.128 [R245+0xe000], [R180.64+0x180] ;  /* 0x0e000180b4f54fae */ /* 0x0003e2000b901d44 */
[C---:B------:R-:W-:Y:S01]  /*1f5f0*/  @P4 LEA R200, P0, R0.reuse, R238, 0x1 ;  /* 0x000000ee00c84211 */ /* 0x040fe200078008ff */
[----:B------:R-:W-:Y:S01]  /*1f600*/  IMAD.MOV.U32 R238, RZ, RZ, R180 ;  /* 0x000000ffffee7224 */ /* 0x000fe200078e00b4 */
[CCC-:B------:R-:W-:Y:S01]  /*1f610*/  @P5 LEA.HI.X R203, R0.reuse, R239.reuse, R2.reuse, 0x1, P1 ;  /* 0x000000ef00cb5211 */ /* 0x1c0fe200008f0c02 */
[----:B------:R1:W-:Y:S01]  /*1f620*/  @!P4 STS.128 [R245+0xe000], RZ ;  /* 0x00e000fff500c388 */ /* 0x0003e20000000c00 */
[----:B------:R-:W-:Y:S01]  /*1f630*/  @P4 LEA.HI.X R201, R0, R239, R2, 0x1, P0 ;  /* 0x000000ef00c94211 */ /* 0x000fe200000f0c02 */
[----:B------:R-:W-:-:S02]  /*1f640*/  IMAD.MOV.U32 R239, RZ, RZ, R181 ;  /* 0x000000ffffef7224 */ /* 0x000fc400078e00b5 */
        /* <DEDUP_REMOVED lines=61> */
.L_x_1110:
[----:B------:R-:W-:Y:S05]  /*1fa20*/  BSYNC B1 ;  /* 0x0000000000017941 */ /* 0x000fea0003800000 */
.L_x_1109:
[----:B------:R-:W-:Y:S01]  /*1fa30*/  ULDC.64 UR4, c[0x0][0x118] ;  /* 0x0000460000047ab9 */ /* 0x000fe20000000a00 */
[----:B------:R-:W-:Y:S01]  /*1fa40*/  FMNMX.FTZ R0, R164, R13, !PT ;  /* 0x0000000da4007209 */ /* 0x000fe20007810000 */
[----:B------:R-:W2:Y:S01]  /*1fa50*/  LD.E R170, [R196.64+0xdc] ;  /* 0x0000dc04c4aa7980 */ /* 0x000ea2000c101900 */
[----:B------:R-:W-:-:S02]  /*1fa60*/  FMNMX.FTZ R2, R3, R10, !PT ;  /* 0x0000000a03027209 */ /* 0x000fc40007810000 */
[----:B-1----:R-:W-:Y:S01]  /*1fa70*/  FMNMX.FTZ R15, R9, R0, !PT ;  /* 0x00000000090f7209 */ /* 0x002fe20007810000 */
[----:B------:R-:W-:Y:S01]  /*1fa80*/  LDSM.16.MT88.4 R24, [R230+0x11000] ;  /* 0x01100000e618783b */ /* 0x000fe20000004200 */
[----:B------:R-:W-:Y:S02]  /*1fa90*/  FMNMX.FTZ R17, R11, R2, !PT ;  /* 0x000000020b117209 */ /* 0x000fe40007810000 */
[----:B------:R-:W-:-:S04]  /*1faa0*/  FMNMX.FTZ R0, R4, R15, !PT ;  /* 0x0000000f04007209 */ /* 0x000fc80007810000 */
[----:B------:R-:W-:-:S04]  /*1fab0*/  FMNMX.FTZ R15, R5, R0, !PT ;  /* 0x00000000050f7209 */ /* 0x000fc80007810000 */
[----:B------:R-:W-:-:S04]  /*1fac0*/  FMNMX.FTZ R15, R176, R15, !PT ;  /* 0x0000000fb00f7209 */ /* 0x000fc80007810000 */
[----:B------:R-:W-:-:S04]  /*1fad0*/  FMNMX.FTZ R0, R22, R15, !PT ;  /* 0x0000000f16007209 */ /* 0x000fc80007810000 */
        /* <DEDUP_REMOVED lines=20> */
[----:B------:R-:W1:Y:S01]  /*1fc20*/  SHFL.BFLY PT, R17, R2, 0x2, 0x1f ;  /* 0x0c401f0002117f89 */ /* 0x000e6200000e0000 */
[----:B------:R-:W-:-:S04]  /*1fc30*/  FMNMX.FTZ R15, R171, R0, !PT ;  /* 0x00000000ab0f7209 */ /* 0x000fc80007810000 */
[----:B------:R-:W-:-:S04]  /*1fc40*/  FMNMX.FTZ R15, R30, R15, !PT ;  /* 0x0000000f1e0f7209 */ /* 0x000fc80007810000 */
[----:B------:R-:W-:-:S04]  /*1fc50*/  FMNMX.FTZ R0, R28, R15, !PT ;  /* 0x0000000f1c007209 */ /* 0x000fc80007810000 */
[----:B------:R-:W-:-:S05]  /*1fc60*/  FMNMX.FTZ R0, R29, R0, !PT ;  /* 0x000000001d007209 */ /* 0x000fca0007810000 */
[----:B------:R-:W3:Y:S01]  /*1fc70*/  SHFL.BFLY PT, R15, R0, 0x2, 0x1f ;  /* 0x0c401f00000f7f89 */ /* 0x000ee200000e0000 */
[----:B-1----:R-:W-:-:S05]  /*1fc80*/  FMNMX.FTZ R17, R2, R17, !PT ;  /* 0x0000001102117209 */ /* 0x002fca0007810000 */
[----:B------:R-:W1:Y:S01]  /*1fc90*/  SHFL.BFLY PT, R168, R17, 0x1, 0x1f ;  /* 0x0c201f0011a87f89 */ /* 0x000e6200000e0000 */
[----:B---3--:R-:W-:-:S05]  /*1fca0*/  FMNMX.FTZ R15, R0, R15, !PT ;  /* 0x0000000f000f7209 */ /* 0x008fca0007810000 */
[----:B------:R-:W3:Y:S01]  /*1fcb0*/  SHFL.BFLY PT, R166, R15, 0x1, 0x1f ;  /* 0x0c201f000fa67f89 */ /* 0x000ee200000e0000 */
[----:B-1----:R-:W-:-:S03]  /*1fcc0*/  FMNMX.FTZ R168, R17, R168, !PT ;  /* 0x000000a811a87209 */ /* 0x002fc60007810000 */
[----:B------:R-:W-:Y:S01]  /*1fcd0*/  LDSM.16.MT88.4 R16, [R233+0x10000] ;  /* 0x01000000e910783b */ /* 0x000fe20000004200 */
[----:B------:R-:W-:Y:S02]  /*1fce0*/  FSETP.NEU.FTZ.AND P1, PT, R168, -INF , PT ;  /* 0xff800000a800780b */ /* 0x000fe40003f3d000 */
[----:B---3--:R-:W-:-:S04]  /*1fcf0*/  FMNMX.FTZ R166, R15, R166, !PT ;  /* 0x000000a60fa67209 */ /* 0x008fc80007810000 */
[----:B------:R-:W-:Y:S01]  /*1fd00*/  FSETP.NEU.FTZ.AND P0, PT, R166, -INF , PT ;  /* 0xff800000a600780b */ /* 0x000fe20003f1d000 */
[C---:B--2---:R-:W-:Y:S02]  /*1fd10*/  FMUL.FTZ R179, R170.reuse, R168 ;  /* 0x000000a8aab37220 */ /* 0x044fe40000410000 */
[----:B------:R-:W-:-:S03]  /*1fd20*/  FMUL.FTZ R31, R170, R166 ;  /* 0x000000a6aa1f7220 */ /* 0x000fc60000410000 */
[----:B------:R-:W-:Y:S02]  /*1fd30*/  FSEL R179, R179, RZ, P1 ;  /* 0x000000ffb3b37208 */ /* 0x000fe40000800000 */
[----:B------:R-:W-:-:S03]  /*1fd40*/  FSEL R31, R31, RZ, P0 ;  /* 0x000000ff1f1f7208 */ /* 0x000fc60000000000 */
[-CC-:B------:R-:W-:Y:S02]  /*1fd50*/  FFMA.FTZ R165, R13, R170.reuse, -R179.reuse ;  /* 0x000000aa0da57223 */ /* 0x180fe400000108b3 */
[-C--:B------:R-:W-:Y:S01]  /*1fd60*/  FFMA.FTZ R35, R9, R170.reuse, -R179 ;  /* 0x000000aa09237223 */ /* 0x080fe200000108b3 */
[----:B------:R-:W1:Y:S01]  /*1fd70*/  LDSM.16.MT88.4 R12, [R232+0x10000] ;  /* 0x01000000e80c783b */ /* 0x000e620000004200 */
[-CC-:B------:R-:W-:Y:S02]  /*1fd80*/  FFMA.FTZ R32, R10, R170.reuse, -R31.reuse ;  /* 0x000000aa0a207223 */ /* 0x180fe4000001081f */
[-C--:B------:R-:W-:Y:S01]  /*1fd90*/  FFMA.FTZ R2, R11, R170.reuse, -R31 ;  /* 0x000000aa0b027223 */ /* 0x080fe2000001081f */
[----:B------:R-:W-:Y:S01]  /*1fda0*/  MUFU.EX2 R165, R165 ;  /* 0x000000a500a57308 */ /* 0x000fe20000000800 */
[----:B------:R-:W2:Y:S01]  /*1fdb0*/  LDSM.16.MT88.4 R8, [R231+0x10000] ;  /* 0x01000000e708783b */ /* 0x000ea20000004200 */
[-CC-:B------:R-:W-:Y:S01]  /*1fdc0*/  FFMA.FTZ R34, R4, R170.reuse, -R179.reuse ;  /* 0x000000aa04227223 */ /* 0x180fe200000108b3 */
[----:B------:R-:W-:Y:S01]  /*1fdd0*/  FSEL R4, R166, RZ, P0 ;  /* 0x000000ffa6047208 */ /* 0x000fe20000000000 */
[-C--:B------:R-:W-:Y:S01]  /*1fde0*/  FFMA.FTZ R33, R5, R170.reuse, -R179 ;  /* 0x000000aa05217223 */ /* 0x080fe200000108b3 */
[----:B------:R-:W-:Y:S01]  /*1fdf0*/  FSEL R5, R168, RZ, P1 ;  /* 0x000000ffa8057208 */ /* 0x000fe20000800000 */
[----:B------:R-:W-:-:S02]  /*1fe00*/  FFMA.FTZ R0, R6, R170, -R31 ;  /* 0x000000aa06007223 */ /* 0x000fc4000001081f */
[----:B------:R-:W-:Y:S01]  /*1fe10*/  FADD.FTZ R3, R3, -R4 ;  /* 0x8000000403037221 */ /* 0x000fe20000010000 */
[----:B------:R-:W3:Y:S01]  /*1fe20*/  MUFU.EX2 R35, R35 ;  /* 0x0000002300237308 */ /* 0x000ee20000000800 */
[----:B------:R-:W-:Y:S02]  /*1fe30*/  FADD.FTZ R5, R164, -R5 ;  /* 0x80000005a4057221 */ /* 0x000fe40000010000 */
[-C--:B------:R-:W-:Y:S02]  /*1fe40*/  FFMA.FTZ R169, R7, R170.reuse, -R31 ;  /* 0x000000aa07a97223 */ /* 0x080fe4000001081f */
[C---:B------:R-:W-:Y:S02]  /*1fe50*/  FMUL.FTZ R164, R170.reuse, R5 ;  /* 0x00000005aaa47220 */ /* 0x040fe40000410000 */
[----:B------:R-:W-:Y:S01]  /*1fe60*/  FMUL.FTZ R3, R170, R3 ;  /* 0x00000003aa037220 */ /* 0x000fe20000410000 */
[----:B------:R-:W-:Y:S01]  /*1fe70*/  MUFU.EX2 R34, R34 ;  /* 0x0000002200227308 */ /* 0x000fe20000000800 */
[----:B------:R-:W-:-:S02]  /*1fe80*/  FFMA.FTZ R174, R176, R170, -R179 ;  /* 0x000000aab0ae7223 */ /* 0x000fc400000108b3 */
[-CC-:B------:R-:W-:Y:S02]  /*1fe90*/  FFMA.FTZ R181, R22, R170.reuse, -R179.reuse ;  /* 0x000000aa16b57223 */ /* 0x180fe400000108b3 */
[-CC-:B------:R-:W-:Y:S02]  /*1fea0*/  FFMA.FTZ R176, R21, R170.reuse, -R179.reuse ;  /* 0x000000aa15b07223 */ /* 0x180fe400000108b3 */
[-C--:B------:R-:W-:Y:S01]  /*1feb0*/  FFMA.FTZ R183, R20, R170.reuse, -R179 ;  /* 0x000000aa14b77223 */ /* 0x080fe200000108b3 */
[----:B------:R-:W4:Y:S01]  /*1fec0*/  MUFU.EX2 R33, R33 ;  /* 0x0000002100217308 */ /* 0x000f220000000800 */
[----:B---3--:R-:W-:Y:S01]  /*1fed0*/  F2FP.PACK_AB R4, R35, R165 ;  /* 0x000000a52304723e */ /* 0x008fe200000000ff */
[----:B------:R-:W-:Y:S01]  /*1fee0*/  LDSM.16.MT88.4 R20, [R230+0x16000] ;  /* 0x01600000e614783b */ /* 0x000fe20000004200 */
[-CC-:B------:R-:W-:Y:S02]  /*1fef0*/  FFMA.FTZ R178, R178, R170.reuse, -R31.reuse ;  /* 0x000000aab2b27223 */ /* 0x180fe4000001081f */
[----:B------:R-:W-:-:S02]  /*1ff00*/  FFMA.FTZ R185, R185, R170, -R31 ;  /* 0x000000aab9b97223 */ /* 0x000fc4000001081f */
[-CC-:B------:R-:W-:Y:S01]  /*1ff10*/  FFMA.FTZ R180, R195, R170.reuse, -R31.reuse ;  /* 0x000000aac3b47223 */ /* 0x180fe2000001081f */
[----:B------:R-:W-:Y:S01]  /*1ff20*/  MUFU.EX2 R32, R32 ;  /* 0x0000002000207308 */ /* 0x000fe20000000800 */
[-C--:B------:R-:W-:Y:S02]  /*1ff30*/  FFMA.FTZ R187, R187, R170.reuse, -R31 ;  /* 0x000000aabbbb7223 */ /* 0x080fe4000001081f */
[-C--:B------:R-:W-:Y:S02]  /*1ff40*/  FFMA.FTZ R196, R191, R170.reuse, -R179 ;  /* 0x000000aabfc47223 */ /* 0x080fe400000108b3 */
[-C--:B------:R-:W-:Y:S02]  /*1ff50*/  FFMA.FTZ R195, R186, R170.reuse, -R31 ;  /* 0x000000aabac37223 */ /* 0x080fe4000001081f */
[--C-:B------:R-:W-:Y:S01]  /*1ff60*/  FFMA.FTZ R193, R193, R170, -R179.reuse ;  /* 0x000000aac1c17223 */ /* 0x100fe200000108b3 */
[----:B------:R-:W3:Y:S01]  /*1ff70*/  MUFU.EX2 R2, R2 ;  /* 0x0000000200027308 */ /* 0x000ee20000000800 */
[----:B----4-:R-:W-:Y:S01]  /*1ff80*/  F2FP.PACK_AB R6, R33, R34 ;  /* 0x000000222106723e */ /* 0x010fe200000000ff */
[----:B------:R-:W-:-:S02]  /*1ff90*/  FFMA.FTZ R191, R194, R170, -R179 ;  /* 0x000000aac2bf7223 */ /* 0x000fc400000108b3 */
[-C--:B------:R-:W-:Y:S02]  /*1ffa0*/  FFMA.FTZ R192, R192, R170.reuse, -R179 ;  /* 0x000000aac0c07223 */ /* 0x080fe400000108b3 */
[-CC-:B------:R-:W-:Y:S02]  /*1ffb0*/  FFMA.FTZ R184, R184, R170.reuse, -R31.reuse ;  /* 0x000000aab8b87223 */ /* 0x180fe4000001081f */
[----:B------:R-:W-:Y:S01]  /*1ffc0*/  MUFU.EX2 R0, R0 ;  /* 0x0000000000007308 */ /* 0x000fe20000000800 */
[-CC-:B------:R-:W-:Y:S02]  /*1ffd0*/  FFMA.FTZ R186, R190, R170.reuse, -R31.reuse ;  /* 0x000000aabeba7223 */ /* 0x180fe4000001081f */
[-C--:B------:R-:W-:Y:S02]  /*1ffe0*/  FFMA.FTZ R197, R182, R170.reuse, -R31 ;  /* 0x000000aab6c57223 */ /* 0x080fe4000001081f */
[-CC-:B------:R-:W-:Y:S02]  /*1fff0*/  FFMA.FTZ R182, R173, R170.reuse, -R179.reuse ;  /* 0x000000aaadb67223 */ /* 0x180fe400000108b3 */
[--C-:B------:R-:W-:Y:S01]  /*20000*/  FFMA.FTZ R172, R172, R170, -R179.reuse ;  /* 0x000000aaacac7223 */ /* 0x100fe200000108b3 */
[----:B------:R-:W4:Y:S01]  /*20010*/  MUFU.EX2 R169, R169 ;  /* 0x000000a900a97308 */ /* 0x000f220000000800 */
[----:B---3--:R-:W-:Y:S01]  /*20020*/  F2FP.PACK_AB R5, R2, R32 ;  /* 0x000000200205723e */ /* 0x008fe200000000ff */
[----:B------:R-:W-:-:S02]  /*20030*/  FFMA.FTZ R177, R177, R170, -R179 ;  /* 0x000000aab1b17223 */ /* 0x000fc400000108b3 */
[-C--:B------:R-:W-:Y:S02]  /*20040*/  FFMA.FTZ R175, R175, R170.reuse, -R179 ;  /* 0x000000aaafaf7223 */ /* 0x080fe400000108b3 */
[-CC-:B------:R-:W-:Y:S02]  /*20050*/  FFMA.FTZ R171, R171, R170.reuse, -R31.reuse ;  /* 0x000000aaabab7223 */ /* 0x180fe4000001081f */
[----:B------:R-:W3:Y:S01]  /*20060*/  MUFU.EX2 R164, R164 ;  /* 0x000000a400a47308 */ /* 0x000ee20000000800 */
[-CC-:B------:R-:W-:Y:S02]  /*20070*/  FFMA.FTZ R190, R30, R170.reuse, -R31.reuse ;  /* 0x000000aa1ebe7223 */ /* 0x180fe4000001081f */
[-CC-:B------:R-:W-:Y:S02]  /*20080*/  FFMA.FTZ R173, R28, R170.reuse, -R31.reuse ;  /* 0x000000aa1cad7223 */ /* 0x180fe4000001081f */
[----:B------:R-:W-:Y:S02]  /*20090*/  FFMA.FTZ R170, R29, R170, -R31 ;  /* 0x000000aa1daa7223 */ /* 0x000fe4000001081f */
[----:B------:R-:W-:Y:S01]  /*200a0*/  LDSM.16.MT88.4 R28, [R230+0x11800] ;  /* 0x01180000e61c783b */ /* 0x000fe20000004200 */
[----:B------:R-:W5:Y:S01]  /*200b0*/  MUFU.EX2 R3, R3 ;  /* 0x0000000300037308 */ /* 0x000f620000000800 */
[----:B----4-:R-:W-:Y:S01]  /*200c0*/  F2FP.PACK_AB R7, R169, R0 ;  /* 0x00000000a907723e */ /* 0x010fe200000000ff */
[----:B---3--:R-:W-:-:S06]  /*200d0*/  FMUL.FTZ R36, R36, R164 ;  /* 0x000000a424247220 */ /* 0x008fcc0000410000 */
[----:B------:R-:W-:Y:S01]  /*200e0*/  MUFU.EX2 R174, R174 ;  /* 0x000000ae00ae7308 */ /* 0x000fe20000000800 */
[-C--:B------:R-:W-:Y:S02]  /*200f0*/  FMUL.FTZ R37, R37, R164.reuse ;  /* 0x000000a425257220 */ /* 0x080fe40000410000 */
[-C--:B------:R-:W-:Y:S02]  /*20100*/  FMUL.FTZ R40, R40, R164.reuse ;  /* 0x000000a428287220 */ /* 0x080fe40000410000 */
[----:B------:R-:W-:Y:S02]  /*20110*/  FMUL.FTZ R41, R41, R164 ;  /* 0x000000a429297220 */ /* 0x000fe40000410000 */
[-C--:B-----5:R-:W-:Y:S01]  /*20120*/  FMUL.FTZ R38, R38, R3.reuse ;  /* 0x0000000326267220 */ /* 0x0a0fe20000410000 */
[----:B------:R-:W3:Y:S01]  /*20130*/  MUFU.EX2 R181, R181 ;  /* 0x000000b500b57308 */ /* 0x000ee20000000800 */
[-C--:B------:R-:W-:Y:S02]  /*20140*/  FMUL.FTZ R39, R39, R3.reuse ;  /* 0x0000000327277220 */ /* 0x080fe40000410000 */
[----:B------:R-:W-:-:S02]  /*20150*/  FMUL.FTZ R42, R42, R3 ;  /* 0x000000032a2a7220 */ /* 0x000fc40000410000 */
[-C--:B------:R-:W-:Y:S02]  /*20160*/  FMUL.FTZ R43, R43, R3.reuse ;  /* 0x000000032b2b7220 */ /* 0x080fe40000410000 */
[-C--:B------:R-:W-:Y:S01]  /*20170*/  FMUL.FTZ R44, R44, R164.reuse ;  /* 0x000000a42c2c7220 */ /* 0x080fe20000410000 */
[C---:B-1----:R-:W-:Y:S01]  /*20180*/  HMMA.16816.F32 R36, R4.reuse, R12, R36 ;  /* 0x0000000c0424723c */ /* 0x042fe20000001824 */
[-C--:B------:R-:W-:Y:S01]  /*20190*/  FMUL.FTZ R45, R45, R164.reuse ;  /* 0x000000a42d2d7220 */ /* 0x080fe20000410000 */
[----:B------:R-:W-:Y:S01]  /*201a0*/  MUFU.EX2 R176, R176 ;  /* 0x000000b000b07308 */ /* 0x000fe20000000800 */
[-C--:B------:R-:W-:Y:S02]  /*201b0*/  FMUL.FTZ R46, R46, R3.reuse ;  /* 0x000000032e2e7220 */ /* 0x080fe40000410000 */
[-C--:B------:R-:W-:Y:S02]  /*201c0*/  FMUL.FTZ R47, R47, R3.reuse ;  /* 0x000000032f2f7220 */ /* 0x080fe40000410000 */
[-C--:B------:R-:W-:Y:S01]  /*201d0*/  FMUL.FTZ R48, R48, R164.reuse ;  /* 0x000000a430307220 */ /* 0x080fe20000410000 */
[----:B------:R-:W-:Y:S01]  /*201e0*/  HMMA.16816.F32 R40, R4, R14, R40 ;  /* 0x0000000e0428723c */ /* 0x000fe20000001828 */
[----:B------:R-:W-:Y:S01]  /*201f0*/  FMUL.FTZ R49, R49, R164 ;  /* 0x000000a431317220 */ /* 0x000fe20000410000 */
[----:B------:R-:W1:Y:S01]  /*20200*/  LDSM.16.MT88.4 R12, [R233+0x12000] ;  /* 0x01200000e90c783b */ /* 0x000e620000004200 */
[-C--:B------:R-:W-:Y:S01]  /*20210*/  FMUL.FTZ R50, R50, R3.reuse ;  /* 0x0000000332327220 */ /* 0x080fe20000410000 */
[----:B------:R-:W-:Y:S01]  /*20220*/  MUFU.EX2 R183, R183 ;  /* 0x000000b700b77308 */ /* 0x000fe20000000800 */
[----:B------:R-:W-:-:S02]  /*20230*/  FMUL.FTZ R51, R51, R3 ;  /* 0x0000000333337220 */ /* 0x000fc40000410000 */
[-C--:B------:R-:W-:Y:S01]  /*20240*/  FMUL.FTZ R160, R160, R164.reuse ;  /* 0x000000a4a0a07220 */ /* 0x080fe20000410000 */
[C---:B--2---:R-:W-:Y:S01]  /*20250*/  HMMA.16816.F32 R44, R4.reuse, R8, R44 ;  /* 0x00000008042c723c */ /* 0x044fe2000000182c */
[-C--:B------:R-:W-:Y:S02]  /*20260*/  FMUL.FTZ R161, R161, R164.reuse ;  /* 0x000000a4a1a17220 */ /* 0x080fe40000410000 */
[-C--:B------:R-:W-:Y:S01]  /*20270*/  FMUL.FTZ R162, R162, R3.reuse ;  /* 0x00000003a2a27220 */ /* 0x080fe20000410000 */
[----:B------:R-:W-:Y:S01]  /*20280*/  MUFU.EX2 R178, R178 ;  /* 0x000000b200b27308 */ /* 0x000fe20000000800 */
[-C--:B------:R-:W-:Y:S02]  /*20290*/  FMUL.FTZ R163, R163, R3.reuse ;  /* 0x00000003a3a37220 */ /* 0x080fe40000410000 */
[-C--:B------:R-:W-:Y:S01]  /*202a0*/  FMUL.FTZ R156, R156, R164.reuse ;  /* 0x000000a49c9c7220 */ /* 0x080fe20000410000 */
[----:B------:R-:W-:Y:S01]  /*202b0*/  HMMA.16816.F32 R48, R4, R10, R48 ;  /* 0x0000000a0430723c */ /* 0x000fe20000001830 */
[----:B------:R-:W-:Y:S01]  /*202c0*/  FMUL.FTZ R157, R157, R164 ;  /* 0x000000a49d9d7220 */ /* 0x000fe20000410000 */
[----:B------:R-:W2:Y:S01]  /*202d0*/  LDSM.16.MT88.4 R8, [R232+0x12000] ;  /* 0x01200000e808783b */ /* 0x000ea20000004200 */
[-C--:B------:R-:W-:Y:S01]  /*202e0*/  FMUL.FTZ R158, R158, R3.reuse ;  /* 0x000000039e9e7220 */ /* 0x080fe20000410000 */
[----:B------:R-:W4:Y:S01]  /*202f0*/  MUFU.EX2 R185, R185 ;  /* 0x000000b900b97308 */ /* 0x000f220000000800 */
[----:B------:R-:W-:-:S02]  /*20300*/  FMUL.FTZ R159, R159, R3 ;  /* 0x000000039f9f7220 */ /* 0x000fc40000410000 */
[-C--:B------:R-:W-:Y:S01]  /*20310*/  FMUL.FTZ R60, R60, R164.reuse ;  /* 0x000000a43c3c7220 */ /* 0x080fe20000410000 */
[C---:B------:R-:W-:Y:S01]  /*20320*/  HMMA.16816.F32 R160, R4.reuse, R16, R160 ;  /* 0x0000001004a0723c */ /* 0x040fe200000018a0 */
[-C--:B------:R-:W-:Y:S02]  /*20330*/  FMUL.FTZ R61, R61, R164.reuse ;  /* 0x000000a43d3d7220 */ /* 0x080fe40000410000 */
[-C--:B------:R-:W-:Y:S01]  /*20340*/  FMUL.FTZ R62, R62, R3.reuse ;  /* 0x000000033e3e7220 */ /* 0x080fe20000410000 */
[----:B------:R-:W-:Y:S01]  /*20350*/  MUFU.EX2 R180, R180 ;  /* 0x000000b400b47308 */ /* 0x000fe20000000800 */
[----:B------:R-:W-:Y:S02]  /*20360*/  FMUL.FTZ R63, R63, R3 ;  /* 0x000000033f3f7220 */ /* 0x000fe40000410000 */
[-C--:B------:R-:W-:Y:S01]  /*20370*/  FMUL.FTZ R64, R64, R164.reuse ;  /* 0x000000a440407220 */ /* 0x080fe20000410000 */
[----:B------:R-:W-:Y:S01]  /*20380*/  HMMA.16816.F32 R156, R4, R18, R156 ;  /* 0x00000012049c723c */ /* 0x000fe2000000189c */
[----:B------:R-:W5:Y:S01]  /*20390*/  LDSM.16.MT88.4 R16, [R230+0x10000] ;  /* 0x01000000e610783b */ /* 0x000f620000004200 */
[----:B------:R-:W-:-:S02]  /*203a0*/  FMUL.FTZ R65, R65, R164 ;  /* 0x000000a441417220 */ /* 0x000fc40000410000 */
[-C--:B------:R-:W-:Y:S01]  /*203b0*/  FMUL.FTZ R66, R66, R3.reuse ;  /* 0x0000000342427220 */ /* 0x080fe20000410000 */
[----:B------:R-:W2:Y:S01]  /*203c0*/  MUFU.EX2 R187, R187 ;  /* 0x000000bb00bb7308 */ /* 0x000ea20000000800 */
[-C--:B------:R-:W-:Y:S02]  /*203d0*/  FMUL.FTZ R67, R67, R3.reuse ;  /* 0x0000000343437220 */ /* 0x080fe40000410000 */
[-C--:B------:R-:W-:Y:S02]  /*203e0*/  FMUL.FTZ R68, R68, R164.reuse ;  /* 0x000000a444447220 */ /* 0x080fe40000410000 */
[----:B------:R-:W-:Y:S01]  /*203f0*/  FMUL.FTZ R69, R69, R164 ;  /* 0x000000a445457220 */ /* 0x000fe20000410000 */
[----:B-1----:R-:W-:Y:S01]  /*20400*/  HMMA.16816.F32 R60, R4, R12, R60 ;  /* 0x0000000c043c723c */ /* 0x002fe2000000183c */
[-C--:B------:R-:W-:Y:S01]  /*20410*/  FMUL.FTZ R70, R70, R3.reuse ;  /* 0x0000000346467220 */ /* 0x080fe20000410000 */
[----:B------:R-:W-:Y:S01]  /*20420*/  MUFU.EX2 R193, R193 ;  /* 0x000000c100c17308 */ /* 0x000fe20000000800 */
[----:B------:R-:W-:-:S02]  /*20430*/  FMUL.FTZ R71, R71, R3 ;  /* 0x0000000347477220 */ /* 0x000fc40000410000 */
[-C--:B------:R-:W-:Y:S02]  /*20440*/  FMUL.FTZ R72, R72, R164.reuse ;  /* 0x000000a448487220 */ /* 0x080fe40000410000 */
[-C--:B------:R-:W-:Y:S01]  /*20450*/  FMUL.FTZ R73, R73, R164.reuse ;  /* 0x000000a449497220 */ /* 0x080fe20000410000 */
[C---:B------:R-:W-:Y:S01]  /*20460*/  HMMA.16816.F32 R64, R4.reuse, R14, R64 ;  /* 0x0000000e0440723c */ /* 0x040fe20000001840 */
[-C--:B------:R-:W-:Y:S01]  /*20470*/  FMUL.FTZ R74, R74, R3.reuse ;  /* 0x000000034a4a7220 */ /* 0x080fe20000410000 */
[----:B------:R-:W1:Y:S01]  /*20480*/  LDSM.16.MT88.4 R12, [R230+0x12000] ;  /* 0x01200000e60c783b */ /* 0x000e620000004200 */
[-C--:B------:R-:W-:Y:S01]  /*20490*/  FMUL.FTZ R75, R75, R3.reuse ;  /* 0x000000034b4b7220 */ /* 0x080fe20000410000 */
[----:B------:R-:W1:Y:S01]  /*204a0*/  MUFU.EX2 R196, R196 ;  /* 0x000000c400c47308 */ /* 0x000e620000000800 */
[-C--:B------:R-:W-:Y:S02]  /*204b0*/  FMUL.FTZ R52, R52, R164.reuse ;  /* 0x000000a434347220 */ /* 0x080fe40000410000 */
[----:B------:R-:W-:Y:S01]  /*204c0*/  FMUL.FTZ R53, R53, R164 ;  /* 0x000000a435357220 */ /* 0x000fe20000410000 */
[----:B--2---:R-:W-:Y:S01]  /*204d0*/  HMMA.16816.F32 R68, R4, R8, R68 ;  /* 0x000000080444723c */ /* 0x004fe20000001844 */
[----:B------:R-:W-:-:S02]  /*204e0*/  FMUL.FTZ R54, R54, R3 ;  /* 0x0000000336367220 */ /* 0x000fc40000410000 */
[-C--:B------:R-:W-:Y:S01]  /*204f0*/  FMUL.FTZ R55, R55, R3.reuse ;  /* 0x0000000337377220 */ /* 0x080fe20000410000 */
[----:B------:R-:W-:Y:S01]  /*20500*/  MUFU.EX2 R191, R191 ;  /* 0x000000bf00bf7308 */ /* 0x000fe20000000800 */
[-C--:B------:R-:W-:Y:S02]  /*20510*/  FMUL.FTZ R56, R56, R164.reuse ;  /* 0x000000a438387220 */ /* 0x080fe40000410000 */
[-C--:B------:R-:W-:Y:S01]  /*20520*/  FMUL.FTZ R57, R57, R164.reuse ;  /* 0x000000a439397220 */ /* 0x080fe20000410000 */
[----:B------:R-:W-:Y:S01]  /*20530*/  HMMA.16816.F32 R72, R4, R10, R72 ;  /* 0x0000000a0448723c */ /* 0x000fe20000001848 */
[-C--:B------:R-:W-:Y:S01]  /*20540*/  FMUL.FTZ R58, R58, R3.reuse ;  /* 0x000000033a3a7220 */ /* 0x080fe20000410000 */
[----:B------:R-:W2:Y:S01]  /*20550*/  LDSM.16.MT88.4 R8, [R233+0x14000] ;  /* 0x01400000e908783b */ /* 0x000ea20000004200 */
[----:B------:R-:W-:Y:S01]  /*20560*/  FMUL.FTZ R59, R59, R3 ;  /* 0x000000033b3b7220 */ /* 0x000fe20000410000 */
[----:B------:R-:W-:Y:S01]  /*20570*/  MUFU.EX2 R192, R192 ;  /* 0x000000c000c07308 */ /* 0x000fe20000000800 */
[----:B------:R-:W-:-:S02]  /*20580*/  FMUL.FTZ R84, R84, R164 ;  /* 0x000000a454547220 */ /* 0x000fc40000410000 */
[-C--:B------:R-:W-:Y:S01]  /*20590*/  FMUL.FTZ R85, R85, R164.reuse ;  /* 0x000000a455557220 */ /* 0x080fe20000410000 */
[C---:B-----5:R-:W-:Y:S01]  /*205a0*/  HMMA.16816.F32 R52, R4.reuse, R16, R52 ;  /* 0x000000100434723c */ /* 0x060fe20000001834 */
[-C--:B------:R-:W-:Y:S02]  /*205b0*/  FMUL.FTZ R86, R86, R3.reuse ;  /* 0x0000000356567220 */ /* 0x080fe40000410000 */
[-C--:B------:R-:W-:Y:S01]  /*205c0*/  FMUL.FTZ R87, R87, R3.reuse ;  /* 0x0000000357577220 */ /* 0x080fe20000410000 */
[----:B------:R-:W-:Y:S01]  /*205d0*/  MUFU.EX2 R184, R184 ;  /* 0x000000b800b87308 */ /* 0x000fe20000000800 */
[-C--:B------:R-:W-:Y:S02]  /*205e0*/  FMUL.FTZ R88, R88, R164.reuse ;  /* 0x000000a458587220 */ /* 0x080fe40000410000 */
[----:B------:R-:W-:Y:S01]  /*205f0*/  FMUL.FTZ R89, R89, R164 ;  /* 0x000000a459597220 */ /* 0x000fe20000410000 */
[----:B------:R-:W-:Y:S01]  /*20600*/  HMMA.16816.F32 R56, R4, R18, R56 ;  /* 0x000000120438723c */ /* 0x000fe20000001838 */
[----:B------:R-:W5:Y:S01]  /*20610*/  LDSM.16.MT88.4 R16, [R231+0x12000] ;  /* 0x01200000e710783b */ /* 0x000f620000004200 */
[----:B------:R-:W-:-:S02]  /*20620*/  FMUL.FTZ R90, R90, R3 ;  /* 0x000000035a5a7220 */ /* 0x000fc40000410000 */
[-C--:B------:R-:W-:Y:S01]  /*20630*/  FMUL.FTZ R91, R91, R3.reuse ;  /* 0x000000035b5b7220 */ /* 0x080fe20000410000 */
[----:B------:R-:W2:Y:S01]  /*20640*/  MUFU.EX2 R195, R195 ;  /* 0x000000c300c37308 */ /* 0x000ea20000000800 */
[-C--:B------:R-:W-:Y:S02]  /*20650*/  FMUL.FTZ R92, R92, R164.reuse ;  /* 0x000000a45c5c7220 */ /* 0x080fe40000410000 */
[-C--:B------:R-:W-:Y:S02]  /*20660*/  FMUL.FTZ R93, R93, R164.reuse ;  /* 0x000000a45d5d7220 */ /* 0x080fe40000410000 */
[-C--:B------:R-:W-:Y:S01]  /*20670*/  FMUL.FTZ R94, R94, R3.reuse ;  /* 0x000000035e5e7220 */ /* 0x080fe20000410000 */
[----:B-1----:R-:W-:Y:S01]  /*20680*/  HMMA.16816.F32 R84, R4, R12, R84 ;  /* 0x0000000c0454723c */ /* 0x002fe20000001854 */
[----:B------:R-:W-:Y:S01]  /*20690*/  FMUL.FTZ R95, R95, R3 ;  /* 0x000000035f5f7220 */ /* 0x000fe20000410000 */
        /* <DEDUP_REMOVED lines=9> */
[----:B------:R-:W-:Y:S02]  /*20730*/  FMUL.FTZ R77, R77, R164 ;  /* 0x000000a44d4d7220 */ /* 0x000fe40000410000 */
[-C--:B------:R-:W-:Y:S01]  /*20740*/  FMUL.FTZ R78, R78, R3.reuse ;  /* 0x000000034e4e7220 */ /* 0x080fe20000410000 */
[----:B--2---:R-:W-:Y:S01]  /*20750*/  HMMA.16816.F32 R92, R4, R8, R92 ;  /* 0x00000008045c723c */ /* 0x004fe2000000185c */
[----:B------:R-:W-:-:S02]  /*20760*/  FMUL.FTZ R79, R79, R3 ;  /* 0x000000034f4f7220 */ /* 0x000fc40000410000 */
        /* <DEDUP_REMOVED lines=8> */
[----:B------:R-:W1:Y:S01]  /*207f0*/  MUFU.EX2 R177, R177 ;  /* 0x000000b100b17308 */ /* 0x000e620000000800 */
[----:B------:R-:W-:-:S02]  /*20800*/  FMUL.FTZ R109, R109, R164 ;  /* 0x000000a46d6d7220 */ /* 0x000fc40000410000 */
[-C--:B------:R-:W-:Y:S01]  /*20810*/  FMUL.FTZ R110, R110, R3.reuse ;  /* 0x000000036e6e7220 */ /* 0x080fe20000410000 */
[C---:B-----5:R-:W-:Y:S01]  /*20820*/  HMMA.16816.F32 R76, R4.reuse, R16, R76 ;  /* 0x00000010044c723c */ /* 0x060fe2000000184c */
        /* <DEDUP_REMOVED lines=9> */
[----:B------:R-:W-:Y:S01]  /*208c0*/  MUFU.EX2 R182, R182 ;  /* 0x000000b600b67308 */ /* 0x000fe20000000800 */
        /* <DEDUP_REMOVED lines=23> */
[----:B------:R-:W2:Y:S01]  /*20a40*/  LDSM.16.MT88.4 R8, [R231+0x16000] ;  /* 0x01600000e708783b */ /* 0x000ea20000004200 */
[-C--:B------:R-:W-:Y:S02]  /*20a50*/  FMUL.FTZ R132, R132, R164.reuse ;  /* 0x000000a484847220 */ /* 0x080fe40000410000 */
[----:B------:R-:W-:Y:S01]  /*20a60*/  FMUL.FTZ R133, R133, R164 ;  /* 0x000000a485857220 */ /* 0x000fe20000410000 */
[----:B------:R-:W1:Y:S01]  /*20a70*/  MUFU.EX2 R170, R170 ;  /* 0x000000aa00aa7308 */ /* 0x000e620000000800 */
[----:B------:R-:W-:-:S02]  /*20a80*/  FMUL.FTZ R134, R134, R3 ;  /* 0x0000000386867220 */ /* 0x000fc40000410000 */
[C---:B-----5:R-:W-:Y:S01]  /*20a90*/  HMMA.16816.F32 R100, R4.reuse, R16, R100 ;  /* 0x000000100464723c */ /* 0x060fe20000001864 */
[-C--:B------:R-:W-:Y:S02]  /*20aa0*/  FMUL.FTZ R135, R135, R3.reuse ;  /* 0x0000000387877220 */ /* 0x080fe40000410000 */
[-C--:B------:R-:W-:Y:S02]  /*20ab0*/  FMUL.FTZ R152, R152, R164.reuse ;  /* 0x000000a498987220 */ /* 0x080fe40000410000 */
[----:B------:R-:W-:Y:S02]  /*20ac0*/  FMUL.FTZ R153, R153, R164 ;  /* 0x000000a499997220 */ /* 0x000fe40000410000 */
[-C--:B------:R-:W-:Y:S01]  /*20ad0*/  FMUL.FTZ R154, R154, R3.reuse ;  /* 0x000000039a9a7220 */ /* 0x080fe20000410000 */
[----:B------:R-:W-:Y:S01]  /*20ae0*/  HMMA.16816.F32 R104, R4, R18, R104 ;  /* 0x000000120468723c */ /* 0x000fe20000001868 */
[----:B------:R-:W5:Y:S01]  /*20af0*/  LDSM.16.MT88.4 R16, [R233+0x16000] ;  /* 0x01600000e910783b */ /* 0x000f620000004200 */
[----:B------:R-:W-:-:S02]  /*20b00*/  FMUL.FTZ R155, R155, R3 ;  /* 0x000000039b9b7220 */ /* 0x000fc40000410000 */
[-C--:B------:R-:W-:Y:S02]  /*20b10*/  FMUL.FTZ R136, R136, R164.reuse ;  /* 0x000000a488887220 */ /* 0x080fe40000410000 */
[-C--:B------:R-:W-:Y:S02]  /*20b20*/  FMUL.FTZ R137, R137, R164.reuse ;  /* 0x000000a489897220 */ /* 0x080fe40000410000 */
[-C--:B------:R-:W-:Y:S02]  /*20b30*/  FMUL.FTZ R138, R138, R3.reuse ;  /* 0x000000038a8a7220 */ /* 0x080fe40000410000 */
[----:B------:R-:W-:Y:S01]  /*20b40*/  FMUL.FTZ R139, R139, R3 ;  /* 0x000000038b8b7220 */ /* 0x000fe20000410000 */
[----:B-1----:R-:W-:Y:S01]  /*20b50*/  HMMA.16816.F32 R132, R4, R12, R132 ;  /* 0x0000000c0484723c */ /* 0x002fe20000001884 */
[-C--:B------:R-:W-:Y:S02]  /*20b60*/  FMUL.FTZ R140, R140, R164.reuse ;  /* 0x000000a48c8c7220 */ /* 0x080fe40000410000 */
[----:B------:R-:W-:-:S02]  /*20b70*/  FMUL.FTZ R141, R141, R164 ;  /* 0x000000a48d8d7220 */ /* 0x000fc40000410000 */
[-C--:B------:R-:W-:Y:S02]  /*20b80*/  FMUL.FTZ R142, R142, R3.reuse ;  /* 0x000000038e8e7220 */ /* 0x080fe40000410000 */
[-C--:B------:R-:W-:Y:S01]  /*20b90*/  FMUL.FTZ R143, R143, R3.reuse ;  /* 0x000000038f8f7220 */ /* 0x080fe20000410000 */
[C---:B------:R-:W-:Y:S01]  /*20ba0*/  HMMA.16816.F32 R152, R4.reuse, R14, R152 ;  /* 0x0000000e0498723c */ /* 0x040fe20000001898 */
[-C--:B------:R-:W-:Y:S01]  /*20bb0*/  FMUL.FTZ R124, R124, R164.reuse ;  /* 0x000000a47c7c7220 */ /* 0x080fe20000410000 */
[----:B------:R-:W1:Y:S01]  /*20bc0*/  LDSM.16.MT88.4 R12, [R233+0x10800] ;  /* 0x01080000e90c783b */ /* 0x000e620000004200 */
[-C--:B------:R-:W-:Y:S02]  /*20bd0*/  FMUL.FTZ R125, R125, R164.reuse ;  /* 0x000000a47d7d7220 */ /* 0x080fe40000410000 */
[-C--:B------:R-:W-:Y:S02]  /*20be0*/  FMUL.FTZ R126, R126, R3.reuse ;  /* 0x000000037e7e7220 */ /* 0x080fe40000410000 */
[----:B------:R-:W-:Y:S01]  /*20bf0*/  FMUL.FTZ R127, R127, R3 ;  /* 0x000000037f7f7220 */ /* 0x000fe20000410000 */
[----:B--2---:R-:W-:Y:S01]  /*20c00*/  HMMA.16816.F32 R136, R4, R8, R136 ;  /* 0x000000080488723c */ /* 0x004fe20000001888 */
[----:B------:R-:W-:-:S02]  /*20c10*/  FMUL.FTZ R128, R128, R164 ;  /* 0x000000a480807220 */ /* 0x000fc40000410000 */
[-C--:B------:R-:W-:Y:S02]  /*20c20*/  FMUL.FTZ R129, R129, R164.reuse ;  /* 0x000000a481817220 */ /* 0x080fe40000410000 */
[-C--:B------:R-:W-:Y:S02]  /*20c30*/  FMUL.FTZ R130, R130, R3.reuse ;  /* 0x0000000382827220 */ /* 0x080fe40000410000 */
[-C--:B------:R-:W-:Y:S01]  /*20c40*/  FMUL.FTZ R131, R131, R3.reuse ;  /* 0x0000000383837220 */ /* 0x080fe20000410000 */
[----:B------:R-:W-:Y:S01]  /*20c50*/  HMMA.16816.F32 R140, R4, R10, R140 ;  /* 0x0000000a048c723c */ /* 0x000fe2000000188c */
[----:B------:R-:W2:Y:S01]  /*20c60*/  LDSM.16.MT88.4 R8, [R232+0x10800] ;  /* 0x01080000e808783b */ /* 0x000ea20000004200 */
[-C--:B------:R-:W-:Y:S02]  /*20c70*/  FMUL.FTZ R148, R148, R164.reuse ;  /* 0x000000a494947220 */ /* 0x080fe40000410000 */
[----:B------:R-:W-:Y:S02]  /*20c80*/  FMUL.FTZ R149, R149, R164 ;  /* 0x000000a495957220 */ /* 0x000fe40000410000 */
        /* <DEDUP_REMOVED lines=9> */
[----:B------:R-:W-:Y:S02]  /*20d20*/  FFMA.FTZ R164, R252, R164, R165 ;  /* 0x000000a4fca47223 */ /* 0x000fe400000100a5 */
[----:B------:R-:W-:Y:S02]  /*20d30*/  FFMA.FTZ R3, R251, R3, R32 ;  /* 0x00000003fb037223 */ /* 0x000fe40000010020 */
[C---:B------:R-:W-:Y:S01]  /*20d40*/  HMMA.16816.F32 R148, R4.reuse, R20, R148 ;  /* 0x000000140494723c */ /* 0x040fe20000001894 */
[----:B------:R-:W-:Y:S01]  /*20d50*/  FADD.FTZ R35, R35, R164 ;  /* 0x000000a423237221 */ /* 0x000fe20000010000 */
[----:B------:R-:W-:Y:S01]  /*20d60*/  MOV R164, R168 ;  /* 0x000000a800a47202 */ /* 0x000fe20000000f00 */
[----:B------:R-:W-:Y:S02]  /*20d70*/  FADD.FTZ R3, R2, R3 ;  /* 0x0000000302037221 */ /* 0x000fe40000010000 */
[----:B------:R-:W-:Y:S02]  /*20d80*/  FADD.FTZ R34, R34, R35 ;  /* 0x0000002322227221 */ /* 0x000fe40000010000 */
[----:B------:R-:W-:Y:S01]  /*20d90*/  FADD.FTZ R0, R0, R3 ;  /* 0x0000000300007221 */ /* 0x000fe20000010000 */
[----:B------:R-:W-:Y:S01]  /*20da0*/  HMMA.16816.F32 R144, R4, R22, R144 ;  /* 0x000000160490723c */ /* 0x000fe20000001890 */
[----:B------:R-:W5:Y:S01]  /*20db0*/  LDSM.16.MT88.4 R20, [R230+0x10800] ;  /* 0x01080000e614783b */ /* 0x000f620000004200 */
[----:B------:R-:W-:-:S02]  /*20dc0*/  FADD.FTZ R33, R33, R34 ;  /* 0x0000002221217221 */ /* 0x000fc40000010000 */
[----:B------:R-:W-:-:S03]  /*20dd0*/  FADD.FTZ R169, R169, R0 ;  /* 0x00000000a9a97221 */ /* 0x000fc60000010000 */
[----:B---3--:R-:W-:Y:S01]  /*20de0*/  F2FP.PACK_AB R4, R181, R174 ;  /* 0x000000aeb504723e */ /* 0x008fe200000000ff */
[----:B------:R-:W-:Y:S01]  /*20df0*/  FADD.FTZ R174, R174, R33 ;  /* 0x00000021aeae7221 */ /* 0x000fe20000010000 */
[----:B----4-:R-:W-:Y:S01]  /*20e00*/  F2FP.PACK_AB R5, R185, R178 ;  /* 0x000000b2b905723e */ /* 0x010fe200000000ff */
[----:B------:R-:W-:Y:S01]  /*20e10*/  FADD.FTZ R178, R178, R169 ;  /* 0x000000a9b2b27221 */ /* 0x000fe20000010000 */
[----:B------:R-:W-:Y:S01]  /*20e20*/  F2FP.PACK_AB R6, R183, R176 ;  /* 0x000000b0b706723e */ /* 0x000fe200000000ff */
[----:B------:R-:W-:Y:S01]  /*20e30*/  FADD.FTZ R181, R181, R174 ;  /* 0x000000aeb5b57221 */ /* 0x000fe20000010000 */
[----:B------:R-:W-:Y:S01]  /*20e40*/  F2FP.PACK_AB R7, R187, R180 ;  /* 0x000000b4bb07723e */ /* 0x000fe200000000ff */
[----:B------:R-:W-:Y:S02]  /*20e50*/  FADD.FTZ R185, R185, R178 ;  /* 0x000000b2b9b97221 */ /* 0x000fe40000010000 */
[----:B------:R-:W-:Y:S02]  /*20e60*/  FADD.FTZ R0, R176, R181 ;  /* 0x000000b5b0007221 */ /* 0x000fe40000010000 */
[----:B------:R-:W-:-:S02]  /*20e70*/  FADD.FTZ R180, R180, R185 ;  /* 0x000000b9b4b47221 */ /* 0x000fc40000010000 */
[----:B-1----:R-:W-:Y:S01]  /*20e80*/  HMMA.16816.F32 R160, R4, R12, R160 ;  /* 0x0000000c04a0723c */ /* 0x002fe200000018a0 */
[----:B------:R-:W-:Y:S02]  /*20e90*/  FADD.FTZ R0, R183, R0 ;  /* 0x00000000b7007221 */ /* 0x000fe40000010000 */
[----:B------:R-:W-:-:S05]  /*20ea0*/  FADD.FTZ R187, R187, R180 ;  /* 0x000000b4bbbb7221 */ /* 0x000fca0000010000 */
[C---:B------:R-:W-:Y:S01]  /*20eb0*/  HMMA.16816.F32 R156, R4.reuse, R14, R156 ;  /* 0x0000000e049c723c */ /* 0x040fe2000000189c */
[----:B------:R-:W1:Y:S07]  /*20ec0*/  LDSM.16.MT88.4 R12, [R233+0x12800] ;  /* 0x01280000e90c783b */ /* 0x000e6e0000004200 */
[C---:B--2---:R-:W-:Y:S08]  /*20ed0*/  HMMA.16816.F32 R36, R4.reuse, R8, R36 ;  /* 0x000000080424723c */ /* 0x044ff00000001824 */
[C---:B------:R-:W-:Y:S01]  /*20ee0*/  HMMA.16816.F32 R40, R4.reuse, R10, R40 ;  /* 0x0000000a0428723c */ /* 0x040fe20000001828 */
[----:B------:R-:W2:Y:S07]  /*20ef0*/  LDSM.16.MT88.4 R8, [R232+0x12800] ;  /* 0x01280000e808783b */ /* 0x000eae0000004200 */
[C---:B-----5:R-:W-:Y:S08]  /*20f00*/  HMMA.16816.F32 R44, R4.reuse, R16, R44 ;  /* 0x00000010042c723c */ /* 0x060ff0000000182c */
        /* <DEDUP_REMOVED lines=14> */
[C---:B----4-:R-:W-:Y:S08]  /*20ff0*/  HMMA.16816.F32 R84, R4.reuse, R20, R84 ;  /* 0x000000140454723c */ /* 0x050ff00000001854 */
        /* <DEDUP_REMOVED lines=24> */
[----:B------:R-:W-:Y:S01]  /*21180*/  HMMA.16816.F32 R144, R4, R22, R144 ;  /* 0x000000160490723c */ /* 0x000fe20000001890 */
[----:B------:R-:W4:Y:S06]  /*21190*/  LDSM.16.MT88.4 R20, [R231+0x13000] ;  /* 0x01300000e714783b */ /* 0x000f2c0000004200 */
[----:B------:R-:W-:Y:S01]  /*211a0*/  F2FP.PACK_AB R4, R196, R193 ;  /* 0x000000c1c404723e */ /* 0x000fe200000000ff */
[----:B------:R-:W-:Y:S01]  /*211b0*/  FADD.FTZ R193, R193, R0 ;  /* 0x00000000c1c17221 */ /* 0x000fe20000010000 */
[----:B------:R-:W-:Y:S01]  /*211c0*/  F2FP.PACK_AB R5, R195, R184 ;  /* 0x000000b8c305723e */ /* 0x000fe200000000ff */
[----:B------:R-:W-:Y:S01]  /*211d0*/  FADD.FTZ R184, R184, R187 ;  /* 0x000000bbb8b87221 */ /* 0x000fe20000010000 */
[----:B------:R-:W-:Y:S01]  /*211e0*/  F2FP.PACK_AB R6, R192, R191 ;  /* 0x000000bfc006723e */ /* 0x000fe200000000ff */
[----:B------:R-:W-:Y:S01]  /*211f0*/  FADD.FTZ R196, R196, R193 ;  /* 0x000000c1c4c47221 */ /* 0x000fe20000010000 */
[----:B------:R-:W-:Y:S01]  /*21200*/  F2FP.PACK_AB R7, R197, R186 ;  /* 0x000000bac507723e */ /* 0x000fe200000000ff */
        /* <DEDUP_REMOVED lines=15> */
[C---:B-1----:R-:W-:Y:S08]  /*21300*/  HMMA.16816.F32 R60, R4.reuse, R12, R60 ;  /* 0x0000000c043c723c */ /* 0x042ff0000000183c */
[C---:B------:R-:W-:Y:S01]  /*21310*/  HMMA.16816.F32 R64, R4.reuse, R14, R64 ;  /* 0x0000000e0440723c */ /* 0x040fe20000001840 */
[----:B------:R-:W1:Y:S07]  /*21320*/  LDSM.16.MT88.4 R12, [R233+0x15000] ;  /* 0x01500000e90c783b */ /* 0x000e6e0000004200 */
[C---:B--2---:R-:W-:Y:S08]  /*21330*/  HMMA.16816.F32 R68, R4.reuse, R8, R68 ;  /* 0x000000080444723c */ /* 0x044ff00000001844 */
[C---:B------:R-:W-:Y:S01]  /*21340*/  HMMA.16816.F32 R72, R4.reuse, R10, R72 ;  /* 0x0000000a0448723c */ /* 0x040fe20000001848 */
[----:B------:R-:W2:Y:S07]  /*21350*/  LDSM.16.MT88.4 R8, [R232+0x15000] ;  /* 0x01500000e808783b */ /* 0x000eae0000004200 */
[C---:B------:R-:W-:Y:S01]  /*21360*/  HMMA.16816.F32 R80, R4.reuse, R22, R80 ;  /* 0x000000160450723c */ /* 0x040fe20000001850 */
[----:B------:R-:W4:Y:S07]  /*21370*/  LDSM.16.MT88.4 R20, [R231+0x15000] ;  /* 0x01500000e714783b */ /* 0x000f2e0000004200 */
[C---:B---3--:R-:W-:Y:S08]  /*21380*/  HMMA.16816.F32 R84, R4.reuse, R16, R84 ;  /* 0x000000100454723c */ /* 0x048ff00000001854 */
[C---:B------:R-:W-:Y:S01]  /*21390*/  HMMA.16816.F32 R88, R4.reuse, R18, R88 ;  /* 0x000000120458723c */ /* 0x040fe20000001858 */
[----:B------:R-:W3:Y:S07]  /*213a0*/  LDSM.16.MT88.4 R16, [R230+0x15000] ;  /* 0x01500000e610783b */ /* 0x000eee0000004200 */
[C---:B------:R-:W-:Y:S08]  /*213b0*/  HMMA.16816.F32 R52, R4.reuse, R24, R52 ;  /* 0x000000180434723c */ /* 0x040ff00000001834 */
[C---:B------:R-:W-:Y:S01]  /*213c0*/  HMMA.16816.F32 R56, R4.reuse, R26, R56 ;  /* 0x0000001a0438723c */ /* 0x040fe20000001838 */
[----:B------:R-:W-:Y:S07]  /*213d0*/  LDSM.16.MT88.4 R24, [R231+0x17000] ;  /* 0x01700000e718783b */ /* 0x000fee0000004200 */
[C---:B-1----:R-:W-:Y:S08]  /*213e0*/  HMMA.16816.F32 R92, R4.reuse, R12, R92 ;  /* 0x0000000c045c723c */ /* 0x042ff0000000185c */
[C---:B------:R-:W-:Y:S01]  /*213f0*/  HMMA.16816.F32 R96, R4.reuse, R14, R96 ;  /* 0x0000000e0460723c */ /* 0x040fe20000001860 */
[----:B------:R-:W1:Y:S07]  /*21400*/  LDSM.16.MT88.4 R12, [R233+0x17000] ;  /* 0x01700000e90c783b */ /* 0x000e6e0000004200 */
[C---:B--2---:R-:W-:Y:S08]  /*21410*/  HMMA.16816.F32 R100, R4.reuse, R8, R100 ;  /* 0x000000080464723c */ /* 0x044ff00000001864 */
[C---:B------:R-:W-:Y:S01]  /*21420*/  HMMA.16816.F32 R104, R4.reuse, R10, R104 ;  /* 0x0000000a0468723c */ /* 0x040fe20000001868 */
[----:B------:R-:W2:Y:S07]  /*21430*/  LDSM.16.MT88.4 R8, [R232+0x17000] ;  /* 0x01700000e808783b */ /* 0x000eae0000004200 */
[C---:B----4-:R-:W-:Y:S08]  /*21440*/  HMMA.16816.F32 R108, R4.reuse, R20, R108 ;  /* 0x00000014046c723c */ /* 0x050ff0000000186c */
[C---:B------:R-:W-:Y:S01]  /*21450*/  HMMA.16816.F32 R112, R4.reuse, R22, R112 ;  /* 0x000000160470723c */ /* 0x040fe20000001870 */
[----:B------:R-:W4:Y:S07]  /*21460*/  LDSM.16.MT88.4 R20, [R230+0x17000] ;  /* 0x01700000e614783b */ /* 0x000f2e0000004200 */
[C---:B---3--:R-:W-:Y:S08]  /*21470*/  HMMA.16816.F32 R116, R4.reuse, R16, R116 ;  /* 0x000000100474723c */ /* 0x048ff00000001874 */
        /* <DEDUP_REMOVED lines=11> */
[C---:B----4-:R-:W-:Y:S08]  /*21530*/  HMMA.16816.F32 R148, R4.reuse, R20, R148 ;  /* 0x000000140494723c */ /* 0x050ff00000001894 */
        /* <DEDUP_REMOVED lines=8> */
[----:B------:R-:W-:Y:S01]  /*215c0*/  F2FP.PACK_AB R7, R170, R173 ;  /* 0x000000adaa07723e */ /* 0x000fe200000000ff */
[----:B------:R-:W-:Y:S01]  /*215d0*/  FADD.FTZ R190, R190, R171 ;  /* 0x000000abbebe7221 */ /* 0x000fe20000010000 */
[----:B------:R-:W-:Y:S01]  /*215e0*/  MOV R3, R166 ;  /* 0x000000a600037202 */ /* 0x000fe20000000f00 */
[----:B------:R-:W-:-:S02]  /*215f0*/  FADD.FTZ R175, R175, R172 ;  /* 0x000000acafaf7221 */ /* 0x000fc40000010000 */
[----:B------:R-:W-:Y:S02]  /*21600*/  FADD.FTZ R173, R173, R190 ;  /* 0x000000beadad7221 */ /* 0x000fe40000010000 */
[----:B---3--:R-:W-:Y:S01]  /*21610*/  HMMA.16816.F32 R160, R4, R16, R160 ;  /* 0x0000001004a0723c */ /* 0x008fe200000018a0 */
[----:B------:R-:W-:Y:S02]  /*21620*/  FADD.FTZ R252, R182, R175 ;  /* 0x000000afb6fc7221 */ /* 0x000fe40000010000 */
[----:B------:R-:W-:-:S05]  /*21630*/  FADD.FTZ R251, R170, R173 ;  /* 0x000000adaafb7221 */ /* 0x000fca0000010000 */
        /* <DEDUP_REMOVED lines=9> */
[C---:B---3--:R-:W-:Y:S08]  /*216d0*/  HMMA.16816.F32 R76, R4.reuse, R16, R76 ;  /* 0x00000010044c723c */ /* 0x048ff0000000184c */
[C---:B------:R-:W-:Y:S01]  /*216e0*/  HMMA.16816.F32 R80, R4.reuse, R18, R80 ;  /* 0x000000120450723c */ /* 0x040fe20000001850 */
[----:B------:R-:W3:Y:S07]  /*216f0*/  LDSM.16.MT88.4 R16, [R233+0x17800] ;  /* 0x01780000e910783b */ /* 0x000eee0000004200 */
[C---:B------:R-:W-:Y:S01]  /*21700*/  HMMA.16816.F32 R56, R4.reuse, R30, R56 ;  /* 0x0000001e0438723c */ /* 0x040fe20000001838 */
[----:B------:R-:W-:Y:S07]  /*21710*/  LDSM.16.MT88.4 R28, [R231+0x15800] ;  /* 0x01580000e71c783b */ /* 0x000fee0000004200 */
[C---:B------:R-:W-:Y:S08]  /*21720*/  HMMA.16816.F32 R60, R4.reuse, R24, R60 ;  /* 0x00000018043c723c */ /* 0x040ff0000000183c */
[C---:B------:R-:W-:Y:S01]  /*21730*/  HMMA.16816.F32 R64, R4.reuse, R26, R64 ;  /* 0x0000001a0440723c */ /* 0x040fe20000001840 */
[----:B------:R-:W4:Y:S07]  /*21740*/  LDSM.16.MT88.4 R24, [R232+0x15800] ;  /* 0x01580000e818783b */ /* 0x000f2e0000004200 */
[C---:B------:R-:W-:Y:S08]  /*21750*/  HMMA.16816.F32 R68, R4.reuse, R20, R68 ;  /* 0x000000140444723c */ /* 0x040ff00000001844 */
[C---:B------:R-:W-:Y:S01]  /*21760*/  HMMA.16816.F32 R72, R4.reuse, R22, R72 ;  /* 0x000000160448723c */ /* 0x040fe20000001848 */
[----:B------:R-:W5:Y:S07]  /*21770*/  LDSM.16.MT88.4 R20, [R230+0x15800] ;  /* 0x01580000e614783b */ /* 0x000f6e0000004200 */
        /* <DEDUP_REMOVED lines=10> */
[C---:B------:R-:W-:Y:S08]  /*21820*/  HMMA.16816.F32 R104, R4.reuse, R26, R104 ;  /* 0x0000001a0468723c */ /* 0x040ff00000001868 */
[C---:B------:R-:W-:Y:S08]  /*21830*/  HMMA.16816.F32 R108, R4.reuse, R28, R108 ;  /* 0x0000001c046c723c */ /* 0x040ff0000000186c */
[C---:B------:R-:W-:Y:S08]  /*21840*/  HMMA.16816.F32 R112, R4.reuse, R30, R112 ;  /* 0x0000001e0470723c */ /* 0x040ff00000001870 */
[C---:B-----5:R-:W-:Y:S08]  /*21850*/  HMMA.16816.F32 R116, R4.reuse, R20, R116 ;  /* 0x000000140474723c */ /* 0x060ff00000001874 */
[C---:B------:R-:W-:Y:S08]  /*21860*/  HMMA.16816.F32 R120, R4.reuse, R22, R120 ;  /* 0x000000160478723c */ /* 0x040ff00000001878 */
[C---:B-1----:R-:W-:Y:S08]  /*21870*/  HMMA.16816.F32 R132, R4.reuse, R12, R132 ;  /* 0x0000000c0484723c */ /* 0x042ff00000001884 */
[C---:B------:R-:W-:Y:S08]  /*21880*/  HMMA.16816.F32 R152, R4.reuse, R14, R152 ;  /* 0x0000000e0498723c */ /* 0x040ff00000001898 */
[C---:B--2---:R-:W-:Y:S08]  /*21890*/  HMMA.16816.F32 R136, R4.reuse, R8, R136 ;  /* 0x000000080488723c */ /* 0x044ff00000001888 */
[C---:B------:R-:W-:Y:S08]  /*218a0*/  HMMA.16816.F32 R140, R4.reuse, R10, R140 ;  /* 0x0000000a048c723c */ /* 0x040ff0000000188c */
[C---:B---3--:R-:W-:Y:S08]  /*218b0*/  HMMA.16816.F32 R148, R4.reuse, R16, R148 ;  /* 0x000000100494723c */ /* 0x048ff00000001894 */
[----:B------:R-:W-:Y:S08]  /*218c0*/  HMMA.16816.F32 R144, R4, R18, R144 ;  /* 0x000000120490723c */ /* 0x000ff00000001890 */
.L_x_1105:
[----:B------:R-:W-:-:S13]  /*218d0*/  ISETP.GE.AND P0, PT, R247, 0x1, PT ;  /* 0x00000001f700780c */ /* 0x000fda0003f06270 */
[----:B------:R-:W-:Y:S05]  /*218e0*/  @!P0 BRA `(.L_x_1114) ;  /* 0x0000455000008947 */ /* 0x000fea0003800000 */
[----:B------:R-:W-:Y:S02]  /*218f0*/  MOV R0, R3 ;  /* 0x0000000300007202 */ /* 0x000fe40000000f00 */
[----:B------:R-:W-:Y:S02]  /*21900*/  MOV R165, R164 ;  /* 0x000000a400a57202 */ /* 0x000fe40000000f00 */
.L_x_1123:
[----:B------:R-:W-:Y:S01]  /*21910*/  ULDC.64 UR4, c[0x0][0x40] ;  /* 0x0000100000047ab9 */ /* 0x000fe20000000a00 */
[----:B------:R-:W-:Y:S04]  /*21920*/  DEPBAR.LE SB0, 0x0 ;  /* 0x000080000000791a */ /* 0x000fe80000000000 */
[----:B------:R-:W-:Y:S01]  /*21930*/  ISETP.NE.U32.AND P0, PT, R248, RZ, PT ;  /* 0x000000fff800720c */ /* 0x000fe20003f05070 */
[----:B------:R-:W-:Y:S03]  /*21940*/  UIADD3 UR4, UP0, UR4, 0x160, URZ ;  /* 0x0000016004047890 */ /* 0x000fe6000ff1e03f */
[----:B------:R-:W-:Y:S01]  /*21950*/  ISETP.NE.AND.EX P0, PT, R249, RZ, PT, P0 ;  /* 0x000000fff900720c */ /* 0x000fe20003f05300 */
[----:B------:R-:W-:Y:S02]  /*21960*/  UIADD3.X UR5, URZ, UR5, URZ, UP0, !UPT ;  /* 0x000000053f057290 */ /* 0x000fe400087fe43f */
[----:B------:R-:W-:Y:S04]  /*21970*/  IMAD.U32 R2, RZ, RZ, UR4 ;  /* 0x00000004ff027e24 */ /* 0x000fe8000f8e00ff */
[----:B------:R-:W-:Y:S01]  /*21980*/  IMAD.U32 R3, RZ, RZ, UR5 ;  /* 0x00000005ff037e24 */ /* 0x000fe2000f8e00ff */
[----:B------:R-:W-:Y:S01]  /*21990*/  WARPSYNC 0xffffffff ;  /* 0xffffffff00007948 */ /* 0x000fe20003800000 */
[----:B------:R-:W-:Y:S06]  /*219a0*/  BAR.SYNC.DEFER_BLOCKING 0x0 ;  /* 0x0000000000007b1d */ /* 0x000fec0000010000 */
[----:B------:R-:W-:Y:S01]  /*219b0*/  BSSY B0, `(.L_x_1115) ;  /* 0x0000046000007945 */ /* 0x000fe20003800000 */
[----:B------:R-:W-:-:S05]  /*219c0*/  @!P0 BRA `(.L_x_1116) ;  /* 0x0000040000008947 */ /* 0x000fca0003800000 */
[----:B------:R-:W-:Y:S01]  /*219d0*/  IMAD.SHL.U32 R12, R247, 0x40, RZ ;  /* 0x00000040f70c7824 */ /* 0x000fe200078e00ff */
[----:B------:R-:W-:Y:S02]  /*219e0*/  ULDC.64 UR4, c[0x0][0x118] ;  /* 0x0000460000047ab9 */ /* 0x000fe40000000a00 */
[----:B------:R-:W2:Y:S02]  /*219f0*/  LD.E R11, [R2.64+0x170] ;  /* 0x00017004020b7980 */ /* 0x000ea4000c101900 */
[----:B------:R-:W-:Y:S02]  /*21a00*/  IABS R7, R12 ;  /* 0x0000000c00077213 */ /* 0x000fe40000000000 */
[-C--:B--2---:R-:W-:Y:S02]  /*21a10*/  IABS R8, R11.reuse ;  /* 0x0000000b00087213 */ /* 0x084fe40000000000 */
[-C--:B------:R-:W-:Y:S02]  /*21a20*/  IABS R6, R11.reuse ;  /* 0x0000000b00067213 */ /* 0x080fe40000000000 */
[----:B------:R-:W1:Y:S03]  /*21a30*/  I2F.RP R9, R8 ;  /* 0x0000000800097306 */ /* 0x000e660000209400 */
[----:B------:R-:W-:Y:S07]  /*21a40*/  IMAD.MOV R6, RZ, RZ, -R6 ;  /* 0x000000ffff067224 */ /* 0x000fee00078e0a06 */
[----:B-1----:R-:W1:Y:S02]  /*21a50*/  MUFU.RCP R4, R9 ;  /* 0x0000000900047308 */ /* 0x002e640000001000 */
[----:B-1----:R-:W-:Y:S02]  /*21a60*/  IADD3 R14, R4, 0xffffffe, RZ ;  /* 0x0ffffffe040e7810 */ /* 0x002fe40007ffe0ff */
[C---:B------:R-:W-:Y:S06]  /*21a70*/  IADD3 R4, R12.reuse, -0x40, RZ ;  /* 0xffffffc00c047810 */ /* 0x040fec0007ffe0ff */
[----:B------:R-:W1:Y:S01]  /*21a80*/  F2I.FTZ.U32.TRUNC.NTZ R15, R14 ;  /* 0x0000000e000f7305 */ /* 0x000e62000021f000 */
[-C--:B------:R-:W-:Y:S04]  /*21a90*/  LOP3.LUT R12, R12, R11.reuse, RZ, 0x3c, !PT ;  /* 0x0000000b0c0c7212 */ /* 0x080fe800078e3cff */
[----:B------:R-:W-:Y:S01]  /*21aa0*/  ISETP.GE.AND P2, PT, R12, RZ, PT ;  /* 0x000000ff0c00720c */ /* 0x000fe20003f46270 */
[--C-:B-1----:R-:W-:Y:S02]  /*21ab0*/  IMAD.MOV R5, RZ, RZ, -R15.reuse ;  /* 0x000000ffff057224 */ /* 0x102fe400078e0a0f */
[----:B------:R-:W-:Y:S02]  /*21ac0*/  IMAD.MOV.U32 R14, RZ, RZ, RZ ;  /* 0x000000ffff0e7224 */ /* 0x000fe400078e00ff */
[----:B------:R-:W-:Y:S01]  /*21ad0*/  IMAD R10, R5, R8, RZ ;  /* 0x00000008050a7224 */ /* 0x000fe200078e02ff */
[----:B------:R-:W-:Y:S02]  /*21ae0*/  IABS R5, R4 ;  /* 0x0000000400057213 */ /* 0x000fe40000000000 */
[----:B------:R-:W-:Y:S01]  /*21af0*/  LOP3.LUT R4, R4, R11, RZ, 0x3c, !PT ;  /* 0x0000000b04047212 */ /* 0x000fe200078e3cff */
[----:B------:R-:W-:Y:S02]  /*21b00*/  IMAD.HI.U32 R10, R15, R10, R14 ;  /* 0x0000000a0f0a7227 */ /* 0x000fe400078e000e */
[----:B------:R-:W2:Y:S01]  /*21b10*/  LD.E.64 R14, [R2.64+0x28] ;  /* 0x00002804020e7980 */ /* 0x000ea2000c101b00 */
[----:B------:R-:W-:Y:S03]  /*21b20*/  ISETP.GE.AND P0, PT, R4, RZ, PT ;  /* 0x000000ff0400720c */ /* 0x000fe60003f06270 */
        /* <DEDUP_REMOVED lines=12> */
[----:B------:R-:W-:Y:S02]  /*21bf0*/  ISETP.NE.AND P1, PT, R11, RZ, PT ;  /* 0x000000ff0b00720c */ /* 0x000fe40003f25270 */
[----:B------:R-:W-:Y:S07]  /*21c00*/  LOP3.LUT R7, RZ, R11, RZ, 0x33, !PT ;  /* 0x0000000bff077212 */ /* 0x000fee00078e33ff */
[----:B------:R-:W-:Y:S02]  /*21c10*/  @P4 IADD3 R9, R9, 0x1, RZ ;  /* 0x0000000109094810 */ /* 0x000fe40007ffe0ff */
[----:B------:R-:W-:Y:S03]  /*21c20*/  @P5 IADD3 R10, R10, 0x1, RZ ;  /* 0x000000010a0a5810 */ /* 0x000fe60007ffe0ff */
[----:B------:R-:W-:Y:S02]  /*21c30*/  @!P0 IMAD.MOV R9, RZ, RZ, -R9 ;  /* 0x000000ffff098224 */ /* 0x000fe400078e0a09 */
[----:B------:R-:W-:Y:S03]  /*21c40*/  @!P2 IMAD.MOV R10, RZ, RZ, -R10 ;  /* 0x000000ffff0aa224 */ /* 0x000fe600078e0a0a */
[C---:B------:R-:W-:Y:S02]  /*21c50*/  SEL R13, R7.reuse, R9, !P1 ;  /* 0x00000009070d7207 */ /* 0x040fe40004800000 */
[----:B------:R-:W-:Y:S01]  /*21c60*/  SEL R7, R7, R10, !P1 ;  /* 0x0000000a07077207 */ /* 0x000fe20004800000 */
[----:B------:R-:W3:Y:S01]  /*21c70*/  LD.E.64 R8, [R2.64+0x40] ;  /* 0x0000400402087980 */ /* 0x000ee2000c101b00 */
[-C--:B------:R-:W-:Y:S02]  /*21c80*/  LEA R18, P1, R13, R248.reuse, 0x2 ;  /* 0x000000f80d127211 */ /* 0x080fe400078210ff */
[C---:B------:R-:W-:Y:S01]  /*21c90*/  LEA R16, P0, R7.reuse, R248, 0x2 ;  /* 0x000000f807107211 */ /* 0x040fe200078010ff */
[----:B------:R-:W-:Y:S01]  /*21ca0*/  IMAD.IADD R6, R7, 0x1, -R13 ;  /* 0x0000000107067824 */ /* 0x000fe200078e0a0d */
[-C--:B------:R-:W-:Y:S02]  /*21cb0*/  LEA.HI.X.SX32 R19, R13, R249.reuse, 0x2, P1 ;  /* 0x000000f90d137211 */ /* 0x080fe400008f16ff */
[----:B------:R-:W-:Y:S01]  /*21cc0*/  LEA.HI.X.SX32 R17, R7, R249, 0x2, P0 ;  /* 0x000000f907117211 */ /* 0x000fe200000f16ff */
[----:B------:R-:W-:Y:S02]  /*21cd0*/  IMAD R11, R11, R6, -0x40 ;  /* 0xffffffc00b0b7424 */ /* 0x000fe400078e0206 */
[----:B------:R-:W4:Y:S03]  /*21ce0*/  LD.E R4, [R18.64] ;  /* 0x0000000412047980 */ /* 0x000f26000c101900 */
[----:B------:R-:W-:Y:S01]  /*21cf0*/  SHF.R.S32.HI R7, RZ, 0x1f, R11 ;  /* 0x0000001fff077819 */ /* 0x000fe2000001140b */
[----:B------:R-:W4:Y:S01]  /*21d00*/  LD.E R5, [R16.64] ;  /* 0x0000000410057980 */ /* 0x000f22000c101900 */
[-C--:B---3--:R-:W-:Y:S02]  /*21d10*/  IMAD R6, R9, R11.reuse, RZ ;  /* 0x0000000b09067224 */ /* 0x088fe400078e02ff */
[C---:B------:R-:W-:Y:S04]  /*21d20*/  IMAD.WIDE.U32 R10, R8.reuse, R11, RZ ;  /* 0x0000000b080a7225 */ /* 0x040fe800078e00ff */
[----:B------:R-:W-:Y:S04]  /*21d30*/  IMAD R6, R8, R7, R6 ;  /* 0x0000000708067224 */ /* 0x000fe800078e0206 */
[----:B------:R-:W-:Y:S02]  /*21d40*/  IMAD.IADD R11, R11, 0x1, R6 ;  /* 0x000000010b0b7824 */ /* 0x000fe400078e0206 */
[----:B----4-:R-:W-:Y:S04]  /*21d50*/  IMAD.IADD R5, R4, 0x1, -R5 ;  /* 0x0000000104057824 */ /* 0x010fe800078e0a05 */
[----:B--2---:R-:W-:Y:S01]  /*21d60*/  IMAD R7, R15, R5, RZ ;  /* 0x000000050f077224 */ /* 0x004fe200078e02ff */
[----:B------:R-:W-:Y:S01]  /*21d70*/  SHF.R.S32.HI R4, RZ, 0x1f, R5 ;  /* 0x0000001fff047819 */ /* 0x000fe20000011405 */
[----:B------:R-:W-:Y:S04]  /*21d80*/  IMAD.WIDE.U32 R10, R5, R14, R10 ;  /* 0x0000000e050a7225 */ /* 0x000fe800078e000a */
[----:B------:R-:W-:Y:S02]  /*21d90*/  IMAD R7, R14, R4, R7 ;  /* 0x000000040e077224 */ /* 0x000fe400078e0207 */
[----:B------:R-:W-:Y:S02]  /*21da0*/  IMAD.MOV.U32 R9, RZ, RZ, R10 ;  /* 0x000000ffff097224 */ /* 0x000fe400078e000a */
[----:B------:R-:W-:Y:S01]  /*21db0*/  IMAD.IADD R4, R11, 0x1, R7 ;  /* 0x000000010b047824 */ /* 0x000fe200078e0207 */
[----:B------:R-:W-:-:S05]  /*21dc0*/  BRA `(.L_x_1117) ;  /* 0x0000004000007947 */ /* 0x000fca0003800000 */
.L_x_1116:
[----:B------:R-:W-:Y:S02]  /*21dd0*/  ULDC.64 UR4, c[0x0][0x118] ;  /* 0x0000460000047ab9 */ /* 0x000fe40000000a00 */
[----:B------:R-:W2:Y:S02]  /*21de0*/  LD.E R9, [R2.64+0x40] ;  /* 0x0000400402097980 */ /* 0x000ea4000c101900 */
[----:B--2---:R-:W-:Y:S04]  /*21df0*/  LEA R9, -R9, RZ, 0x6 ;  /* 0x000000ff09097211 */ /* 0x004fe800078e31ff */
[----:B------:R-:W-:Y:S02]  /*21e00*/  SHF.R.S32.HI R4, RZ, 0x1f, R9 ;  /* 0x0000001fff047819 */ /* 0x000fe40000011409 */
.L_x_1117:
[----:B------:R-:W-:Y:S05]  /*21e10*/  BSYNC B0 ;  /* 0x0000000000007941 */ /* 0x000fea0003800000 */
.L_x_1115:
[----:B------:R1:W-:Y:S01]  /*21e20*/  STL.64 [R1], R2 ;  /* 0x0000000201007387 */ /* 0x0003e20000100a00 */
[C---:B------:R-:W-:Y:S01]  /*21e30*/  LOP3.LUT P6, RZ, R250.reuse, 0x1, RZ, 0xc0, !PT ;  /* 0x00000001faff7812 */ /* 0x040fe200078cc0ff */
[----:B------:R-:W-:Y:S01]  /*21e40*/  ULDC.64 UR4, c[0x0][0x118] ;  /* 0x0000460000047ab9 */ /* 0x000fe20000000a00 */
[C---:B------:R-:W-:Y:S01]  /*21e50*/  LOP3.LUT P4, RZ, R250.reuse, 0x4, RZ, 0xc0, !PT ;  /* 0x00000004faff7812 */ /* 0x040fe2000788c0ff */
[----:B------:R-:W-:Y:S01]  /*21e60*/  BSSY B1, `(.L_x_1118) ;  /* 0x0000210000017945 */ /* 0x000fe20003800000 */
[C---:B------:R-:W-:Y:S02]  /*21e70*/  LOP3.LUT P5, RZ, R250.reuse, 0x2, RZ, 0xc0, !PT ;  /* 0x00000002faff7812 */ /* 0x040fe400078ac0ff */
[----:B------:R-:W-:Y:S02]  /*21e80*/  LOP3.LUT P3, RZ, R250, 0x8, RZ, 0xc0, !PT ;  /* 0x00000008faff7812 */ /* 0x000fe4000786c0ff */
[-C--:B------:R-:W-:Y:S04]  /*21e90*/  IADD3 R7, P1, R9, R234.reuse, RZ ;  /* 0x000000ea09077210 */ /* 0x080fe80007f3e0ff */
[C---:B------:R-:W-:Y:S01]  /*21ea0*/  IADD3 R5, P2, R7.reuse, R234, RZ ;  /* 0x000000ea07057210 */ /* 0x040fe20007f5e0ff */
[--C-:B------:R-:W-:Y:S01]  /*21eb0*/  IMAD.X R6, R4, 0x1, R235.reuse, P1 ;  /* 0x0000000104067824 */ /* 0x100fe200008e06eb */
[CC--:B------:R-:W-:Y:S04]  /*21ec0*/  @P6 LEA R16, P1, R7.reuse, R188.reuse, 0x1 ;  /* 0x000000bc07106211 */ /* 0x0c0fe800078208ff */
[CC--:B------:R-:W-:Y:S02]  /*21ed0*/  @P6 LEA.HI.X R17, R7.reuse, R189.reuse, R6, 0x1, P1 ;  /* 0x000000bd07116211 */ /* 0x0c0fe400008f0c06 */
[-C--:B------:R-:W-:Y:S02]  /*21ee0*/  @P3 LEA R8, P1, R7, R188.reuse, 0x1 ;  /* 0x000000bc07083211 */ /* 0x080fe400078208ff */
[CC--:B-1----:R-:W-:Y:S04]  /*21ef0*/  LEA R2, P0, R9.reuse, R188.reuse, 0x1 ;  /* 0x000000bc09027211 */ /* 0x0c2fe800078008ff */
[-C--:B------:R-:W-:Y:S01]  /*21f00*/  LEA.HI.X R3, R9, R189.reuse, R4, 0x1, P0 ;  /* 0x000000bd09037211 */ /* 0x080fe200000f0c04 */
[--C-:B------:R-:W-:Y:S01]  /*21f10*/  IMAD.X R4, R6, 0x1, R235.reuse, P2 ;  /* 0x0000000106047824 */ /* 0x100fe200010e06eb */
[CC--:B------:R-:W-:Y:S02]  /*21f20*/  @P4 LEA R10, P2, R7.reuse, R188.reuse, 0x1 ;  /* 0x000000bc070a4211 */ /* 0x0c0fe400078408ff */
[CC--:B------:R-:W-:Y:S01]  /*21f30*/  @P5 LEA R12, P0, R7.reuse, R188.reuse, 0x1 ;  /* 0x000000bc070c5211 */ /* 0x0c0fe200078008ff */
[----:B------:R-:W-:Y:S01]  /*21f40*/  @!PT LDS RZ, [RZ] ;  /* 0x00000000fffff984 */ /* 0x000fe20000000800 */
[----:B------:R-:W-:Y:S01]  /*21f50*/  @!PT LDS RZ, [RZ] ;  /* 0x00000000fffff984 */ /* 0x000fe20000000800 */
[----:B------:R-:W-:Y:S01]  /*21f60*/  @!PT LDS RZ, [RZ] ;  /* 0x00000000fffff984 */ /* 0x000fe20000000800 */
[----:B------:R1:W-:Y:S01]  /*21f70*/  @P6 LDGSTS.E.BYPASS.LTC128B.128 [R245+0x10000], [R2.64] ;  /* 0x1000000002f56fae */ /* 0x0003e2000b901d44 */
[-CC-:B------:R-:W-:Y:S02]  /*21f80*/  @P4 LEA.HI.X R11, R7, R189.reuse, R6.reuse, 0x1, P2 ;  /* 0x000000bd070b4211 */ /* 0x180fe400010f0c06 */
[-C--:B------:R-:W-:Y:S01]  /*21f90*/  @P5 LEA R22, P2, R5, R188.reuse, 0x1 ;  /* 0x000000bc05165211 */ /* 0x080fe200078408ff */
[----:B------:R-:W-:Y:S01]  /*21fa0*/  @!P6 STS.128 [R245+0x10000], RZ ;  /* 0x010000fff500e388 */ /* 0x000fe20000000c00 */
[-CC-:B------:R-:W-:Y:S02]  /*21fb0*/  @P5 LEA.HI.X R13, R7, R189.reuse, R6.reuse, 0x1, P0 ;  /* 0x000000bd070d5211 */ /* 0x180fe400000f0c06 */
[----:B------:R-:W-:Y:S02]  /*21fc0*/  @P6 LEA R14, P0, R5, R188, 0x1 ;  /* 0x000000bc050e6211 */ /* 0x000fe400078008ff */
[-C--:B------:R-:W-:Y:S02]  /*21fd0*/  @P3 LEA.HI.X R9, R7, R189.reuse, R6, 0x1, P1 ;  /* 0x000000bd07093211 */ /* 0x080fe400008f0c06 */
[CCC-:B------:R-:W-:Y:S02]  /*21fe0*/  @P5 LEA.HI.X R23, R5.reuse, R189.reuse, R4.reuse, 0x1, P2 ;  /* 0x000000bd05175211 */ /* 0x1c0fe400010f0c04 */
[C---:B------:R-:W-:Y:S02]  /*21ff0*/  IADD3 R6, P2, R5.reuse, R234, RZ ;  /* 0x000000ea05067210 */ /* 0x040fe40007f5e0ff */
[CC--:B------:R-:W-:Y:S02]  /*22000*/  @P4 LEA R20, P1, R5.reuse, R188.reuse, 0x1 ;  /* 0x000000bc05144211 */ /* 0x0c0fe400078208ff */
[CCC-:B------:R-:W-:Y:S02]  /*22010*/  @P6 LEA.HI.X R15, R5.reuse, R189.reuse, R4.reuse, 0x1, P0 ;  /* 0x000000bd050f6211 */ /* 0x1c0fe400000f0c04 */
[CC--:B------:R-:W-:Y:S02]  /*22020*/  @P3 LEA R18, P0, R5.reuse, R188.reuse, 0x1 ;  /* 0x000000bc05123211 */ /* 0x0c0fe400078008ff */
[CCC-:B------:R-:W-:Y:S02]  /*22030*/  @P4 LEA.HI.X R21, R5.reuse, R189.reuse, R4.reuse, 0x1, P1 ;  /* 0x000000bd05154211 */ /* 0x1c0fe400008f0c04 */
[-C--:B------:R-:W-:Y:S01]  /*22040*/  @P3 LEA.HI.X R19, R5, R189.reuse, R4, 0x1, P0 ;  /* 0x000000bd05133211 */ /* 0x080fe200000f0c04 */
[----:B------:R-:W-:Y:S01]  /*22050*/  IMAD.X R4, R4, 0x1, R235, P2 ;  /* 0x0000000104047824 */ /* 0x000fe200010e06eb */
[CC--:B------:R-:W-:Y:S01]  /*22060*/  @P6 LEA R24, P0, R6.reuse, R188.reuse, 0x1 ;  /* 0x000000bc06186211 */ /* 0x0c0fe200078008ff */
[--C-:B------:R-:W-:Y:S01]  /*22070*/  @P5 IMAD.MOV.U32 R5, RZ, RZ, R3.reuse ;  /* 0x000000ffff055224 */ /* 0x100fe200078e0003 */
[CC--:B------:R-:W-:Y:S02]  /*22080*/  @P5 LEA R30, P2, R6.reuse, R188.reuse, 0x1 ;  /* 0x000000bc061e5211 */ /* 0x0c0fe400078408ff */
[CC--:B------:R-:W-:Y:S02]  /*22090*/  @P4 LEA R28, P1, R6.reuse, R188.reuse, 0x1 ;  /* 0x000000bc061c4211 */ /* 0x0c0fe400078208ff */
[CCC-:B------:R-:W-:Y:S02]  /*220a0*/  @P6 LEA.HI.X R25, R6.reuse, R189.reuse, R4.reuse, 0x1, P0 ;  /* 0x000000bd06196211 */ /* 0x1c0fe400000f0c04 */
[C---:B------:R-:W-:Y:S02]  /*220b0*/  @P3 LEA R188, P0, R6.reuse, R188, 0x1 ;  /* 0x000000bc06bc3211 */ /* 0x040fe400078008ff */
[CCC-:B------:R-:W-:Y:S02]  /*220c0*/  @P5 LEA.HI.X R31, R6.reuse, R189.reuse, R4.reuse, 0x1, P2 ;  /* 0x000000bd061f5211 */ /* 0x1c0fe400010f0c04 */
[CCC-:B------:R-:W-:Y:S02]  /*220d0*/  @P4 LEA.HI.X R29, R6.reuse, R189.reuse, R4.reuse, 0x1, P1 ;  /* 0x000000bd061d4211 */ /* 0x1c0fe400008f0c04 */
[----:B------:R-:W-:Y:S01]  /*220e0*/  @P3 LEA.HI.X R189, R6, R189, R4, 0x1, P0 ;  /* 0x000000bd06bd3211 */ /* 0x000fe200000f0c04 */
[--C-:B------:R-:W-:Y:S01]  /*220f0*/  @P5 IMAD.MOV.U32 R4, RZ, RZ, R2.reuse ;  /* 0x000000ffff045224 */ /* 0x100fe200078e0002 */
[----:B------:R-:W-:Y:S04]  /*22100*/  ISETP.GE.AND P0, PT, R247, 0x2, PT ;  /* 0x00000002f700780c */ /* 0x000fe80003f06270 */
[----:B------:R-:W-:Y:S01]  /*22110*/  @!PT LDS RZ, [RZ] ;  /* 0x00000000fffff984 */ /* 0x000fe20000000800 */
[----:B------:R-:W-:Y:S01]  /*22120*/  @!PT LDS RZ, [RZ] ;  /* 0x00000000fffff984 */ /* 0x000fe20000000800 */
[----:B------:R-:W-:Y:S01]  /*22130*/  @!PT LDS RZ, [RZ] ;  /* 0x00000000fffff984 */ /* 0x000fe20000000800 */
[----:B------:R2:W-:Y:S04]  /*22140*/  @P5 LDGSTS.E.BYPASS.LTC128B.128 [R245+0x12000], [R4.64+0x80] ;  /* 0x1200008004f55fae */ /* 0x0005e8000b901d44 */
[----:B------:R-:W-:Y:S01]  /*22150*/  @!P5 STS.128 [R245+0x12000], RZ ;  /* 0x012000fff500d388 */ /* 0x000fe20000000c00 */
[--C-:B--2---:R-:W-:Y:S02]  /*22160*/  @P4 IMAD.MOV.U32 R4, RZ, RZ, R2.reuse ;  /* 0x000000ffff044224 */ /* 0x104fe400078e0002 */
[--C-:B------:R-:W-:Y:S05]  /*22170*/  @P4 IMAD.MOV.U32 R5, RZ, RZ, R3.reuse ;  /* 0x000000ffff054224 */ /* 0x100fea00078e0003 */
        /* <DEDUP_REMOVED lines=73> */
[----:B-1----:R-:W1:Y:S04]  /*22610*/  LDSM.16.M88.4 R8, [R228+0x8000] ;  /* 0x00800000e408783b */ /* 0x002e680000000200 */
[----:B---3--:R-:W4:Y:S04]  /*22620*/  LDSM.16.M88.4 R16, [R228+0x8800] ;  /* 0x00880000e410783b */ /* 0x008f280000000200 */
[----:B------:R-:W3:Y:S04]  /*22630*/  LDSM.16.M88.4 R24, [R228+0x9000] ;  /* 0x00900000e418783b */ /* 0x000ee80000000200 */
[----:B------:R-:W0:Y:S04]  /*22640*/  LDGDEPBAR ;  /* 0x00000000000079af */ /* 0x000e280000000000 */
[----:B------:R-:W3:Y:S04]  /*22650*/  LDSM.16.M88.4 R168, [R228+0x9800] ;  /* 0x00980000e4a8783b */ /* 0x000ee80000000200 */
[----:B------:R-:W-:Y:S04]  /*22660*/  LDSM.16.M88.4 R172, [R227] ;  /* 0x00000000e3ac783b */ /* 0x000fe80000000200 */
[----:B------:R-:W3:Y:S04]  /*22670*/  LDSM.16.M88.4 R176, [R226] ;  /* 0x00000000e2b0783b */ /* 0x000ee80000000200 */
[----:B------:R-:W3:Y:S04]  /*22680*/  LDSM.16.M88.4 R180, [R222] ;  /* 0x00000000deb4783b */ /* 0x000ee80000000200 */
[----:B------:R-:W3:Y:S04]  /*22690*/  LDSM.16.M88.4 R184, [R221] ;  /* 0x00000000ddb8783b */ /* 0x000ee80000000200 */
[----:B--2---:R-:W2:Y:S01]  /*226a0*/  LDSM.16.M88.4 R188, [R220] ;  /* 0x00000000dcbc783b */ /* 0x004ea20000000200 */
[C---:B-1----:R-:W-:Y:S03]  /*226b0*/  HMMA.16816.F32 R4, R32.reuse, R8, RZ ;  /* 0x000000082004723c */ /* 0x042fe600000018ff */
[----:B------:R-:W-:Y:S04]  /*226c0*/  LDSM.16.M88.4 R192, [R225] ;  /* 0x00000000e1c0783b */ /* 0x000fe80000000200 */
[----:B------:R-:W1:Y:S01]  /*226d0*/  LDSM.16.M88.4 R196, [R223+0x8000] ;  /* 0x00800000dfc4783b */ /* 0x000e620000000200 */
[C---:B------:R-:W-:Y:S03]  /*226e0*/  HMMA.16816.F32 R8, R32.reuse, R10, RZ ;  /* 0x0000000a2008723c */ /* 0x040fe600000018ff */
[----:B------:R-:W1:Y:S04]  /*226f0*/  LDSM.16.M88.4 R200, [R223+0x8800] ;  /* 0x00880000dfc8783b */ /* 0x000e680000000200 */
[----:B------:R-:W-:Y:S01]  /*22700*/  LDSM.16.M88.4 R204, [R223+0x9800] ;  /* 0x00980000dfcc783b */ /* 0x000fe20000000200 */
[C---:B----4-:R-:W-:Y:S08]  /*22710*/  HMMA.16816.F32 R12, R32.reuse, R16, RZ ;  /* 0x00000010200c723c */ /* 0x050ff000000018ff */
[C---:B------:R-:W-:Y:S08]  /*22720*/  HMMA.16816.F32 R16, R32.reuse, R18, RZ ;  /* 0x000000122010723c */ /* 0x040ff000000018ff */
[C---:B---3--:R-:W-:Y:S08]  /*22730*/  HMMA.16816.F32 R20, R32.reuse, R24, RZ ;  /* 0x000000182014723c */ /* 0x048ff000000018ff */
[C---:B------:R-:W-:Y:S08]  /*22740*/  HMMA.16816.F32 R24, R32.reuse, R26, RZ ;  /* 0x0000001a2018723c */ /* 0x040ff000000018ff */
[C---:B------:R-:W-:Y:S08]  /*22750*/  HMMA.16816.F32 R28, R32.reuse, R168, RZ ;  /* 0x000000a8201c723c */ /* 0x040ff000000018ff */
[----:B------:R-:W-:Y:S01]  /*22760*/  HMMA.16816.F32 R32, R32, R170, RZ ;  /* 0x000000aa2020723c */ /* 0x000fe200000018ff */
[----:B------:R-:W3:Y:S07]  /*22770*/  LDSM.16.M88.4 R168, [R223+0x9000] ;  /* 0x00900000dfa8783b */ /* 0x000eee0000000200 */
[C---:B------:R-:W-:Y:S08]  /*22780*/  HMMA.16816.F32 R4, R172.reuse, R176, R4 ;  /* 0x000000b0ac04723c */ /* 0x040ff00000001804 */
[C---:B------:R-:W-:Y:S01]  /*22790*/  HMMA.16816.F32 R8, R172.reuse, R178, R8 ;  /* 0x000000b2ac08723c */ /* 0x040fe20000001808 */
[----:B------:R-:W-:Y:S07]  /*227a0*/  LDSM.16.M88.4 R176, [R224] ;  /* 0x00000000e0b0783b */ /* 0x000fee0000000200 */
[C---:B------:R-:W-:Y:S08]  /*227b0*/  HMMA.16816.F32 R12, R172.reuse, R180, R12 ;  /* 0x000000b4ac0c723c */ /* 0x040ff0000000180c */
[C---:B------:R-:W-:Y:S01]  /*227c0*/  HMMA.16816.F32 R16, R172.reuse, R182, R16 ;  /* 0x000000b6ac10723c */ /* 0x040fe20000001810 */
[----:B------:R-:W4:Y:S07]  /*227d0*/  LDSM.16.M88.4 R180, [R219] ;  /* 0x00000000dbb4783b */ /* 0x000f2e0000000200 */
[C---:B------:R-:W-:Y:S08]  /*227e0*/  HMMA.16816.F32 R20, R172.reuse, R184, R20 ;  /* 0x000000b8ac14723c */ /* 0x040ff00000001814 */
[C---:B------:R-:W-:Y:S01]  /*227f0*/  HMMA.16816.F32 R24, R172.reuse, R186, R24 ;  /* 0x000000baac18723c */ /* 0x040fe20000001818 */
[----:B------:R-:W3:Y:S07]  /*22800*/  LDSM.16.M88.4 R184, [R219+0x800] ;  /* 0x00080000dbb8783b */ /* 0x000eee0000000200 */
[C---:B--2---:R-:W-:Y:S08]  /*22810*/  HMMA.16816.F32 R28, R172.reuse, R188, R28 ;  /* 0x000000bcac1c723c */ /* 0x044ff0000000181c */
[----:B------:R-:W-:Y:S01]  /*22820*/  HMMA.16816.F32 R32, R172, R190, R32 ;  /* 0x000000beac20723c */ /* 0x000fe20000001820 */
[----:B------:R-:W2:Y:S04]  /*22830*/  LDSM.16.M88.4 R172, [R219+0x1000] ;  /* 0x00100000dbac783b */ /* 0x000ea80000000200 */
[----:B------:R-:W2:Y:S03]  /*22840*/  LDSM.16.M88.4 R188, [R219+0x1800] ;  /* 0x00180000dbbc783b */ /* 0x000ea60000000200 */
[C---:B-1----:R-:W-:Y:S08]  /*22850*/  HMMA.16816.F32 R4, R192.reuse, R196, R4 ;  /* 0x000000c4c004723c */ /* 0x042ff00000001804 */
[C---:B------:R-:W-:Y:S01]  /*22860*/  HMMA.16816.F32 R8, R192.reuse, R198, R8 ;  /* 0x000000c6c008723c */ /* 0x040fe20000001808 */
[----:B------:R-:W-:Y:S07]  /*22870*/  LDSM.16.M88.4 R196, [R228+0xa000] ;  /* 0x00a00000e4c4783b */ /* 0x000fee0000000200 */
[C---:B------:R-:W-:Y:S08]  /*22880*/  HMMA.16816.F32 R12, R192.reuse, R200, R12 ;  /* 0x000000c8c00c723c */ /* 0x040ff0000000180c */
[C---:B------:R-:W-:Y:S01]  /*22890*/  HMMA.16816.F32 R16, R192.reuse, R202, R16 ;  /* 0x000000cac010723c */ /* 0x040fe20000001810 */
[----:B------:R-:W-:Y:S07]  /*228a0*/  LDSM.16.M88.4 R200, [R228+0xa800] ;  /* 0x00a80000e4c8783b */ /* 0x000fee0000000200 */
[C---:B---3--:R-:W-:Y:S08]  /*228b0*/  HMMA.16816.F32 R20, R192.reuse, R168, R20 ;  /* 0x000000a8c014723c */ /* 0x048ff00000001814 */
[C---:B------:R-:W-:Y:S01]  /*228c0*/  HMMA.16816.F32 R24, R192.reuse, R170, R24 ;  /* 0x000000aac018723c */ /* 0x040fe20000001818 */
[----:B------:R-:W1:Y:S07]  /*228d0*/  LDSM.16.M88.4 R168, [R229+0x2000] ;  /* 0x00200000e5a8783b */ /* 0x000e6e0000000200 */
[C---:B------:R-:W-:Y:S08]  /*228e0*/  HMMA.16816.F32 R28, R192.reuse, R204, R28 ;  /* 0x000000ccc01c723c */ /* 0x040ff0000000181c */
[----:B------:R-:W-:Y:S01]  /*228f0*/  HMMA.16816.F32 R32, R192, R206, R32 ;  /* 0x000000cec020723c */ /* 0x000fe20000001820 */
[----:B------:R-:W3:Y:S04]  /*22900*/  LDSM.16.M88.4 R192, [R228+0xb000] ;  /* 0x00b00000e4c0783b */ /* 0x000ee80000000200 */
[----:B------:R-:W1:Y:S03]  /*22910*/  LDSM.16.M88.4 R204, [R228+0xb800] ;  /* 0x00b80000e4cc783b */ /* 0x000e660000000200 */
[C---:B----4-:R-:W-:Y:S08]  /*22920*/  HMMA.16816.F32 R4, R176.reuse, R180, R4 ;  /* 0x000000b4b004723c */ /* 0x050ff00000001804 */
[C---:B------:R-:W-:Y:S01]  /*22930*/  HMMA.16816.F32 R8, R176.reuse, R182, R8 ;  /* 0x000000b6b008723c */ /* 0x040fe20000001808 */
[----:B------:R-:W-:Y:S07]  /*22940*/  LDSM.16.M88.4 R180, [R218] ;  /* 0x00000000dab4783b */ /* 0x000fee0000000200 */
[C---:B------:R-:W-:Y:S08]  /*22950*/  HMMA.16816.F32 R12, R176.reuse, R184, R12 ;  /* 0x000000b8b00c723c */ /* 0x040ff0000000180c */
[C---:B------:R-:W-:Y:S01]  /*22960*/  HMMA.16816.F32 R16, R176.reuse, R186, R16 ;  /* 0x000000bab010723c */ /* 0x040fe20000001810 */
[----:B------:R-:W-:Y:S07]  /*22970*/  LDSM.16.M88.4 R184, [R217] ;  /* 0x00000000d9b8783b */ /* 0x000fee0000000200 */
[C---:B--2---:R-:W-:Y:S08]  /*22980*/  HMMA.16816.F32 R20, R176.reuse, R172, R20 ;  /* 0x000000acb014723c */ /* 0x044ff00000001814 */
[C---:B------:R-:W-:Y:S01]  /*22990*/  HMMA.16816.F32 R24, R176.reuse, R174, R24 ;  /* 0x000000aeb018723c */ /* 0x040fe20000001818 */
[----:B------:R-:W2:Y:S07]  /*229a0*/  LDSM.16.M88.4 R172, [R227+0x2000] ;  /* 0x00200000e3ac783b */ /* 0x000eae0000000200 */
[C---:B------:R-:W-:Y:S08]  /*229b0*/  HMMA.16816.F32 R28, R176.reuse, R188, R28 ;  /* 0x000000bcb01c723c */ /* 0x040ff0000000181c */
[----:B------:R-:W-:Y:S01]  /*229c0*/  HMMA.16816.F32 R32, R176, R190, R32 ;  /* 0x000000beb020723c */ /* 0x000fe20000001820 */
[----:B------:R-:W4:Y:S04]  /*229d0*/  LDSM.16.M88.4 R176, [R216] ;  /* 0x00000000d8b0783b */ /* 0x000f280000000200 */
[----:B------:R-:W2:Y:S03]  /*229e0*/  LDSM.16.M88.4 R188, [R215] ;  /* 0x00000000d7bc783b */ /* 0x000ea60000000200 */
        /* <DEDUP_REMOVED lines=13> */
[C---:B--2---:R-:W-:Y:S08]  /*22ac0*/  HMMA.16816.F32 R4, R172.reuse, R180, R4 ;  /* 0x000000b4ac04723c */ /* 0x044ff00000001804 */
[C---:B------:R-:W-:Y:S01]  /*22ad0*/  HMMA.16816.F32 R8, R172.reuse, R182, R8 ;  /* 0x000000b6ac08723c */ /* 0x040fe20000001808 */
[----:B------:R-:W-:Y:S07]  /*22ae0*/  LDSM.16.M88.4 R180, [R219+0x2000] ;  /* 0x00200000dbb4783b */ /* 0x000fee0000000200 */
[C---:B------:R-:W-:Y:S08]  /*22af0*/  HMMA.16816.F32 R12, R172.reuse, R184, R12 ;  /* 0x000000b8ac0c723c */ /* 0x040ff0000000180c */
[C---:B------:R-:W-:Y:S01]  /*22b00*/  HMMA.16816.F32 R16, R172.reuse, R186, R16 ;  /* 0x000000baac10723c */ /* 0x040fe20000001810 */
[----:B------:R-:W-:Y:S07]  /*22b10*/  LDSM.16.M88.4 R184, [R219+0x2800] ;  /* 0x00280000dbb8783b */ /* 0x000fee0000000200 */
[C---:B----4-:R-:W-:Y:S08]  /*22b20*/  HMMA.16816.F32 R20, R172.reuse, R176, R20 ;  /* 0x000000b0ac14723c */ /* 0x050ff00000001814 */
[C---:B------:R-:W-:Y:S01]  /*22b30*/  HMMA.16816.F32 R24, R172.reuse, R178, R24 ;  /* 0x000000b2ac18723c */ /* 0x040fe20000001818 */
[----:B------:R-:W2:Y:S07]  /*22b40*/  LDSM.16.M88.4 R176, [R224+0x2000] ;  /* 0x00200000e0b0783b */ /* 0x000eae0000000200 */
[C---:B------:R-:W-:Y:S08]  /*22b50*/  HMMA.16816.F32 R28, R172.reuse, R188, R28 ;  /* 0x000000bcac1c723c */ /* 0x040ff0000000181c */
[----:B------:R-:W-:Y:S01]  /*22b60*/  HMMA.16816.F32 R32, R172, R190, R32 ;  /* 0x000000beac20723c */ /* 0x000fe20000001820 */
[----:B------:R-:W4:Y:S04]  /*22b70*/  LDSM.16.M88.4 R172, [R219+0x3000] ;  /* 0x00300000dbac783b */ /* 0x000f280000000200 */
        /* <DEDUP_REMOVED lines=16> */
[----:B------:R-:W-:Y:S07]  /*22c80*/  LDSM.16.M88.4 R180, [R214] ;  /* 0x00000000d6b4783b */ /* 0x000fee0000000200 */
[C---:B------:R-:W-:Y:S08]  /*22c90*/  HMMA.16816.F32 R12, R176.reuse, R184, R12 ;  /* 0x000000b8b00c723c */ /* 0x040ff0000000180c */
[C---:B------:R-:W-:Y:S01]  /*22ca0*/  HMMA.16816.F32 R16, R176.reuse, R186, R16 ;  /* 0x000000bab010723c */ /* 0x040fe20000001810 */
[----:B------:R-:W-:Y:S07]  /*22cb0*/  LDSM.16.M88.4 R184, [R213] ;  /* 0x00000000d5b8783b */ /* 0x000fee0000000200 */
[C---:B----4-:R-:W-:Y:S08]  /*22cc0*/  HMMA.16816.F32 R20, R176.reuse, R172, R20 ;  /* 0x000000acb014723c */ /* 0x050ff00000001814 */
        /* <DEDUP_REMOVED lines=84> */
[C---:B-1----:R-:W-:Y:S01]  /*23210*/  HMMA.16816.F32 R4, R192.reuse, R196, R4 ;  /* 0x000000c4c004723c */ /* 0x042fe20000001804 */
[----:B------:R-:W-:Y:S04]  /*23220*/  DEPBAR.LE SB0, 0x0 ;  /* 0x000080000000791a */ /* 0x000fe80000000000 */
[----:B------:R-:W-:Y:S03]  /*23230*/  BAR.SYNC.DEFER_BLOCKING 0x0 ;  /* 0x0000000000007b1d */ /* 0x000fe60000010000 */
[C---:B------:R-:W-:Y:S08]  /*23240*/  HMMA.16816.F32 R8, R192.reuse, R198, R8 ;  /* 0x000000c6c008723c */ /* 0x040ff00000001808 */
[C---:B------:R-:W-:Y:S08]  /*23250*/  HMMA.16816.F32 R12, R192.reuse, R200, R12 ;  /* 0x000000c8c00c723c */ /* 0x040ff0000000180c */
[C---:B------:R-:W-:Y:S08]  /*23260*/  HMMA.16816.F32 R16, R192.reuse, R202, R16 ;  /* 0x000000cac010723c */ /* 0x040ff00000001810 */
[C---:B---3--:R-:W-:Y:S08]  /*23270*/  HMMA.16816.F32 R20, R192.reuse, R168, R20 ;  /* 0x000000a8c014723c */ /* 0x048ff00000001814 */
[C---:B------:R-:W-:Y:S08]  /*23280*/  HMMA.16816.F32 R24, R192.reuse, R170, R24 ;  /* 0x000000aac018723c */ /* 0x040ff00000001818 */
[C---:B------:R-:W-:Y:S08]  /*23290*/  HMMA.16816.F32 R28, R192.reuse, R204, R28 ;  /* 0x000000ccc01c723c */ /* 0x040ff0000000181c */
[----:B------:R-:W-:Y:S08]  /*232a0*/  HMMA.16816.F32 R32, R192, R206, R32 ;  /* 0x000000cec020723c */ /* 0x000ff00000001820 */
[C---:B--2---:R-:W-:Y:S08]  /*232b0*/  HMMA.16816.F32 R4, R176.reuse, R180, R4 ;  /* 0x000000b4b004723c */ /* 0x044ff00000001804 */
[C---:B------:R-:W-:Y:S08]  /*232c0*/  HMMA.16816.F32 R8, R176.reuse, R182, R8 ;  /* 0x000000b6b008723c */ /* 0x040ff00000001808 */
[C---:B------:R-:W-:Y:S08]  /*232d0*/  HMMA.16816.F32 R12, R176.reuse, R184, R12 ;  /* 0x000000b8b00c723c */ /* 0x040ff0000000180c */
[C---:B------:R-:W-:Y:S08]  /*232e0*/  HMMA.16816.F32 R16, R176.reuse, R186, R16 ;  /* 0x000000bab010723c */ /* 0x040ff00000001810 */
[C---:B----4-:R-:W-:Y:S08]  /*232f0*/  HMMA.16816.F32 R20, R176.reuse, R172, R20 ;  /* 0x000000acb014723c */ /* 0x050ff00000001814 */
[C---:B------:R-:W-:Y:S08]  /*23300*/  HMMA.16816.F32 R24, R176.reuse, R174, R24 ;  /* 0x000000aeb018723c */ /* 0x040ff00000001818 */
[C---:B------:R-:W-:Y:S07]  /*23310*/  HMMA.16816.F32 R28, R176.reuse, R188, R28 ;  /* 0x000000bcb01c723c */ /* 0x040fee000000181c */
[----:B------:R-:W-:Y:S01]  /*23320*/  IMAD.MOV.U32 R188, RZ, RZ, R2 ;  /* 0x000000ffffbc7224 */ /* 0x000fe200078e0002 */
[----:B------:R-:W-:Y:S04]  /*23330*/  HMMA.16816.F32 R32, R176, R190, R32 ;  /* 0x000000beb020723c */ /* 0x000fe80000001820 */
[----:B------:R-:W-:Y:S02]  /*23340*/  IMAD.MOV.U32 R189, RZ, RZ, R3 ;  /* 0x000000ffffbd7224 */ /* 0x000fe400078e0003 */
[----:B------:R1:W5:Y:S02]  /*23350*/  LDL.LU.64 R2, [R1] ;  /* 0x0000000001027983 */ /* 0x0003640000300a00 */
[----:B------:R-:W-:-:S11]  /*23360*/  @!P0 BRA `(.L_x_1119) ;  /* 0x00000bf000008947 */ /* 0x000fd60003800000 */
[----:B------:R-:W-:Y:S01]  /*23370*/  ISETP.NE.U32.AND P0, PT, R248, RZ, PT ;  /* 0x000000fff800720c */ /* 0x000fe20003f05070 */
[----:B------:R-:W-:Y:S03]  /*23380*/  BSSY B0, `(.L_x_1120) ;  /* 0x0000049000007945 */ /* 0x000fe60003800000 */
[----:B------:R-:W-:Y:S11]  /*23390*/  ISETP.NE.AND.EX P0, PT, R249, RZ, PT, P0 ;  /* 0x000000fff900720c */ /* 0x000ff60003f05300 */
[----:B------:R-:W-:Y:S02]  /*233a0*/  @!UPT UIADD3 URZ, URZ, URZ, URZ ;  /* 0x0000003f3f3ff290 */ /* 0x000fe4000fffe03f */
[----:B------:R-:W-:-:S05]  /*233b0*/  @!P0 BRA `(.L_x_1121) ;  /* 0x0000041000008947 */ /* 0x000fca0003800000 */
[----:B------:R-:W-:Y:S01]  /*233c0*/  IMAD.MOV.U32 R172, RZ, RZ, RZ ;  /* 0x000000ffffac7224 */ /* 0x000fe200078e00ff */
[----:B------:R-:W-:Y:S02]  /*233d0*/  ULDC.64 UR4, c[0x0][0x118] ;  /* 0x0000460000047ab9 */ /* 0x000fe40000000a00 */
[----:B-----5:R-:W2:Y:S04]  /*233e0*/  LD.E R175, [R2.64+0x170] ;  /* 0x0001700402af7980 */ /* 0x020ea8000c101900 */
[----:B------:R-:W3:Y:S01]  /*233f0*/  LD.E.64 R178, [R2.64+0x20] ;  /* 0x0000200402b27980 */ /* 0x000ee2000c101b00 */
[-C--:B--2---:R-:W-:Y:S02]  /*23400*/  IABS R171, R175.reuse ;  /* 0x000000af00ab7213 */ /* 0x084fe40000000000 */
[----:B------:R-:W-:Y:S02]  /*23410*/  IABS R169, R175 ;  /* 0x000000af00a97213 */ /* 0x000fe40000000000 */
[----:B------:R-:W2:Y:S03]  /*23420*/  I2F.RP R174, R171 ;  /* 0x000000ab00ae7306 */ /* 0x000ea60000209400 */
[----:B------:R-:W-:Y:S07]  /*23430*/  IMAD.MOV R169, RZ, RZ, -R169 ;  /* 0x000000ffffa97224 */ /* 0x000fee00078e0aa9 */
[----:B--2---:R-:W2:Y:S02]  /*23440*/  MUFU.RCP R164, R174 ;  /* 0x000000ae00a47308 */ /* 0x004ea40000001000 */
[----:B--2---:R-:W-:Y:S01]  /*23450*/  IADD3 R168, R164, 0xffffffe, RZ ;  /* 0x0ffffffea4a87810 */ /* 0x004fe20007ffe0ff */
[----:B------:R-:W-:Y:S07]  /*23460*/  IMAD.SHL.U32 R164, R247, 0x40, RZ ;  /* 0x00000040f7a47824 */ /* 0x000fee00078e00ff */
[----:B------:R-:W2:Y:S01]  /*23470*/  F2I.FTZ.U32.TRUNC.NTZ R173, R168 ;  /* 0x000000a800ad7305 */ /* 0x000ea2000021f000 */
[----:B------:R-:W-:Y:S01]  /*23480*/  IADD3 R170, R164, -0x80, RZ ;  /* 0xffffff80a4aa7810 */ /* 0x000fe20007ffe0ff */
[--C-:B--2---:R-:W-:Y:S04]  /*23490*/  IMAD.MOV R166, RZ, RZ, -R173.reuse ;  /* 0x000000ffffa67224 */ /* 0x104fe800078e0aad */
[----:B------:R-:W-:Y:S01]  /*234a0*/  IMAD R177, R166, R171, RZ ;  /* 0x000000aba6b17224 */ /* 0x000fe200078e02ff */
[----:B------:R-:W-:Y:S02]  /*234b0*/  IABS R166, R170 ;  /* 0x000000aa00a67213 */ /* 0x000fe40000000000 */
[----:B------:R-:W-:Y:S01]  /*234c0*/  LOP3.LUT R170, R170, R175, RZ, 0x3c, !PT ;  /* 0x000000afaaaa7212 */ /* 0x000fe200078e3cff */
[----:B------:R-:W-:Y:S01]  /*234d0*/  IMAD.HI.U32 R173, R173, R177, R172 ;  /* 0x000000b1adad7227 */ /* 0x000fe200078e00ac */
[----:B------:R-:W-:Y:S01]  /*234e0*/  IADD3 R172, R164, -0x40, RZ ;  /* 0xffffffc0a4ac7810 */ /* 0x000fe20007ffe0ff */
[----:B------:R-:W2:Y:S03]  /*234f0*/  LD.E.64 R176, [R2.64+0x38] ;  /* 0x0000380402b07980 */ /* 0x000ea6000c101b00 */
[----:B------:R-:W-:Y:S01]  /*23500*/  IABS R164, R172 ;  /* 0x000000ac00a47213 */ /* 0x000fe20000000000 */
[C---:B------:R-:W-:Y:S01]  /*23510*/  IMAD.HI.U32 R168, R173.reuse, R166, RZ ;  /* 0x000000a6ada87227 */ /* 0x040fe200078e00ff */
[----:B------:R-:W-:Y:S03]  /*23520*/  LOP3.LUT R172, R172, R175, RZ, 0x3c, !PT ;  /* 0x000000afacac7212 */ /* 0x000fe600078e3cff */
[CC--:B------:R-:W-:Y:S02]  /*23530*/  IMAD R166, R168.reuse, R169.reuse, R166 ;  /* 0x000000a9a8a67224 */ /* 0x0c0fe400078e02a6 */
[----:B------:R-:W-:Y:S03]  /*23540*/  IMAD.HI.U32 R173, R173, R164, RZ ;  /* 0x000000a4adad7227 */ /* 0x000fe600078e00ff */
[----:B------:R-:W-:Y:S01]  /*23550*/  ISETP.GT.U32.AND P2, PT, R171, R166, PT ;  /* 0x000000a6ab00720c */ /* 0x000fe20003f44070 */
[----:B------:R-:W-:Y:S05]  /*23560*/  IMAD R164, R173, R169, R164 ;  /* 0x000000a9ada47224 */ /* 0x000fea00078e02a4 */
[----:B------:R-:W-:Y:S07]  /*23570*/  ISETP.GT.U32.AND P0, PT, R171, R164, PT ;  /* 0x000000a4ab00720c */ /* 0x000fee0003f04070 */
[----:B------:R-:W-:Y:S01]  /*23580*/  @!P2 IADD3 R168, R168, 0x1, RZ ;  /* 0x00000001a8a8a810 */ /* 0x000fe20007ffe0ff */
[--C-:B------:R-:W-:Y:S05]  /*23590*/  @!P2 IMAD.IADD R166, R166, 0x1, -R171.reuse ;  /* 0x00000001a6a6a824 */ /* 0x100fea00078e0aab */
[-C--:B------:R-:W-:Y:S01]  /*235a0*/  ISETP.GE.U32.AND P1, PT, R166, R171.reuse, PT ;  /* 0x000000aba600720c */ /* 0x080fe20003f26070 */
[----:B------:R-:W-:Y:S01]  /*235b0*/  @!P0 IMAD.IADD R164, R164, 0x1, -R171 ;  /* 0x00000001a4a48824 */ /* 0x000fe200078e0aab */
[----:B------:R-:W-:Y:S02]  /*235c0*/  @!P0 IADD3 R173, R173, 0x1, RZ ;  /* 0x00000001adad8810 */ /* 0x000fe40007ffe0ff */
[----:B------:R-:W-:Y:S02]  /*235d0*/  ISETP.GE.AND P0, PT, R170, RZ, PT ;  /* 0x000000ffaa00720c */ /* 0x000fe40003f06270 */
[----:B------:R-:W-:Y:S02]  /*235e0*/  ISETP.GE.U32.AND P2, PT, R164, R171, PT ;  /* 0x000000aba400720c */ /* 0x000fe40003f46070 */
[----:B------:R-:W-:Y:S05]  /*235f0*/  LOP3.LUT R164, RZ, R175, RZ, 0x33, !PT ;  /* 0x000000afffa47212 */ /* 0x000fea00078e33ff */
[----:B------:R-:W-:Y:S02]  /*23600*/  @P1 IADD3 R168, R168, 0x1, RZ ;  /* 0x00000001a8a81810 */ /* 0x000fe40007ffe0ff */
[----:B------:R-:W-:Y:S03]  /*23610*/  ISETP.GE.AND P1, PT, R172, RZ, PT ;  /* 0x000000ffac00720c */ /* 0x000fe60003f26270 */
[----:B------:R-:W-:Y:S01]  /*23620*/  @!P0 IMAD.MOV R168, RZ, RZ, -R168 ;  /* 0x000000ffffa88224 */ /* 0x000fe200078e0aa8 */
[----:B------:R-:W-:Y:S02]  /*23630*/  @P2 IADD3 R173, R173, 0x1, RZ ;  /* 0x00000001adad2810 */ /* 0x000fe40007ffe0ff */
[----:B------:R-:W-:Y:S04]  /*23640*/  ISETP.NE.AND P2, PT, R175, RZ, PT ;  /* 0x000000ffaf00720c */ /* 0x000fe80003f45270 */
[C---:B------:R-:W-:Y:S03]  /*23650*/  SEL R171, R164.reuse, R168, !P2 ;  /* 0x000000a8a4ab7207 */ /* 0x040fe60005000000 */
[----:B------:R-:W-:Y:S01]  /*23660*/  @!P1 IMAD.MOV R173, RZ, RZ, -R173 ;  /* 0x000000ffffad9224 */ /* 0x000fe200078e0aad */
[CC--:B------:R-:W-:Y:S04]  /*23670*/  LEA R182, P1, R171.reuse, R248.reuse, 0x2 ;  /* 0x000000f8abb67211 */ /* 0x0c0fe800078210ff */
[----:B------:R-:W-:Y:S02]  /*23680*/  SEL R173, R164, R173, !P2 ;  /* 0x000000ada4ad7207 */ /* 0x000fe40005000000 */
[-C--:B------:R-:W-:Y:S02]  /*23690*/  LEA.HI.X.SX32 R183, R171, R249.reuse, 0x2, P1 ;  /* 0x000000f9abb77211 */ /* 0x080fe400008f16ff */
[C---:B------:R-:W-:Y:S01]  /*236a0*/  LEA R180, P0, R173.reuse, R248, 0x2 ;  /* 0x000000f8adb47211 */ /* 0x040fe200078010ff */
[C---:B------:R-:W-:Y:S02]  /*236b0*/  IMAD.IADD R166, R173.reuse, 0x1, -R171 ;  /* 0x00000001ada67824 */ /* 0x040fe400078e0aab */
[----:B------:R-:W4:Y:S01]  /*236c0*/  LD.E R164, [R182.64] ;  /* 0x00000004b6a47980 */ /* 0x000f22000c101900 */
[----:B------:R-:W-:Y:S01]  /*236d0*/  LEA.HI.X.SX32 R181, R173, R249, 0x2, P0 ;  /* 0x000000f9adb57211 */ /* 0x000fe200000f16ff */
[----:B------:R-:W-:Y:S04]  /*236e0*/  IMAD R175, R175, R166, -0x40 ;  /* 0xffffffc0afaf7424 */ /* 0x000fe800078e02a6 */
[----:B------:R-:W4:Y:S01]  /*236f0*/  LD.E R169, [R180.64] ;  /* 0x00000004b4a97980 */ /* 0x000f22000c101900 */
[----:B------:R-:W-:Y:S01]  /*23700*/  SHF.R.S32.HI R171, RZ, 0x1f, R175 ;  /* 0x0000001fffab7819 */ /* 0x000fe200000114af */
[-C--:B--2---:R-:W-:Y:S02]  /*23710*/  IMAD R166, R177, R175.reuse, RZ ;  /* 0x000000afb1a67224 */ /* 0x084fe400078e02ff */
[C---:B------:R-:W-:Y:S04]  /*23720*/  IMAD.WIDE.U32 R172, R176.reuse, R175, RZ ;  /* 0x000000afb0ac7225 */ /* 0x040fe800078e00ff */
[----:B------:R-:W-:Y:S04]  /*23730*/  IMAD R166, R176, R171, R166 ;  /* 0x000000abb0a67224 */ /* 0x000fe800078e02a6 */
[----:B------:R-:W-:Y:S02]  /*23740*/  IMAD.IADD R173, R173, 0x1, R166 ;  /* 0x00000001adad7824 */ /* 0x000fe400078e02a6 */
[----:B----4-:R-:W-:Y:S04]  /*23750*/  IMAD.IADD R169, R164, 0x1, -R169 ;  /* 0x00000001a4a97824 */ /* 0x010fe800078e0aa9 */
[----:B---3--:R-:W-:Y:S01]  /*23760*/  IMAD R171, R179, R169, RZ ;  /* 0x000000a9b3ab7224 */ /* 0x008fe200078e02ff */
[----:B------:R-:W-:Y:S01]  /*23770*/  SHF.R.S32.HI R164, RZ, 0x1f, R169 ;  /* 0x0000001fffa47819 */ /* 0x000fe200000114a9 */
[----:B------:R-:W-:Y:S04]  /*23780*/  IMAD.WIDE.U32 R172, R169, R178, R172 ;  /* 0x000000b2a9ac7225 */ /* 0x000fe800078e00ac */
[----:B------:R-:W-:Y:S04]  /*23790*/  IMAD R171, R178, R164, R171 ;  /* 0x000000a4b2ab7224 */ /* 0x000fe800078e02ab */
[----:B------:R-:W-:Y:S02]  /*237a0*/  IMAD.IADD R164, R173, 0x1, R171 ;  /* 0x00000001ada47824 */ /* 0x000fe400078e02ab */
[----:B------:R-:W-:Y:S01]  /*237b0*/  IMAD.MOV.U32 R173, RZ, RZ, R172 ;  /* 0x000000ffffad7224 */ /* 0x000fe200078e00ac */
[----:B------:R-:W-:-:S05]  /*237c0*/  BRA `(.L_x_1122) ;  /* 0x0000004000007947 */ /* 0x000fca0003800000 */
.L_x_1121:
[----:B------:R-:W-:Y:S02]  /*237d0*/  ULDC.64 UR4, c[0x0][0x118] ;  /* 0x0000460000047ab9 */ /* 0x000fe40000000a00 */
[----:B-----5:R-:W2:Y:S02]  /*237e0*/  LD.E R173, [R2.64+0x38] ;  /* 0x0000380402ad7980 */ /* 0x020ea4000c101900 */
[----:B--2---:R-:W-:Y:S04]  /*237f0*/  LEA R173, -R173, RZ, 0x6 ;  /* 0x000000ffadad7211 */ /* 0x004fe800078e31ff */
[----:B------:R-:W-:Y:S02]  /*23800*/  SHF.R.S32.HI R164, RZ, 0x1f, R173 ;  /* 0x0000001fffa47819 */ /* 0x000fe400000114ad */
.L_x_1122:
[----:B------:R-:W-:Y:S05]  /*23810*/  BSYNC B0 ;  /* 0x0000000000007941 */ /* 0x000fea0003800000 */
.L_x_1120:
[C---:B------:R-:W-:Y:S01]  /*23820*/  LEA R180, P0, R173.reuse, R238, 0x1 ;  /* 0x000000eeadb47211 */ /* 0x040fe200078008ff */
[----:B------:R-:W-:Y:S01]  /*23830*/  ULDC.64 UR4, c[0x0][0x118] ;  /* 0x0000460000047ab9 */ /* 0x000fe20000000a00 */
[C---:B------:R-:W-:Y:S02]  /*23840*/  IADD3 R171, P1, R173.reuse, R236, RZ ;  /* 0x000000ecadab7210 */ /* 0x040fe40007f3e0ff */
[-C--:B------:R-:W-:Y:S02]  /*23850*/  LEA.HI.X R181, R173, R239.reuse, R164, 0x1, P0 ;  /* 0x000000efadb57211 */ /* 0x080fe400000f0ca4 */
[CC--:B------:R-:W-:Y:S01]  /*23860*/  @P5 LEA R174, P0, R171.reuse, R238.reuse, 0x1 ;  /* 0x000000eeabae5211 */ /* 0x0c0fe200078008ff */
[--C-:B------:R-:W-:Y:S01]  /*23870*/  IMAD.X R166, R164, 0x1, R237.reuse, P1 ;  /* 0x00000001a4a67824 */ /* 0x100fe200008e06ed */
[C---:B------:R-:W-:Y:S01]  /*23880*/  @P6 LEA R178, P1, R171.reuse, R238, 0x1 ;  /* 0x000000eeabb26211 */ /* 0x040fe200078208ff */
[----:B------:R-:W-:Y:S01]  /*23890*/  @!PT LDS RZ, [RZ] ;  /* 0x00000000fffff984 */ /* 0x000fe20000000800 */
[----:B------:R-:W-:Y:S01]  /*238a0*/  @!PT LDS RZ, [RZ] ;  /* 0x00000000fffff984 */ /* 0x000fe20000000800 */
[----:B------:R-:W-:Y:S01]  /*238b0*/  @!PT LDS RZ, [RZ] ;  /* 0x00000000fffff984 */ /* 0x000fe20000000800 */
[----:B------:R2:W-:Y:S01]  /*238c0*/  @P6 LDGSTS.E.BYPASS.LTC128B.128 [R245+0x8000], [R180.64] ;  /* 0x08000000b4f56fae */ /* 0x0005e2000b901d44 */
[C---:B------:R-:W-:Y:S02]  /*238d0*/  IADD3 R169, P2, R171.reuse, R236, RZ ;  /* 0x000000ecaba97210 */ /* 0x040fe40007f5e0ff */
[CCC-:B------:R-:W-:Y:S01]  /*238e0*/  @P6 LEA.HI.X R179, R171.reuse, R239.reuse, R166.reuse, 0x1, P1 ;  /* 0x000000efabb36211 */ /* 0x1c0fe200008f0ca6 */
[----:B------:R2:W-:Y:S01]  /*238f0*/  @!P6 STS.128 [R245+0x8000], RZ ;  /* 0x008000fff500e388 */ /* 0x0005e20000000c00 */
[CCC-:B------:R-:W-:Y:S01]  /*23900*/  @P5 LEA.HI.X R175, R171.reuse, R239.reuse, R166.reuse, 0x1, P0 ;  /* 0x000000efabaf5211 */ /* 0x1c0fe200000f0ca6 */
[--C-:B------:R-:W-:Y:S01]  /*23910*/  IMAD.X R164, R166, 0x1, R237.reuse, P2 ;  /* 0x00000001a6a47824 */ /* 0x100fe200010e06ed */
[CC--:B------:R-:W-:Y:S01]  /*23920*/  @P4 LEA R172, P2, R171.reuse, R238.reuse, 0x1 ;  /* 0x000000eeabac4211 */ /* 0x0c0fe200078408ff */
[----:B------:R-:W-:Y:S01]  /*23930*/  @!PT LDS RZ, [RZ] ;  /* 0x00000000fffff984 */ /* 0x000fe20000000800 */
[----:B------:R-:W-:Y:S01]  /*23940*/  @!PT LDS RZ, [RZ] ;  /* 0x00000000fffff984 */ /* 0x000fe20000000800 */
[----:B------:R-:W-:Y:S01]  /*23950*/  @!PT LDS RZ, [RZ] ;  /* 0x00000000fffff984 */ /* 0x000fe20000000800 */
[----:B------:R2:W-:Y:S01]  /*23960*/  @P5 LDGSTS.E.BYPASS.LTC128B.128 [R245+0xa000], [R180.64+0x80] ;  /* 0x0a000080b4f55fae */ /* 0x0005e2000b901d44 */
[CC--:B------:R-:W-:Y:S02]  /*23970*/  @P3 LEA R170, P1, R171.reuse, R238.reuse, 0x1 ;  /* 0x000000eeabaa3211 */ /* 0x0c0fe400078208ff */
[CCC-:B------:R-:W-:Y:S01]  /*23980*/  @P4 LEA.HI.X R173, R171.reuse, R239.reuse, R166.reuse, 0x1, P2 ;  /* 0x000000efabad4211 */ /* 0x1c0fe200010f0ca6 */
[----:B------:R2:W-:Y:S01]  /*23990*/  @!P5 STS.128 [R245+0xa000], RZ ;  /* 0x00a000fff500d388 */ /* 0x0005e20000000c00 */
[-C--:B------:R-:W-:Y:S02]  /*239a0*/  @P3 LEA.HI.X R171, R171, R239.reuse, R166, 0x1, P1 ;  /* 0x000000efabab3211 */ /* 0x080fe400008f0ca6 */
        /* <DEDUP_REMOVED lines=8> */
[CCC-:B------:R-:W-:Y:S02]  /*23a30*/  @P5 LEA.HI.X R185, R169.reuse, R239.reuse, R164.reuse, 0x1, P2 ;  /* 0x000000efa9b95211 */ /* 0x1c0fe400010f0ca4 */
[CC--:B------:R-:W-:Y:S01]  /*23a40*/  @P4 LEA R182, P1, R169.reuse, R238.reuse, 0x1 ;  /* 0x000000eea9b64211 */ /* 0x0c0fe200078208ff */
[----:B------:R-:W-:Y:S01]  /*23a50*/  @!PT LDS RZ, [RZ] ;  /* 0x00000000fffff984 */ /* 0x000fe20000000800 */
[----:B------:R-:W-:Y:S01]  /*23a60*/  @!PT LDS RZ, [RZ] ;  /* 0x00000000fffff984 */ /* 0x000fe20000000800 */
[----:B------:R-:W-:Y:S01]  /*23a70*/  @!PT LDS RZ, [RZ] ;  /* 0x00000000fffff984 */ /* 0x000fe20000000800 */
[----:B------:R2:W-:Y:S01]  /*23a80*/  @P3 LDGSTS.E.BYPASS.LTC128B.128 [R245+0xe000], [R180.64+0x180] ;  /* 0x0e000180b4f53fae */ /* 0x0005e2000b901d44 */
[C---:B------:R-:W-:Y:S02]  /*23a90*/  @P3 LEA R168, P0, R169.reuse, R238, 0x1 ;  /* 0x000000eea9a83211 */ /* 0x040fe400078008ff */
[CCC-:B------:R-:W-:Y:S01]  /*23aa0*/  @P4 LEA.HI.X R183, R169.reuse, R239.reuse, R164.reuse, 0x1, P1 ;  /* 0x000000efa9b74211 */ /* 0x1c0fe200008f0ca4 */
[----:B------:R2:W-:Y:S01]  /*23ab0*/  @!P3 STS.128 [R245+0xe000], RZ ;  /* 0x00e000fff500b388 */ /* 0x0005e20000000c00 */
[C---:B------:R-:W-:Y:S02]  /*23ac0*/  IADD3 R166, P2, R169.reuse, R236, RZ ;  /* 0x000000eca9a67210 */ /* 0x040fe40007f5e0ff */
[-C--:B------:R-:W-:Y:S01]  /*23ad0*/  @P3 LEA.HI.X R169, R169, R239.reuse, R164, 0x1, P0 ;  /* 0x000000efa9a93211 */ /* 0x080fe200000f0ca4 */
[----:B------:R-:W-:Y:S01]  /*23ae0*/  @!PT LDS RZ, [RZ] ;  /* 0x00000000fffff984 */ /* 0x000fe20000000800 */
[----:B------:R-:W-:Y:S01]  /*23af0*/  @!PT LDS RZ, [RZ] ;  /* 0x00000000fffff984 */ /* 0x000fe20000000800 */
[----:B------:R-:W-:Y:S01]  /*23b00*/  @!PT LDS RZ, [RZ] ;  /* 0x00000000fffff984 */ /* 0x000fe20000000800 */
[----:B------:R2:W-:Y:S01]  /*23b10*/  @P6 LDGSTS.E.BYPASS.LTC128B.128 [R245+0x8800], [R178.64] ;  /* 0x08800000b2f56fae */ /* 0x0005e2000b901d44 */
[-C--:B------:R-:W-:Y:S01]  /*23b20*/  @P6 LEA R192, P0, R166, R238.reuse, 0x1 ;  /* 0x000000eea6c06211 */ /* 0x080fe200078008ff */
[----:B------:R-:W-:Y:S01]  /*23b30*/  IMAD.X R164, R164, 0x1, R237, P2 ;  /* 0x00000001a4a47824 */ /* 0x000fe200010e06ed */
[CC--:B------:R-:W-:Y:S01]  /*23b40*/  @P5 LEA R190, P2, R166.reuse, R238.reuse, 0x1 ;  /* 0x000000eea6be5211 */ /* 0x0c0fe200078408ff */
[----:B------:R2:W-:Y:S01]  /*23b50*/  @!P6 STS.128 [R245+0x8800], RZ ;  /* 0x008800fff500e388 */ /* 0x0005e20000000c00 */
[CC--:B------:R-:W-:Y:S02]  /*23b60*/  @P4 LEA R186, P1, R166.reuse, R238.reuse, 0x1 ;  /* 0x000000eea6ba4211 */ /* 0x0c0fe400078208ff */
[CCC-:B------:R-:W-:Y:S01]  /*23b70*/  @P6 LEA.HI.X R193, R166.reuse, R239.reuse, R164.reuse, 0x1, P0 ;  /* 0x000000efa6c16211 */ /* 0x1c0fe200000f0ca4 */
[----:B------:R-:W-:Y:S01]  /*23b80*/  @!PT LDS RZ, [RZ] ;  /* 0x00000000fffff984 */ /* 0x000fe20000000800 */
[----:B------:R-:W-:Y:S01]  /*23b90*/  @!PT LDS RZ, [RZ] ;  /* 0x00000000fffff984 */ /* 0x000fe20000000800 */
[----:B------:R-:W-:Y:S01]  /*23ba0*/  @!PT LDS RZ, [RZ] ;  /* 0x00000000fffff984 */ /* 0x000fe20000000800 */
[----:B------:R2:W-:Y:S01]  /*23bb0*/  @P5 LDGSTS.E.BYPASS.LTC128B.128 [R245+0xa800], [R174.64+0x80] ;  /* 0x0a800080aef55fae */ /* 0x0005e2000b901d44 */
[CCC-:B------:R-:W-:Y:S02]  /*23bc0*/  @P5 LEA.HI.X R191, R166.reuse, R239.reuse, R164.reuse, 0x1, P2 ;  /* 0x000000efa6bf5211 */ /* 0x1c0fe400010f0ca4 */
[CC--:B------:R-:W-:Y:S01]  /*23bd0*/  @P4 LEA.HI.X R187, R166.reuse, R239.reuse, R164, 0x1, P1 ;  /* 0x000000efa6bb4211 */ /* 0x0c0fe200008f0ca4 */
[----:B------:R2:W-:Y:S01]  /*23be0*/  @!P5 STS.128 [R245+0xa800], RZ ;  /* 0x00a800fff500d388 */ /* 0x0005e20000000c00 */
[C---:B------:R-:W-:Y:S01]  /*23bf0*/  @P3 LEA R194, P0, R166.reuse, R238, 0x1 ;  /* 0x000000eea6c23211 */ /* 0x040fe200078008ff */
[----:B------:R-:W-:Y:S02]  /*23c00*/  IMAD.MOV.U32 R238, RZ, RZ, R180 ;  /* 0x000000ffffee7224 */ /* 0x000fe400078e00b4 */
[----:B------:R-:W-:Y:S01]  /*23c10*/  @!PT LDS RZ, [RZ] ;  /* 0x00000000fffff984 */ /* 0x000fe20000000800 */
[----:B------:R-:W-:Y:S01]  /*23c20*/  @!PT LDS RZ, [RZ] ;  /* 0x00000000fffff984 */ /* 0x000fe20000000800 */
[----:B------:R-:W-:Y:S01]  /*23c30*/  @!PT LDS RZ, [RZ] ;  /* 0x00000000fffff984 */ /* 0x000fe20000000800 */
[----:B------:R2:W-:Y:S01]  /*23c40*/  @P4 LDGSTS.E.BYPASS.LTC128B.128 [R245+0xc800], [R172.64+0x100] ;  /* 0x0c800100acf54fae */ /* 0x0005e2000b901d44 */
[----:B------:R-:W-:Y:S01]  /*23c50*/  @P3 LEA.HI.X R195, R166, R239, R164, 0x1, P0 ;  /* 0x000000efa6c33211 */ /* 0x000fe200000f0ca4 */
[----:B------:R-:W-:Y:S02]  /*23c60*/  IMAD.MOV.U32 R239, RZ, RZ, R181 ;  /* 0x000000ffffef7224 */ /* 0x000fe400078e00b5 */
        /* <DEDUP_REMOVED lines=47> */
.L_x_1119:
[----:B------:R-:W-:Y:S05]  /*23f60*/  BSYNC B1 ;  /* 0x0000000000017941 */ /* 0x000fea0003800000 */
.L_x_1118:
[----:B------:R-:W-:Y:S01]  /*23f70*/  ULDC.64 UR4, c[0x0][0x118] ;  /* 0x0000460000047ab9 */ /* 0x000fe20000000a00 */
[----:B------:R-:W-:Y:S01]  /*23f80*/  FMNMX.FTZ R164, R4, R165, !PT ;  /* 0x000000a504a47209 */ /* 0x000fe20007810000 */
[----:B-----5:R3:W4:Y:S01]  /*23f90*/  LD.E R166, [R2.64+0xdc] ;  /* 0x0000dc0402a67980 */ /* 0x020722000c101900 */
[----:B--2---:R-:W-:Y:S02]  /*23fa0*/  FMNMX.FTZ R168, R6, R0, !PT ;  /* 0x0000000006a87209 */ /* 0x004fe40007810000 */
        /* <DEDUP_REMOVED lines=8> */
[----:B------:R-:W-:Y:S04]  /*24030*/  FMNMX.FTZ R164, R12, R169, !PT ;  /* 0x000000a90ca47209 */ /* 0x000fe80007810000 */
[----:B------:R-:W-:Y:S01]  /*24040*/  FMNMX.FTZ R169, R13, R164, !PT ;  /* 0x000000a40da97209 */ /* 0x000fe20007810000 */
[----:B------:R-:W-:Y:S01]  /*24050*/  LDSM.16.MT88.4 R180, [R231+0x12800] ;  /* 0x01280000e7b4783b */ /* 0x000fe20000004200 */
[----:B------:R-:W-:Y:S02]  /*24060*/  FMNMX.FTZ R164, R14, R171, !PT ;  /* 0x000000ab0ea47209 */ /* 0x000fe40007810000 */
[----:B---3--:R-:W-:Y:S02]  /*24070*/  FMNMX.FTZ R2, R16, R169, !PT ;  /* 0x000000a910027209 */ /* 0x008fe40007810000 */
[----:B------:R-:W-:Y:S03]  /*24080*/  FMNMX.FTZ R169, R15, R164, !PT ;  /* 0x000000a40fa97209 */ /* 0x000fe60007810000 */
        /* <DEDUP_REMOVED lines=19> */
[----:B------:R-:W2:Y:S01]  /*241c0*/  SHFL.BFLY PT, R164, R171, 0x2, 0x1f ;  /* 0x0c401f00aba47f89 */ /* 0x000ea200000e0000 */
[----:B------:R-:W-:Y:S07]  /*241d0*/  FMNMX.FTZ R170, R35, R2, !PT ;  /* 0x0000000223aa7209 */ /* 0x000fee0007810000 */
[----:B------:R-:W3:Y:S01]  /*241e0*/  SHFL.BFLY PT, R3, R170, 0x2, 0x1f ;  /* 0x0c401f00aa037f89 */ /* 0x000ee200000e0000 */
[----:B--2---:R-:W-:Y:S07]  /*241f0*/  FMNMX.FTZ R169, R171, R164, !PT ;  /* 0x000000a4aba97209 */ /* 0x004fee0007810000 */
[----:B------:R-:W2:Y:S01]  /*24200*/  SHFL.BFLY PT, R164, R169, 0x1, 0x1f ;  /* 0x0c201f00a9a47f89 */ /* 0x000ea200000e0000 */
[----:B---3--:R-:W-:Y:S07]  /*24210*/  FMNMX.FTZ R168, R170, R3, !PT ;  /* 0x00000003aaa87209 */ /* 0x008fee0007810000 */
[----:B------:R-:W3:Y:S01]  /*24220*/  SHFL.BFLY PT, R3, R168, 0x1, 0x1f ;  /* 0x0c201f00a8037f89 */ /* 0x000ee200000e0000 */
[----:B--2---:R-:W-:Y:S04]  /*24230*/  FMNMX.FTZ R164, R169, R164, !PT ;  /* 0x000000a4a9a47209 */ /* 0x004fe80007810000 */
[C---:B------:R-:W-:Y:S01]  /*24240*/  FSETP.NEU.FTZ.AND P0, PT, R164.reuse, -INF , PT ;  /* 0xff800000a400780b */ /* 0x040fe20003f1d000 */
[----:B------:R-:W-:Y:S01]  /*24250*/  FADD.FTZ R165, -R164, R165 ;  /* 0x000000a5a4a57221 */ /* 0x000fe20000010100 */
[----:B---3--:R-:W-:Y:S02]  /*24260*/  FMNMX.FTZ R3, R168, R3, !PT ;  /* 0x00000003a8037209 */ /* 0x008fe40007810000 */
[----:B------:R-:W2:Y:S01]  /*24270*/  LDSM.16.MT88.4 R168, [R233+0x10000] ;  /* 0x01000000e9a8783b */ /* 0x000ea20000004200 */
[C---:B----4-:R-:W-:Y:S02]  /*24280*/  FMUL.FTZ R201, R166.reuse, R164 ;  /* 0x000000a4a6c97220 */ /* 0x050fe40000410000 */
[C---:B------:R-:W-:Y:S02]  /*24290*/  FMUL.FTZ R199, R166.reuse, R3 ;  /* 0x00000003a6c77220 */ /* 0x040fe40000410000 */
[C---:B------:R-:W-:Y:S01]  /*242a0*/  FMUL.FTZ R2, R166.reuse, R165 ;  /* 0x000000a5a6027220 */ /* 0x040fe20000410000 */
[----:B------:R-:W-:Y:S01]  /*242b0*/  FSEL R201, R201, RZ, P0 ;  /* 0x000000ffc9c97208 */ /* 0x000fe20000000000 */
[C---:B------:R-:W-:Y:S01]  /*242c0*/  FADD.FTZ R165, -R3.reuse, R0 ;  /* 0x0000000003a57221 */ /* 0x040fe20000010100 */
[----:B------:R-:W-:Y:S03]  /*242d0*/  FSETP.NEU.FTZ.AND P0, PT, R3, -INF , PT ;  /* 0xff8000000300780b */ /* 0x000fe60003f1d000 */
[----:B------:R-:W-:Y:S01]  /*242e0*/  FMUL.FTZ R0, R166, R165 ;  /* 0x000000a5a6007220 */ /* 0x000fe20000410000 */
[----:B------:R-:W-:Y:S01]  /*242f0*/  FSEL R199, R199, RZ, P0 ;  /* 0x000000ffc7c77208 */ /* 0x000fe20000000000 */
[-CC-:B------:R-:W-:Y:S01]  /*24300*/  FFMA.FTZ R193, R4, R166.reuse, -R201.reuse ;  /* 0x000000a604c17223 */ /* 0x180fe200000108c9 */
[----:B------:R-:W3:Y:S01]  /*24310*/  MUFU.EX2 R2, R2 ;  /* 0x0000000200027308 */ /* 0x000ee20000000800 */
[-C--:B------:R-:W-:Y:S01]  /*24320*/  FFMA.FTZ R165, R5, R166.reuse, -R201 ;  /* 0x000000a605a57223 */ /* 0x080fe200000108c9 */
[----:B------:R-:W-:Y:S01]  /*24330*/  ISETP.GT.AND P0, PT, R247, 0x1, PT ;  /* 0x00000001f700780c */ /* 0x000fe20003f04270 */
[-CC-:B------:R-:W-:Y:S02]  /*24340*/  FFMA.FTZ R190, R6, R166.reuse, -R199.reuse ;  /* 0x000000a606be7223 */ /* 0x180fe400000108c7 */
[-C--:B------:R-:W-:Y:S02]  /*24350*/  FFMA.FTZ R191, R7, R166.reuse, -R199 ;  /* 0x000000a607bf7223 */ /* 0x080fe400000108c7 */
[-CC-:B------:R-:W-:Y:S02]  /*24360*/  FFMA.FTZ R192, R8, R166.reuse, -R201.reuse ;  /* 0x000000a608c07223 */ /* 0x180fe400000108c9 */
[-C--:B------:R-:W-:Y:S01]  /*24370*/  FFMA.FTZ R195, R9, R166.reuse, -R201 ;  /* 0x000000a609c37223 */ /* 0x080fe200000108c9 */
[----:B------:R-:W4:Y:S01]  /*24380*/  MUFU.EX2 R0, R0 ;  /* 0x0000000000007308 */ /* 0x000f220000000800 */
[-CC-:B------:R-:W-:Y:S02]  /*24390*/  FFMA.FTZ R194, R10, R166.reuse, -R199.reuse ;  /* 0x000000a60ac27223 */ /* 0x180fe400000108c7 */
[-C--:B------:R-:W-:Y:S02]  /*243a0*/  FFMA.FTZ R197, R11, R166.reuse, -R199 ;  /* 0x000000a60bc57223 */ /* 0x080fe400000108c7 */
[-CC-:B------:R-:W-:Y:S02]  /*243b0*/  FFMA.FTZ R206, R32, R166.reuse, -R201.reuse ;  /* 0x000000a620ce7223 */ /* 0x180fe400000108c9 */
[-CC-:B------:R-:W-:Y:S02]  /*243c0*/  FFMA.FTZ R196, R12, R166.reuse, -R201.reuse ;  /* 0x000000a60cc47223 */ /* 0x180fe400000108c9 */
[-C--:B------:R-:W-:Y:S01]  /*243d0*/  FFMA.FTZ R203, R13, R166.reuse, -R201 ;  /* 0x000000a60dcb7223 */ /* 0x080fe200000108c9 */
[----:B------:R-:W-:Y:S01]  /*243e0*/  MUFU.EX2 R193, R193 ;  /* 0x000000c100c17308 */ /* 0x000fe20000000800 */
[-CC-:B------:R-:W-:Y:S02]  /*243f0*/  FFMA.FTZ R198, R14, R166.reuse, -R199.reuse ;  /* 0x000000a60ec67223 */ /* 0x180fe400000108c7 */
[----:B------:R-:W-:Y:S02]  /*24400*/  FFMA.FTZ R205, R15, R166, -R199 ;  /* 0x000000a60fcd7223 */ /* 0x000fe400000108c7 */
[C---:B---3--:R-:W-:Y:S02]  /*24410*/  FMUL.FTZ R4, R2.reuse, R160 ;  /* 0x000000a002047220 */ /* 0x048fe40000410000 */
[C---:B------:R-:W-:Y:S02]  /*24420*/  FMUL.FTZ R5, R2.reuse, R161 ;  /* 0x000000a102057220 */ /* 0x040fe40000410000 */
[C---:B------:R-:W-:Y:S01]  /*24430*/  FMUL.FTZ R8, R2.reuse, R156 ;  /* 0x0000009c02087220 */ /* 0x040fe20000410000 */
[----:B------:R-:W3:Y:S01]  /*24440*/  MUFU.EX2 R165, R165 ;  /* 0x000000a500a57308 */ /* 0x000ee20000000800 */
[C---:B------:R-:W-:Y:S02]  /*24450*/  FMUL.FTZ R9, R2.reuse, R157 ;  /* 0x0000009d02097220 */ /* 0x040fe40000410000 */
[----:B------:R-:W-:Y:S02]  /*24460*/  FMUL.FTZ R36, R2, R36 ;  /* 0x0000002402247220 */ /* 0x000fe40000410000 */
[C---:B----4-:R-:W-:Y:S02]  /*24470*/  FMUL.FTZ R6, R0.reuse, R162 ;  /* 0x000000a200067220 */ /* 0x050fe40000410000 */
[C---:B------:R-:W-:Y:S02]  /*24480*/  FMUL.FTZ R7, R0.reuse, R163 ;  /* 0x000000a300077220 */ /* 0x040fe40000410000 */
[C---:B------:R-:W-:Y:S01]  /*24490*/  FMUL.FTZ R10, R0.reuse, R158 ;  /* 0x0000009e000a7220 */ /* 0x040fe20000410000 */
[----:B------:R-:W-:Y:S01]  /*244a0*/  MUFU.EX2 R190, R190 ;  /* 0x000000be00be7308 */ /* 0x000fe20000000800 */
[----:B------:R-:W-:Y:S02]  /*244b0*/  FMUL.FTZ R11, R0, R159 ;  /* 0x0000009f000b7220 */ /* 0x000fe40000410000 */
[----:B------:R-:W4:Y:S01]  /*244c0*/  LDSM.16.MT88.4 R156, [R230+0x10000] ;  /* 0x01000000e69c783b */ /* 0x000f220000004200 */
[----:B------:R-:W-:Y:S02]  /*244d0*/  FMUL.FTZ R37, R2, R37 ;  /* 0x0000002502257220 */ /* 0x000fe40000410000 */
[C---:B------:R-:W-:Y:S02]  /*244e0*/  FMUL.FTZ R38, R0.reuse, R38 ;  /* 0x0000002600267220 */ /* 0x040fe40000410000 */
[----:B------:R-:W-:Y:S02]  /*244f0*/  FMUL.FTZ R39, R0, R39 ;  /* 0x0000002700277220 */ /* 0x000fe40000410000 */
        /* <DEDUP_REMOVED lines=11> */
[----:B------:R-:W-:Y:S01]  /*245b0*/  LDSM.16.MT88.4 R152, [R230+0x16000] ;  /* 0x01600000e698783b */ /* 0x000fe20000004200 */
[C---:B------:R-:W-:Y:S02]  /*245c0*/  FMUL.FTZ R44, R2.reuse, R44 ;  /* 0x0000002c022c7220 */ /* 0x040fe40000410000 */
[----:B------:R-:W3:Y:S01]  /*245d0*/  MUFU.EX2 R195, R195 ;  /* 0x000000c300c37308 */ /* 0x000ee20000000800 */
[----:B------:R-:W-:Y:S02]  /*245e0*/  FMUL.FTZ R45, R2, R45 ;  /* 0x0000002d022d7220 */ /* 0x000fe40000410000 */
[C---:B------:R-:W-:Y:S01]  /*245f0*/  FMUL.FTZ R46, R0.reuse, R46 ;  /* 0x0000002e002e7220 */ /* 0x040fe20000410000 */
[----:B-1----:R-:W-:Y:S01]  /*24600*/  F2FP.PACK_AB R161, R191, R190 ;  /* 0x000000bebfa1723e */ /* 0x002fe200000000ff */
[----:B------:R-:W-:Y:S02]  /*24610*/  FMUL.FTZ R47, R0, R47 ;  /* 0x0000002f002f7220 */ /* 0x000fe40000410000 */
[C---:B------:R-:W-:Y:S02]  /*24620*/  FMUL.FTZ R48, R2.reuse, R48 ;  /* 0x0000003002307220 */ /* 0x040fe40000410000 */
[----:B------:R-:W-:Y:S01]  /*24630*/  FMUL.FTZ R49, R2, R49 ;  /* 0x0000003102317220 */ /* 0x000fe20000410000 */
        /* <DEDUP_REMOVED lines=8> */
[C---:B------:R-:W-:Y:S01]  /*246c0*/  FMUL.FTZ R56, R2.reuse, R56 ;  /* 0x0000003802387220 */ /* 0x040fe20000410000 */
[----:B---3--:R-:W-:Y:S01]  /*246d0*/  F2FP.PACK_AB R162, R195, R192 ;  /* 0x000000c0c3a2723e */ /* 0x008fe200000000ff */
        /* <DEDUP_REMOVED lines=17> */
[C---:B--2---:R-:W-:Y:S05]  /*247f0*/  HMMA.16816.F32 R4, R160.reuse, R168, R4 ;  /* 0x000000a8a004723c */ /* 0x044fea0000001804 */
[C---:B------:R-:W-:Y:S02]  /*24800*/  FMUL.FTZ R70, R0.reuse, R70 ;  /* 0x0000004600467220 */ /* 0x040fe40000410000 */
[----:B------:R-:W-:Y:S01]  /*24810*/  FMUL.FTZ R71, R0, R71 ;  /* 0x0000004700477220 */ /* 0x000fe20000410000 */
[C---:B------:R-:W-:Y:S01]  /*24820*/  HMMA.16816.F32 R8, R160.reuse, R170, R8 ;  /* 0x000000aaa008723c */ /* 0x040fe20000001808 */
[----:B------:R-:W1:Y:S01]  /*24830*/  LDSM.16.MT88.4 R168, [R233+0x12000] ;  /* 0x01200000e9a8783b */ /* 0x000e620000004200 */
[----:B------:R-:W2:Y:S02]  /*24840*/  MUFU.EX2 R205, R205 ;  /* 0x000000cd00cd7308 */ /* 0x000ea40000000800 */
[C---:B------:R-:W-:Y:S02]  /*24850*/  FMUL.FTZ R72, R2.reuse, R72 ;  /* 0x0000004802487220 */ /* 0x040fe40000410000 */
[----:B------:R-:W-:Y:S02]  /*24860*/  FMUL.FTZ R73, R2, R73 ;  /* 0x0000004902497220 */ /* 0x000fe40000410000 */
[C---:B------:R-:W-:Y:S04]  /*24870*/  HMMA.16816.F32 R36, R160.reuse, R172, R36 ;  /* 0x000000aca024723c */ /* 0x040fe80000001824 */
[C---:B------:R-:W-:Y:S01]  /*24880*/  FMUL.FTZ R74, R0.reuse, R74 ;  /* 0x0000004a004a7220 */ /* 0x040fe20000410000 */
[----:B------:R-:W-:Y:S01]  /*24890*/  MUFU.EX2 R206, R206 ;  /* 0x000000ce00ce7308 */ /* 0x000fe20000000800 */
[----:B------:R-:W-:Y:S02]  /*248a0*/  FMUL.FTZ R75, R0, R75 ;  /* 0x0000004b004b7220 */ /* 0x000fe40000410000 */
[C---:B------:R-:W-:Y:S01]  /*248b0*/  HMMA.16816.F32 R40, R160.reuse, R174, R40 ;  /* 0x000000aea028723c */ /* 0x040fe20000001828 */
[----:B------:R-:W2:Y:S03]  /*248c0*/  LDSM.16.MT88.4 R172, [R232+0x12000] ;  /* 0x01200000e8ac783b */ /* 0x000ea60000004200 */
[C---:B------:R-:W-:Y:S02]  /*248d0*/  FMUL.FTZ R76, R2.reuse, R76 ;  /* 0x0000004c024c7220 */ /* 0x040fe40000410000 */
[----:B------:R-:W-:Y:S02]  /*248e0*/  FMUL.FTZ R77, R2, R77 ;  /* 0x0000004d024d7220 */ /* 0x000fe40000410000 */
[C---:B------:R-:W-:Y:S04]  /*248f0*/  HMMA.16816.F32 R44, R160.reuse, R176, R44 ;  /* 0x000000b0a02c723c */ /* 0x040fe8000000182c */
[C---:B------:R-:W-:Y:S02]  /*24900*/  FMUL.FTZ R78, R0.reuse, R78 ;  /* 0x0000004e004e7220 */ /* 0x040fe40000410000 */
[----:B------:R-:W-:Y:S02]  /*24910*/  FMUL.FTZ R79, R0, R79 ;  /* 0x0000004f004f7220 */ /* 0x000fe40000410000 */
        /* <DEDUP_REMOVED lines=11> */
[C---:B-1----:R-:W-:Y:S04]  /*249d0*/  HMMA.16816.F32 R60, R160.reuse, R168, R60 ;  /* 0x000000a8a03c723c */ /* 0x042fe8000000183c */
[C---:B------:R-:W-:Y:S02]  /*249e0*/  FMUL.FTZ R86, R0.reuse, R86 ;  /* 0x0000005600567220 */ /* 0x040fe40000410000 */
[----:B------:R-:W-:Y:S02]  /*249f0*/  FMUL.FTZ R87, R0, R87 ;  /* 0x0000005700577220 */ /* 0x000fe40000410000 */
[C---:B------:R-:W-:Y:S01]  /*24a00*/  HMMA.16816.F32 R64, R160.reuse, R170, R64 ;  /* 0x000000aaa040723c */ /* 0x040fe20000001840 */
[----:B------:R-:W1:Y:S03]  /*24a10*/  LDSM.16.MT88.4 R168, [R230+0x12000] ;  /* 0x01200000e6a8783b */ /* 0x000e660000004200 */
[C---:B------:R-:W-:Y:S02]  /*24a20*/  FMUL.FTZ R88, R2.reuse, R88 ;  /* 0x0000005802587220 */ /* 0x040fe40000410000 */
[----:B------:R-:W-:Y:S02]  /*24a30*/  FMUL.FTZ R89, R2, R89 ;  /* 0x0000005902597220 */ /* 0x000fe40000410000 */
[C---:B--2---:R-:W-:Y:S04]  /*24a40*/  HMMA.16816.F32 R68, R160.reuse, R172, R68 ;  /* 0x000000aca044723c */ /* 0x044fe80000001844 */
[C---:B------:R-:W-:Y:S02]  /*24a50*/  FMUL.FTZ R90, R0.reuse, R90 ;  /* 0x0000005a005a7220 */ /* 0x040fe40000410000 */
[----:B------:R-:W-:Y:S02]  /*24a60*/  FMUL.FTZ R91, R0, R91 ;  /* 0x0000005b005b7220 */ /* 0x000fe40000410000 */
[C---:B------:R-:W-:Y:S01]  /*24a70*/  HMMA.16816.F32 R72, R160.reuse, R174, R72 ;  /* 0x000000aea048723c */ /* 0x040fe20000001848 */
[----:B------:R-:W2:Y:S03]  /*24a80*/  LDSM.16.MT88.4 R172, [R233+0x14000] ;  /* 0x01400000e9ac783b */ /* 0x000ea60000004200 */
[C---:B------:R-:W-:Y:S02]  /*24a90*/  FMUL.FTZ R92, R2.reuse, R92 ;  /* 0x0000005c025c7220 */ /* 0x040fe40000410000 */
[----:B------:R-:W-:Y:S02]  /*24aa0*/  FMUL.FTZ R93, R2, R93 ;  /* 0x0000005d025d7220 */ /* 0x000fe40000410000 */
[C---:B------:R-:W-:Y:S01]  /*24ab0*/  FMUL.FTZ R94, R0.reuse, R94 ;  /* 0x0000005e005e7220 */ /* 0x040fe20000410000 */
[C---:B----4-:R-:W-:Y:S03]  /*24ac0*/  HMMA.16816.F32 R76, R160.reuse, R156, R76 ;  /* 0x0000009ca04c723c */ /* 0x050fe6000000184c */
[----:B------:R-:W-:Y:S02]  /*24ad0*/  FMUL.FTZ R95, R0, R95 ;  /* 0x0000005f005f7220 */ /* 0x000fe40000410000 */
[C---:B------:R-:W-:Y:S02]  /*24ae0*/  FMUL.FTZ R96, R2.reuse, R96 ;  /* 0x0000006002607220 */ /* 0x040fe40000410000 */
[----:B------:R-:W-:Y:S01]  /*24af0*/  FMUL.FTZ R97, R2, R97 ;  /* 0x0000006102617220 */ /* 0x000fe20000410000 */
        /* <DEDUP_REMOVED lines=30> */
[C---:B------:R-:W-:Y:S04]  /*24ce0*/  FMUL.FTZ R116, R2.reuse, R116 ;  /* 0x0000007402747220 */ /* 0x040fe80000410000 */
[----:B------:R-:W-:Y:S01]  /*24cf0*/  FMUL.FTZ R117, R2, R117 ;  /* 0x0000007502757220 */ /* 0x000fe20000410000 */
[C---:B------:R-:W-:Y:S01]  /*24d00*/  HMMA.16816.F32 R112, R160.reuse, R170, R112 ;  /* 0x000000aaa070723c */ /* 0x040fe20000001870 */
[----:B------:R-:W1:Y:S02]  /*24d10*/  LDSM.16.MT88.4 R168, [R232+0x16000] ;  /* 0x01600000e8a8783b */ /* 0x000e640000004200 */
        /* <DEDUP_REMOVED lines=18> */
[C---:B------:R-:W-:Y:S02]  /*24e40*/  FMUL.FTZ R132, R2.reuse, R132 ;  /* 0x0000008402847220 */ /* 0x040fe40000410000 */
[----:B------:R-:W-:Y:S03]  /*24e50*/  FMUL.FTZ R133, R2, R133 ;  /* 0x0000008502857220 */ /* 0x000fe60000410000 */
[C---:B------:R-:W-:Y:S01]  /*24e60*/  HMMA.16816.F32 R128, R160.reuse, R158, R128 ;  /* 0x0000009ea080723c */ /* 0x040fe20000001880 */
[----:B------:R-:W4:Y:S02]  /*24e70*/  LDSM.16.MT88.4 R156, [R233+0x10800] ;  /* 0x01080000e99c783b */ /* 0x000f240000004200 */
[C---:B------:R-:W-:Y:S02]  /*24e80*/  FMUL.FTZ R134, R0.reuse, R134 ;  /* 0x0000008600867220 */ /* 0x040fe40000410000 */
[----:B------:R-:W-:Y:S02]  /*24e90*/  FMUL.FTZ R135, R0, R135 ;  /* 0x0000008700877220 */ /* 0x000fe40000410000 */
[C---:B------:R-:W-:Y:S02]  /*24ea0*/  FMUL.FTZ R136, R2.reuse, R136 ;  /* 0x0000008802887220 */ /* 0x040fe40000410000 */
[----:B------:R-:W-:Y:S03]  /*24eb0*/  FMUL.FTZ R137, R2, R137 ;  /* 0x0000008902897220 */ /* 0x000fe60000410000 */
[C---:B-1----:R-:W-:Y:S03]  /*24ec0*/  HMMA.16816.F32 R132, R160.reuse, R168, R132 ;  /* 0x000000a8a084723c */ /* 0x042fe60000001884 */
[C---:B------:R-:W-:Y:S02]  /*24ed0*/  FMUL.FTZ R138, R0.reuse, R138 ;  /* 0x0000008a008a7220 */ /* 0x040fe40000410000 */
[----:B------:R-:W-:Y:S02]  /*24ee0*/  FMUL.FTZ R139, R0, R139 ;  /* 0x0000008b008b7220 */ /* 0x000fe40000410000 */
[-CC-:B------:R-:W-:Y:S01]  /*24ef0*/  FFMA.FTZ R200, R16, R166.reuse, -R201.reuse ;  /* 0x000000a610c87223 */ /* 0x180fe200000108c9 */
[C---:B------:R-:W-:Y:S01]  /*24f00*/  HMMA.16816.F32 R12, R160.reuse, R170, R12 ;  /* 0x000000aaa00c723c */ /* 0x040fe2000000180c */
[----:B------:R-:W1:Y:S03]  /*24f10*/  LDSM.16.MT88.4 R168, [R232+0x10800] ;  /* 0x01080000e8a8783b */ /* 0x000e660000004200 */
[-C--:B------:R-:W-:Y:S01]  /*24f20*/  FFMA.FTZ R207, R17, R166.reuse, -R201 ;  /* 0x000000a611cf7223 */ /* 0x080fe200000108c9 */
[----:B------:R-:W-:Y:S01]  /*24f30*/  MUFU.EX2 R200, R200 ;  /* 0x000000c800c87308 */ /* 0x000fe20000000800 */
[-CC-:B------:R-:W-:Y:S02]  /*24f40*/  FFMA.FTZ R202, R18, R166.reuse, -R199.reuse ;  /* 0x000000a612ca7223 */ /* 0x180fe400000108c7 */
[C---:B--2---:R-:W-:Y:S04]  /*24f50*/  HMMA.16816.F32 R136, R160.reuse, R172, R136 ;  /* 0x000000aca088723c */ /* 0x044fe80000001888 */
[----:B------:R-:W-:Y:S02]  /*24f60*/  FFMA.FTZ R204, R19, R166, -R199 ;  /* 0x000000a613cc7223 */ /* 0x000fe400000108c7 */
[C---:B------:R-:W-:Y:S01]  /*24f70*/  FMUL.FTZ R140, R2.reuse, R140 ;  /* 0x0000008c028c7220 */ /* 0x040fe20000410000 */
[----:B------:R-:W2:Y:S01]  /*24f80*/  MUFU.EX2 R207, R207 ;  /* 0x000000cf00cf7308 */ /* 0x000ea20000000800 */
[----:B------:R-:W-:Y:S04]  /*24f90*/  FMUL.FTZ R141, R2, R141 ;  /* 0x0000008d028d7220 */ /* 0x000fe80000410000 */
[C---:B------:R-:W-:Y:S02]  /*24fa0*/  FMUL.FTZ R142, R0.reuse, R142 ;  /* 0x0000008e008e7220 */ /* 0x040fe40000410000 */
[----:B------:R-:W-:Y:S02]  /*24fb0*/  FMUL.FTZ R143, R0, R143 ;  /* 0x0000008f008f7220 */ /* 0x000fe40000410000 */
[C---:B------:R-:W-:Y:S01]  /*24fc0*/  FMUL.FTZ R16, R2.reuse, R148 ;  /* 0x0000009402107220 */ /* 0x040fe20000410000 */
[----:B------:R-:W-:Y:S01]  /*24fd0*/  MUFU.EX2 R202, R202 ;  /* 0x000000ca00ca7308 */ /* 0x000fe20000000800 */
[----:B---3--:R-:W-:Y:S01]  /*24fe0*/  F2FP.PACK_AB R148, R203, R196 ;  /* 0x000000c4cb94723e */ /* 0x008fe200000000ff */
[----:B------:R-:W-:Y:S01]  /*24ff0*/  FMUL.FTZ R17, R2, R149 ;  /* 0x0000009502117220 */ /* 0x000fe20000410000 */
[----:B------:R-:W-:Y:S01]  /*25000*/  F2FP.PACK_AB R149, R205, R198 ;  /* 0x000000c6cd95723e */ /* 0x000fe200000000ff */
[C---:B------:R-:W-:Y:S01]  /*25010*/  HMMA.16816.F32 R140, R160.reuse, R174, R140 ;  /* 0x000000aea08c723c */ /* 0x040fe2000000188c */
[----:B------:R-:W3:Y:S02]  /*25020*/  LDSM.16.MT88.4 R172, [R231+0x10800] ;  /* 0x01080000e7ac783b */ /* 0x000ee40000004200 */
[C---:B------:R-:W-:Y:S02]  /*25030*/  FMUL.FTZ R18, R0.reuse, R150 ;  /* 0x0000009600127220 */ /* 0x040fe40000410000 */
[----:B------:R-:W-:Y:S01]  /*25040*/  FMUL.FTZ R19, R0, R151 ;  /* 0x0000009700137220 */ /* 0x000fe20000410000 */
[----:B------:R-:W1:Y:S01]  /*25050*/  MUFU.EX2 R204, R204 ;  /* 0x000000cc00cc7308 */ /* 0x000e620000000800 */
[C---:B------:R-:W-:Y:S02]  /*25060*/  FMUL.FTZ R144, R2.reuse, R144 ;  /* 0x0000009002907220 */ /* 0x040fe40000410000 */
[----:B------:R-:W-:Y:S03]  /*25070*/  FMUL.FTZ R145, R2, R145 ;  /* 0x0000009102917220 */ /* 0x000fe60000410000 */
[C---:B------:R-:W-:Y:S03]  /*25080*/  HMMA.16816.F32 R16, R160.reuse, R152, R16 ;  /* 0x00000098a010723c */ /* 0x040fe60000001810 */
[C---:B------:R-:W-:Y:S01]  /*25090*/  FMUL.FTZ R146, R0.reuse, R146 ;  /* 0x0000009200927220 */ /* 0x040fe20000410000 */
[----:B--2---:R-:W-:Y:S01]  /*250a0*/  F2FP.PACK_AB R150, R207, R200 ;  /* 0x000000c8cf96723e */ /* 0x004fe200000000ff */
[----:B------:R-:W-:Y:S02]  /*250b0*/  FMUL.FTZ R147, R0, R147 ;  /* 0x0000009300937220 */ /* 0x000fe40000410000 */
[----:B------:R-:W-:Y:S02]  /*250c0*/  FFMA.FTZ R193, R2, R252, R193 ;  /* 0x000000fc02c17223 */ /* 0x000fe400000100c1 */
[----:B------:R-:W-:Y:S03]  /*250d0*/  FFMA.FTZ R190, R0, R251, R190 ;  /* 0x000000fb00be7223 */ /* 0x000fe600000100be */
[----:B------:R-:W-:Y:S01]  /*250e0*/  HMMA.16816.F32 R144, R160, R154, R144 ;  /* 0x0000009aa090723c */ /* 0x000fe20000001890 */
[----:B------:R-:W2:Y:S02]  /*250f0*/  LDSM.16.MT88.4 R152, [R230+0x10800] ;  /* 0x01080000e698783b */ /* 0x000ea40000004200 */
[----:B------:R-:W-:Y:S01]  /*25100*/  IADD3 R0, R247, -0x1, RZ ;  /* 0xfffffffff7007810 */ /* 0x000fe20007ffe0ff */
[----:B------:R-:W-:Y:S01]  /*25110*/  FADD.FTZ R193, R165, R193 ;  /* 0x000000c1a5c17221 */ /* 0x000fe20000010000 */
[----:B------:R-:W-:Y:S01]  /*25120*/  MOV R165, R164 ;  /* 0x000000a400a57202 */ /* 0x000fe20000000f00 */
[----:B------:R-:W-:Y:S01]  /*25130*/  FADD.FTZ R191, R191, R190 ;  /* 0x000000bebfbf7221 */ /* 0x000fe20000010000 */
[----:B-1----:R-:W-:Y:S01]  /*25140*/  F2FP.PACK_AB R151, R204, R202 ;  /* 0x000000cacc97723e */ /* 0x002fe200000000ff */
[----:B------:R-:W-:Y:S01]  /*25150*/  FADD.FTZ R192, R192, R193 ;  /* 0x000000c1c0c07221 */ /* 0x000fe20000010000 */
[----:B------:R-:W1:Y:S03]  /*25160*/  LDSM.16.MT88.4 R160, [R233+0x12800] ;  /* 0x01280000e9a0783b */ /* 0x000e660000004200 */
[----:B------:R-:W-:Y:S01]  /*25170*/  MOV R247, R0 ;  /* 0x0000000000f77202 */ /* 0x000fe20000000f00 */
[----:B------:R-:W-:Y:S01]  /*25180*/  FADD.FTZ R194, R194, R191 ;  /* 0x000000bfc2c27221 */ /* 0x000fe20000010000 */
[C---:B----4-:R-:W-:Y:S05]  /*25190*/  HMMA.16816.F32 R4, R148.reuse, R156, R4 ;  /* 0x0000009c9404723c */ /* 0x050fea0000001804 */
[----:B------:R-:W-:Y:S01]  /*251a0*/  FADD.FTZ R195, R195, R192 ;  /* 0x000000c0c3c37221 */ /* 0x000fe20000010000 */
[----:B------:R-:W-:Y:S01]  /*251b0*/  MOV R0, R3 ;  /* 0x0000000300007202 */ /* 0x000fe20000000f00 */
[----:B------:R-:W-:Y:S01]  /*251c0*/  FADD.FTZ R197, R197, R194 ;  /* 0x000000c2c5c57221 */ /* 0x000fe20000010000 */
[C---:B------:R-:W-:Y:S01]  /*251d0*/  HMMA.16816.F32 R8, R148.reuse, R158, R8 ;  /* 0x0000009e9408723c */ /* 0x040fe20000001808 */
[----:B------:R-:W4:Y:S03]  /*251e0*/  LDSM.16.MT88.4 R156, [R230+0x12800] ;  /* 0x01280000e69c783b */ /* 0x000f260000004200 */
[----:B------:R-:W-:Y:S02]  /*251f0*/  FADD.FTZ R196, R196, R195 ;  /* 0x000000c3c4c47221 */ /* 0x000fe40000010000 */
[----:B------:R-:W-:Y:S02]  /*25200*/  FADD.FTZ R198, R198, R197 ;  /* 0x000000c5c6c67221 */ /* 0x000fe40000010000 */
[C---:B------:R-:W-:Y:S04]  /*25210*/  HMMA.16816.F32 R36, R148.reuse, R168, R36 ;  /* 0x000000a89424723c */ /* 0x040fe80000001824 */
[----:B------:R-:W-:Y:S02]  /*25220*/  FADD.FTZ R203, R203, R196 ;  /* 0x000000c4cbcb7221 */ /* 0x000fe40000010000 */
[----:B------:R-:W-:Y:S02]  /*25230*/  FADD.FTZ R205, R205, R198 ;  /* 0x000000c6cdcd7221 */ /* 0x000fe40000010000 */
[C---:B------:R-:W-:Y:S01]  /*25240*/  HMMA.16816.F32 R40, R148.reuse, R170, R40 ;  /* 0x000000aa9428723c */ /* 0x040fe20000001828 */
[----:B------:R-:W4:Y:S03]  /*25250*/  LDSM.16.MT88.4 R168, [R233+0x14800] ;  /* 0x01480000e9a8783b */ /* 0x000f260000004200 */
[----:B------:R-:W-:Y:S04]  /*25260*/  FADD.FTZ R200, R200, R203 ;  /* 0x000000cbc8c87221 */ /* 0x000fe80000010000 */
[C---:B---3--:R-:W-:Y:S04]  /*25270*/  HMMA.16816.F32 R44, R148.reuse, R172, R44 ;  /* 0x000000ac942c723c */ /* 0x048fe8000000182c */
[----:B------:R-:W-:Y:S04]  /*25280*/  FADD.FTZ R207, R207, R200 ;  /* 0x000000c8cfcf7221 */ /* 0x000fe80000010000 */
[C---:B------:R-:W-:Y:S01]  /*25290*/  HMMA.16816.F32 R48, R148.reuse, R174, R48 ;  /* 0x000000ae9430723c */ /* 0x040fe20000001830 */
[----:B------:R-:W-:Y:S07]  /*252a0*/  LDSM.16.MT88.4 R172, [R233+0x13000] ;  /* 0x01300000e9ac783b */ /* 0x000fee0000004200 */
        /* <DEDUP_REMOVED lines=8> */
[----:B------:R-:W-:Y:S07]  /*25330*/  LDSM.16.MT88.4 R176, [R230+0x13000] ;  /* 0x01300000e6b0783b */ /* 0x000fee0000004200 */
[C---:B------:R-:W-:Y:S07]  /*25340*/  HMMA.16816.F32 R76, R148.reuse, R180, R76 ;  /* 0x000000b4944c723c */ /* 0x040fee000000184c */
[-CC-:B------:R-:W-:Y:S01]  /*25350*/  FFMA.FTZ R180, R20, R166.reuse, -R201.reuse ;  /* 0x000000a614b47223 */ /* 0x180fe200000108c9 */
[C---:B------:R-:W-:Y:S04]  /*25360*/  HMMA.16816.F32 R80, R148.reuse, R182, R80 ;  /* 0x000000b69450723c */ /* 0x040fe80000001850 */
[-C--:B------:R-:W-:Y:S01]  /*25370*/  FFMA.FTZ R181, R21, R166.reuse, -R201 ;  /* 0x000000a615b57223 */ /* 0x080fe200000108c9 */
[----:B------:R-:W-:Y:S02]  /*25380*/  MUFU.EX2 R180, R180 ;  /* 0x000000b400b47308 */ /* 0x000fe40000000800 */
[-CC-:B------:R-:W-:Y:S01]  /*25390*/  FFMA.FTZ R182, R22, R166.reuse, -R199.reuse ;  /* 0x000000a616b67223 */ /* 0x180fe200000108c7 */
[C---:B----4-:R-:W-:Y:S04]  /*253a0*/  HMMA.16816.F32 R84, R148.reuse, R156, R84 ;  /* 0x0000009c9454723c */ /* 0x050fe80000001854 */
[-C--:B------:R-:W-:Y:S02]  /*253b0*/  FFMA.FTZ R183, R23, R166.reuse, -R199 ;  /* 0x000000a617b77223 */ /* 0x080fe400000108c7 */
[----:B------:R-:W-:Y:S01]  /*253c0*/  LDSM.16.MT88.4 R20, [R231+0x16800] ;  /* 0x01680000e714783b */ /* 0x000fe20000004200 */
[----:B------:R-:W3:Y:S01]  /*253d0*/  MUFU.EX2 R181, R181 ;  /* 0x000000b500b57308 */ /* 0x000ee20000000800 */
[C---:B------:R-:W-:Y:S06]  /*253e0*/  HMMA.16816.F32 R88, R148.reuse, R158, R88 ;  /* 0x0000009e9458723c */ /* 0x040fec0000001858 */
[----:B------:R-:W4:Y:S02]  /*253f0*/  LDSM.16.MT88.4 R156, [R233+0x16800] ;  /* 0x01680000e99c783b */ /* 0x000f240000004200 */
[C---:B------:R-:W-:Y:S01]  /*25400*/  HMMA.16816.F32 R92, R148.reuse, R168, R92 ;  /* 0x000000a8945c723c */ /* 0x040fe2000000185c */
[----:B------:R-:W-:Y:S07]  /*25410*/  MUFU.EX2 R182, R182 ;  /* 0x000000b600b67308 */ /* 0x000fee0000000800 */
[C---:B------:R-:W-:Y:S01]  /*25420*/  HMMA.16816.F32 R96, R148.reuse, R170, R96 ;  /* 0x000000aa9460723c */ /* 0x040fe20000001860 */
[----:B------:R-:W3:Y:S02]  /*25430*/  LDSM.16.MT88.4 R168, [R232+0x16800] ;  /* 0x01680000e8a8783b */ /* 0x000ee40000004200 */
[----:B------:R-:W1:Y:S05]  /*25440*/  MUFU.EX2 R183, R183 ;  /* 0x000000b700b77308 */ /* 0x000e6a0000000800 */
[C---:B------:R-:W-:Y:S07]  /*25450*/  HMMA.16816.F32 R100, R148.reuse, R184, R100 ;  /* 0x000000b89464723c */ /* 0x040fee0000001864 */
[-CC-:B------:R-:W-:Y:S01]  /*25460*/  FFMA.FTZ R184, R24, R166.reuse, -R201.reuse ;  /* 0x000000a618b87223 */ /* 0x180fe200000108c9 */
[C---:B------:R-:W-:Y:S04]  /*25470*/  HMMA.16816.F32 R104, R148.reuse, R186, R104 ;  /* 0x000000ba9468723c */ /* 0x040fe80000001868 */
[-C--:B------:R-:W-:Y:S01]  /*25480*/  FFMA.FTZ R185, R25, R166.reuse, -R201 ;  /* 0x000000a619b97223 */ /* 0x080fe200000108c9 */
[----:B------:R-:W-:Y:S02]  /*25490*/  MUFU.EX2 R184, R184 ;  /* 0x000000b800b87308 */ /* 0x000fe40000000800 */
[-CC-:B------:R-:W-:Y:S01]  /*254a0*/  FFMA.FTZ R186, R26, R166.reuse, -R199.reuse ;  /* 0x000000a61aba7223 */ /* 0x180fe200000108c7 */
[C---:B--2---:R-:W-:Y:S04]  /*254b0*/  HMMA.16816.F32 R108, R148.reuse, R152, R108 ;  /* 0x00000098946c723c */ /* 0x044fe8000000186c */
[----:B------:R-:W-:Y:S02]  /*254c0*/  FFMA.FTZ R187, R27, R166, -R199 ;  /* 0x000000a61bbb7223 */ /* 0x000fe400000108c7 */
[----:B------:R-:W-:Y:S01]  /*254d0*/  LDSM.16.MT88.4 R24, [R232+0x11000] ;  /* 0x01100000e818783b */ /* 0x000fe20000004200 */
[----:B------:R-:W2:Y:S01]  /*254e0*/  MUFU.EX2 R185, R185 ;  /* 0x000000b900b97308 */ /* 0x000ea20000000800 */
[C---:B------:R-:W-:Y:S06]  /*254f0*/  HMMA.16816.F32 R112, R148.reuse, R154, R112 ;  /* 0x0000009a9470723c */ /* 0x040fec0000001870 */
[----:B------:R-:W2:Y:S02]  /*25500*/  LDSM.16.MT88.4 R152, [R230+0x16800] ;  /* 0x01680000e698783b */ /* 0x000ea40000004200 */
[C---:B-1----:R-:W-:Y:S01]  /*25510*/  HMMA.16816.F32 R116, R148.reuse, R160, R116 ;  /* 0x000000a09474723c */ /* 0x042fe20000001874 */
[----:B------:R-:W-:Y:S07]  /*25520*/  MUFU.EX2 R186, R186 ;  /* 0x000000ba00ba7308 */ /* 0x000fee0000000800 */
[C---:B------:R-:W-:Y:S01]  /*25530*/  HMMA.16816.F32 R120, R148.reuse, R162, R120 ;  /* 0x000000a29478723c */ /* 0x040fe20000001878 */
[----:B------:R-:W-:Y:S02]  /*25540*/  LDSM.16.MT88.4 R160, [R231+0x11000] ;  /* 0x01100000e7a0783b */ /* 0x000fe40000004200 */
[----:B------:R-:W1:Y:S05]  /*25550*/  MUFU.EX2 R187, R187 ;  /* 0x000000bb00bb7308 */ /* 0x000e6a0000000800 */
[C---:B----4-:R-:W-:Y:S08]  /*25560*/  HMMA.16816.F32 R124, R148.reuse, R156, R124 ;  /* 0x0000009c947c723c */ /* 0x050ff0000000187c */
[C---:B------:R-:W-:Y:S01]  /*25570*/  HMMA.16816.F32 R128, R148.reuse, R158, R128 ;  /* 0x0000009e9480723c */ /* 0x040fe20000001880 */
[----:B------:R-:W4:Y:S07]  /*25580*/  LDSM.16.MT88.4 R156, [R233+0x11000] ;  /* 0x01100000e99c783b */ /* 0x000f2e0000004200 */
[C---:B---3--:R-:W-:Y:S08]  /*25590*/  HMMA.16816.F32 R132, R148.reuse, R168, R132 ;  /* 0x000000a89484723c */ /* 0x048ff00000001884 */
[C---:B------:R-:W-:Y:S01]  /*255a0*/  HMMA.16816.F32 R12, R148.reuse, R170, R12 ;  /* 0x000000aa940c723c */ /* 0x040fe2000000180c */
[----:B------:R-:W3:Y:S07]  /*255b0*/  LDSM.16.MT88.4 R168, [R230+0x11000] ;  /* 0x01100000e6a8783b */ /* 0x000eee0000004200 */
[C---:B------:R-:W-:Y:S07]  /*255c0*/  HMMA.16816.F32 R136, R148.reuse, R20, R136 ;  /* 0x000000149488723c */ /* 0x040fee0000001888 */
[----:B------:R-:W-:Y:S01]  /*255d0*/  F2FP.PACK_AB R20, R181, R180 ;  /* 0x000000b4b514723e */ /* 0x000fe200000000ff */
[C---:B------:R-:W-:Y:S04]  /*255e0*/  HMMA.16816.F32 R140, R148.reuse, R22, R140 ;  /* 0x00000016948c723c */ /* 0x040fe8000000188c */
[----:B------:R-:W-:Y:S01]  /*255f0*/  F2FP.PACK_AB R21, R183, R182 ;  /* 0x000000b6b715723e */ /* 0x000fe200000000ff */
[----:B------:R-:W-:Y:S02]  /*25600*/  FADD.FTZ R180, R180, R207 ;  /* 0x000000cfb4b47221 */ /* 0x000fe40000010000 */
[----:B--2---:R-:W-:Y:S01]  /*25610*/  F2FP.PACK_AB R22, R185, R184 ;  /* 0x000000b8b916723e */ /* 0x004fe200000000ff */
[C---:B------:R-:W-:Y:S04]  /*25620*/  HMMA.16816.F32 R16, R148.reuse, R152, R16 ;  /* 0x000000989410723c */ /* 0x040fe80000001810 */
[----:B-1----:R-:W-:Y:S01]  /*25630*/  F2FP.PACK_AB R23, R187, R186 ;  /* 0x000000babb17723e */ /* 0x002fe200000000ff */
[----:B------:R-:W-:Y:S03]  /*25640*/  FADD.FTZ R181, R181, R180 ;  /* 0x000000b4b5b57221 */ /* 0x000fe60000010000 */
[----:B------:R-:W-:Y:S01]  /*25650*/  HMMA.16816.F32 R144, R148, R154, R144 ;  /* 0x0000009a9490723c */ /* 0x000fe20000001890 */
[----:B------:R-:W1:Y:S03]  /*25660*/  LDSM.16.MT88.4 R148, [R232+0x13000] ;  /* 0x01300000e894783b */ /* 0x000e660000004200 */
[----:B------:R-:W-:Y:S04]  /*25670*/  FADD.FTZ R184, R184, R181 ;  /* 0x000000b5b8b87221 */ /* 0x000fe80000010000 */
[C---:B----4-:R-:W-:Y:S01]  /*25680*/  HMMA.16816.F32 R4, R20.reuse, R156, R4 ;  /* 0x0000009c1404723c */ /* 0x050fe20000001804 */
[----:B------:R-:W2:Y:S04]  /*25690*/  LDSM.16.MT88.4 R152, [R231+0x13000] ;  /* 0x01300000e798783b */ /* 0x000ea80000004200 */
[----:B------:R-:W-:Y:S03]  /*256a0*/  FADD.FTZ R185, R185, R184 ;  /* 0x000000b8b9b97221 */ /* 0x000fe60000010000 */
[C---:B------:R-:W-:Y:S01]  /*256b0*/  HMMA.16816.F32 R8, R20.reuse, R158, R8 ;  /* 0x0000009e1408723c */ /* 0x040fe20000001808 */
[----:B------:R-:W-:Y:S07]  /*256c0*/  LDSM.16.MT88.4 R156, [R230+0x15000] ;  /* 0x01500000e69c783b */ /* 0x000fee0000004200 */
[C---:B------:R-:W-:Y:S08]  /*256d0*/  HMMA.16816.F32 R36, R20.reuse, R24, R36 ;  /* 0x000000181424723c */ /* 0x040ff00000001824 */
[C---:B------:R-:W-:Y:S01]  /*256e0*/  HMMA.16816.F32 R40, R20.reuse, R26, R40 ;  /* 0x0000001a1428723c */ /* 0x040fe20000001828 */
[----:B------:R-:W4:Y:S07]  /*256f0*/  LDSM.16.MT88.4 R24, [R233+0x15000] ;  /* 0x01500000e918783b */ /* 0x000f2e0000004200 */
[C---:B------:R-:W-:Y:S08]  /*25700*/  HMMA.16816.F32 R44, R20.reuse, R160, R44 ;  /* 0x000000a0142c723c */ /* 0x040ff0000000182c */
[C---:B------:R-:W-:Y:S01]  /*25710*/  HMMA.16816.F32 R48, R20.reuse, R162, R48 ;  /* 0x000000a21430723c */ /* 0x040fe20000001830 */
[----:B------:R-:W-:Y:S07]  /*25720*/  LDSM.16.MT88.4 R160, [R231+0x17000] ;  /* 0x01700000e7a0783b */ /* 0x000fee0000004200 */
[C---:B---3--:R-:W-:Y:S08]  /*25730*/  HMMA.16816.F32 R52, R20.reuse, R168, R52 ;  /* 0x000000a81434723c */ /* 0x048ff00000001834 */
[C---:B------:R-:W-:Y:S01]  /*25740*/  HMMA.16816.F32 R56, R20.reuse, R170, R56 ;  /* 0x000000aa1438723c */ /* 0x040fe20000001838 */
[----:B------:R-:W-:Y:S07]  /*25750*/  LDSM.16.MT88.4 R168, [R232+0x11800] ;  /* 0x01180000e8a8783b */ /* 0x000fee0000004200 */
[C---:B------:R-:W-:Y:S07]  /*25760*/  HMMA.16816.F32 R60, R20.reuse, R172, R60 ;  /* 0x000000ac143c723c */ /* 0x040fee000000183c */
[-C--:B------:R-:W-:Y:S01]  /*25770*/  FFMA.FTZ R172, R34, R166.reuse, -R199 ;  /* 0x000000a622ac7223 */ /* 0x080fe200000108c7 */
[C---:B------:R-:W-:Y:S03]  /*25780*/  HMMA.16816.F32 R64, R20.reuse, R174, R64 ;  /* 0x000000ae1440723c */ /* 0x040fe60000001840 */
[----:B------:R-:W3:Y:S05]  /*25790*/  MUFU.EX2 R173, R172 ;  /* 0x000000ac00ad7308 */ /* 0x000eea0000000800 */
[C---:B-1----:R-:W-:Y:S08]  /*257a0*/  HMMA.16816.F32 R68, R20.reuse, R148, R68 ;  /* 0x000000941444723c */ /* 0x042ff00000001844 */
[C---:B------:R-:W-:Y:S01]  /*257b0*/  HMMA.16816.F32 R72, R20.reuse, R150, R72 ;  /* 0x000000961448723c */ /* 0x040fe20000001848 */
[----:B------:R-:W1:Y:S07]  /*257c0*/  LDSM.16.MT88.4 R148, [R232+0x15000] ;  /* 0x01500000e894783b */ /* 0x000e6e0000004200 */
[C---:B--2---:R-:W-:Y:S08]  /*257d0*/  HMMA.16816.F32 R76, R20.reuse, R152, R76 ;  /* 0x00000098144c723c */ /* 0x044ff0000000184c */
[C---:B------:R-:W-:Y:S01]  /*257e0*/  HMMA.16816.F32 R80, R20.reuse, R154, R80 ;  /* 0x0000009a1450723c */ /* 0x040fe20000001850 */
[----:B------:R-:W2:Y:S07]  /*257f0*/  LDSM.16.MT88.4 R152, [R231+0x15000] ;  /* 0x01500000e798783b */ /* 0x000eae0000004200 */
[C---:B------:R-:W-:Y:S07]  /*25800*/  HMMA.16816.F32 R84, R20.reuse, R176, R84 ;  /* 0x000000b01454723c */ /* 0x040fee0000001854 */
[-CC-:B------:R-:W-:Y:S01]  /*25810*/  FFMA.FTZ R176, R28, R166.reuse, -R201.reuse ;  /* 0x000000a61cb07223 */ /* 0x180fe200000108c9 */
[C---:B------:R-:W-:Y:S04]  /*25820*/  HMMA.16816.F32 R88, R20.reuse, R178, R88 ;  /* 0x000000b21458723c */ /* 0x040fe80000001858 */
[-CC-:B------:R-:W-:Y:S01]  /*25830*/  FFMA.FTZ R177, R29, R166.reuse, -R201.reuse ;  /* 0x000000a61db17223 */ /* 0x180fe200000108c9 */
[----:B------:R-:W-:Y:S01]  /*25840*/  MUFU.EX2 R176, R176 ;  /* 0x000000b000b07308 */ /* 0x000fe20000000800 */
[-C--:B------:R-:W-:Y:S02]  /*25850*/  FFMA.FTZ R201, R33, R166.reuse, -R201 ;  /* 0x000000a621c97223 */ /* 0x080fe400000108c9 */
[C---:B----4-:R-:W-:Y:S04]  /*25860*/  HMMA.16816.F32 R92, R20.reuse, R24, R92 ;  /* 0x00000018145c723c */ /* 0x050fe8000000185c */
[-CC-:B------:R-:W-:Y:S02]  /*25870*/  FFMA.FTZ R178, R30, R166.reuse, -R199.reuse ;  /* 0x000000a61eb27223 */ /* 0x180fe400000108c7 */
[-CC-:B------:R-:W-:Y:S01]  /*25880*/  FFMA.FTZ R179, R31, R166.reuse, -R199.reuse ;  /* 0x000000a61fb37223 */ /* 0x180fe200000108c7 */
[----:B------:R-:W4:Y:S01]  /*25890*/  MUFU.EX2 R177, R177 ;  /* 0x000000b100b17308 */ /* 0x000f220000000800 */
[C---:B------:R-:W-:Y:S01]  /*258a0*/  HMMA.16816.F32 R96, R20.reuse, R26, R96 ;  /* 0x0000001a1460723c */ /* 0x040fe20000001860 */
[----:B------:R-:W4:Y:S03]  /*258b0*/  LDSM.16.MT88.4 R24, [R233+0x17000] ;  /* 0x01700000e918783b */ /* 0x000f260000004200 */
[----:B------:R-:W-:Y:S01]  /*258c0*/  FFMA.FTZ R199, R35, R166, -R199 ;  /* 0x000000a623c77223 */ /* 0x000fe200000108c7 */
[----:B---3--:R-:W-:Y:S03]  /*258d0*/  MOV R166, R173 ;  /* 0x000000ad00a67202 */ /* 0x008fe60000000f00 */
[C---:B-1----:R-:W-:Y:S01]  /*258e0*/  HMMA.16816.F32 R100, R20.reuse, R148, R100 ;  /* 0x000000941464723c */ /* 0x042fe20000001864 */
[----:B------:R-:W1:Y:S01]  /*258f0*/  LDSM.16.MT88.4 R28, [R232+0x17000] ;  /* 0x01700000e81c783b */ /* 0x000e620000004200 */
[----:B------:R-:W-:Y:S06]  /*25900*/  MUFU.EX2 R178, R178 ;  /* 0x000000b200b27308 */ /* 0x000fec0000000800 */
[C---:B------:R-:W-:Y:S01]  /*25910*/  HMMA.16816.F32 R104, R20.reuse, R150, R104 ;  /* 0x000000961468723c */ /* 0x040fe20000001868 */
[----:B------:R-:W3:Y:S03]  /*25920*/  LDSM.16.MT88.4 R148, [R230+0x17000] ;  /* 0x01700000e694783b */ /* 0x000ee60000004200 */
[----:B------:R-:W1:Y:S04]  /*25930*/  MUFU.EX2 R179, R179 ;  /* 0x000000b300b37308 */ /* 0x000e680000000800 */
[C---:B--2---:R-:W-:Y:S01]  /*25940*/  HMMA.16816.F32 R108, R20.reuse, R152, R108 ;  /* 0x00000098146c723c */ /* 0x044fe2000000186c */
[----:B------:R-:W-:Y:S05]  /*25950*/  LDSM.16.MT88.4 R32, [R231+0x11800] ;  /* 0x01180000e720783b */ /* 0x000fea0000004200 */
[----:B------:R-:W2:Y:S02]  /*25960*/  MUFU.EX2 R201, R201 ;  /* 0x000000c900c97308 */ /* 0x000ea40000000800 */
[C---:B------:R-:W-:Y:S01]  /*25970*/  HMMA.16816.F32 R112, R20.reuse, R154, R112 ;  /* 0x0000009a1470723c */ /* 0x040fe20000001870 */
[----:B------:R-:W2:Y:S07]  /*25980*/  LDSM.16.MT88.4 R152, [R233+0x11800] ;  /* 0x01180000e998783b */ /* 0x000eae0000004200 */
[C---:B------:R-:W-:Y:S01]  /*25990*/  HMMA.16816.F32 R116, R20.reuse, R156, R116 ;  /* 0x0000009c1474723c */ /* 0x040fe20000001874 */
[----:B------:R-:W-:Y:S01]  /*259a0*/  LDSM.16.MT88.4 R172, [R233+0x17800] ;  /* 0x01780000e9ac783b */ /* 0x000fe20000004200 */
[----:B------:R-:W1:Y:S06]  /*259b0*/  MUFU.EX2 R199, R199 ;  /* 0x000000c700c77308 */ /* 0x000e6c0000000800 */
[C---:B------:R-:W-:Y:S08]  /*259c0*/  HMMA.16816.F32 R120, R20.reuse, R158, R120 ;  /* 0x0000009e1478723c */ /* 0x040ff00000001878 */
[C---:B----4-:R-:W-:Y:S08]  /*259d0*/  HMMA.16816.F32 R124, R20.reuse, R24, R124 ;  /* 0x00000018147c723c */ /* 0x050ff0000000187c */
[C---:B------:R-:W-:Y:S01]  /*259e0*/  HMMA.16816.F32 R128, R20.reuse, R26, R128 ;  /* 0x0000001a1480723c */ /* 0x040fe20000001880 */
[----:B------:R-:W4:Y:S07]  /*259f0*/  LDSM.16.MT88.4 R24, [R230+0x11800] ;  /* 0x01180000e618783b */ /* 0x000f2e0000004200 */
[C---:B-1----:R-:W-:Y:S08]  /*25a00*/  HMMA.16816.F32 R132, R20.reuse, R28, R132 ;  /* 0x0000001c1484723c */ /* 0x042ff00000001884 */
[C---:B------:R-:W-:Y:S01]  /*25a10*/  HMMA.16816.F32 R12, R20.reuse, R30, R12 ;  /* 0x0000001e140c723c */ /* 0x040fe2000000180c */
[----:B------:R-:W1:Y:S07]  /*25a20*/  LDSM.16.MT88.4 R28, [R233+0x13800] ;  /* 0x01380000e91c783b */ /* 0x000e6e0000004200 */
[C---:B------:R-:W-:Y:S08]  /*25a30*/  HMMA.16816.F32 R136, R20.reuse, R160, R136 ;  /* 0x000000a01488723c */ /* 0x040ff00000001888 */
[C---:B------:R-:W-:Y:S08]  /*25a40*/  HMMA.16816.F32 R140, R20.reuse, R162, R140 ;  /* 0x000000a2148c723c */ /* 0x040ff0000000188c */
[C---:B---3--:R-:W-:Y:S08]  /*25a50*/  HMMA.16816.F32 R16, R20.reuse, R148, R16 ;  /* 0x000000941410723c */ /* 0x048ff00000001810 */
[----:B------:R-:W-:Y:S01]  /*25a60*/  HMMA.16816.F32 R144, R20, R150, R144 ;  /* 0x000000961490723c */ /* 0x000fe20000001890 */
[----:B------:R-:W-:Y:S06]  /*25a70*/  LDSM.16.MT88.4 R148, [R230+0x13800] ;  /* 0x01380000e694783b */ /* 0x000fec0000004200 */
[----:B------:R-:W-:Y:S01]  /*25a80*/  F2FP.PACK_AB R20, R177, R176 ;  /* 0x000000b0b114723e */ /* 0x000fe200000000ff */
[----:B------:R-:W-:Y:S01]  /*25a90*/  FADD.FTZ R176, R176, R185 ;  /* 0x000000b9b0b07221 */ /* 0x000fe20000010000 */
[----:B------:R-:W-:Y:S03]  /*25aa0*/  F2FP.PACK_AB R21, R179, R178 ;  /* 0x000000b2b315723e */ /* 0x000fe600000000ff */
[----:B--2---:R-:W-:Y:S01]  /*25ab0*/  F2FP.PACK_AB R22, R201, R206 ;  /* 0x000000cec916723e */ /* 0x004fe200000000ff */
[----:B------:R-:W-:Y:S01]  /*25ac0*/  FADD.FTZ R177, R177, R176 ;  /* 0x000000b0b1b17221 */ /* 0x000fe20000010000 */
[----:B------:R-:W-:Y:S03]  /*25ad0*/  F2FP.PACK_AB R23, R199, R166 ;  /* 0x000000a6c717723e */ /* 0x000fe600000000ff */
[----:B------:R-:W-:Y:S04]  /*25ae0*/  FADD.FTZ R206, R206, R177 ;  /* 0x000000b1cece7221 */ /* 0x000fe80000010000 */
[C---:B------:R-:W-:Y:S01]  /*25af0*/  HMMA.16816.F32 R160, R20.reuse, R152, R4 ;  /* 0x0000009814a0723c */ /* 0x040fe20000001804 */
[----:B------:R-:W2:Y:S02]  /*25b00*/  LDSM.16.MT88.4 R4, [R232+0x13800] ;  /* 0x01380000e804783b */ /* 0x000ea40000004200 */
[----:B------:R-:W-:Y:S05]  /*25b10*/  FADD.FTZ R252, R201, R206 ;  /* 0x000000cec9fc7221 */ /* 0x000fea0000010000 */
[C---:B------:R-:W-:Y:S01]  /*25b20*/  HMMA.16816.F32 R156, R20.reuse, R154, R8 ;  /* 0x0000009a149c723c */ /* 0x040fe20000001808 */
[----:B------:R-:W3:Y:S07]  /*25b30*/  LDSM.16.MT88.4 R8, [R231+0x13800] ;  /* 0x01380000e708783b */ /* 0x000eee0000004200 */
[C---:B------:R-:W-:Y:S01]  /*25b40*/  HMMA.16816.F32 R36, R20.reuse, R168, R36 ;  /* 0x000000a81424723c */ /* 0x040fe20000001824 */
[----:B------:R-:W1:Y:S07]  /*25b50*/  LDSM.16.MT88.4 R152, [R233+0x15800] ;  /* 0x01580000e998783b */ /* 0x000e6e0000004200 */
[C---:B------:R-:W-:Y:S01]  /*25b60*/  HMMA.16816.F32 R40, R20.reuse, R170, R40 ;  /* 0x000000aa1428723c */ /* 0x040fe20000001828 */
[----:B------:R-:W-:Y:S07]  /*25b70*/  LDSM.16.MT88.4 R168, [R230+0x15800] ;  /* 0x01580000e6a8783b */ /* 0x000fee0000004200 */
[C---:B------:R-:W-:Y:S08]  /*25b80*/  HMMA.16816.F32 R44, R20.reuse, R32, R44 ;  /* 0x00000020142c723c */ /* 0x040ff0000000182c */
        /* <DEDUP_REMOVED lines=14> */
[C---:B------:R-:W-:Y:S08]  /*25c70*/  HMMA.16816.F32 R84, R20.reuse, R148, R84 ;  /* 0x000000941454723c */ /* 0x040ff00000001854 */
[C---:B------:R-:W-:Y:S08]  /*25c80*/  HMMA.16816.F32 R88, R20.reuse, R150, R88 ;  /* 0x000000961458723c */ /* 0x040ff00000001858 */
[C---:B------:R-:W-:Y:S08]  /*25c90*/  HMMA.16816.F32 R92, R20.reuse, R152, R92 ;  /* 0x00000098145c723c */ /* 0x040ff0000000185c */
        /* <DEDUP_REMOVED lines=9> */
[C---:B-1----:R-:W-:Y:S08]  /*25d30*/  HMMA.16816.F32 R132, R20.reuse, R28, R132 ;  /* 0x0000001c1484723c */ /* 0x042ff00000001884 */
[C---:B------:R-:W-:Y:S08]  /*25d40*/  HMMA.16816.F32 R152, R20.reuse, R30, R12 ;  /* 0x0000001e1498723c */ /* 0x040ff0000000180c */
[C---:B--2---:R-:W-:Y:S07]  /*25d50*/  HMMA.16816.F32 R136, R20.reuse, R4, R136 ;  /* 0x000000041488723c */ /* 0x044fee0000001888 */
[----:B------:R-:W-:Y:S01]  /*25d60*/  FADD.FTZ R5, R202, R205 ;  /* 0x000000cdca057221 */ /* 0x000fe20000010000 */
[C---:B------:R-:W-:Y:S04]  /*25d70*/  HMMA.16816.F32 R140, R20.reuse, R6, R140 ;  /* 0x00000006148c723c */ /* 0x040fe8000000188c */
[----:B------:R-:W-:Y:S04]  /*25d80*/  FADD.FTZ R5, R204, R5 ;  /* 0x00000005cc057221 */ /* 0x000fe80000010000 */
[C---:B---3--:R-:W-:Y:S04]  /*25d90*/  HMMA.16816.F32 R148, R20.reuse, R8, R16 ;  /* 0x000000081494723c */ /* 0x048fe80000001810 */
[----:B------:R-:W-:Y:S04]  /*25da0*/  FADD.FTZ R182, R182, R5 ;  /* 0x00000005b6b67221 */ /* 0x000fe80000010000 */
[----:B------:R-:W-:Y:S01]  /*25db0*/  FADD.FTZ R183, R183, R182 ;  /* 0x000000b6b7b77221 */ /* 0x000fe20000010000 */
[----:B------:R-:W-:Y:S03]  /*25dc0*/  HMMA.16816.F32 R144, R20, R10, R144 ;  /* 0x0000000a1490723c */ /* 0x000fe60000001890 */
[----:B------:R-:W-:Y:S04]  /*25dd0*/  FADD.FTZ R186, R186, R183 ;  /* 0x000000b7baba7221 */ /* 0x000fe80000010000 */
[----:B------:R-:W-:Y:S05]  /*25de0*/  FADD.FTZ R187, R187, R186 ;  /* 0x000000babbbb7221 */ /* 0x000fea0000010000 */
[----:B------:R-:W-:Y:S04]  /*25df0*/  FADD.FTZ R178, R178, R187 ;  /* 0x000000bbb2b27221 */ /* 0x000fe80000010000 */
[----:B------:R-:W-:Y:S04]  /*25e00*/  FADD.FTZ R178, R179, R178 ;  /* 0x000000b2b3b27221 */ /* 0x000fe80000010000 */
[----:B------:R-:W-:Y:S04]  /*25e10*/  FADD.FTZ R178, R166, R178 ;  /* 0x000000b2a6b27221 */ /* 0x000fe80000010000 */
[----:B------:R-:W-:Y:S01]  /*25e20*/  FADD.FTZ R251, R199, R178 ;  /* 0x000000b2c7fb7221 */ /* 0x000fe20000010000 */
[----:B------:R-:W-:-:S05]  /*25e30*/  @P0 BRA `(.L_x_1123) ;  /* 0xffffbad000000947 */ /* 0x000fca000383ffff */
.L_x_1114:
[----:B------:R-:W-:Y:S02]  /*25e40*/  ULDC.64 UR4, c[0x0][0x40] ;  /* 0x0000100000047ab9 */ /* 0x000fe40000000a00 */
[----:B------:R-:W-:-:S04]  /*25e50*/  UIADD3 UR4, UP0, UR4, 0x160, URZ ;  /* 0x0000016004047890 */ /* 0x000fc8000ff1e03f */
[----:B------:R-:W-:Y:S02]  /*25e60*/  UIADD3.X UR5, URZ, UR5, URZ, UP0, !UPT ;  /* 0x000000053f057290 */ /* 0x000fe400087fe43f */
[----:B------:R-:W-:-:S04]  /*25e70*/  IMAD.U32 R8, RZ, RZ, UR4 ;  /* 0x00000004ff087e24 */ /* 0x000fc8000f8e00ff */
[----:B------:R-:W-:Y:S01]  /*25e80*/  IMAD.U32 R9, RZ, RZ, UR5 ;  /* 0x00000005ff097e24 */ /* 0x000fe2000f8e00ff */
[----:B------:R-:W-:Y:S01]  /*25e90*/  ULDC.64 UR4, c[0x0][0x118] ;  /* 0x0000460000047ab9 */ /* 0x000fe20000000a00 */
[----:B------:R-:W-:-:S03]  /*25ea0*/  MOV R5, 0x1f ;  /* 0x0000001f00057802 */ /* 0x000fc60000000f00 */
[----:B------:R1:W5:Y:S01]  /*25eb0*/  LD.E R2, [R8.64+0xd8] ;  /* 0x0000d80408027980 */ /* 0x000362000c101900 */
[----:B------:R-:W-:Y:S01]  /*25ec0*/  MOV R0, 0xffffffff ;  /* 0xffffffff00007802 */ /* 0x000fe20000000f00 */
[----:B------:R-:W-:Y:S05]  /*25ed0*/  BRA.DIV ~URZ, `(.L_x_1124) ;  /* 0x000020a27f007947 */ /* 0x000fea000b800000 */
[----:B------:R2:W3:Y:S02]  /*25ee0*/  SHFL.BFLY PT, R6, R252, 0x2, 0x1f ;  /* 0x0c401f00fc067f89 */ /* 0x0004e400000e0000 */
.L_x_1137:
[----:B--23--:R-:W-:Y:S01]  /*25ef0*/  FADD.FTZ R252, R6, R252 ;  /* 0x000000fc06fc7221 */ /* 0x00cfe20000010000 */
[----:B------:R-:W-:Y:S05]  /*25f00*/  BRA.DIV ~URZ, `(.L_x_1125) ;  /* 0x000020b27f007947 */ /* 0x000fea000b800000 */
[----:B------:R-:W2:Y:S04]  /*25f10*/  SHFL.BFLY PT, R0, R251, 0x2, 0x1f ;  /* 0x0c401f00fb007f89 */ /* 0x000ea800000e0000 */
[----:B------:R-:W3:Y:S01]  /*25f20*/  SHFL.BFLY PT, R5, R252, 0x1, 0x1f ;  /* 0x0c201f00fc057f89 */ /* 0x000ee200000e0000 */
[----:B--2---:R-:W-:Y:S02]  /*25f30*/  FADD.FTZ R7, R0, R251 ;  /* 0x000000fb00077221 */ /* 0x004fe40000010000 */
[----:B---3--:R-:W-:-:S03]  /*25f40*/  FADD.FTZ R10, R252, R5 ;  /* 0x00000005fc0a7221 */ /* 0x008fc60000010000 */
[----:B------:R2:W3:Y:S04]  /*25f50*/  SHFL.BFLY PT, R6, R7, 0x1, 0x1f ;  /* 0x0c201f0007067f89 */ /* 0x0004e800000e0000 */
.L_x_1138:
[----:B------:R-:W4:Y:S01]  /*25f60*/  S2R R4, SR_TID.X ;  /* 0x0000000000047919 */ /* 0x000f220000002100 */
[----:B------:R-:W-:Y:S01]  /*25f70*/  FSETP.NE.FTZ.AND P4, PT, R10, RZ, PT ;  /* 0x000000ff0a00720b */ /* 0x000fe20003f95000 */
[----:B---3--:R-:W-:Y:S01]  /*25f80*/  FADD.FTZ R6, R6, R7 ;  /* 0x0000000706067221 */ /* 0x008fe20000010000 */
[----:B------:R-:W-:Y:S01]  /*25f90*/  MOV R0, 0x3f800000 ;  /* 0x3f80000000007802 */ /* 0x000fe20000000f00 */
[----:B------:R-:W-:-:S03]  /*25fa0*/  ULDC.64 UR4, c[0x0][0x118] ;  /* 0x0000460000047ab9 */ /* 0x000fc60000000a00 */
[----:B------:R-:W-:-:S07]  /*25fb0*/  FSETP.NE.FTZ.AND P3, PT, R6, RZ, PT ;  /* 0x000000ff0600720b */ /* 0x000fce0003f75000 */
[----:B------:R-:W3:Y:S01]  /*25fc0*/  @P4 MUFU.RCP R0, R10 ;  /* 0x0000000a00004308 */ /* 0x000ee20000001000 */
[----:B----4-:R-:W-:-:S04]  /*25fd0*/  SHF.R.S32.HI R5, RZ, 0x1f, R4 ;  /* 0x0000001fff057819 */ /* 0x010fc80000011404 */
[----:B--2---:R-:W-:Y:S01]  /*25fe0*/  LEA.HI R7, R5, R4, RZ, 0x2 ;  /* 0x0000000405077211 */ /* 0x004fe200078f10ff */
[----:B---3--:R-:W-:-:S03]  /*25ff0*/  FMUL.FTZ R160, R0, R160 ;  /* 0x000000a000a07220 */ /* 0x008fc60000410000 */
[--C-:B------:R-:W-:Y:S01]  /*26000*/  SHF.R.S32.HI R12, RZ, 0x2, R7.reuse ;  /* 0x00000002ff0c7819 */ /* 0x100fe20000011407 */
[C---:B------:R-:W-:Y:S01]  /*26010*/  FMUL.FTZ R161, R0.reuse, R161 ;  /* 0x000000a100a17220 */ /* 0x040fe20000410000 */
[----:B------:R-:W-:Y:S01]  /*26020*/  SHF.R.S32.HI R11, RZ, 0x1f, R7 ;  /* 0x0000001fff0b7819 */ /* 0x000fe20000011407 */
[C---:B------:R-:W-:Y:S01]  /*26030*/  FMUL.FTZ R156, R0.reuse, R156 ;  /* 0x0000009c009c7220 */ /* 0x040fe20000410000 */
[----:B------:R-:W-:Y:S01]  /*26040*/  LOP3.LUT R7, R7, 0x3ffffffc, RZ, 0xc0, !PT ;  /* 0x3ffffffc07077812 */ /* 0x000fe200078ec0ff */
[C---:B------:R-:W-:Y:S01]  /*26050*/  FMUL.FTZ R157, R0.reuse, R157 ;  /* 0x0000009d009d7220 */ /* 0x040fe20000410000 */
[----:B------:R-:W-:Y:S01]  /*26060*/  LEA.HI R11, R11, R12, RZ, 0x3 ;  /* 0x0000000c0b0b7211 */ /* 0x000fe200078f18ff */
[C---:B------:R-:W-:Y:S01]  /*26070*/  FMUL.FTZ R36, R0.reuse, R36 ;  /* 0x0000002400247220 */ /* 0x040fe20000410000 */
[----:B------:R-:W-:Y:S01]  /*26080*/  IADD3 R16, -R7, R4, RZ ;  /* 0x0000000407107210 */ /* 0x000fe20007ffe1ff */
[C---:B------:R-:W-:Y:S01]  /*26090*/  FMUL.FTZ R37, R0.reuse, R37 ;  /* 0x0000002500257220 */ /* 0x040fe20000410000 */
[----:B------:R-:W-:Y:S01]  /*260a0*/  LOP3.LUT R11, R11, 0xfffffff8, RZ, 0xc0, !PT ;  /* 0xfffffff80b0b7812 */ /* 0x000fe200078ec0ff */
[C---:B------:R-:W-:Y:S01]  /*260b0*/  FMUL.FTZ R40, R0.reuse, R40 ;  /* 0x0000002800287220 */ /* 0x040fe20000410000 */
[----:B------:R-:W-:Y:S01]  /*260c0*/  F2FP.PACK_AB R160, R161, R160 ;  /* 0x000000a0a1a0723e */ /* 0x000fe200000000ff */
[----:B------:R-:W-:Y:S01]  /*260d0*/  FMUL.FTZ R41, R0, R41 ;  /* 0x0000002900297220 */ /* 0x000fe20000410000 */
[----:B------:R-:W-:Y:S01]  /*260e0*/  IADD3 R12, R12, -R11, RZ ;  /* 0x8000000b0c0c7210 */ /* 0x000fe20007ffe0ff */
[C---:B------:R-:W-:Y:S01]  /*260f0*/  FMUL.FTZ R44, R0.reuse, R44 ;  /* 0x0000002c002c7220 */ /* 0x040fe20000410000 */
[----:B------:R-:W-:Y:S01]  /*26100*/  LEA.HI R11, R5, R4, RZ, 0x5 ;  /* 0x00000004050b7211 */ /* 0x000fe200078f28ff */
[----:B------:R-:W-:Y:S01]  /*26110*/  FMUL.FTZ R45, R0, R45 ;  /* 0x0000002d002d7220 */ /* 0x000fe20000410000 */
[----:B------:R-:W-:Y:S01]  /*26120*/  SHF.L.U32 R14, R12, 0x6, RZ ;  /* 0x000000060c0e7819 */ /* 0x000fe200000006ff */
[C---:B------:R-:W-:Y:S01]  /*26130*/  FMUL.FTZ R48, R0.reuse, R48 ;  /* 0x0000003000307220 */ /* 0x040fe20000410000 */
[----:B------:R-:W-:Y:S01]  /*26140*/  SHF.R.S32.HI R13, RZ, 0x5, R11 ;  /* 0x00000005ff0d7819 */ /* 0x000fe2000001140b */
[----:B------:R-:W-:Y:S01]  /*26150*/  FMUL.FTZ R49, R0, R49 ;  /* 0x0000003100317220 */ /* 0x000fe20000410000 */
[----:B------:R-:W-:Y:S01]  /*26160*/  LOP3.LUT R14, R14, 0x1c0, RZ, 0xc0, !PT ;  /* 0x000001c00e0e7812 */ /* 0x000fe200078ec0ff */
[----:B------:R-:W-:Y:S01]  /*26170*/  FMUL.FTZ R52, R0, R52 ;  /* 0x0000003400347220 */ /* 0x000fe20000410000 */
[----:B------:R-:W-:Y:S01]  /*26180*/  LOP3.LUT R7, R12, 0x1, RZ, 0xc0, !PT ;  /* 0x000000010c077812 */ /* 0x000fe200078ec0ff */
[C---:B------:R-:W-:Y:S01]  /*26190*/  FMUL.FTZ R53, R0.reuse, R53 ;  /* 0x0000003500357220 */ /* 0x040fe20000410000 */
[----:B------:R-:W-:Y:S01]  /*261a0*/  LEA R16, R13, R16, 0x9 ;  /* 0x000000100d107211 */ /* 0x000fe200078e48ff */
[----:B------:R-:W-:Y:S01]  /*261b0*/  FMUL.FTZ R56, R0, R56 ;  /* 0x0000003800387220 */ /* 0x000fe20000410000 */
[----:B------:R-:W-:Y:S01]  /*261c0*/  LEA.HI R15, R14, R14, RZ, 0x1d ;  /* 0x0000000e0e0f7211 */ /* 0x000fe200078fe8ff */
[C---:B------:R-:W-:Y:S01]  /*261d0*/  FMUL.FTZ R57, R0.reuse, R57 ;  /* 0x0000003900397220 */ /* 0x040fe20000410000 */
[----:B------:R-:W-:Y:S01]  /*261e0*/  ISETP.NE.U32.AND P0, PT, R7, 0x1, PT ;  /* 0x000000010700780c */ /* 0x000fe20003f05070 */
[----:B------:R-:W-:Y:S01]  /*261f0*/  FMUL.FTZ R60, R0, R60 ;  /* 0x0000003c003c7220 */ /* 0x000fe20000410000 */
[----:B------:R-:W-:Y:S01]  /*26200*/  LEA R15, R16, R15, 0x1 ;  /* 0x0000000f100f7211 */ /* 0x000fe200078e08ff */
[----:B------:R-:W-:Y:S01]  /*26210*/  FMUL.FTZ R61, R0, R61 ;  /* 0x0000003d003d7220 */ /* 0x000fe20000410000 */
[----:B------:R-:W-:Y:S01]  /*26220*/  R2P PR, R12, 0x6 ;  /* 0x000000060c007804 */ /* 0x000fe20000000000 */
[C---:B------:R-:W-:Y:S01]  /*26230*/  FMUL.FTZ R64, R0.reuse, R64 ;  /* 0x0000004000407220 */ /* 0x040fe20000410000 */
[----:B------:R-:W-:Y:S01]  /*26240*/  MOV R7, 0x20 ;  /* 0x0000002000077802 */ /* 0x000fe20000000f00 */
[C---:B------:R-:W-:Y:S01]  /*26250*/  FMUL.FTZ R65, R0.reuse, R65 ;  /* 0x0000004100417220 */ /* 0x040fe20000410000 */
[----:B------:R-:W-:Y:S01]  /*26260*/  SHF.L.U32 R15, R15, 0x1, RZ ;  /* 0x000000010f0f7819 */ /* 0x000fe200000006ff */
[C---:B------:R-:W-:Y:S01]  /*26270*/  FMUL.FTZ R68, R0.reuse, R68 ;  /* 0x0000004400447220 */ /* 0x040fe20000410000 */
[----:B------:R-:W-:Y:S01]  /*26280*/  SEL R12, R7, 0xffffffe0, !P1 ;  /* 0xffffffe0070c7807 */ /* 0x000fe20004800000 */
[C---:B------:R-:W-:Y:S01]  /*26290*/  FMUL.FTZ R69, R0.reuse, R69 ;  /* 0x0000004500457220 */ /* 0x040fe20000410000 */
[----:B------:R-:W-:Y:S01]  /*262a0*/  MOV R7, 0x40 ;  /* 0x0000004000077802 */ /* 0x000fe20000000f00 */
[C---:B------:R-:W-:Y:S01]  /*262b0*/  FMUL.FTZ R72, R0.reuse, R72 ;  /* 0x0000004800487220 */ /* 0x040fe20000410000 */
[C---:B------:R-:W-:Y:S01]  /*262c0*/  IADD3 R17, R15.reuse, -0x10, RZ ;  /* 0xfffffff00f117810 */ /* 0x040fe20007ffe0ff */
[C---:B------:R-:W-:Y:S01]  /*262d0*/  FMUL.FTZ R73, R0.reuse, R73 ;  /* 0x0000004900497220 */ /* 0x040fe20000410000 */
[----:B------:R-:W-:Y:S01]  /*262e0*/  @P0 IADD3 R17, R15, 0x10, RZ ;  /* 0x000000100f110810 */ /* 0x000fe20007ffe0ff */
[C---:B------:R-:W-:Y:S01]  /*262f0*/  FMUL.FTZ R76, R0.reuse, R76 ;  /* 0x0000004c004c7220 */ /* 0x040fe20000410000 */
[----:B------:R-:W-:Y:S01]  /*26300*/  SEL R14, R7, 0xffffffc0, !P2 ;  /* 0xffffffc0070e7807 */ /* 0x000fe20005000000 */
[C---:B------:R-:W-:Y:S01]  /*26310*/  FMUL.FTZ R77, R0.reuse, R77 ;  /* 0x0000004d004d7220 */ /* 0x040fe20000410000 */
[----:B------:R-:W-:Y:S01]  /*26320*/  F2FP.PACK_AB R156, R157, R156 ;  /* 0x0000009c9d9c723e */ /* 0x000fe200000000ff */
[C---:B------:R-:W-:Y:S01]  /*26330*/  FMUL.FTZ R80, R0.reuse, R80 ;  /* 0x0000005000507220 */ /* 0x040fe20000410000 */
[----:B------:R-:W-:Y:S01]  /*26340*/  F2FP.PACK_AB R36, R37, R36 ;  /* 0x000000242524723e */ /* 0x000fe200000000ff */
[C---:B------:R-:W-:Y:S01]  /*26350*/  FMUL.FTZ R81, R0.reuse, R81 ;  /* 0x0000005100517220 */ /* 0x040fe20000410000 */
[----:B------:R-:W-:Y:S01]  /*26360*/  IADD3 R19, R15, R12, RZ ;  /* 0x0000000c0f137210 */ /* 0x000fe20007ffe0ff */
[C---:B------:R-:W-:Y:S01]  /*26370*/  FMUL.FTZ R84, R0.reuse, R84 ;  /* 0x0000005400547220 */ /* 0x040fe20000410000 */
[----:B------:R-:W-:Y:S01]  /*26380*/  F2FP.PACK_AB R40, R41, R40 ;  /* 0x000000282928723e */ /* 0x000fe200000000ff */
[----:B------:R-:W-:Y:S01]  /*26390*/  FMUL.FTZ R85, R0, R85 ;  /* 0x0000005500557220 */ /* 0x000fe20000410000 */
[----:B------:R-:W-:Y:S01]  /*263a0*/  IADD3 R7, R12, R17, RZ ;  /* 0x000000110c077210 */ /* 0x000fe20007ffe0ff */
[C---:B------:R-:W-:Y:S01]  /*263b0*/  FMUL.FTZ R88, R0.reuse, R88 ;  /* 0x0000005800587220 */ /* 0x040fe20000410000 */
[----:B------:R-:W-:Y:S01]  /*263c0*/  F2FP.PACK_AB R44, R45, R44 ;  /* 0x0000002c2d2c723e */ /* 0x000fe200000000ff */
[C---:B------:R-:W-:Y:S01]  /*263d0*/  FMUL.FTZ R89, R0.reuse, R89 ;  /* 0x0000005900597220 */ /* 0x040fe20000410000 */
[----:B------:R-:W-:Y:S01]  /*263e0*/  IADD3 R21, R15, R14, RZ ;  /* 0x0000000e0f157210 */ /* 0x000fe20007ffe0ff */
[C---:B------:R-:W-:Y:S01]  /*263f0*/  FMUL.FTZ R92, R0.reuse, R92 ;  /* 0x0000005c005c7220 */ /* 0x040fe20000410000 */
[----:B------:R-:W-:Y:S01]  /*26400*/  F2FP.PACK_AB R48, R49, R48 ;  /* 0x000000303130723e */ /* 0x000fe200000000ff */
[C---:B------:R-:W-:Y:S01]  /*26410*/  FMUL.FTZ R93, R0.reuse, R93 ;  /* 0x0000005d005d7220 */ /* 0x040fe20000410000 */
[----:B------:R-:W-:Y:S01]  /*26420*/  STS [R15], R160 ;  /* 0x000000a00f007388 */ /* 0x000fe20000000800 */
        /* <DEDUP_REMOVED lines=52> */
[----:B------:R-:W-:Y:S01]  /*26770*/  FMUL.FTZ R148, R0, R148 ;  /* 0x0000009400947220 */ /* 0x000fe20000410000 */
[----:B------:R-:W-:Y:S01]  /*26780*/  ISETP.NE.AND P0, PT, R246, -0x1, PT ;  /* 0xfffffffff600780c */ /* 0x000fe20003f05270 */
[C---:B------:R-:W-:Y:S01]  /*26790*/  FMUL.FTZ R149, R0.reuse, R149 ;  /* 0x0000009500957220 */ /* 0x040fe20000410000 */
[----:B------:R-:W-:Y:S01]  /*267a0*/  F2FP.PACK_AB R140, R141, R140 ;  /* 0x0000008c8d8c723e */ /* 0x000fe200000000ff */
[----:B------:R-:W-:-:S02]  /*267b0*/  FMUL.FTZ R144, R0, R144 ;  /* 0x0000009000907220 */ /* 0x000fc40000410000 */
[----:B------:R-:W-:Y:S01]  /*267c0*/  FMUL.FTZ R145, R0, R145 ;  /* 0x0000009100917220 */ /* 0x000fe20000410000 */
[----:B------:R-:W-:Y:S02]  /*267d0*/  MOV R0, 0x3f800000 ;  /* 0x3f80000000007802 */ /* 0x000fe40000000f00 */
[----:B------:R-:W-:Y:S02]  /*267e0*/  F2FP.PACK_AB R148, R149, R148 ;  /* 0x000000949594723e */ /* 0x000fe400000000ff */
[----:B------:R-:W-:Y:S02]  /*267f0*/  F2FP.PACK_AB R144, R145, R144 ;  /* 0x000000909190723e */ /* 0x000fe400000000ff */
[----:B------:R-:W2:Y:S02]  /*26800*/  @P3 MUFU.RCP R0, R6 ;  /* 0x0000000600003308 */ /* 0x000ea40000001000 */
[C---:B--2---:R-:W-:Y:S02]  /*26810*/  FMUL.FTZ R163, R0.reuse, R163 ;  /* 0x000000a300a37220 */ /* 0x044fe40000410000 */
[----:B------:R-:W-:-:S02]  /*26820*/  FMUL.FTZ R162, R0, R162 ;  /* 0x000000a200a27220 */ /* 0x000fc40000410000 */
[C---:B------:R-:W-:Y:S02]  /*26830*/  FMUL.FTZ R159, R0.reuse, R159 ;  /* 0x0000009f009f7220 */ /* 0x040fe40000410000 */
[C---:B------:R-:W-:Y:S01]  /*26840*/  FMUL.FTZ R158, R0.reuse, R158 ;  /* 0x0000009e009e7220 */ /* 0x040fe20000410000 */
[----:B------:R-:W-:Y:S01]  /*26850*/  F2FP.PACK_AB R162, R163, R162 ;  /* 0x000000a2a3a2723e */ /* 0x000fe200000000ff */
[C---:B------:R-:W-:Y:S02]  /*26860*/  FMUL.FTZ R39, R0.reuse, R39 ;  /* 0x0000002700277220 */ /* 0x040fe40000410000 */
[C---:B------:R-:W-:Y:S01]  /*26870*/  FMUL.FTZ R38, R0.reuse, R38 ;  /* 0x0000002600267220 */ /* 0x040fe20000410000 */
[----:B------:R-:W-:Y:S01]  /*26880*/  F2FP.PACK_AB R158, R159, R158 ;  /* 0x0000009e9f9e723e */ /* 0x000fe200000000ff */
[C---:B------:R-:W-:Y:S01]  /*26890*/  FMUL.FTZ R43, R0.reuse, R43 ;  /* 0x0000002b002b7220 */ /* 0x040fe20000410000 */
[----:B------:R-:W-:Y:S01]  /*268a0*/  STS [R15+0x400], R162 ;  /* 0x000400a20f007388 */ /* 0x000fe20000000800 */
[C---:B------:R-:W-:Y:S01]  /*268b0*/  FMUL.FTZ R42, R0.reuse, R42 ;  /* 0x0000002a002a7220 */ /* 0x040fe20000410000 */
[----:B------:R-:W-:Y:S01]  /*268c0*/  F2FP.PACK_AB R38, R39, R38 ;  /* 0x000000262726723e */ /* 0x000fe200000000ff */
[C---:B------:R-:W-:Y:S01]  /*268d0*/  FMUL.FTZ R47, R0.reuse, R47 ;  /* 0x0000002f002f7220 */ /* 0x040fe20000410000 */
[----:B------:R-:W-:Y:S01]  /*268e0*/  STS [R17], R156 ;  /* 0x0000009c11007388 */ /* 0x000fe20000000800 */
        /* <DEDUP_REMOVED lines=108> */
[----:B------:R-:W-:Y:S01]  /*26fb0*/  FMUL.FTZ R0, R0, R146 ;  /* 0x0000009200007220 */ /* 0x000fe20000410000 */
[----:B------:R-:W-:-:S02]  /*26fc0*/  F2FP.PACK_AB R150, R151, R150 ;  /* 0x000000969796723e */ /* 0x000fc400000000ff */
[----:B------:R-:W-:Y:S02]  /*26fd0*/  STS [R27+0x2000], R88 ;  /* 0x002000581b007388 */ /* 0x000fe40000000800 */
[----:B------:R-:W-:Y:S02]  /*26fe0*/  F2FP.PACK_AB R0, R147, R0 ;  /* 0x000000009300723e */ /* 0x000fe400000000ff */
        /* <DEDUP_REMOVED lines=33> */
[----:B--2---:R-:W2:Y:S04]  /*27200*/  LD.E.U8 R7, [R8.64+0x1c8] ;  /* 0x0001c80408077980 */ /* 0x004ea8000c101100 */
[----:B------:R-:W4:Y:S04]  /*27210*/  @!P0 LD.E.64 R16, [R8.64+0x80] ;  /* 0x0000800408108980 */ /* 0x000f28000c101b00 */
[----:B------:R-:W3:Y:S01]  /*27220*/  LD.E.64 R82, [R8.64+0x88] ;  /* 0x0000880408527980 */ /* 0x000ee2000c101b00 */
[----:B------:R-:W1:Y:S01]  /*27230*/  @P4 MUFU.LG2 R15, R10 ;  /* 0x0000000a000f4308 */ /* 0x000e620000000c00 */
[----:B------:R-:W-:Y:S01]  /*27240*/  @!P0 SHF.R.S32.HI R14, RZ, 0x1f, R242 ;  /* 0x0000001fff0e8819 */ /* 0x000fe200000114f2 */
[----:B------:R-:W-:Y:S01]  /*27250*/  BSSY B0, `(.L_x_1126) ;  /* 0x0000020000007945 */ /* 0x000fe20003800000 */
[----:B------:R2:W5:Y:S05]  /*27260*/  LD.E.64 R80, [R8.64+0x90] ;  /* 0x0000900408507980 */ /* 0x00056a000c101b00 */
[----:B------:R-:W1:Y:S01]  /*27270*/  @P3 MUFU.LG2 R6, R6 ;  /* 0x0000000600063308 */ /* 0x000e620000000c00 */
[----:B------:R-:W-:Y:S01]  /*27280*/  MOV R12, 0x7f800000 ;  /* 0x7f800000000c7802 */ /* 0x000fe20000000f00 */
[----:B-1----:R-:W-:-:S02]  /*27290*/  @P4 FMUL.FTZ R15, R15, 0.69314718246459960938 ;  /* 0x3f3172180f0f4820 */ /* 0x002fc40000410000 */
[----:B------:R-:W-:-:S04]  /*272a0*/  @P3 FMUL.FTZ R10, R6, 0.69314718246459960938 ;  /* 0x3f317218060a3820 */ /* 0x000fc80000410000 */
[----:B-----5:R-:W-:Y:S01]  /*272b0*/  @P3 FFMA.FTZ R12, R3, R2, R10 ;  /* 0x00000002030c3223 */ /* 0x020fe2000001000a */
[----:B--2---:R-:W-:Y:S01]  /*272c0*/  ISETP.NE.AND P1, PT, R7, RZ, PT ;  /* 0x000000ff0700720c */ /* 0x004fe20003f25270 */
[----:B----4-:R-:W-:-:S04]  /*272d0*/  @!P0 IMAD R17, R17, R242, RZ ;  /* 0x000000f211118224 */ /* 0x010fc800078e02ff */
[----:B------:R-:W-:Y:S02]  /*272e0*/  @!P0 IMAD R14, R16, R14, R17 ;  /* 0x0000000e100e8224 */ /* 0x000fe400078e0211 */
[-C--:B---3--:R-:W-:Y:S02]  /*272f0*/  @P0 IMAD R0, R83, R246.reuse, RZ ;  /* 0x000000f653000224 */ /* 0x088fe400078e02ff */
[----:B------:R-:W-:-:S04]  /*27300*/  @P0 IMAD.WIDE.U32 R18, R82, R246, RZ ;  /* 0x000000f652120225 */ /* 0x000fc800078e00ff */
[----:B------:R-:W-:Y:S01]  /*27310*/  @!P0 IMAD.WIDE.U32 R16, R16, R242, RZ ;  /* 0x000000f210108225 */ /* 0x000fe200078e00ff */
[----:B------:R-:W-:Y:S02]  /*27320*/  MOV R7, 0x7f800000 ;  /* 0x7f80000000077802 */ /* 0x000fe40000000f00 */
[----:B------:R-:W-:Y:S01]  /*27330*/  @P0 IADD3 R0, R19, R0, RZ ;  /* 0x0000000013000210 */ /* 0x000fe20007ffe0ff */
[----:B------:R-:W-:Y:S01]  /*27340*/  @P4 FFMA.FTZ R7, R164, R2, R15 ;  /* 0x00000002a4074223 */ /* 0x000fe2000001000f */
[----:B------:R-:W-:Y:S02]  /*27350*/  @P0 MOV R6, R18 ;  /* 0x0000001200060202 */ /* 0x000fe40000000f00 */
[----:B------:R-:W-:Y:S02]  /*27360*/  @!P0 IADD3 R0, R17, R14, RZ ;  /* 0x0000000e11008210 */ /* 0x000fe40007ffe0ff */
[----:B------:R-:W-:Y:S01]  /*27370*/  @!P0 MOV R6, R16 ;  /* 0x0000001000068202 */ /* 0x000fe20000000f00 */
[----:B------:R-:W-:Y:S05]  /*27380*/  @!P1 BRA `(.L_x_1127) ;  /* 0x0000007000009947 */ /* 0x000fea0003800000 */
[----:B------:R-:W-:Y:S01]  /*27390*/  ISETP.NE.AND P0, PT, R246, -0x1, PT ;  /* 0xfffffffff600780c */ /* 0x000fe20003f05270 */
[----:B------:R-:W-:-:S02]  /*273a0*/  ULDC.64 UR4, c[0x0][0x118] ;  /* 0x0000460000047ab9 */ /* 0x000fc40000000a00 */
[----:B------:R-:W2:Y:S10]  /*273b0*/  LD.E R2, [R8.64+0xd4] ;  /* 0x0000d40408027980 */ /* 0x000eb4000c101900 */
[----:B------:R-:W3:Y:S02]  /*273c0*/  @!P0 LD.E R3, [R8.64+0xb4] ;  /* 0x0000b40408038980 */ /* 0x000ee4000c101900 */
[----:B---3--:R-:W-:-:S04]  /*273d0*/  @!P0 IMAD R246, R3, R242, RZ ;  /* 0x000000f203f68224 */ /* 0x008fc800078e02ff */
[----:B--2---:R-:W-:Y:S01]  /*273e0*/  IMAD R246, R2, R241, R246 ;  /* 0x000000f102f67224 */ /* 0x004fe200078e02f6 */
[----:B------:R-:W-:Y:S05]  /*273f0*/  BRA `(.L_x_1128) ;  /* 0x0000005000007947 */ /* 0x000fea0003800000 */
.L_x_1127:
[----:B------:R-:W-:Y:S02]  /*27400*/  ULDC.64 UR4, c[0x0][0x118] ;  /* 0x0000460000047ab9 */ /* 0x000fe40000000a00 */
[----:B------:R-:W2:Y:S04]  /*27410*/  LD.E R2, [R8.64+0x60] ;  /* 0x0000600408027980 */ /* 0x000ea8000c101900 */
[----:B------:R-:W3:Y:S01]  /*27420*/  LD.E R246, [R8.64+0xb4] ;  /* 0x0000b40408f67980 */ /* 0x000ee2000c101900 */
[----:B--2---:R-:W-:-:S04]  /*27430*/  IMAD R3, R2, R242, R241 ;  /* 0x000000f202037224 */ /* 0x004fc800078e02f1 */
[----:B---3--:R-:W-:Y:S02]  /*27440*/  IMAD R246, R246, R3, RZ ;  /* 0x00000003f6f67224 */ /* 0x008fe400078e02ff */
.L_x_1128:
[----:B------:R-:W-:Y:S05]  /*27450*/  BSYNC B0 ;  /* 0x0000000000007941 */ /* 0x000fea0003800000 */
.L_x_1126:
[----:B------:R-:W-:Y:S02]  /*27460*/  ULDC.64 UR4, c[0x0][0x118] ;  /* 0x0000460000047ab9 */ /* 0x000fe40000000a00 */
[----:B------:R1:W5:Y:S04]  /*27470*/  LD.E.64 R84, [R8.64+0x70] ;  /* 0x0000700408547980 */ /* 0x000368000c101b00 */
[----:B------:R1:W5:Y:S01]  /*27480*/  LD.E.64 R86, [R8.64+0xa0] ;  /* 0x0000a00408567980 */ /* 0x000362000c101b00 */
[----:B------:R-:W-:Y:S01]  /*27490*/  WARPSYNC 0xffffffff ;  /* 0xffffffff00007948 */ /* 0x000fe20003800000 */
[----:B------:R-:W-:Y:S01]  /*274a0*/  LOP3.LUT R11, R11, 0xffffffe0, RZ, 0xc0, !PT ;  /* 0xffffffe00b0b7812 */ /* 0x000fe200078ec0ff */
[----:B------:R-:W-:Y:S01]  /*274b0*/  BSSY B0, `(.L_x_1129) ;  /* 0x000002f000007945 */ /* 0x000fe20003800000 */
[----:B------:R-:W-:Y:S01]  /*274c0*/  BAR.SYNC.DEFER_BLOCKING 0x0 ;  /* 0x0000000000007b1d */ /* 0x000fe20000010000 */
[----:B------:R-:W-:-:S02]  /*274d0*/  SHF.R.S32.HI R14, RZ, 0x1f, R13 ;  /* 0x0000001fff0e7819 */ /* 0x000fc4000001140d */
[----:B------:R-:W-:Y:S02]  /*274e0*/  IMAD.IADD R11, R4, 0x1, -R11 ;  /* 0x00000001040b7824 */ /* 0x000fe400078e0a0b */
[----:B------:R-:W-:Y:S01]  /*274f0*/  LEA.HI R14, R14, R13, RZ, 0x2 ;  /* 0x0000000d0e0e7211 */ /* 0x000fe200078f10ff */
[----:B------:R-:W2:Y:S02]  /*27500*/  S2R R2, SR_TID.X ;  /* 0x0000000000027919 */ /* 0x000ea40000002100 */
[----:B------:R-:W-:Y:S02]  /*27510*/  LOP3.LUT P0, RZ, R11, 0x3, RZ, 0xc0, !PT ;  /* 0x000000030bff7812 */ /* 0x000fe4000780c0ff */
[----:B------:R-:W-:Y:S01]  /*27520*/  LOP3.LUT R14, R14, 0xffffffc, RZ, 0xc0, !PT ;  /* 0x0ffffffc0e0e7812 */ /* 0x000fe200078ec0ff */
[----:B------:R1:W3:Y:S04]  /*27530*/  LDS.128 R72, [R245] ;  /* 0x00000000f5487984 */ /* 0x0002e80000000c00 */
[----:B------:R1:W4:Y:S01]  /*27540*/  LDS.128 R68, [R245+0x800] ;  /* 0x00080000f5447984 */ /* 0x0003220000000c00 */
[----:B--2---:R-:W-:-:S03]  /*27550*/  SHF.R.S32.HI R15, RZ, 0x1f, R2 ;  /* 0x0000001fff0f7819 */ /* 0x004fc60000011402 */
[----:B------:R1:W2:Y:S01]  /*27560*/  LDS.128 R64, [R245+0x1000] ;  /* 0x00100000f5407984 */ /* 0x0002a20000000c00 */
[----:B------:R-:W-:-:S03]  /*27570*/  LEA.HI R3, R15, R2, RZ, 0x5 ;  /* 0x000000020f037211 */ /* 0x000fc600078f28ff */
[----:B------:R1:W1:Y:S01]  /*27580*/  LDS.128 R60, [R245+0x1800] ;  /* 0x00180000f53c7984 */ /* 0x0002620000000c00 */
[----:B------:R-:W-:-:S03]  /*27590*/  LOP3.LUT R3, R3, 0xffffffe0, RZ, 0xc0, !PT ;  /* 0xffffffe003037812 */ /* 0x000fc600078ec0ff */
[----:B------:R1:W1:Y:S02]  /*275a0*/  LDS.128 R56, [R245+0x2000] ;  /* 0x00200000f5387984 */ /* 0x0002640000000c00 */
[----:B------:R-:W-:Y:S02]  /*275b0*/  IMAD.IADD R3, R2, 0x1, -R3 ;  /* 0x0000000102037824 */ /* 0x000fe400078e0a03 */
[----:B------:R1:W1:Y:S04]  /*275c0*/  LDS.128 R52, [R245+0x2800] ;  /* 0x00280000f5347984 */ /* 0x0002680000000c00 */
[----:B------:R1:W1:Y:S01]  /*275d0*/  LDS.128 R48, [R245+0x3000] ;  /* 0x00300000f5307984 */ /* 0x0002620000000c00 */
[----:B------:R-:W-:-:S03]  /*275e0*/  SHF.R.S32.HI R10, RZ, 0x1f, R3 ;  /* 0x0000001fff0a7819 */ /* 0x000fc60000011403 */
[----:B------:R1:W1:Y:S01]  /*275f0*/  LDS.128 R44, [R245+0x3800] ;  /* 0x00380000f52c7984 */ /* 0x0002620000000c00 */
[----:B------:R-:W-:Y:S01]  /*27600*/  LEA.HI R10, R10, R3, RZ, 0x2 ;  /* 0x000000030a0a7211 */ /* 0x000fe200078f10ff */
[----:B------:R-:W-:Y:S02]  /*27610*/  IMAD.IADD R3, R13, 0x1, -R14 ;  /* 0x000000010d037824 */ /* 0x000fe400078e0a0e */
[----:B------:R1:W1:Y:S01]  /*27620*/  LDS.128 R40, [R245+0x4000] ;  /* 0x00400000f5287984 */ /* 0x0002620000000c00 */
[----:B------:R-:W-:-:S03]  /*27630*/  SHF.R.S32.HI R10, RZ, 0x2, R10 ;  /* 0x00000002ff0a7819 */ /* 0x000fc6000001140a */
[----:B------:R1:W1:Y:S02]  /*27640*/  LDS.128 R36, [R245+0x4800] ;  /* 0x00480000f5247984 */ /* 0x0002640000000c00 */
[----:B------:R-:W-:Y:S02]  /*27650*/  IMAD R3, R3, 0x10, R10 ;  /* 0x0000001003037824 */ /* 0x000fe400078e020a */
[----:B------:R1:W1:Y:S04]  /*27660*/  LDS.128 R32, [R245+0x5000] ;  /* 0x00500000f5207984 */ /* 0x0002680000000c00 */
[----:B------:R1:W1:Y:S04]  /*27670*/  LDS.128 R28, [R245+0x5800] ;  /* 0x00580000f51c7984 */ /* 0x0002680000000c00 */
[----:B------:R1:W1:Y:S04]  /*27680*/  LDS.128 R24, [R245+0x6000] ;  /* 0x00600000f5187984 */ /* 0x0002680000000c00 */
[----:B------:R1:W1:Y:S04]  /*27690*/  LDS.128 R20, [R245+0x6800] ;  /* 0x00680000f5147984 */ /* 0x0002680000000c00 */
[----:B------:R1:W1:Y:S04]  /*276a0*/  LDS.128 R16, [R245+0x7000] ;  /* 0x00700000f5107984 */ /* 0x0002680000000c00 */
[----:B------:R1:W1:Y:S01]  /*276b0*/  LDS.128 R76, [R245+0x7800] ;  /* 0x00780000f54c7984 */ /* 0x0002620000000c00 */
[----:B------:R-:W-:Y:S05]  /*276c0*/  @P0 BRA `(.L_x_1130) ;  /* 0x000000d000000947 */ /* 0x000fea0003800000 */
[----:B--234-:R-:W-:Y:S01]  /*276d0*/  IMAD R246, R243, 0x40, R246 ;  /* 0x00000040f3f67824 */ /* 0x01cfe200078e02f6 */
[----:B------:R-:W-:Y:S01]  /*276e0*/  IADD3 R13, R3, 0x8, RZ ;  /* 0x00000008030d7810 */ /* 0x000fe20007ffe0ff */
[----:B------:R-:W-:Y:S01]  /*276f0*/  IMAD R10, R243, -0x40, R244 ;  /* 0xffffffc0f30a7824 */ /* 0x000fe200078e02f4 */
[----:B------:R-:W-:-:S02]  /*27700*/  ULDC.64 UR4, c[0x0][0x118] ;  /* 0x0000460000047ab9 */ /* 0x000fc40000000a00 */
[----:B------:R-:W-:Y:S02]  /*27710*/  SHF.R.S32.HI R14, RZ, 0x1f, R246 ;  /* 0x0000001fff0e7819 */ /* 0x000fe400000114f6 */
[C---:B------:R-:W-:Y:S02]  /*27720*/  IADD3 R11, P0, R3.reuse, R246, RZ ;  /* 0x000000f6030b7210 */ /* 0x040fe40007f1e0ff */
[-C--:B------:R-:W-:Y:S02]  /*27730*/  ISETP.GE.AND P2, PT, R3, R10.reuse, PT ;  /* 0x0000000a0300720c */ /* 0x080fe40003f46270 */
[----:B------:R-:W-:Y:S02]  /*27740*/  ISETP.GE.AND P1, PT, R13, R10, PT ;  /* 0x0000000a0d00720c */ /* 0x000fe40003f26270 */
[----:B------:R-:W-:Y:S02]  /*27750*/  LEA.HI.X.SX32 R14, R3, R14, 0x1, P0 ;  /* 0x0000000e030e7211 */ /* 0x000fe400000f0eff */
[----:B-----5:R-:W-:-:S04]  /*27760*/  LEA R10, P0, R11, R86, 0x2 ;  /* 0x000000560b0a7211 */ /* 0x020fc800078010ff */
[----:B------:R-:W-:-:S05]  /*27770*/  LEA.HI.X R11, R11, R87, R14, 0x2, P0 ;  /* 0x000000570b0b7211 */ /* 0x000fca00000f140e */
[----:B------:R2:W-:Y:S04]  /*27780*/  @!P2 ST.E [R10.64], R7 ;  /* 0x000000070a00a985 */ /* 0x0005e8000c101904 */
[----:B------:R2:W-:Y:S02]  /*27790*/  @!P1 ST.E [R10.64+0x20], R12 ;  /* 0x0000200c0a009985 */ /* 0x0005e4000c101904 */
.L_x_1130:
[----:B--234-:R-:W-:Y:S05]  /*277a0*/  BSYNC B0 ;  /* 0x0000000000007941 */ /* 0x01cfea0003800000 */
.L_x_1129:
[----:B------:R-:W-:Y:S01]  /*277b0*/  LEA.HI R3, R5, R4, RZ, 0x3 ;  /* 0x0000000405037211 */ /* 0x000fe200078f18ff */
[----:B------:R-:W-:Y:S01]  /*277c0*/  ULDC.64 UR4, c[0x0][0x118] ;  /* 0x0000460000047ab9 */ /* 0x000fe20000000a00 */
[----:B------:R-:W-:Y:S01]  /*277d0*/  IMAD.SHL.U32 R243, R243, 0x40, RZ ;  /* 0x00000040f3f37824 */ /* 0x000fe200078e00ff */
[----:B------:R-:W-:Y:S01]  /*277e0*/  LEA.HI R15, R15, R2, RZ, 0x3 ;  /* 0x000000020f0f7211 */ /* 0x000fe200078f18ff */
[----:B------:R-:W-:Y:S01]  /*277f0*/  IMAD R7, R81, R241, RZ ;  /* 0x000000f151077224 */ /* 0x000fe200078e02ff */
[----:B------:R-:W-:Y:S01]  /*27800*/  LOP3.LUT R3, R3, 0xfffffff8, RZ, 0xc0, !PT ;  /* 0xfffffff803037812 */ /* 0x000fe200078ec0ff */
[----:B-1----:R1:W5:Y:S01]  /*27810*/  LD.E R8, [R8.64+0xc0] ;  /* 0x0000c00408087980 */ /* 0x002362000c101900 */
[----:B------:R-:W-:Y:S01]  /*27820*/  IMAD R5, R83, R243, RZ ;  /* 0x000000f353057224 */ /* 0x000fe200078e02ff */
[----:B------:R-:W-:Y:S02]  /*27830*/  BSSY B0, `(.L_x_1131) ;  /* 0x0000028000007945 */ /* 0x000fe40003800000 */
[----:B------:R-:W-:Y:S01]  /*27840*/  IMAD.IADD R3, R4, 0x1, -R3 ;  /* 0x0000000104037824 */ /* 0x000fe200078e0a03 */
[----:B------:R-:W-:-:S03]  /*27850*/  SHF.R.S32.HI R4, RZ, 0x1f, R243 ;  /* 0x0000001fff047819 */ /* 0x000fc600000114f3 */
[----:B------:R-:W-:Y:S01]  /*27860*/  IMAD.SHL.U32 R12, R3, 0x8, RZ ;  /* 0x00000008030c7824 */ /* 0x000fe200078e00ff */
[----:B------:R-:W-:Y:S01]  /*27870*/  LOP3.LUT R3, R15, 0xfffffff8, RZ, 0xc0, !PT ;  /* 0xfffffff80f037812 */ /* 0x000fe200078ec0ff */
[----:B------:R-:W-:Y:S01]  /*27880*/  IMAD R5, R82, R4, R5 ;  /* 0x0000000452057224 */ /* 0x000fe200078e0205 */
[----:B------:R-:W-:Y:S02]  /*27890*/  SHF.R.S32.HI R15, RZ, 0x3, R15 ;  /* 0x00000003ff0f7819 */ /* 0x000fe4000001140f */
[----:B------:R-:W-:Y:S01]  /*278a0*/  SHF.R.S32.HI R13, RZ, 0x1f, R12 ;  /* 0x0000001fff0d7819 */ /* 0x000fe2000001140c */
[----:B------:R-:W-:Y:S01]  /*278b0*/  IMAD.IADD R3, R2, 0x1, -R3 ;  /* 0x0000000102037824 */ /* 0x000fe200078e0a03 */
[----:B------:R-:W-:-:S03]  /*278c0*/  SHF.R.S32.HI R2, RZ, 0x1f, R241 ;  /* 0x0000001fff027819 */ /* 0x000fc600000114f1 */
[----:B------:R-:W-:-:S04]  /*278d0*/  IMAD.WIDE.U32 R10, R82, R243, R12 ;  /* 0x000000f3520a7225 */ /* 0x000fc800078e000c */
[----:B------:R-:W-:Y:S01]  /*278e0*/  IMAD.IADD R243, R244, 0x1, -R243 ;  /* 0x00000001f4f37824 */ /* 0x000fe200078e0af3 */
[----:B------:R-:W-:Y:S01]  /*278f0*/  IADD3 R4, P0, R6, R10, RZ ;  /* 0x0000000a06047210 */ /* 0x000fe20007f1e0ff */
[----:B------:R-:W-:Y:S01]  /*27900*/  IMAD.SHL.U32 R3, R3, 0x8, RZ ;  /* 0x0000000803037824 */ /* 0x000fe200078e00ff */
[----:B-1----:R-:W-:Y:S01]  /*27910*/  SHF.R.S32.HI R9, RZ, 0x1f, R15 ;  /* 0x0000001fff097819 */ /* 0x002fe2000001140f */
[----:B------:R-:W-:Y:S01]  /*27920*/  IMAD R2, R80, R2, R7 ;  /* 0x0000000250027224 */ /* 0x000fe200078e0207 */
[----:B------:R-:W-:Y:S02]  /*27930*/  IADD3.X R5, R0, R11, R5, P0, !PT ;  /* 0x0000000b00057210 */ /* 0x000fe400007fe405 */
[----:B------:R-:W-:Y:S02]  /*27940*/  ISETP.GE.AND P0, PT, R15, R243, PT ;  /* 0x000000f30f00720c */ /* 0x000fe40003f06270 */
[C---:B------:R-:W-:Y:S01]  /*27950*/  IADD3 R7, R3.reuse, 0xc0, RZ ;  /* 0x000000c003077810 */ /* 0x040fe20007ffe0ff */
[----:B------:R-:W-:Y:S01]  /*27960*/  IMAD.WIDE.U32 R80, R80, R241, R4 ;  /* 0x000000f150507225 */ /* 0x000fe200078e0004 */
[----:B------:R-:W-:-:S02]  /*27970*/  IADD3 R5, R3, 0x40, RZ ;  /* 0x0000004003057810 */ /* 0x000fc40007ffe0ff */
[----:B------:R-:W-:Y:S01]  /*27980*/  IADD3 R3, R3, 0x80, RZ ;  /* 0x0000008003037810 */ /* 0x000fe20007ffe0ff */
[----:B-----5:R-:W-:-:S06]  /*27990*/  IMAD.IADD R87, R81, 0x1, R2 ;  /* 0x0000000151577824 */ /* 0x020fcc00078e0202 */
[----:B------:R-:W-:Y:S05]  /*279a0*/  @P0 BRA `(.L_x_1132) ;  /* 0x0000010000000947 */ /* 0x000fea0003800000 */
[----:B------:R-:W-:Y:S01]  /*279b0*/  IMAD R0, R83, R15, RZ ;  /* 0x0000000f53007224 */ /* 0x000fe200078e02ff */
[-C--:B------:R-:W-:Y:S01]  /*279c0*/  ISETP.GE.AND P4, PT, R12, R8.reuse, PT ;  /* 0x000000080c00720c */ /* 0x080fe20003f86270 */
[----:B------:R-:W-:Y:S01]  /*279d0*/  IMAD.MOV.U32 R86, RZ, RZ, R80 ;  /* 0x000000ffff567224 */ /* 0x000fe200078e0050 */
[-C--:B------:R-:W-:Y:S01]  /*279e0*/  ISETP.GE.AND P3, PT, R5, R8.reuse, PT ;  /* 0x000000080500720c */ /* 0x080fe20003f66270 */
[----:B------:R-:W-:Y:S01]  /*279f0*/  IMAD R0, R82, R9, R0 ;  /* 0x0000000952007224 */ /* 0x000fe200078e0200 */
[----:B------:R-:W-:Y:S01]  /*27a00*/  ISETP.GE.AND P2, PT, R3, R8, PT ;  /* 0x000000080300720c */ /* 0x000fe20003f46270 */
[----:B------:R-:W-:Y:S01]  /*27a10*/  IMAD.WIDE.U32 R10, R15, R82, R86 ;  /* 0x000000520f0a7225 */ /* 0x000fe200078e0056 */
[----:B------:R-:W-:Y:S01]  /*27a20*/  ISETP.GE.AND P1, PT, R7, R8, PT ;  /* 0x000000080700720c */ /* 0x000fe20003f26270 */
[----:B------:R-:W-:Y:S02]  /*27a30*/  ULDC.64 UR4, c[0x0][0x118] ;  /* 0x0000460000047ab9 */ /* 0x000fe40000000a00 */
[----:B------:R-:W-:Y:S01]  /*27a40*/  IMAD.IADD R11, R11, 0x1, R0 ;  /* 0x000000010b0b7824 */ /* 0x000fe200078e0200 */
[----:B------:R-:W-:-:S04]  /*27a50*/  LEA R88, P0, R10, R84, 0x1 ;  /* 0x000000540a587211 */ /* 0x000fc800078008ff */
[----:B------:R-:W-:-:S05]  /*27a60*/  LEA.HI.X R89, R10, R85, R11, 0x1, P0 ;  /* 0x000000550a597211 */ /* 0x000fca00000f0c0b */
[----:B------:R1:W-:Y:S04]  /*27a70*/  @!P4 ST.E.128 [R88.64], R72 ;  /* 0x000000485800c985 */ /* 0x0003e8000c101d04 */
[----:B------:R1:W-:Y:S04]  /*27a80*/  @!P3 ST.E.128 [R88.64+0x80], R56 ;  /* 0x000080385800b985 */ /* 0x0003e8000c101d04 */
[----:B------:R1:W-:Y:S04]  /*27a90*/  @!P2 ST.E.128 [R88.64+0x100], R40 ;  /* 0x000100285800a985 */ /* 0x0003e8000c101d04 */
[----:B------:R1:W-:Y:S02]  /*27aa0*/  @!P1 ST.E.128 [R88.64+0x180], R24 ;  /* 0x0001801858009985 */ /* 0x0003e4000c101d04 */
.L_x_1132:
[----:B------:R-:W-:Y:S05]  /*27ab0*/  BSYNC B0 ;  /* 0x0000000000007941 */ /* 0x000fea0003800000 */
.L_x_1131:
[----:B------:R-:W-:Y:S01]  /*27ac0*/  IADD3 R0, R15, 0x10, RZ ;  /* 0x000000100f007810 */ /* 0x000fe20007ffe0ff */
[----:B------:R-:W-:Y:S03]  /*27ad0*/  BSSY B0, `(.L_x_1133) ;  /* 0x0000016000007945 */ /* 0x000fe60003800000 */
[----:B------:R-:W-:-:S13]  /*27ae0*/  ISETP.GE.AND P0, PT, R0, R243, PT ;  /* 0x000000f30000720c */ /* 0x000fda0003f06270 */
[----:B------:R-:W-:Y:S05]  /*27af0*/  @P0 BRA `(.L_x_1134) ;  /* 0x0000013000000947 */ /* 0x000fea0003800000 */
[----:B-1----:R-:W-:Y:S01]  /*27b00*/  IADD3 R25, P0, R15, 0x10, RZ ;  /* 0x000000100f197810 */ /* 0x002fe20007f1e0ff */
[----:B------:R-:W-:Y:S01]  /*27b10*/  IMAD.MOV.U32 R26, RZ, RZ, R80 ;  /* 0x000000ffff1a7224 */ /* 0x000fe200078e0050 */
[-C--:B------:R-:W-:Y:S01]  /*27b20*/  ISETP.GE.AND P3, PT, R12, R8.reuse, PT ;  /* 0x000000080c00720c */ /* 0x080fe20003f66270 */
[----:B------:R-:W-:Y:S01]  /*27b30*/  IMAD.MOV.U32 R27, RZ, RZ, R87 ;  /* 0x000000ffff1b7224 */ /* 0x000fe200078e0057 */
[-C--:B------:R-:W-:Y:S01]  /*27b40*/  ISETP.GE.AND P2, PT, R5, R8.reuse, PT ;  /* 0x000000080500720c */ /* 0x080fe20003f46270 */
[----:B------:R-:W-:Y:S01]  /*27b50*/  IMAD.X R11, RZ, RZ, R9, P0 ;  /* 0x000000ffff0b7224 */ /* 0x000fe200000e0609 */
[-C--:B------:R-:W-:Y:S01]  /*27b60*/  ISETP.GE.AND P1, PT, R3, R8.reuse, PT ;  /* 0x000000080300720c */ /* 0x080fe20003f26270 */
[----:B------:R-:W-:Y:S01]  /*27b70*/  IMAD.WIDE.U32 R26, R82, R25, R26 ;  /* 0x00000019521a7225 */ /* 0x000fe200078e001a */
[----:B------:R-:W-:Y:S01]  /*27b80*/  ISETP.GE.AND P0, PT, R7, R8, PT ;  /* 0x000000080700720c */ /* 0x000fe20003f06270 */
[----:B------:R-:W-:Y:S02]  /*27b90*/  ULDC.64 UR4, c[0x0][0x118] ;  /* 0x0000460000047ab9 */ /* 0x000fe40000000a00 */
[----:B------:R-:W-:Y:S01]  /*27ba0*/  IMAD R11, R11, R82, RZ ;  /* 0x000000520b0b7224 */ /* 0x000fe200078e02ff */
[----:B------:R-:W-:-:S03]  /*27bb0*/  LEA R10, P4, R26, R84, 0x1 ;  /* 0x000000541a0a7211 */ /* 0x000fc600078808ff */
[----:B------:R-:W-:-:S04]  /*27bc0*/  IMAD R11, R83, R25, R11 ;  /* 0x00000019530b7224 */ /* 0x000fc800078e020b */
[----:B------:R-:W-:-:S05]  /*27bd0*/  IMAD.IADD R11, R27, 0x1, R11 ;  /* 0x000000011b0b7824 */ /* 0x000fca00078e020b */
[----:B------:R-:W-:-:S05]  /*27be0*/  LEA.HI.X R11, R26, R85, R11, 0x1, P4 ;  /* 0x000000551a0b7211 */ /* 0x000fca00020f0c0b */
[----:B------:R1:W-:Y:S04]  /*27bf0*/  @!P3 ST.E.128 [R10.64], R68 ;  /* 0x000000440a00b985 */ /* 0x0003e8000c101d04 */
[----:B------:R1:W-:Y:S04]  /*27c00*/  @!P2 ST.E.128 [R10.64+0x80], R52 ;  /* 0x000080340a00a985 */ /* 0x0003e8000c101d04 */
[----:B------:R1:W-:Y:S04]  /*27c10*/  @!P1 ST.E.128 [R10.64+0x100], R36 ;  /* 0x000100240a009985 */ /* 0x0003e8000c101d04 */
[----:B------:R1:W-:Y:S02]  /*27c20*/  @!P0 ST.E.128 [R10.64+0x180], R20 ;  /* 0x000180140a008985 */ /* 0x0003e4000c101d04 */
.L_x_1134:
[----:B------:R-:W-:Y:S05]  /*27c30*/  BSYNC B0 ;  /* 0x0000000000007941 */ /* 0x000fea0003800000 */
.L_x_1133:
        /* <DEDUP_REMOVED lines=23> */
.L_x_1136:
[----:B------:R-:W-:Y:S05]  /*27db0*/  BSYNC B0 ;  /* 0x0000000000007941 */ /* 0x000fea0003800000 */
.L_x_1135:
[----:B------:R-:W-:Y:S01]  /*27dc0*/  IADD3 R0, R15, 0x30, RZ ;  /* 0x000000300f007810 */ /* 0x000fe20007ffe0ff */
[----:B------:R-:W-:-:S03]  /*27dd0*/  IMAD.MOV.U32 R241, RZ, RZ, 0x0 ;  /* 0x00000000fff17424 */ /* 0x000fc600078e00ff */
[----:B------:R-:W-:-:S13]  /*27de0*/  ISETP.GE.AND P0, PT, R0, R243, PT ;  /* 0x000000f30000720c */ /* 0x000fda0003f06270 */
[----:B------:R-:W-:Y:S05]  /*27df0*/  @P0 RET.REL.NODEC R240 `(_ZN5flash24flash_fwd_splitkv_kernelI23Flash_fwd_kernel_traitsILi256ELi64ELi64ELi4ELb0ELb0EN7cutlass6half_tE19Flash_kernel_traitsILi256ELi64ELi64ELi4ES3_EELb1ELb0ELb0ELb0ELb0ELb0ELb0ELb1EEEvNS_16Flash_fwd_paramsE) ;  /* 0xfffd8200f0000950 */ /* 0x000fea0003c3ffff */
[----:B------:R-:W-:Y:S01]  /*27e00*/  IADD3 R15, P0, R15, 0x30, RZ ;  /* 0x000000300f0f7810 */ /* 0x000fe20007f1e0ff */
[----:B-1----:R-:W-:Y:S01]  /*27e10*/  IMAD.MOV.U32 R10, RZ, RZ, R80 ;  /* 0x000000ffff0a7224 */ /* 0x002fe200078e0050 */
[----:B------:R-:W-:Y:S01]  /*27e20*/  MOV R11, R87 ;  /* 0x00000057000b7202 */ /* 0x000fe20000000f00 */
[----:B------:R-:W-:Y:S01]  /*27e30*/  ULDC.64 UR4, c[0x0][0x118] ;  /* 0x0000460000047ab9 */ /* 0x000fe20000000a00 */
[-C--:B------:R-:W-:Y:S01]  /*27e40*/  ISETP.GE.AND P2, PT, R12, R8.reuse, PT ;  /* 0x000000080c00720c */ /* 0x080fe20003f46270 */
[----:B------:R-:W-:Y:S01]  /*27e50*/  IMAD.X R9, RZ, RZ, R9, P0 ;  /* 0x000000ffff097224 */ /* 0x000fe200000e0609 */
[-C--:B------:R-:W-:Y:S01]  /*27e60*/  ISETP.GE.AND P0, PT, R3, R8.reuse, PT ;  /* 0x000000080300720c */ /* 0x080fe20003f06270 */
[----:B------:R-:W-:Y:S01]  /*27e70*/  IMAD.WIDE.U32 R10, R82, R15, R10 ;  /* 0x0000000f520a7225 */ /* 0x000fe200078e000a */
[----:B------:R-:W-:Y:S02]  /*27e80*/  ISETP.GE.AND P1, PT, R5, R8, PT ;  /* 0x000000080500720c */ /* 0x000fe40003f26270 */
[----:B------:R-:W-:Y:S01]  /*27e90*/  MOV R241, 0x0 ;  /* 0x0000000000f17802 */ /* 0x000fe20000000f00 */
[----:B------:R-:W-:Y:S01]  /*27ea0*/  IMAD R9, R9, R82, RZ ;  /* 0x0000005209097224 */ /* 0x000fe200078e02ff */
[----:B------:R-:W-:-:S03]  /*27eb0*/  LEA R2, P3, R10, R84, 0x1 ;  /* 0x000000540a027211 */ /* 0x000fc600078608ff */
[----:B------:R-:W-:-:S04]  /*27ec0*/  IMAD R9, R83, R15, R9 ;  /* 0x0000000f53097224 */ /* 0x000fc800078e0209 */
[----:B------:R-:W-:-:S05]  /*27ed0*/  IMAD.IADD R9, R11, 0x1, R9 ;  /* 0x000000010b097824 */ /* 0x000fca00078e0209 */
[----:B------:R-:W-:-:S05]  /*27ee0*/  LEA.HI.X R3, R10, R85, R9, 0x1, P3 ;  /* 0x000000550a037211 */ /* 0x000fca00018f0c09 */
[----:B------:R1:W-:Y:S01]  /*27ef0*/  @!P0 ST.E.128 [R2.64+0x100], R28 ;  /* 0x0001001c02008985 */ /* 0x0003e2000c101d04 */
[----:B------:R-:W-:-:S03]  /*27f00*/  ISETP.GE.AND P0, PT, R7, R8, PT ;  /* 0x000000080700720c */ /* 0x000fc60003f06270 */
[----:B------:R1:W-:Y:S04]  /*27f10*/  @!P2 ST.E.128 [R2.64], R60 ;  /* 0x0000003c0200a985 */ /* 0x0003e8000c101d04 */
[----:B------:R1:W-:Y:S06]  /*27f20*/  @!P1 ST.E.128 [R2.64+0x80], R44 ;  /* 0x0000802c02009985 */ /* 0x0003ec000c101d04 */
[----:B------:R-:W-:Y:S05]  /*27f30*/  @P0 RET.REL.NODEC R240 `(_ZN5flash24flash_fwd_splitkv_kernelI23Flash_fwd_kernel_traitsILi256ELi64ELi64ELi4ELb0ELb0EN7cutlass6half_tE19Flash_kernel_traitsILi256ELi64ELi64ELi4ES3_EELb1ELb0ELb0ELb0ELb0ELb0ELb0ELb1EEEvNS_16Flash_fwd_paramsE) ;  /* 0xfffd80c0f0000950 */ /* 0x000fea0003c3ffff */
[----:B------:R-:W-:Y:S01]  /*27f40*/  MOV R241, 0x0 ;  /* 0x0000000000f17802 */ /* 0x000fe20000000f00 */
[----:B------:R-:W-:-:S02]  /*27f50*/  ULDC.64 UR4, c[0x0][0x118] ;  /* 0x0000460000047ab9 */ /* 0x000fc40000000a00 */
[----:B------:R2:W-:Y:S01]  /*27f60*/  ST.E.128 [R2.64+0x180], R76 ;  /* 0x0001804c02007985 */ /* 0x0005e2000c101d04 */
[----:B------:R-:W-:Y:S05]  /*27f70*/  RET.REL.NODEC R240 `(_ZN5flash24flash_fwd_splitkv_kernelI23Flash_fwd_kernel_traitsILi256ELi64ELi64ELi4ELb0ELb0EN7cutlass6half_tE19Flash_kernel_traitsILi256ELi64ELi64ELi4ES3_EELb1ELb0ELb0ELb0ELb0ELb0ELb0ELb1EEEvNS_16Flash_fwd_paramsE) ;  /* 0xfffd8080f0007950 */ /* 0x000fea0003c3ffff */
.L_x_1124:
[----:B------:R-:W-:Y:S02]  /*27f80*/  MOV R6, 0x2 ;  /* 0x0000000200067802 */ /* 0x000fe40000000f00 */
[----:B------:R-:W-:Y:S02]  /*27f90*/  MOV R4, 0x27fb0 ;  /* 0x00027fb000047802 */ /* 0x000fe40000000f00 */
[----:B-1---5:R-:W-:Y:S05]  /*27fa0*/  CALL.REL.NOINC `($__internal_14_$__cuda_sm70_shflsync_bfly_p) ;  /* 0x000000f000007944 */ /* 0x022fea0003c00000 */
[----:B-12---:R-:W-:Y:S05]  /*27fb0*/  BRA `(.L_x_1137) ;  /* 0xffffdf3000007947 */ /* 0x006fea000383ffff */
.L_x_1125:
[----:B------:R-:W-:Y:S02]  /*27fc0*/  MOV R6, 0x1 ;  /* 0x0000000100067802 */ /* 0x000fe40000000f00 */
[----:B------:R-:W-:Y:S02]  /*27fd0*/  MOV R4, 0x27ff0 ;  /* 0x00027ff000047802 */ /* 0x000fe40000000f00 */
[----:B-1---5:R-:W-:Y:S05]  /*27fe0*/  CALL.REL.NOINC `($__internal_14_$__cuda_sm70_shflsync_bfly_p) ;  /* 0x000000b000007944 */ /* 0x022fea0003c00000 */
[----:B--2---:R-:W-:Y:S01]  /*27ff0*/  FADD.FTZ R10, R252, R6 ;  /* 0x00000006fc0a7221 */ /* 0x004fe20000010000 */
[----:B-1----:R-:W-:Y:S02]  /*28000*/  MOV R252, R251 ;  /* 0x000000fb00fc7202 */ /* 0x002fe40000000f00 */
[----:B------:R-:W-:Y:S02]  /*28010*/  MOV R6, 0x2 ;  /* 0x0000000200067802 */ /* 0x000fe40000000f00 */
[----:B------:R-:W-:-:S02]  /*28020*/  MOV R4, 0x28040 ;  /* 0x0002804000047802 */ /* 0x000fc40000000f00 */
[----:B------:R-:W-:Y:S05]  /*28030*/  CALL.REL.NOINC `($__internal_14_$__cuda_sm70_shflsync_bfly_p) ;  /* 0x0000006000007944 */ /* 0x000fea0003c00000 */
[----:B--2---:R-:W-:Y:S01]  /*28040*/  FADD.FTZ R7, R251, R6 ;  /* 0x00000006fb077221 */ /* 0x004fe20000010000 */
[----:B------:R-:W-:-:S02]  /*28050*/  MOV R6, 0x1 ;  /* 0x0000000100067802 */ /* 0x000fc40000000f00 */
[----:B------:R-:W-:Y:S02]  /*28060*/  MOV R4, 0x28090 ;  /* 0x0002809000047802 */ /* 0x000fe40000000f00 */
[----:B-1----:R-:W-:Y:S02]  /*28070*/  MOV R252, R7 ;  /* 0x0000000700fc7202 */ /* 0x002fe40000000f00 */
[----:B------:R-:W-:Y:S05]  /*28080*/  CALL.REL.NOINC `($__internal_14_$__cuda_sm70_shflsync_bfly_p) ;  /* 0x0000001000007944 */ /* 0x000fea0003c00000 */
[----:B-12---:R-:W-:Y:S05]  /*28090*/  BRA `(.L_x_1138) ;  /* 0xffffdec000007947 */ /* 0x006fea000383ffff */
        .weak           $__internal_14_$__cuda_sm70_shflsync_bfly_p
        .type           $__internal_14_$__cuda_sm70_shflsync_bfly_p,@function
        .size           $__internal_14_$__cuda_sm70_shflsync_bfly_p,(.L_x_4798 - $__internal_14_$__cuda_sm70_shflsync_bfly_p)
$__internal_14_$__cuda_sm70_shflsync_bfly_p:
[----:B------:R-:W-:Y:S01]  /*280a0*/  MOV R12, R4 ;  /* 0x00000004000c7202 */ /* 0x000fe20000000f00 */
[----:B------:R-:W-:Y:S04]  /*280b0*/  WARPSYNC R0 ;  /* 0x0000000000007348 */ /* 0x000fe80003800000 */
[----:B------:R-:W-:Y:S01]  /*280c0*/  MOV R13, 0x0 ;  /* 0x00000000000d7802 */ /* 0x000fe20000000f00 */
[----:B------:R1:W2:Y:S03]  /*280d0*/  SHFL.BFLY PT, R6, R252, R6, R5 ;  /* 0x0c000006fc067389 */ /* 0x0002a600000e0005 */
[----:B------:R-:W-:Y:S05]  /*280e0*/  RET.REL.NODEC R12 `(_ZN5flash24flash_fwd_splitkv_kernelI23Flash_fwd_kernel_traitsILi256ELi64ELi64ELi4ELb0ELb0EN7cutlass6half_tE19Flash_kernel_traitsILi256ELi64ELi64ELi4ES3_EELb1ELb0ELb0ELb0ELb0ELb0ELb0ELb1EEEvNS_16Flash_fwd_paramsE) ;  /* 0xfffd7f100c007950 */ /* 0x000fea0003c3ffff */
.L_x_1139:
        /* <DEDUP_REMOVED lines=9> */
.L_x_4798:


//--------------------- .text._ZN5flash24flash_fwd_splitkv_kernelI23Flash_fwd_kernel_traitsILi256ELi64ELi64ELi4ELb0ELb0EN7cutlass6half_tE19Flash_kernel_traitsILi256ELi64ELi64ELi4ES3_EELb1ELb0ELb0ELb0ELb0ELb1ELb0ELb1EEEvNS_16Flash_fwd_paramsE --------------------------
	.section	.text._ZN5flash24flash_fwd_splitkv_kernelI23Flash_fwd_kernel_traitsILi256ELi64ELi64ELi4ELb0ELb0EN7cutlass6half_tE19Flash_kernel_traitsILi256ELi64ELi64ELi4ES3_EELb1ELb0ELb0ELb0ELb0ELb1ELb0ELb1EEEvNS_16Flash_fwd_paramsE,"ax",@progbits
	.sectioninfo	@"SHI_REGISTERS=255"
	.align	128
        .global         _ZN5flash24flash_fwd_splitkv_kernelI23Flash_fwd_kernel_traitsILi256ELi64ELi64ELi4ELb0ELb0EN7cutlass6half_tE19Flash_kernel_traitsILi256ELi64ELi64ELi4ES3_EELb1ELb0ELb0ELb0ELb0ELb1ELb0ELb1EEEvNS_16Flash_fwd_paramsE
        .type           _ZN5flash24flash_fwd_splitkv_kernelI23Flash_fwd_kernel_traitsILi256ELi64ELi64ELi4ELb0ELb0EN7cutlass6half_tE19Flash_kernel_traitsILi256ELi64ELi64ELi4ES3_EELb1ELb0ELb0ELb0ELb0ELb1ELb0ELb1EEEvNS_16Flash_fwd_paramsE,@function
        .size           _ZN5flash24flash_fwd_splitkv_kernelI23Flash_fwd_kernel_traitsILi256ELi64ELi64ELi4ELb0ELb0EN7cutlass6half_tE19Flash_kernel_traitsILi256ELi64ELi64ELi4ES3_EELb1ELb0ELb0ELb0ELb0ELb1ELb0ELb1EEEvNS_16Flash_fwd_paramsE,(.L_x_4800 - _ZN5flash24flash_fwd_splitkv_kernelI23Flash_fwd_kernel_traitsILi256ELi64ELi64ELi4ELb0ELb0EN7cutlass6half_tE19Flash_kernel_traitsILi256ELi64ELi64ELi4ES3_EELb1ELb0ELb0ELb0ELb0ELb1ELb0ELb1EEEvNS_16Flash_fwd_paramsE)
        .other          _ZN5flash24flash_fwd_splitkv_kernelI23Flash_fwd_kernel_traitsILi256ELi64ELi64ELi4ELb0ELb0EN7cutlass6half_tE19Flash_kernel_traitsILi256ELi64ELi64ELi4ES3_EELb1ELb0ELb0ELb0ELb0ELb1ELb0ELb1EEEvNS_16Flash_fwd_paramsE,@"STO_CUDA_ENTRY STV_DEFAULT"
_ZN5flash24flash_fwd_splitkv_kernelI23Flash_fwd_kernel_traitsILi256ELi64ELi64ELi4ELb0ELb0EN7cutlass6half_tE19Flash_kernel_traitsILi256ELi64ELi64ELi4ES3_EELb1ELb0ELb0ELb0ELb0ELb1ELb0ELb1EEEvNS_16Flash_fwd_paramsE:
.text._ZN5flash24flash_fwd_splitkv_kernelI23Flash_fwd_kernel_traitsILi256ELi64ELi64ELi4ELb0ELb0EN7cutlass6half_tE19Flash_kernel_traitsILi256ELi64ELi64ELi4ES3_EELb1ELb0ELb0ELb0ELb0ELb1ELb0ELb1EEEvNS_16Flash_fwd_paramsE:
        /* <DEDUP_REMOVED lines=10> */
[----:B-123--:R-:W-:Y:S05]  /*00a0*/  CALL.REL.NOINC `($_ZN5flash24flash_fwd_splitkv_kernelI23Flash_fwd_kernel_traitsILi256ELi64ELi64ELi4ELb0ELb0EN7cutlass6half_tE19Flash_kernel_traitsILi256ELi64ELi64ELi4ES3_EELb1ELb0ELb0ELb0ELb0ELb1ELb0ELb1EEEvNS_16Flash_fwd_paramsE$_ZN5flash30compute_attn_1rowblock_splitkvI23Flash_fwd_kernel_traitsILi256ELi64ELi64ELi4ELb0ELb0EN7cutlass6half_tE19Flash_kernel_traitsILi256ELi64ELi64ELi4ES3_EELb1ELb0ELb0ELb0ELb0ELb1ELb0ELb1ENS_16Flash_fwd_paramsEEEvRKT8_iiiii) ;  /* 0x0000002000007944 */ /* 0x00efea0003c00000 */
[----:B------:R-:W-:Y:S05]  /*00b0*/  BSYNC B4 ;  /* 0x0000000000047941 */ /* 0x000fea0003800000 */
.L_x_1140:
[----:B------:R-:W-:Y:S05]  /*00c0*/  EXIT ;  /* 0x000000000000794d */ /* 0x000fea0003800000 */
        .type           $_ZN5flash24flash_fwd_splitkv_kernelI23Flash_fwd_kernel_traitsILi256ELi64ELi64ELi4ELb0ELb0EN7cutlass6half_tE19Flash_kernel_traitsILi256ELi64ELi64ELi4ES3_EELb1ELb0ELb0ELb0ELb0ELb1ELb0ELb1EEEvNS_16Flash_fwd_paramsE$_ZN5flash30compute_attn_1rowblock_splitkvI23Flash_fwd_kernel_traitsILi256ELi64ELi64ELi4ELb0ELb0EN7cutlass6half_tE19Flash_kernel_traitsILi256ELi64ELi64ELi4ES3_EELb1ELb0ELb0ELb0ELb0ELb1ELb0ELb1ENS_16Flash_fwd_paramsEEEvRKT8_iiiii,@function
        .size           $_ZN5flash24flash_fwd_splitkv_kernelI23Flash_fwd_kernel_traitsILi256ELi64ELi64ELi4ELb0ELb0EN7cutlass6half_tE19Flash_kernel_traitsILi256ELi64ELi64ELi4ES3_EELb1ELb0ELb0ELb0ELb0ELb1ELb0ELb1EEEvNS_16Flash_fwd_paramsE$_ZN5flash30compute_attn_1rowblock_splitkvI23Flash_fwd_kernel_traitsILi256ELi64ELi64ELi4ELb0ELb0EN7cutlass6half_tE19Flash_kernel_traitsILi256ELi64ELi64ELi4ES3_EELb1ELb0ELb0ELb0ELb0ELb1ELb0ELb1ENS_16Flash_fwd_paramsEEEvRKT8_iiiii,($__internal_15_$__cuda_sm70_shflsync_bfly_p - $_ZN5flash24flash_fwd_splitkv_kernelI23Flash_fwd_kernel_traitsILi256ELi64ELi64ELi4ELb0ELb0EN7cutlass6half_tE19Flash_kernel_traitsILi256ELi64ELi64ELi4ES3_EELb1ELb0ELb0ELb0ELb0ELb1ELb0ELb1EEEvNS_16Flash_fwd_paramsE$_ZN5flash30compute_attn_1rowblock_splitkvI23Flash_fwd_kernel_traitsILi256ELi64ELi64ELi4ELb0ELb0EN7cutlass6half_tE19Flash_kernel_traitsILi256ELi64ELi64ELi4ES3_EELb1ELb0ELb0ELb0ELb0ELb1ELb0ELb1ENS_16Flash_fwd_paramsEEEvRKT8_iiiii)
$_ZN5flash24flash_fwd_splitkv_kernelI23Flash_fwd_kernel_traitsILi256ELi64ELi64ELi4ELb0ELb0EN7cutlass6half_tE19Flash_kernel_traitsILi256ELi64ELi64ELi4ES3_EELb1ELb0ELb0ELb0ELb0ELb1ELb0ELb1EEEvNS_16Flash_fwd_paramsE$_ZN5flash30compute_attn_1rowblock_splitkvI23Flash_fwd_kernel_traitsILi256ELi64ELi64ELi4ELb0ELb0EN7cutlass6half_tE19Flash_kernel_traitsILi256ELi64ELi64ELi4ES3_EELb1ELb0ELb0ELb0ELb0ELb1ELb0ELb1ENS_16Flash_fwd_paramsEEEvRKT8_iiiii:
        /* <DEDUP_REMOVED lines=20> */
.L_x_1142:
[----:B------:R-:W-:Y:S05]  /*0210*/  BSYNC B0 ;  /* 0x0000000000007941 */ /* 0x000fea0003800000 */
.L_x_1141:
[----:B------:R-:W3:Y:S04]  /*0220*/  LD.E.64 R14, [R20.64+0xf0] ;  /* 0x0000f006140e7980 */ /* 0x000ee8000c101b00 */
[----:B------:R-:W4:Y:S01]  /*0230*/  @P1 LD.E R245, [R2.64+0x4] ;  /* 0x0000040602f51980 */ /* 0x000f22000c101900 */
        /* <DEDUP_REMOVED lines=9> */
[----:B------:R-:W4:Y:S02]  /*02d0*/  LD.E.U8 R0, [R20.64+0x1b2] ;  /* 0x0001b20614007980 */ /* 0x000f24000c101100 */
[----:B----4-:R-:W-:-:S13]  /*02e0*/  ISETP.NE.AND P0, PT, R0, RZ, PT ;  /* 0x000000ff0000720c */ /* 0x010fda0003f05270 */
[----:B------:R-:W4:Y:S02]  /*02f0*/  @P0 LD.E R0, [R4.64+0x4] ;  /* 0x0000040604000980 */ /* 0x000f24000c101900 */
[----:B-1--4-:R-:W-:-:S06]  /*0300*/  @P0 IADD3 R3, R0, -R13, RZ ;  /* 0x8000000d00030210 */ /* 0x012fcc0007ffe0ff */
[----:B------:R1:W5:Y:S01]  /*0310*/  @!P0 LD.E R3, [R4.64] ;  /* 0x0000000604038980 */ /* 0x000362000c101900 */
[----:B------:R-:W-:Y:S05]  /*0320*/  BRA `(.L_x_1145) ;  /* 0x0000001000007947 */ /* 0x000fea0003800000 */
.L_x_1144:
[----:B-1----:R1:W5:Y:S02]  /*0330*/  LD.E R3, [R20.64+0xb8] ;  /* 0x0000b80614037980 */ /* 0x002364000c101900 */
.L_x_1145:
[----:B------:R-:W-:Y:S05]  /*0340*/  BSYNC B0 ;  /* 0x0000000000007941 */ /* 0x000fea0003800000 */
.L_x_1143:
[----:B-12---:R-:W2:Y:S01]  /*0350*/  LD.E.64 R4, [R20.64+0xf8] ;  /* 0x0000f80614047980 */ /* 0x006ea2000c101b00 */
        /* <DEDUP_REMOVED lines=9> */
.L_x_1147:
[----:B------:R-:W2:Y:S01]  /*03f0*/  LD.E.64 R2, [R20.64+0x108] ;  /* 0x0001080614027980 */ /* 0x000ea2000c101b00 */
[----:B------:R-:W-:Y:S01]  /*0400*/  BSSY B0, `(.L_x_1149) ;  /* 0x0000006000007945 */ /* 0x000fe20003800000 */
[----:B--2---:R-:W-:-:S04]  /*0410*/  ISETP.NE.U32.AND P0, PT, R2, RZ, PT ;  /* 0x000000ff0200720c */ /* 0x004fc80003f05070 */
[----:B------:R-:W-:Y:S01]  /*0420*/  ISETP.NE.AND.EX P0, PT, R3, RZ, PT, P0 ;  /* 0x000000ff0300720c */ /* 0x000fe20003f05300 */
[----:B------:R-:W-:-:S12]  /*0430*/  IMAD.MOV.U32 R3, RZ, RZ, RZ ;  /* 0x000000ffff037224 */ /* 0x000fd800078e00ff */
[----:B------:R-:W-:Y:S05]  /*0440*/  @!P0 BRA `(.L_x_1150) ;  /* 0x0000001000008947 */ /* 0x000fea0003800000 */
[----:B------:R1:W5:Y:S02]  /*0450*/  LD.E R3, [R20.64+0xbc] ;  /* 0x0000bc0614037980 */ /* 0x000364000c101900 */
.L_x_1150:
[----:B------:R-:W-:Y:S05]  /*0460*/  BSYNC B0 ;  /* 0x0000000000007941 */ /* 0x000fea0003800000 */
.L_x_1149:
[----:B-----5:R-:W-:Y:S02]  /*0470*/  IADD3 R64, R96, R3, RZ ;  /* 0x0000000360407210 */ /* 0x020fe40007ffe0ff */
.L_x_1148:
[----:B------:R-:W-:Y:S05]  /*0480*/  BSYNC B1 ;  /* 0x0000000000017941 */ /* 0x000fea0003800000 */
.L_x_1146:
[----:B------:R-:W-:Y:S01]  /*0490*/  IMAD.SHL.U32 R58, R244, 0x40, RZ ;  /* 0x00000040f43a7824 */ /* 0x000fe200078e00ff */
[----:B------:R-:W-:Y:S01]  /*04a0*/  MOV R2, R242 ;  /* 0x000000f200027202 */ /* 0x000fe20000000f00 */
[----:B------:R-:W-:-:S03]  /*04b0*/  IMAD.MOV.U32 R3, RZ, RZ, 0x0 ;  /* 0x00000000ff037424 */ /* 0x000fc600078e00ff */
[----:B------:R-:W-:-:S13]  /*04c0*/  ISETP.GT.AND P0, PT, R245, R58, PT ;  /* 0x0000003af500720c */ /* 0x000fda0003f04270 */
[----:B------:R-:W-:Y:S05]  /*04d0*/  @!P0 RET.REL.NODEC R2 `(_ZN5flash24flash_fwd_splitkv_kernelI23Flash_fwd_kernel_traitsILi256ELi64ELi64ELi4ELb0ELb0EN7cutlass6half_tE19Flash_kernel_traitsILi256ELi64ELi64ELi4ES3_EELb1ELb0ELb0ELb0ELb0ELb1ELb0ELb1EEEvNS_16Flash_fwd_paramsE) ;  /* 0xfffffb2002008950 */ /* 0x000fea0003c3ffff */
[----:B------:R-:W2:Y:S04]  /*04e0*/  LD.E R7, [R20.64+0xb8] ;  /* 0x0000b80614077980 */ /* 0x000ea8000c101900 */
[----:B------:R-:W4:Y:S01]  /*04f0*/  LD.E R3, [R20.64+0x188] ;  /* 0x0001880614037980 */ /* 0x000f22000c101900 */
[----:B------:R-:W-:Y:S02]  /*0500*/  IADD3 R0, -R245, 0x7f, R58 ;  /* 0x0000007ff5007810 */ /* 0x000fe40007ffe13a */
[----:B------:R-:W-:Y:S01]  /*0510*/  IADD3 R5, R64, 0x3f, RZ ;  /* 0x0000003f40057810 */ /* 0x000fe20007ffe0ff */
[----:B------:R-:W1:Y:S03]  /*0520*/  S2R R148, SR_TID.X ;  /* 0x0000000000947919 */ /* 0x000e660000002100 */
[----:B------:R-:W-:-:S04]  /*0530*/  SHF.R.S32.HI R2, RZ, 0x1f, R5 ;  /* 0x0000001fff027819 */ /* 0x000fc80000011405 */
[----:B------:R-:W-:-:S04]  /*0540*/  LEA.HI R2, R2, R5, RZ, 0x6 ;  /* 0x0000000502027211 */ /* 0x000fc800078f30ff */
[----:B------:R-:W-:Y:S02]  /*0550*/  SHF.R.S32.HI R2, RZ, 0x6, R2 ;  /* 0x00000006ff027819 */ /* 0x000fe40000011402 */
[----:B--2---:R-:W-:Y:S02]  /*0560*/  IADD3 R7, R7, 0x3f, RZ ;  /* 0x0000003f07077810 */ /* 0x004fe40007ffe0ff */
        /* <DEDUP_REMOVED lines=12> */
[----:B------:R-:W2:Y:S04]  /*0630*/  LD.E.64 R4, [R20.64+0x88] ;  /* 0x0000880614047980 */ /* 0x000ea8000c101b00 */
[----:B------:R1:W4:Y:S04]  /*0640*/  LD.E.64 R16, [R20.64+0x90] ;  /* 0x0000900614107980 */ /* 0x000328000c101b00 */
[----:B---3--:R1:W3:Y:S04]  /*0650*/  LD.E R12, [R20.64+0x60] ;  /* 0x00006006140c7980 */ /* 0x0082e8000c101900 */
[----:B------:R-:W3:Y:S04]  /*0660*/  @!P0 LD.E.64 R22, [R20.64+0x80] ;  /* 0x0000800614168980 */ /* 0x000ee8000c101b00 */
        /* <DEDUP_REMOVED lines=12> */
[----:B------:R-:W-:Y:S01]  /*0730*/  BSSY B0, `(.L_x_1152) ;  /* 0x000002c000007945 */ /* 0x000fe20003800000 */
[-C--:B--2---:R-:W-:Y:S02]  /*0740*/  @P0 IMAD R15, R5, R246.reuse, RZ ;  /* 0x000000f6050f0224 */ /* 0x084fe400078e02ff */
[----:B------:R-:W-:-:S04]  /*0750*/  @P0 IMAD.WIDE.U32 R18, R4, R246, RZ ;  /* 0x000000f604120225 */ /* 0x000fc800078e00ff */
[-C--:B---3--:R-:W-:Y:S02]  /*0760*/  @!P0 IMAD R11, R23, R243.reuse, RZ ;  /* 0x000000f3170b8224 */ /* 0x088fe400078e02ff */
[----:B-1----:R-:W-:-:S04]  /*0770*/  @!P0 IMAD.WIDE.U32 R20, R22, R243, RZ ;  /* 0x000000f316148225 */ /* 0x002fc800078e00ff */
[----:B------:R-:W-:Y:S01]  /*0780*/  @!P0 IMAD R14, R22, R14, R11 ;  /* 0x0000000e160e8224 */ /* 0x000fe200078e020b */
[----:B------:R-:W-:Y:S02]  /*0790*/  SHF.R.S32.HI R11, RZ, 0x1f, R10 ;  /* 0x0000001fff0b7819 */ /* 0x000fe4000001140a */
        /* <DEDUP_REMOVED lines=11> */
[----:B------:R-:W-:Y:S01]  /*0850*/  SHF.R.S32.HI R14, RZ, 0x1f, R241 ;  /* 0x0000001fff0e7819 */ /* 0x000fe200000114f1 */
[----:B------:R-:W-:-:S04]  /*0860*/  IMAD.WIDE.U32 R20, R241, R16, R18 ;  /* 0x00000010f1147225 */ /* 0x000fc800078e0012 */
[----:B------:R-:W-:Y:S02]  /*0870*/  IMAD R25, R16, R14, R25 ;  /* 0x0000000e10197224 */ /* 0x000fe400078e0219 */
[----:B------:R-:W-:Y:S01]  /*0880*/  IMAD R243, R243, R12, R241 ;  /* 0x0000000cf3f37224 */ /* 0x000fe200078e02f1 */
[----:B------:R-:W-:Y:S02]  /*0890*/  SHF.R.S32.HI R13, RZ, 0x1f, R8 ;  /* 0x0000001fff0d7819 */ /* 0x000fe40000011408 */
[C---:B------:R-:W-:Y:S01]  /*08a0*/  IADD3 R19, R10.reuse, 0x40, RZ ;  /* 0x000000400a137810 */ /* 0x040fe20007ffe0ff */
[----:B------:R-:W-:Y:S01]  /*08b0*/  IMAD R58, R9, R243, R58 ;  /* 0x000000f3093a7224 */ /* 0x000fe200078e023a */
[C---:B------:R-:W-:Y:S02]  /*08c0*/  IADD3 R17, R10.reuse, 0x80, RZ ;  /* 0x000000800a117810 */ /* 0x040fe40007ffe0ff */
        /* <DEDUP_REMOVED lines=8> */
[----:B------:R-:W-:Y:S01]  /*0950*/  ISETP.GE.AND P2, PT, R17, R0, PT ;  /* 0x000000001100720c */ /* 0x000fe20003f46270 */
        /* <DEDUP_REMOVED lines=9> */
.L_x_1153:
[----:B------:R-:W-:Y:S05]  /*09f0*/  BSYNC B0 ;  /* 0x0000000000007941 */ /* 0x000fea0003800000 */
.L_x_1152:
[----:B------:R-:W-:Y:S01]  /*0a00*/  IADD3 R16, R8, 0x10, RZ ;  /* 0x0000001008107810 */ /* 0x000fe20007ffe0ff */
[----:B------:R-:W-:Y:S03]  /*0a10*/  BSSY B0, `(.L_x_1154) ;  /* 0x0000015000007945 */ /* 0x000fe60003800000 */
[----:B------:R-:W-:-:S13]  /*0a20*/  ISETP.GE.AND P0, PT, R16, R245, PT ;  /* 0x000000f51000720c */ /* 0x000fda0003f06270 */
[----:B------:R-:W-:Y:S05]  /*0a30*/  @P0 BRA `(.L_x_1155) ;  /* 0x0000012000000947 */ /* 0x000fea0003800000 */
[----:B------:R-:W-:Y:S01]  /*0a40*/  IADD3 R23, P0, R8, 0x10, RZ ;  /* 0x0000001008177810 */ /* 0x000fe20007f1e0ff */
[----:B-1----:R-:W-:Y:S01]  /*0a50*/  IMAD.MOV.U32 R26, RZ, RZ, R20 ;  /* 0x000000ffff1a7224 */ /* 0x002fe200078e0014 */
        /* <DEDUP_REMOVED lines=16> */
.L_x_1155:
[----:B------:R-:W-:Y:S05]  /*0b60*/  BSYNC B0 ;  /* 0x0000000000007941 */ /* 0x000fea0003800000 */
.L_x_1154:
        /* <DEDUP_REMOVED lines=22> */
.L_x_1157:
[----:B------:R-:W-:Y:S05]  /*0cd0*/  BSYNC B0 ;  /* 0x0000000000007941 */ /* 0x000fea0003800000 */
.L_x_1156:
[----:B------:R-:W-:Y:S01]  /*0ce0*/  IADD3 R12, R8, 0x30, RZ ;  /* 0x00000030080c7810 */ /* 0x000fe20007ffe0ff */
[----:B------:R-:W-:Y:S03]  /*0cf0*/  BSSY B0, `(.L_x_1158) ;  /* 0x0000014000007945 */ /* 0x000fe60003800000 */
[----:B------:R-:W-:-:S13]  /*0d00*/  ISETP.GE.AND P0, PT, R12, R245, PT ;  /* 0x000000f50c00720c */ /* 0x000fda0003f06270 */
[----:B------:R-:W-:Y:S05]  /*0d10*/  @P0 BRA `(.L_x_1159) ;  /* 0x0000011000000947 */ /* 0x000fea0003800000 */
[----:B------:R-:W-:Y:S01]  /*0d20*/  IADD3 R11, P0, R8, 0x30, RZ ;  /* 0x00000030080b7810 */ /* 0x000fe20007f1e0ff */
[----:B------:R-:W-:Y:S01]  /*0d30*/  IMAD.MOV.U32 R21, RZ, RZ, R25 ;  /* 0x000000ffff157224 */ /* 0x000fe200078e0019 */
[-C--:B-----5:R-:W-:Y:S02]  /*0d40*/  ISETP.GE.AND P3, PT, R10, R0.reuse, PT ;  /* 0x000000000a00720c */ /* 0x0a0fe40003f66270 */
        /* <DEDUP_REMOVED lines=14> */
.L_x_1159:
[----:B------:R-:W-:Y:S05]  /*0e30*/  BSYNC B0 ;  /* 0x0000000000007941 */ /* 0x000fea0003800000 */
.L_x_1158:
[----:B------:R-:W-:Y:S01]  /*0e40*/  ISETP.NE.AND P4, PT, R148, RZ, PT ;  /* 0x000000ff9400720c */ /* 0x000fe20003f85270 */
[----:B------:R-:W-:Y:S01]  /*0e50*/  IMAD.MOV.U32 R243, RZ, RZ, 0x0 ;  /* 0x00000000fff37424 */ /* 0x000fe200078e00ff */
[----:B--2--5:R-:W-:-:S02]  /*0e60*/  IADD3 R3, P0, R58, R8, RZ ;  /* 0x000000083a037210 */ /* 0x024fc40007f1e0ff */
[-C--:B------:R-:W-:Y:S02]  /*0e70*/  ISETP.GE.OR P3, PT, R8, R245.reuse, P4 ;  /* 0x000000f50800720c */ /* 0x080fe40002766670 */
[-C--:B------:R-:W-:Y:S02]  /*0e80*/  ISETP.GE.OR P2, PT, R16, R245.reuse, P4 ;  /* 0x000000f51000720c */ /* 0x080fe40002746670 */
[-C--:B------:R-:W-:Y:S02]  /*0e90*/  ISETP.GE.OR P1, PT, R14, R245.reuse, P4 ;  /* 0x000000f50e00720c */ /* 0x080fe40002726670 */
[----:B------:R-:W-:Y:S02]  /*0ea0*/  ISETP.GE.OR P4, PT, R12, R245, P4 ;  /* 0x000000f50c00720c */ /* 0x000fe40002786670 */
[----:B------:R-:W-:Y:S02]  /*0eb0*/  LEA.HI.X.SX32 R13, R58, R13, 0x1, P0 ;  /* 0x0000000d3a0d7211 */ /* 0x000fe400000f0eff */
[----:B------:R-:W-:-:S03]  /*0ec0*/  LEA R2, P0, R3, R6, 0x2 ;  /* 0x0000000603027211 */ /* 0x000fc600078010ff */
[----:B------:R-:W-:Y:S01]  /*0ed0*/  @!P3 IMAD.MOV.U32 R9, RZ, RZ, 0x7f800000 ;  /* 0x7f800000ff09b424 */ /* 0x000fe200078e00ff */
[----:B------:R-:W-:Y:S01]  /*0ee0*/  LEA.HI.X R3, R3, R7, R13, 0x2, P0 ;  /* 0x0000000703037211 */ /* 0x000fe200000f140d */
[----:B------:R-:W-:Y:S02]  /*0ef0*/  @!P2 IMAD.MOV.U32 R7, RZ, RZ, 0x7f800000 ;  /* 0x7f800000ff07a424 */ /* 0x000fe400078e00ff */
[----:B------:R-:W-:Y:S02]  /*0f00*/  @!P1 IMAD.MOV.U32 R5, RZ, RZ, 0x7f800000 ;  /* 0x7f800000ff059424 */ /* 0x000fe400078e00ff */
[----:B------:R2:W-:Y:S04]  /*0f10*/  @!P3 ST.E [R2.64], R9 ;  /* 0x000000090200b985 */ /* 0x0005e8000c101906 */
[----:B------:R2:W-:Y:S04]  /*0f20*/  @!P2 ST.E [R2.64+0x40], R7 ;  /* 0x000040070200a985 */ /* 0x0005e8000c101906 */
[----:B------:R2:W-:Y:S01]  /*0f30*/  @!P1 ST.E [R2.64+0x80], R5 ;  /* 0x0000800502009985 */ /* 0x0005e2000c101906 */
[----:B------:R-:W-:Y:S05]  /*0f40*/  @P4 RET.REL.NODEC R242 `(_ZN5flash24flash_fwd_splitkv_kernelI23Flash_fwd_kernel_traitsILi256ELi64ELi64ELi4ELb0ELb0EN7cutlass6half_tE19Flash_kernel_traitsILi256ELi64ELi64ELi4ES3_EELb1ELb0ELb0ELb0ELb0ELb1ELb0ELb1EEEvNS_16Flash_fwd_paramsE) ;  /* 0xfffff0b0f2004950 */ /* 0x000fea0003c3ffff */
[----:B--2---:R-:W-:Y:S02]  /*0f50*/  MOV R5, 0x7f800000 ;  /* 0x7f80000000057802 */ /* 0x004fe40000000f00 */
[----:B------:R-:W-:-:S03]  /*0f60*/  MOV R243, 0x0 ;  /* 0x0000000000f37802 */ /* 0x000fc60000000f00 */
[----:B------:R2:W-:Y:S01]  /*0f70*/  ST.E [R2.64+0xc0], R5 ;  /* 0x0000c00502007985 */ /* 0x0005e2000c101906 */
[----:B------:R-:W-:Y:S05]  /*0f80*/  RET.REL.NODEC R242 `(_ZN5flash24flash_fwd_splitkv_kernelI23Flash_fwd_kernel_traitsILi256ELi64ELi64ELi4ELb0ELb0EN7cutlass6half_tE19Flash_kernel_traitsILi256ELi64ELi64ELi4ES3_EELb1ELb0ELb0ELb0ELb0ELb1ELb0ELb1EEEvNS_16Flash_fwd_paramsE) ;  /* 0xfffff070f2007950 */ /* 0x000fea0003c3ffff */
.L_x_1151:
[----:B-1----:R-:W2:Y:S04]  /*0f90*/  LD.E.64 R6, [R20.64+0x160] ;  /* 0x0001600614067980 */ /* 0x002ea8000c101b00 */
[----:B------:R-:W4:Y:S01]  /*0fa0*/  LD.E.64 R8, [R20.64+0x158] ;  /* 0x0001580614087980 */ /* 0x000f22000c101b00 */
[----:B--2---:R-:W-:-:S04]  /*0fb0*/  ISETP.NE.U32.AND P1, PT, R6, RZ, PT ;  /* 0x000000ff0600720c */ /* 0x004fc80003f25070 */
[----:B------:R-:W-:-:S13]  /*0fc0*/  ISETP.NE.AND.EX P1, PT, R7, RZ, PT, P1 ;  /* 0x000000ff0700720c */ /* 0x000fda0003f25310 */
[----:B------:R-:W2:Y:S01]  /*0fd0*/  @P1 LD.E.64 R4, [R20.64+0x168] ;  /* 0x0001680614041980 */ /* 0x000ea2000c101b00 */
        /* <DEDUP_REMOVED lines=8> */
[-C--:B--2---:R-:W-:Y:S02]  /*1060*/  @P1 IMAD R5, R5, R243.reuse, RZ ;  /* 0x000000f305051224 */ /* 0x084fe400078e02ff */
        /* <DEDUP_REMOVED lines=8> */
[----:B-1----:R-:W2:Y:S04]  /*10f0*/  LD.E R6, [R20.64+0x170] ;  /* 0x0001700614067980 */ /* 0x002ea8000c101900 */
[----:B------:R-:W4:Y:S01]  /*1100*/  LD.E R4, [R20.64+0x68] ;  /* 0x0000680614047980 */ /* 0x000f22000c101900 */
[----:B------:R-:W-:-:S03]  /*1110*/  LEA R5, R165, 0xffffffc0, 0x6 ;  /* 0xffffffc0a5057811 */ /* 0x000fc600078e30ff */
[----:B---3--:R-:W2:Y:S01]  /*1120*/  LD.E.64 R22, [R20.64+0x20] ;  /* 0x0000200614167980 */ /* 0x008ea2000c101b00 */
[----:B------:R-:W-:-:S03]  /*1130*/  IABS R2, R5 ;  /* 0x0000000500027213 */ /* 0x000fc60000000000 */
[----:B------:R-:W2:Y:S04]  /*1140*/  LD.E.64 R60, [R20.64+0x38] ;  /* 0x00003806143c7980 */ /* 0x000ea8000c101b00 */
[----:B------:R-:W2:Y:S04]  /*1150*/  LD.E.64 R12, [R20.64+0x28] ;  /* 0x00002806140c7980 */ /* 0x000ea8000c101b00 */
[----:B------:R-:W2:Y:S04]  /*1160*/  LD.E.64 R18, [R20.64+0x50] ;  /* 0x0000500614127980 */ /* 0x000ea8000c101b00 */
[----:B------:R1:W5:Y:S04]  /*1170*/  LD.E.64 R24, [R20.64+0x58] ;  /* 0x0000580614187980 */ /* 0x000368000c101b00 */
[----:B------:R1:W5:Y:S01]  /*1180*/  LD.E.64 R62, [R20.64+0x40] ;  /* 0x00004006143e7980 */ /* 0x000362000c101b00 */
[----:B--2---:R-:W-:-:S04]  /*1190*/  IABS R3, R6 ;  /* 0x0000000600037213 */ /* 0x004fc80000000000 */
[----:B-----5:R-:W2:Y:S08]  /*11a0*/  I2F.RP R10, R3 ;  /* 0x00000003000a7306 */ /* 0x020eb00000209400 */
[----:B--2---:R-:W2:Y:S02]  /*11b0*/  MUFU.RCP R8, R10 ;  /* 0x0000000a00087308 */ /* 0x004ea40000001000 */
[----:B--2---:R-:W-:-:S06]  /*11c0*/  IADD3 R8, R8, 0xffffffe, RZ ;  /* 0x0ffffffe08087810 */ /* 0x004fcc0007ffe0ff */
[----:B------:R-:W2:Y:S02]  /*11d0*/  F2I.FTZ.U32.TRUNC.NTZ R9, R8 ;  /* 0x0000000800097305 */ /* 0x000ea4000021f000 */
[----:B--2---:R-:W-:Y:S02]  /*11e0*/  IMAD.MOV R0, RZ, RZ, -R9 ;  /* 0x000000ffff007224 */ /* 0x004fe400078e0a09 */
        /* <DEDUP_REMOVED lines=18> */
[----:B------:R2:W3:Y:S01]  /*1310*/  LD.E R2, [R2.64] ;  /* 0x0000000602027980 */ /* 0x0004e2000c101900 */
[----:B----4-:R-:W-:-:S04]  /*1320*/  IABS R7, R4 ;  /* 0x0000000400077213 */ /* 0x010fc80000000000 */
[----:B------:R-:W4:Y:S08]  /*1330*/  I2F.RP R10, R7 ;  /* 0x00000007000a7306 */ /* 0x000f300000209400 */
[----:B----4-:R-:W4:Y:S02]  /*1340*/  MUFU.RCP R8, R10 ;  /* 0x0000000a00087308 */ /* 0x010f240000001000 */
[----:B----4-:R-:W-:-:S06]  /*1350*/  IADD3 R8, R8, 0xffffffe, RZ ;  /* 0x0ffffffe08087810 */ /* 0x010fcc0007ffe0ff */
[----:B------:R-:W4:Y:S01]  /*1360*/  F2I.FTZ.U32.TRUNC.NTZ R17, R8 ;  /* 0x0000000800117305 */ /* 0x000f22000021f000 */
[----:B------:R-:W-:Y:S01]  /*1370*/  IMAD.MOV.U32 R16, RZ, RZ, RZ ;  /* 0x000000ffff107224 */ /* 0x000fe200078e00ff */
[----:B--2---:R-:W-:Y:S02]  /*1380*/  IABS R3, R4 ;  /* 0x0000000400037213 */ /* 0x004fe40000000000 */
        /* <DEDUP_REMOVED lines=13> */
[----:B------:R-:W-:Y:S01]  /*1460*/  ISETP.GE.AND P0, PT, R7, RZ, PT ;  /* 0x000000ff0700720c */ /* 0x000fe20003f06270 */
[----:B------:R-:W-:Y:S01]  /*1470*/  IMAD R9, R6, R9, R5 ;  /* 0x0000000906097224 */ /* 0x000fe200078e0205 */
[----:B------:R-:W-:-:S03]  /*1480*/  ISETP.NE.AND P1, PT, R4, RZ, PT ;  /* 0x000000ff0400720c */ /* 0x000fc60003f25270 */
[----:B------:R-:W-:Y:S01]  /*1490*/  IMAD R6, R61, R9, RZ ;  /* 0x000000093d067224 */ /* 0x000fe200078e02ff */
[----:B------:R-:W-:Y:S02]  /*14a0*/  SHF.R.S32.HI R11, RZ, 0x1f, R9 ;  /* 0x0000001fff0b7819 */ /* 0x000fe40000011409 */
[----:B------:R-:W-:-:S03]  /*14b0*/  @P2 IADD3 R16, R16, 0x1, RZ ;  /* 0x0000000110102810 */ /* 0x000fc60007ffe0ff */
[----:B------:R-:W-:Y:S02]  /*14c0*/  IMAD R6, R60, R11, R6 ;  /* 0x0000000b3c067224 */ /* 0x000fe400078e0206 */
[----:B------:R-:W-:Y:S02]  /*14d0*/  @!P0 IMAD.MOV R16, RZ, RZ, -R16 ;  /* 0x000000ffff108224 */ /* 0x000fe400078e0a10 */
[----:B------:R-:W-:-:S04]  /*14e0*/  @!P1 LOP3.LUT R16, RZ, R4, RZ, 0x33, !PT ;  /* 0x00000004ff109212 */ /* 0x000fc800078e33ff */
[----:B------:R-:W-:Y:S01]  /*14f0*/  SHF.R.S32.HI R8, RZ, 0x1f, R16 ;  /* 0x0000001fff087819 */ /* 0x000fe20000011410 */
[----:B------:R-:W-:-:S04]  /*1500*/  IMAD R7, R19, R16, RZ ;  /* 0x0000001013077224 */ /* 0x000fc800078e02ff */
[----:B------:R-:W-:Y:S01]  /*1510*/  IMAD R7, R18, R8, R7 ;  /* 0x0000000812077224 */ /* 0x000fe200078e0207 */
[----:B---3--:R-:W-:Y:S01]  /*1520*/  SHF.R.S32.HI R0, RZ, 0x1f, R2 ;  /* 0x0000001fff007819 */ /* 0x008fe20000011402 */
        /* <DEDUP_REMOVED lines=15> */
.L_x_1161:
[----:B-1----:R-:W2:Y:S01]  /*1620*/  LD.E R4, [R20.64+0x68] ;  /* 0x0000680614047980 */ /* 0x002ea2000c101900 */
[----:B------:R-:W-:-:S03]  /*1630*/  ISETP.NE.AND P3, PT, R13, -0x1, PT ;  /* 0xffffffff0d00780c */ /* 0x000fc60003f65270 */
[----:B------:R-:W4:Y:S04]  /*1640*/  LD.E.64 R60, [R20.64+0x38] ;  /* 0x00003806143c7980 */ /* 0x000f28000c101b00 */
[----:B---3--:R-:W3:Y:S04]  /*1650*/  LD.E.64 R62, [R20.64+0x40] ;  /* 0x00004006143e7980 */ /* 0x008ee8000c101b00 */
[----:B------:R-:W3:Y:S04]  /*1660*/  LD.E.64 R16, [R20.64+0x50] ;  /* 0x0000500614107980 */ /* 0x000ee8000c101b00 */
[----:B------:R-:W3:Y:S04]  /*1670*/  @!P3 LD.E.64 R22, [R20.64+0x20] ;  /* 0x000020061416b980 */ /* 0x000ee8000c101b00 */
[----:B------:R-:W3:Y:S04]  /*1680*/  @!P3 LD.E.64 R18, [R20.64+0x28] ;  /* 0x000028061412b980 */ /* 0x000ee8000c101b00 */
[----:B------:R1:W5:Y:S01]  /*1690*/  LD.E.64 R24, [R20.64+0x58] ;  /* 0x0000580614187980 */ /* 0x000362000c101b00 */
[----:B------:R-:W-:Y:S01]  /*16a0*/  IMAD.MOV.U32 R8, RZ, RZ, RZ ;  /* 0x000000ffff087224 */ /* 0x000fe200078e00ff */
[----:B--2---:R-:W-:-:S04]  /*16b0*/  IABS R3, R4 ;  /* 0x0000000400037213 */ /* 0x004fc80000000000 */
[----:B------:R-:W2:Y:S08]  /*16c0*/  I2F.RP R6, R3 ;  /* 0x0000000300067306 */ /* 0x000eb00000209400 */
[----:B--2---:R-:W2:Y:S02]  /*16d0*/  MUFU.RCP R2, R6 ;  /* 0x0000000600027308 */ /* 0x004ea40000001000 */
[----:B--2---:R-:W-:-:S06]  /*16e0*/  IADD3 R2, R2, 0xffffffe, RZ ;  /* 0x0ffffffe02027810 */ /* 0x004fcc0007ffe0ff */
[----:B------:R-:W2:Y:S01]  /*16f0*/  F2I.FTZ.U32.TRUNC.NTZ R9, R2 ;  /* 0x0000000200097305 */ /* 0x000ea2000021f000 */
[----:B------:R-:W-:Y:S02]  /*1700*/  IABS R7, R4 ;  /* 0x0000000400077213 */ /* 0x000fe40000000000 */
[----:B--2---:R-:W-:-:S05]  /*1710*/  IADD3 R0, RZ, -R9, RZ ;  /* 0x80000009ff007210 */ /* 0x004fca0007ffe0ff */
        /* <DEDUP_REMOVED lines=11> */
[----:B-----5:R-:W-:-:S04]  /*17d0*/  @!P3 SHF.R.S32.HI R6, RZ, 0x1f, R10 ;  /* 0x0000001fff06b819 */ /* 0x020fc8000001140a */
[----:B------:R-:W-:Y:S01]  /*17e0*/  @!P3 IADD3 R27, R27, R5, RZ ;  /* 0x000000051b1bb210 */ /* 0x000fe20007ffe0ff */
[----:B---3--:R-:W-:Y:S02]  /*17f0*/  @!P3 IMAD R5, R23, R10, RZ ;  /* 0x0000000a1705b224 */ /* 0x008fe400078e02ff */
[----:B------:R-:W-:Y:S02]  /*1800*/  @P3 IMAD.IADD R7, R12, 0x1, R13 ;  /* 0x000000010c073824 */ /* 0x000fe400078e020d */
[----:B------:R-:W-:Y:S02]  /*1810*/  @!P0 IMAD.IADD R0, R0, 0x1, -R3 ;  /* 0x0000000100008824 */ /* 0x000fe400078e0a03 */
[----:B------:R-:W-:Y:S02]  /*1820*/  @!P3 IMAD R5, R22, R6, R5 ;  /* 0x000000061605b224 */ /* 0x000fe400078e0205 */
[----:B------:R-:W-:Y:S01]  /*1830*/  @P3 IMAD R9, R61, R7, RZ ;  /* 0x000000073d093224 */ /* 0x000fe200078e02ff */
[----:B------:R-:W-:Y:S01]  /*1840*/  ISETP.GE.U32.AND P2, PT, R0, R3, PT ;  /* 0x000000030000720c */ /* 0x000fe20003f46070 */
[----:B------:R-:W-:Y:S01]  /*1850*/  @P3 IMAD.WIDE.U32 R28, R60, R7, RZ ;  /* 0x000000073c1c3225 */ /* 0x000fe200078e00ff */
[----:B------:R-:W-:-:S03]  /*1860*/  LOP3.LUT R0, R241, R4, RZ, 0x3c, !PT ;  /* 0x00000004f1007212 */ /* 0x000fc600078e3cff */
[----:B------:R-:W-:Y:S01]  /*1870*/  @!P3 IMAD.WIDE.U32 R22, R22, R10, R26 ;  /* 0x0000000a1616b225 */ /* 0x000fe200078e001a */
[----:B------:R-:W-:Y:S02]  /*1880*/  @P3 MOV R8, R28 ;  /* 0x0000001c00083202 */ /* 0x000fe40000000f00 */
[----:B------:R-:W-:Y:S01]  /*1890*/  ISETP.GE.AND P1, PT, R0, RZ, PT ;  /* 0x000000ff0000720c */ /* 0x000fe20003f26270 */
[----:B------:R-:W-:Y:S01]  /*18a0*/  @P3 IMAD.IADD R9, R29, 0x1, R9 ;  /* 0x000000011d093824 */ /* 0x000fe200078e0209 */
[----:B------:R-:W-:Y:S02]  /*18b0*/  @!P3 IADD3 R9, R23, R5, RZ ;  /* 0x000000051709b210 */ /* 0x000fe40007ffe0ff */
[----:B------:R-:W-:Y:S02]  /*18c0*/  @!P0 IADD3 R2, R2, 0x1, RZ ;  /* 0x0000000102028810 */ /* 0x000fe40007ffe0ff */
[----:B------:R-:W-:Y:S02]  /*18d0*/  LEA R5, R165, 0xffffffc0, 0x6 ;  /* 0xffffffc0a5057811 */ /* 0x000fe400078e30ff */
[----:B------:R-:W-:-:S02]  /*18e0*/  @!P3 MOV R8, R22 ;  /* 0x000000160008b202 */ /* 0x000fc40000000f00 */
[----:B------:R-:W-:Y:S01]  /*18f0*/  ISETP.NE.AND P0, PT, R4, RZ, PT ;  /* 0x000000ff0400720c */ /* 0x000fe20003f05270 */
[----:B------:R-:W-:Y:S01]  /*1900*/  @!P3 IMAD R6, R63, R12, RZ ;  /* 0x0000000c3f06b224 */ /* 0x000fe200078e02ff */
[----:B------:R-:W-:Y:S01]  /*1910*/  @!P3 SHF.R.S32.HI R3, RZ, 0x1f, R12 ;  /* 0x0000001fff03b819 */ /* 0x000fe2000001140c */
[----:B------:R-:W-:Y:S01]  /*1920*/  IMAD.WIDE.U32 R22, R60, R5, R8 ;  /* 0x000000053c167225 */ /* 0x000fe200078e0008 */
[----:B------:R-:W-:-:S03]  /*1930*/  SHF.R.S32.HI R11, RZ, 0x1f, R5 ;  /* 0x0000001fff0b7819 */ /* 0x000fc60000011405 */
[----:B------:R-:W-:Y:S02]  /*1940*/  @!P3 IMAD R3, R3, R62, R6 ;  /* 0x0000003e0303b224 */ /* 0x000fe400078e0206 */
[----:B------:R-:W-:Y:S01]  /*1950*/  @!P3 IMAD.WIDE.U32 R8, R62, R12, RZ ;  /* 0x0000000c3e08b225 */ /* 0x000fe200078e00ff */
[----:B------:R-:W-:-:S03]  /*1960*/  @P2 IADD3 R2, R2, 0x1, RZ ;  /* 0x0000000102022810 */ /* 0x000fc60007ffe0ff */
[----:B------:R-:W-:Y:S01]  /*1970*/  IMAD R7, R61, R5, RZ ;  /* 0x000000053d077224 */ /* 0x000fe200078e02ff */
[----:B------:R-:W-:Y:S01]  /*1980*/  @!P3 IADD3 R9, R9, R3, RZ ;  /* 0x000000030909b210 */ /* 0x000fe20007ffe0ff */
[----:B------:R-:W-:Y:S01]  /*1990*/  @!P3 IMAD R0, R19, R10, RZ ;  /* 0x0000000a1300b224 */ /* 0x000fe200078e02ff */
[----:B------:R-:W-:Y:S01]  /*19a0*/  @!P1 IADD3 R2, -R2, RZ, RZ ;  /* 0x000000ff02029210 */ /* 0x000fe20007ffe1ff */
[----:B------:R-:W-:Y:S01]  /*19b0*/  IMAD R7, R11, R60, R7 ;  /* 0x0000003c0b077224 */ /* 0x000fe200078e0207 */
[----:B------:R-:W-:Y:S02]  /*19c0*/  @!P3 SHF.R.S32.HI R3, RZ, 0x1f, R10 ;  /* 0x0000001fff03b819 */ /* 0x000fe4000001140a */
[----:B------:R-:W-:Y:S02]  /*19d0*/  @P3 IADD3 R12, R12, R13, RZ ;  /* 0x0000000d0c0c3210 */ /* 0x000fe40007ffe0ff */
[----:B------:R-:W-:Y:S01]  /*19e0*/  @!P0 LOP3.LUT R2, RZ, R4, RZ, 0x33, !PT ;  /* 0x00000004ff028212 */ /* 0x000fe200078e33ff */
[----:B------:R-:W-:-:S02]  /*19f0*/  IMAD.IADD R7, R23, 0x1, R7 ;  /* 0x0000000117077824 */ /* 0x000fc400078e0207 */
[----:B------:R-:W-:Y:S02]  /*1a00*/  IMAD.MOV.U32 R6, RZ, RZ, R22 ;  /* 0x000000ffff067224 */ /* 0x000fe400078e0016 */
[----:B------:R-:W-:Y:S01]  /*1a10*/  @!P3 IMAD.WIDE.U32 R22, R18, R10, R8 ;  /* 0x0000000a1216b225 */ /* 0x000fe200078e0008 */
[----:B------:R-:W-:-:S03]  /*1a20*/  SHF.R.S32.HI R8, RZ, 0x1f, R2 ;  /* 0x0000001fff087819 */ /* 0x000fc60000011402 */
[----:B------:R-:W-:Y:S02]  /*1a30*/  @!P3 IMAD R0, R18, R3, R0 ;  /* 0x000000031200b224 */ /* 0x000fe400078e0200 */
[----:B------:R-:W-:Y:S02]  /*1a40*/  @P3 IMAD R19, R63, R12, RZ ;  /* 0x0000000c3f133224 */ /* 0x000fe400078e02ff */
[----:B------:R-:W-:Y:S02]  /*1a50*/  IMAD R3, R17, R2, RZ ;  /* 0x0000000211037224 */ /* 0x000fe400078e02ff */
[----:B------:R-:W-:-:S04]  /*1a60*/  @P3 IMAD.WIDE.U32 R12, R62, R12, RZ ;  /* 0x0000000c3e0c3225 */ /* 0x000fc800078e00ff */
[----:B------:R-:W-:Y:S01]  /*1a70*/  IMAD.WIDE.U32 R6, R16, R2, R6 ;  /* 0x0000000210067225 */ /* 0x000fe200078e0006 */
[----:B------:R-:W-:-:S03]  /*1a80*/  @P3 IADD3 R19, R13, R19, RZ ;  /* 0x000000130d133210 */ /* 0x000fc60007ffe0ff */
[----:B------:R-:W-:Y:S01]  /*1a90*/  IMAD R3, R16, R8, R3 ;  /* 0x0000000810037224 */ /* 0x000fe200078e0203 */
[----:B------:R-:W-:Y:S01]  /*1aa0*/  @!P3 MOV R12, R22 ;  /* 0x00000016000cb202 */ /* 0x000fe20000000f00 */
[----:B------:R-:W-:Y:S01]  /*1ab0*/  @!P3 IMAD.IADD R19, R23, 0x1, R0 ;  /* 0x000000011713b824 */ /* 0x000fe200078e0200 */
[----:B------:R-:W-:Y:S01]  /*1ac0*/  MOV R0, R6 ;  /* 0x0000000600007202 */ /* 0x000fe20000000f00 */
[----:B------:R-:W-:Y:S01]  /*1ad0*/  IMAD.IADD R3, R7, 0x1, R3 ;  /* 0x0000000107037824 */ /* 0x000fe200078e0203 */
[----:B------:R-:W-:Y:S02]  /*1ae0*/  MOV R9, R5 ;  /* 0x0000000500097202 */ /* 0x000fe40000000f00 */
[----:B------:R-:W-:Y:S02]  /*1af0*/  MOV R16, R2 ;  /* 0x0000000200107202 */ /* 0x000fe40000000f00 */
.L_x_1162:
[----:B-1----:R-:W-:Y:S05]  /*1b00*/  BSYNC B0 ;  /* 0x0000000000007941 */ /* 0x002fea0003800000 */
.L_x_1160:
        /* <DEDUP_REMOVED lines=10> */
[CC--:B------:R-:W-:Y:S02]  /*1bb0*/  LEA.HI R13, R65.reuse, R148.reuse, RZ, 0x3 ;  /* 0x00000094410d7211 */ /* 0x0c0fe400078f18ff */
[----:B------:R-:W-:Y:S02]  /*1bc0*/  LEA.HI R67, R65, R148, RZ, 0x4 ;  /* 0x0000009441437211 */ /* 0x000fe400078f20ff */
[----:B------:R-:W-:Y:S02]  /*1bd0*/  SHF.R.S32.HI R176, RZ, 0x3, R13 ;  /* 0x00000003ffb07819 */ /* 0x000fe4000001140d */
[----:B------:R-:W-:-:S03]  /*1be0*/  LOP3.LUT R13, R13, 0xfffffff8, RZ, 0xc0, !PT ;  /* 0xfffffff80d0d7812 */ /* 0x000fc600078ec0ff */
[----:B------:R-:W-:Y:S02]  /*1bf0*/  IMAD.SHL.U32 R17, R176, 0x40, RZ ;  /* 0x00000040b0117824 */ /* 0x000fe400078e00ff */
[----:B------:R-:W-:Y:S01]  /*1c00*/  IMAD.IADD R66, R148, 0x1, -R13 ;  /* 0x0000000194427824 */ /* 0x000fe200078e0a0d */
[----:B-1----:R-:W-:-:S03]  /*1c10*/  LOP3.LUT R15, R67, 0xfffffff0, RZ, 0xc0, !PT ;  /* 0xfffffff0430f7812 */ /* 0x002fc600078ec0ff */
[----:B------:R-:W-:Y:S01]  /*1c20*/  IMAD.SHL.U32 R14, R66, 0x8, RZ ;  /* 0x00000008420e7824 */ /* 0x000fe200078e00ff */
[----:B------:R-:W-:Y:S01]  /*1c30*/  LOP3.LUT R17, R17, 0x1c0, RZ, 0xc0, !PT ;  /* 0x000001c011117812 */ /* 0x000fe200078ec0ff */
[----:B------:R-:W-:-:S03]  /*1c40*/  IMAD.IADD R4, R148, 0x1, -R15 ;  /* 0x0000000194047824 */ /* 0x000fc600078e0a0f */
[----:B------:R-:W-:Y:S02]  /*1c50*/  LOP3.LUT R13, R17, 0x38, R14, 0xf8, !PT ;  /* 0x00000038110d7812 */ /* 0x000fe400078ef80e */
[----:B------:R-:W-:Y:S02]  /*1c60*/  SHF.R.U32.HI R170, RZ, 0x3, R17 ;  /* 0x00000003ffaa7819 */ /* 0x000fe40000011611 */
[----:B------:R-:W-:Y:S02]  /*1c70*/  SHF.R.S32.HI R17, RZ, 0x1f, R4 ;  /* 0x0000001fff117819 */ /* 0x000fe40000011404 */
[----:B------:R-:W-:Y:S01]  /*1c80*/  SHF.R.S32.HI R10, RZ, 0x4, R67 ;  /* 0x00000004ff0a7819 */ /* 0x000fe20000011443 */
[----:B------:R-:W-:Y:S01]  /*1c90*/  IMAD R2, R11, R62, RZ ;  /* 0x0000003e0b027224 */ /* 0x000fe200078e02ff */
[----:B------:R-:W-:Y:S02]  /*1ca0*/  LEA.HI R17, R17, R4, RZ, 0x3 ;  /* 0x0000000411117211 */ /* 0x000fe400078f18ff */
[----:B------:R-:W-:-:S02]  /*1cb0*/  LEA.HI R11, R65, R148, RZ, 0x6 ;  /* 0x00000094410b7211 */ /* 0x000fc400078f30ff */
[----:B------:R-:W-:Y:S02]  /*1cc0*/  IADD3 R28, P1, R14, R12, RZ ;  /* 0x0000000c0e1c7210 */ /* 0x000fe40007f3e0ff */
[----:B------:R-:W-:Y:S02]  /*1cd0*/  SHF.R.S32.HI R15, RZ, 0x1f, R14 ;  /* 0x0000001fff0f7819 */ /* 0x000fe4000001140e */
[----:B------:R-:W-:Y:S02]  /*1ce0*/  LEA.HI R67, R67, R10, RZ, 0x1 ;  /* 0x0000000a43437211 */ /* 0x000fe400078f08ff */
[----:B------:R-:W-:Y:S02]  /*1cf0*/  LOP3.LUT R170, R13, R170, RZ, 0x3c, !PT ;  /* 0x000000aa0daa7212 */ /* 0x000fe400078e3cff */
[----:B------:R-:W-:Y:S01]  /*1d00*/  LOP3.LUT R13, R17, 0xfffffff8, RZ, 0xc0, !PT ;  /* 0xfffffff8110d7812 */ /* 0x000fe200078ec0ff */
[----:B------:R-:W-:Y:S01]  /*1d10*/  IMAD.SHL.U32 R11, R11, 0x8, RZ ;  /* 0x000000080b0b7824 */ /* 0x000fe200078e00ff */
[----:B------:R-:W-:Y:S01]  /*1d20*/  LOP3.LUT R67, R67, 0xfffffffe, RZ, 0xc0, !PT ;  /* 0xfffffffe43437812 */ /* 0x000fe200078ec0ff */
[----:B------:R-:W-:Y:S01]  /*1d30*/  IMAD.X R29, R15, 0x1, R19, P1 ;  /* 0x000000010f1d7824 */ /* 0x000fe200008e0613 */
[----:B------:R-:W-:Y:S01]  /*1d40*/  SHF.R.S32.HI R72, RZ, 0x1f, R243 ;  /* 0x0000001fff487819 */ /* 0x000fe200000114f3 */
[----:B------:R-:W-:Y:S01]  /*1d50*/  IMAD.IADD R13, R4, 0x1, -R13 ;  /* 0x00000001040d7824 */ /* 0x000fe200078e0a0d */
[----:B------:R-:W-:Y:S01]  /*1d60*/  LOP3.LUT R170, R170, 0xfffffe00, R11, 0xf8, !PT ;  /* 0xfffffe00aaaa7812 */ /* 0x000fe200078ef80b */
[----:B------:R-:W-:-:S02]  /*1d70*/  IMAD R2, R9, R63, R2 ;  /* 0x0000003f09027224 */ /* 0x000fc400078e0202 */
[----:B------:R-:W-:-:S04]  /*1d80*/  IMAD.WIDE.U32 R28, R9, R62, R28 ;  /* 0x0000003e091c7225 */ /* 0x000fc800078e001c */
[----:B------:R-:W-:Y:S02]  /*1d90*/  IMAD.IADD R67, R10, 0x1, -R67 ;  /* 0x000000010a437824 */ /* 0x000fe400078e0a43 */
[----:B------:R-:W-:-:S05]  /*1da0*/  IMAD.SHL.U32 R12, R13, 0x40, RZ ;  /* 0x000000400d0c7824 */ /* 0x000fca00078e00ff */
[----:B------:R-:W-:Y:S01]  /*1db0*/  LOP3.LUT R12, R12, 0x1c0, RZ, 0xc0, !PT ;  /* 0x000001c00c0c7812 */ /* 0x000fe200078ec0ff */
[----:B------:R-:W-:Y:S02]  /*1dc0*/  IMAD.SHL.U32 R48, R17, 0x40, RZ ;  /* 0x0000004011307824 */ /* 0x000fe400078e00ff */
[----:B------:R-:W-:Y:S02]  /*1dd0*/  IMAD R19, R25, R16, RZ ;  /* 0x0000001019137224 */ /* 0x000fe400078e02ff */
[----:B------:R-:W-:Y:S01]  /*1de0*/  IMAD.IADD R29, R29, 0x1, R2 ;  /* 0x000000011d1d7824 */ /* 0x000fe200078e0202 */
[----:B------:R-:W-:Y:S01]  /*1df0*/  SHF.R.S32.HI R2, RZ, 0x1f, R241 ;  /* 0x0000001fff027819 */ /* 0x000fe200000114f1 */
[----:B------:R-:W-:Y:S01]  /*1e00*/  IMAD R189, R63, R176, RZ ;  /* 0x000000b03fbd7224 */ /* 0x000fe200078e02ff */
[----:B------:R-:W-:Y:S02]  /*1e10*/  SHF.R.S32.HI R177, RZ, 0x1f, R176 ;  /* 0x0000001fffb17819 */ /* 0x000fe400000114b0 */
[----:B------:R-:W-:-:S03]  /*1e20*/  SHF.R.S32.HI R95, RZ, 0x1f, R96 ;  /* 0x0000001fff5f7819 */ /* 0x000fc60000011460 */
[----:B------:R-:W-:Y:S01]  /*1e30*/  IMAD R189, R177, R62, R189 ;  /* 0x0000003eb1bd7224 */ /* 0x000fe200078e02bd */
[----:B------:R-:W-:Y:S02]  /*1e40*/  LEA.HI R95, R95, R96, RZ, 0x6 ;  /* 0x000000605f5f7211 */ /* 0x000fe400078f30ff */
        /* <DEDUP_REMOVED lines=17> */
[----:B------:R-:W-:Y:S02]  /*1f60*/  @P0 IMAD R4, R185, R246, RZ ;  /* 0x000000f6b9040224 */ /* 0x000fe400078e02ff */
[-C--:B---3--:R-:W-:Y:S02]  /*1f70*/  @!P0 IMAD R9, R27, R243.reuse, RZ ;  /* 0x000000f31b098224 */ /* 0x088fe400078e02ff */
[----:B------:R-:W-:-:S04]  /*1f80*/  @!P0 IMAD.WIDE.U32 R30, R26, R243, RZ ;  /* 0x000000f31a1e8225 */ /* 0x000fc800078e00ff */
[----:B------:R-:W-:Y:S02]  /*1f90*/  @!P0 IMAD R26, R26, R72, R9 ;  /* 0x000000481a1a8224 */ /* 0x000fe400078e0209 */
[----:B------:R-:W-:Y:S02]  /*1fa0*/  @P0 IMAD.IADD R9, R11, 0x1, R4 ;  /* 0x000000010b090824 */ /* 0x000fe400078e0204 */
[----:B------:R-:W-:Y:S02]  /*1fb0*/  IMAD.SHL.U32 R11, R67, 0x8, RZ ;  /* 0x00000008430b7824 */ /* 0x000fe400078e00ff */
[----:B------:R-:W-:-:S03]  /*1fc0*/  @!P0 IMAD.MOV.U32 R10, RZ, RZ, R30 ;  /* 0x000000ffff0a8224 */ /* 0x000fc600078e001e */
[----:B------:R-:W-:Y:S02]  /*1fd0*/  LOP3.LUT R11, R12, 0x8, R11, 0xf8, !PT ;  /* 0x000000080c0b7812 */ /* 0x000fe400078ef80b */
[----:B------:R-:W-:Y:S01]  /*1fe0*/  SHF.R.U32.HI R12, RZ, 0x3, R12 ;  /* 0x00000003ff0c7819 */ /* 0x000fe2000001160c */
[----:B------:R-:W-:Y:S01]  /*1ff0*/  @!P0 IMAD.IADD R9, R31, 0x1, R26 ;  /* 0x000000011f098824 */ /* 0x000fe200078e021a */
[----:B------:R-:W-:Y:S02]  /*2000*/  IADD3 R26, P1, R14, R10, RZ ;  /* 0x0000000a0e1a7210 */ /* 0x000fe40007f3e0ff */
[----:B------:R-:W-:Y:S01]  /*2010*/  LOP3.LUT R11, R11, R12, RZ, 0x3c, !PT ;  /* 0x0000000c0b0b7212 */ /* 0x000fe200078e3cff */
[-C--:B------:R-:W-:Y:S02]  /*2020*/  IMAD R4, R8, R24.reuse, R19 ;  /* 0x0000001808047224 */ /* 0x080fe400078e0213 */
[----:B------:R-:W-:Y:S01]  /*2030*/  IMAD R19, R23, R241, RZ ;  /* 0x000000f117137224 */ /* 0x000fe200078e02ff */
[----:B------:R-:W-:Y:S01]  /*2040*/  LOP3.LUT R48, R11, 0xfffffe00, R48, 0xf8, !PT ;  /* 0xfffffe000b307812 */ /* 0x000fe200078ef830 */
[----:B------:R-:W-:Y:S01]  /*2050*/  IMAD.X R27, R15, 0x1, R9, P1 ;  /* 0x000000010f1b7824 */ /* 0x000fe200008e0609 */
[----:B------:R-:W-:Y:S01]  /*2060*/  IADD3 R11, R14, 0x40, RZ ;  /* 0x000000400e0b7810 */ /* 0x000fe20007ffe0ff */
[----:B------:R-:W-:Y:S01]  /*2070*/  IMAD.WIDE.U32 R24, R16, R24, R28 ;  /* 0x0000001810187225 */ /* 0x000fe200078e001c */
[----:B------:R-:W-:-:S02]  /*2080*/  IADD3 R10, R14, 0x80, RZ ;  /* 0x000000800e0a7810 */ /* 0x000fc40007ffe0ff */
[----:B----4-:R-:W-:Y:S01]  /*2090*/  ISETP.GE.AND P0, PT, R11, R169, PT ;  /* 0x000000a90b00720c */ /* 0x010fe20003f06270 */
[----:B------:R-:W-:Y:S02]  /*20a0*/  IMAD R2, R22, R2, R19 ;  /* 0x0000000216027224 */ /* 0x000fe400078e0213 */
[----:B------:R-:W-:-:S04]  /*20b0*/  IMAD.WIDE.U32 R180, R241, R22, R26 ;  /* 0x00000016f1b47225 */ /* 0x000fc800078e001a */
[----:B------:R-:W-:Y:S02]  /*20c0*/  IMAD.IADD R23, R25, 0x1, R4 ;  /* 0x0000000119177824 */ /* 0x000fe400078e0204 */
[----:B------:R-:W-:Y:S01]  /*20d0*/  IMAD.MOV.U32 R22, RZ, RZ, R24 ;  /* 0x000000ffff167224 */ /* 0x000fe200078e0018 */
[----:B------:R-:W-:Y:S02]  /*20e0*/  SEL R4, RZ, 0xffffffff, P0 ;  /* 0xffffffffff047807 */ /* 0x000fe40000000000 */
[-C--:B------:R-:W-:Y:S01]  /*20f0*/  ISETP.GE.AND P0, PT, R10, R169.reuse, PT ;  /* 0x000000a90a00720c */ /* 0x080fe20003f06270 */
[----:B------:R-:W-:Y:S01]  /*2100*/  IMAD.WIDE.U32 R22, R176, R62, R22 ;  /* 0x0000003eb0167225 */ /* 0x000fe200078e0016 */
[C---:B------:R-:W-:Y:S02]  /*2110*/  ISETP.GE.AND P1, PT, R14.reuse, R169, PT ;  /* 0x000000a90e00720c */ /* 0x040fe40003f26270 */
[----:B------:R-:W-:Y:S01]  /*2120*/  IADD3 R9, R14, 0xc0, RZ ;  /* 0x000000c00e097810 */ /* 0x000fe20007ffe0ff */
[----:B------:R-:W-:Y:S01]  /*2130*/  IMAD.IADD R181, R181, 0x1, R2 ;  /* 0x00000001b5b57824 */ /* 0x000fe200078e0202 */
[----:B------:R-:W-:Y:S01]  /*2140*/  SEL R2, RZ, 0x4, P0 ;  /* 0x00000004ff027807 */ /* 0x000fe20000000000 */
[----:B------:R-:W-:Y:S01]  /*2150*/  IMAD.IADD R189, R23, 0x1, R189 ;  /* 0x0000000117bd7824 */ /* 0x000fe200078e02bd */
[----:B------:R-:W-:-:S02]  /*2160*/  LEA R188, P0, R22, R6, 0x1 ;  /* 0x0000000616bc7211 */ /* 0x000fc400078008ff */
[----:B------:R-:W-:Y:S02]  /*2170*/  SEL R13, RZ, 0x1, P1 ;  /* 0x00000001ff0d7807 */ /* 0x000fe40000800000 */
[----:B------:R-:W-:Y:S02]  /*2180*/  ISETP.GE.AND P1, PT, R9, R169, PT ;  /* 0x000000a90900720c */ /* 0x000fe40003f26270 */
[----:B------:R-:W-:Y:S02]  /*2190*/  LEA.HI.X R189, R22, R7, R189, 0x1, P0 ;  /* 0x0000000716bd7211 */ /* 0x000fe400000f0cbd */
[----:B------:R-:W-:Y:S02]  /*21a0*/  IADD3 R172, P0, R14, R0, RZ ;  /* 0x000000000eac7210 */ /* 0x000fe40007f1e0ff */
[----:B------:R-:W-:Y:S02]  /*21b0*/  SEL R167, RZ, 0x8, P1 ;  /* 0x00000008ffa77807 */ /* 0x000fe40000800000 */
[----:B------:R-:W-:Y:S01]  /*21c0*/  ISETP.GT.AND P1, PT, R165, R95, PT ;  /* 0x0000005fa500720c */ /* 0x000fe20003f24270 */
[----:B------:R-:W-:-:S02]  /*21d0*/  IMAD.X R173, R15, 0x1, R3, P0 ;  /* 0x000000010fad7824 */ /* 0x000fc400000e0603 */
        /* <DEDUP_REMOVED lines=28> */
[C---:B------:R-:W-:Y:S01]  /*23a0*/  IMAD.SHL.U32 R73, R62.reuse, 0x20, RZ ;  /* 0x000000203e497824 */ /* 0x040fe200078e00ff */
[----:B------:R-:W-:Y:S01]  /*23b0*/  LOP3.LUT R160, R167, 0xffff, RZ, 0xc0, !PT ;  /* 0x0000ffffa7a07812 */ /* 0x000fe200078ec0ff */
[----:B------:R-:W-:Y:S01]  /*23c0*/  IMAD R71, R63, 0x60, RZ ;  /* 0x000000603f477824 */ /* 0x000fe200078e02ff */
[C---:B------:R-:W-:Y:S01]  /*23d0*/  SHF.L.U64.HI R74, R62.reuse, 0x5, R63 ;  /* 0x000000053e4a7819 */ /* 0x040fe2000001023f */
[----:B------:R-:W-:Y:S01]  /*23e0*/  IMAD.WIDE.U32 R190, R62, 0x60, RZ ;  /* 0x000000603ebe7825 */ /* 0x000fe200078e00ff */
[----:B------:R-:W-:-:S02]  /*23f0*/  LOP3.LUT R163, R160, 0x1, RZ, 0xc0, !PT ;  /* 0x00000001a0a37812 */ /* 0x000fc400078ec0ff */
[----:B------:R-:W-:Y:S01]  /*2400*/  LOP3.LUT R162, R160, 0x2, RZ, 0xc0, !PT ;  /* 0x00000002a0a27812 */ /* 0x000fe200078ec0ff */
[----:B------:R-:W-:Y:S01]  /*2410*/  IMAD.SHL.U32 R93, R60, 0x20, RZ ;  /* 0x000000203c5d7824 */ /* 0x000fe200078e00ff */
[----:B------:R-:W-:Y:S01]  /*2420*/  LOP3.LUT R161, R160, 0x4, RZ, 0xc0, !PT ;  /* 0x00000004a0a17812 */ /* 0x000fe200078ec0ff */
[----:B------:R-:W-:Y:S01]  /*2430*/  IMAD.MOV.U32 R133, RZ, RZ, R239 ;  /* 0x000000ffff857224 */ /* 0x000fe200078e00ef */
[C---:B------:R-:W-:Y:S01]  /*2440*/  SHF.L.U64.HI R74, R73.reuse, 0x1, R74 ;  /* 0x00000001494a7819 */ /* 0x040fe2000001024a */
[----:B------:R-:W-:Y:S01]  /*2450*/  IMAD.MOV.U32 R134, RZ, RZ, R188 ;  /* 0x000000ffff867224 */ /* 0x000fe200078e00bc */
[C---:B------:R-:W-:Y:S01]  /*2460*/  IADD3 R70, R176.reuse, 0x10, RZ ;  /* 0x00000010b0467810 */ /* 0x040fe20007ffe0ff */
[----:B------:R-:W-:Y:S01]  /*2470*/  IMAD.MOV.U32 R135, RZ, RZ, R189 ;  /* 0x000000ffff877224 */ /* 0x000fe200078e00bd */
[C---:B------:R-:W-:Y:S01]  /*2480*/  IADD3 R69, R176.reuse, 0x20, RZ ;  /* 0x00000020b0457810 */ /* 0x040fe20007ffe0ff */
[----:B------:R-:W-:Y:S01]  /*2490*/  IMAD.SHL.U32 R73, R73, 0x2, RZ ;  /* 0x0000000249497824 */ /* 0x000fe200078e00ff */
[----:B------:R-:W-:-:S02]  /*24a0*/  IADD3 R68, R176, 0x30, RZ ;  /* 0x00000030b0447810 */ /* 0x000fc40007ffe0ff */
[----:B------:R-:W-:Y:S02]  /*24b0*/  SHF.L.U64.HI R94, R60, 0x5, R61 ;  /* 0x000000053c5e7819 */ /* 0x000fe4000001023d */
[----:B------:R-:W-:Y:S02]  /*24c0*/  MOV R132, R240 ;  /* 0x000000f000847202 */ /* 0x000fe40000000f00 */
[----:B------:R-:W-:Y:S02]  /*24d0*/  LOP3.LUT R160, R160, 0x8, RZ, 0xc0, !PT ;  /* 0x00000008a0a07812 */ /* 0x000fe400078ec0ff */
[----:B------:R-:W-:Y:S01]  /*24e0*/  IADD3 R71, R191, R71, RZ ;  /* 0x00000047bf477210 */ /* 0x000fe20007ffe0ff */
[----:B--2---:R-:W-:-:S04]  /*24f0*/  IMAD R3, R33, R243, RZ ;  /* 0x000000f321037224 */ /* 0x004fc800078e02ff */
[----:B------:R-:W-:Y:S02]  /*2500*/  IMAD R0, R32, R72, R3 ;  /* 0x0000004820007224 */ /* 0x000fe400078e0203 */
[----:B---3--:R-:W-:Y:S02]  /*2510*/  IMAD R3, R35, R243, RZ ;  /* 0x000000f323037224 */ /* 0x008fe400078e02ff */
[C---:B------:R-:W-:Y:S01]  /*2520*/  IMAD.WIDE.U32 R32, R243.reuse, R32, R14 ;  /* 0x00000020f3207225 */ /* 0x040fe200078e000e */
[C-C-:B----4-:R-:W-:Y:S02]  /*2530*/  SHF.L.U64.HI R119, R192.reuse, 0x4, R193.reuse ;  /* 0x00000004c0777819 */ /* 0x150fe400000102c1 */
[----:B------:R-:W-:Y:S01]  /*2540*/  SHF.L.U64.HI R121, R192, 0x5, R193 ;  /* 0x00000005c0797819 */ /* 0x000fe200000102c1 */
[----:B------:R-:W-:Y:S01]  /*2550*/  IMAD.WIDE.U32 R30, R243, R34, R14 ;  /* 0x00000022f31e7225 */ /* 0x000fe200078e000e */
[----:B------:R-:W-:Y:S02]  /*2560*/  SHF.L.U64.HI R97, R194, 0x4, R195 ;  /* 0x00000004c2617819 */ /* 0x000fe400000102c3 */
[----:B------:R-:W-:Y:S01]  /*2570*/  SHF.L.U32 R122, R192, 0x5, RZ ;  /* 0x00000005c07a7819 */ /* 0x000fe200000006ff */
[----:B------:R-:W-:Y:S01]  /*2580*/  IMAD R2, R34, R72, R3 ;  /* 0x0000004822027224 */ /* 0x000fe200078e0203 */
[----:B------:R-:W-:Y:S01]  /*2590*/  SHF.R.S32.HI R3, RZ, 0x1f, R5 ;  /* 0x0000001fff037819 */ /* 0x000fe20000011405 */
[----:B------:R-:W-:Y:S01]  /*25a0*/  IMAD.IADD R33, R33, 0x1, R0 ;  /* 0x0000000121217824 */ /* 0x000fe200078e0200 */
[----:B------:R-:W-:Y:S01]  /*25b0*/  SHF.L.U64.HI R107, R194, 0x5, R195 ;  /* 0x00000005c26b7819 */ /* 0x000fe200000102c3 */
[-C--:B------:R-:W-:Y:S01]  /*25c0*/  IMAD R4, R193, R5.reuse, RZ ;  /* 0x00000005c1047224 */ /* 0x080fe200078e02ff */
[----:B------:R-:W-:Y:S01]  /*25d0*/  SHF.L.U64.HI R121, R122, 0x1, R121 ;  /* 0x000000017a797819 */ /* 0x000fe20000010279 */
[----:B------:R-:W-:-:S02]  /*25e0*/  IMAD R0, R195, R5, RZ ;  /* 0x00000005c3007224 */ /* 0x000fc400078e02ff */
        /* <DEDUP_REMOVED lines=65> */
[----:B------:R-:W-:Y:S01]  /*2a00*/  IMAD.IADD R152, R164, 0x1, R155 ;  /* 0x00000001a4987824 */ /* 0x000fe200078e029b */
[C---:B------:R-:W-:Y:S01]  /*2a10*/  IADD3 R130, P2, R6.reuse, R130, RZ ;  /* 0x0000008206827210 */ /* 0x040fe20007f5e0ff */
[C---:B------:R-:W-:Y:S01]  /*2a20*/  IMAD.X R51, R13.reuse, 0x1, R0, P1 ;  /* 0x000000010d337824 */ /* 0x040fe200008e0600 */
[----:B------:R-:W-:Y:S01]  /*2a30*/  IADD3 R18, P0, R6, R18, RZ ;  /* 0x0000001206127210 */ /* 0x000fe20007f1e0ff */
[--C-:B------:R-:W-:Y:S01]  /*2a40*/  IMAD.X R129, R13, 0x1, R131.reuse, P3 ;  /* 0x000000010d817824 */ /* 0x100fe200018e0683 */
[----:B------:R-:W-:Y:S01]  /*2a50*/  IADD3 R88, P1, R237, 0x80, RZ ;  /* 0x00000080ed587810 */ /* 0x000fe20007f3e0ff */
[C---:B------:R-:W-:Y:S01]  /*2a60*/  IMAD.X R131, R7.reuse, 0x1, R131, P2 ;  /* 0x0000000107837824 */ /* 0x040fe200010e0683 */
[----:B------:R-:W-:Y:S01]  /*2a70*/  IADD3.X R19, R7, R0, RZ, P0, !PT ;  /* 0x0000000007137210 */ /* 0x000fe200007fe4ff */
[C---:B------:R-:W-:Y:S01]  /*2a80*/  IMAD.IADD R150, R164.reuse, 0x1, R153 ;  /* 0x00000001a4967824 */ /* 0x040fe200078e0299 */
[C---:B------:R-:W-:Y:S01]  /*2a90*/  IADD3 R92, P2, R237.reuse, 0x40, RZ ;  /* 0x00000040ed5c7810 */ /* 0x040fe20007f5e0ff */
[--C-:B------:R-:W-:Y:S01]  /*2aa0*/  IMAD.X R87, RZ, RZ, R238.reuse, P1 ;  /* 0x000000ffff577224 */ /* 0x100fe200008e06ee */
        /* <DEDUP_REMOVED lines=11> */
[----:B------:R-:W-:Y:S01]  /*2b60*/  IMAD.WIDE.U32 R192, R192, 0x60, RZ ;  /* 0x00000060c0c07825 */ /* 0x000fe200078e00ff */
[----:B------:R-:W-:-:S02]  /*2b70*/  IADD3 R99, P5, R98, 0x40, RZ ;  /* 0x0000004062637810 */ /* 0x000fc40007fbe0ff */
[C---:B------:R-:W-:Y:S01]  /*2b80*/  IADD3 R103, P1, R98.reuse, 0x80, RZ ;  /* 0x0000008062677810 */ /* 0x040fe20007f3e0ff */
[--C-:B------:R-:W-:Y:S01]  /*2b90*/  IMAD.X R83, R89, 0x1, R238.reuse, P4 ;  /* 0x0000000159537824 */ /* 0x100fe200020e06ee */
[----:B------:R-:W-:Y:S01]  /*2ba0*/  IADD3 R111, P0, R98, 0xc0, RZ ;  /* 0x000000c0626f7810 */ /* 0x000fe20007f1e0ff */
[--C-:B------:R-:W-:Y:S01]  /*2bb0*/  IMAD.X R100, RZ, RZ, R97.reuse, P5 ;  /* 0x000000ffff647224 */ /* 0x100fe200028e0661 */
[-C--:B------:R-:W-:Y:S01]  /*2bc0*/  IADD3 R78, P3, R86, R237.reuse, RZ ;  /* 0x000000ed564e7210 */ /* 0x080fe20007f7e0ff */
[--C-:B------:R-:W-:Y:S01]  /*2bd0*/  IMAD.X R104, RZ, RZ, R97.reuse, P1 ;  /* 0x000000ffff687224 */ /* 0x100fe200008e0661 */
[----:B------:R-:W-:Y:S01]  /*2be0*/  IADD3 R76, P2, R80, R237, RZ ;  /* 0x000000ed504c7210 */ /* 0x000fe20007f5e0ff */
[----:B------:R-:W-:Y:S01]  /*2bf0*/  IMAD.X R112, RZ, RZ, R97, P0 ;  /* 0x000000ffff707224 */ /* 0x000fe200000e0661 */
[----:B------:R-:W-:Y:S01]  /*2c00*/  IADD3.X R77, R85, R238, RZ, P3, !PT ;  /* 0x000000ee554d7210 */ /* 0x000fe20001ffe4ff */
[----:B------:R-:W-:Y:S01]  /*2c10*/  IMAD.MOV.U32 R12, RZ, RZ, R165 ;  /* 0x000000ffff0c7224 */ /* 0x000fe200078e00a5 */
[-C--:B------:R-:W-:Y:S01]  /*2c20*/  IADD3 R102, P5, R99, R98.reuse, RZ ;  /* 0x0000006263667210 */ /* 0x080fe20007fbe0ff */
[----:B------:R-:W-:Y:S01]  /*2c30*/  IMAD.X R75, R79, 0x1, R238, P2 ;  /* 0x000000014f4b7824 */ /* 0x000fe200010e06ee */
[----:B------:R-:W-:Y:S01]  /*2c40*/  IADD3 R106, P4, R103, R98, RZ ;  /* 0x00000062676a7210 */ /* 0x000fe20007f9e0ff */
[----:B------:R-:W-:Y:S01]  /*2c50*/  IMAD.SHL.U32 R122, R122, 0x2, RZ ;  /* 0x000000027a7a7824 */ /* 0x000fe200078e00ff */
[C---:B------:R-:W-:Y:S01]  /*2c60*/  IADD3 R110, P3, R108.reuse, R99, RZ ;  /* 0x000000636c6e7210 */ /* 0x040fe20007f7e0ff */
[----:B------:R-:W-:Y:S01]  /*2c70*/  IMAD.IADD R123, R193, 0x1, R123 ;  /* 0x00000001c17b7824 */ /* 0x000fe200078e027b */
[----:B------:R-:W-:Y:S01]  /*2c80*/  IADD3 R116, P1, R108, R103, RZ ;  /* 0x000000676c747210 */ /* 0x000fe20007f3e0ff */
[--C-:B------:R-:W-:Y:S01]  /*2c90*/  IMAD.X R101, R100, 0x1, R97.reuse, P5 ;  /* 0x0000000164657824 */ /* 0x100fe200028e0661 */
[C---:B------:R-:W-:Y:S01]  /*2ca0*/  IADD3 R118, P0, R111.reuse, R108, RZ ;  /* 0x0000006c6f767210 */ /* 0x040fe20007f1e0ff */
[----:B------:R-:W-:Y:S01]  /*2cb0*/  IMAD.X R105, R104, 0x1, R97, P4 ;  /* 0x0000000168697824 */ /* 0x000fe200020e0661 */
[----:B------:R-:W-:Y:S01]  /*2cc0*/  IADD3 R114, P2, R111, R98, RZ ;  /* 0x000000626f727210 */ /* 0x000fe20007f5e0ff */
[C---:B------:R-:W-:Y:S01]  /*2cd0*/  IMAD.X R109, R107.reuse, 0x1, R100, P3 ;  /* 0x000000016b6d7824 */ /* 0x040fe200018e0664 */
[C---:B------:R-:W-:Y:S01]  /*2ce0*/  SHF.L.U64.HI R119, R120.reuse, 0x1, R119 ;  /* 0x0000000178777819 */ /* 0x040fe20000010277 */
[----:B------:R-:W-:Y:S01]  /*2cf0*/  IMAD.SHL.U32 R120, R120, 0x2, RZ ;  /* 0x0000000278787824 */ /* 0x000fe200078e00ff */
        /* <DEDUP_REMOVED lines=10> */
.L_x_1281:
        /* <DEDUP_REMOVED lines=21> */
.L_x_1165:
[----:B------:R-:W-:Y:S05]  /*2ef0*/  BSYNC B0 ;  /* 0x0000000000007941 */ /* 0x000fea0003800000 */
.L_x_1164:
        /* <DEDUP_REMOVED lines=21> */
.L_x_1167:
[----:B------:R-:W-:Y:S05]  /*3050*/  BSYNC B0 ;  /* 0x0000000000007941 */ /* 0x000fea0003800000 */
.L_x_1166:
        /* <DEDUP_REMOVED lines=21> */
.L_x_1169:
[----:B------:R-:W-:Y:S05]  /*31b0*/  BSYNC B0 ;  /* 0x0000000000007941 */ /* 0x000fea0003800000 */
.L_x_1168:
        /* <DEDUP_REMOVED lines=21> */
.L_x_1171:
[----:B------:R-:W-:Y:S05]  /*3310*/  BSYNC B0 ;  /* 0x0000000000007941 */ /* 0x000fea0003800000 */
.L_x_1170:
        /* <DEDUP_REMOVED lines=69> */
.L_x_1178:
[----:B------:R-:W-:Y:S05]  /*3770*/  BSYNC B0 ;  /* 0x0000000000007941 */ /* 0x000fea0003800000 */
.L_x_1177:
        /* <DEDUP_REMOVED lines=54> */
.L_x_1180:
[----:B------:R-:W-:Y:S05]  /*3ae0*/  BSYNC B0 ;  /* 0x0000000000007941 */ /* 0x000fea0003800000 */
.L_x_1179:
        /* <DEDUP_REMOVED lines=54> */
.L_x_1182:
[----:B------:R-:W-:Y:S05]  /*3e50*/  BSYNC B0 ;  /* 0x0000000000007941 */ /* 0x000fea0003800000 */
.L_x_1181:
        /* <DEDUP_REMOVED lines=53> */
.L_x_1176:
[----:B------:R-:W-:Y:S05]  /*41b0*/  BSYNC B1 ;  /* 0x0000000000017941 */ /* 0x000fea0003800000 */
.L_x_1175:
        /* <DEDUP_REMOVED lines=67> */
.L_x_1186:
[----:B------:R-:W-:Y:S05]  /*45f0*/  BSYNC B0 ;  /* 0x0000000000007941 */ /* 0x000fea0003800000 */
.L_x_1185:
        /* <DEDUP_REMOVED lines=57> */
.L_x_1188:
[----:B------:R-:W-:Y:S05]  /*4990*/  BSYNC B0 ;  /* 0x0000000000007941 */ /* 0x000fea0003800000 */
.L_x_1187:
        /* <DEDUP_REMOVED lines=57> */
.L_x_1190:
[----:B------:R-:W-:Y:S05]  /*4d30*/  BSYNC B0 ;  /* 0x0000000000007941 */ /* 0x000fea0003800000 */
.L_x_1189:
        /* <DEDUP_REMOVED lines=56> */
.L_x_1184:
[----:B------:R-:W-:Y:S05]  /*50c0*/  BSYNC B1 ;  /* 0x0000000000017941 */ /* 0x000fea0003800000 */
.L_x_1183:
        /* <DEDUP_REMOVED lines=67> */
.L_x_1194:
[----:B------:R-:W-:Y:S05]  /*5500*/  BSYNC B0 ;  /* 0x0000000000007941 */ /* 0x000fea0003800000 */
.L_x_1193:
        /* <DEDUP_REMOVED lines=57> */
.L_x_1196:
[----:B------:R-:W-:Y:S05]  /*58a0*/  BSYNC B0 ;  /* 0x0000000000007941 */ /* 0x000fea0003800000 */
.L_x_1195:
        /* <DEDUP_REMOVED lines=57> */
.L_x_1198:
[----:B------:R-:W-:Y:S05]  /*5c40*/  BSYNC B0 ;  /* 0x0000000000007941 */ /* 0x000fea0003800000 */
.L_x_1197:
        /* <DEDUP_REMOVED lines=56> */
.L_x_1192:
[----:B------:R-:W-:Y:S05]  /*5fd0*/  BSYNC B1 ;  /* 0x0000000000017941 */ /* 0x000fea0003800000 */
.L_x_1191:
        /* <DEDUP_REMOVED lines=69> */
.L_x_1202:
[----:B------:R-:W-:Y:S05]  /*6430*/  BSYNC B0 ;  /* 0x0000000000007941 */ /* 0x000fea0003800000 */
.L_x_1201:
        /* <DEDUP_REMOVED lines=57> */
.L_x_1204:
[----:B------:R-:W-:Y:S05]  /*67d0*/  BSYNC B0 ;  /* 0x0000000000007941 */ /* 0x000fea0003800000 */
.L_x_1203:
        /* <DEDUP_REMOVED lines=57> */
.L_x_1206:
[----:B------:R-:W-:Y:S05]  /*6b70*/  BSYNC B0 ;  /* 0x0000000000007941 */ /* 0x000fea0003800000 */
.L_x_1205:
        /* <DEDUP_REMOVED lines=56> */
.L_x_1200:
[----:B------:R-:W-:Y:S05]  /*6f00*/  BSYNC B1 ;  /* 0x0000000000017941 */ /* 0x000fea0003800000 */
.L_x_1199:
[----:B------:R-:W2:Y:S02]  /*6f10*/  LD.E R3, [R20.64+0xd0] ;  /* 0x0000d00614037980 */ /* 0x000ea4000c101900 */
[----:B--2---:R-:W-:Y:S05]  /*6f20*/  IMAD.U32 R3, R3, -0x20, RZ ;  /* 0xffffffe003037824 */ /* 0x004fea00078e00ff */
[C---:B------:R-:W-:Y:S02]  /*6f30*/  LEA R18, P1, R3.reuse, R18, 0x1 ;  /* 0x0000001203127211 */ /* 0x040fe400078208ff */
[C---:B------:R-:W-:Y:S02]  /*6f40*/  LEA R50, P0, R3.reuse, R50, 0x1 ;  /* 0x0000003203327211 */ /* 0x040fe400078008ff */
[C---:B------:R-:W-:Y:S02]  /*6f50*/  LEA.HI.X.SX32 R19, R3.reuse, R19, 0x1, P1 ;  /* 0x0000001303137211 */ /* 0x040fe400008f0eff */
[----:B------:R-:W-:Y:S01]  /*6f60*/  LEA.HI.X.SX32 R51, R3, R51, 0x1, P0 ;  /* 0x0000003303337211 */ /* 0x000fe200000f0eff */
[----:B------:R-:W-:-:S05]  /*6f70*/  BRA `(.L_x_1207) ;  /* 0x00006dc000007947 */ /* 0x000fca0003800000 */
.L_x_1174:
        /* <DEDUP_REMOVED lines=95> */
.L_x_1213:
[----:B------:R-:W-:Y:S05]  /*7570*/  BSYNC B0 ;  /* 0x0000000000007941 */ /* 0x000fea0003800000 */
.L_x_1212:
[----:B-----5:R2:W-:Y:S02]  /*7580*/  ST.E.128 [R132.64], R36 ;  /* 0x0000002484007985 */ /* 0x0205e4000c101d06 */
.L_x_1211:
[----:B------:R-:W-:Y:S05]  /*7590*/  BSYNC B1 ;  /* 0x0000000000017941 */ /* 0x000fea0003800000 */
.L_x_1210:
        /* <DEDUP_REMOVED lines=93> */
.L_x_1217:
[----:B------:R-:W-:Y:S05]  /*7b70*/  BSYNC B0 ;  /* 0x0000000000007941 */ /* 0x000fea0003800000 */
.L_x_1216:
[----:B-----5:R3:W-:Y:S02]  /*7b80*/  ST.E.128 [R132.64+0x80], R36 ;  /* 0x0000802484007985 */ /* 0x0207e4000c101d06 */
.L_x_1215:
[----:B------:R-:W-:Y:S05]  /*7b90*/  BSYNC B1 ;  /* 0x0000000000017941 */ /* 0x000fea0003800000 */
.L_x_1214:
        /* <DEDUP_REMOVED lines=93> */
.L_x_1221:
[----:B------:R-:W-:Y:S05]  /*8170*/  BSYNC B0 ;  /* 0x0000000000007941 */ /* 0x000fea0003800000 */
.L_x_1220:
[----:B-----5:R3:W-:Y:S02]  /*8180*/  ST.E.128 [R132.64+0x100], R36 ;  /* 0x0001002484007985 */ /* 0x0207e4000c101d06 */
.L_x_1219:
[----:B------:R-:W-:Y:S05]  /*8190*/  BSYNC B1 ;  /* 0x0000000000017941 */ /* 0x000fea0003800000 */
.L_x_1218:
        /* <DEDUP_REMOVED lines=92> */
.L_x_1223:
[----:B------:R-:W-:Y:S05]  /*8760*/  BSYNC B0 ;  /* 0x0000000000007941 */ /* 0x000fea0003800000 */
.L_x_1222:
[----:B-----5:R3:W-:Y:S02]  /*8770*/  ST.E.128 [R132.64+0x180], R36 ;  /* 0x0001802484007985 */ /* 0x0207e4000c101d06 */
.L_x_1209:
[----:B------:R-:W-:Y:S05]  /*8780*/  BSYNC B2 ;  /* 0x0000000000027941 */ /* 0x000fea0003800000 */
.L_x_1208:
        /* <DEDUP_REMOVED lines=103> */
.L_x_1229:
[----:B------:R-:W-:Y:S05]  /*8e00*/  BSYNC B0 ;  /* 0x0000000000007941 */ /* 0x000fea0003800000 */
.L_x_1228:
[C---:B------:R-:W-:Y:S04]  /*8e10*/  LEA R2, P0, R237.reuse, R132, 0x1 ;  /* 0x00000084ed027211 */ /* 0x040fe800078008ff */
[----:B------:R-:W-:Y:S05]  /*8e20*/  LEA.HI.X R3, R237, R133, R238, 0x1, P0 ;  /* 0x00000085ed037211 */ /* 0x000fea00000f0cee */
[----:B-----5:R3:W-:Y:S04]  /*8e30*/  ST.E.128 [R2.64], R36 ;  /* 0x0000002402007985 */ /* 0x0207e8000c101d06 */
.L_x_1227:
[----:B------:R-:W-:Y:S05]  /*8e40*/  BSYNC B1 ;  /* 0x0000000000017941 */ /* 0x000fea0003800000 */
.L_x_1226:
        /* <DEDUP_REMOVED lines=98> */
.L_x_1233:
[----:B------:R-:W-:Y:S05]  /*9470*/  BSYNC B0 ;  /* 0x0000000000007941 */ /* 0x000fea0003800000 */
.L_x_1232:
[C---:B------:R-:W-:Y:S04]  /*9480*/  LEA R2, P0, R92.reuse, R132, 0x1 ;  /* 0x000000845c027211 */ /* 0x040fe800078008ff */
[----:B------:R-:W-:Y:S05]  /*9490*/  LEA.HI.X R3, R92, R133, R91, 0x1, P0 ;  /* 0x000000855c037211 */ /* 0x000fea00000f0c5b */
[----:B-----5:R3:W-:Y:S04]  /*94a0*/  ST.E.128 [R2.64], R36 ;  /* 0x0000002402007985 */ /* 0x0207e8000c101d06 */
.L_x_1231:
[----:B------:R-:W-:Y:S05]  /*94b0*/  BSYNC B1 ;  /* 0x0000000000017941 */ /* 0x000fea0003800000 */
.L_x_1230:
        /* <DEDUP_REMOVED lines=98> */
.L_x_1237:
[----:B------:R-:W-:Y:S05]  /*9ae0*/  BSYNC B0 ;  /* 0x0000000000007941 */ /* 0x000fea0003800000 */
.L_x_1236:
[C---:B------:R-:W-:Y:S04]  /*9af0*/  LEA R2, P0, R88.reuse, R132, 0x1 ;  /* 0x0000008458027211 */ /* 0x040fe800078008ff */
[----:B------:R-:W-:Y:S05]  /*9b00*/  LEA.HI.X R3, R88, R133, R87, 0x1, P0 ;  /* 0x0000008558037211 */ /* 0x000fea00000f0c57 */
[----:B-----5:R3:W-:Y:S04]  /*9b10*/  ST.E.128 [R2.64], R36 ;  /* 0x0000002402007985 */ /* 0x0207e8000c101d06 */
.L_x_1235:
[----:B------:R-:W-:Y:S05]  /*9b20*/  BSYNC B1 ;  /* 0x0000000000017941 */ /* 0x000fea0003800000 */
.L_x_1234:
        /* <DEDUP_REMOVED lines=97> */
.L_x_1239:
[----:B------:R-:W-:Y:S05]  /*a140*/  BSYNC B0 ;  /* 0x0000000000007941 */ /* 0x000fea0003800000 */
.L_x_1238:
[C---:B------:R-:W-:Y:S04]  /*a150*/  LEA R2, P0, R82.reuse, R132, 0x1 ;  /* 0x0000008452027211 */ /* 0x040fe800078008ff */
[----:B------:R-:W-:Y:S05]  /*a160*/  LEA.HI.X R3, R82, R133, R81, 0x1, P0 ;  /* 0x0000008552037211 */ /* 0x000fea00000f0c51 */
[----:B-----5:R3:W-:Y:S04]  /*a170*/  ST.E.128 [R2.64], R36 ;  /* 0x0000002402007985 */ /* 0x0207e8000c101d06 */
.L_x_1225:
[----:B------:R-:W-:Y:S05]  /*a180*/  BSYNC B2 ;  /* 0x0000000000027941 */ /* 0x000fea0003800000 */
.L_x_1224:
        /* <DEDUP_REMOVED lines=103> */
.L_x_1245:
[----:B------:R-:W-:Y:S05]  /*a800*/  BSYNC B0 ;  /* 0x0000000000007941 */ /* 0x000fea0003800000 */
.L_x_1244:
[C---:B------:R-:W-:Y:S04]  /*a810*/  LEA R2, P0, R93.reuse, R132, 0x1 ;  /* 0x000000845d027211 */ /* 0x040fe800078008ff */
[----:B------:R-:W-:Y:S05]  /*a820*/  LEA.HI.X R3, R93, R133, R94, 0x1, P0 ;  /* 0x000000855d037211 */ /* 0x000fea00000f0c5e */
[----:B-----5:R3:W-:Y:S04]  /*a830*/  ST.E.128 [R2.64], R36 ;  /* 0x0000002402007985 */ /* 0x0207e8000c101d06 */
.L_x_1243:
[----:B------:R-:W-:Y:S05]  /*a840*/  BSYNC B1 ;  /* 0x0000000000017941 */ /* 0x000fea0003800000 */
.L_x_1242:
        /* <DEDUP_REMOVED lines=98> */
.L_x_1249:
[----:B------:R-:W-:Y:S05]  /*ae70*/  BSYNC B0 ;  /* 0x0000000000007941 */ /* 0x000fea0003800000 */
.L_x_1248:
[C---:B------:R-:W-:Y:S04]  /*ae80*/  LEA R2, P0, R90.reuse, R132, 0x1 ;  /* 0x000000845a027211 */ /* 0x040fe800078008ff */
[----:B------:R-:W-:Y:S05]  /*ae90*/  LEA.HI.X R3, R90, R133, R89, 0x1, P0 ;  /* 0x000000855a037211 */ /* 0x000fea00000f0c59 */
[----:B-----5:R3:W-:Y:S04]  /*aea0*/  ST.E.128 [R2.64], R36 ;  /* 0x0000002402007985 */ /* 0x0207e8000c101d06 */
.L_x_1247:
[----:B------:R-:W-:Y:S05]  /*aeb0*/  BSYNC B1 ;  /* 0x0000000000017941 */ /* 0x000fea0003800000 */
.L_x_1246:
        /* <DEDUP_REMOVED lines=98> */
.L_x_1253:
[----:B------:R-:W-:Y:S05]  /*b4e0*/  BSYNC B0 ;  /* 0x0000000000007941 */ /* 0x000fea0003800000 */
.L_x_1252:
[C---:B------:R-:W-:Y:S04]  /*b4f0*/  LEA R2, P0, R86.reuse, R132, 0x1 ;  /* 0x0000008456027211 */ /* 0x040fe800078008ff */
[----:B------:R-:W-:Y:S05]  /*b500*/  LEA.HI.X R3, R86, R133, R85, 0x1, P0 ;  /* 0x0000008556037211 */ /* 0x000fea00000f0c55 */
[----:B-----5:R3:W-:Y:S04]  /*b510*/  ST.E.128 [R2.64], R36 ;  /* 0x0000002402007985 */ /* 0x0207e8000c101d06 */
.L_x_1251:
[----:B------:R-:W-:Y:S05]  /*b520*/  BSYNC B1 ;  /* 0x0000000000017941 */ /* 0x000fea0003800000 */
.L_x_1250:
        /* <DEDUP_REMOVED lines=96> */
.L_x_1255:
[----:B------:R-:W-:Y:S05]  /*bb30*/  BSYNC B0 ;  /* 0x0000000000007941 */ /* 0x000fea0003800000 */
.L_x_1254:
[C---:B---3--:R-:W-:Y:S04]  /*bb40*/  LEA R2, P0, R80.reuse, R132, 0x1 ;  /* 0x0000008450027211 */ /* 0x048fe800078008ff */
[----:B------:R-:W-:Y:S05]  /*bb50*/  LEA.HI.X R3, R80, R133, R79, 0x1, P0 ;  /* 0x0000008550037211 */ /* 0x000fea00000f0c4f */
[----:B-----5:R3:W-:Y:S04]  /*bb60*/  ST.E.128 [R2.64], R28 ;  /* 0x0000001c02007985 */ /* 0x0207e8000c101d06 */
.L_x_1241:
[----:B------:R-:W-:Y:S05]  /*bb70*/  BSYNC B2 ;  /* 0x0000000000027941 */ /* 0x000fea0003800000 */
.L_x_1240:
        /* <DEDUP_REMOVED lines=103> */
.L_x_1261:
[----:B------:R-:W-:Y:S05]  /*c1f0*/  BSYNC B0 ;  /* 0x0000000000007941 */ /* 0x000fea0003800000 */
.L_x_1260:
[----:B------:R-:W-:Y:S02]  /*c200*/  IMAD R0, R61, 0x60, RZ ;  /* 0x000000603d007824 */ /* 0x000fe400078e02ff */
[----:B---3--:R-:W-:Y:S05]  /*c210*/  IMAD.WIDE.U32 R2, R60, 0x60, R132 ;  /* 0x000000603c027825 */ /* 0x008fea00078e0084 */
[----:B------:R-:W-:Y:S05]  /*c220*/  IADD3 R3, R3, R0, RZ ;  /* 0x0000000003037210 */ /* 0x000fea0007ffe0ff */
[----:B-----5:R3:W-:Y:S02]  /*c230*/  ST.E.128 [R2.64], R28 ;  /* 0x0000001c02007985 */ /* 0x0207e4000c101d06 */
.L_x_1259:
[----:B------:R-:W-:Y:S05]  /*c240*/  BSYNC B1 ;  /* 0x0000000000017941 */ /* 0x000fea0003800000 */
.L_x_1258:
        /* <DEDUP_REMOVED lines=97> */
.L_x_1265:
[----:B------:R-:W-:Y:S05]  /*c860*/  BSYNC B0 ;  /* 0x0000000000007941 */ /* 0x000fea0003800000 */
.L_x_1264:
[C---:B---3--:R-:W-:Y:S04]  /*c870*/  LEA R2, P0, R84.reuse, R132, 0x1 ;  /* 0x0000008454027211 */ /* 0x048fe800078008ff */
[----:B------:R-:W-:Y:S05]  /*c880*/  LEA.HI.X R3, R84, R133, R83, 0x1, P0 ;  /* 0x0000008554037211 */ /* 0x000fea00000f0c53 */
[----:B-----5:R3:W-:Y:S04]  /*c890*/  ST.E.128 [R2.64], R28 ;  /* 0x0000001c02007985 */ /* 0x0207e8000c101d06 */
.L_x_1263:
[----:B------:R-:W-:Y:S05]  /*c8a0*/  BSYNC B1 ;  /* 0x0000000000017941 */ /* 0x000fea0003800000 */
.L_x_1262:
        /* <DEDUP_REMOVED lines=97> */
.L_x_1269:
[----:B------:R-:W-:Y:S05]  /*cec0*/  BSYNC B0 ;  /* 0x0000000000007941 */ /* 0x000fea0003800000 */
.L_x_1268:
[C---:B---3--:R-:W-:Y:S04]  /*ced0*/  LEA R2, P0, R78.reuse, R132, 0x1 ;  /* 0x000000844e027211 */ /* 0x048fe800078008ff */
[----:B------:R-:W-:Y:S05]  /*cee0*/  LEA.HI.X R3, R78, R133, R77, 0x1, P0 ;  /* 0x000000854e037211 */ /* 0x000fea00000f0c4d */
[----:B-----5:R3:W-:Y:S04]  /*cef0*/  ST.E.128 [R2.64], R28 ;  /* 0x0000001c02007985 */ /* 0x0207e8000c101d06 */
.L_x_1267:
[----:B------:R-:W-:Y:S05]  /*cf00*/  BSYNC B1 ;  /* 0x0000000000017941 */ /* 0x000fea0003800000 */
.L_x_1266:
        /* <DEDUP_REMOVED lines=97> */
.L_x_1271:
[----:B------:R-:W-:Y:S05]  /*d520*/  BSYNC B0 ;  /* 0x0000000000007941 */ /* 0x000fea0003800000 */
.L_x_1270:
[C---:B---3--:R-:W-:Y:S04]  /*d530*/  LEA R2, P0, R76.reuse, R132, 0x1 ;  /* 0x000000844c027211 */ /* 0x048fe800078008ff */
[----:B------:R-:W-:Y:S05]  /*d540*/  LEA.HI.X R3, R76, R133, R75, 0x1, P0 ;  /* 0x000000854c037211 */ /* 0x000fea00000f0c4b */
[----:B-----5:R3:W-:Y:S04]  /*d550*/  ST.E.128 [R2.64], R28 ;  /* 0x0000001c02007985 */ /* 0x0207e8000c101d06 */
.L_x_1257:
[----:B------:R-:W-:Y:S05]  /*d560*/  BSYNC B2 ;  /* 0x0000000000027941 */ /* 0x000fea0003800000 */
.L_x_1256:
[----:B---3--:R-:W3:Y:S02]  /*d570*/  LD.E R3, [R20.64+0xd0] ;  /* 0x0000d00614037980 */ /* 0x008ee4000c101900 */
[----:B---3--:R-:W-:Y:S05]  /*d580*/  IMAD.U32 R3, R3, -0x20, RZ ;  /* 0xffffffe003037824 */ /* 0x008fea00078e00ff */
[C---:B------:R-:W-:Y:S02]  /*d590*/  LEA R130, P1, R3.reuse, R130, 0x1 ;  /* 0x0000008203827211 */ /* 0x040fe400078208ff */
[C---:B------:R-:W-:Y:S02]  /*d5a0*/  LEA R128, P0, R3.reuse, R128, 0x1 ;  /* 0x0000008003807211 */ /* 0x040fe400078008ff */
[C---:B------:R-:W-:Y:S02]  /*d5b0*/  LEA.HI.X.SX32 R131, R3.reuse, R131, 0x1, P1 ;  /* 0x0000008303837211 */ /* 0x040fe400008f0eff */
[----:B------:R-:W-:Y:S01]  /*d5c0*/  LEA.HI.X.SX32 R129, R3, R129, 0x1, P0 ;  /* 0x0000008103817211 */ /* 0x000fe200000f0eff */
[----:B------:R-:W-:-:S05]  /*d5d0*/  BRA `(.L_x_1207) ;  /* 0x0000076000007947 */ /* 0x000fca0003800000 */
.L_x_1173:
        /* <DEDUP_REMOVED lines=14> */
.L_x_1273:
[----:B------:R-:W-:Y:S05]  /*d6c0*/  BSYNC B0 ;  /* 0x0000000000007941 */ /* 0x000fea0003800000 */
.L_x_1272:
[C---:B------:R-:W-:Y:S01]  /*d6d0*/  ISETP.GE.AND P0, PT, R70.reuse, R199, PT ;  /* 0x000000c74600720c */ /* 0x040fe20003f06270 */
[----:B------:R-:W-:Y:S03]  /*d6e0*/  BSSY B0, `(.L_x_1274) ;  /* 0x0000020000007945 */ /* 0x000fe60003800000 */
[----:B------:R-:W-:Y:S11]  /*d6f0*/  ISETP.GE.AND P0, PT, R70, R197, !P0 ;  /* 0x000000c54600720c */ /* 0x000ff60004706270 */
[----:B------:R-:W-:Y:S02]  /*d700*/  @!UPT UIADD3 URZ, URZ, URZ, URZ ;  /* 0x0000003f3f3ff290 */ /* 0x000fe4000fffe03f */
[----:B------:R-:W-:-:S05]  /*d710*/  @!P0 BRA `(.L_x_1275) ;  /* 0x000001c000008947 */ /* 0x000fca0003800000 */
[----:B------:R-:W-:Y:S02]  /*d720*/  ISETP.NE.AND P3, PT, R163, RZ, PT ;  /* 0x000000ffa300720c */ /* 0x000fe40003f65270 */
[----:B------:R-:W-:Y:S11]  /*d730*/  ISETP.NE.AND P2, PT, R162, RZ, PT ;  /* 0x000000ffa200720c */ /* 0x000ff60003f45270 */
[C---:B------:R-:W-:Y:S02]  /*d740*/  @P3 LEA R22, P0, R98.reuse, R126, 0x1 ;  /* 0x0000007e62163211 */ /* 0x040fe400078008ff */
[----:B------:R-:W-:Y:S02]  /*d750*/  @P3 LEA R2, P1, R237, R132, 0x1 ;  /* 0x00000084ed023211 */ /* 0x000fe400078208ff */
[----:B------:R-:W-:Y:S02]  /*d760*/  @P3 LEA.HI.X R23, R98, R127, R97, 0x1, P0 ;  /* 0x0000007f62173211 */ /* 0x000fe400000f0c61 */
[----:B------:R-:W-:Y:S02]  /*d770*/  @P2 LEA R36, P0, R99, R126, 0x1 ;  /* 0x0000007e63242211 */ /* 0x000fe400078008ff */
        /* <DEDUP_REMOVED lines=22> */
.L_x_1275:
[----:B------:R-:W-:Y:S05]  /*d8e0*/  BSYNC B0 ;  /* 0x0000000000007941 */ /* 0x000fea0003800000 */
.L_x_1274:
        /* <DEDUP_REMOVED lines=33> */
.L_x_1277:
[----:B------:R-:W-:Y:S05]  /*db00*/  BSYNC B0 ;  /* 0x0000000000007941 */ /* 0x000fea0003800000 */
.L_x_1276:
        /* <DEDUP_REMOVED lines=35> */
.L_x_1207:
[----:B------:R-:W-:Y:S05]  /*dd40*/  BSYNC B3 ;  /* 0x0000000000037941 */ /* 0x000fea0003800000 */
.L_x_1172:
        /* <DEDUP_REMOVED lines=89> */
.L_x_1279:
        /* <DEDUP_REMOVED lines=8> */
.L_x_1280:
[----:B------:R-:W-:Y:S05]  /*e360*/  BSYNC B0 ;  /* 0x0000000000007941 */ /* 0x000fea0003800000 */
.L_x_1278:
[----:B------:R-:W-:Y:S04]  /*e370*/  IADD3 R12, R12, -0x1, RZ ;  /* 0xffffffff0c0c7810 */ /* 0x000fe80007ffe0ff */
[----:B------:R-:W-:Y:S11]  /*e380*/  ISETP.GT.AND P0, PT, R12, R95, PT ;  /* 0x0000005f0c00720c */ /* 0x000ff60003f04270 */
[----:B------:R-:W-:Y:S02]  /*e390*/  @!UPT UIADD3 URZ, URZ, URZ, URZ ;  /* 0x0000003f3f3ff290 */ /* 0x000fe4000fffe03f */
[----:B------:R-:W-:-:S05]  /*e3a0*/  @P0 BRA `(.L_x_1281) ;  /* 0xffff49f000000947 */ /* 0x000fca000383ffff */
.L_x_1163:
        /* <DEDUP_REMOVED lines=16> */
[C---:B-----5:R-:W-:Y:S02]  /*e4b0*/  @P1 LEA R18, P0, R243.reuse, R2, 0x2 ;  /* 0x00000002f3121211 */ /* 0x060fe400078010ff */
[----:B------:R1:W5:Y:S02]  /*e4c0*/  LD.E R2, [R20.64+0xc0] ;  /* 0x0000c00614027980 */ /* 0x000364000c101900 */
[----:B------:R-:W-:-:S05]  /*e4d0*/  @P1 LEA.HI.X R19, R243, R3, R72, 0x2, P0 ;  /* 0x00000003f3131211 */ /* 0x000fca00000f1448 */
[----:B------:R-:W2:Y:S01]  /*e4e0*/  @P1 LD.E R13, [R18.64] ;  /* 0x00000006120d1980 */ /* 0x000ea2000c101900 */
[----:B------:R-:W-:Y:S02]  /*e4f0*/  IADD3 R5, P1, R5, R180, RZ ;  /* 0x000000b405057210 */ /* 0x000fe40007f3e0ff */
[----:B------:R-:W-:-:S03]  /*e500*/  LEA.HI R3, R0, R0, RZ, 0x1 ;  /* 0x0000000000037211 */ /* 0x000fc600078f08ff */
[----:B------:R-:W-:Y:S01]  /*e510*/  IMAD.X R8, R17, 0x1, R183, P1 ;  /* 0x0000000111087824 */ /* 0x000fe200008e06b7 */
[C---:B------:R-:W-:Y:S02]  /*e520*/  LEA R32, P1, R5.reuse, R186, 0x1 ;  /* 0x000000ba05207211 */ /* 0x040fe400078208ff */
[C---:B------:R-:W-:Y:S02]  /*e530*/  LEA R7, P0, R184.reuse, R180, 0x5 ;  /* 0x000000b4b8077211 */ /* 0x040fe400078028ff */
[----:B------:R-:W-:Y:S02]  /*e540*/  SHF.R.S32.HI R3, RZ, 0x1, R3 ;  /* 0x00000001ff037819 */ /* 0x000fe40000011403 */
[----:B------:R-:W-:Y:S02]  /*e550*/  LEA.HI.X R33, R5, R187, R8, 0x1, P1 ;  /* 0x000000bb05217211 */ /* 0x000fe400008f0c08 */
[----:B------:R-:W-:Y:S02]  /*e560*/  LEA.HI.X R12, R184, R183, R185, 0x5, P0 ;  /* 0x000000b7b80c7211 */ /* 0x000fe400000f2cb9 */
[----:B---3--:R-:W-:Y:S01]  /*e570*/  ISETP.NE.AND P4, PT, R4, RZ, PT ;  /* 0x000000ff0400720c */ /* 0x008fe20003f85270 */
[----:B------:R-:W-:Y:S01]  /*e580*/  IMAD.MOV.U32 R182, RZ, RZ, R180 ;  /* 0x000000ffffb67224 */ /* 0x000fe200078e00b4 */
[-C--:B------:R-:W-:Y:S01]  /*e590*/  LEA R34, P2, R180, R186.reuse, 0x1 ;  /* 0x000000bab4227211 */ /* 0x080fe200078408ff */
[----:B------:R-:W-:Y:S01]  /*e5a0*/  IMAD R17, R176, R3, R166 ;  /* 0x00000003b0117224 */ /* 0x000fe200078e02a6 */
[----:B------:R-:W-:Y:S01]  /*e5b0*/  LEA R30, P0, R7, R186, 0x1 ;  /* 0x000000ba071e7211 */ /* 0x000fe200078008ff */
[----:B------:R-:W-:Y:S01]  /*e5c0*/  IMAD R6, R185, 0x30, RZ ;  /* 0x00000030b9067824 */ /* 0x000fe200078e02ff */
[-CC-:B------:R-:W-:Y:S01]  /*e5d0*/  LEA.HI.X R35, R180, R187.reuse, R183.reuse, 0x1, P2 ;  /* 0x000000bbb4237211 */ /* 0x180fe200010f0cb7 */
[----:B------:R-:W-:Y:S01]  /*e5e0*/  IMAD.WIDE.U32 R182, R184, 0x30, R182 ;  /* 0x00000030b8b67825 */ /* 0x000fe200078e00b6 */
[----:B------:R-:W-:-:S03]  /*e5f0*/  LEA.HI.X R31, R7, R187, R12, 0x1, P0 ;  /* 0x000000bb071f7211 */ /* 0x000fc600000f0c0c */
[----:B------:R-:W-:Y:S02]  /*e600*/  IMAD.IADD R12, R245, 0x1, -R58 ;  /* 0x00000001f50c7824 */ /* 0x000fe400078e0a3a */
[----:B------:R-:W-:Y:S01]  /*e610*/  IMAD.IADD R7, R166, 0x1, R17 ;  /* 0x00000001a6077824 */ /* 0x000fe200078e0211 */
[----:B------:R-:W-:Y:S01]  /*e620*/  LEA R28, P1, R182, R186, 0x1 ;  /* 0x000000bab61c7211 */ /* 0x000fe200078208ff */
[----:B------:R-:W-:Y:S01]  /*e630*/  IMAD.IADD R5, R183, 0x1, R6 ;  /* 0x00000001b7057824 */ /* 0x000fe200078e0206 */
[----:B------:R-:W-:-:S04]  /*e640*/  ISETP.GE.AND P0, PT, R176, R12, PT ;  /* 0x0000000cb000720c */ /* 0x000fc80003f06270 */
[----:B------:R-:W-:Y:S02]  /*e650*/  ISETP.GT.AND P0, PT, R148, -0x8, !P0 ;  /* 0xfffffff89400780c */ /* 0x000fe40004704270 */
[----:B------:R-:W-:Y:S02]  /*e660*/  LEA.HI.X R29, R182, R187, R5, 0x1, P1 ;  /* 0x000000bbb61d7211 */ /* 0x000fe400008f0c05 */
[----:B--2---:R-:W-:-:S05]  /*e670*/  IADD3 R8, R13, R96, R58 ;  /* 0x000000600d087210 */ /* 0x004fca0007ffe03a */
[----:B------:R-:W-:-:S05]  /*e680*/  IMAD R8, R8, R3, RZ ;  /* 0x0000000308087224 */ /* 0x000fca00078e02ff */
[----:B------:R-:W-:Y:S02]  /*e690*/  SHF.R.S32.HI R24, RZ, 0x1f, R8 ;  /* 0x0000001fff187819 */ /* 0x000fe40000011408 */
[C---:B------:R-:W-:Y:S02]  /*e6a0*/  IADD3 R16, P3, R8.reuse, R17, RZ ;  /* 0x0000001108107210 */ /* 0x040fe40007f7e0ff */
[----:B------:R-:W-:Y:S01]  /*e6b0*/  IADD3 R8, P2, R8, R7, RZ ;  /* 0x0000000708087210 */ /* 0x000fe20007f5e0ff */
[----:B------:R-:W-:Y:S01]  /*e6c0*/  IMAD.SHL.U32 R13, R3, 0x10, RZ ;  /* 0x00000010030d7824 */ /* 0x000fe200078e00ff */
[-C--:B------:R-:W-:Y:S02]  /*e6d0*/  LEA.HI.X.SX32 R17, R17, R24.reuse, 0x1, P3 ;  /* 0x0000001811117211 */ /* 0x080fe400018f0eff */
[----:B------:R-:W-:Y:S01]  /*e6e0*/  LEA.HI.X.SX32 R24, R7, R24, 0x1, P2 ;  /* 0x0000001807187211 */ /* 0x000fe200010f0eff */
[----:B------:R-:W-:Y:S05]  /*e6f0*/  @!P4 BRA `(.L_x_1284) ;  /* 0x000034d00000c947 */ /* 0x000fea0003800000 */
[----:B-1----:R-:W-:Y:S01]  /*e700*/  BSSY B2, `(.L_x_1285) ;  /* 0x00000d1000027945 */ /* 0x002fe20003800000 */
[----:B------:R-:W-:Y:S05]  /*e710*/  @!P0 BRA `(.L_x_1286) ;  /* 0x00000cf000008947 */ /* 0x000fea0003800000 */
[----:B-----5:R-:W-:Y:S01]  /*e720*/  ISETP.GE.AND P2, PT, R14, R2, PT ;  /* 0x000000020e00720c */ /* 0x020fe20003f46270 */
        /* <DEDUP_REMOVED lines=53> */
.L_x_1290:
[----:B------:R-:W-:Y:S05]  /*ea80*/  BSYNC B0 ;  /* 0x0000000000007941 */ /* 0x000fea0003800000 */
.L_x_1289:
[----:B-----5:R3:W-:Y:S02]  /*ea90*/  STS.128 [R247], R36 ;  /* 0x00000024f7007388 */ /* 0x0207e40000000c00 */
.L_x_1288:
[----:B------:R-:W-:Y:S05]  /*eaa0*/  BSYNC B1 ;  /* 0x0000000000017941 */ /* 0x000fea0003800000 */
.L_x_1287:
        /* <DEDUP_REMOVED lines=48> */
.L_x_1294:
[----:B------:R-:W-:Y:S05]  /*edb0*/  BSYNC B0 ;  /* 0x0000000000007941 */ /* 0x000fea0003800000 */
.L_x_1293:
[----:B-----5:R1:W-:Y:S02]  /*edc0*/  STS.128 [R247+0x2000], R36 ;  /* 0x00200024f7007388 */ /* 0x0203e40000000c00 */
.L_x_1292:
[----:B------:R-:W-:Y:S05]  /*edd0*/  BSYNC B1 ;  /* 0x0000000000017941 */ /* 0x000fea0003800000 */
.L_x_1291:
        /* <DEDUP_REMOVED lines=48> */
.L_x_1298:
[----:B------:R-:W-:Y:S05]  /*f0e0*/  BSYNC B0 ;  /* 0x0000000000007941 */ /* 0x000fea0003800000 */
.L_x_1297:
[----:B-----5:R3:W-:Y:S02]  /*f0f0*/  STS.128 [R247+0x4000], R36 ;  /* 0x00400024f7007388 */ /* 0x0207e40000000c00 */
.L_x_1296:
[----:B------:R-:W-:Y:S05]  /*f100*/  BSYNC B1 ;  /* 0x0000000000017941 */ /* 0x000fea0003800000 */
.L_x_1295:
        /* <DEDUP_REMOVED lines=46> */
.L_x_1300:
[----:B------:R-:W-:Y:S05]  /*f3f0*/  BSYNC B0 ;  /* 0x0000000000007941 */ /* 0x000fea0003800000 */
.L_x_1299:
[----:B-----5:R3:W-:Y:S02]  /*f400*/  STS.128 [R247+0x6000], R36 ;  /* 0x00600024f7007388 */ /* 0x0207e40000000c00 */
.L_x_1286:
[----:B------:R-:W-:Y:S05]  /*f410*/  BSYNC B2 ;  /* 0x0000000000027941 */ /* 0x000fea0003800000 */
.L_x_1285:
[----:B------:R-:W-:Y:S01]  /*f420*/  IADD3 R25, R176, 0x10, RZ ;  /* 0x00000010b0197810 */ /* 0x000fe20007ffe0ff */
[----:B------:R-:W-:Y:S03]  /*f430*/  BSSY B2, `(.L_x_1301) ;  /* 0x00000d2000027945 */ /* 0x000fe60003800000 */
[----:B------:R-:W-:-:S04]  /*f440*/  ISETP.GE.AND P0, PT, R25, R12, PT ;  /* 0x0000000c1900720c */ /* 0x000fc80003f06270 */
[----:B------:R-:W-:-:S13]  /*f450*/  ISETP.LT.OR P0, PT, R148, -0x87, P0 ;  /* 0xffffff799400780c */ /* 0x000fda0000701670 */
[----:B------:R-:W-:Y:S05]  /*f460*/  @P0 BRA `(.L_x_1302) ;  /* 0x00000ce000000947 */ /* 0x000fea0003800000 */
[----:B-----5:R-:W-:Y:S01]  /*f470*/  ISETP.GE.AND P0, PT, R14, R2, PT ;  /* 0x000000020e00720c */ /* 0x020fe20003f06270 */
        /* <DEDUP_REMOVED lines=54> */
.L_x_1306:
[----:B------:R-:W-:Y:S05]  /*f7e0*/  BSYNC B0 ;  /* 0x0000000000007941 */ /* 0x000fea0003800000 */
.L_x_1305:
[----:B-----5:R3:W-:Y:S02]  /*f7f0*/  STS.128 [R247+0x800], R36 ;  /* 0x00080024f7007388 */ /* 0x0207e40000000c00 */
.L_x_1304:
[----:B------:R-:W-:Y:S05]  /*f800*/  BSYNC B1 ;  /* 0x0000000000017941 */ /* 0x000fea0003800000 */
.L_x_1303:
        /* <DEDUP_REMOVED lines=47> */
.L_x_1310:
[----:B------:R-:W-:Y:S05]  /*fb00*/  BSYNC B0 ;  /* 0x0000000000007941 */ /* 0x000fea0003800000 */
.L_x_1309:
[----:B-----5:R3:W-:Y:S02]  /*fb10*/  STS.128 [R247+0x2800], R36 ;  /* 0x00280024f7007388 */ /* 0x0207e40000000c00 */
.L_x_1308:
[----:B------:R-:W-:Y:S05]  /*fb20*/  BSYNC B1 ;  /* 0x0000000000017941 */ /* 0x000fea0003800000 */
.L_x_1307:
        /* <DEDUP_REMOVED lines=47> */
.L_x_1314:
[----:B------:R-:W-:Y:S05]  /*fe20*/  BSYNC B0 ;  /* 0x0000000000007941 */ /* 0x000fea0003800000 */
.L_x_1313:
[----:B-----5:R3:W-:Y:S02]  /*fe30*/  STS.128 [R247+0x4800], R36 ;  /* 0x00480024f7007388 */ /* 0x0207e40000000c00 */
.L_x_1312:
[----:B------:R-:W-:Y:S05]  /*fe40*/  BSYNC B1 ;  /* 0x0000000000017941 */ /* 0x000fea0003800000 */
.L_x_1311:
        /* <DEDUP_REMOVED lines=46> */
.L_x_1316:
[----:B------:R-:W-:Y:S05]  /*10130*/  BSYNC B0 ;  /* 0x0000000000007941 */ /* 0x000fea0003800000 */
.L_x_1315:
[----:B-----5:R1:W-:Y:S02]  /*10140*/  STS.128 [R247+0x6800], R32 ;  /* 0x00680020f7007388 */ /* 0x0203e40000000c00 */
.L_x_1302:
[----:B------:R-:W-:Y:S05]  /*10150*/  BSYNC B2 ;  /* 0x0000000000027941 */ /* 0x000fea0003800000 */
.L_x_1301:
[----:B-1----:R-:W-:Y:S01]  /*10160*/  IADD3 R33, R176, 0x20, RZ ;  /* 0x00000020b0217810 */ /* 0x002fe20007ffe0ff */
[----:B------:R-:W-:Y:S03]  /*10170*/  BSSY B2, `(.L_x_1317) ;  /* 0x00000d2000027945 */ /* 0x000fe60003800000 */
[----:B------:R-:W-:-:S04]  /*10180*/  ISETP.GE.AND P0, PT, R33, R12, PT ;  /* 0x0000000c2100720c */ /* 0x000fc80003f06270 */
[----:B------:R-:W-:-:S13]  /*10190*/  ISETP.LT.OR P0, PT, R148, -0x107, P0 ;  /* 0xfffffef99400780c */ /* 0x000fda0000701670 */
[----:B------:R-:W-:Y:S05]  /*101a0*/  @P0 BRA `(.L_x_1318) ;  /* 0x00000ce000000947 */ /* 0x000fea0003800000 */
[----:B-----5:R-:W-:Y:S01]  /*101b0*/  ISETP.GE.AND P0, PT, R14, R2, PT ;  /* 0x000000020e00720c */ /* 0x020fe20003f06270 */
        /* <DEDUP_REMOVED lines=55> */
.L_x_1322:
[----:B------:R-:W-:Y:S05]  /*10530*/  BSYNC B0 ;  /* 0x0000000000007941 */ /* 0x000fea0003800000 */
.L_x_1321:
[----:B-----5:R3:W-:Y:S02]  /*10540*/  STS.128 [R247+0x1000], R36 ;  /* 0x00100024f7007388 */ /* 0x0207e40000000c00 */
.L_x_1320:
[----:B------:R-:W-:Y:S05]  /*10550*/  BSYNC B1 ;  /* 0x0000000000017941 */ /* 0x000fea0003800000 */
.L_x_1319:
        /* <DEDUP_REMOVED lines=47> */
.L_x_1326:
[----:B------:R-:W-:Y:S05]  /*10850*/  BSYNC B0 ;  /* 0x0000000000007941 */ /* 0x000fea0003800000 */
.L_x_1325:
[----:B-----5:R1:W-:Y:S02]  /*10860*/  STS.128 [R247+0x3000], R36 ;  /* 0x00300024f7007388 */ /* 0x0203e40000000c00 */
.L_x_1324:
[----:B------:R-:W-:Y:S05]  /*10870*/  BSYNC B1 ;  /* 0x0000000000017941 */ /* 0x000fea0003800000 */
.L_x_1323:
        /* <DEDUP_REMOVED lines=47> */
.L_x_1330:
[----:B------:R-:W-:Y:S05]  /*10b70*/  BSYNC B0 ;  /* 0x0000000000007941 */ /* 0x000fea0003800000 */
.L_x_1329:
[----:B-----5:R3:W-:Y:S02]  /*10b80*/  STS.128 [R247+0x5000], R36 ;  /* 0x00500024f7007388 */ /* 0x0207e40000000c00 */
.L_x_1328:
[----:B------:R-:W-:Y:S05]  /*10b90*/  BSYNC B1 ;  /* 0x0000000000017941 */ /* 0x000fea0003800000 */
.L_x_1327:
        /* <DEDUP_REMOVED lines=45> */
.L_x_1332:
[----:B------:R-:W-:Y:S05]  /*10e70*/  BSYNC B0 ;  /* 0x0000000000007941 */ /* 0x000fea0003800000 */
.L_x_1331:
[----:B-----5:R3:W-:Y:S02]  /*10e80*/  STS.128 [R247+0x7000], R36 ;  /* 0x00700024f7007388 */ /* 0x0207e40000000c00 */
.L_x_1318:
[----:B------:R-:W-:Y:S05]  /*10e90*/  BSYNC B2 ;  /* 0x0000000000027941 */ /* 0x000fea0003800000 */
.L_x_1317:
[----:B-123--:R-:W-:-:S04]  /*10ea0*/  IADD3 R31, R176, 0x30, RZ ;  /* 0x00000030b01f7810 */ /* 0x00efc80007ffe0ff */
[----:B------:R-:W-:-:S04]  /*10eb0*/  ISETP.GE.AND P0, PT, R31, R12, PT ;  /* 0x0000000c1f00720c */ /* 0x000fc80003f06270 */
[----:B------:R-:W-:-:S13]  /*10ec0*/  ISETP.LT.OR P0, PT, R148, -0x187, P0 ;  /* 0xfffffe799400780c */ /* 0x000fda0000701670 */
[----:B------:R-:W-:Y:S05]  /*10ed0*/  @P0 BRA `(.L_x_1333) ;  /* 0x0000738000000947 */ /* 0x000fea0003800000 */
[----:B-----5:R-:W-:Y:S01]  /*10ee0*/  ISETP.GE.AND P0, PT, R14, R2, PT ;  /* 0x000000020e00720c */ /* 0x020fe20003f06270 */
        /* <DEDUP_REMOVED lines=55> */
.L_x_1337:
[----:B------:R-:W-:Y:S05]  /*11260*/  BSYNC B0 ;  /* 0x0000000000007941 */ /* 0x000fea0003800000 */
.L_x_1336:
[----:B-----5:R3:W-:Y:S02]  /*11270*/  STS.128 [R247+0x1800], R16 ;  /* 0x00180010f7007388 */ /* 0x0207e40000000c00 */
.L_x_1335:
[----:B------:R-:W-:Y:S05]  /*11280*/  BSYNC B1 ;  /* 0x0000000000017941 */ /* 0x000fea0003800000 */
.L_x_1334:
        /* <DEDUP_REMOVED lines=48> */
.L_x_1341:
[----:B------:R-:W-:Y:S05]  /*11590*/  BSYNC B0 ;  /* 0x0000000000007941 */ /* 0x000fea0003800000 */
.L_x_1340:
[----:B-----5:R1:W-:Y:S02]  /*115a0*/  STS.128 [R247+0x3800], R12 ;  /* 0x0038000cf7007388 */ /* 0x0203e40000000c00 */
.L_x_1339:
[----:B------:R-:W-:Y:S05]  /*115b0*/  BSYNC B1 ;  /* 0x0000000000017941 */ /* 0x000fea0003800000 */
.L_x_1338:
        /* <DEDUP_REMOVED lines=46> */
.L_x_1345:
[----:B------:R-:W-:Y:S05]  /*118a0*/  BSYNC B0 ;  /* 0x0000000000007941 */ /* 0x000fea0003800000 */
.L_x_1344:
[----:B-----5:R1:W-:Y:S02]  /*118b0*/  STS.128 [R247+0x5800], R12 ;  /* 0x0058000cf7007388 */ /* 0x0203e40000000c00 */
.L_x_1343:
[----:B------:R-:W-:Y:S05]  /*118c0*/  BSYNC B1 ;  /* 0x0000000000017941 */ /* 0x000fea0003800000 */
.L_x_1342:
        /* <DEDUP_REMOVED lines=45> */
.L_x_1347:
[----:B------:R-:W-:Y:S05]  /*11ba0*/  BSYNC B0 ;  /* 0x0000000000007941 */ /* 0x000fea0003800000 */
.L_x_1346:
[----:B-----5:R1:W-:Y:S01]  /*11bb0*/  STS.128 [R247+0x7800], R12 ;  /* 0x0078000cf7007388 */ /* 0x0203e20000000c00 */
[----:B------:R-:W-:Y:S05]  /*11bc0*/  BRA `(.L_x_1333) ;  /* 0x0000669000007947 */ /* 0x000fea0003800000 */
.L_x_1284:
[----:B-1----:R-:W-:Y:S01]  /*11bd0*/  BSSY B2, `(.L_x_1348) ;  /* 0x0000168000027945 */ /* 0x002fe20003800000 */
[----:B------:R-:W-:Y:S05]  /*11be0*/  @!P0 BRA `(.L_x_1349) ;  /* 0x0000166000008947 */ /* 0x000fea0003800000 */
[----:B-----5:R-:W-:Y:S01]  /*11bf0*/  ISETP.GE.AND P0, PT, R14, R2, PT ;  /* 0x000000020e00720c */ /* 0x020fe20003f06270 */
        /* <DEDUP_REMOVED lines=86> */
.L_x_1353:
[----:B------:R-:W-:Y:S05]  /*12160*/  BSYNC B0 ;  /* 0x0000000000007941 */ /* 0x000fea0003800000 */
.L_x_1352:
[----:B-----5:R3:W-:Y:S02]  /*12170*/  STS.128 [R247], R40 ;  /* 0x00000028f7007388 */ /* 0x0207e40000000c00 */
.L_x_1351:
[----:B------:R-:W-:Y:S05]  /*12180*/  BSYNC B1 ;  /* 0x0000000000017941 */ /* 0x000fea0003800000 */
.L_x_1350:
        /* <DEDUP_REMOVED lines=87> */
.L_x_1357:
[----:B------:R-:W-:Y:S05]  /*12700*/  BSYNC B0 ;  /* 0x0000000000007941 */ /* 0x000fea0003800000 */
.L_x_1356:
[----:B-----5:R1:W-:Y:S02]  /*12710*/  STS.128 [R247+0x2000], R40 ;  /* 0x00200028f7007388 */ /* 0x0203e40000000c00 */
.L_x_1355:
[----:B------:R-:W-:Y:S05]  /*12720*/  BSYNC B1 ;  /* 0x0000000000017941 */ /* 0x000fea0003800000 */
.L_x_1354:
        /* <DEDUP_REMOVED lines=87> */
.L_x_1361:
[----:B------:R-:W-:Y:S05]  /*12ca0*/  BSYNC B0 ;  /* 0x0000000000007941 */ /* 0x000fea0003800000 */
.L_x_1360:
[----:B-----5:R3:W-:Y:S02]  /*12cb0*/  STS.128 [R247+0x4000], R40 ;  /* 0x00400028f7007388 */ /* 0x0207e40000000c00 */
.L_x_1359:
[----:B------:R-:W-:Y:S05]  /*12cc0*/  BSYNC B1 ;  /* 0x0000000000017941 */ /* 0x000fea0003800000 */
.L_x_1358:
        /* <DEDUP_REMOVED lines=86> */
.L_x_1363:
[----:B------:R-:W-:Y:S05]  /*13230*/  BSYNC B0 ;  /* 0x0000000000007941 */ /* 0x000fea0003800000 */
.L_x_1362:
[----:B-----5:R3:W-:Y:S02]  /*13240*/  STS.128 [R247+0x6000], R40 ;  /* 0x00600028f7007388 */ /* 0x0207e40000000c00 */
.L_x_1349:
[----:B------:R-:W-:Y:S05]  /*13250*/  BSYNC B2 ;  /* 0x0000000000027941 */ /* 0x000fea0003800000 */
.L_x_1348:
[----:B------:R-:W-:Y:S01]  /*13260*/  IADD3 R25, R176, 0x10, RZ ;  /* 0x00000010b0197810 */ /* 0x000fe20007ffe0ff */
[----:B------:R-:W-:Y:S03]  /*13270*/  BSSY B2, `(.L_x_1364) ;  /* 0x0000175000027945 */ /* 0x000fe60003800000 */
[----:B------:R-:W-:-:S04]  /*13280*/  ISETP.GE.AND P0, PT, R25, R12, PT ;  /* 0x0000000c1900720c */ /* 0x000fc80003f06270 */
[----:B------:R-:W-:-:S13]  /*13290*/  ISETP.LT.OR P0, PT, R148, -0x87, P0 ;  /* 0xffffff799400780c */ /* 0x000fda0000701670 */
[----:B------:R-:W-:Y:S05]  /*132a0*/  @P0 BRA `(.L_x_1365) ;  /* 0x0000171000000947 */ /* 0x000fea0003800000 */
[----:B-----5:R-:W-:Y:S01]  /*132b0*/  ISETP.GE.AND P0, PT, R14, R2, PT ;  /* 0x000000020e00720c */ /* 0x020fe20003f06270 */
        /* <DEDUP_REMOVED lines=88> */
.L_x_1369:
[----:B------:R-:W-:Y:S05]  /*13840*/  BSYNC B0 ;  /* 0x0000000000007941 */ /* 0x000fea0003800000 */
.L_x_1368:
[----:B-----5:R3:W-:Y:S02]  /*13850*/  STS.128 [R247+0x800], R40 ;  /* 0x00080028f7007388 */ /* 0x0207e40000000c00 */
.L_x_1367:
[----:B------:R-:W-:Y:S05]  /*13860*/  BSYNC B1 ;  /* 0x0000000000017941 */ /* 0x000fea0003800000 */
.L_x_1366:
        /* <DEDUP_REMOVED lines=90> */
.L_x_1373:
[----:B------:R-:W-:Y:S05]  /*13e10*/  BSYNC B0 ;  /* 0x0000000000007941 */ /* 0x000fea0003800000 */
.L_x_1372:
[----:B-----5:R3:W-:Y:S02]  /*13e20*/  STS.128 [R247+0x2800], R40 ;  /* 0x00280028f7007388 */ /* 0x0207e40000000c00 */
.L_x_1371:
[----:B------:R-:W-:Y:S05]  /*13e30*/  BSYNC B1 ;  /* 0x0000000000017941 */ /* 0x000fea0003800000 */
.L_x_1370:
        /* <DEDUP_REMOVED lines=90> */
.L_x_1377:
[----:B------:R-:W-:Y:S05]  /*143e0*/  BSYNC B0 ;  /* 0x0000000000007941 */ /* 0x000fea0003800000 */
.L_x_1376:
[----:B-----5:R3:W-:Y:S02]  /*143f0*/  STS.128 [R247+0x4800], R40 ;  /* 0x00480028f7007388 */ /* 0x0207e40000000c00 */
.L_x_1375:
[----:B------:R-:W-:Y:S05]  /*14400*/  BSYNC B1 ;  /* 0x0000000000017941 */ /* 0x000fea0003800000 */
.L_x_1374:
        /* <DEDUP_REMOVED lines=89> */
.L_x_1379:
[----:B------:R-:W-:Y:S05]  /*149a0*/  BSYNC B0 ;  /* 0x0000000000007941 */ /* 0x000fea0003800000 */
.L_x_1378:
[----:B-----5:R1:W-:Y:S02]  /*149b0*/  STS.128 [R247+0x6800], R36 ;  /* 0x00680024f7007388 */ /* 0x0203e40000000c00 */
.L_x_1365:
[----:B------:R-:W-:Y:S05]  /*149c0*/  BSYNC B2 ;  /* 0x0000000000027941 */ /* 0x000fea0003800000 */
.L_x_1364:
[----:B-1----:R-:W-:Y:S01]  /*149d0*/  IADD3 R33, R176, 0x20, RZ ;  /* 0x00000020b0217810 */ /* 0x002fe20007ffe0ff */
        /* <DEDUP_REMOVED lines=94> */
.L_x_1385:
[----:B------:R-:W-:Y:S05]  /*14fc0*/  BSYNC B0 ;  /* 0x0000000000007941 */ /* 0x000fea0003800000 */
.L_x_1384:
[----:B-----5:R1:W-:Y:S02]  /*14fd0*/  STS.128 [R247+0x1000], R40 ;  /* 0x00100028f7007388 */ /* 0x0203e40000000c00 */
.L_x_1383:
[----:B------:R-:W-:Y:S05]  /*14fe0*/  BSYNC B1 ;  /* 0x0000000000017941 */ /* 0x000fea0003800000 */
.L_x_1382:
        /* <DEDUP_REMOVED lines=90> */
.L_x_1389:
[----:B------:R-:W-:Y:S05]  /*15590*/  BSYNC B0 ;  /* 0x0000000000007941 */ /* 0x000fea0003800000 */
.L_x_1388:
[----:B-----5:R3:W-:Y:S02]  /*155a0*/  STS.128 [R247+0x3000], R40 ;  /* 0x00300028f7007388 */ /* 0x0207e40000000c00 */
.L_x_1387:
[----:B------:R-:W-:Y:S05]  /*155b0*/  BSYNC B1 ;  /* 0x0000000000017941 */ /* 0x000fea0003800000 */
.L_x_1386:
        /* <DEDUP_REMOVED lines=90> */
.L_x_1393:
[----:B------:R-:W-:Y:S05]  /*15b60*/  BSYNC B0 ;  /* 0x0000000000007941 */ /* 0x000fea0003800000 */
.L_x_1392:
[----:B-----5:R3:W-:Y:S02]  /*15b70*/  STS.128 [R247+0x5000], R40 ;  /* 0x00500028f7007388 */ /* 0x0207e40000000c00 */
.L_x_1391:
[----:B------:R-:W-:Y:S05]  /*15b80*/  BSYNC B1 ;  /* 0x0000000000017941 */ /* 0x000fea0003800000 */
.L_x_1390:
        /* <DEDUP_REMOVED lines=89> */
.L_x_1395:
[----:B------:R-:W-:Y:S05]  /*16120*/  BSYNC B0 ;  /* 0x0000000000007941 */ /* 0x000fea0003800000 */
.L_x_1394:
[----:B-----5:R1:W-:Y:S02]  /*16130*/  STS.128 [R247+0x7000], R36 ;  /* 0x00700024f7007388 */ /* 0x0203e40000000c00 */
.L_x_1381:
[----:B------:R-:W-:Y:S05]  /*16140*/  BSYNC B2 ;  /* 0x0000000000027941 */ /* 0x000fea0003800000 */
.L_x_1380:
[----:B-1-3--:R-:W-:-:S04]  /*16150*/  IADD3 R31, R176, 0x30, RZ ;  /* 0x00000030b01f7810 */ /* 0x00afc80007ffe0ff */
[----:B------:R-:W-:-:S04]  /*16160*/  ISETP.GE.AND P0, PT, R31, R12, PT ;  /* 0x0000000c1f00720c */ /* 0x000fc80003f06270 */
[----:B------:R-:W-:-:S13]  /*16170*/  ISETP.LT.OR P0, PT, R148, -0x187, P0 ;  /* 0xfffffe799400780c */ /* 0x000fda0000701670 */
[----:B------:R-:W-:Y:S05]  /*16180*/  @P0 BRA `(.L_x_1333) ;  /* 0x000020d000000947 */ /* 0x000fea0003800000 */
[----:B-----5:R-:W-:Y:S01]  /*16190*/  ISETP.GE.AND P0, PT, R14, R2, PT ;  /* 0x000000020e00720c */ /* 0x020fe20003f06270 */
        /* <DEDUP_REMOVED lines=89> */
.L_x_1399:
[----:B------:R-:W-:Y:S05]  /*16730*/  BSYNC B0 ;  /* 0x0000000000007941 */ /* 0x000fea0003800000 */
.L_x_1398:
[----:B-----5:R1:W-:Y:S02]  /*16740*/  STS.128 [R247+0x1800], R16 ;  /* 0x00180010f7007388 */ /* 0x0203e40000000c00 */
.L_x_1397:
[----:B------:R-:W-:Y:S05]  /*16750*/  BSYNC B1 ;  /* 0x0000000000017941 */ /* 0x000fea0003800000 */
.L_x_1396:
        /* <DEDUP_REMOVED lines=91> */
.L_x_1403:
[----:B------:R-:W-:Y:S05]  /*16d10*/  BSYNC B0 ;  /* 0x0000000000007941 */ /* 0x000fea0003800000 */
.L_x_1402:
[----:B-----5:R1:W-:Y:S02]  /*16d20*/  STS.128 [R247+0x3800], R16 ;  /* 0x00380010f7007388 */ /* 0x0203e40000000c00 */
.L_x_1401:
[----:B------:R-:W-:Y:S05]  /*16d30*/  BSYNC B1 ;  /* 0x0000000000017941 */ /* 0x000fea0003800000 */
.L_x_1400:
        /* <DEDUP_REMOVED lines=91> */
.L_x_1407:
[----:B------:R-:W-:Y:S05]  /*172f0*/  BSYNC B0 ;  /* 0x0000000000007941 */ /* 0x000fea0003800000 */
.L_x_1406:
[----:B-----5:R1:W-:Y:S02]  /*17300*/  STS.128 [R247+0x5800], R16 ;  /* 0x00580010f7007388 */ /* 0x0203e40000000c00 */
.L_x_1405:
[----:B------:R-:W-:Y:S05]  /*17310*/  BSYNC B1 ;  /* 0x0000000000017941 */ /* 0x000fea0003800000 */
.L_x_1404:
        /* <DEDUP_REMOVED lines=92> */
.L_x_1409:
[----:B------:R-:W-:Y:S05]  /*178e0*/  BSYNC B0 ;  /* 0x0000000000007941 */ /* 0x000fea0003800000 */
.L_x_1408:
[----:B-----5:R1:W-:Y:S01]  /*178f0*/  STS.128 [R247+0x7800], R12 ;  /* 0x0078000cf7007388 */ /* 0x0203e20000000c00 */
[----:B------:R-:W-:Y:S05]  /*17900*/  BRA `(.L_x_1333) ;  /* 0x0000095000007947 */ /* 0x000fea0003800000 */
.L_x_1283:
        /* <DEDUP_REMOVED lines=37> */
.L_x_1411:
[----:B------:R-:W-:Y:S05]  /*17b60*/  BSYNC B0 ;  /* 0x0000000000007941 */ /* 0x000fea0003800000 */
.L_x_1410:
        /* <DEDUP_REMOVED lines=36> */
.L_x_1413:
[----:B------:R-:W-:Y:S05]  /*17db0*/  BSYNC B0 ;  /* 0x0000000000007941 */ /* 0x000fea0003800000 */
.L_x_1412:
        /* <DEDUP_REMOVED lines=36> */
.L_x_1415:
[----:B------:R-:W-:Y:S05]  /*18000*/  BSYNC B0 ;  /* 0x0000000000007941 */ /* 0x000fea0003800000 */
.L_x_1414:
        /* <DEDUP_REMOVED lines=37> */
.L_x_1333:
[----:B------:R-:W-:Y:S05]  /*18260*/  BSYNC B3 ;  /* 0x0000000000037941 */ /* 0x000fea0003800000 */
.L_x_1282:
[----:B------:R-:W-:Y:S01]  /*18270*/  IADD3 R250, R165, -0x1, RZ ;  /* 0xffffffffa5fa7810 */ /* 0x000fe20007ffe0ff */
[----:B------:R-:W-:Y:S01]  /*18280*/  BSSY B0, `(.L_x_1416) ;  /* 0x0000025000007945 */ /* 0x000fe20003800000 */
[----:B------:R-:W-:-:S03]  /*18290*/  LOP3.LUT R251, R167, 0xff, RZ, 0xc0, !PT ;  /* 0x000000ffa7fb7812 */ /* 0x000fc600078ec0ff */
[----:B-12---:R-:W-:-:S04]  /*182a0*/  IMAD.SHL.U32 R3, R250, 0x40, RZ ;  /* 0x00000040fa037824 */ /* 0x006fc800078e00ff */
[----:B------:R-:W-:-:S05]  /*182b0*/  IMAD.IADD R0, R64, 0x1, -R3 ;  /* 0x0000000140007824 */ /* 0x000fca00078e0a03 */
[----:B------:R-:W-:-:S13]  /*182c0*/  ISETP.GE.AND P0, PT, R176, R0, PT ;  /* 0x00000000b000720c */ /* 0x000fda0003f06270 */
[----:B------:R-:W-:Y:S05]  /*182d0*/  @P0 BRA `(.L_x_1417) ;  /* 0x000001f000000947 */ /* 0x000fea0003800000 */
[C---:B-----5:R-:W-:Y:S02]  /*182e0*/  LOP3.LUT R2, R251.reuse, 0x1, RZ, 0xc0, !PT ;  /* 0x00000001fb027812 */ /* 0x060fe400078ec0ff */
[----:B------:R-:W-:Y:S02]  /*182f0*/  R2P PR, R251, 0xe ;  /* 0x0000000efb007804 */ /* 0x000fe40000000000 */
[----:B------:R-:W-:-:S11]  /*18300*/  ISETP.NE.U32.AND P0, PT, R2, 0x1, PT ;  /* 0x000000010200780c */ /* 0x000fd60003f05070 */
[----:B------:R-:W-:Y:S01]  /*18310*/  @P1 IMAD.MOV.U32 R8, RZ, RZ, R240 ;  /* 0x000000ffff081224 */ /* 0x000fe200078e00f0 */
[-C--:B------:R-:W-:Y:S01]  /*18320*/  @P2 MOV R6, R240.reuse ;  /* 0x000000f000062202 */ /* 0x080fe20000000f00 */
[--C-:B------:R-:W-:Y:S01]  /*18330*/  @!P0 IMAD.MOV.U32 R5, RZ, RZ, R239.reuse ;  /* 0x000000ffff058224 */ /* 0x100fe200078e00ef */
[-C--:B------:R-:W-:Y:S01]  /*18340*/  @!P0 MOV R4, R240.reuse ;  /* 0x000000f000048202 */ /* 0x080fe20000000f00 */
[--C-:B------:R-:W-:Y:S02]  /*18350*/  @P1 IMAD.MOV.U32 R9, RZ, RZ, R239.reuse ;  /* 0x000000ffff091224 */ /* 0x100fe400078e00ef */
[--C-:B------:R-:W-:Y:S02]  /*18360*/  @P2 IMAD.MOV.U32 R7, RZ, RZ, R239.reuse ;  /* 0x000000ffff072224 */ /* 0x100fe400078e00ef */
        /* <DEDUP_REMOVED lines=14> */
[----:B------:R2:W-:Y:S01]  /*18450*/  @!P2 STS.128 [R247+0xc000], RZ ;  /* 0x00c000fff700a388 */ /* 0x0005e20000000c00 */
[----:B-1----:R-:W-:Y:S01]  /*18460*/  @P3 MOV R4, R240 ;  /* 0x000000f000043202 */ /* 0x002fe20000000f00 */
[----:B------:R-:W-:-:S05]  /*18470*/  @P3 IMAD.MOV.U32 R5, RZ, RZ, R239 ;  /* 0x000000ffff053224 */ /* 0x000fca00078e00ef */
[----:B------:R-:W-:Y:S01]  /*18480*/  @!PT LDS RZ, [RZ] ;  /* 0x00000000fffff984 */ /* 0x000fe20000000800 */
[----:B------:R-:W-:Y:S01]  /*18490*/  @!PT LDS RZ, [RZ] ;  /* 0x00000000fffff984 */ /* 0x000fe20000000800 */
[----:B------:R-:W-:Y:S01]  /*184a0*/  @!PT LDS RZ, [RZ] ;  /* 0x00000000fffff984 */ /* 0x000fe20000000800 */
[----:B------:R2:W-:Y:S04]  /*184b0*/  @P3 LDGSTS.E.BYPASS.LTC128B.128 [R247+0xe000], [R4.64+0x180] ;  /* 0x0e00018004f73fae */ /* 0x0005e8000b901d46 */
[----:B------:R2:W-:Y:S02]  /*184c0*/  @!P3 STS.128 [R247+0xe000], RZ ;  /* 0x00e000fff700b388 */ /* 0x0005e40000000c00 */
.L_x_1417:
[----:B------:R-:W-:Y:S05]  /*184d0*/  BSYNC B0 ;  /* 0x0000000000007941 */ /* 0x000fea0003800000 */
.L_x_1416:
[----:B------:R-:W-:Y:S01]  /*184e0*/  ISETP.GE.AND P0, PT, R25, R0, PT ;  /* 0x000000001900720c */ /* 0x000fe20003f06270 */
[----:B------:R-:W-:-:S12]  /*184f0*/  BSSY B0, `(.L_x_1418) ;  /* 0x0000025000007945 */ /* 0x000fd80003800000 */
[----:B------:R-:W-:Y:S05]  /*18500*/  @P0 BRA `(.L_x_1419) ;  /* 0x0000023000000947 */ /* 0x000fea0003800000 */
[C---:B-----5:R-:W-:Y:S02]  /*18510*/  LOP3.LUT R2, R251.reuse, 0x1, RZ, 0xc0, !PT ;  /* 0x00000001fb027812 */ /* 0x060fe400078ec0ff */
[C---:B------:R-:W-:Y:S02]  /*18520*/  LOP3.LUT P4, RZ, R251.reuse, 0x2, RZ, 0xc0, !PT ;  /* 0x00000002fbff7812 */ /* 0x040fe4000788c0ff */
[----:B------:R-:W-:Y:S02]  /*18530*/  ISETP.NE.U32.AND P5, PT, R2, 0x1, PT ;  /* 0x000000010200780c */ /* 0x000fe40003fa5070 */
[C---:B------:R-:W-:Y:S02]  /*18540*/  LOP3.LUT P3, RZ, R251.reuse, 0x4, RZ, 0xc0, !PT ;  /* 0x00000004fbff7812 */ /* 0x040fe4000786c0ff */
[----:B------:R-:W-:Y:S02]  /*18550*/  LOP3.LUT P1, RZ, R251, 0x8, RZ, 0xc0, !PT ;  /* 0x00000008fbff7812 */ /* 0x000fe4000782c0ff */
[----:B--2---:R-:W-:-:S05]  /*18560*/  IADD3 R7, P2, R237, R172, RZ ;  /* 0x000000aced077210 */ /* 0x004fca0007f5e0ff */
[----:B------:R-:W-:Y:S01]  /*18570*/  IMAD.X R5, R238, 0x1, R175, P2 ;  /* 0x00000001ee057824 */ /* 0x000fe200010e06af */
[----:B------:R-:W-:Y:S02]  /*18580*/  @P4 LEA R10, P6, R7, R178, 0x1 ;  /* 0x000000b2070a4211 */ /* 0x000fe400078c08ff */
[----:B------:R-:W-:Y:S02]  /*18590*/  @!P5 LEA R12, P0, R237, R240, 0x1 ;  /* 0x000000f0ed0cd211 */ /* 0x000fe400078008ff */
[-C--:B------:R-:W-:Y:S02]  /*185a0*/  @P3 LEA R8, P2, R7, R178.reuse, 0x1 ;  /* 0x000000b207083211 */ /* 0x080fe400078408ff */
        /* <DEDUP_REMOVED lines=25> */
.L_x_1419:
[----:B------:R-:W-:Y:S05]  /*18740*/  BSYNC B0 ;  /* 0x0000000000007941 */ /* 0x000fea0003800000 */
.L_x_1418:
[----:B------:R-:W-:Y:S01]  /*18750*/  ISETP.GE.AND P0, PT, R33, R0, PT ;  /* 0x000000002100720c */ /* 0x000fe20003f06270 */
[----:B------:R-:W-:-:S12]  /*18760*/  BSSY B0, `(.L_x_1420) ;  /* 0x0000027000007945 */ /* 0x000fd80003800000 */
[----:B------:R-:W-:Y:S05]  /*18770*/  @P0 BRA `(.L_x_1421) ;  /* 0x0000025000000947 */ /* 0x000fea0003800000 */
[C---:B-----5:R-:W-:Y:S02]  /*18780*/  LOP3.LUT R2, R251.reuse, 0x1, RZ, 0xc0, !PT ;  /* 0x00000001fb027812 */ /* 0x060fe400078ec0ff */
[C---:B------:R-:W-:Y:S02]  /*18790*/  LOP3.LUT P4, RZ, R251.reuse, 0x2, RZ, 0xc0, !PT ;  /* 0x00000002fbff7812 */ /* 0x040fe4000788c0ff */
[----:B------:R-:W-:Y:S01]  /*187a0*/  ISETP.NE.U32.AND P5, PT, R2, 0x1, PT ;  /* 0x000000010200780c */ /* 0x000fe20003fa5070 */
[C---:B------:R-:W-:Y:S01]  /*187b0*/  IMAD.SHL.U32 R2, R60.reuse, 0x20, RZ ;  /* 0x000000203c027824 */ /* 0x040fe200078e00ff */
[C---:B------:R-:W-:Y:S02]  /*187c0*/  LOP3.LUT P3, RZ, R251.reuse, 0x4, RZ, 0xc0, !PT ;  /* 0x00000004fbff7812 */ /* 0x040fe4000786c0ff */
[----:B------:R-:W-:Y:S02]  /*187d0*/  LOP3.LUT P1, RZ, R251, 0x8, RZ, 0xc0, !PT ;  /* 0x00000008fbff7812 */ /* 0x000fe4000782c0ff */
[----:B-12---:R-:W-:-:S02]  /*187e0*/  SHF.L.U64.HI R4, R60, 0x5, R61 ;  /* 0x000000053c047819 */ /* 0x006fc4000001023d */
[----:B------:R-:W-:-:S04]  /*187f0*/  LEA R5, P0, R60, R172, 0x5 ;  /* 0x000000ac3c057211 */ /* 0x000fc800078028ff */
        /* <DEDUP_REMOVED lines=29> */
.L_x_1421:
[----:B------:R-:W-:Y:S05]  /*189d0*/  BSYNC B0 ;  /* 0x0000000000007941 */ /* 0x000fea0003800000 */
.L_x_1420:
[----:B------:R-:W-:Y:S01]  /*189e0*/  ISETP.GE.AND P0, PT, R31, R0, PT ;  /* 0x000000001f00720c */ /* 0x000fe20003f06270 */
[----:B------:R-:W-:-:S12]  /*189f0*/  BSSY B0, `(.L_x_1422) ;  /* 0x000002a000007945 */ /* 0x000fd80003800000 */
[----:B------:R-:W-:Y:S05]  /*18a00*/  @P0 BRA `(.L_x_1423) ;  /* 0x0000028000000947 */ /* 0x000fea0003800000 */
[C---:B-----5:R-:W-:Y:S01]  /*18a10*/  LOP3.LUT R2, R251.reuse, 0x1, RZ, 0xc0, !PT ;  /* 0x00000001fb027812 */ /* 0x060fe200078ec0ff */
[----:B------:R-:W-:Y:S01]  /*18a20*/  IMAD.MOV.U32 R174, RZ, RZ, R172 ;  /* 0x000000ffffae7224 */ /* 0x000fe200078e00ac */
[----:B------:R-:W-:Y:S02]  /*18a30*/  LOP3.LUT P4, RZ, R251, 0x2, RZ, 0xc0, !PT ;  /* 0x00000002fbff7812 */ /* 0x000fe4000788c0ff */
[----:B------:R-:W-:Y:S01]  /*18a40*/  ISETP.NE.U32.AND P5, PT, R2, 0x1, PT ;  /* 0x000000010200780c */ /* 0x000fe20003fa5070 */
[----:B------:R-:W-:Y:S01]  /*18a50*/  IMAD R2, R61, 0x30, RZ ;  /* 0x000000303d027824 */ /* 0x000fe200078e02ff */
[C---:B------:R-:W-:Y:S01]  /*18a60*/  LOP3.LUT P3, RZ, R251.reuse, 0x4, RZ, 0xc0, !PT ;  /* 0x00000004fbff7812 */ /* 0x040fe2000786c0ff */
[----:B------:R-:W-:Y:S01]  /*18a70*/  IMAD.WIDE.U32 R174, R60, 0x30, R174 ;  /* 0x000000303cae7825 */ /* 0x000fe200078e00ae */
[----:B------:R-:W-:-:S07]  /*18a80*/  LOP3.LUT P1, RZ, R251, 0x8, RZ, 0xc0, !PT ;  /* 0x00000008fbff7812 */ /* 0x000fce000782c0ff */
[CC--:B-1----:R-:W-:Y:S02]  /*18a90*/  @P4 LEA R10, P6, R174.reuse, R178.reuse, 0x1 ;  /* 0x000000b2ae0a4211 */ /* 0x0c2fe400078c08ff */
[----:B--2---:R-:W-:Y:S02]  /*18aa0*/  @!P5 IMAD.MOV.U32 R4, RZ, RZ, R240 ;  /* 0x000000ffff04d224 */ /* 0x004fe400078e00f0 */
[----:B------:R-:W-:Y:S01]  /*18ab0*/  @!P5 IMAD.MOV.U32 R5, RZ, RZ, R239 ;  /* 0x000000ffff05d224 */ /* 0x000fe200078e00ef */
[-C--:B------:R-:W-:Y:S01]  /*18ac0*/  @P3 LEA R8, P2, R174, R178.reuse, 0x1 ;  /* 0x000000b2ae083211 */ /* 0x080fe200078408ff */
[----:B------:R-:W-:Y:S02]  /*18ad0*/  @!P5 IMAD R61, R61, 0x60, RZ ;  /* 0x000000603d3dd824 */ /* 0x000fe400078e02ff */
[----:B------:R-:W-:Y:S01]  /*18ae0*/  @!P5 IMAD.WIDE.U32 R6, R60, 0x60, R4 ;  /* 0x000000603c06d825 */ /* 0x000fe200078e0004 */
[----:B------:R-:W-:-:S03]  /*18af0*/  @P1 LEA R4, P0, R174, R178, 0x1 ;  /* 0x000000b2ae041211 */ /* 0x000fc600078008ff */
[----:B------:R-:W-:Y:S02]  /*18b00*/  IMAD.IADD R5, R175, 0x1, R2 ;  /* 0x00000001af057824 */ /* 0x000fe400078e0202 */
[----:B------:R-:W-:-:S03]  /*18b10*/  @!P5 IMAD.IADD R7, R61, 0x1, R7 ;  /* 0x000000013d07d824 */ /* 0x000fc600078e0207 */
[CCC-:B------:R-:W-:Y:S02]  /*18b20*/  @P4 LEA.HI.X R11, R174.reuse, R179.reuse, R5.reuse, 0x1, P6 ;  /* 0x000000b3ae0b4211 */ /* 0x1c0fe400030f0c05 */
[CCC-:B------:R-:W-:Y:S01]  /*18b30*/  @P3 LEA.HI.X R9, R174.reuse, R179.reuse, R5.reuse, 0x1, P2 ;  /* 0x000000b3ae093211 */ /* 0x1c0fe200010f0c05 */
[----:B------:R-:W-:Y:S01]  /*18b40*/  @!PT LDS RZ, [RZ] ;  /* 0x00000000fffff984 */ /* 0x000fe20000000800 */
[----:B------:R-:W-:Y:S01]  /*18b50*/  @!PT LDS RZ, [RZ] ;  /* 0x00000000fffff984 */ /* 0x000fe20000000800 */
[----:B------:R-:W-:Y:S01]  /*18b60*/  @!PT LDS RZ, [RZ] ;  /* 0x00000000fffff984 */ /* 0x000fe20000000800 */
[----:B------:R1:W-:Y:S01]  /*18b70*/  @!P5 LDGSTS.E.BYPASS.LTC128B.128 [R247+0x9800], [R6.64] ;  /* 0x0980000006f7dfae */ /* 0x0003e2000b901d46 */
[----:B------:R-:W-:-:S03]  /*18b80*/  @P1 LEA.HI.X R5, R174, R179, R5, 0x1, P0 ;  /* 0x000000b3ae051211 */ /* 0x000fc600000f0c05 */
        /* <DEDUP_REMOVED lines=16> */
.L_x_1423:
[----:B------:R-:W-:Y:S05]  /*18c90*/  BSYNC B0 ;  /* 0x0000000000007941 */ /* 0x000fea0003800000 */
.L_x_1422:
[----:B------:R-:W0:Y:S04]  /*18ca0*/  LDGDEPBAR ;  /* 0x00000000000079af */ /* 0x000e280000000000 */
[----:B-----5:R1:W5:Y:S01]  /*18cb0*/  LD.E R2, [R20.64+0x188] ;  /* 0x0001880614027980 */ /* 0x020362000c101900 */
[----:B------:R-:W-:Y:S01]  /*18cc0*/  ISETP.GE.AND P0, PT, R176, R0, PT ;  /* 0x00000000b000720c */ /* 0x000fe20003f06270 */
[----:B------:R-:W-:Y:S01]  /*18cd0*/  IMAD.SHL.U32 R22, R148, 0x2, RZ ;  /* 0x0000000294167824 */ /* 0x000fe200078e00ff */
[----:B-12---:R-:W-:Y:S01]  /*18ce0*/  SHF.R.S32.HI R5, RZ, 0x1f, R168 ;  /* 0x0000001fff057819 */ /* 0x006fe200000114a8 */
        /* <DEDUP_REMOVED lines=38> */
.L_x_1425:
[----:B------:R-:W-:Y:S05]  /*18f50*/  BSYNC B0 ;  /* 0x0000000000007941 */ /* 0x000fea0003800000 */
.L_x_1424:
[----:B------:R-:W-:Y:S01]  /*18f60*/  ISETP.GE.AND P0, PT, R25, R0, PT ;  /* 0x000000001900720c */ /* 0x000fe20003f06270 */
[----:B------:R-:W-:-:S12]  /*18f70*/  BSSY B0, `(.L_x_1426) ;  /* 0x0000027000007945 */ /* 0x000fd80003800000 */
[----:B------:R1:W-:Y:S04]  /*18f80*/  @P0 STS.128 [R247+0x10800], RZ ;  /* 0x010800fff7000388 */ /* 0x0003e80000000c00 */
[----:B------:R1:W-:Y:S04]  /*18f90*/  @P0 STS.128 [R247+0x12800], RZ ;  /* 0x012800fff7000388 */ /* 0x0003e80000000c00 */
[----:B------:R1:W-:Y:S04]  /*18fa0*/  @P0 STS.128 [R247+0x14800], RZ ;  /* 0x014800fff7000388 */ /* 0x0003e80000000c00 */
[----:B------:R1:W-:Y:S01]  /*18fb0*/  @P0 STS.128 [R247+0x16800], RZ ;  /* 0x016800fff7000388 */ /* 0x0003e20000000c00 */
[----:B------:R-:W-:Y:S05]  /*18fc0*/  @P0 BRA `(.L_x_1427) ;  /* 0x0000021000000947 */ /* 0x000fea0003800000 */
[C---:B--2---:R-:W-:Y:S02]  /*18fd0*/  LOP3.LUT R4, R251.reuse, 0x1, RZ, 0xc0, !PT ;  /* 0x00000001fb047812 */ /* 0x044fe400078ec0ff */
[----:B------:R-:W-:-:S02]  /*18fe0*/  LOP3.LUT P5, RZ, R251, 0x2, RZ, 0xc0, !PT ;  /* 0x00000002fbff7812 */ /* 0x000fc400078ac0ff */
[----:B------:R-:W-:Y:S02]  /*18ff0*/  ISETP.NE.U32.AND P6, PT, R4, 0x1, PT ;  /* 0x000000010400780c */ /* 0x000fe40003fc5070 */
[C---:B------:R-:W-:Y:S02]  /*19000*/  LOP3.LUT P3, RZ, R251.reuse, 0x4, RZ, 0xc0, !PT ;  /* 0x00000004fbff7812 */ /* 0x040fe4000786c0ff */
[----:B------:R-:W-:-:S07]  /*19010*/  LOP3.LUT P1, RZ, R251, 0x8, RZ, 0xc0, !PT ;  /* 0x00000008fbff7812 */ /* 0x000fce000782c0ff */
        /* <DEDUP_REMOVED lines=28> */
.L_x_1427:
[----:B------:R-:W-:Y:S05]  /*191e0*/  BSYNC B0 ;  /* 0x0000000000007941 */ /* 0x000fea0003800000 */
.L_x_1426:
        /* <DEDUP_REMOVED lines=9> */
[----:B------:R-:W-:Y:S01]  /*19280*/  ISETP.NE.U32.AND P6, PT, R4, 0x1, PT ;  /* 0x000000010400780c */ /* 0x000fe20003fc5070 */
[C---:B------:R-:W-:Y:S01]  /*19290*/  IMAD.SHL.U32 R4, R62.reuse, 0x20, RZ ;  /* 0x000000203e047824 */ /* 0x040fe200078e00ff */
[C---:B------:R-:W-:Y:S02]  /*192a0*/  LOP3.LUT P3, RZ, R251.reuse, 0x4, RZ, 0xc0, !PT ;  /* 0x00000004fbff7812 */ /* 0x040fe4000786c0ff */
[----:B------:R-:W-:Y:S02]  /*192b0*/  LOP3.LUT P1, RZ, R251, 0x8, RZ, 0xc0, !PT ;  /* 0x00000008fbff7812 */ /* 0x000fe4000782c0ff */
[----:B------:R-:W-:-:S05]  /*192c0*/  SHF.L.U64.HI R5, R62, 0x5, R63 ;  /* 0x000000053e057819 */ /* 0x000fca000001023f */
        /* <DEDUP_REMOVED lines=28> */
.L_x_1429:
[----:B------:R-:W-:Y:S05]  /*19490*/  BSYNC B0 ;  /* 0x0000000000007941 */ /* 0x000fea0003800000 */
.L_x_1428:
        /* <DEDUP_REMOVED lines=10> */
[-C--:B--2---:R-:W-:Y:S01]  /*19540*/  @P2 MOV R4, R188.reuse ;  /* 0x000000bc00042202 */ /* 0x084fe20000000f00 */
[----:B------:R-:W-:Y:S01]  /*19550*/  @P2 IMAD.MOV.U32 R5, RZ, RZ, R189 ;  /* 0x000000ffff052224 */ /* 0x000fe200078e00bd */
[----:B------:R-:W-:Y:S01]  /*19560*/  @P1 MOV R6, R188 ;  /* 0x000000bc00061202 */ /* 0x000fe20000000f00 */
[----:B------:R-:W-:Y:S01]  /*19570*/  @P3 IMAD R0, R63, 0x60, RZ ;  /* 0x000000603f003824 */ /* 0x000fe200078e02ff */
[----:B------:R-:W-:Y:S01]  /*19580*/  @P1 MOV R7, R189 ;  /* 0x000000bd00071202 */ /* 0x000fe20000000f00 */
[----:B------:R-:W-:-:S04]  /*19590*/  @P2 IMAD.WIDE.U32 R8, R62, 0x60, R4 ;  /* 0x000000603e082825 */ /* 0x000fc800078e0004 */
[C---:B------:R-:W-:Y:S02]  /*195a0*/  @P1 IMAD R5, R63.reuse, 0x60, RZ ;  /* 0x000000603f051824 */ /* 0x040fe400078e02ff */
[----:B------:R-:W-:Y:S02]  /*195b0*/  @P2 IMAD R4, R63, 0x60, RZ ;  /* 0x000000603f042824 */ /* 0x000fe400078e02ff */
[----:B------:R-:W-:-:S03]  /*195c0*/  @!P0 IMAD.WIDE.U32 R12, R62, 0x60, R188 ;  /* 0x000000603e0c8825 */ /* 0x000fc600078e00bc */
[----:B------:R-:W-:Y:S01]  /*195d0*/  @P2 IADD3 R9, R4, R9, RZ ;  /* 0x0000000904092210 */ /* 0x000fe20007ffe0ff */
[----:B------:R-:W-:Y:S02]  /*195e0*/  @!P0 IMAD R63, R63, 0x60, RZ ;  /* 0x000000603f3f8824 */ /* 0x000fe400078e02ff */
[----:B------:R-:W-:-:S03]  /*195f0*/  @P1 IMAD.WIDE.U32 R10, R62, 0x60, R6 ;  /* 0x000000603e0a1825 */ /* 0x000fc600078e0006 */
[----:B------:R-:W-:Y:S01]  /*19600*/  @!P0 IADD3 R13, R63, R13, RZ ;  /* 0x0000000d3f0d8210 */ /* 0x000fe20007ffe0ff */
[----:B------:R-:W-:Y:S01]  /*19610*/  @P3 IMAD.WIDE.U32 R6, R62, 0x60, R188 ;  /* 0x000000603e063825 */ /* 0x000fe200078e00bc */
[----:B------:R-:W-:Y:S02]  /*19620*/  @P1 IADD3 R5, R5, R11, RZ ;  /* 0x0000000b05051210 */ /* 0x000fe40007ffe0ff */
[----:B------:R-:W-:Y:S01]  /*19630*/  @P1 MOV R4, R10 ;  /* 0x0000000a00041202 */ /* 0x000fe20000000f00 */
[----:B------:R-:W-:Y:S01]  /*19640*/  @!PT LDS RZ, [RZ] ;  /* 0x00000000fffff984 */ /* 0x000fe20000000800 */
[----:B------:R-:W-:Y:S01]  /*19650*/  @!PT LDS RZ, [RZ] ;  /* 0x00000000fffff984 */ /* 0x000fe20000000800 */
[----:B------:R-:W-:Y:S01]  /*19660*/  @!PT LDS RZ, [RZ] ;  /* 0x00000000fffff984 */ /* 0x000fe20000000800 */
[----:B------:R2:W-:Y:S01]  /*19670*/  @!P0 LDGSTS.E.BYPASS.LTC128B.128 [R247+0x11800], [R12.64] ;  /* 0x118000000cf78fae */ /* 0x0005e2000b901d46 */
[----:B------:R-:W-:-:S03]  /*19680*/  @P3 IMAD.IADD R7, R0, 0x1, R7 ;  /* 0x0000000100073824 */ /* 0x000fc600078e0207 */
        /* <DEDUP_REMOVED lines=16> */
.L_x_1431:
[----:B------:R-:W-:Y:S05]  /*19790*/  BSYNC B0 ;  /* 0x0000000000007941 */ /* 0x000fea0003800000 */
.L_x_1430:
[----:B------:R-:W-:Y:S01]  /*197a0*/  IMAD.SHL.U32 R0, R66, 0x40, RZ ;  /* 0x0000004042007824 */ /* 0x000fe200078e00ff */
[----:B------:R-:W-:Y:S01]  /*197b0*/  LEA R230, R65, R48, 0xa ;  /* 0x0000003041e67211 */ /* 0x000fe200078e50ff */
[----:B------:R-:W-:Y:S01]  /*197c0*/  IMAD.SHL.U32 R176, R176, 0x8, RZ ;  /* 0x00000008b0b07824 */ /* 0x000fe200078e00ff */
[----:B------:R-:W-:Y:S01]  /*197d0*/  R2P PR, R66, 0x6 ;  /* 0x0000000642007804 */ /* 0x000fe20000000000 */
[----:B--2---:R-:W2:Y:S01]  /*197e0*/  LD.E R23, [R20.64+0x18c] ;  /* 0x00018c0614177980 */ /* 0x004ea2000c101900 */
[----:B------:R-:W-:-:S02]  /*197f0*/  LOP3.LUT R5, R0, 0x1c0, RZ, 0xc0, !PT ;  /* 0x000001c000057812 */ /* 0x000fc400078ec0ff */
[----:B------:R-:W-:Y:S01]  /*19800*/  SHF.L.U32 R230, R230, 0x1, RZ ;  /* 0x00000001e6e67819 */ /* 0x000fe200000006ff */
[----:B------:R-:W0:Y:S01]  /*19810*/  LDGDEPBAR ;  /* 0x00000000000079af */ /* 0x000e220000000000 */
[----:B------:R-:W-:Y:S02]  /*19820*/  LOP3.LUT R0, R5, 0x8, R176, 0xf8, !PT ;  /* 0x0000000805007812 */ /* 0x000fe400078ef8b0 */
[----:B------:R-:W-:Y:S01]  /*19830*/  SHF.R.U32.HI R5, RZ, 0x3, R5 ;  /* 0x00000003ff057819 */ /* 0x000fe20000011605 */
[----:B------:R-:W-:Y:S01]  /*19840*/  LDSM.16.M88.4 R24, [R230] ;  /* 0x00000000e618783b */ /* 0x000fe20000000200 */
[-C--:B------:R-:W-:Y:S02]  /*19850*/  LEA R228, R49, R230.reuse, 0x1 ;  /* 0x000000e631e47211 */ /* 0x080fe400078e08ff */
[----:B------:R-:W-:Y:S02]  /*19860*/  LOP3.LUT R0, R0, R5, RZ, 0x3c, !PT ;  /* 0x0000000500007212 */ /* 0x000fe400078e3cff */
[C---:B------:R-:W-:Y:S01]  /*19870*/  LEA R226, R47.reuse, R230, 0x1 ;  /* 0x000000e62fe27211 */ /* 0x040fe200078e08ff */
[----:B------:R-:W-:Y:S01]  /*19880*/  LDSM.16.M88.4 R36, [R228] ;  /* 0x00000000e424783b */ /* 0x000fe20000000200 */
[----:B------:R-:W-:Y:S01]  /*19890*/  LEA R225, R47, R228, 0x1 ;  /* 0x000000e42fe17211 */ /* 0x000fe200078e08ff */
[----:B------:R-:W-:-:S02]  /*198a0*/  IMAD R229, R67, 0x200, R0 ;  /* 0x0000020043e57824 */ /* 0x000fc400078e0200 */
[----:B------:R-:W-:Y:S02]  /*198b0*/  LDSM.16.M88.4 R72, [R226] ;  /* 0x00000000e248783b */ /* 0x000fe40000000200 */
[----:B------:R-:W-:Y:S02]  /*198c0*/  IMAD.SHL.U32 R229, R229, 0x2, RZ ;  /* 0x00000002e5e57824 */ /* 0x000fe400078e00ff */
[----:B------:R-:W-:Y:S03]  /*198d0*/  LDSM.16.M88.4 R40, [R225] ;  /* 0x00000000e128783b */ /* 0x000fe60000000200 */
[C---:B------:R-:W-:Y:S01]  /*198e0*/  IADD3 R0, R229.reuse, 0x8000, RZ ;  /* 0x00008000e5007810 */ /* 0x040fe20007ffe0ff */
[----:B------:R-:W1:Y:S01]  /*198f0*/  LDSM.16.M88.4 R12, [R229+0x8000] ;  /* 0x00800000e50c783b */ /* 0x000e620000000200 */
[----:B------:R-:W-:Y:S02]  /*19900*/  IADD3 R227, R229, 0x8020, RZ ;  /* 0x00008020e5e37810 */ /* 0x000fe40007ffe0ff */
[----:B------:R-:W-:Y:S01]  /*19910*/  @P1 IADD3 R227, R0, -0x20, RZ ;  /* 0xffffffe000e31810 */ /* 0x000fe20007ffe0ff */
[----:B------:R-:W3:Y:S01]  /*19920*/  LDSM.16.M88.4 R52, [R229+0x8800] ;  /* 0x00880000e534783b */ /* 0x000ee20000000200 */
[----:B------:R-:W-:-:S03]  /*19930*/  IMAD.MOV.U32 R0, RZ, RZ, 0x40 ;  /* 0x00000040ff007424 */ /* 0x000fc600078e00ff */
[----:B------:R-:W4:Y:S02]  /*19940*/  LDSM.16.M88.4 R80, [R229+0x9000] ;  /* 0x00900000e550783b */ /* 0x000f240000000200 */
[----:B------:R-:W-:Y:S02]  /*19950*/  SEL R0, R0, 0xffffffc0, !P2 ;  /* 0xffffffc000007807 */ /* 0x000fe40005000000 */
[----:B---3--:R-:W3:Y:S03]  /*19960*/  LDSM.16.M88.4 R28, [R229+0x9800] ;  /* 0x00980000e51c783b */ /* 0x008ee60000000200 */
[----:B------:R-:W-:Y:S01]  /*19970*/  IMAD.IADD R224, R229, 0x1, R0 ;  /* 0x00000001e5e07824 */ /* 0x000fe200078e0200 */
[----:B------:R-:W3:Y:S01]  /*19980*/  LDSM.16.M88.4 R4, [R227] ;  /* 0x00000000e304783b */ /* 0x000ee20000000200 */
[----:B------:R-:W-:-:S03]  /*19990*/  IMAD.IADD R220, R0, 0x1, R227 ;  /* 0x0000000100dc7824 */ /* 0x000fc600078e02e3 */
[----:B------:R-:W3:Y:S04]  /*199a0*/  LDSM.16.M88.4 R96, [R227+0x800] ;  /* 0x00080000e360783b */ /* 0x000ee80000000200 */
[----:B------:R-:W3:Y:S04]  /*199b0*/  LDSM.16.M88.4 R92, [R227+0x1000] ;  /* 0x00100000e35c783b */ /* 0x000ee80000000200 */
[----:B------:R-:W3:Y:S04]  /*199c0*/  LDSM.16.M88.4 R88, [R227+0x1800] ;  /* 0x00180000e358783b */ /* 0x000ee80000000200 */
[----:B------:R-:W3:Y:S04]  /*199d0*/  LDSM.16.M88.4 R8, [R224+0x8000] ;  /* 0x00800000e008783b */ /* 0x000ee80000000200 */
[----:B------:R-:W3:Y:S01]  /*199e0*/  LDSM.16.M88.4 R68, [R224+0x8800] ;  /* 0x00880000e044783b */ /* 0x000ee20000000200 */
[C---:B-1----:R-:W-:Y:S03]  /*199f0*/  HMMA.16816.F32 R16, R24.reuse, R12, RZ ;  /* 0x0000000c1810723c */ /* 0x042fe600000018ff */
[----:B------:R-:W1:Y:S04]  /*19a00*/  LDSM.16.M88.4 R60, [R224+0x9000] ;  /* 0x00900000e03c783b */ /* 0x000e680000000200 */
[----:B------:R-:W-:Y:S01]  /*19a10*/  LDSM.16.M88.4 R104, [R220+0x4800] ;  /* 0x00480000dc68783b */ /* 0x000fe20000000200 */
[C---:B------:R-:W-:Y:S03]  /*19a20*/  HMMA.16816.F32 R12, R24.reuse, R14, RZ ;  /* 0x0000000e180c723c */ /* 0x040fe600000018ff */
[----:B------:R-:W-:Y:S05]  /*19a30*/  LDSM.16.M88.4 R100, [R229+0xe800] ;  /* 0x00e80000e564783b */ /* 0x000fea0000000200 */
[C---:B------:R-:W-:Y:S08]  /*19a40*/  HMMA.16816.F32 R32, R24.reuse, R52, RZ ;  /* 0x000000341820723c */ /* 0x040ff000000018ff */
[C---:B----4-:R-:W-:Y:S08]  /*19a50*/  HMMA.16816.F32 R84, R24.reuse, R80, RZ ;  /* 0x000000501854723c */ /* 0x050ff000000018ff */
[C---:B------:R-:W-:Y:S08]  /*19a60*/  HMMA.16816.F32 R52, R24.reuse, R54, RZ ;  /* 0x000000361834723c */ /* 0x040ff000000018ff */
[C---:B------:R-:W-:Y:S08]  /*19a70*/  HMMA.16816.F32 R80, R24.reuse, R82, RZ ;  /* 0x000000521850723c */ /* 0x040ff000000018ff */
[C---:B---3--:R-:W-:Y:S08]  /*19a80*/  HMMA.16816.F32 R76, R24.reuse, R28, RZ ;  /* 0x0000001c184c723c */ /* 0x048ff000000018ff */
[----:B------:R-:W-:Y:S01]  /*19a90*/  HMMA.16816.F32 R24, R24, R30, RZ ;  /* 0x0000001e1818723c */ /* 0x000fe200000018ff */
[----:B------:R-:W3:Y:S07]  /*19aa0*/  LDSM.16.M88.4 R28, [R224+0x9800] ;  /* 0x00980000e01c783b */ /* 0x000eee0000000200 */
[C---:B------:R-:W-:Y:S08]  /*19ab0*/  HMMA.16816.F32 R16, R36.reuse, R4, R16 ;  /* 0x000000042410723c */ /* 0x040ff00000001810 */
[C---:B------:R-:W-:Y:S01]  /*19ac0*/  HMMA.16816.F32 R12, R36.reuse, R6, R12 ;  /* 0x00000006240c723c */ /* 0x040fe2000000180c */
[----:B------:R-:W4:Y:S07]  /*19ad0*/  LDSM.16.M88.4 R4, [R220] ;  /* 0x00000000dc04783b */ /* 0x000f2e0000000200 */
[C---:B------:R-:W-:Y:S08]  /*19ae0*/  HMMA.16816.F32 R32, R36.reuse, R96, R32 ;  /* 0x000000602420723c */ /* 0x040ff00000001820 */
[C---:B------:R-:W-:Y:S01]  /*19af0*/  HMMA.16816.F32 R52, R36.reuse, R98, R52 ;  /* 0x000000622434723c */ /* 0x040fe20000001834 */
[----:B------:R-:W-:Y:S07]  /*19b00*/  LDSM.16.M88.4 R96, [R225+0x4000] ;  /* 0x00400000e160783b */ /* 0x000fee0000000200 */
[C---:B------:R-:W-:Y:S08]  /*19b10*/  HMMA.16816.F32 R84, R36.reuse, R92, R84 ;  /* 0x0000005c2454723c */ /* 0x040ff00000001854 */
[C---:B------:R-:W-:Y:S01]  /*19b20*/  HMMA.16816.F32 R80, R36.reuse, R94, R80 ;  /* 0x0000005e2450723c */ /* 0x040fe20000001850 */
[----:B------:R-:W-:Y:S07]  /*19b30*/  LDSM.16.M88.4 R92, [R229+0xb800] ;  /* 0x00b80000e55c783b */ /* 0x000fee0000000200 */
[C---:B------:R-:W-:Y:S08]  /*19b40*/  HMMA.16816.F32 R76, R36.reuse, R88, R76 ;  /* 0x00000058244c723c */ /* 0x040ff0000000184c */
[----:B------:R-:W-:Y:S01]  /*19b50*/  HMMA.16816.F32 R24, R36, R90, R24 ;  /* 0x0000005a2418723c */ /* 0x000fe20000001818 */
[----:B------:R-:W3:Y:S04]  /*19b60*/  LDSM.16.M88.4 R36, [R220+0x800] ;  /* 0x00080000dc24783b */ /* 0x000ee80000000200 */
[----:B------:R-:W-:Y:S03]  /*19b70*/  LDSM.16.M88.4 R88, [R230+0x2000] ;  /* 0x00200000e658783b */ /* 0x000fe60000000200 */
[C---:B------:R-:W-:Y:S08]  /*19b80*/  HMMA.16816.F32 R16, R72.reuse, R8, R16 ;  /* 0x000000084810723c */ /* 0x040ff00000001810 */
[C---:B------:R-:W-:Y:S01]  /*19b90*/  HMMA.16816.F32 R12, R72.reuse, R10, R12 ;  /* 0x0000000a480c723c */ /* 0x040fe2000000180c */
[----:B------:R-:W4:Y:S07]  /*19ba0*/  LDSM.16.M88.4 R8, [R220+0x1000] ;  /* 0x00100000dc08783b */ /* 0x000f2e0000000200 */
[C---:B------:R-:W-:Y:S08]  /*19bb0*/  HMMA.16816.F32 R32, R72.reuse, R68, R32 ;  /* 0x000000444820723c */ /* 0x040ff00000001820 */
[C---:B------:R-:W-:Y:S01]  /*19bc0*/  HMMA.16816.F32 R52, R72.reuse, R70, R52 ;  /* 0x000000464834723c */ /* 0x040fe20000001834 */
[----:B------:R-:W-:Y:S07]  /*19bd0*/  LDSM.16.M88.4 R68, [R220+0x1800] ;  /* 0x00180000dc44783b */ /* 0x000fee0000000200 */
[C---:B-1----:R-:W-:Y:S08]  /*19be0*/  HMMA.16816.F32 R84, R72.reuse, R60, R84 ;  /* 0x0000003c4854723c */ /* 0x042ff00000001854 */
[C---:B------:R-:W-:Y:S01]  /*19bf0*/  HMMA.16816.F32 R80, R72.reuse, R62, R80 ;  /* 0x0000003e4850723c */ /* 0x040fe20000001850 */
[----:B------:R-:W-:Y:S07]  /*19c00*/  LDSM.16.M88.4 R60, [R227+0x2800] ;  /* 0x00280000e33c783b */ /* 0x000fee0000000200 */
[C---:B---3--:R-:W-:Y:S08]  /*19c10*/  HMMA.16816.F32 R76, R72.reuse, R28, R76 ;  /* 0x0000001c484c723c */ /* 0x048ff0000000184c */
[----:B------:R-:W-:Y:S01]  /*19c20*/  HMMA.16816.F32 R72, R72, R30, R24 ;  /* 0x0000001e4848723c */ /* 0x000fe20000001818 */
[----:B------:R-:W1:Y:S04]  /*19c30*/  LDSM.16.M88.4 R28, [R229+0xa000] ;  /* 0x00a00000e51c783b */ /* 0x000e680000000200 */
[----:B------:R-:W3:Y:S03]  /*19c40*/  LDSM.16.M88.4 R24, [R229+0xa800] ;  /* 0x00a80000e518783b */ /* 0x000ee60000000200 */
[C---:B----4-:R-:W-:Y:S08]  /*19c50*/  HMMA.16816.F32 R16, R40.reuse, R4, R16 ;  /* 0x000000042810723c */ /* 0x050ff00000001810 */
[C---:B------:R-:W-:Y:S01]  /*19c60*/  HMMA.16816.F32 R12, R40.reuse, R6, R12 ;  /* 0x00000006280c723c */ /* 0x040fe2000000180c */
[----:B------:R-:W4:Y:S07]  /*19c70*/  LDSM.16.M88.4 R4, [R229+0xb000] ;  /* 0x00b00000e504783b */ /* 0x000f2e0000000200 */
[C---:B------:R-:W-:Y:S08]  /*19c80*/  HMMA.16816.F32 R32, R40.reuse, R36, R32 ;  /* 0x000000242820723c */ /* 0x040ff00000001820 */
[C---:B------:R-:W-:Y:S01]  /*19c90*/  HMMA.16816.F32 R52, R40.reuse, R38, R52 ;  /* 0x000000262834723c */ /* 0x040fe20000001834 */
        /* <DEDUP_REMOVED lines=9> */
[----:B------:R-:W1:Y:S04]  /*19d30*/  LDSM.16.M88.4 R68, [R227+0x3000] ;  /* 0x00300000e344783b */ /* 0x000e680000000200 */
[----:B------:R-:W-:Y:S03]  /*19d40*/  LDSM.16.M88.4 R40, [R227+0x3800] ;  /* 0x00380000e328783b */ /* 0x000fe60000000200 */
[C---:B---3--:R-:W-:Y:S08]  /*19d50*/  HMMA.16816.F32 R32, R88.reuse, R24, R32 ;  /* 0x000000185820723c */ /* 0x048ff00000001820 */
[C---:B------:R-:W-:Y:S01]  /*19d60*/  HMMA.16816.F32 R52, R88.reuse, R26, R52 ;  /* 0x0000001a5834723c */ /* 0x040fe20000001834 */
[----:B------:R-:W-:Y:S07]  /*19d70*/  LDSM.16.M88.4 R24, [R224+0xa000] ;  /* 0x00a00000e018783b */ /* 0x000fee0000000200 */
[C---:B----4-:R-:W-:Y:S08]  /*19d80*/  HMMA.16816.F32 R84, R88.reuse, R4, R84 ;  /* 0x000000045854723c */ /* 0x050ff00000001854 */
[----:B------:R-:W-:Y:S01]  /*19d90*/  HMMA.16816.F32 R80, R88, R6, R80 ;  /* 0x000000065850723c */ /* 0x000fe20000001850 */
[----:B------:R-:W3:Y:S07]  /*19da0*/  LDSM.16.M88.4 R4, [R226+0x2000] ;  /* 0x00200000e204783b */ /* 0x000eee0000000200 */
[C---:B--2---:R-:W-:Y:S08]  /*19db0*/  HMMA.16816.F32 R16, R36.reuse, R8, R16 ;  /* 0x000000082410723c */ /* 0x044ff00000001810 */
[----:B------:R-:W-:Y:S01]  /*19dc0*/  HMMA.16816.F32 R12, R36, R10, R12 ;  /* 0x0000000a240c723c */ /* 0x000fe2000000180c */
[----:B------:R-:W2:Y:S07]  /*19dd0*/  LDSM.16.M88.4 R8, [R224+0xb000] ;  /* 0x00b00000e008783b */ /* 0x000eae0000000200 */
[C---:B------:R-:W-:Y:S08]  /*19de0*/  HMMA.16816.F32 R76, R88.reuse, R92, R76 ;  /* 0x0000005c584c723c */ /* 0x040ff0000000184c */
[----:B------:R-:W-:Y:S01]  /*19df0*/  HMMA.16816.F32 R72, R88, R94, R72 ;  /* 0x0000005e5848723c */ /* 0x000fe20000001848 */
[----:B------:R-:W-:Y:S04]  /*19e00*/  LDSM.16.M88.4 R88, [R220+0x2000] ;  /* 0x00200000dc58783b */ /* 0x000fe80000000200 */
[----:B------:R-:W-:Y:S03]  /*19e10*/  LDSM.16.M88.4 R92, [R227+0x4000] ;  /* 0x00400000e35c783b */ /* 0x000fe60000000200 */
[C---:B------:R-:W-:Y:S08]  /*19e20*/  HMMA.16816.F32 R32, R36.reuse, R60, R32 ;  /* 0x0000003c2420723c */ /* 0x040ff00000001820 */
[C---:B------:R-:W-:Y:S01]  /*19e30*/  HMMA.16816.F32 R52, R36.reuse, R62, R52 ;  /* 0x0000003e2434723c */ /* 0x040fe20000001834 */
[----:B------:R-:W4:Y:S07]  /*19e40*/  LDSM.16.M88.4 R60, [R224+0xb800] ;  /* 0x00b80000e03c783b */ /* 0x000f2e0000000200 */
[C---:B-1----:R-:W-:Y:S08]  /*19e50*/  HMMA.16816.F32 R84, R36.reuse, R68, R84 ;  /* 0x000000442454723c */ /* 0x042ff00000001854 */
[----:B------:R-:W-:Y:S01]  /*19e60*/  HMMA.16816.F32 R80, R36, R70, R80 ;  /* 0x000000462450723c */ /* 0x000fe20000001850 */
[----:B------:R-:W-:Y:S07]  /*19e70*/  LDSM.16.M88.4 R68, [R220+0x2800] ;  /* 0x00280000dc44783b */ /* 0x000fee0000000200 */
[C---:B---3--:R-:W-:Y:S08]  /*19e80*/  HMMA.16816.F32 R16, R4.reuse, R24, R16 ;  /* 0x000000180410723c */ /* 0x048ff00000001810 */
        /* <DEDUP_REMOVED lines=8> */
[----:B------:R-:W-:Y:S07]  /*19f10*/  LDSM.16.M88.4 R28, [R220+0x3800] ;  /* 0x00380000dc1c783b */ /* 0x000fee0000000200 */
[C---:B--2---:R-:W-:Y:S08]  /*19f20*/  HMMA.16816.F32 R84, R4.reuse, R8, R84 ;  /* 0x000000080454723c */ /* 0x044ff00000001854 */
[C---:B------:R-:W-:Y:S01]  /*19f30*/  HMMA.16816.F32 R80, R4.reuse, R10, R80 ;  /* 0x0000000a0450723c */ /* 0x040fe20000001850 */
[----:B------:R-:W2:Y:S07]  /*19f40*/  LDSM.16.M88.4 R8, [R229+0xc000] ;  /* 0x00c00000e508783b */ /* 0x000eae0000000200 */
[C---:B----4-:R-:W-:Y:S08]  /*19f50*/  HMMA.16816.F32 R76, R4.reuse, R60, R76 ;  /* 0x0000003c044c723c */ /* 0x050ff0000000184c */
[----:B------:R-:W-:Y:S01]  /*19f60*/  HMMA.16816.F32 R72, R4, R62, R72 ;  /* 0x0000003e0448723c */ /* 0x000fe20000001848 */
[----:B------:R-:W4:Y:S04]  /*19f70*/  LDSM.16.M88.4 R4, [R229+0xc800] ;  /* 0x00c80000e504783b */ /* 0x000f280000000200 */
[----:B------:R-:W-:Y:S03]  /*19f80*/  LDSM.16.M88.4 R60, [R229+0xd000] ;  /* 0x00d00000e53c783b */ /* 0x000fe60000000200 */
[C---:B-1----:R-:W-:Y:S08]  /*19f90*/  HMMA.16816.F32 R16, R24.reuse, R88, R16 ;  /* 0x000000581810723c */ /* 0x042ff00000001810 */
[C---:B------:R-:W-:Y:S01]  /*19fa0*/  HMMA.16816.F32 R12, R24.reuse, R90, R12 ;  /* 0x0000005a180c723c */ /* 0x040fe2000000180c */
[----:B------:R-:W-:Y:S07]  /*19fb0*/  LDSM.16.M88.4 R88, [R220+0x4000] ;  /* 0x00400000dc58783b */ /* 0x000fee0000000200 */
[C---:B------:R-:W-:Y:S08]  /*19fc0*/  HMMA.16816.F32 R32, R24.reuse, R68, R32 ;  /* 0x000000441820723c */ /* 0x040ff00000001820 */
[C---:B------:R-:W-:Y:S01]  /*19fd0*/  HMMA.16816.F32 R52, R24.reuse, R70, R52 ;  /* 0x000000461834723c */ /* 0x040fe20000001834 */
[----:B------:R-:W-:Y:S07]  /*19fe0*/  LDSM.16.M88.4 R68, [R229+0xd800] ;  /* 0x00d80000e544783b */ /* 0x000fee0000000200 */
[C---:B---3--:R-:W-:Y:S08]  /*19ff0*/  HMMA.16816.F32 R84, R24.reuse, R40, R84 ;  /* 0x000000281854723c */ /* 0x048ff00000001854 */
[----:B------:R-:W-:Y:S01]  /*1a000*/  HMMA.16816.F32 R80, R24, R42, R80 ;  /* 0x0000002a1850723c */ /* 0x000fe20000001850 */
[----:B------:R-:W1:Y:S07]  /*1a010*/  LDSM.16.M88.4 R40, [R228+0x4000] ;  /* 0x00400000e428783b */ /* 0x000e6e0000000200 */
[C---:B--2---:R-:W-:Y:S08]  /*1a020*/  HMMA.16816.F32 R16, R36.reuse, R8, R16 ;  /* 0x000000082410723c */ /* 0x044ff00000001810 */
[C---:B------:R-:W-:Y:S01]  /*1a030*/  HMMA.16816.F32 R12, R36.reuse, R10, R12 ;  /* 0x0000000a240c723c */ /* 0x040fe2000000180c */
[----:B------:R-:W-:Y:S07]  /*1a040*/  LDSM.16.M88.4 R8, [R224+0xc000] ;  /* 0x00c00000e008783b */ /* 0x000fee0000000200 */
[C---:B----4-:R-:W-:Y:S08]  /*1a050*/  HMMA.16816.F32 R32, R36.reuse, R4, R32 ;  /* 0x000000042420723c */ /* 0x050ff00000001820 */
[----:B------:R-:W-:Y:S01]  /*1a060*/  HMMA.16816.F32 R52, R36, R6, R52 ;  /* 0x000000062434723c */ /* 0x000fe20000001834 */
[----:B------:R-:W2:Y:S07]  /*1a070*/  LDSM.16.M88.4 R4, [R226+0x4000] ;  /* 0x00400000e204783b */ /* 0x000eae0000000200 */
[C---:B------:R-:W-:Y:S08]  /*1a080*/  HMMA.16816.F32 R76, R24.reuse, R28, R76 ;  /* 0x0000001c184c723c */ /* 0x040ff0000000184c */
[----:B------:R-:W-:Y:S01]  /*1a090*/  HMMA.16816.F32 R72, R24, R30, R72 ;  /* 0x0000001e1848723c */ /* 0x000fe20000001848 */
[----:B------:R-:W3:Y:S04]  /*1a0a0*/  LDSM.16.M88.4 R28, [R227+0x4800] ;  /* 0x00480000e31c783b */ /* 0x000ee80000000200 */
[----:B------:R-:W4:Y:S03]  /*1a0b0*/  LDSM.16.M88.4 R24, [R227+0x5000] ;  /* 0x00500000e318783b */ /* 0x000f260000000200 */
[C---:B-1----:R-:W-:Y:S08]  /*1a0c0*/  HMMA.16816.F32 R16, R40.reuse, R92, R16 ;  /* 0x0000005c2810723c */ /* 0x042ff00000001810 */
[----:B------:R-:W-:Y:S01]  /*1a0d0*/  HMMA.16816.F32 R12, R40, R94, R12 ;  /* 0x0000005e280c723c */ /* 0x000fe2000000180c */
[----:B------:R-:W-:Y:S07]  /*1a0e0*/  LDSM.16.M88.4 R92, [R220+0x5000] ;  /* 0x00500000dc5c783b */ /* 0x000fee0000000200 */
[C---:B------:R-:W-:Y:S08]  /*1a0f0*/  HMMA.16816.F32 R84, R36.reuse, R60, R84 ;  /* 0x0000003c2454723c */ /* 0x040ff00000001854 */
[----:B------:R-:W-:Y:S01]  /*1a100*/  HMMA.16816.F32 R80, R36, R62, R80 ;  /* 0x0000003e2450723c */ /* 0x000fe20000001850 */
[----:B------:R-:W1:Y:S07]  /*1a110*/  LDSM.16.M88.4 R60, [R227+0x5800] ;  /* 0x00580000e33c783b */ /* 0x000e6e0000000200 */
[C---:B--2---:R-:W-:Y:S08]  /*1a120*/  HMMA.16816.F32 R16, R4.reuse, R8, R16 ;  /* 0x000000080410723c */ /* 0x044ff00000001810 */
[----:B------:R-:W-:Y:S01]  /*1a130*/  HMMA.16816.F32 R12, R4, R10, R12 ;  /* 0x0000000a040c723c */ /* 0x000fe2000000180c */
[----:B------:R-:W-:Y:S07]  /*1a140*/  LDSM.16.M88.4 R8, [R224+0xd800] ;  /* 0x00d80000e008783b */ /* 0x000fee0000000200 */
[C---:B------:R-:W-:Y:S08]  /*1a150*/  HMMA.16816.F32 R76, R36.reuse, R68, R76 ;  /* 0x00000044244c723c */ /* 0x040ff0000000184c */
[----:B------:R-:W-:Y:S01]  /*1a160*/  HMMA.16816.F32 R72, R36, R70, R72 ;  /* 0x000000462448723c */ /* 0x000fe20000001848 */
[----:B------:R-:W-:Y:S04]  /*1a170*/  LDSM.16.M88.4 R68, [R230+0x6000] ;  /* 0x00600000e644783b */ /* 0x000fe80000000200 */
[----:B------:R-:W2:Y:S03]  /*1a180*/  LDSM.16.M88.4 R36, [R229+0xe000] ;  /* 0x00e00000e524783b */ /* 0x000ea60000000200 */
        /* <DEDUP_REMOVED lines=9> */
[C---:B-1----:R-:W-:Y:S08]  /*1a220*/  HMMA.16816.F32 R76, R40.reuse, R60, R76 ;  /* 0x0000003c284c723c */ /* 0x042ff0000000184c */
[----:B------:R-:W-:Y:S01]  /*1a230*/  HMMA.16816.F32 R72, R40, R62, R72 ;  /* 0x0000003e2848723c */ /* 0x000fe20000001848 */
[----:B------:R-:W-:Y:S04]  /*1a240*/  LDSM.16.M88.4 R40, [R228+0x6000] ;  /* 0x00600000e428783b */ /* 0x000fe80000000200 */
[----:B------:R-:W1:Y:S03]  /*1a250*/  LDSM.16.M88.4 R60, [R227+0x6000] ;  /* 0x00600000e33c783b */ /* 0x000e660000000200 */
[C---:B--2---:R-:W-:Y:S08]  /*1a260*/  HMMA.16816.F32 R16, R68.reuse, R36, R16 ;  /* 0x000000244410723c */ /* 0x044ff00000001810 */
[----:B------:R-:W-:Y:S01]  /*1a270*/  HMMA.16816.F32 R12, R68, R38, R12 ;  /* 0x00000026440c723c */ /* 0x000fe2000000180c */
[----:B------:R-:W-:Y:S07]  /*1a280*/  LDSM.16.M88.4 R36, [R227+0x6800] ;  /* 0x00680000e324783b */ /* 0x000fee0000000200 */
[C---:B---3--:R-:W-:Y:S08]  /*1a290*/  HMMA.16816.F32 R32, R4.reuse, R28, R32 ;  /* 0x0000001c0420723c */ /* 0x048ff00000001820 */
[C---:B------:R-:W-:Y:S01]  /*1a2a0*/  HMMA.16816.F32 R52, R4.reuse, R30, R52 ;  /* 0x0000001e0434723c */ /* 0x040fe20000001834 */
[----:B------:R-:W-:Y:S07]  /*1a2b0*/  LDSM.16.M88.4 R28, [R226+0x6000] ;  /* 0x00600000e21c783b */ /* 0x000fee0000000200 */
[C---:B----4-:R-:W-:Y:S08]  /*1a2c0*/  HMMA.16816.F32 R84, R4.reuse, R24, R84 ;  /* 0x000000180454723c */ /* 0x050ff00000001854 */
[----:B------:R-:W-:Y:S01]  /*1a2d0*/  HMMA.16816.F32 R80, R4, R26, R80 ;  /* 0x0000001a0450723c */ /* 0x000fe20000001850 */
[----:B------:R-:W2:Y:S07]  /*1a2e0*/  LDSM.16.M88.4 R24, [R224+0xe000] ;  /* 0x00e00000e018783b */ /* 0x000eae0000000200 */
[C---:B-1----:R-:W-:Y:S08]  /*1a2f0*/  HMMA.16816.F32 R16, R40.reuse, R60, R16 ;  /* 0x0000003c2810723c */ /* 0x042ff00000001810 */
[----:B------:R-:W-:Y:S01]  /*1a300*/  HMMA.16816.F32 R12, R40, R62, R12 ;  /* 0x0000003e280c723c */ /* 0x000fe2000000180c */
[----:B------:R-:W1:Y:S07]  /*1a310*/  LDSM.16.M88.4 R60, [R229+0xf000] ;  /* 0x00f00000e53c783b */ /* 0x000e6e0000000200 */
        /* <DEDUP_REMOVED lines=8> */
[C---:B--2---:R-:W-:Y:S08]  /*1a3a0*/  HMMA.16816.F32 R16, R28.reuse, R24, R16 ;  /* 0x000000181c10723c */ /* 0x044ff00000001810 */
[----:B------:R-:W-:Y:S01]  /*1a3b0*/  HMMA.16816.F32 R12, R28, R26, R12 ;  /* 0x0000001a1c0c723c */ /* 0x000fe2000000180c */
[----:B------:R-:W2:Y:S07]  /*1a3c0*/  LDSM.16.M88.4 R24, [R227+0x7000] ;  /* 0x00700000e318783b */ /* 0x000eae0000000200 */
[----:B------:R-:W-:Y:S01]  /*1a3d0*/  HMMA.16816.F32 R80, R96, R94, R80 ;  /* 0x0000005e6050723c */ /* 0x000fe20000001850 */
[----:B------:R-:W4:Y:S07]  /*1a3e0*/  LDSM.16.M88.4 R92, [R229+0xf800] ;  /* 0x00f80000e55c783b */ /* 0x000f2e0000000200 */
[----:B-1----:R-:W-:Y:S08]  /*1a3f0*/  HMMA.16816.F32 R104, R68, R60, R104 ;  /* 0x0000003c4468723c */ /* 0x002ff00000001868 */
[----:B---3--:R-:W-:Y:S08]  /*1a400*/  HMMA.16816.F32 R16, R8, R4, R16 ;  /* 0x000000040810723c */ /* 0x008ff00000001810 */
[C---:B------:R-:W-:Y:S08]  /*1a410*/  HMMA.16816.F32 R76, R96.reuse, R88, R76 ;  /* 0x00000058604c723c */ /* 0x040ff0000000184c */
[----:B------:R-:W-:Y:S01]  /*1a420*/  HMMA.16816.F32 R88, R96, R90, R72 ;  /* 0x0000005a6058723c */ /* 0x000fe20000001848 */
[----:B------:R-:W-:Y:S07]  /*1a430*/  LDSM.16.M88.4 R72, [R220+0x6800] ;  /* 0x00680000dc48783b */ /* 0x000fee0000000200 */
[----:B------:R-:W-:Y:S01]  /*1a440*/  HMMA.16816.F32 R80, R68, R62, R80 ;  /* 0x0000003e4450723c */ /* 0x000fe20000001850 */
[----:B------:R-:W-:-:S02]  /*1a450*/  FMUL.FTZ R45, R16, R23 ;  /* 0x00000017102d7220 */ /* 0x000fc40000410000 */
[----:B------:R-:W-:-:S05]  /*1a460*/  FMUL.FTZ R46, R17, R23 ;  /* 0x00000017112e7220 */ /* 0x000fca0000410000 */
[----:B--2---:R-:W-:Y:S07]  /*1a470*/  HMMA.16816.F32 R104, R40, R24, R104 ;  /* 0x000000182868723c */ /* 0x004fee0000001868 */
[-C--:B------:R-:W-:Y:S01]  /*1a480*/  FMUL.FTZ R24, R18, R23.reuse ;  /* 0x0000001712187220 */ /* 0x080fe20000410000 */
[----:B------:R-:W-:Y:S01]  /*1a490*/  HMMA.16816.F32 R12, R8, R6, R12 ;  /* 0x00000006080c723c */ /* 0x000fe2000000180c */
[-C--:B------:R-:W-:Y:S01]  /*1a4a0*/  FMUL.FTZ R25, R19, R23.reuse ;  /* 0x0000001713197220 */ /* 0x080fe20000410000 */
[----:B------:R-:W-:Y:S04]  /*1a4b0*/  LDSM.16.M88.4 R4, [R224+0xf000] ;  /* 0x00f00000e004783b */ /* 0x000fe80000000200 */
[----:B------:R-:W1:Y:S02]  /*1a4c0*/  LDSM.16.M88.4 R16, [R227+0x7800] ;  /* 0x00780000e310783b */ /* 0x000e640000000200 */
[C---:B------:R-:W-:Y:S08]  /*1a4d0*/  HMMA.16816.F32 R32, R68.reuse, R100, R32 ;  /* 0x000000644420723c */ /* 0x040ff00000001820 */
[C---:B------:R-:W-:Y:S08]  /*1a4e0*/  HMMA.16816.F32 R52, R68.reuse, R102, R52 ;  /* 0x000000664434723c */ /* 0x040ff00000001834 */
[----:B----4-:R-:W-:Y:S01]  /*1a4f0*/  HMMA.16816.F32 R88, R68, R94, R88 ;  /* 0x0000005e4458723c */ /* 0x010fe20000001858 */
[----:B------:R-:W-:-:S02]  /*1a500*/  FMUL.FTZ R50, R12, R23 ;  /* 0x000000170c327220 */ /* 0x000fc40000410000 */
[----:B------:R-:W-:-:S05]  /*1a510*/  FMUL.FTZ R51, R13, R23 ;  /* 0x000000170d337220 */ /* 0x000fca0000410000 */
[----:B------:R-:W-:Y:S08]  /*1a520*/  HMMA.16816.F32 R76, R68, R92, R76 ;  /* 0x0000005c444c723c */ /* 0x000ff0000000184c */
[----:B------:R-:W-:Y:S07]  /*1a530*/  HMMA.16816.F32 R80, R40, R26, R80 ;  /* 0x0000001a2850723c */ /* 0x000fee0000001850 */
[----:B------:R-:W-:-:S02]  /*1a540*/  FMUL.FTZ R26, R14, R23 ;  /* 0x000000170e1a7220 */ /* 0x000fc40000410000 */
[----:B------:R-:W-:Y:S02]  /*1a550*/  FMUL.FTZ R27, R15, R23 ;  /* 0x000000170f1b7220 */ /* 0x000fe40000410000 */
[----:B------:R-:W2:Y:S01]  /*1a560*/  LDSM.16.M88.4 R12, [R224+0xf800] ;  /* 0x00f80000e00c783b */ /* 0x000ea20000000200 */
[C---:B------:R-:W-:Y:S08]  /*1a570*/  HMMA.16816.F32 R32, R40.reuse, R36, R32 ;  /* 0x000000242820723c */ /* 0x040ff00000001820 */
[C---:B------:R-:W-:Y:S01]  /*1a580*/  HMMA.16816.F32 R52, R40.reuse, R38, R52 ;  /* 0x000000262834723c */ /* 0x040fe20000001834 */
[----:B------:R-:W-:Y:S07]  /*1a590*/  LDSM.16.M88.4 R36, [R220+0x7000] ;  /* 0x00700000dc24783b */ /* 0x000fee0000000200 */
[C---:B-1----:R-:W-:Y:S08]  /*1a5a0*/  HMMA.16816.F32 R88, R40.reuse, R18, R88 ;  /* 0x000000122858723c */ /* 0x042ff00000001858 */
[----:B------:R-:W-:Y:S08]  /*1a5b0*/  HMMA.16816.F32 R76, R40, R16, R76 ;  /* 0x00000010284c723c */ /* 0x000ff0000000184c */
[C---:B------:R-:W-:Y:S08]  /*1a5c0*/  HMMA.16816.F32 R104, R28.reuse, R4, R104 ;  /* 0x000000041c68723c */ /* 0x040ff00000001868 */
[----:B------:R-:W-:Y:S01]  /*1a5d0*/  HMMA.16816.F32 R80, R28, R6, R80 ;  /* 0x000000061c50723c */ /* 0x000fe20000001850 */
[----:B------:R-:W1:Y:S01]  /*1a5e0*/  LDSM.16.M88.4 R4, [R220+0x7800] ;  /* 0x00780000dc04783b */ /* 0x000e620000000200 */
[----:B------:R-:W-:-:S02]  /*1a5f0*/  LEA R65, R65, R44, 0x4 ;  /* 0x0000002c41417211 */ /* 0x000fc400078e20ff */
[----:B------:R-:W-:Y:S01]  /*1a600*/  ISETP.GE.AND P5, PT, R165, 0x2, PT ;  /* 0x00000002a500780c */ /* 0x000fe20003fa6270 */
[----:B------:R-:W3:Y:S01]  /*1a610*/  MUFU.TANH R45, R45 ;  /* 0x0000002d002d7308 */ /* 0x000ee20000002400 */
[----:B------:R-:W-:Y:S01]  /*1a620*/  ISETP.NE.U32.AND P0, PT, R248, RZ, PT ;  /* 0x000000fff800720c */ /* 0x000fe20003f05070 */
[----:B------:R-:W-:-:S04]  /*1a630*/  DEPBAR.LE SB0, 0x0 ;  /* 0x000080000000791a */ /* 0x000fc80000000000 */
[C---:B------:R-:W-:Y:S08]  /*1a640*/  HMMA.16816.F32 R32, R28.reuse, R84, R32 ;  /* 0x000000541c20723c */ /* 0x040ff00000001820 */
[C---:B------:R-:W-:Y:S08]  /*1a650*/  HMMA.16816.F32 R52, R28.reuse, R86, R52 ;  /* 0x000000561c34723c */ /* 0x040ff00000001834 */
[C---:B--2---:R-:W-:Y:S08]  /*1a660*/  HMMA.16816.F32 R88, R28.reuse, R14, R88 ;  /* 0x0000000e1c58723c */ /* 0x044ff00000001858 */
[----:B------:R-:W-:Y:S08]  /*1a670*/  HMMA.16816.F32 R76, R28, R12, R76 ;  /* 0x0000000c1c4c723c */ /* 0x000ff0000000184c */
[C---:B------:R-:W-:Y:S08]  /*1a680*/  HMMA.16816.F32 R32, R8.reuse, R72, R32 ;  /* 0x000000480820723c */ /* 0x040ff00000001820 */
[C---:B------:R-:W-:Y:S08]  /*1a690*/  HMMA.16816.F32 R52, R8.reuse, R74, R52 ;  /* 0x0000004a0834723c */ /* 0x040ff00000001834 */
[C---:B-1----:R-:W-:Y:S08]  /*1a6a0*/  HMMA.16816.F32 R88, R8.reuse, R6, R88 ;  /* 0x000000060858723c */ /* 0x042ff00000001858 */
[C---:B------:R-:W-:Y:S08]  /*1a6b0*/  HMMA.16816.F32 R104, R8.reuse, R36, R104 ;  /* 0x000000240868723c */ /* 0x040ff00000001868 */
[C---:B------:R-:W-:Y:S08]  /*1a6c0*/  HMMA.16816.F32 R80, R8.reuse, R38, R80 ;  /* 0x000000260850723c */ /* 0x040ff00000001850 */
[----:B------:R-:W-:Y:S01]  /*1a6d0*/  HMMA.16816.F32 R76, R8, R4, R76 ;  /* 0x00000004084c723c */ /* 0x000fe2000000184c */
[----:B------:R-:W-:-:S02]  /*1a6e0*/  FMUL.FTZ R16, R34, R23 ;  /* 0x0000001722107220 */ /* 0x000fc40000410000 */
[-C--:B------:R-:W-:Y:S02]  /*1a6f0*/  FMUL.FTZ R17, R35, R23.reuse ;  /* 0x0000001723117220 */ /* 0x080fe40000410000 */
[-C--:B------:R-:W-:Y:S02]  /*1a700*/  FMUL.FTZ R32, R32, R23.reuse ;  /* 0x0000001720207220 */ /* 0x080fe40000410000 */
[-C--:B------:R-:W-:Y:S02]  /*1a710*/  FMUL.FTZ R33, R33, R23.reuse ;  /* 0x0000001721217220 */ /* 0x080fe40000410000 */
[-C--:B------:R-:W-:Y:S02]  /*1a720*/  FMUL.FTZ R35, R52, R23.reuse ;  /* 0x0000001734237220 */ /* 0x080fe40000410000 */
[-C--:B------:R-:W-:Y:S02]  /*1a730*/  FMUL.FTZ R34, R53, R23.reuse ;  /* 0x0000001735227220 */ /* 0x080fe40000410000 */
[----:B------:R-:W-:-:S02]  /*1a740*/  FMUL.FTZ R12, R54, R23 ;  /* 0x00000017360c7220 */ /* 0x000fc40000410000 */
[-C--:B------:R-:W-:Y:S02]  /*1a750*/  FMUL.FTZ R36, R55, R23.reuse ;  /* 0x0000001737247220 */ /* 0x080fe40000410000 */
[-C--:B------:R-:W-:Y:S02]  /*1a760*/  FMUL.FTZ R31, R90, R23.reuse ;  /* 0x000000175a1f7220 */ /* 0x080fe40000410000 */
[-C--:B------:R-:W-:Y:S01]  /*1a770*/  FMUL.FTZ R30, R91, R23.reuse ;  /* 0x000000175b1e7220 */ /* 0x080fe20000410000 */
[----:B------:R-:W-:Y:S01]  /*1a780*/  IADD3 R7, R65, 0x1, R58 ;  /* 0x0000000141077810 */ /* 0x000fe20007ffe03a */
[-C--:B------:R-:W-:Y:S02]  /*1a790*/  FMUL.FTZ R104, R104, R23.reuse ;  /* 0x0000001768687220 */ /* 0x080fe40000410000 */
[-C--:B------:R-:W-:Y:S02]  /*1a7a0*/  FMUL.FTZ R105, R105, R23.reuse ;  /* 0x0000001769697220 */ /* 0x080fe40000410000 */
        /* <DEDUP_REMOVED lines=9> */
[-C--:B------:R-:W-:Y:S02]  /*1a840*/  FMUL.FTZ R79, R79, R23.reuse ;  /* 0x000000174f4f7220 */ /* 0x080fe40000410000 */
[-C--:B------:R-:W-:Y:S02]  /*1a850*/  FMUL.FTZ R88, R88, R23.reuse ;  /* 0x0000001758587220 */ /* 0x080fe40000410000 */
[----:B------:R-:W-:Y:S01]  /*1a860*/  FMUL.FTZ R89, R89, R23 ;  /* 0x0000001759597220 */ /* 0x000fe20000410000 */
[----:B------:R-:W1:Y:S01]  /*1a870*/  MUFU.TANH R46, R46 ;  /* 0x0000002e002e7308 */ /* 0x000e620000002400 */
[----:B------:R-:W-:-:S07]  /*1a880*/  IADD3 R7, R64, R7, -R245 ;  /* 0x0000000740077210 */ /* 0x000fce0007ffe8f5 */
[----:B------:R-:W2:Y:S01]  /*1a890*/  MUFU.TANH R24, R24 ;  /* 0x0000001800187308 */ /* 0x000ea20000002400 */
[----:B-----5:R-:W-:-:S07]  /*1a8a0*/  IADD3 R7, R2, R7, RZ ;  /* 0x0000000702077210 */ /* 0x020fce0007ffe0ff */
[----:B------:R-:W4:Y:S08]  /*1a8b0*/  MUFU.TANH R25, R25 ;  /* 0x0000001900197308 */ /* 0x000f300000002400 */
[----:B------:R-:W1:Y:S08]  /*1a8c0*/  MUFU.TANH R50, R50 ;  /* 0x0000003200327308 */ /* 0x000e700000002400 */
        /* <DEDUP_REMOVED lines=26> */
[----:B------:R-:W1:Y:S01]  /*1aa70*/  MUFU.TANH R30, R30 ;  /* 0x0000001e001e7308 */ /* 0x000e620000002400 */
[C---:B------:R-:W-:Y:S01]  /*1aa80*/  IADD3 R5, R7.reuse, 0x8, RZ ;  /* 0x0000000807057810 */ /* 0x040fe20007ffe0ff */
[----:B------:R-:W-:Y:S01]  /*1aa90*/  BSSY B1, `(.L_x_1432) ;  /* 0x00000d3000017945 */ /* 0x000fe20003800000 */
[----:B------:R-:W-:-:S02]  /*1aaa0*/  IMNMX R0, R7, R64, PT ;  /* 0x0000004007007217 */ /* 0x000fc40003800200 */
[----:B------:R-:W-:Y:S02]  /*1aab0*/  IMNMX R2, R5, R64, PT ;  /* 0x0000004005027217 */ /* 0x000fe40003800200 */
[----:B------:R-:W-:Y:S02]  /*1aac0*/  ISETP.NE.AND.EX P0, PT, R249, RZ, PT, P0 ;  /* 0x000000fff900720c */ /* 0x000fe40003f05300 */
[C---:B------:R-:W-:Y:S02]  /*1aad0*/  IADD3 R223, R227.reuse, 0x800, RZ ;  /* 0x00000800e3df7810 */ /* 0x040fe40007ffe0ff */
[C---:B------:R-:W-:Y:S02]  /*1aae0*/  IADD3 R222, R227.reuse, 0x1000, RZ ;  /* 0x00001000e3de7810 */ /* 0x040fe40007ffe0ff */
[C---:B------:R-:W-:Y:S02]  /*1aaf0*/  IADD3 R221, R227.reuse, 0x1800, RZ ;  /* 0x00001800e3dd7810 */ /* 0x040fe40007ffe0ff */
[----:B------:R-:W-:-:S02]  /*1ab00*/  IADD3 R219, R227, 0x2000, RZ ;  /* 0x00002000e3db7810 */ /* 0x000fc40007ffe0ff */
[C---:B------:R-:W-:Y:S02]  /*1ab10*/  IADD3 R218, R227.reuse, 0x2800, RZ ;  /* 0x00002800e3da7810 */ /* 0x040fe40007ffe0ff */
[C---:B------:R-:W-:Y:S02]  /*1ab20*/  IADD3 R217, R227.reuse, 0x3000, RZ ;  /* 0x00003000e3d97810 */ /* 0x040fe40007ffe0ff */
        /* <DEDUP_REMOVED lines=8> */
[----:B------:R-:W-:Y:S01]  /*1abb0*/  IADD3 R208, R227, 0x7800, RZ ;  /* 0x00007800e3d07810 */ /* 0x000fe20007ffe0ff */
[----:B------:R-:W-:Y:S06]  /*1abc0*/  BAR.SYNC.DEFER_BLOCKING 0x0 ;  /* 0x0000000000007b1d */ /* 0x000fec0000010000 */
[----:B------:R-:W-:Y:S05]  /*1abd0*/  @!P5 BRA `(.L_x_1433) ;  /* 0x00000be00000d947 */ /* 0x000fea0003800000 */
[----:B-1234-:R-:W-:Y:S01]  /*1abe0*/  BSSY B0, `(.L_x_1434) ;  /* 0x0000040000007945 */ /* 0x01efe20003800000 */
        /* <DEDUP_REMOVED lines=16> */
[----:B------:R-:W-:-:S02]  /*1acf0*/  IMAD.HI.U32 R13, R15, R13, R14 ;  /* 0x0000000d0f0d7227 */ /* 0x000fc400078e000e */
[----:B------:R-:W2:Y:S01]  /*1ad00*/  LD.E.64 R14, [R20.64+0x20] ;  /* 0x00002006140e7980 */ /* 0x000ea2000c101b00 */
[----:B------:R-:W-:-:S03]  /*1ad10*/  ISETP.GE.AND P1, PT, R11, RZ, PT ;  /* 0x000000ff0b00720c */ /* 0x000fc60003f26270 */
[----:B------:R-:W-:-:S04]  /*1ad20*/  IMAD.HI.U32 R9, R13, R4, RZ ;  /* 0x000000040d097227 */ /* 0x000fc800078e00ff */
[----:B------:R-:W-:-:S04]  /*1ad30*/  IMAD.HI.U32 R10, R13, R8, RZ ;  /* 0x000000080d0a7227 */ /* 0x000fc800078e00ff */
[-C--:B------:R-:W-:Y:S02]  /*1ad40*/  IMAD R4, R9, R5.reuse, R4 ;  /* 0x0000000509047224 */ /* 0x080fe400078e0204 */
[----:B------:R-:W-:-:S03]  /*1ad50*/  IMAD R8, R10, R5, R8 ;  /* 0x000000050a087224 */ /* 0x000fc600078e0208 */
[C---:B------:R-:W-:Y:S02]  /*1ad60*/  ISETP.GT.U32.AND P2, PT, R7.reuse, R4, PT ;  /* 0x000000040700720c */ /* 0x040fe40003f44070 */
[----:B------:R-:W-:-:S11]  /*1ad70*/  ISETP.GT.U32.AND P3, PT, R7, R8, PT ;  /* 0x000000080700720c */ /* 0x000fd60003f64070 */
[--C-:B------:R-:W-:Y:S01]  /*1ad80*/  @!P2 IMAD.IADD R4, R4, 0x1, -R7.reuse ;  /* 0x000000010404a824 */ /* 0x100fe200078e0a07 */
[----:B------:R-:W-:Y:S01]  /*1ad90*/  @!P2 IADD3 R9, R9, 0x1, RZ ;  /* 0x000000010909a810 */ /* 0x000fe20007ffe0ff */
[----:B------:R-:W-:Y:S01]  /*1ada0*/  @!P3 IMAD.IADD R8, R8, 0x1, -R7 ;  /* 0x000000010808b824 */ /* 0x000fe200078e0a07 */
[----:B------:R-:W-:Y:S02]  /*1adb0*/  @!P3 IADD3 R10, R10, 0x1, RZ ;  /* 0x000000010a0ab810 */ /* 0x000fe40007ffe0ff */
[-C--:B------:R-:W-:Y:S02]  /*1adc0*/  ISETP.GE.U32.AND P4, PT, R4, R7.reuse, PT ;  /* 0x000000070400720c */ /* 0x080fe40003f86070 */
[----:B------:R-:W-:Y:S02]  /*1add0*/  ISETP.GE.U32.AND P6, PT, R8, R7, PT ;  /* 0x000000070800720c */ /* 0x000fe40003fc6070 */
[----:B------:R-:W-:Y:S02]  /*1ade0*/  LOP3.LUT R4, R3, R6, RZ, 0x3c, !PT ;  /* 0x0000000603047212 */ /* 0x000fe400078e3cff */
[----:B------:R-:W-:-:S02]  /*1adf0*/  ISETP.NE.AND P2, PT, R6, RZ, PT ;  /* 0x000000ff0600720c */ /* 0x000fc40003f45270 */
[----:B------:R-:W-:Y:S02]  /*1ae00*/  ISETP.GE.AND P3, PT, R4, RZ, PT ;  /* 0x000000ff0400720c */ /* 0x000fe40003f66270 */
[----:B------:R-:W-:-:S03]  /*1ae10*/  LOP3.LUT R8, RZ, R6, RZ, 0x33, !PT ;  /* 0x00000006ff087212 */ /* 0x000fc600078e33ff */
[----:B------:R-:W-:Y:S02]  /*1ae20*/  @P4 IADD3 R9, R9, 0x1, RZ ;  /* 0x0000000109094810 */ /* 0x000fe40007ffe0ff */
[----:B------:R-:W-:Y:S02]  /*1ae30*/  @P6 IADD3 R10, R10, 0x1, RZ ;  /* 0x000000010a0a6810 */ /* 0x000fe40007ffe0ff */
[----:B------:R-:W-:-:S04]  /*1ae40*/  @!P1 IADD3 R9, -R9, RZ, RZ ;  /* 0x000000ff09099210 */ /* 0x000fc80007ffe1ff */
[----:B------:R-:W-:Y:S01]  /*1ae50*/  @!P3 IMAD.MOV R10, RZ, RZ, -R10 ;  /* 0x000000ffff0ab224 */ /* 0x000fe200078e0a0a */
[----:B------:R-:W-:-:S04]  /*1ae60*/  SEL R4, R8, R9, !P2 ;  /* 0x0000000908047207 */ /* 0x000fc80005000000 */
[----:B------:R-:W-:Y:S01]  /*1ae70*/  SEL R5, R8, R10, !P2 ;  /* 0x0000000a08057207 */ /* 0x000fe20005000000 */
[--C-:B------:R-:W-:Y:S01]  /*1ae80*/  IMAD.WIDE R28, R4, 0x4, R248.reuse ;  /* 0x00000004041c7825 */ /* 0x100fe200078e02f8 */
[----:B------:R-:W3:Y:S03]  /*1ae90*/  LD.E.64 R10, [R20.64+0x38] ;  /* 0x00003806140a7980 */ /* 0x000ee6000c101b00 */
[C---:B------:R-:W-:Y:S01]  /*1aea0*/  IMAD.WIDE R18, R5.reuse, 0x4, R248 ;  /* 0x0000000405127825 */ /* 0x040fe200078e02f8 */
[----:B------:R-:W4:Y:S04]  /*1aeb0*/  LD.E R7, [R28.64] ;  /* 0x000000061c077980 */ /* 0x000f28000c101900 */
[----:B------:R-:W4:Y:S01]  /*1aec0*/  LD.E R8, [R18.64] ;  /* 0x0000000612087980 */ /* 0x000f22000c101900 */
[----:B------:R-:W-:-:S04]  /*1aed0*/  IMAD.IADD R5, R5, 0x1, -R4 ;  /* 0x0000000105057824 */ /* 0x000fc800078e0a04 */
[----:B------:R-:W-:-:S05]  /*1aee0*/  IMAD R6, R6, R5, -0x40 ;  /* 0xffffffc006067424 */ /* 0x000fca00078e0205 */
[----:B------:R-:W-:Y:S01]  /*1aef0*/  SHF.R.S32.HI R5, RZ, 0x1f, R6 ;  /* 0x0000001fff057819 */ /* 0x000fe20000011406 */
[----:B---3--:R-:W-:-:S04]  /*1af00*/  IMAD R4, R11, R6, RZ ;  /* 0x000000060b047224 */ /* 0x008fc800078e02ff */
[C---:B------:R-:W-:Y:S02]  /*1af10*/  IMAD R4, R10.reuse, R5, R4 ;  /* 0x000000050a047224 */ /* 0x040fe400078e0204 */
[----:B----4-:R-:W-:Y:S02]  /*1af20*/  IMAD.IADD R7, R7, 0x1, -R8 ;  /* 0x0000000107077824 */ /* 0x010fe400078e0a08 */
[----:B------:R-:W-:-:S03]  /*1af30*/  IMAD.WIDE.U32 R8, R10, R6, RZ ;  /* 0x000000060a087225 */ /* 0x000fc600078e00ff */
[----:B------:R-:W-:Y:S01]  /*1af40*/  SHF.R.S32.HI R6, RZ, 0x1f, R7 ;  /* 0x0000001fff067819 */ /* 0x000fe20000011407 */
[----:B--2---:R-:W-:Y:S01]  /*1af50*/  IMAD R5, R15, R7, RZ ;  /* 0x000000070f057224 */ /* 0x004fe200078e02ff */
[----:B------:R-:W-:-:S03]  /*1af60*/  IADD3 R9, R9, R4, RZ ;  /* 0x0000000409097210 */ /* 0x000fc60007ffe0ff */
[----:B------:R-:W-:Y:S02]  /*1af70*/  IMAD R5, R14, R6, R5 ;  /* 0x000000060e057224 */ /* 0x000fe400078e0205 */
[----:B------:R-:W-:-:S04]  /*1af80*/  IMAD.WIDE.U32 R6, R7, R14, R8 ;  /* 0x0000000e07067225 */ /* 0x000fc800078e0008 */
[----:B------:R-:W-:Y:S01]  /*1af90*/  IMAD.IADD R4, R7, 0x1, R5 ;  /* 0x0000000107047824 */ /* 0x000fe200078e0205 */
[----:B------:R-:W-:Y:S05]  /*1afa0*/  BRA `(.L_x_1436) ;  /* 0x0000003000007947 */ /* 0x000fea0003800000 */
.L_x_1435:
[----:B------:R-:W2:Y:S02]  /*1afb0*/  LD.E R6, [R20.64+0x38] ;  /* 0x0000380614067980 */ /* 0x000ea4000c101900 */
[----:B--2---:R-:W-:-:S04]  /*1afc0*/  LEA R6, -R6, RZ, 0x6 ;  /* 0x000000ff06067211 */ /* 0x004fc800078e31ff */
[----:B------:R-:W-:Y:S02]  /*1afd0*/  SHF.R.S32.HI R4, RZ, 0x1f, R6 ;  /* 0x0000001fff047819 */ /* 0x000fe40000011406 */
.L_x_1436:
[----:B------:R-:W-:Y:S05]  /*1afe0*/  BSYNC B0 ;  /* 0x0000000000007941 */ /* 0x000fea0003800000 */
.L_x_1434:
[C---:B------:R-:W-:Y:S02]  /*1aff0*/  LOP3.LUT P6, RZ, R251.reuse, 0x1, RZ, 0xc0, !PT ;  /* 0x00000001fbff7812 */ /* 0x040fe400078cc0ff */
[C---:B------:R-:W-:Y:S02]  /*1b000*/  LOP3.LUT P4, RZ, R251.reuse, 0x2, RZ, 0xc0, !PT ;  /* 0x00000002fbff7812 */ /* 0x040fe4000788c0ff */
[C---:B------:R-:W-:Y:S02]  /*1b010*/  LEA R42, P2, R6.reuse, R240, 0x1 ;  /* 0x000000f0062a7211 */ /* 0x040fe400078408ff */
[C---:B------:R-:W-:Y:S02]  /*1b020*/  IADD3 R5, P1, R6.reuse, R237, RZ ;  /* 0x000000ed06057210 */ /* 0x040fe40007f3e0ff */
[C---:B------:R-:W-:Y:S02]  /*1b030*/  LOP3.LUT P3, RZ, R251.reuse, 0x4, RZ, 0xc0, !PT ;  /* 0x00000004fbff7812 */ /* 0x040fe4000786c0ff */
[----:B------:R-:W-:Y:S01]  /*1b040*/  LEA.HI.X R43, R6, R239, R4, 0x1, P2 ;  /* 0x000000ef062b7211 */ /* 0x000fe200010f0c04 */
[----:B------:R-:W-:Y:S01]  /*1b050*/  IMAD.X R4, R4, 0x1, R238, P1 ;  /* 0x0000000104047824 */ /* 0x000fe200008e06ee */
[----:B------:R-:W-:-:S02]  /*1b060*/  LOP3.LUT P2, RZ, R251, 0x8, RZ, 0xc0, !PT ;  /* 0x00000008fbff7812 */ /* 0x000fc4000784c0ff */
[CC--:B------:R-:W-:Y:S01]  /*1b070*/  @P6 LEA R40, P1, R5.reuse, R240.reuse, 0x1 ;  /* 0x000000f005286211 */ /* 0x0c0fe200078208ff */
[----:B------:R-:W-:Y:S01]  /*1b080*/  @!PT LDS RZ, [RZ] ;  /* 0x00000000fffff984 */ /* 0x000fe20000000800 */
[----:B------:R-:W-:Y:S01]  /*1b090*/  @!PT LDS RZ, [RZ] ;  /* 0x00000000fffff984 */ /* 0x000fe20000000800 */
[----:B------:R-:W-:Y:S01]  /*1b0a0*/  @!PT LDS RZ, [RZ] ;  /* 0x00000000fffff984 */ /* 0x000fe20000000800 */
[----:B------:R1:W-:Y:S03]  /*1b0b0*/  @P6 LDGSTS.E.BYPASS.LTC128B.128 [R247+0x8000], [R42.64] ;  /* 0x080000002af76fae */ /* 0x0003e6000b901d46 */
[C---:B------:R-:W-:Y:S01]  /*1b0c0*/  @P6 LEA.HI.X R41, R5.reuse, R239, R4, 0x1, P1 ;  /* 0x000000ef05296211 */ /* 0x040fe200008f0c04 */
[----:B------:R1:W-:Y:S01]  /*1b0d0*/  @!P6 STS.128 [R247+0x8000], RZ ;  /* 0x008000fff700e388 */ /* 0x0003e20000000c00 */
        /* <DEDUP_REMOVED lines=28> */
[--C-:B------:R-:W-:Y:S02]  /*1b2a0*/  @P4 IMAD.MOV.U32 R5, RZ, RZ, R43.reuse ;  /* 0x000000ffff054224 */ /* 0x100fe400078e002b */
        /* <DEDUP_REMOVED lines=81> */
.L_x_1433:
[----:B-1234-:R-:W-:Y:S05]  /*1b7c0*/  BSYNC B1 ;  /* 0x0000000000017941 */ /* 0x01efea0003800000 */
.L_x_1432:
[----:B------:R1:W2:Y:S01]  /*1b7d0*/  LD.E R29, [R20.64+0xdc] ;  /* 0x0000dc06141d7980 */ /* 0x0002a2000c101900 */
[----:B------:R-:W-:-:S02]  /*1b7e0*/  IMAD.IADD R3, R3, 0x1, R22 ;  /* 0x0000000103037824 */ /* 0x000fc400078e0216 */
[----:B------:R-:W-:-:S03]  /*1b7f0*/  IMAD.SHL.U32 R234, R48, 0x2, RZ ;  /* 0x0000000230ea7824 */ /* 0x000fc600078e00ff */
[----:B------:R-:W-:Y:S01]  /*1b800*/  IADD3 R5, R3, 0x1, RZ ;  /* 0x0000000103057810 */ /* 0x000fe20007ffe0ff */
[--C-:B------:R-:W-:Y:S01]  /*1b810*/  IMAD R233, R49, 0x2, R234.reuse ;  /* 0x0000000231e97824 */ /* 0x100fe200078e02ea */
[----:B------:R-:W-:Y:S01]  /*1b820*/  IADD3 R7, R3, 0x8, RZ ;  /* 0x0000000803077810 */ /* 0x000fe20007ffe0ff */
[----:B------:R-:W-:Y:S01]  /*1b830*/  IMAD R232, R47, 0x2, R234 ;  /* 0x000000022fe87824 */ /* 0x000fe200078e02ea */
[----:B------:R-:W-:Y:S01]  /*1b840*/  ISETP.GE.AND P4, PT, R5, R0, PT ;  /* 0x000000000500720c */ /* 0x000fe20003f86270 */
[----:B------:R-:W-:Y:S01]  /*1b850*/  IMAD R231, R47, 0x2, R233 ;  /* 0x000000022fe77824 */ /* 0x000fe200078e02e9 */
[----:B------:R-:W-:Y:S01]  /*1b860*/  ISETP.GE.AND P1, PT, R5, R2, PT ;  /* 0x000000020500720c */ /* 0x000fe20003f26270 */
[----:B------:R-:W-:Y:S01]  /*1b870*/  LDSM.16.MT88.4 R148, [R233+0x10000] ;  /* 0x01000000e994783b */ /* 0x000fe20000004200 */
[----:B------:R-:W-:Y:S02]  /*1b880*/  IADD3 R5, R3, 0x9, RZ ;  /* 0x0000000903057810 */ /* 0x000fe40007ffe0ff */
[C---:B------:R-:W-:Y:S01]  /*1b890*/  ISETP.GE.AND P2, PT, R7.reuse, R0, PT ;  /* 0x000000000700720c */ /* 0x040fe20003f46270 */
[----:B------:R-:W-:Y:S01]  /*1b8a0*/  LDSM.16.MT88.4 R156, [R234+0x10000] ;  /* 0x01000000ea9c783b */ /* 0x000fe20000004200 */
[----:B------:R-:W-:-:S02]  /*1b8b0*/  ISETP.GE.AND P3, PT, R7, R2, PT ;  /* 0x000000020700720c */ /* 0x000fc40003f66270 */
[----:B------:R-:W-:Y:S01]  /*1b8c0*/  IADD3 R7, R3, 0x10, RZ ;  /* 0x0000001003077810 */ /* 0x000fe20007ffe0ff */
[----:B------:R-:W-:Y:S01]  /*1b8d0*/  LDSM.16.MT88.4 R140, [R232+0x10000] ;  /* 0x01000000e88c783b */ /* 0x000fe20000004200 */
[----:B------:R-:W-:Y:S02]  /*1b8e0*/  FSEL R46, R46, -INF , !P4 ;  /* 0xff8000002e2e7808 */ /* 0x000fe40006000000 */
[C---:B------:R-:W-:Y:S01]  /*1b8f0*/  ISETP.GE.AND P6, PT, R5.reuse, R0, PT ;  /* 0x000000000500720c */ /* 0x040fe20003fc6270 */
[----:B------:R-:W-:Y:S01]  /*1b900*/  LDSM.16.MT88.4 R132, [R231+0x10000] ;  /* 0x01000000e784783b */ /* 0x000fe20000004200 */
[----:B------:R-:W-:Y:S02]  /*1b910*/  ISETP.GE.AND P4, PT, R5, R2, PT ;  /* 0x000000020500720c */ /* 0x000fe40003f86270 */
[----:B------:R-:W-:Y:S01]  /*1b920*/  IADD3 R5, R3, 0x11, RZ ;  /* 0x0000001103057810 */ /* 0x000fe20007ffe0ff */
[----:B------:R-:W-:Y:S01]  /*1b930*/  LDSM.16.MT88.4 R40, [R234+0x12000] ;  /* 0x01200000ea28783b */ /* 0x000fe20000004200 */
[----:B------:R-:W-:-:S02]  /*1b940*/  FSEL R25, R25, -INF , !P1 ;  /* 0xff80000019197808 */ /* 0x000fc40004800000 */
[----:B------:R-:W-:Y:S01]  /*1b950*/  ISETP.GE.AND P1, PT, R7, R0, PT ;  /* 0x000000000700720c */ /* 0x000fe20003f26270 */
[----:B------:R-:W-:Y:S01]  /*1b960*/  LDSM.16.MT88.4 R56, [R232+0x12000] ;  /* 0x01200000e838783b */ /* 0x000fe20000004200 */
[----:B------:R-:W-:Y:S02]  /*1b970*/  IADD3 R9, R3, 0x18, RZ ;  /* 0x0000001803097810 */ /* 0x000fe40007ffe0ff */
[----:B------:R-:W-:Y:S01]  /*1b980*/  FSEL R51, R51, -INF , !P6 ;  /* 0xff80000033337808 */ /* 0x000fe20007000000 */
[----:B------:R-:W-:Y:S01]  /*1b990*/  LDSM.16.MT88.4 R64, [R231+0x12000] ;  /* 0x01200000e740783b */ /* 0x000fe20000004200 */
[----:B------:R-:W-:Y:S02]  /*1b9a0*/  FSEL R26, R26, -INF , !P3 ;  /* 0xff8000001a1a7808 */ /* 0x000fe40005800000 */
[C---:B------:R-:W-:Y:S01]  /*1b9b0*/  ISETP.GE.AND P6, PT, R5.reuse, R2, PT ;  /* 0x000000020500720c */ /* 0x040fe20003fc6270 */
[----:B------:R-:W-:Y:S01]  /*1b9c0*/  LDSM.16.MT88.4 R72, [R234+0x14000] ;  /* 0x01400000ea48783b */ /* 0x000fe20000004200 */
[----:B------:R-:W-:-:S02]  /*1b9d0*/  ISETP.GE.AND P3, PT, R5, R0, PT ;  /* 0x000000000500720c */ /* 0x000fc40003f66270 */
[----:B------:R-:W-:Y:S01]  /*1b9e0*/  FSEL R27, R27, -INF , !P4 ;  /* 0xff8000001b1b7808 */ /* 0x000fe20006000000 */
[----:B------:R-:W-:Y:S01]  /*1b9f0*/  LDSM.16.MT88.4 R80, [R233+0x14000] ;  /* 0x01400000e950783b */ /* 0x000fe20000004200 */
[----:B------:R-:W-:Y:S02]  /*1ba00*/  FSEL R5, R32, -INF , !P1 ;  /* 0xff80000020057808 */ /* 0x000fe40004800000 */
[C---:B------:R-:W-:Y:S01]  /*1ba10*/  ISETP.GE.AND P4, PT, R9.reuse, R0, PT ;  /* 0x000000000900720c */ /* 0x040fe20003f86270 */
[----:B------:R-:W-:Y:S01]  /*1ba20*/  LDSM.16.MT88.4 R88, [R232+0x14000] ;  /* 0x01400000e858783b */ /* 0x000fe20000004200 */
[----:B------:R-:W-:Y:S02]  /*1ba30*/  ISETP.GE.AND P1, PT, R9, R2, PT ;  /* 0x000000020900720c */ /* 0x000fe40003f26270 */
[----:B------:R-:W-:Y:S01]  /*1ba40*/  FSEL R9, R17, -INF , !P6 ;  /* 0xff80000011097808 */ /* 0x000fe20007000000 */
[----:B------:R-:W-:Y:S01]  /*1ba50*/  LDSM.16.MT88.4 R96, [R231+0x14000] ;  /* 0x01400000e760783b */ /* 0x000fe20000004200 */
[----:B------:R-:W-:-:S02]  /*1ba60*/  ISETP.GE.AND P6, PT, R3, R0, PT ;  /* 0x000000000300720c */ /* 0x000fc40003fc6270 */
[----:B------:R-:W-:Y:S01]  /*1ba70*/  FSEL R50, R50, -INF , !P2 ;  /* 0xff80000032327808 */ /* 0x000fe20005000000 */
[----:B------:R-:W-:Y:S01]  /*1ba80*/  LDSM.16.MT88.4 R104, [R234+0x16000] ;  /* 0x01600000ea68783b */ /* 0x000fe20000004200 */
[----:B------:R-:W-:Y:S02]  /*1ba90*/  ISETP.GE.AND P2, PT, R7, R2, PT ;  /* 0x000000020700720c */ /* 0x000fe40003f46270 */
[----:B------:R-:W-:Y:S01]  /*1baa0*/  FSEL R45, R45, -INF , !P6 ;  /* 0xff8000002d2d7808 */ /* 0x000fe20007000000 */
[----:B------:R-:W-:Y:S01]  /*1bab0*/  LDSM.16.MT88.4 R112, [R233+0x16000] ;  /* 0x01600000e970783b */ /* 0x000fe20000004200 */
[----:B------:R-:W-:Y:S02]  /*1bac0*/  IADD3 R7, R3, 0x19, RZ ;  /* 0x0000001903077810 */ /* 0x000fe40007ffe0ff */
[----:B------:R-:W-:Y:S01]  /*1bad0*/  FSEL R10, R16, -INF , !P2 ;  /* 0xff800000100a7808 */ /* 0x000fe20005000000 */
[----:B------:R-:W-:Y:S01]  /*1bae0*/  LDSM.16.MT88.4 R120, [R232+0x16000] ;  /* 0x01600000e878783b */ /* 0x000fe20000004200 */
[----:B------:R-:W-:-:S02]  /*1baf0*/  FSEL R4, R33, -INF , !P3 ;  /* 0xff80000021047808 */ /* 0x000fc40005800000 */
[----:B------:R-:W-:Y:S02]  /*1bb00*/  IADD3 R11, R3, 0x20, RZ ;  /* 0x00000020030b7810 */ /* 0x000fe40007ffe0ff */
[----:B------:R-:W-:Y:S02]  /*1bb10*/  FMNMX.FTZ R15, R45, R46, !PT ;  /* 0x0000002e2d0f7209 */ /* 0x000fe40007810000 */
[C---:B------:R-:W-:Y:S02]  /*1bb20*/  ISETP.GE.AND P2, PT, R7.reuse, R0, PT ;  /* 0x000000000700720c */ /* 0x040fe40003f46270 */
[----:B------:R-:W-:Y:S02]  /*1bb30*/  ISETP.GE.AND P3, PT, R7, R2, PT ;  /* 0x000000020700720c */ /* 0x000fe40003f66270 */
[----:B------:R-:W-:Y:S02]  /*1bb40*/  IADD3 R7, R3, 0x21, RZ ;  /* 0x0000002103077810 */ /* 0x000fe40007ffe0ff */
[----:B------:R-:W-:-:S02]  /*1bb50*/  FSEL R13, R35, -INF , !P4 ;  /* 0xff800000230d7808 */ /* 0x000fc40006000000 */
[----:B------:R-:W-:Y:S02]  /*1bb60*/  FSEL R8, R12, -INF , !P1 ;  /* 0xff8000000c087808 */ /* 0x000fe40004800000 */
[C---:B------:R-:W-:Y:S02]  /*1bb70*/  ISETP.GE.AND P4, PT, R11.reuse, R0, PT ;  /* 0x000000000b00720c */ /* 0x040fe40003f86270 */
[----:B------:R-:W-:Y:S02]  /*1bb80*/  ISETP.GE.AND P1, PT, R11, R2, PT ;  /* 0x000000020b00720c */ /* 0x000fe40003f26270 */
[----:B------:R-:W-:Y:S02]  /*1bb90*/  FMNMX.FTZ R6, R50, R15, !PT ;  /* 0x0000000f32067209 */ /* 0x000fe40007810000 */
[----:B------:R-:W-:Y:S02]  /*1bba0*/  FSEL R11, R34, -INF , !P2 ;  /* 0xff800000220b7808 */ /* 0x000fe40005000000 */
[----:B------:R-:W-:-:S02]  /*1bbb0*/  ISETP.GE.AND P6, PT, R7, R0, PT ;  /* 0x000000000700720c */ /* 0x000fc40003fc6270 */
[----:B------:R-:W-:Y:S02]  /*1bbc0*/  ISETP.GE.AND P2, PT, R7, R2, PT ;  /* 0x000000020700720c */ /* 0x000fe40003f46270 */
[----:B------:R-:W-:Y:S02]  /*1bbd0*/  IADD3 R7, R3, 0x28, RZ ;  /* 0x0000002803077810 */ /* 0x000fe40007ffe0ff */
[----:B------:R-:W-:Y:S02]  /*1bbe0*/  FSEL R12, R36, -INF , !P3 ;  /* 0xff800000240c7808 */ /* 0x000fe40005800000 */
[----:B------:R-:W-:Y:S02]  /*1bbf0*/  FMNMX.FTZ R6, R51, R6, !PT ;  /* 0x0000000633067209 */ /* 0x000fe40007810000 */
[----:B------:R-:W-:Y:S02]  /*1bc00*/  ISETP.GE.AND P3, PT, R3, R2, PT ;  /* 0x000000020300720c */ /* 0x000fe40003f66270 */
[----:B------:R-:W-:-:S02]  /*1bc10*/  FSEL R178, R178, -INF , !P4 ;  /* 0xff800000b2b27808 */ /* 0x000fc40006000000 */
[----:B------:R-:W-:Y:S02]  /*1bc20*/  FSEL R182, R182, -INF , !P1 ;  /* 0xff800000b6b67808 */ /* 0x000fe40004800000 */
[C---:B------:R-:W-:Y:S02]  /*1bc30*/  ISETP.GE.AND P4, PT, R7.reuse, R0, PT ;  /* 0x000000000700720c */ /* 0x040fe40003f86270 */
[----:B------:R-:W-:Y:S02]  /*1bc40*/  ISETP.GE.AND P1, PT, R7, R2, PT ;  /* 0x000000020700720c */ /* 0x000fe40003f26270 */
[----:B------:R-:W-:Y:S02]  /*1bc50*/  FMNMX.FTZ R7, R5, R6, !PT ;  /* 0x0000000605077209 */ /* 0x000fe40007810000 */
[----:B------:R-:W-:Y:S02]  /*1bc60*/  FSEL R24, R24, -INF , !P3 ;  /* 0xff80000018187808 */ /* 0x000fe40005800000 */
[----:B------:R-:W-:-:S02]  /*1bc70*/  FMNMX.FTZ R14, R4, R7, !PT ;  /* 0x00000007040e7209 */ /* 0x000fc40007810000 */
[----:B------:R-:W-:Y:S02]  /*1bc80*/  FMNMX.FTZ R7, R24, R25, !PT ;  /* 0x0000001918077209 */ /* 0x000fe40007810000 */
[----:B------:R-:W-:Y:S02]  /*1bc90*/  FMNMX.FTZ R14, R13, R14, !PT ;  /* 0x0000000e0d0e7209 */ /* 0x000fe40007810000 */
[----:B------:R-:W-:Y:S02]  /*1bca0*/  FMNMX.FTZ R6, R26, R7, !PT ;  /* 0x000000071a067209 */ /* 0x000fe40007810000 */
[----:B-1----:R-:W-:Y:S02]  /*1bcb0*/  FMNMX.FTZ R21, R11, R14, !PT ;  /* 0x0000000e0b157209 */ /* 0x002fe40007810000 */
[----:B------:R-:W-:Y:S02]  /*1bcc0*/  FMNMX.FTZ R19, R27, R6, !PT ;  /* 0x000000061b137209 */ /* 0x000fe40007810000 */
[----:B------:R-:W-:-:S02]  /*1bcd0*/  IADD3 R15, R3, 0x29, RZ ;  /* 0x00000029030f7810 */ /* 0x000fc40007ffe0ff */
[----:B------:R-:W-:Y:S02]  /*1bce0*/  FMNMX.FTZ R14, R10, R19, !PT ;  /* 0x000000130a0e7209 */ /* 0x000fe40007810000 */
[----:B------:R-:W-:Y:S02]  /*1bcf0*/  FSEL R179, R179, -INF , !P6 ;  /* 0xff800000b3b37808 */ /* 0x000fe40007000000 */
[----:B------:R-:W-:Y:S02]  /*1bd00*/  FMNMX.FTZ R6, R178, R21, !PT ;  /* 0x00000015b2067209 */ /* 0x000fe40007810000 */
[----:B------:R-:W-:Y:S02]  /*1bd10*/  FMNMX.FTZ R19, R9, R14, !PT ;  /* 0x0000000e09137209 */ /* 0x000fe40007810000 */
[----:B------:R-:W-:Y:S02]  /*1bd20*/  ISETP.GE.AND P6, PT, R15, R0, PT ;  /* 0x000000000f00720c */ /* 0x000fe40003fc6270 */
[----:B------:R-:W-:-:S02]  /*1bd30*/  IADD3 R17, R3, 0x30, RZ ;  /* 0x0000003003117810 */ /* 0x000fc40007ffe0ff */
[----:B------:R-:W-:Y:S02]  /*1bd40*/  FSEL R180, R180, -INF , !P4 ;  /* 0xff800000b4b47808 */ /* 0x000fe40006000000 */
[----:B------:R-:W-:Y:S02]  /*1bd50*/  FMNMX.FTZ R21, R179, R6, !PT ;  /* 0x00000006b3157209 */ /* 0x000fe40007810000 */
[----:B------:R-:W-:Y:S02]  /*1bd60*/  FMNMX.FTZ R19, R8, R19, !PT ;  /* 0x0000001308137209 */ /* 0x000fe40007810000 */
[----:B------:R-:W-:Y:S02]  /*1bd70*/  ISETP.GE.AND P3, PT, R15, R2, PT ;  /* 0x000000020f00720c */ /* 0x000fe40003f66270 */
[----:B------:R-:W-:Y:S02]  /*1bd80*/  FSEL R183, R183, -INF , !P2 ;  /* 0xff800000b7b77808 */ /* 0x000fe40005000000 */
[----:B------:R-:W-:-:S02]  /*1bd90*/  IADD3 R15, R3, 0x31, RZ ;  /* 0x00000031030f7810 */ /* 0x000fc40007ffe0ff */
[-C--:B------:R-:W-:Y:S02]  /*1bda0*/  ISETP.GE.AND P2, PT, R17, R0.reuse, PT ;  /* 0x000000001100720c */ /* 0x080fe40003f46270 */
[----:B------:R-:W-:Y:S02]  /*1bdb0*/  FSEL R181, R181, -INF , !P6 ;  /* 0xff800000b5b57808 */ /* 0x000fe40007000000 */
[----:B------:R-:W-:Y:S02]  /*1bdc0*/  FMNMX.FTZ R6, R180, R21, !PT ;  /* 0x00000015b4067209 */ /* 0x000fe40007810000 */
[----:B------:R-:W-:Y:S02]  /*1bdd0*/  FMNMX.FTZ R19, R12, R19, !PT ;  /* 0x000000130c137209 */ /* 0x000fe40007810000 */
[----:B------:R-:W-:Y:S02]  /*1bde0*/  ISETP.GE.AND P4, PT, R15, R0, PT ;  /* 0x000000000f00720c */ /* 0x000fe40003f86270 */
[----:B------:R-:W-:-:S02]  /*1bdf0*/  FSEL R194, R194, -INF , !P2 ;  /* 0xff800000c2c27808 */ /* 0x000fc40005000000 */
[----:B------:R-:W-:Y:S02]  /*1be00*/  FMNMX.FTZ R21, R181, R6, !PT ;  /* 0x00000006b5157209 */ /* 0x000fe40007810000 */
[----:B------:R-:W-:Y:S02]  /*1be10*/  FMNMX.FTZ R6, R182, R19, !PT ;  /* 0x00000013b6067209 */ /* 0x000fe40007810000 */
[----:B------:R-:W-:Y:S02]  /*1be20*/  IADD3 R7, R3, 0x38, RZ ;  /* 0x0000003803077810 */ /* 0x000fe40007ffe0ff */
[----:B------:R-:W-:Y:S02]  /*1be30*/  FSEL R193, R193, -INF , !P4 ;  /* 0xff800000c1c17808 */ /* 0x000fe40006000000 */
[----:B------:R-:W-:Y:S02]  /*1be40*/  FMNMX.FTZ R14, R194, R21, !PT ;  /* 0x00000015c20e7209 */ /* 0x000fe40007810000 */
[----:B------:R-:W-:-:S02]  /*1be50*/  FSEL R184, R184, -INF , !P1 ;  /* 0xff800000b8b87808 */ /* 0x000fc40004800000 */
[----:B------:R-:W-:Y:S02]  /*1be60*/  FMNMX.FTZ R21, R183, R6, !PT ;  /* 0x00000006b7157209 */ /* 0x000fe40007810000 */
[----:B------:R-:W-:Y:S02]  /*1be70*/  ISETP.GE.AND P2, PT, R7, R0, PT ;  /* 0x000000000700720c */ /* 0x000fe40003f46270 */
[----:B------:R-:W-:Y:S02]  /*1be80*/  FMNMX.FTZ R19, R193, R14, !PT ;  /* 0x0000000ec1137209 */ /* 0x000fe40007810000 */
[----:B------:R-:W-:Y:S02]  /*1be90*/  ISETP.GE.AND P1, PT, R17, R2, PT ;  /* 0x000000021100720c */ /* 0x000fe40003f26270 */
[----:B------:R-:W-:Y:S02]  /*1bea0*/  FSEL R185, R185, -INF , !P3 ;  /* 0xff800000b9b97808 */ /* 0x000fe40005800000 */
[----:B------:R-:W-:-:S02]  /*1beb0*/  FMNMX.FTZ R14, R184, R21, !PT ;  /* 0x00000015b80e7209 */ /* 0x000fc40007810000 */
[----:B------:R-:W-:Y:S01]  /*1bec0*/  IADD3 R3, R3, 0x39, RZ ;  /* 0x0000003903037810 */ /* 0x000fe20007ffe0ff */
[----:B------:R-:W-:Y:S01]  /*1bed0*/  LDSM.16.MT88.4 R20, [R231+0x10800] ;  /* 0x01080000e714783b */ /* 0x000fe20000004200 */
[----:B------:R-:W-:Y:S02]  /*1bee0*/  FSEL R192, R192, -INF , !P2 ;  /* 0xff800000c0c07808 */ /* 0x000fe40005000000 */
[----:B------:R-:W-:Y:S02]  /*1bef0*/  ISETP.GE.AND P2, PT, R15, R2, PT ;  /* 0x000000020f00720c */ /* 0x000fe40003f46270 */
[----:B------:R-:W-:Y:S02]  /*1bf00*/  FSEL R187, R187, -INF , !P1 ;  /* 0xff800000bbbb7808 */ /* 0x000fe40004800000 */
[----:B------:R-:W-:Y:S02]  /*1bf10*/  FMNMX.FTZ R14, R185, R14, !PT ;  /* 0x0000000eb90e7209 */ /* 0x000fe40007810000 */
[----:B------:R-:W-:-:S02]  /*1bf20*/  ISETP.GE.AND P4, PT, R3, R0, PT ;  /* 0x000000000300720c */ /* 0x000fc40003f86270 */
[----:B------:R-:W-:Y:S02]  /*1bf30*/  ISETP.GE.AND P1, PT, R7, R2, PT ;  /* 0x000000020700720c */ /* 0x000fe40003f26270 */
[----:B------:R-:W-:Y:S02]  /*1bf40*/  FSEL R186, R186, -INF , !P2 ;  /* 0xff800000baba7808 */ /* 0x000fe40005000000 */
[----:B------:R-:W-:Y:S02]  /*1bf50*/  FMNMX.FTZ R7, R187, R14, !PT ;  /* 0x0000000ebb077209 */ /* 0x000fe40007810000 */
[----:B------:R-:W-:Y:S02]  /*1bf60*/  FSEL R191, R191, -INF , !P4 ;  /* 0xff800000bfbf7808 */ /* 0x000fe40006000000 */
[----:B------:R-:W-:Y:S02]  /*1bf70*/  FMNMX.FTZ R6, R192, R19, !PT ;  /* 0x00000013c0067209 */ /* 0x000fe40007810000 */
[----:B------:R-:W-:Y:S01]  /*1bf80*/  ISETP.GE.AND P2, PT, R3, R2, PT ;  /* 0x000000020300720c */ /* 0x000fe20003f46270 */
[----:B------:R-:W-:Y:S01]  /*1bf90*/  LDSM.16.MT88.4 R16, [R234+0x10800] ;  /* 0x01080000ea10783b */ /* 0x000fe20000004200 */
[----:B------:R-:W-:-:S02]  /*1bfa0*/  FSEL R31, R31, -INF , !P1 ;  /* 0xff8000001f1f7808 */ /* 0x000fc40004800000 */
[----:B------:R-:W-:Y:S02]  /*1bfb0*/  FMNMX.FTZ R14, R186, R7, !PT ;  /* 0x00000007ba0e7209 */ /* 0x000fe40007810000 */
[----:B------:R-:W-:Y:S02]  /*1bfc0*/  FMNMX.FTZ R6, R191, R6, !PT ;  /* 0x00000006bf067209 */ /* 0x000fe40007810000 */
[----:B------:R-:W-:Y:S02]  /*1bfd0*/  FSEL R30, R30, -INF , !P2 ;  /* 0xff8000001e1e7808 */ /* 0x000fe40005000000 */
[----:B------:R-:W-:Y:S01]  /*1bfe0*/  FMNMX.FTZ R3, R31, R14, !PT ;  /* 0x0000000e1f037209 */ /* 0x000fe20007810000 */
[----:B------:R-:W1:Y:S03]  /*1bff0*/  SHFL.BFLY PT, R15, R6, 0x2, 0x1f ;  /* 0x0c401f00060f7f89 */ /* 0x000e6600000e0000 */
[----:B------:R-:W-:-:S05]  /*1c000*/  FMNMX.FTZ R14, R30, R3, !PT ;  /* 0x000000031e0e7209 */ /* 0x000fca0007810000 */
[----:B------:R-:W3:Y:S01]  /*1c010*/  SHFL.BFLY PT, R3, R14, 0x2, 0x1f ;  /* 0x0c401f000e037f89 */ /* 0x000ee200000e0000 */
[----:B-1----:R-:W-:-:S05]  /*1c020*/  FMNMX.FTZ R15, R6, R15, !PT ;  /* 0x0000000f060f7209 */ /* 0x002fca0007810000 */
[----:B------:R-:W1:Y:S01]  /*1c030*/  SHFL.BFLY PT, R164, R15, 0x1, 0x1f ;  /* 0x0c201f000fa47f89 */ /* 0x000e6200000e0000 */
[----:B---3--:R-:W-:-:S05]  /*1c040*/  FMNMX.FTZ R6, R14, R3, !PT ;  /* 0x000000030e067209 */ /* 0x008fca0007810000 */
        /* <DEDUP_REMOVED lines=10> */
[-CC-:B------:R-:W-:Y:S02]  /*1c0f0*/  FFMA.FTZ R173, R46, R29.reuse, -R190.reuse ;  /* 0x0000001d2ead7223 */ /* 0x180fe400000108be */
[-CC-:B------:R-:W-:Y:S02]  /*1c100*/  FFMA.FTZ R171, R50, R29.reuse, -R190.reuse ;  /* 0x0000001d32ab7223 */ /* 0x180fe400000108be */
[-C--:B------:R-:W-:Y:S01]  /*1c110*/  FFMA.FTZ R168, R51, R29.reuse, -R190 ;  /* 0x0000001d33a87223 */ /* 0x080fe200000108be */
[----:B------:R-:W-:Y:S01]  /*1c120*/  MUFU.EX2 R174, R174 ;  /* 0x000000ae00ae7308 */ /* 0x000fe20000000800 */
[-CC-:B------:R-:W-:Y:S01]  /*1c130*/  FFMA.FTZ R176, R24, R29.reuse, -R28.reuse ;  /* 0x0000001d18b07223 */ /* 0x180fe2000001081c */
[----:B------:R-:W1:Y:S01]  /*1c140*/  LDSM.16.MT88.4 R48, [R233+0x12000] ;  /* 0x01200000e930783b */ /* 0x000e620000004200 */
[----:B------:R-:W-:-:S02]  /*1c150*/  FFMA.FTZ R175, R25, R29, -R28 ;  /* 0x0000001d19af7223 */ /* 0x000fc4000001081c */
[-CC-:B------:R-:W-:Y:S02]  /*1c160*/  FFMA.FTZ R177, R26, R29.reuse, -R28.reuse ;  /* 0x0000001d1ab17223 */ /* 0x180fe4000001081c */
[-C--:B------:R-:W-:Y:S01]  /*1c170*/  FFMA.FTZ R170, R27, R29.reuse, -R28 ;  /* 0x0000001d1baa7223 */ /* 0x080fe2000001081c */
[----:B------:R-:W2:Y:S01]  /*1c180*/  MUFU.EX2 R173, R173 ;  /* 0x000000ad00ad7308 */ /* 0x000ea20000000800 */
[-CC-:B------:R-:W-:Y:S01]  /*1c190*/  FFMA.FTZ R172, R5, R29.reuse, -R190.reuse ;  /* 0x0000001d05ac7223 */ /* 0x180fe200000108be */
[----:B------:R-:W-:Y:S01]  /*1c1a0*/  LDSM.16.MT88.4 R24, [R231+0x12800] ;  /* 0x01280000e718783b */ /* 0x000fe20000004200 */
[-CC-:B------:R-:W-:Y:S02]  /*1c1b0*/  FFMA.FTZ R167, R4, R29.reuse, -R190.reuse ;  /* 0x0000001d04a77223 */ /* 0x180fe400000108be */
[-C--:B------:R-:W-:Y:S01]  /*1c1c0*/  FFMA.FTZ R33, R11, R29.reuse, -R190 ;  /* 0x0000001d0b217223 */ /* 0x080fe200000108be */
[----:B------:R-:W3:Y:S01]  /*1c1d0*/  LDSM.16.MT88.4 R4, [R231+0x16000] ;  /* 0x01600000e704783b */ /* 0x000ee20000004200 */
[-CC-:B------:R-:W-:Y:S01]  /*1c1e0*/  FFMA.FTZ R169, R10, R29.reuse, -R28.reuse ;  /* 0x0000001d0aa97223 */ /* 0x180fe2000001081c */
[----:B------:R-:W-:Y:S01]  /*1c1f0*/  MUFU.EX2 R171, R171 ;  /* 0x000000ab00ab7308 */ /* 0x000fe20000000800 */
[----:B------:R-:W-:-:S02]  /*1c200*/  FFMA.FTZ R34, R9, R29, -R28 ;  /* 0x0000001d09227223 */ /* 0x000fc4000001081c */
[-C--:B------:R-:W-:Y:S02]  /*1c210*/  FFMA.FTZ R35, R8, R29.reuse, -R28 ;  /* 0x0000001d08237223 */ /* 0x080fe4000001081c */
[----:B------:R-:W4:Y:S01]  /*1c220*/  LDSM.16.MT88.4 R8, [R233+0x10800] ;  /* 0x01080000e908783b */ /* 0x000f220000004200 */
[-C--:B------:R-:W-:Y:S02]  /*1c230*/  FFMA.FTZ R166, R13, R29.reuse, -R190 ;  /* 0x0000001d0da67223 */ /* 0x080fe400000108be */
[----:B------:R-:W5:Y:S01]  /*1c240*/  MUFU.EX2 R168, R168 ;  /* 0x000000a800a87308 */ /* 0x000f620000000800 */
[----:B--2---:R-:W-:Y:S01]  /*1c250*/  F2FP.PACK_AB R128, R173, R174 ;  /* 0x000000aead80723e */ /* 0x004fe200000000ff */
[-C--:B------:R-:W-:Y:S02]  /*1c260*/  FFMA.FTZ R32, R12, R29.reuse, -R28 ;  /* 0x0000001d0c207223 */ /* 0x080fe4000001081c */
[----:B------:R-:W2:Y:S01]  /*1c270*/  LDSM.16.MT88.4 R12, [R232+0x10800] ;  /* 0x01080000e80c783b */ /* 0x000ea20000004200 */
[----:B------:R-:W-:-:S02]  /*1c280*/  FFMA.FTZ R178, R178, R29, -R190 ;  /* 0x0000001db2b27223 */ /* 0x000fc400000108be */
[-CC-:B------:R-:W-:Y:S01]  /*1c290*/  FFMA.FTZ R179, R179, R29.reuse, -R190.reuse ;  /* 0x0000001db3b37223 */ /* 0x180fe200000108be */
[----:B------:R-:W-:Y:S01]  /*1c2a0*/  MUFU.EX2 R176, R176 ;  /* 0x000000b000b07308 */ /* 0x000fe20000000800 */
[-CC-:B------:R-:W-:Y:S02]  /*1c2b0*/  FFMA.FTZ R180, R180, R29.reuse, -R190.reuse ;  /* 0x0000001db4b47223 */ /* 0x180fe400000108be */
[-C--:B------:R-:W-:Y:S02]  /*1c2c0*/  FFMA.FTZ R181, R181, R29.reuse, -R190 ;  /* 0x0000001db5b57223 */ /* 0x080fe400000108be */
[-CC-:B------:R-:W-:Y:S02]  /*1c2d0*/  FFMA.FTZ R182, R182, R29.reuse, -R28.reuse ;  /* 0x0000001db6b67223 */ /* 0x180fe4000001081c */
[--C-:B------:R-:W-:Y:S01]  /*1c2e0*/  FFMA.FTZ R183, R183, R29, -R28.reuse ;  /* 0x0000001db7b77223 */ /* 0x100fe2000001081c */
[----:B------:R-:W1:Y:S01]  /*1c2f0*/  MUFU.EX2 R175, R175 ;  /* 0x000000af00af7308 */ /* 0x000e620000000800 */
[----:B-----5:R-:W-:Y:S01]  /*1c300*/  F2FP.PACK_AB R130, R168, R171 ;  /* 0x000000aba882723e */ /* 0x020fe200000000ff */
[----:B------:R-:W-:-:S02]  /*1c310*/  FFMA.FTZ R184, R184, R29, -R28 ;  /* 0x0000001db8b87223 */ /* 0x000fc4000001081c */
[-C--:B------:R-:W-:Y:S02]  /*1c320*/  FFMA.FTZ R185, R185, R29.reuse, -R28 ;  /* 0x0000001db9b97223 */ /* 0x080fe4000001081c */
[-CC-:B------:R-:W-:Y:S02]  /*1c330*/  FFMA.FTZ R194, R194, R29.reuse, -R190.reuse ;  /* 0x0000001dc2c27223 */ /* 0x180fe400000108be */
[----:B------:R-:W-:Y:S01]  /*1c340*/  MUFU.EX2 R177, R177 ;  /* 0x000000b100b17308 */ /* 0x000fe20000000800 */
[-CC-:B------:R-:W-:Y:S02]  /*1c350*/  FFMA.FTZ R193, R193, R29.reuse, -R190.reuse ;  /* 0x0000001dc1c17223 */ /* 0x180fe400000108be */
[-CC-:B------:R-:W-:Y:S02]  /*1c360*/  FFMA.FTZ R192, R192, R29.reuse, -R190.reuse ;  /* 0x0000001dc0c07223 */ /* 0x180fe400000108be */
[-C--:B------:R-:W-:Y:S02]  /*1c370*/  FFMA.FTZ R191, R191, R29.reuse, -R190 ;  /* 0x0000001dbfbf7223 */ /* 0x080fe400000108be */
[-CC-:B------:R-:W-:Y:S01]  /*1c380*/  FFMA.FTZ R187, R187, R29.reuse, -R28.reuse ;  /* 0x0000001dbbbb7223 */ /* 0x180fe2000001081c */
[----:B------:R-:W5:Y:S01]  /*1c390*/  MUFU.EX2 R170, R170 ;  /* 0x000000aa00aa7308 */ /* 0x000f620000000800 */
[----:B-1----:R-:W-:Y:S01]  /*1c3a0*/  F2FP.PACK_AB R129, R175, R176 ;  /* 0x000000b0af81723e */ /* 0x002fe200000000ff */
[----:B------:R-:W-:-:S02]  /*1c3b0*/  FFMA.FTZ R186, R186, R29, -R28 ;  /* 0x0000001dbaba7223 */ /* 0x000fc4000001081c */
[-CC-:B------:R-:W-:Y:S02]  /*1c3c0*/  FFMA.FTZ R190, R31, R29.reuse, -R28.reuse ;  /* 0x0000001d1fbe7223 */ /* 0x180fe4000001081c */
[----:B------:R-:W-:Y:S02]  /*1c3d0*/  FFMA.FTZ R195, R30, R29, -R28 ;  /* 0x0000001d1ec37223 */ /* 0x000fe4000001081c */
[----:B------:R-:W-:Y:S01]  /*1c3e0*/  MUFU.EX2 R172, R172 ;  /* 0x000000ac00ac7308 */ /* 0x000fe20000000800 */
[----:B------:R-:W-:Y:S01]  /*1c3f0*/  FADD.FTZ R174, R174, R173 ;  /* 0x000000adaeae7221 */ /* 0x000fe20000010000 */
[----:B------:R-:W-:Y:S01]  /*1c400*/  LDSM.16.MT88.4 R28, [R234+0x15800] ;  /* 0x01580000ea1c783b */ /* 0x000fe20000004200 */
[----:B------:R-:W-:Y:S02]  /*1c410*/  FADD.FTZ R176, R176, R175 ;  /* 0x000000afb0b07221 */ /* 0x000fe40000010000 */
[----:B------:R-:W-:Y:S01]  /*1c420*/  FADD.FTZ R171, R171, R174 ;  /* 0x000000aeabab7221 */ /* 0x000fe20000010000 */
[----:B-----5:R-:W-:-:S02]  /*1c430*/  F2FP.PACK_AB R131, R170, R177 ;  /* 0x000000b1aa83723e */ /* 0x020fc400000000ff */
[----:B------:R-:W1:Y:S01]  /*1c440*/  MUFU.EX2 R167, R167 ;  /* 0x000000a700a77308 */ /* 0x000e620000000800 */
[----:B------:R-:W-:Y:S02]  /*1c450*/  FADD.FTZ R171, R168, R171 ;  /* 0x000000aba8ab7221 */ /* 0x000fe40000010000 */
[----:B------:R-:W-:Y:S02]  /*1c460*/  FADD.FTZ R177, R177, R176 ;  /* 0x000000b0b1b17221 */ /* 0x000fe40000010000 */
[C---:B------:R-:W-:Y:S02]  /*1c470*/  HMMA.16816.F32 R152, R128.reuse, R148, RZ ;  /* 0x000000948098723c */ /* 0x040fe400000018ff */
[----:B------:R-:W-:Y:S01]  /*1c480*/  FADD.FTZ R170, R170, R177 ;  /* 0x000000b1aaaa7221 */ /* 0x000fe20000010000 */
[----:B------:R-:W-:Y:S05]  /*1c490*/  MUFU.EX2 R166, R166 ;  /* 0x000000a600a67308 */ /* 0x000fea0000000800 */
[C---:B------:R-:W-:Y:S03]  /*1c4a0*/  HMMA.16816.F32 R148, R128.reuse, R150, RZ ;  /* 0x000000968094723c */ /* 0x040fe600000018ff */
[----:B------:R-:W-:Y:S05]  /*1c4b0*/  MUFU.EX2 R33, R33 ;  /* 0x0000002100217308 */ /* 0x000fea0000000800 */
[C---:B------:R-:W-:Y:S03]  /*1c4c0*/  HMMA.16816.F32 R160, R128.reuse, R156, RZ ;  /* 0x0000009c80a0723c */ /* 0x040fe600000018ff */
[----:B------:R-:W-:Y:S05]  /*1c4d0*/  MUFU.EX2 R169, R169 ;  /* 0x000000a900a97308 */ /* 0x000fea0000000800 */
[C---:B------:R-:W-:Y:S03]  /*1c4e0*/  HMMA.16816.F32 R144, R128.reuse, R140, RZ ;  /* 0x0000008c8090723c */ /* 0x040fe600000018ff */
[----:B------:R-:W5:Y:S05]  /*1c4f0*/  MUFU.EX2 R34, R34 ;  /* 0x0000002200227308 */ /* 0x000f6a0000000800 */
[C---:B------:R-:W-:Y:S03]  /*1c500*/  HMMA.16816.F32 R136, R128.reuse, R132, RZ ;  /* 0x000000848088723c */ /* 0x040fe600000018ff */
[----:B------:R-:W-:Y:S05]  /*1c510*/  MUFU.EX2 R35, R35 ;  /* 0x0000002300237308 */ /* 0x000fea0000000800 */
[C---:B------:R-:W-:Y:S03]  /*1c520*/  HMMA.16816.F32 R36, R128.reuse, R40, RZ ;  /* 0x000000288024723c */ /* 0x040fe600000018ff */
[----:B------:R-:W1:Y:S05]  /*1c530*/  MUFU.EX2 R32, R32 ;  /* 0x0000002000207308 */ /* 0x000e6a0000000800 */
        /* <DEDUP_REMOVED lines=40> */
[C---:B---3--:R-:W-:Y:S07]  /*1c7c0*/  HMMA.16816.F32 R124, R128.reuse, R4, RZ ;  /* 0x00000004807c723c */ /* 0x048fee00000018ff */
[----:B-1----:R-:W-:Y:S01]  /*1c7d0*/  F2FP.PACK_AB R4, R167, R172 ;  /* 0x000000aca704723e */ /* 0x002fe200000000ff */
[----:B------:R-:W-:Y:S01]  /*1c7e0*/  HMMA.16816.F32 R128, R128, R6, RZ ;  /* 0x000000068080723c */ /* 0x000fe200000018ff */
[----:B-----5:R-:W-:Y:S01]  /*1c7f0*/  F2FP.PACK_AB R5, R34, R169 ;  /* 0x000000a92205723e */ /* 0x020fe200000000ff */
[----:B------:R-:W-:-:S02]  /*1c800*/  FADD.FTZ R172, R172, R171 ;  /* 0x000000abacac7221 */ /* 0x000fc40000010000 */
[----:B------:R-:W-:Y:S02]  /*1c810*/  FADD.FTZ R169, R169, R170 ;  /* 0x000000aaa9a97221 */ /* 0x000fe40000010000 */
[----:B------:R-:W-:Y:S01]  /*1c820*/  FADD.FTZ R167, R167, R172 ;  /* 0x000000aca7a77221 */ /* 0x000fe20000010000 */
[----:B------:R-:W-:Y:S01]  /*1c830*/  F2FP.PACK_AB R6, R33, R166 ;  /* 0x000000a62106723e */ /* 0x000fe200000000ff */
[----:B------:R-:W-:Y:S01]  /*1c840*/  FADD.FTZ R34, R34, R169 ;  /* 0x000000a922227221 */ /* 0x000fe20000010000 */
[----:B------:R-:W-:Y:S01]  /*1c850*/  F2FP.PACK_AB R7, R32, R35 ;  /* 0x000000232007723e */ /* 0x000fe200000000ff */
[----:B------:R-:W-:Y:S02]  /*1c860*/  FADD.FTZ R166, R166, R167 ;  /* 0x000000a7a6a67221 */ /* 0x000fe40000010000 */
[----:B------:R-:W-:Y:S02]  /*1c870*/  FADD.FTZ R35, R35, R34 ;  /* 0x0000002223237221 */ /* 0x000fe40000010000 */
[----:B------:R-:W-:-:S02]  /*1c880*/  FADD.FTZ R33, R33, R166 ;  /* 0x000000a621217221 */ /* 0x000fc40000010000 */
[----:B----4-:R-:W-:Y:S01]  /*1c890*/  HMMA.16816.F32 R152, R4, R8, R152 ;  /* 0x000000080498723c */ /* 0x010fe20000001898 */
[----:B------:R-:W-:-:S07]  /*1c8a0*/  FADD.FTZ R35, R32, R35 ;  /* 0x0000002320237221 */ /* 0x000fce0000010000 */
[C---:B------:R-:W-:Y:S01]  /*1c8b0*/  HMMA.16816.F32 R148, R4.reuse, R10, R148 ;  /* 0x0000000a0494723c */ /* 0x040fe20000001894 */
[----:B------:R-:W1:Y:S07]  /*1c8c0*/  LDSM.16.MT88.4 R8, [R233+0x12800] ;  /* 0x01280000e908783b */ /* 0x000e6e0000004200 */
[C---:B------:R-:W-:Y:S08]  /*1c8d0*/  HMMA.16816.F32 R160, R4.reuse, R16, R160 ;  /* 0x0000001004a0723c */ /* 0x040ff000000018a0 */
        /* <DEDUP_REMOVED lines=9> */
[C---:B------:R-:W-:Y:S01]  /*1c970*/  HMMA.16816.F32 R132, R4.reuse, R22, R132 ;  /* 0x000000160484723c */ /* 0x040fe20000001884 */
[----:B------:R-:W4:Y:S07]  /*1c980*/  LDSM.16.MT88.4 R20, [R231+0x14800] ;  /* 0x01480000e714783b */ /* 0x000f2e0000004200 */
[C---:B---3--:R-:W-:Y:S08]  /*1c990*/  HMMA.16816.F32 R36, R4.reuse, R16, R36 ;  /* 0x000000100424723c */ /* 0x048ff00000001824 */
        /* <DEDUP_REMOVED lines=8> */
[C---:B----4-:R-:W-:Y:S08]  /*1ca20*/  HMMA.16816.F32 R92, R4.reuse, R20, R92 ;  /* 0x00000014045c723c */ /* 0x050ff0000000185c */
[C---:B---3--:R-:W-:Y:S08]  /*1ca30*/  HMMA.16816.F32 R68, R4.reuse, R16, R68 ;  /* 0x000000100444723c */ /* 0x048ff00000001844 */
[C---:B------:R-:W-:Y:S01]  /*1ca40*/  HMMA.16816.F32 R72, R4.reuse, R18, R72 ;  /* 0x000000120448723c */ /* 0x040fe20000001848 */
[----:B------:R-:W3:Y:S07]  /*1ca50*/  LDSM.16.MT88.4 R16, [R234+0x16800] ;  /* 0x01680000ea10783b */ /* 0x000eee0000004200 */
[C---:B--2---:R-:W-:Y:S08]  /*1ca60*/  HMMA.16816.F32 R84, R4.reuse, R12, R84 ;  /* 0x0000000c0454723c */ /* 0x044ff00000001854 */
[C---:B------:R-:W-:Y:S01]  /*1ca70*/  HMMA.16816.F32 R88, R4.reuse, R14, R88 ;  /* 0x0000000e0458723c */ /* 0x040fe20000001858 */
[----:B------:R-:W2:Y:S07]  /*1ca80*/  LDSM.16.MT88.4 R12, [R232+0x16800] ;  /* 0x01680000e80c783b */ /* 0x000eae0000004200 */
        /* <DEDUP_REMOVED lines=8> */
[C---:B---3--:R-:W-:Y:S08]  /*1cb10*/  HMMA.16816.F32 R100, R4.reuse, R16, R100 ;  /* 0x000000100464723c */ /* 0x048ff00000001864 */
[C---:B------:R-:W-:Y:S01]  /*1cb20*/  HMMA.16816.F32 R104, R4.reuse, R18, R104 ;  /* 0x000000120468723c */ /* 0x040fe20000001868 */
[----:B------:R-:W-:Y:S07]  /*1cb30*/  LDSM.16.MT88.4 R16, [R234+0x11000] ;  /* 0x01100000ea10783b */ /* 0x000fee0000004200 */
[C---:B--2---:R-:W-:Y:S08]  /*1cb40*/  HMMA.16816.F32 R116, R4.reuse, R12, R116 ;  /* 0x0000000c0474723c */ /* 0x044ff00000001874 */
[C---:B------:R-:W-:Y:S01]  /*1cb50*/  HMMA.16816.F32 R120, R4.reuse, R14, R120 ;  /* 0x0000000e0478723c */ /* 0x040fe20000001878 */
[----:B------:R-:W2:Y:S07]  /*1cb60*/  LDSM.16.MT88.4 R12, [R232+0x11000] ;  /* 0x01100000e80c783b */ /* 0x000eae0000004200 */
        /* <DEDUP_REMOVED lines=14> */
[----:B------:R-:W-:-:S04]  /*1cc50*/  FADD.FTZ R184, R184, R183 ;  /* 0x000000b7b8b87221 */ /* 0x000fc80000010000 */
[----:B------:R-:W-:Y:S01]  /*1cc60*/  FADD.FTZ R184, R185, R184 ;  /* 0x000000b8b9b87221 */ /* 0x000fe20000010000 */
        /* <DEDUP_REMOVED lines=58> */
[----:B------:R-:W-:-:S03]  /*1d010*/  FADD.FTZ R190, R190, R187 ;  /* 0x000000bbbebe7221 */ /* 0x000fc60000010000 */
[----:B------:R-:W-:Y:S01]  /*1d020*/  STL [R1], R202 ;  /* 0x000000ca01007387 */ /* 0x000fe20000100800 */
[----:B------:R-:W-:Y:S01]  /*1d030*/  FADD.FTZ R252, R195, R190 ;  /* 0x000000bec3fc7221 */ /* 0x000fe20000010000 */
[C---:B------:R-:W-:Y:S02]  /*1d040*/  HMMA.16816.F32 R156, R4.reuse, R14, R156 ;  /* 0x0000000e049c723c */ /* 0x040fe4000000189c */
[----:B------:R-:W2:Y:S06]  /*1d050*/  LDSM.16.MT88.4 R12, [R234+0x13800] ;  /* 0x01380000ea0c783b */ /* 0x000eac0000004200 */
        /* <DEDUP_REMOVED lines=80> */
[-C--:B------:R-:W-:Y:S02]  /*1d560*/  @!P2 IADD3 R5, R5, -R8.reuse, RZ ;  /* 0x800000080505a210 */ /* 0x080fe40007ffe0ff */
[----:B------:R-:W-:Y:S01]  /*1d570*/  @!P4 IMAD.IADD R7, R7, 0x1, -R8 ;  /* 0x000000010707c824 */ /* 0x000fe200078e0a08 */
[----:B------:R-:W-:Y:S02]  /*1d580*/  @!P2 IADD3 R9, R9, 0x1, RZ ;  /* 0x000000010909a810 */ /* 0x000fe40007ffe0ff */
[-C--:B------:R-:W-:Y:S02]  /*1d590*/  ISETP.GE.U32.AND P5, PT, R5, R8.reuse, PT ;  /* 0x000000080500720c */ /* 0x080fe40003fa6070 */
[----:B------:R-:W-:Y:S02]  /*1d5a0*/  ISETP.GE.U32.AND P6, PT, R7, R8, PT ;  /* 0x000000080700720c */ /* 0x000fe40003fc6070 */
[----:B------:R-:W-:Y:S02]  /*1d5b0*/  @!P4 IADD3 R10, R10, 0x1, RZ ;  /* 0x000000010a0ac810 */ /* 0x000fe40007ffe0ff */
[----:B------:R-:W-:-:S07]  /*1d5c0*/  ISETP.NE.AND P2, PT, R11, RZ, PT ;  /* 0x000000ff0b00720c */ /* 0x000fce0003f45270 */
[----:B------:R-:W-:Y:S02]  /*1d5d0*/  @P5 IADD3 R9, R9, 0x1, RZ ;  /* 0x0000000109095810 */ /* 0x000fe40007ffe0ff */
[----:B------:R-:W-:-:S03]  /*1d5e0*/  @P6 IADD3 R10, R10, 0x1, RZ ;  /* 0x000000010a0a6810 */ /* 0x000fc60007ffe0ff */
[----:B------:R-:W-:Y:S01]  /*1d5f0*/  @!P1 IMAD.MOV R9, RZ, RZ, -R9 ;  /* 0x000000ffff099224 */ /* 0x000fe200078e0a09 */
[----:B------:R-:W-:-:S04]  /*1d600*/  @!P3 IADD3 R10, -R10, RZ, RZ ;  /* 0x000000ff0a0ab210 */ /* 0x000fc80007ffe1ff */
[C---:B------:R-:W-:Y:S02]  /*1d610*/  SEL R6, R4.reuse, R9, !P2 ;  /* 0x0000000904067207 */ /* 0x040fe40005000000 */
[----:B------:R-:W-:Y:S01]  /*1d620*/  SEL R7, R4, R10, !P2 ;  /* 0x0000000a04077207 */ /* 0x000fe20005000000 */
[----:B------:R-:W3:Y:S02]  /*1d630*/  LD.E.64 R8, [R166.64+0x40] ;  /* 0x00004004a6087980 */ /* 0x000ee4000c101b00 */
[----:B------:R-:W-:-:S04]  /*1d640*/  IMAD.WIDE R16, R6, 0x4, R248 ;  /* 0x0000000406107825 */ /* 0x000fc800078e02f8 */
[C---:B------:R-:W-:Y:S01]  /*1d650*/  IMAD.WIDE R14, R7.reuse, 0x4, R248 ;  /* 0x00000004070e7825 */ /* 0x040fe200078e02f8 */
[----:B------:R-:W4:Y:S04]  /*1d660*/  LD.E R4, [R16.64] ;  /* 0x0000000410047980 */ /* 0x000f28000c101900 */
[----:B------:R-:W4:Y:S01]  /*1d670*/  LD.E R5, [R14.64] ;  /* 0x000000040e057980 */ /* 0x000f22000c101900 */
[----:B------:R-:W-:-:S04]  /*1d680*/  IMAD.IADD R6, R7, 0x1, -R6 ;  /* 0x0000000107067824 */ /* 0x000fc800078e0a06 */
[----:B------:R-:W-:-:S05]  /*1d690*/  IMAD R11, R11, R6, -0x40 ;  /* 0xffffffc00b0b7424 */ /* 0x000fca00078e0206 */
[----:B------:R-:W-:Y:S01]  /*1d6a0*/  SHF.R.S32.HI R7, RZ, 0x1f, R11 ;  /* 0x0000001fff077819 */ /* 0x000fe2000001140b */
[-C--:B---3--:R-:W-:Y:S02]  /*1d6b0*/  IMAD R6, R9, R11.reuse, RZ ;  /* 0x0000000b09067224 */ /* 0x088fe400078e02ff */
[----:B------:R-:W-:-:S04]  /*1d6c0*/  IMAD.WIDE.U32 R10, R8, R11, RZ ;  /* 0x0000000b080a7225 */ /* 0x000fc800078e00ff */
[----:B------:R-:W-:Y:S02]  /*1d6d0*/  IMAD R6, R8, R7, R6 ;  /* 0x0000000708067224 */ /* 0x000fe400078e0206 */
[----:B----4-:R-:W-:-:S03]  /*1d6e0*/  IMAD.IADD R5, R4, 0x1, -R5 ;  /* 0x0000000104057824 */ /* 0x010fc600078e0a05 */
[----:B------:R-:W-:Y:S01]  /*1d6f0*/  IADD3 R11, R11, R6, RZ ;  /* 0x000000060b0b7210 */ /* 0x000fe20007ffe0ff */
[----:B--2---:R-:W-:Y:S01]  /*1d700*/  IMAD R7, R13, R5, RZ ;  /* 0x000000050d077224 */ /* 0x004fe200078e02ff */
[----:B------:R-:W-:-:S05]  /*1d710*/  SHF.R.S32.HI R4, RZ, 0x1f, R5 ;  /* 0x0000001fff047819 */ /* 0x000fca0000011405 */
[----:B------:R-:W-:Y:S02]  /*1d720*/  IMAD R4, R12, R4, R7 ;  /* 0x000000040c047224 */ /* 0x000fe400078e0207 */
[----:B------:R-:W-:-:S04]  /*1d730*/  IMAD.WIDE.U32 R6, R5, R12, R10 ;  /* 0x0000000c05067225 */ /* 0x000fc800078e000a */
[----:B------:R-:W-:Y:S01]  /*1d740*/  IMAD.IADD R4, R7, 0x1, R4 ;  /* 0x0000000107047824 */ /* 0x000fe200078e0204 */
[----:B------:R-:W-:Y:S05]  /*1d750*/  BRA `(.L_x_1440) ;  /* 0x0000004000007947 */ /* 0x000fea0003800000 */
.L_x_1439:
[----:B------:R-:W-:Y:S02]  /*1d760*/  ULDC.64 UR4, c[0x0][0x118] ;  /* 0x0000460000047ab9 */ /* 0x000fe40000000a00 */
[----:B------:R-:W2:Y:S02]  /*1d770*/  LD.E R6, [R166.64+0x40] ;  /* 0x00004004a6067980 */ /* 0x000ea4000c101900 */
[----:B--2---:R-:W-:-:S04]  /*1d780*/  LEA R6, -R6, RZ, 0x6 ;  /* 0x000000ff06067211 */ /* 0x004fc800078e31ff */
[----:B------:R-:W-:Y:S02]  /*1d790*/  SHF.R.S32.HI R4, RZ, 0x1f, R6 ;  /* 0x0000001fff047819 */ /* 0x000fe40000011406 */
.L_x_1440:
[----:B------:R-:W-:Y:S05]  /*1d7a0*/  BSYNC B0 ;  /* 0x0000000000007941 */ /* 0x000fea0003800000 */
.L_x_1438:
[C---:B------:R-:W-:Y:S01]  /*1d7b0*/  LOP3.LUT P3, RZ, R251.reuse, 0x1, RZ, 0xc0, !PT ;  /* 0x00000001fbff7812 */ /* 0x040fe2000786c0ff */
[----:B------:R-:W-:Y:S01]  /*1d7c0*/  ULDC.64 UR4, c[0x0][0x118] ;  /* 0x0000460000047ab9 */ /* 0x000fe20000000a00 */
[C---:B------:R-:W-:Y:S02]  /*1d7d0*/  LOP3.LUT P6, RZ, R251.reuse, 0x2, RZ, 0xc0, !PT ;  /* 0x00000002fbff7812 */ /* 0x040fe400078cc0ff */
[C---:B------:R-:W-:Y:S02]  /*1d7e0*/  LOP3.LUT P5, RZ, R251.reuse, 0x4, RZ, 0xc0, !PT ;  /* 0x00000004fbff7812 */ /* 0x040fe400078ac0ff */
[C---:B------:R-:W-:Y:S02]  /*1d7f0*/  LEA R196, P2, R6.reuse, R188, 0x1 ;  /* 0x000000bc06c47211 */ /* 0x040fe400078408ff */
[----:B------:R-:W-:Y:S02]  /*1d800*/  IADD3 R7, P1, R6, R235, RZ ;  /* 0x000000eb06077210 */ /* 0x000fe40007f3e0ff */
[----:B------:R-:W-:-:S02]  /*1d810*/  LOP3.LUT P4, RZ, R251, 0x8, RZ, 0xc0, !PT ;  /* 0x00000008fbff7812 */ /* 0x000fc4000788c0ff */
[-C--:B------:R-:W-:Y:S01]  /*1d820*/  LEA.HI.X R197, R6, R189.reuse, R4, 0x1, P2 ;  /* 0x000000bd06c57211 */ /* 0x080fe200010f0c04 */
[----:B------:R-:W-:Y:S01]  /*1d830*/  IMAD.X R6, R4, 0x1, R236, P1 ;  /* 0x0000000104067824 */ /* 0x000fe200008e06ec */
        /* <DEDUP_REMOVED lines=9> */
[----:B------:R-:W-:-:S02]  /*1d8d0*/  @P6 LEA.HI.X R13, R7, R189, R6, 0x1, P1 ;  /* 0x000000bd070d6211 */ /* 0x000fc400008f0c06 */
[C-C-:B------:R-:W-:Y:S02]  /*1d8e0*/  @P5 LEA.HI.X R11, R7.reuse, R189, R6.reuse, 0x1, P2 ;  /* 0x000000bd070b5211 */ /* 0x140fe400010f0c06 */
[CC--:B------:R-:W-:Y:S02]  /*1d8f0*/  @P4 LEA R8, P1, R7.reuse, R188.reuse, 0x1 ;  /* 0x000000bc07084211 */ /* 0x0c0fe400078208ff */
        /* <DEDUP_REMOVED lines=103> */
[----:B---3--:R-:W3:Y:S04]  /*1df70*/  LDSM.16.M88.4 R12, [R229+0x8000] ;  /* 0x00800000e50c783b */ /* 0x008ee80000000200 */
[----:B--2---:R-:W4:Y:S04]  /*1df80*/  LDSM.16.M88.4 R4, [R229+0x8800] ;  /* 0x00880000e504783b */ /* 0x004f280000000200 */
[----:B------:R-:W2:Y:S04]  /*1df90*/  LDSM.16.M88.4 R176, [R229+0x9000] ;  /* 0x00900000e5b0783b */ /* 0x000ea80000000200 */
[----:B------:R-:W2:Y:S04]  /*1dfa0*/  LDSM.16.M88.4 R32, [R229+0x9800] ;  /* 0x00980000e520783b */ /* 0x000ea80000000200 */
[----:B------:R-:W-:Y:S04]  /*1dfb0*/  LDSM.16.M88.4 R28, [R228] ;  /* 0x00000000e41c783b */ /* 0x000fe80000000200 */
[----:B-1----:R-:W1:Y:S04]  /*1dfc0*/  LDSM.16.M88.4 R24, [R227] ;  /* 0x00000000e318783b */ /* 0x002e680000000200 */
[----:B-----5:R-:W5:Y:S04]  /*1dfd0*/  LDSM.16.M88.4 R20, [R223] ;  /* 0x00000000df14783b */ /* 0x020f680000000200 */
[----:B------:R-:W1:Y:S04]  /*1dfe0*/  LDSM.16.M88.4 R188, [R222] ;  /* 0x00000000debc783b */ /* 0x000e680000000200 */
[----:B------:R-:W1:Y:S04]  /*1dff0*/  LDSM.16.M88.4 R184, [R221] ;  /* 0x00000000ddb8783b */ /* 0x000e680000000200 */
[----:B------:R-:W-:Y:S01]  /*1e000*/  LDSM.16.M88.4 R192, [R224+0x9000] ;  /* 0x00900000e0c0783b */ /* 0x000fe20000000200 */
[C---:B---3--:R-:W-:Y:S03]  /*1e010*/  HMMA.16816.F32 R16, R168.reuse, R12, RZ ;  /* 0x0000000ca810723c */ /* 0x048fe600000018ff */
[----:B------:R-:W3:Y:S04]  /*1e020*/  LD.E R198, [R166.64+0x18c] ;  /* 0x00018c04a6c67980 */ /* 0x000ee8000c101900 */
[----:B------:R-:W0:Y:S01]  /*1e030*/  LDGDEPBAR ;  /* 0x00000000000079af */ /* 0x000e220000000000 */
[C---:B----4-:R-:W-:Y:S08]  /*1e040*/  HMMA.16816.F32 R8, R168.reuse, R4, RZ ;  /* 0x00000004a808723c */ /* 0x050ff000000018ff */
[C---:B------:R-:W-:Y:S08]  /*1e050*/  HMMA.16816.F32 R12, R168.reuse, R14, RZ ;  /* 0x0000000ea80c723c */ /* 0x040ff000000018ff */
[C---:B------:R-:W-:Y:S08]  /*1e060*/  HMMA.16816.F32 R4, R168.reuse, R6, RZ ;  /* 0x00000006a804723c */ /* 0x040ff000000018ff */
[C---:B--2---:R-:W-:Y:S08]  /*1e070*/  HMMA.16816.F32 R180, R168.reuse, R176, RZ ;  /* 0x000000b0a8b4723c */ /* 0x044ff000000018ff */
[C---:B------:R-:W-:Y:S08]  /*1e080*/  HMMA.16816.F32 R176, R168.reuse, R178, RZ ;  /* 0x000000b2a8b0723c */ /* 0x040ff000000018ff */
[C---:B------:R-:W-:Y:S08]  /*1e090*/  HMMA.16816.F32 R172, R168.reuse, R32, RZ ;  /* 0x00000020a8ac723c */ /* 0x040ff000000018ff */
[----:B------:R-:W-:Y:S01]  /*1e0a0*/  HMMA.16816.F32 R168, R168, R34, RZ ;  /* 0x00000022a8a8723c */ /* 0x000fe200000018ff */
[----:B------:R-:W-:Y:S07]  /*1e0b0*/  LDSM.16.M88.4 R32, [R226] ;  /* 0x00000000e220783b */ /* 0x000fee0000000200 */
[C---:B-1----:R-:W-:Y:S08]  /*1e0c0*/  HMMA.16816.F32 R16, R28.reuse, R24, R16 ;  /* 0x000000181c10723c */ /* 0x042ff00000001810 */
[C---:B------:R-:W-:Y:S01]  /*1e0d0*/  HMMA.16816.F32 R12, R28.reuse, R26, R12 ;  /* 0x0000001a1c0c723c */ /* 0x040fe2000000180c */
[----:B------:R-:W1:Y:S07]  /*1e0e0*/  LDSM.16.M88.4 R24, [R224+0x8000] ;  /* 0x00800000e018783b */ /* 0x000e6e0000000200 */
[C---:B-----5:R-:W-:Y:S08]  /*1e0f0*/  HMMA.16816.F32 R8, R28.reuse, R20, R8 ;  /* 0x000000141c08723c */ /* 0x060ff00000001808 */
[C---:B------:R-:W-:Y:S01]  /*1e100*/  HMMA.16816.F32 R4, R28.reuse, R22, R4 ;  /* 0x000000161c04723c */ /* 0x040fe20000001804 */
[----:B------:R-:W2:Y:S07]  /*1e110*/  LDSM.16.M88.4 R20, [R224+0x8800] ;  /* 0x00880000e014783b */ /* 0x000eae0000000200 */
[C---:B------:R-:W-:Y:S08]  /*1e120*/  HMMA.16816.F32 R180, R28.reuse, R188, R180 ;  /* 0x000000bc1cb4723c */ /* 0x040ff000000018b4 */
[C---:B------:R-:W-:Y:S01]  /*1e130*/  HMMA.16816.F32 R176, R28.reuse, R190, R176 ;  /* 0x000000be1cb0723c */ /* 0x040fe200000018b0 */
[----:B------:R-:W-:Y:S07]  /*1e140*/  LDSM.16.M88.4 R188, [R225] ;  /* 0x00000000e1bc783b */ /* 0x000fee0000000200 */
[C---:B------:R-:W-:Y:S08]  /*1e150*/  HMMA.16816.F32 R172, R28.reuse, R184, R172 ;  /* 0x000000b81cac723c */ /* 0x040ff000000018ac */
[----:B------:R-:W-:Y:S01]  /*1e160*/  HMMA.16816.F32 R168, R28, R186, R168 ;  /* 0x000000ba1ca8723c */ /* 0x000fe200000018a8 */
[----:B------:R-:W4:Y:S04]  /*1e170*/  LDSM.16.M88.4 R184, [R224+0x9800] ;  /* 0x00980000e0b8783b */ /* 0x000f280000000200 */
[----:B------:R-:W-:Y:S03]  /*1e180*/  LDSM.16.M88.4 R28, [R220] ;  /* 0x00000000dc1c783b */ /* 0x000fe60000000200 */
        /* <DEDUP_REMOVED lines=9> */
[C---:B----4-:R-:W-:Y:S08]  /*1e220*/  HMMA.16816.F32 R172, R32.reuse, R184, R172 ;  /* 0x000000b820ac723c */ /* 0x050ff000000018ac */
[----:B------:R-:W-:Y:S01]  /*1e230*/  HMMA.16816.F32 R168, R32, R186, R168 ;  /* 0x000000ba20a8723c */ /* 0x000fe200000018a8 */
[----:B------:R-:W-:Y:S04]  /*1e240*/  LDSM.16.M88.4 R184, [R229+0xa000] ;  /* 0x00a00000e5b8783b */ /* 0x000fe80000000200 */
        /* <DEDUP_REMOVED lines=10> */
[C---:B-----5:R-:W-:Y:S08]  /*1e2f0*/  HMMA.16816.F32 R172, R188.reuse, R192, R172 ;  /* 0x000000c0bcac723c */ /* 0x060ff000000018ac */
[----:B------:R-:W-:Y:S01]  /*1e300*/  HMMA.16816.F32 R168, R188, R194, R168 ;  /* 0x000000c2bca8723c */ /* 0x000fe200000018a8 */
[----:B------:R-:W-:Y:S04]  /*1e310*/  LDSM.16.M88.4 R188, [R219] ;  /* 0x00000000dbbc783b */ /* 0x000fe80000000200 */
[----:B------:R-:W-:Y:S03]  /*1e320*/  LDSM.16.M88.4 R192, [R224+0xa000] ;  /* 0x00a00000e0c0783b */ /* 0x000fe60000000200 */
[C---:B-1----:R-:W-:Y:S08]  /*1e330*/  HMMA.16816.F32 R16, R24.reuse, R184, R16 ;  /* 0x000000b81810723c */ /* 0x042ff00000001810 */
[C---:B------:R-:W-:Y:S01]  /*1e340*/  HMMA.16816.F32 R12, R24.reuse, R186, R12 ;  /* 0x000000ba180c723c */ /* 0x040fe2000000180c */
[----:B------:R-:W-:Y:S07]  /*1e350*/  LDSM.16.M88.4 R184, [R218] ;  /* 0x00000000dab8783b */ /* 0x000fee0000000200 */
[C---:B--2---:R-:W-:Y:S08]  /*1e360*/  HMMA.16816.F32 R180, R24.reuse, R20, R180 ;  /* 0x0000001418b4723c */ /* 0x044ff000000018b4 */
[C---:B------:R-:W-:Y:S01]  /*1e370*/  HMMA.16816.F32 R176, R24.reuse, R22, R176 ;  /* 0x0000001618b0723c */ /* 0x040fe200000018b0 */
[----:B------:R-:W1:Y:S07]  /*1e380*/  LDSM.16.M88.4 R20, [R228+0x2000] ;  /* 0x00200000e414783b */ /* 0x000e6e0000000200 */
[C---:B------:R-:W-:Y:S08]  /*1e390*/  HMMA.16816.F32 R8, R24.reuse, R32, R8 ;  /* 0x000000201808723c */ /* 0x040ff00000001808 */
[C---:B------:R-:W-:Y:S01]  /*1e3a0*/  HMMA.16816.F32 R4, R24.reuse, R34, R4 ;  /* 0x000000221804723c */ /* 0x040fe20000001804 */
[----:B------:R-:W2:Y:S07]  /*1e3b0*/  LDSM.16.M88.4 R32, [R217] ;  /* 0x00000000d920783b */ /* 0x000eae0000000200 */
[C---:B----4-:R-:W-:Y:S08]  /*1e3c0*/  HMMA.16816.F32 R172, R24.reuse, R28, R172 ;  /* 0x0000001c18ac723c */ /* 0x050ff000000018ac */
[----:B------:R-:W-:Y:S01]  /*1e3d0*/  HMMA.16816.F32 R168, R24, R30, R168 ;  /* 0x0000001e18a8723c */ /* 0x000fe200000018a8 */
[----:B------:R-:W4:Y:S04]  /*1e3e0*/  LDSM.16.M88.4 R28, [R216] ;  /* 0x00000000d81c783b */ /* 0x000f280000000200 */
[----:B------:R-:W5:Y:S03]  /*1e3f0*/  LDSM.16.M88.4 R24, [R226+0x2000] ;  /* 0x00200000e218783b */ /* 0x000f660000000200 */
[C---:B-1----:R-:W-:Y:S08]  /*1e400*/  HMMA.16816.F32 R16, R20.reuse, R188, R16 ;  /* 0x000000bc1410723c */ /* 0x042ff00000001810 */
[C---:B------:R-:W-:Y:S01]  /*1e410*/  HMMA.16816.F32 R12, R20.reuse, R190, R12 ;  /* 0x000000be140c723c */ /* 0x040fe2000000180c */
[----:B------:R-:W1:Y:S07]  /*1e420*/  LDSM.16.M88.4 R188, [R224+0xa800] ;  /* 0x00a80000e0bc783b */ /* 0x000e6e0000000200 */
[C---:B------:R-:W-:Y:S08]  /*1e430*/  HMMA.16816.F32 R8, R20.reuse, R184, R8 ;  /* 0x000000b81408723c */ /* 0x040ff00000001808 */
[C---:B------:R-:W-:Y:S01]  /*1e440*/  HMMA.16816.F32 R4, R20.reuse, R186, R4 ;  /* 0x000000ba1404723c */ /* 0x040fe20000001804 */
[----:B------:R-:W1:Y:S07]  /*1e450*/  LDSM.16.M88.4 R184, [R224+0xb000] ;  /* 0x00b00000e0b8783b */ /* 0x000e6e0000000200 */
[C---:B--2---:R-:W-:Y:S08]  /*1e460*/  HMMA.16816.F32 R180, R20.reuse, R32, R180 ;  /* 0x0000002014b4723c */ /* 0x044ff000000018b4 */
[C---:B------:R-:W-:Y:S01]  /*1e470*/  HMMA.16816.F32 R176, R20.reuse, R34, R176 ;  /* 0x0000002214b0723c */ /* 0x040fe200000018b0 */
[----:B------:R-:W2:Y:S07]  /*1e480*/  LDSM.16.M88.4 R32, [R224+0xb800] ;  /* 0x00b80000e020783b */ /* 0x000eae0000000200 */
[C---:B----4-:R-:W-:Y:S08]  /*1e490*/  HMMA.16816.F32 R172, R20.reuse, R28, R172 ;  /* 0x0000001c14ac723c */ /* 0x050ff000000018ac */
[----:B------:R-:W-:Y:S01]  /*1e4a0*/  HMMA.16816.F32 R168, R20, R30, R168 ;  /* 0x0000001e14a8723c */ /* 0x000fe200000018a8 */
[----:B------:R-:W-:Y:S04]  /*1e4b0*/  LDSM.16.M88.4 R28, [R225+0x2000] ;  /* 0x00200000e11c783b */ /* 0x000fe80000000200 */
[----:B------:R-:W4:Y:S03]  /*1e4c0*/  LDSM.16.M88.4 R20, [R220+0x2000] ;  /* 0x00200000dc14783b */ /* 0x000f260000000200 */
        /* <DEDUP_REMOVED lines=9> */
[C---:B--2---:R-:W-:Y:S08]  /*1e560*/  HMMA.16816.F32 R172, R24.reuse, R32, R172 ;  /* 0x0000002018ac723c */ /* 0x044ff000000018ac */
[----:B------:R-:W-:Y:S01]  /*1e570*/  HMMA.16816.F32 R168, R24, R34, R168 ;  /* 0x0000002218a8723c */ /* 0x000fe200000018a8 */
[----:B------:R-:W2:Y:S04]  /*1e580*/  LDSM.16.M88.4 R32, [R220+0x3800] ;  /* 0x00380000dc20783b */ /* 0x000ea80000000200 */
[----:B------:R-:W2:Y:S03]  /*1e590*/  LDSM.16.M88.4 R24, [R229+0xc000] ;  /* 0x00c00000e518783b */ /* 0x000ea60000000200 */
[C---:B----4-:R-:W-:Y:S08]  /*1e5a0*/  HMMA.16816.F32 R16, R28.reuse, R20, R16 ;  /* 0x000000141c10723c */ /* 0x050ff00000001810 */
[C---:B------:R-:W-:Y:S01]  /*1e5b0*/  HMMA.16816.F32 R12, R28.reuse, R22, R12 ;  /* 0x000000161c0c723c */ /* 0x040fe2000000180c */
[----:B------:R-:W4:Y:S07]  /*1e5c0*/  LDSM.16.M88.4 R20, [R229+0xc800] ;  /* 0x00c80000e514783b */ /* 0x000f2e0000000200 */
[C---:B-1----:R-:W-:Y:S08]  /*1e5d0*/  HMMA.16816.F32 R8, R28.reuse, R188, R8 ;  /* 0x000000bc1c08723c */ /* 0x042ff00000001808 */
[C---:B------:R-:W-:Y:S01]  /*1e5e0*/  HMMA.16816.F32 R4, R28.reuse, R190, R4 ;  /* 0x000000be1c04723c */ /* 0x040fe20000001804 */
[----:B------:R-:W1:Y:S07]  /*1e5f0*/  LDSM.16.M88.4 R188, [R229+0xd000] ;  /* 0x00d00000e5bc783b */ /* 0x000e6e0000000200 */
[C---:B-----5:R-:W-:Y:S08]  /*1e600*/  HMMA.16816.F32 R180, R28.reuse, R184, R180 ;  /* 0x000000b81cb4723c */ /* 0x060ff000000018b4 */
[C---:B------:R-:W-:Y:S01]  /*1e610*/  HMMA.16816.F32 R176, R28.reuse, R186, R176 ;  /* 0x000000ba1cb0723c */ /* 0x040fe200000018b0 */
[----:B------:R-:W5:Y:S07]  /*1e620*/  LDSM.16.M88.4 R184, [R229+0xd800] ;  /* 0x00d80000e5b8783b */ /* 0x000f6e0000000200 */
[C---:B--2---:R-:W-:Y:S08]  /*1e630*/  HMMA.16816.F32 R172, R28.reuse, R32, R172 ;  /* 0x000000201cac723c */ /* 0x044ff000000018ac */
[----:B------:R-:W-:Y:S01]  /*1e640*/  HMMA.16816.F32 R168, R28, R34, R168 ;  /* 0x000000221ca8723c */ /* 0x000fe200000018a8 */
[----:B------:R-:W-:Y:S04]  /*1e650*/  LDSM.16.M88.4 R32, [R228+0x4000] ;  /* 0x00400000e420783b */ /* 0x000fe80000000200 */
[----:B------:R-:W2:Y:S03]  /*1e660*/  LDSM.16.M88.4 R28, [R215] ;  /* 0x00000000d71c783b */ /* 0x000ea60000000200 */
[C---:B------:R-:W-:Y:S08]  /*1e670*/  HMMA.16816.F32 R16, R192.reuse, R24, R16 ;  /* 0x00000018c010723c */ /* 0x040ff00000001810 */
[C---:B------:R-:W-:Y:S01]  /*1e680*/  HMMA.16816.F32 R12, R192.reuse, R26, R12 ;  /* 0x0000001ac00c723c */ /* 0x040fe2000000180c */
[----:B------:R-:W2:Y:S07]  /*1e690*/  LDSM.16.M88.4 R24, [R214] ;  /* 0x00000000d618783b */ /* 0x000eae0000000200 */
[C---:B----4-:R-:W-:Y:S08]  /*1e6a0*/  HMMA.16816.F32 R8, R192.reuse, R20, R8 ;  /* 0x00000014c008723c */ /* 0x050ff00000001808 */
[C---:B------:R-:W-:Y:S01]  /*1e6b0*/  HMMA.16816.F32 R4, R192.reuse, R22, R4 ;  /* 0x00000016c004723c */ /* 0x040fe20000001804 */
[----:B------:R-:W4:Y:S07]  /*1e6c0*/  LDSM.16.M88.4 R20, [R213] ;  /* 0x00000000d514783b */ /* 0x000f2e0000000200 */
[C---:B-1----:R-:W-:Y:S08]  /*1e6d0*/  HMMA.16816.F32 R180, R192.reuse, R188, R180 ;  /* 0x000000bcc0b4723c */ /* 0x042ff000000018b4 */
[C---:B------:R-:W-:Y:S01]  /*1e6e0*/  HMMA.16816.F32 R176, R192.reuse, R190, R176 ;  /* 0x000000bec0b0723c */ /* 0x040fe200000018b0 */
[----:B------:R-:W-:Y:S07]  /*1e6f0*/  LDSM.16.M88.4 R188, [R224+0xc000] ;  /* 0x00c00000e0bc783b */ /* 0x000fee0000000200 */
[C---:B-----5:R-:W-:Y:S08]  /*1e700*/  HMMA.16816.F32 R172, R192.reuse, R184, R172 ;  /* 0x000000b8c0ac723c */ /* 0x060ff000000018ac */
[----:B------:R-:W-:Y:S01]  /*1e710*/  HMMA.16816.F32 R168, R192, R186, R168 ;  /* 0x000000bac0a8723c */ /* 0x000fe200000018a8 */
[----:B------:R-:W1:Y:S04]  /*1e720*/  LDSM.16.M88.4 R184, [R212] ;  /* 0x00000000d4b8783b */ /* 0x000e680000000200 */
[----:B------:R-:W-:Y:S03]  /*1e730*/  LDSM.16.M88.4 R192, [R226+0x4000] ;  /* 0x00400000e2c0783b */ /* 0x000fe60000000200 */
[C---:B--2---:R-:W-:Y:S08]  /*1e740*/  HMMA.16816.F32 R16, R32.reuse, R28, R16 ;  /* 0x0000001c2010723c */ /* 0x044ff00000001810 */
[C---:B------:R-:W-:Y:S01]  /*1e750*/  HMMA.16816.F32 R12, R32.reuse, R30, R12 ;  /* 0x0000001e200c723c */ /* 0x040fe2000000180c */
[----:B------:R-:W2:Y:S07]  /*1e760*/  LDSM.16.M88.4 R28, [R224+0xc800] ;  /* 0x00c80000e01c783b */ /* 0x000eae0000000200 */
[C---:B------:R-:W-:Y:S08]  /*1e770*/  HMMA.16816.F32 R8, R32.reuse, R24, R8 ;  /* 0x000000182008723c */ /* 0x040ff00000001808 */
[C---:B------:R-:W-:Y:S01]  /*1e780*/  HMMA.16816.F32 R4, R32.reuse, R26, R4 ;  /* 0x0000001a2004723c */ /* 0x040fe20000001804 */
[----:B------:R-:W5:Y:S07]  /*1e790*/  LDSM.16.M88.4 R24, [R224+0xd000] ;  /* 0x00d00000e018783b */ /* 0x000f6e0000000200 */
[C---:B----4-:R-:W-:Y:S08]  /*1e7a0*/  HMMA.16816.F32 R180, R32.reuse, R20, R180 ;  /* 0x0000001420b4723c */ /* 0x050ff000000018b4 */
[C---:B------:R-:W-:Y:S01]  /*1e7b0*/  HMMA.16816.F32 R176, R32.reuse, R22, R176 ;  /* 0x0000001620b0723c */ /* 0x040fe200000018b0 */
[----:B------:R-:W4:Y:S07]  /*1e7c0*/  LDSM.16.M88.4 R20, [R224+0xd800] ;  /* 0x00d80000e014783b */ /* 0x000f2e0000000200 */
[C---:B-1----:R-:W-:Y:S08]  /*1e7d0*/  HMMA.16816.F32 R172, R32.reuse, R184, R172 ;  /* 0x000000b820ac723c */ /* 0x042ff000000018ac */
[----:B------:R-:W-:Y:S01]  /*1e7e0*/  HMMA.16816.F32 R168, R32, R186, R168 ;  /* 0x000000ba20a8723c */ /* 0x000fe200000018a8 */
[----:B------:R-:W-:Y:S04]  /*1e7f0*/  LDSM.16.M88.4 R32, [R225+0x4000] ;  /* 0x00400000e120783b */ /* 0x000fe80000000200 */
[----:B------:R-:W1:Y:S03]  /*1e800*/  LDSM.16.M88.4 R184, [R220+0x4800] ;  /* 0x00480000dcb8783b */ /* 0x000e660000000200 */
[C---:B--2---:R-:W-:Y:S08]  /*1e810*/  HMMA.16816.F32 R8, R192.reuse, R28, R8 ;  /* 0x0000001cc008723c */ /* 0x044ff00000001808 */
[C---:B------:R-:W-:Y:S01]  /*1e820*/  HMMA.16816.F32 R4, R192.reuse, R30, R4 ;  /* 0x0000001ec004723c */ /* 0x040fe20000001804 */
[----:B------:R-:W2:Y:S07]  /*1e830*/  LDSM.16.M88.4 R28, [R220+0x4000] ;  /* 0x00400000dc1c783b */ /* 0x000eae0000000200 */
[C---:B-----5:R-:W-:Y:S08]  /*1e840*/  HMMA.16816.F32 R180, R192.reuse, R24, R180 ;  /* 0x00000018c0b4723c */ /* 0x060ff000000018b4 */
[C---:B------:R-:W-:Y:S01]  /*1e850*/  HMMA.16816.F32 R176, R192.reuse, R26, R176 ;  /* 0x0000001ac0b0723c */ /* 0x040fe200000018b0 */
[----:B------:R-:W5:Y:S07]  /*1e860*/  LDSM.16.M88.4 R24, [R220+0x5000] ;  /* 0x00500000dc18783b */ /* 0x000f6e0000000200 */
[C---:B----4-:R-:W-:Y:S08]  /*1e870*/  HMMA.16816.F32 R172, R192.reuse, R20, R172 ;  /* 0x00000014c0ac723c */ /* 0x050ff000000018ac */
[C---:B------:R-:W-:Y:S01]  /*1e880*/  HMMA.16816.F32 R168, R192.reuse, R22, R168 ;  /* 0x00000016c0a8723c */ /* 0x040fe200000018a8 */
[----:B------:R-:W4:Y:S07]  /*1e890*/  LDSM.16.M88.4 R20, [R220+0x5800] ;  /* 0x00580000dc14783b */ /* 0x000f2e0000000200 */
[C---:B------:R-:W-:Y:S08]  /*1e8a0*/  HMMA.16816.F32 R16, R192.reuse, R188, R16 ;  /* 0x000000bcc010723c */ /* 0x040ff00000001810 */
[----:B------:R-:W-:Y:S01]  /*1e8b0*/  HMMA.16816.F32 R12, R192, R190, R12 ;  /* 0x000000bec00c723c */ /* 0x000fe2000000180c */
[----:B------:R-:W-:Y:S07]  /*1e8c0*/  LDSM.16.M88.4 R188, [R230+0x6000] ;  /* 0x00600000e6bc783b */ /* 0x000fee0000000200 */
[C---:B-1----:R-:W-:Y:S08]  /*1e8d0*/  HMMA.16816.F32 R8, R32.reuse, R184, R8 ;  /* 0x000000b82008723c */ /* 0x042ff00000001808 */
[C---:B------:R-:W-:Y:S01]  /*1e8e0*/  HMMA.16816.F32 R4, R32.reuse, R186, R4 ;  /* 0x000000ba2004723c */ /* 0x040fe20000001804 */
[----:B------:R-:W1:Y:S07]  /*1e8f0*/  LDSM.16.M88.4 R184, [R229+0xe000] ;  /* 0x00e00000e5b8783b */ /* 0x000e6e0000000200 */
[C---:B--2---:R-:W-:Y:S08]  /*1e900*/  HMMA.16816.F32 R16, R32.reuse, R28, R16 ;  /* 0x0000001c2010723c */ /* 0x044ff00000001810 */
[C---:B------:R-:W-:Y:S01]  /*1e910*/  HMMA.16816.F32 R12, R32.reuse, R30, R12 ;  /* 0x0000001e200c723c */ /* 0x040fe2000000180c */
[----:B------:R-:W2:Y:S07]  /*1e920*/  LDSM.16.M88.4 R28, [R229+0xe800] ;  /* 0x00e80000e51c783b */ /* 0x000eae0000000200 */
[C---:B-----5:R-:W-:Y:S08]  /*1e930*/  HMMA.16816.F32 R180, R32.reuse, R24, R180 ;  /* 0x0000001820b4723c */ /* 0x060ff000000018b4 */
[C---:B------:R-:W-:Y:S01]  /*1e940*/  HMMA.16816.F32 R176, R32.reuse, R26, R176 ;  /* 0x0000001a20b0723c */ /* 0x040fe200000018b0 */
[----:B------:R-:W5:Y:S07]  /*1e950*/  LDSM.16.M88.4 R24, [R229+0xf000] ;  /* 0x00f00000e518783b */ /* 0x000f6e0000000200 */
[C---:B----4-:R-:W-:Y:S08]  /*1e960*/  HMMA.16816.F32 R172, R32.reuse, R20, R172 ;  /* 0x0000001420ac723c */ /* 0x050ff000000018ac */
        /* <DEDUP_REMOVED lines=8> */
[----:B------:R-:W2:Y:S07]  /*1e9f0*/  LDSM.16.M88.4 R28, [R210] ;  /* 0x00000000d21c783b */ /* 0x000eae0000000200 */
[C---:B-----5:R-:W-:Y:S08]  /*1ea00*/  HMMA.16816.F32 R180, R188.reuse, R24, R180 ;  /* 0x00000018bcb4723c */ /* 0x060ff000000018b4 */
[C---:B------:R-:W-:Y:S01]  /*1ea10*/  HMMA.16816.F32 R176, R188.reuse, R26, R176 ;  /* 0x0000001abcb0723c */ /* 0x040fe200000018b0 */
[----:B------:R-:W-:Y:S07]  /*1ea20*/  LDSM.16.M88.4 R24, [R209] ;  /* 0x00000000d118783b */ /* 0x000fee0000000200 */
[C---:B----4-:R-:W-:Y:S08]  /*1ea30*/  HMMA.16816.F32 R172, R188.reuse, R20, R172 ;  /* 0x00000014bcac723c */ /* 0x050ff000000018ac */
[----:B------:R-:W-:Y:S01]  /*1ea40*/  HMMA.16816.F32 R168, R188, R22, R168 ;  /* 0x00000016bca8723c */ /* 0x000fe200000018a8 */
[----:B------:R-:W-:Y:S04]  /*1ea50*/  LDSM.16.M88.4 R188, [R226+0x6000] ;  /* 0x00600000e2bc783b */ /* 0x000fe80000000200 */
[----:B------:R-:W4:Y:S03]  /*1ea60*/  LDSM.16.M88.4 R20, [R224+0xe000] ;  /* 0x00e00000e014783b */ /* 0x000f260000000200 */
[C---:B-1----:R-:W-:Y:S08]  /*1ea70*/  HMMA.16816.F32 R16, R184.reuse, R32, R16 ;  /* 0x00000020b810723c */ /* 0x042ff00000001810 */
[C---:B------:R-:W-:Y:S01]  /*1ea80*/  HMMA.16816.F32 R12, R184.reuse, R34, R12 ;  /* 0x00000022b80c723c */ /* 0x040fe2000000180c */
[----:B------:R-:W1:Y:S07]  /*1ea90*/  LDSM.16.M88.4 R32, [R208] ;  /* 0x00000000d020783b */ /* 0x000e6e0000000200 */
[C---:B--2---:R-:W-:Y:S08]  /*1eaa0*/  HMMA.16816.F32 R8, R184.reuse, R28, R8 ;  /* 0x0000001cb808723c */ /* 0x044ff00000001808 */
[----:B------:R-:W-:Y:S01]  /*1eab0*/  HMMA.16816.F32 R4, R184, R30, R4 ;  /* 0x0000001eb804723c */ /* 0x000fe20000001804 */
[----:B------:R-:W-:Y:S07]  /*1eac0*/  LDSM.16.M88.4 R28, [R225+0x6000] ;  /* 0x00600000e11c783b */ /* 0x000fee0000000200 */
[C---:B----4-:R-:W-:Y:S08]  /*1ead0*/  HMMA.16816.F32 R16, R188.reuse, R20, R16 ;  /* 0x00000014bc10723c */ /* 0x050ff00000001810 */
[----:B------:R-:W-:Y:S01]  /*1eae0*/  HMMA.16816.F32 R12, R188, R22, R12 ;  /* 0x00000016bc0c723c */ /* 0x000fe2000000180c */
[----:B------:R-:W2:Y:S07]  /*1eaf0*/  LDSM.16.M88.4 R20, [R224+0xe800] ;  /* 0x00e80000e014783b */ /* 0x000eae0000000200 */
[C---:B------:R-:W-:Y:S08]  /*1eb00*/  HMMA.16816.F32 R180, R184.reuse, R24, R180 ;  /* 0x00000018b8b4723c */ /* 0x040ff000000018b4 */
[C---:B------:R-:W-:Y:S01]  /*1eb10*/  HMMA.16816.F32 R176, R184.reuse, R26, R176 ;  /* 0x0000001ab8b0723c */ /* 0x040fe200000018b0 */
[----:B------:R-:W4:Y:S07]  /*1eb20*/  LDSM.16.M88.4 R24, [R220+0x6000] ;  /* 0x00600000dc18783b */ /* 0x000f2e0000000200 */
[C---:B-1----:R-:W-:Y:S08]  /*1eb30*/  HMMA.16816.F32 R172, R184.reuse, R32, R172 ;  /* 0x00000020b8ac723c */ /* 0x042ff000000018ac */
[----:B------:R-:W-:Y:S01]  /*1eb40*/  HMMA.16816.F32 R168, R184, R34, R168 ;  /* 0x00000022b8a8723c */ /* 0x000fe200000018a8 */
[----:B------:R-:W1:Y:S07]  /*1eb50*/  LDSM.16.M88.4 R32, [R220+0x6800] ;  /* 0x00680000dc20783b */ /* 0x000e6e0000000200 */
[----:B--2---:R-:W-:Y:S08]  /*1eb60*/  HMMA.16816.F32 R8, R188, R20, R8 ;  /* 0x00000014bc08723c */ /* 0x004ff00000001808 */
[C---:B----4-:R-:W-:Y:S08]  /*1eb70*/  HMMA.16816.F32 R16, R28.reuse, R24, R16 ;  /* 0x000000181c10723c */ /* 0x050ff00000001810 */
[----:B------:R-:W-:Y:S01]  /*1eb80*/  HMMA.16816.F32 R12, R28, R26, R12 ;  /* 0x0000001a1c0c723c */ /* 0x000fe2000000180c */
[----:B------:R-:W2:Y:S07]  /*1eb90*/  LDSM.16.M88.4 R24, [R224+0xf000] ;  /* 0x00f00000e018783b */ /* 0x000eae0000000200 */
[----:B------:R-:W-:Y:S08]  /*1eba0*/  HMMA.16816.F32 R4, R188, R22, R4 ;  /* 0x00000016bc04723c */ /* 0x000ff00000001804 */
[----:B-1----:R-:W-:Y:S01]  /*1ebb0*/  HMMA.16816.F32 R8, R28, R32, R8 ;  /* 0x000000201c08723c */ /* 0x002fe20000001808 */
[----:B---3--:R-:W-:-:S02]  /*1ebc0*/  FMUL.FTZ R193, R16, R198 ;  /* 0x000000c610c17220 */ /* 0x008fc40000410000 */
[-C--:B------:R-:W-:Y:S02]  /*1ebd0*/  FMUL.FTZ R20, R17, R198.reuse ;  /* 0x000000c611147220 */ /* 0x080fe40000410000 */
[-C--:B------:R-:W-:Y:S02]  /*1ebe0*/  FMUL.FTZ R192, R18, R198.reuse ;  /* 0x000000c612c07220 */ /* 0x080fe40000410000 */
[-C--:B------:R-:W-:Y:S02]  /*1ebf0*/  FMUL.FTZ R21, R19, R198.reuse ;  /* 0x000000c613157220 */ /* 0x080fe40000410000 */
[----:B------:R-:W1:Y:S01]  /*1ec00*/  LDSM.16.M88.4 R16, [R220+0x7000] ;  /* 0x00700000dc10783b */ /* 0x000e620000000200 */
[-C--:B------:R-:W-:Y:S02]  /*1ec10*/  FMUL.FTZ R22, R12, R198.reuse ;  /* 0x000000c60c167220 */ /* 0x080fe40000410000 */
[-C--:B------:R-:W-:Y:S02]  /*1ec20*/  FMUL.FTZ R12, R13, R198.reuse ;  /* 0x000000c60d0c7220 */ /* 0x080fe40000410000 */
[----:B------:R-:W-:-:S02]  /*1ec30*/  FMUL.FTZ R13, R14, R198 ;  /* 0x000000c60e0d7220 */ /* 0x000fc40000410000 */
[-C--:B------:R-:W-:Y:S01]  /*1ec40*/  FMUL.FTZ R14, R15, R198.reuse ;  /* 0x000000c60f0e7220 */ /* 0x080fe20000410000 */
[----:B------:R-:W-:Y:S07]  /*1ec50*/  HMMA.16816.F32 R4, R28, R34, R4 ;  /* 0x000000221c04723c */ /* 0x000fee0000001804 */
[-C--:B------:R-:W-:Y:S01]  /*1ec60*/  FMUL.FTZ R23, R8, R198.reuse ;  /* 0x000000c608177220 */ /* 0x080fe20000410000 */
[----:B--2---:R-:W-:Y:S01]  /*1ec70*/  HMMA.16816.F32 R180, R188, R24, R180 ;  /* 0x00000018bcb4723c */ /* 0x004fe200000018b4 */
[----:B------:R-:W-:-:S02]  /*1ec80*/  FMUL.FTZ R15, R9, R198 ;  /* 0x000000c6090f7220 */ /* 0x000fc40000410000 */
[----:B------:R-:W-:-:S04]  /*1ec90*/  FMUL.FTZ R33, R11, R198 ;  /* 0x000000c60b217220 */ /* 0x000fc80000410000 */
[-C--:B------:R-:W-:Y:S02]  /*1eca0*/  FMUL.FTZ R24, R10, R198.reuse ;  /* 0x000000c60a187220 */ /* 0x080fe40000410000 */
[----:B------:R-:W2:Y:S01]  /*1ecb0*/  LDSM.16.M88.4 R8, [R224+0xf800] ;  /* 0x00f80000e008783b */ /* 0x000ea20000000200 */
[----:B------:R-:W-:Y:S03]  /*1ecc0*/  HMMA.16816.F32 R176, R188, R26, R176 ;  /* 0x0000001abcb0723c */ /* 0x000fe600000018b0 */
[----:B------:R-:W3:Y:S03]  /*1ecd0*/  S2R R32, SR_TID.X ;  /* 0x0000000000207919 */ /* 0x000ee60000002100 */
[-C--:B------:R-:W-:Y:S02]  /*1ece0*/  FMUL.FTZ R25, R5, R198.reuse ;  /* 0x000000c605197220 */ /* 0x080fe40000410000 */
[----:B------:R-:W-:-:S02]  /*1ecf0*/  FMUL.FTZ R27, R6, R198 ;  /* 0x000000c6061b7220 */ /* 0x000fc40000410000 */
[----:B------:R-:W-:-:S04]  /*1ed00*/  FMUL.FTZ R26, R7, R198 ;  /* 0x000000c6071a7220 */ /* 0x000fc80000410000 */
[C---:B-1----:R-:W-:Y:S07]  /*1ed10*/  HMMA.16816.F32 R180, R28.reuse, R16, R180 ;  /* 0x000000101cb4723c */ /* 0x042fee00000018b4 */
[----:B------:R-:W-:Y:S02]  /*1ed20*/  FMUL.FTZ R16, R4, R198 ;  /* 0x000000c604107220 */ /* 0x000fe40000410000 */
[----:B------:R-:W1:Y:S01]  /*1ed30*/  LDSM.16.M88.4 R4, [R220+0x7800] ;  /* 0x00780000dc04783b */ /* 0x000e620000000200 */
[----:B------:R-:W-:Y:S01]  /*1ed40*/  HMMA.16816.F32 R176, R28, R18, R176 ;  /* 0x000000121cb0723c */ /* 0x000fe200000018b0 */
[----:B------:R-:W4:Y:S01]  /*1ed50*/  MUFU.TANH R20, R20 ;  /* 0x0000001400147308 */ /* 0x000f220000002400 */
[----:B------:R-:W-:-:S05]  /*1ed60*/  DEPBAR.LE SB0, 0x0 ;  /* 0x000080000000791a */ /* 0x000fca0000000000 */
[----:B---3--:R-:W-:Y:S01]  /*1ed70*/  IMAD.SHL.U32 R19, R32, 0x2, RZ ;  /* 0x0000000220137824 */ /* 0x008fe200078e00ff */
[----:B--2---:R-:W-:Y:S04]  /*1ed80*/  HMMA.16816.F32 R172, R188, R8, R172 ;  /* 0x00000008bcac723c */ /* 0x004fe800000018ac */
[----:B------:R-:W-:-:S04]  /*1ed90*/  LOP3.LUT R19, R19, 0x6, RZ, 0xc0, !PT ;  /* 0x0000000613137812 */ /* 0x000fc800078ec0ff */
[----:B------:R-:W-:Y:S01]  /*1eda0*/  HMMA.16816.F32 R168, R188, R10, R168 ;  /* 0x0000000abca8723c */ /* 0x000fe200000018a8 */
[----:B------:R-:W2:Y:S01]  /*1edb0*/  MUFU.TANH R21, R21 ;  /* 0x0000001500157308 */ /* 0x000ea20000002400 */
[----:B------:R-:W-:-:S07]  /*1edc0*/  IMAD R9, R250, 0x40, R19 ;  /* 0x00000040fa097824 */ /* 0x000fce00078e0213 */
[----:B------:R-:W3:Y:S08]  /*1edd0*/  MUFU.TANH R22, R22 ;  /* 0x0000001600167308 */ /* 0x000ef00000002400 */
[----:B------:R-:W5:Y:S01]  /*1ede0*/  MUFU.TANH R13, R13 ;  /* 0x0000000d000d7308 */ /* 0x000f620000002400 */
[C---:B-1----:R-:W-:Y:S07]  /*1edf0*/  HMMA.16816.F32 R172, R28.reuse, R4, R172 ;  /* 0x000000041cac723c */ /* 0x042fee00000018ac */
[----:B------:R1:W-:Y:S01]  /*1ee00*/  MUFU.TANH R17, R33 ;  /* 0x0000002100117308 */ /* 0x0003e20000002400 */
[----:B------:R-:W-:Y:S07]  /*1ee10*/  HMMA.16816.F32 R168, R28, R6, R168 ;  /* 0x000000061ca8723c */ /* 0x000fee00000018a8 */
[----:B------:R-:W2:Y:S01]  /*1ee20*/  MUFU.TANH R12, R12 ;  /* 0x0000000c000c7308 */ /* 0x000ea20000002400 */
[----:B-1----:R-:W-:-:S07]  /*1ee30*/  IADD3 R33, R9, 0x1, RZ ;  /* 0x0000000109217810 */ /* 0x002fce0007ffe0ff */
[----:B------:R-:W1:Y:S01]  /*1ee40*/  MUFU.TANH R14, R14 ;  /* 0x0000000e000e7308 */ /* 0x000e620000002400 */
[C---:B------:R-:W-:Y:S02]  /*1ee50*/  ISETP.GE.AND P1, PT, R33.reuse, R0, PT ;  /* 0x000000002100720c */ /* 0x040fe40003f26270 */
[----:B------:R-:W-:-:S05]  /*1ee60*/  ISETP.GE.AND P3, PT, R33, R2, PT ;  /* 0x000000022100720c */ /* 0x000fca0003f66270 */
[----:B------:R-:W1:Y:S01]  /*1ee70*/  MUFU.TANH R23, R23 ;  /* 0x0000001700177308 */ /* 0x000e620000002400 */
[----:B------:R-:W-:Y:S02]  /*1ee80*/  IADD3 R33, R9, 0x8, RZ ;  /* 0x0000000809217810 */ /* 0x000fe40007ffe0ff */
[----:B----4-:R-:W-:Y:S02]  /*1ee90*/  FSEL R10, R20, -INF , !P1 ;  /* 0xff800000140a7808 */ /* 0x010fe40004800000 */
[----:B------:R-:W-:-:S03]  /*1eea0*/  ISETP.GE.AND P2, PT, R33, R0, PT ;  /* 0x000000002100720c */ /* 0x000fc60003f46270 */
[----:B------:R-:W4:Y:S01]  /*1eeb0*/  MUFU.TANH R15, R15 ;  /* 0x0000000f000f7308 */ /* 0x000f220000002400 */
[----:B------:R-:W-:Y:S02]  /*1eec0*/  ISETP.GE.AND P1, PT, R33, R2, PT ;  /* 0x000000022100720c */ /* 0x000fe40003f26270 */
[----:B--2---:R-:W-:Y:S02]  /*1eed0*/  FSEL R8, R21, -INF , !P3 ;  /* 0xff80000015087808 */ /* 0x004fe40005800000 */
[----:B------:R-:W-:-:S03]  /*1eee0*/  IADD3 R35, R9, 0x9, RZ ;  /* 0x0000000909237810 */ /* 0x000fc60007ffe0ff */
[----:B------:R-:W2:Y:S01]  /*1eef0*/  MUFU.TANH R24, R24 ;  /* 0x0000001800187308 */ /* 0x000ea20000002400 */
[----:B------:R-:W-:Y:S01]  /*1ef00*/  IADD3 R21, R9, 0x10, RZ ;  /* 0x0000001009157810 */ /* 0x000fe20007ffe0ff */
[-C--:B------:R-:W-:Y:S01]  /*1ef10*/  FMUL.FTZ R180, R180, R198.reuse ;  /* 0x000000c6b4b47220 */ /* 0x080fe20000410000 */
[----:B---3--:R-:W-:Y:S01]  /*1ef20*/  FSEL R11, R22, -INF , !P2 ;  /* 0xff800000160b7808 */ /* 0x008fe20005000000 */
[----:B------:R-:W-:Y:S01]  /*1ef30*/  FMUL.FTZ R182, R182, R198 ;  /* 0x000000c6b6b67220 */ /* 0x000fe20000410000 */
[----:B-----5:R-:W-:-:S03]  /*1ef40*/  FSEL R13, R13, -INF , !P1 ;  /* 0xff8000000d0d7808 */ /* 0x020fc60004800000 */
[----:B------:R-:W3:Y:S01]  /*1ef50*/  MUFU.TANH R16, R16 ;  /* 0x0000001000107308 */ /* 0x000ee20000002400 */
[C---:B------:R-:W-:Y:S02]  /*1ef60*/  ISETP.GE.AND P3, PT, R35.reuse, R0, PT ;  /* 0x000000002300720c */ /* 0x040fe40003f66270 */
[----:B------:R-:W-:Y:S02]  /*1ef70*/  ISETP.GE.AND P2, PT, R35, R2, PT ;  /* 0x000000022300720c */ /* 0x000fe40003f46270 */
[----:B------:R-:W-:-:S03]  /*1ef80*/  ISETP.GE.AND P1, PT, R21, R0, PT ;  /* 0x000000001500720c */ /* 0x000fc60003f26270 */
[----:B------:R-:W-:Y:S01]  /*1ef90*/  MUFU.TANH R25, R25 ;  /* 0x0000001900197308 */ /* 0x000fe20000002400 */
[----:B------:R-:W-:Y:S01]  /*1efa0*/  IADD3 R5, R9, 0x11, RZ ;  /* 0x0000001109057810 */ /* 0x000fe20007ffe0ff */
[----:B------:R-:W-:-:S06]  /*1efb0*/  FMUL.FTZ R18, R183, R198 ;  /* 0x000000c6b7127220 */ /* 0x000fcc0000410000 */
[----:B------:R-:W5:Y:S01]  /*1efc0*/  MUFU.TANH R27, R27 ;  /* 0x0000001b001b7308 */ /* 0x000f620000002400 */
[-C--:B------:R-:W-:Y:S01]  /*1efd0*/  FMUL.FTZ R181, R181, R198.reuse ;  /* 0x000000c6b5b57220 */ /* 0x080fe20000410000 */
[----:B------:R-:W-:Y:S01]  /*1efe0*/  FSEL R12, R12, -INF , !P3 ;  /* 0xff8000000c0c7808 */ /* 0x000fe20005800000 */
[----:B------:R-:W-:Y:S01]  /*1eff0*/  FMUL.FTZ R176, R176, R198 ;  /* 0x000000c6b0b07220 */ /* 0x000fe20000410000 */
[----:B-1----:R-:W-:Y:S02]  /*1f000*/  FSEL R14, R14, -INF , !P2 ;  /* 0xff8000000e0e7808 */ /* 0x002fe40005000000 */
[----:B------:R-:W-:Y:S02]  /*1f010*/  FSEL R23, R23, -INF , !P1 ;  /* 0xff80000017177808 */ /* 0x000fe40004800000 */
[----:B------:R-:W1:Y:S01]  /*1f020*/  MUFU.TANH R26, R26 ;  /* 0x0000001a001a7308 */ /* 0x000e620000002400 */
[----:B------:R-:W-:Y:S02]  /*1f030*/  ISETP.GE.AND P3, PT, R21, R2, PT ;  /* 0x000000021500720c */ /* 0x000fe40003f66270 */
[----:B------:R-:W-:-:S02]  /*1f040*/  ISETP.GE.AND P2, PT, R5, R0, PT ;  /* 0x000000000500720c */ /* 0x000fc40003f46270 */
[----:B------:R-:W-:-:S03]  /*1f050*/  ISETP.GE.AND P1, PT, R5, R2, PT ;  /* 0x000000020500720c */ /* 0x000fc60003f26270 */
[----:B------:R2:W1:Y:S01]  /*1f060*/  MUFU.TANH R187, R180 ;  /* 0x000000b400bb7308 */ /* 0x0004620000002400 */
[C---:B------:R-:W-:Y:S01]  /*1f070*/  IADD3 R21, R9.reuse, 0x18, RZ ;  /* 0x0000001809157810 */ /* 0x040fe20007ffe0ff */
[----:B------:R-:W-:Y:S01]  /*1f080*/  FMUL.FTZ R4, R178, R198 ;  /* 0x000000c6b2047220 */ /* 0x000fe20000410000 */
[----:B------:R-:W-:-:S05]  /*1f090*/  IADD3 R5, R9, 0x19, RZ ;  /* 0x0000001909057810 */ /* 0x000fca0007ffe0ff */
[----:B------:R-:W1:Y:S01]  /*1f0a0*/  MUFU.TANH R19, R182 ;  /* 0x000000b600137308 */ /* 0x000e620000002400 */
[----:B----4-:R-:W-:Y:S01]  /*1f0b0*/  FSEL R22, R15, -INF , !P2 ;  /* 0xff8000000f167808 */ /* 0x010fe20005000000 */
[----:B------:R-:W-:Y:S01]  /*1f0c0*/  FMUL.FTZ R177, R177, R198 ;  /* 0x000000c6b1b17220 */ /* 0x000fe20000410000 */
[----:B------:R-:W-:Y:S01]  /*1f0d0*/  ISETP.GE.AND P2, PT, R21, R2, PT ;  /* 0x000000021500720c */ /* 0x000fe20003f46270 */
[----:B------:R-:W-:Y:S01]  /*1f0e0*/  FMUL.FTZ R179, R179, R198 ;  /* 0x000000c6b3b37220 */ /* 0x000fe20000410000 */
[----:B------:R-:W-:-:S03]  /*1f0f0*/  IADD3 R7, R9, 0x20, RZ ;  /* 0x0000002009077810 */ /* 0x000fc60007ffe0ff */
[----:B------:R4:W1:Y:S01]  /*1f100*/  MUFU.TANH R186, R181 ;  /* 0x000000b500ba7308 */ /* 0x0008620000002400 */
[----:B--2---:R-:W-:Y:S02]  /*1f110*/  FSEL R180, R24, -INF , !P3 ;  /* 0xff80000018b47808 */ /* 0x004fe40005800000 */
[----:B------:R-:W-:Y:S01]  /*1f120*/  ISETP.GE.AND P3, PT, R21, R0, PT ;  /* 0x000000001500720c */ /* 0x000fe20003f66270 */
[----:B------:R-:W-:-:S04]  /*1f130*/  FMUL.FTZ R172, R172, R198 ;  /* 0x000000c6acac7220 */ /* 0x000fc80000410000 */
[----:B------:R-:W2:Y:S01]  /*1f140*/  MUFU.TANH R18, R18 ;  /* 0x0000001200127308 */ /* 0x000ea20000002400 */
[----:B------:R-:W-:Y:S01]  /*1f150*/  FMUL.FTZ R173, R173, R198 ;  /* 0x000000c6adad7220 */ /* 0x000fe20000410000 */
[----:B---3--:R-:W-:-:S06]  /*1f160*/  FSEL R20, R16, -INF , !P3 ;  /* 0xff80000010147808 */ /* 0x008fcc0005800000 */
[----:B------:R-:W3:Y:S01]  /*1f170*/  MUFU.TANH R185, R176 ;  /* 0x000000b000b97308 */ /* 0x000ee20000002400 */
[----:B----4-:R-:W-:Y:S02]  /*1f180*/  FSEL R181, R17, -INF , !P1 ;  /* 0xff80000011b57808 */ /* 0x010fe40004800000 */
[----:B------:R-:W-:Y:S02]  /*1f190*/  ISETP.GE.AND P1, PT, R5, R0, PT ;  /* 0x000000000500720c */ /* 0x000fe40003f26270 */
[----:B-----5:R-:W-:Y:S02]  /*1f1a0*/  FSEL R182, R27, -INF , !P2 ;  /* 0xff8000001bb67808 */ /* 0x020fe40005000000 */
[----:B------:R-:W-:Y:S01]  /*1f1b0*/  FSEL R21, R25, -INF , !P1 ;  /* 0xff80000019157808 */ /* 0x000fe20004800000 */
[----:B------:R-:W4:Y:S01]  /*1f1c0*/  MUFU.TANH R4, R4 ;  /* 0x0000000400047308 */ /* 0x000f220000002400 */
[----:B------:R-:W-:Y:S02]  /*1f1d0*/  ISETP.GE.AND P3, PT, R5, R2, PT ;  /* 0x000000020500720c */ /* 0x000fe40003f66270 */
[----:B------:R-:W-:-:S02]  /*1f1e0*/  ISETP.GE.AND P2, PT, R7, R0, PT ;  /* 0x000000000700720c */ /* 0x000fc40003f46270 */
[----:B------:R-:W-:-:S03]  /*1f1f0*/  ISETP.GE.AND P1, PT, R7, R2, PT ;  /* 0x000000020700720c */ /* 0x000fc60003f26270 */
[----:B------:R-:W5:Y:S01]  /*1f200*/  MUFU.TANH R184, R177 ;  /* 0x000000b100b87308 */ /* 0x000f620000002400 */
[C---:B------:R-:W-:Y:S02]  /*1f210*/  IADD3 R5, R9.reuse, 0x21, RZ ;  /* 0x0000002109057810 */ /* 0x040fe40007ffe0ff */
[----:B------:R-:W-:Y:S01]  /*1f220*/  IADD3 R15, R9, 0x28, RZ ;  /* 0x00000028090f7810 */ /* 0x000fe20007ffe0ff */
[----:B------:R-:W-:-:S04]  /*1f230*/  FMUL.FTZ R28, R170, R198 ;  /* 0x000000c6aa1c7220 */ /* 0x000fc80000410000 */
[----:B------:R-:W2:Y:S01]  /*1f240*/  MUFU.TANH R24, R179 ;  /* 0x000000b300187308 */ /* 0x000ea20000002400 */
[----:B-1----:R-:W-:Y:S02]  /*1f250*/  FSEL R183, R26, -INF , !P3 ;  /* 0xff8000001ab77808 */ /* 0x002fe40005800000 */
[----:B------:R-:W-:Y:S02]  /*1f260*/  FSEL R187, R187, -INF , !P2 ;  /* 0xff800000bbbb7808 */ /* 0x000fe40005000000 */
[----:B------:R-:W-:-:S03]  /*1f270*/  FSEL R27, R19, -INF , !P1 ;  /* 0xff800000131b7808 */ /* 0x000fc60004800000 */
[----:B------:R-:W1:Y:S01]  /*1f280*/  MUFU.TANH R172, R172 ;  /* 0x000000ac00ac7308 */ /* 0x000e620000002400 */
[C---:B------:R-:W-:Y:S01]  /*1f290*/  ISETP.GE.AND P3, PT, R5.reuse, R0, PT ;  /* 0x000000000500720c */ /* 0x040fe20003f66270 */
[----:B------:R-:W-:Y:S01]  /*1f2a0*/  FMUL.FTZ R174, R174, R198 ;  /* 0x000000c6aeae7220 */ /* 0x000fe20000410000 */
[----:B------:R-:W-:Y:S02]  /*1f2b0*/  ISETP.GE.AND P2, PT, R5, R2, PT ;  /* 0x000000020500720c */ /* 0x000fe40003f46270 */
[----:B------:R-:W-:-:S03]  /*1f2c0*/  ISETP.GE.AND P1, PT, R15, R0, PT ;  /* 0x000000000f00720c */ /* 0x000fc60003f26270 */
[----:B------:R-:W1:Y:S01]  /*1f2d0*/  MUFU.TANH R173, R173 ;  /* 0x000000ad00ad7308 */ /* 0x000e620000002400 */
[----:B------:R-:W-:Y:S01]  /*1f2e0*/  IADD3 R7, R9, 0x29, RZ ;  /* 0x0000002909077810 */ /* 0x000fe20007ffe0ff */
[----:B------:R-:W-:Y:S01]  /*1f2f0*/  FMUL.FTZ R6, R175, R198 ;  /* 0x000000c6af067220 */ /* 0x000fe20000410000 */
[----:B------:R-:W-:Y:S02]  /*1f300*/  FSEL R186, R186, -INF , !P3 ;  /* 0xff800000baba7808 */ /* 0x000fe40005800000 */
[----:B--2---:R-:W-:Y:S02]  /*1f310*/  FSEL R25, R18, -INF , !P2 ;  /* 0xff80000012197808 */ /* 0x004fe40005000000 */
[----:B---3--:R-:W-:Y:S01]  /*1f320*/  FSEL R185, R185, -INF , !P1 ;  /* 0xff800000b9b97808 */ /* 0x008fe20004800000 */
[----:B------:R-:W-:Y:S01]  /*1f330*/  MUFU.TANH R28, R28 ;  /* 0x0000001c001c7308 */ /* 0x000fe20000002400 */
[----:B------:R-:W-:Y:S01]  /*1f340*/  ISETP.GE.AND P3, PT, R15, R2, PT ;  /* 0x000000020f00720c */ /* 0x000fe20003f66270 */
[----:B------:R-:W-:Y:S01]  /*1f350*/  FMUL.FTZ R168, R168, R198 ;  /* 0x000000c6a8a87220 */ /* 0x000fe20000410000 */
[----:B------:R-:W-:-:S02]  /*1f360*/  ISETP.GE.AND P2, PT, R7, R0, PT ;  /* 0x000000000700720c */ /* 0x000fc40003f46270 */
[----:B------:R-:W-:Y:S02]  /*1f370*/  ISETP.GE.AND P1, PT, R7, R2, PT ;  /* 0x000000020700720c */ /* 0x000fe40003f26270 */
[C---:B------:R-:W-:Y:S01]  /*1f380*/  IADD3 R7, R9.reuse, 0x30, RZ ;  /* 0x0000003009077810 */ /* 0x040fe20007ffe0ff */
[----:B------:R-:W2:Y:S01]  /*1f390*/  MUFU.TANH R5, R174 ;  /* 0x000000ae00057308 */ /* 0x000ea20000002400 */
[----:B------:R-:W-:Y:S02]  /*1f3a0*/  IADD3 R15, R9, 0x31, RZ ;  /* 0x00000031090f7810 */ /* 0x000fe40007ffe0ff */
[----:B----4-:R-:W-:Y:S01]  /*1f3b0*/  FSEL R26, R4, -INF , !P3 ;  /* 0xff800000041a7808 */ /* 0x010fe20005800000 */
[----:B------:R-:W-:Y:S01]  /*1f3c0*/  FMUL.FTZ R169, R169, R198 ;  /* 0x000000c6a9a97220 */ /* 0x000fe20000410000 */
[----:B------:R-:W-:Y:S02]  /*1f3d0*/  ISETP.GE.AND P3, PT, R7, R0, PT ;  /* 0x000000000700720c */ /* 0x000fe40003f66270 */
[----:B-----5:R-:W-:Y:S01]  /*1f3e0*/  FSEL R184, R184, -INF , !P2 ;  /* 0xff800000b8b87808 */ /* 0x020fe20005000000 */
[----:B------:R-:W3:Y:S01]  /*1f3f0*/  MUFU.TANH R6, R6 ;  /* 0x0000000600067308 */ /* 0x000ee20000002400 */
[----:B------:R-:W-:-:S02]  /*1f400*/  FSEL R24, R24, -INF , !P1 ;  /* 0xff80000018187808 */ /* 0x000fc40004800000 */
[----:B------:R-:W-:Y:S02]  /*1f410*/  ISETP.GE.AND P2, PT, R7, R2, PT ;  /* 0x000000020700720c */ /* 0x000fe40003f46270 */
[----:B------:R-:W-:-:S03]  /*1f420*/  ISETP.GE.AND P1, PT, R15, R0, PT ;  /* 0x000000000f00720c */ /* 0x000fc60003f26270 */
[----:B------:R3:W4:Y:S01]  /*1f430*/  MUFU.TANH R4, R168 ;  /* 0x000000a800047308 */ /* 0x0007220000002400 */
[----:B------:R-:W-:Y:S01]  /*1f440*/  IADD3 R7, R9, 0x38, RZ ;  /* 0x0000003809077810 */ /* 0x000fe20007ffe0ff */
[----:B------:R-:W-:Y:S01]  /*1f450*/  FMUL.FTZ R29, R171, R198 ;  /* 0x000000c6ab1d7220 */ /* 0x000fe20000410000 */
[----:B-1----:R-:W-:Y:S02]  /*1f460*/  FSEL R175, R172, -INF , !P3 ;  /* 0xff800000acaf7808 */ /* 0x002fe40005800000 */
[----:B------:R-:W-:Y:S02]  /*1f470*/  FSEL R173, R173, -INF , !P1 ;  /* 0xff800000adad7808 */ /* 0x000fe40004800000 */
[----:B------:R-:W-:Y:S01]  /*1f480*/  ISETP.GE.AND P1, PT, R7, R2, PT ;  /* 0x000000020700720c */ /* 0x000fe20003f26270 */
[----:B------:R-:W1:Y:S01]  /*1f490*/  MUFU.TANH R193, R193 ;  /* 0x000000c100c17308 */ /* 0x000e620000002400 */
[----:B--2---:R-:W-:Y:S02]  /*1f4a0*/  FSEL R170, R5, -INF , !P2 ;  /* 0xff80000005aa7808 */ /* 0x004fe40005000000 */
[----:B------:R-:W-:-:S05]  /*1f4b0*/  FSEL R28, R28, -INF , !P1 ;  /* 0xff8000001c1c7808 */ /* 0x000fca0004800000 */
[----:B------:R-:W2:Y:S01]  /*1f4c0*/  MUFU.TANH R172, R169 ;  /* 0x000000a900ac7308 */ /* 0x000ea20000002400 */
[----:B------:R-:W-:Y:S02]  /*1f4d0*/  ISETP.GE.AND P1, PT, R165, 0x3, PT ;  /* 0x00000003a500780c */ /* 0x000fe40003f26270 */
[----:B------:R-:W-:Y:S02]  /*1f4e0*/  ISETP.GE.AND P3, PT, R15, R2, PT ;  /* 0x000000020f00720c */ /* 0x000fe40003f66270 */
[----:B------:R-:W-:-:S03]  /*1f4f0*/  ISETP.GE.AND P2, PT, R7, R0, PT ;  /* 0x000000000700720c */ /* 0x000fc60003f46270 */
[----:B------:R-:W5:Y:S01]  /*1f500*/  MUFU.TANH R192, R192 ;  /* 0x000000c000c07308 */ /* 0x000f620000002400 */
[----:B------:R-:W-:-:S07]  /*1f510*/  IADD3 R5, R9, 0x39, RZ ;  /* 0x0000003909057810 */ /* 0x000fce0007ffe0ff */
[----:B------:R-:W5:Y:S01]  /*1f520*/  MUFU.TANH R29, R29 ;  /* 0x0000001d001d7308 */ /* 0x000f620000002400 */
[----:B---3--:R-:W-:Y:S02]  /*1f530*/  FSEL R168, R6, -INF , !P3 ;  /* 0xff80000006a87808 */ /* 0x008fe40005800000 */
[----:B----4-:R-:W-:Y:S01]  /*1f540*/  FSEL R171, R4, -INF , !P2 ;  /* 0xff80000004ab7808 */ /* 0x010fe20005000000 */
[----:B------:R-:W-:Y:S01]  /*1f550*/  BAR.SYNC.DEFER_BLOCKING 0x0 ;  /* 0x0000000000007b1d */ /* 0x000fe20000010000 */
[-C--:B------:R-:W-:Y:S02]  /*1f560*/  ISETP.GE.AND P3, PT, R9, R0.reuse, PT ;  /* 0x000000000900720c */ /* 0x080fe40003f66270 */
[----:B------:R-:W-:Y:S02]  /*1f570*/  ISETP.GE.AND P2, PT, R5, R0, PT ;  /* 0x000000000500720c */ /* 0x000fe40003f46270 */
[----:B-1----:R-:W-:Y:S02]  /*1f580*/  FSEL R193, R193, -INF , !P3 ;  /* 0xff800000c1c17808 */ /* 0x002fe40005800000 */
[----:B--2---:R-:W-:Y:S01]  /*1f590*/  FSEL R172, R172, -INF , !P2 ;  /* 0xff800000acac7808 */ /* 0x004fe20005000000 */
[----:B------:R-:W-:Y:S01]  /*1f5a0*/  BSSY B1, `(.L_x_1441) ;  /* 0x00000ce000017945 */ /* 0x000fe20003800000 */
[----:B------:R-:W-:-:S02]  /*1f5b0*/  ISETP.GE.AND P3, PT, R9, R2, PT ;  /* 0x000000020900720c */ /* 0x000fc40003f66270 */
[----:B------:R-:W-:Y:S01]  /*1f5c0*/  ISETP.GE.AND P2, PT, R5, R2, PT ;  /* 0x000000020500720c */ /* 0x000fe20003f46270 */
[----:B------:R-:W-:Y:S01]  /*1f5d0*/  IMAD.MOV.U32 R188, RZ, RZ, R196 ;  /* 0x000000ffffbc7224 */ /* 0x000fe200078e00c4 */
[----:B-----5:R-:W-:Y:S01]  /*1f5e0*/  FSEL R192, R192, -INF , !P3 ;  /* 0xff800000c0c07808 */ /* 0x020fe20005800000 */
[----:B------:R-:W-:Y:S01]  /*1f5f0*/  IMAD.MOV.U32 R189, RZ, RZ, R197 ;  /* 0x000000ffffbd7224 */ /* 0x000fe200078e00c5 */
[----:B------:R-:W-:Y:S01]  /*1f600*/  FSEL R29, R29, -INF , !P2 ;  /* 0xff8000001d1d7808 */ /* 0x000fe20005000000 */
[----:B------:R-:W-:Y:S05]  /*1f610*/  @!P1 BRA `(.L_x_1442) ;  /* 0x00000c6000009947 */ /* 0x000fea0003800000 */
[----:B------:R-:W-:Y:S01]  /*1f620*/  BSSY B0, `(.L_x_1443) ;  /* 0x0000043000007945 */ /* 0x000fe20003800000 */
[----:B------:R-:W-:Y:S05]  /*1f630*/  @!P0 BRA `(.L_x_1444) ;  /* 0x000003d000008947 */ /* 0x000fea0003800000 */
[----:B------:R-:W-:Y:S02]  /*1f640*/  ULDC.64 UR4, c[0x0][0x118] ;  /* 0x0000460000047ab9 */ /* 0x000fe40000000a00 */
[----:B------:R-:W2:Y:S01]  /*1f650*/  LD.E R15, [R166.64+0x170] ;  /* 0x00017004a60f7980 */ /* 0x000ea2000c101900 */
[----:B------:R-:W-:-:S05]  /*1f660*/  IMAD.SHL.U32 R2, R250, 0x40, RZ ;  /* 0x00000040fa027824 */ /* 0x000fca00078e00ff */
[----:B------:R-:W-:Y:S02]  /*1f670*/  IADD3 R7, R2, -0x40, RZ ;  /* 0xffffffc002077810 */ /* 0x000fe40007ffe0ff */
[-C--:B--2---:R-:W-:Y:S02]  /*1f680*/  IABS R6, R15.reuse ;  /* 0x0000000f00067213 */ /* 0x084fe40000000000 */
[----:B------:R-:W-:Y:S02]  /*1f690*/  IABS R4, R15 ;  /* 0x0000000f00047213 */ /* 0x000fe40000000000 */
[----:B------:R-:W1:Y:S03]  /*1f6a0*/  I2F.RP R0, R6 ;  /* 0x0000000600007306 */ /* 0x000e660000209400 */
[----:B------:R-:W-:-:S05]  /*1f6b0*/  IMAD.MOV R4, RZ, RZ, -R4 ;  /* 0x000000ffff047224 */ /* 0x000fca00078e0a04 */
        /* <DEDUP_REMOVED lines=10> */
[----:B------:R-:W-:-:S06]  /*1f760*/  IMAD.HI.U32 R16, R19, R16, R18 ;  /* 0x0000001013107227 */ /* 0x000fcc00078e0012 */
[----:B------:R-:W-:-:S04]  /*1f770*/  IMAD.HI.U32 R9, R16, R5, RZ ;  /* 0x0000000510097227 */ /* 0x000fc800078e00ff */
[----:B------:R-:W-:Y:S02]  /*1f780*/  IMAD R5, R9, R4, R5 ;  /* 0x0000000409057224 */ /* 0x000fe400078e0205 */
[----:B------:R-:W-:-:S03]  /*1f790*/  IMAD.HI.U32 R17, R16, R0, RZ ;  /* 0x0000000010117227 */ /* 0x000fc600078e00ff */
[----:B------:R-:W-:Y:S01]  /*1f7a0*/  ISETP.GT.U32.AND P2, PT, R6, R5, PT ;  /* 0x000000050600720c */ /* 0x000fe20003f44070 */
[----:B------:R-:W-:-:S05]  /*1f7b0*/  IMAD R19, R17, R4, R0 ;  /* 0x0000000411137224 */ /* 0x000fca00078e0200 */
[----:B------:R-:W-:-:S07]  /*1f7c0*/  ISETP.GT.U32.AND P1, PT, R6, R19, PT ;  /* 0x000000130600720c */ /* 0x000fce0003f24070 */
[-C--:B------:R-:W-:Y:S02]  /*1f7d0*/  @!P2 IADD3 R5, R5, -R6.reuse, RZ ;  /* 0x800000060505a210 */ /* 0x080fe40007ffe0ff */
[----:B------:R-:W-:Y:S02]  /*1f7e0*/  @!P2 IADD3 R9, R9, 0x1, RZ ;  /* 0x000000010909a810 */ /* 0x000fe40007ffe0ff */
[-C--:B------:R-:W-:Y:S02]  /*1f7f0*/  ISETP.GE.U32.AND P0, PT, R5, R6.reuse, PT ;  /* 0x000000060500720c */ /* 0x080fe40003f06070 */
[----:B------:R-:W-:Y:S01]  /*1f800*/  @!P1 IMAD.IADD R19, R19, 0x1, -R6 ;  /* 0x0000000113139824 */ /* 0x000fe200078e0a06 */
[----:B------:R-:W-:Y:S02]  /*1f810*/  ISETP.GE.AND P2, PT, R2, RZ, PT ;  /* 0x000000ff0200720c */ /* 0x000fe40003f46270 */
[----:B------:R-:W-:Y:S02]  /*1f820*/  @!P1 IADD3 R17, R17, 0x1, RZ ;  /* 0x0000000111119810 */ /* 0x000fe40007ffe0ff */
[----:B------:R-:W-:-:S02]  /*1f830*/  ISETP.GE.U32.AND P3, PT, R19, R6, PT ;  /* 0x000000061300720c */ /* 0x000fc40003f66070 */
[----:B------:R-:W-:Y:S01]  /*1f840*/  ISETP.NE.AND P1, PT, R15, RZ, PT ;  /* 0x000000ff0f00720c */ /* 0x000fe20003f25270 */
[----:B------:R-:W2:Y:S01]  /*1f850*/  LD.E.64 R18, [R166.64+0x20] ;  /* 0x00002004a6127980 */ /* 0x000ea2000c101b00 */
[----:B------:R-:W-:Y:S02]  /*1f860*/  LOP3.LUT R2, RZ, R15, RZ, 0x33, !PT ;  /* 0x0000000fff027212 */ /* 0x000fe400078e33ff */
[----:B------:R-:W-:Y:S02]  /*1f870*/  @P0 IADD3 R9, R9, 0x1, RZ ;  /* 0x0000000109090810 */ /* 0x000fe40007ffe0ff */
[----:B------:R-:W-:-:S03]  /*1f880*/  ISETP.GE.AND P0, PT, R7, RZ, PT ;  /* 0x000000ff0700720c */ /* 0x000fc60003f06270 */
[----:B------:R-:W-:Y:S02]  /*1f890*/  @!P2 IMAD.MOV R9, RZ, RZ, -R9 ;  /* 0x000000ffff09a224 */ /* 0x000fe400078e0a09 */
[----:B------:R-:W-:-:S03]  /*1f8a0*/  @P3 IADD3 R17, R17, 0x1, RZ ;  /* 0x0000000111113810 */ /* 0x000fc60007ffe0ff */
[----:B------:R-:W-:-:S05]  /*1f8b0*/  SEL R7, R2, R9, !P1 ;  /* 0x0000000902077207 */ /* 0x000fca0004800000 */
[----:B------:R-:W-:Y:S01]  /*1f8c0*/  @!P0 IADD3 R17, -R17, RZ, RZ ;  /* 0x000000ff11118210 */ /* 0x000fe20007ffe1ff */
[----:B------:R-:W-:-:S03]  /*1f8d0*/  IMAD.WIDE R34, R7, 0x4, R248 ;  /* 0x0000000407227825 */ /* 0x000fc600078e02f8 */
[----:B------:R-:W-:Y:S02]  /*1f8e0*/  SEL R2, R2, R17, !P1 ;  /* 0x0000001102027207 */ /* 0x000fe40004800000 */
[----:B------:R-:W3:Y:S03]  /*1f8f0*/  LD.E.64 R16, [R166.64+0x38] ;  /* 0x00003804a6107980 */ /* 0x000ee6000c101b00 */
[----:B------:R-:W-:Y:S01]  /*1f900*/  IMAD.WIDE R32, R2, 0x4, R248 ;  /* 0x0000000402207825 */ /* 0x000fe200078e02f8 */
        /* <DEDUP_REMOVED lines=11> */
[----:B------:R-:W-:-:S03]  /*1f9c0*/  SHF.R.S32.HI R0, RZ, 0x1f, R5 ;  /* 0x0000001fff007819 */ /* 0x000fc60000011405 */
[----:B------:R-:W-:-:S04]  /*1f9d0*/  IMAD.WIDE.U32 R4, R5, R18, R30 ;  /* 0x0000001205047225 */ /* 0x000fc800078e001e */
[----:B------:R-:W-:-:S04]  /*1f9e0*/  IMAD R7, R18, R0, R7 ;  /* 0x0000000012077224 */ /* 0x000fc800078e0207 */
[----:B------:R-:W-:Y:S01]  /*1f9f0*/  IMAD.IADD R7, R5, 0x1, R7 ;  /* 0x0000000105077824 */ /* 0x000fe200078e0207 */
[----:B------:R-:W-:Y:S05]  /*1fa00*/  BRA `(.L_x_1445) ;  /* 0x0000004000007947 */ /* 0x000fea0003800000 */
.L_x_1444:
[----:B------:R-:W-:Y:S02]  /*1fa10*/  ULDC.64 UR4, c[0x0][0x118] ;  /* 0x0000460000047ab9 */ /* 0x000fe40000000a00 */
[----:B------:R-:W2:Y:S02]  /*1fa20*/  LD.E R4, [R166.64+0x38] ;  /* 0x00003804a6047980 */ /* 0x000ea4000c101900 */
[----:B--2---:R-:W-:-:S04]  /*1fa30*/  LEA R4, -R4, RZ, 0x6 ;  /* 0x000000ff04047211 */ /* 0x004fc800078e31ff */
[----:B------:R-:W-:Y:S02]  /*1fa40*/  SHF.R.S32.HI R7, RZ, 0x1f, R4 ;  /* 0x0000001fff077819 */ /* 0x000fe40000011404 */
.L_x_1445:
[----:B------:R-:W-:Y:S05]  /*1fa50*/  BSYNC B0 ;  /* 0x0000000000007941 */ /* 0x000fea0003800000 */
.L_x_1443:
[CC--:B------:R-:W-:Y:S01]  /*1fa60*/  @P6 IADD3 R15, P0, R4.reuse, R237.reuse, RZ ;  /* 0x000000ed040f6210 */ /* 0x0c0fe20007f1e0ff */
[----:B------:R-:W-:Y:S01]  /*1fa70*/  ULDC.64 UR4, c[0x0][0x118] ;  /* 0x0000460000047ab9 */ /* 0x000fe20000000a00 */
[----:B------:R-:W-:Y:S02]  /*1fa80*/  LOP3.LUT R2, R251, 0x1, RZ, 0xc0, !PT ;  /* 0x00000001fb027812 */ /* 0x000fe400078ec0ff */
[-C--:B------:R-:W-:Y:S01]  /*1fa90*/  @P6 LEA R176, P2, R15, R240.reuse, 0x1 ;  /* 0x000000f00fb06211 */ /* 0x080fe200078408ff */
[C-C-:B------:R-:W-:Y:S01]  /*1faa0*/  @P6 IMAD.X R0, R7.reuse, 0x1, R238.reuse, P0 ;  /* 0x0000000107006824 */ /* 0x140fe200000e06ee */
[-C--:B------:R-:W-:Y:S02]  /*1fab0*/  @P5 IADD3 R5, P0, R4, R237.reuse, RZ ;  /* 0x000000ed04055210 */ /* 0x080fe40007f1e0ff */
[----:B------:R-:W-:Y:S02]  /*1fac0*/  ISETP.NE.U32.AND P3, PT, R2, 0x1, PT ;  /* 0x000000010200780c */ /* 0x000fe40003f65070 */
[----:B------:R-:W-:Y:S01]  /*1fad0*/  @P4 IADD3 R9, P1, R4, R237, RZ ;  /* 0x000000ed04094210 */ /* 0x000fe20007f3e0ff */
[----:B------:R-:W-:Y:S01]  /*1fae0*/  @P5 IMAD.X R2, R7, 0x1, R238, P0 ;  /* 0x0000000107025824 */ /* 0x000fe200000e06ee */
[----:B------:R-:W-:-:S02]  /*1faf0*/  @P5 LEA R34, P0, R5, R240, 0x1 ;  /* 0x000000f005225211 */ /* 0x000fc400078008ff */
[-C--:B------:R-:W-:Y:S01]  /*1fb00*/  @P6 LEA.HI.X R177, R15, R239.reuse, R0, 0x1, P2 ;  /* 0x000000ef0fb16211 */ /* 0x080fe200010f0c00 */
[----:B------:R-:W-:Y:S01]  /*1fb10*/  @P4 IMAD.X R0, R7, 0x1, R238, P1 ;  /* 0x0000000107004824 */ /* 0x000fe200008e06ee */
[----:B------:R-:W-:Y:S02]  /*1fb20*/  @P5 LEA.HI.X R35, R5, R239, R2, 0x1, P0 ;  /* 0x000000ef05235211 */ /* 0x000fe400000f0c02 */
[----:B------:R-:W-:Y:S02]  /*1fb30*/  @P4 LEA R32, P1, R9, R240, 0x1 ;  /* 0x000000f009204211 */ /* 0x000fe400078208ff */
[----:B------:R-:W-:Y:S02]  /*1fb40*/  IADD3 R5, P2, P0, R237, R237, R4 ;  /* 0x000000eded057210 */ /* 0x000fe4000785e004 */
[----:B------:R-:W-:Y:S02]  /*1fb50*/  @P4 LEA.HI.X R33, R9, R239, R0, 0x1, P1 ;  /* 0x000000ef09214211 */ /* 0x000fe400008f0c00 */
[----:B------:R-:W-:-:S02]  /*1fb60*/  IADD3.X R2, R238, R238, R7, P2, P0 ;  /* 0x000000eeee027210 */ /* 0x000fc400017e0407 */
[CC--:B------:R-:W-:Y:S02]  /*1fb70*/  LEA R190, P1, R4.reuse, R240.reuse, 0x1 ;  /* 0x000000f004be7211 */ /* 0x0c0fe400078208ff */
[CC--:B------:R-:W-:Y:S02]  /*1fb80*/  @!P3 LEA R178, P0, R5.reuse, R240.reuse, 0x1 ;  /* 0x000000f005b2b211 */ /* 0x0c0fe400078008ff */
[CC--:B------:R-:W-:Y:S02]  /*1fb90*/  @P6 LEA R30, P2, R5.reuse, R240.reuse, 0x1 ;  /* 0x000000f0051e6211 */ /* 0x0c0fe400078408ff */
[-C--:B------:R-:W-:Y:S02]  /*1fba0*/  LEA.HI.X R191, R4, R239.reuse, R7, 0x1, P1 ;  /* 0x000000ef04bf7211 */ /* 0x080fe400008f0c07 */
[CCC-:B------:R-:W-:Y:S02]  /*1fbb0*/  @!P3 LEA.HI.X R179, R5.reuse, R239.reuse, R2.reuse, 0x1, P0 ;  /* 0x000000ef05b3b211 */ /* 0x1c0fe400000f0c02 */
[C---:B------:R-:W-:Y:S01]  /*1fbc0*/  @P6 LEA.HI.X R31, R5.reuse, R239, R2, 0x1, P2 ;  /* 0x000000ef051f6211 */ /* 0x040fe200010f0c02 */
[----:B------:R-:W-:Y:S01]  /*1fbd0*/  @!PT LDS RZ, [RZ] ;  /* 0x00000000fffff984 */ /* 0x000fe20000000800 */
[----:B------:R-:W-:Y:S01]  /*1fbe0*/  @!PT LDS RZ, [RZ] ;  /* 0x00000000fffff984 */ /* 0x000fe20000000800 */
[----:B------:R-:W-:Y:S01]  /*1fbf0*/  @!PT LDS RZ, [RZ] ;  /* 0x00000000fffff984 */ /* 0x000fe20000000800 */
[----:B------:R1:W-:Y:S01]  /*1fc00*/  @!P3 LDGSTS.E.BYPASS.LTC128B.128 [R247+0x8000], [R190.64] ;  /* 0x08000000bef7bfae */ /* 0x0003e2000b901d44 */
[----:B------:R-:W-:-:S02]  /*1fc10*/  @P5 LEA R18, P1, R5, R240, 0x1 ;  /* 0x000000f005125211 */ /* 0x000fc400078208ff */
[CC--:B------:R-:W-:Y:S01]  /*1fc20*/  @P4 LEA R16, P0, R5.reuse, R240.reuse, 0x1 ;  /* 0x000000f005104211 */ /* 0x0c0fe200078008ff */
[----:B------:R1:W-:Y:S01]  /*1fc30*/  @P3 STS.128 [R247+0x8000], RZ ;  /* 0x008000fff7003388 */ /* 0x0003e20000000c00 */
[C---:B------:R-:W-:Y:S02]  /*1fc40*/  IADD3 R0, P2, R5.reuse, R237, RZ ;  /* 0x000000ed05007210 */ /* 0x040fe40007f5e0ff */
[CCC-:B------:R-:W-:Y:S02]  /*1fc50*/  @P5 LEA.HI.X R19, R5.reuse, R239.reuse, R2.reuse, 0x1, P1 ;  /* 0x000000ef05135211 */ /* 0x1c0fe400008f0c02 */
[----:B------:R-:W-:Y:S01]  /*1fc60*/  @P4 LEA.HI.X R17, R5, R239, R2, 0x1, P0 ;  /* 0x000000ef05114211 */ /* 0x000fe200000f0c02 */
[----:B------:R-:W-:Y:S01]  /*1fc70*/  IMAD.X R2, R2, 0x1, R238, P2 ;  /* 0x0000000102027824 */ /* 0x000fe200010e06ee */
[----:B------:R-:W-:Y:S01]  /*1fc80*/  @!P3 IADD3 R4, P1, R4, R237, RZ ;  /* 0x000000ed0404b210 */ /* 0x000fe20007f3e0ff */
[----:B------:R-:W-:Y:S01]  /*1fc90*/  @P6 IMAD.MOV.U32 R5, RZ, RZ, R191 ;  /* 0x000000ffff056224 */ /* 0x000fe200078e00bf */
[----:B------:R-:W-:-:S02]  /*1fca0*/  @P6 LEA R200, P2, R0, R240, 0x1 ;  /* 0x000000f000c86211 */ /* 0x000fc400078408ff */
[CC--:B------:R-:W-:Y:S01]  /*1fcb0*/  @!P3 LEA R194, P0, R0.reuse, R240.reuse, 0x1 ;  /* 0x000000f000c2b211 */ /* 0x0c0fe200078008ff */
[----:B------:R-:W-:Y:S01]  /*1fcc0*/  @!P3 IMAD.X R7, R7, 0x1, R238, P1 ;  /* 0x000000010707b824 */ /* 0x000fe200008e06ee */
[-C--:B------:R-:W-:Y:S02]  /*1fcd0*/  @P6 LEA.HI.X R201, R0, R239.reuse, R2, 0x1, P2 ;  /* 0x000000ef00c96211 */ /* 0x080fe400010f0c02 */
[-C--:B------:R-:W-:Y:S02]  /*1fce0*/  @!P3 LEA R6, P2, R4, R240.reuse, 0x1 ;  /* 0x000000f00406b211 */ /* 0x080fe400078408ff */
[----:B------:R-:W-:Y:S02]  /*1fcf0*/  @P5 LEA R198, P1, R0, R240, 0x1 ;  /* 0x000000f000c65211 */ /* 0x000fe400078208ff */
[-C--:B------:R-:W-:Y:S01]  /*1fd00*/  @!P3 LEA.HI.X R7, R4, R239.reuse, R7, 0x1, P2 ;  /* 0x000000ef0407b211 */ /* 0x080fe200010f0c07 */
[----:B------:R-:W-:Y:S01]  /*1fd10*/  @P6 IMAD.MOV.U32 R4, RZ, RZ, R190 ;  /* 0x000000ffff046224 */ /* 0x000fe200078e00be */
[----:B------:R-:W-:-:S02]  /*1fd20*/  @!P3 LEA.HI.X R195, R0, R239, R2, 0x1, P0 ;  /* 0x000000ef00c3b211 */ /* 0x000fc400000f0c02 */
[C---:B------:R-:W-:Y:S01]  /*1fd30*/  @P4 LEA R196, P0, R0.reuse, R240, 0x1 ;  /* 0x000000f000c44211 */ /* 0x040fe200078008ff */
[----:B------:R-:W-:Y:S01]  /*1fd40*/  IMAD.MOV.U32 R240, RZ, RZ, R190 ;  /* 0x000000fffff07224 */ /* 0x000fe200078e00be */
[----:B------:R-:W-:Y:S01]  /*1fd50*/  @!PT LDS RZ, [RZ] ;  /* 0x00000000fffff984 */ /* 0x000fe20000000800 */
[----:B------:R-:W-:Y:S01]  /*1fd60*/  @!PT LDS RZ, [RZ] ;  /* 0x00000000fffff984 */ /* 0x000fe20000000800 */
[----:B------:R-:W-:Y:S01]  /*1fd70*/  @!PT LDS RZ, [RZ] ;  /* 0x00000000fffff984 */ /* 0x000fe20000000800 */
[----:B------:R2:W-:Y:S01]  /*1fd80*/  @P6 LDGSTS.E.BYPASS.LTC128B.128 [R247+0xa000], [R4.64+0x80] ;  /* 0x0a00008004f76fae */ /* 0x0005e2000b901d44 */
[CCC-:B------:R-:W-:Y:S02]  /*1fd90*/  @P5 LEA.HI.X R199, R0.reuse, R239.reuse, R2.reuse, 0x1, P1 ;  /* 0x000000ef00c75211 */ /* 0x1c0fe400008f0c02 */
[----:B------:R-:W-:Y:S01]  /*1fda0*/  @P4 LEA.HI.X R197, R0, R239, R2, 0x1, P0 ;  /* 0x000000ef00c54211 */ /* 0x000fe200000f0c02 */
[----:B------:R1:W-:Y:S01]  /*1fdb0*/  @!P6 STS.128 [R247+0xa000], RZ ;  /* 0x00a000fff700e388 */ /* 0x0003e20000000c00 */
[--C-:B------:R-:W-:Y:S02]  /*1fdc0*/  IMAD.MOV.U32 R239, RZ, RZ, R191.reuse ;  /* 0x000000ffffef7224 */ /* 0x100fe400078e00bf */
        /* <DEDUP_REMOVED lines=75> */
.L_x_1442:
[----:B------:R-:W-:Y:S05]  /*20280*/  BSYNC B1 ;  /* 0x0000000000017941 */ /* 0x000fea0003800000 */
.L_x_1441:
[----:B------:R-:W-:Y:S01]  /*20290*/  ULDC.64 UR4, c[0x0][0x118] ;  /* 0x0000460000047ab9 */ /* 0x000fe20000000a00 */
[----:B-1----:R-:W-:Y:S01]  /*202a0*/  FMNMX.FTZ R5, R164, R193, !PT ;  /* 0x000000c1a4057209 */ /* 0x002fe20007810000 */
[----:B------:R1:W2:Y:S01]  /*202b0*/  LD.E R31, [R166.64+0xdc] ;  /* 0x0000dc04a61f7980 */ /* 0x0002a2000c101900 */
[----:B------:R-:W-:-:S02]  /*202c0*/  FMNMX.FTZ R7, R3, R192, !PT ;  /* 0x000000c003077209 */ /* 0x000fc40007810000 */
[----:B------:R-:W-:Y:S01]  /*202d0*/  FMNMX.FTZ R0, R10, R5, !PT ;  /* 0x000000050a007209 */ /* 0x000fe20007810000 */
[----:B------:R-:W-:Y:S01]  /*202e0*/  LDSM.16.MT88.4 R16, [R234+0x10000] ;  /* 0x01000000ea10783b */ /* 0x000fe20000004200 */
        /* <DEDUP_REMOVED lines=26> */
[----:B------:R-:W-:-:S03]  /*20490*/  FMNMX.FTZ R5, R168, R5, !PT ;  /* 0x00000005a8057209 */ /* 0x000fc60007810000 */
[----:B------:R-:W3:Y:S01]  /*204a0*/  SHFL.BFLY PT, R0, R7, 0x2, 0x1f ;  /* 0x0c401f0007007f89 */ /* 0x000ee200000e0000 */
[----:B------:R-:W-:-:S04]  /*204b0*/  FMNMX.FTZ R2, R28, R5, !PT ;  /* 0x000000051c027209 */ /* 0x000fc80007810000 */
[----:B------:R-:W-:-:S05]  /*204c0*/  FMNMX.FTZ R2, R29, R2, !PT ;  /* 0x000000021d027209 */ /* 0x000fca0007810000 */
[----:B------:R-:W4:Y:S01]  /*204d0*/  SHFL.BFLY PT, R5, R2, 0x2, 0x1f ;  /* 0x0c401f0002057f89 */ /* 0x000f2200000e0000 */
[----:B---3--:R-:W-:-:S05]  /*204e0*/  FMNMX.FTZ R0, R7, R0, !PT ;  /* 0x0000000007007209 */ /* 0x008fca0007810000 */
[----:B-1----:R-:W1:Y:S01]  /*204f0*/  SHFL.BFLY PT, R167, R0, 0x1, 0x1f ;  /* 0x0c201f0000a77f89 */ /* 0x002e6200000e0000 */
[----:B----4-:R-:W-:-:S05]  /*20500*/  FMNMX.FTZ R5, R2, R5, !PT ;  /* 0x0000000502057209 */ /* 0x010fca0007810000 */
[----:B------:R-:W3:Y:S01]  /*20510*/  SHFL.BFLY PT, R166, R5, 0x1, 0x1f ;  /* 0x0c201f0005a67f89 */ /* 0x000ee200000e0000 */
[----:B-1----:R-:W-:-:S04]  /*20520*/  FMNMX.FTZ R167, R0, R167, !PT ;  /* 0x000000a700a77209 */ /* 0x002fc80007810000 */
[----:B------:R-:W-:Y:S02]  /*20530*/  FSETP.NEU.FTZ.AND P1, PT, R167, -INF , PT ;  /* 0xff800000a700780b */ /* 0x000fe40003f3d000 */
[----:B---3--:R-:W-:Y:S02]  /*20540*/  FMNMX.FTZ R166, R5, R166, !PT ;  /* 0x000000a605a67209 */ /* 0x008fe40007810000 */
[----:B------:R-:W-:Y:S02]  /*20550*/  FSEL R5, R167, RZ, P1 ;  /* 0x000000ffa7057208 */ /* 0x000fe40000800000 */
[----:B------:R-:W-:-:S03]  /*20560*/  FSETP.NEU.FTZ.AND P0, PT, R166, -INF , PT ;  /* 0xff800000a600780b */ /* 0x000fc60003f1d000 */
[----:B------:R-:W-:Y:S01]  /*20570*/  FADD.FTZ R4, R164, -R5 ;  /* 0x80000005a4047221 */ /* 0x000fe20000010000 */
[----:B------:R-:W-:-:S05]  /*20580*/  FSEL R6, R166, RZ, P0 ;  /* 0x000000ffa6067208 */ /* 0x000fca0000000000 */
[----:B------:R-:W-:Y:S02]  /*20590*/  FADD.FTZ R6, R3, -R6 ;  /* 0x8000000603067221 */ /* 0x000fe40000010000 */
[C---:B--2---:R-:W-:Y:S02]  /*205a0*/  FMUL.FTZ R174, R31.reuse, R167 ;  /* 0x000000a71fae7220 */ /* 0x044fe40000410000 */
[C---:B------:R-:W-:Y:S02]  /*205b0*/  FMUL.FTZ R30, R31.reuse, R166 ;  /* 0x000000a61f1e7220 */ /* 0x040fe40000410000 */
[C---:B------:R-:W-:Y:S01]  /*205c0*/  FMUL.FTZ R164, R31.reuse, R4 ;  /* 0x000000041fa47220 */ /* 0x040fe20000410000 */
[----:B------:R-:W-:Y:S01]  /*205d0*/  FSEL R174, R174, RZ, P1 ;  /* 0x000000ffaeae7208 */ /* 0x000fe20000800000 */
[----:B------:R-:W-:Y:S01]  /*205e0*/  FMUL.FTZ R3, R31, R6 ;  /* 0x000000061f037220 */ /* 0x000fe20000410000 */
[----:B------:R-:W-:-:S03]  /*205f0*/  FSEL R30, R30, RZ, P0 ;  /* 0x000000ff1e1e7208 */ /* 0x000fc60000000000 */
[-CC-:B------:R-:W-:Y:S01]  /*20600*/  FFMA.FTZ R34, R10, R31.reuse, -R174.reuse ;  /* 0x0000001f0a227223 */ /* 0x180fe200000108ae */
[----:B------:R-:W1:Y:S01]  /*20610*/  MUFU.EX2 R164, R164 ;  /* 0x000000a400a47308 */ /* 0x000e620000000800 */
[-CC-:B------:R-:W-:Y:S02]  /*20620*/  FFMA.FTZ R35, R11, R31.reuse, -R174.reuse ;  /* 0x0000001f0b237223 */ /* 0x180fe400000108ae */
[-C--:B------:R-:W-:Y:S02]  /*20630*/  FFMA.FTZ R32, R12, R31.reuse, -R174 ;  /* 0x0000001f0c207223 */ /* 0x080fe400000108ae */
[-CC-:B------:R-:W-:Y:S02]  /*20640*/  FFMA.FTZ R2, R8, R31.reuse, -R30.reuse ;  /* 0x0000001f08027223 */ /* 0x180fe4000001081e */
[-CC-:B------:R-:W-:Y:S01]  /*20650*/  FFMA.FTZ R0, R13, R31.reuse, -R30.reuse ;  /* 0x0000001f0d007223 */ /* 0x180fe2000001081e */
[----:B------:R-:W-:Y:S01]  /*20660*/  LDSM.16.MT88.4 R8, [R232+0x10000] ;  /* 0x01000000e808783b */ /* 0x000fe20000004200 */
[-C--:B------:R-:W-:Y:S01]  /*20670*/  FFMA.FTZ R169, R14, R31.reuse, -R30 ;  /* 0x0000001f0ea97223 */ /* 0x080fe2000001081e */
[----:B------:R-:W-:Y:S01]  /*20680*/  MUFU.EX2 R34, R34 ;  /* 0x0000002200227308 */ /* 0x000fe20000000800 */
[-C--:B------:R-:W-:Y:S01]  /*20690*/  FFMA.FTZ R165, R193, R31.reuse, -R174 ;  /* 0x0000001fc1a57223 */ /* 0x080fe200000108ae */
[----:B------:R-:W2:Y:S01]  /*206a0*/  LDSM.16.MT88.4 R12, [R233+0x10000] ;  /* 0x01000000e90c783b */ /* 0x000ea20000004200 */
[----:B------:R-:W-:-:S02]  /*206b0*/  FFMA.FTZ R33, R192, R31, -R30 ;  /* 0x0000001fc0217223 */ /* 0x000fc4000001081e */
[----:B------:R-:W-:Y:S02]  /*206c0*/  FFMA.FTZ R176, R23, R31, -R174 ;  /* 0x0000001f17b07223 */ /* 0x000fe400000108ae */
[-C--:B-1----:R-:W-:Y:S01]  /*206d0*/  FMUL.FTZ R152, R152, R164.reuse ;  /* 0x000000a498987220 */ /* 0x082fe20000410000 */
[----:B------:R-:W1:Y:S01]  /*206e0*/  MUFU.EX2 R165, R165 ;  /* 0x000000a500a57308 */ /* 0x000e620000000800 */
[-C--:B------:R-:W-:Y:S02]  /*206f0*/  FMUL.FTZ R153, R153, R164.reuse ;  /* 0x000000a499997220 */ /* 0x080fe40000410000 */
[-C--:B------:R-:W-:Y:S02]  /*20700*/  FMUL.FTZ R148, R148, R164.reuse ;  /* 0x000000a494947220 */ /* 0x080fe40000410000 */
[-C--:B------:R-:W-:Y:S02]  /*20710*/  FMUL.FTZ R149, R149, R164.reuse ;  /* 0x000000a495957220 */ /* 0x080fe40000410000 */
[-C--:B------:R-:W-:Y:S01]  /*20720*/  FMUL.FTZ R144, R144, R164.reuse ;  /* 0x000000a490907220 */ /* 0x080fe20000410000 */
[----:B------:R-:W-:Y:S01]  /*20730*/  MUFU.EX2 R35, R35 ;  /* 0x0000002300237308 */ /* 0x000fe20000000800 */
[----:B------:R-:W-:-:S02]  /*20740*/  FMUL.FTZ R145, R145, R164 ;  /* 0x000000a491917220 */ /* 0x000fc40000410000 */
[-C--:B------:R-:W-:Y:S02]  /*20750*/  FMUL.FTZ R140, R140, R164.reuse ;  /* 0x000000a48c8c7220 */ /* 0x080fe40000410000 */
[-C--:B------:R-:W-:Y:S02]  /*20760*/  FMUL.FTZ R141, R141, R164.reuse ;  /* 0x000000a48d8d7220 */ /* 0x080fe40000410000 */
[-C--:B------:R-:W-:Y:S01]  /*20770*/  FMUL.FTZ R160, R160, R164.reuse ;  /* 0x000000a4a0a07220 */ /* 0x080fe20000410000 */
[----:B------:R-:W3:Y:S01]  /*20780*/  MUFU.EX2 R32, R32 ;  /* 0x0000002000207308 */ /* 0x000ee20000000800 */
[----:B-1----:R-:W-:Y:S01]  /*20790*/  F2FP.PACK_AB R4, R34, R165 ;  /* 0x000000a52204723e */ /* 0x002fe200000000ff */
[-C--:B------:R-:W-:Y:S02]  /*207a0*/  FMUL.FTZ R161, R161, R164.reuse ;  /* 0x000000a4a1a17220 */ /* 0x080fe40000410000 */
[-C--:B------:R-:W-:Y:S02]  /*207b0*/  FMUL.FTZ R156, R156, R164.reuse ;  /* 0x000000a49c9c7220 */ /* 0x080fe40000410000 */
[----:B------:R-:W-:-:S02]  /*207c0*/  FMUL.FTZ R157, R157, R164 ;  /* 0x000000a49d9d7220 */ /* 0x000fc40000410000 */
[----:B------:R-:W-:Y:S01]  /*207d0*/  MUFU.EX2 R33, R33 ;  /* 0x0000002100217308 */ /* 0x000fe20000000800 */
[-C--:B------:R-:W-:Y:S02]  /*207e0*/  FMUL.FTZ R36, R36, R164.reuse ;  /* 0x000000a424247220 */ /* 0x080fe40000410000 */
[-C--:B------:R-:W-:Y:S02]  /*207f0*/  FMUL.FTZ R37, R37, R164.reuse ;  /* 0x000000a425257220 */ /* 0x080fe40000410000 */
[-C--:B------:R-:W-:Y:S02]  /*20800*/  FMUL.FTZ R40, R40, R164.reuse ;  /* 0x000000a428287220 */ /* 0x080fe40000410000 */
[-C--:B------:R-:W-:Y:S01]  /*20810*/  FMUL.FTZ R41, R41, R164.reuse ;  /* 0x000000a429297220 */ /* 0x080fe20000410000 */
[----:B------:R-:W1:Y:S01]  /*20820*/  MUFU.EX2 R2, R2 ;  /* 0x0000000200027308 */ /* 0x000e620000000800 */
[----:B---3--:R-:W-:Y:S01]  /*20830*/  F2FP.PACK_AB R6, R32, R35 ;  /* 0x000000232006723e */ /* 0x008fe200000000ff */
[----:B------:R-:W-:-:S02]  /*20840*/  FMUL.FTZ R44, R44, R164 ;  /* 0x000000a42c2c7220 */ /* 0x000fc40000410000 */
[-C--:B------:R-:W-:Y:S02]  /*20850*/  FMUL.FTZ R45, R45, R164.reuse ;  /* 0x000000a42d2d7220 */ /* 0x080fe40000410000 */
[-C--:B------:R-:W-:Y:S02]  /*20860*/  FMUL.FTZ R48, R48, R164.reuse ;  /* 0x000000a430307220 */ /* 0x080fe40000410000 */
[----:B------:R-:W-:Y:S01]  /*20870*/  MUFU.EX2 R0, R0 ;  /* 0x0000000000007308 */ /* 0x000fe20000000800 */
[-C--:B------:R-:W-:Y:S02]  /*20880*/  FMUL.FTZ R49, R49, R164.reuse ;  /* 0x000000a431317220 */ /* 0x080fe40000410000 */
[-C--:B------:R-:W-:Y:S02]  /*20890*/  FMUL.FTZ R136, R136, R164.reuse ;  /* 0x000000a488887220 */ /* 0x080fe40000410000 */
[-C--:B------:R-:W-:Y:S02]  /*208a0*/  FMUL.FTZ R137, R137, R164.reuse ;  /* 0x000000a489897220 */ /* 0x080fe40000410000 */
[-C--:B------:R-:W-:Y:S01]  /*208b0*/  FMUL.FTZ R132, R132, R164.reuse ;  /* 0x000000a484847220 */ /* 0x080fe20000410000 */
[----:B------:R-:W3:Y:S01]  /*208c0*/  MUFU.EX2 R169, R169 ;  /* 0x000000a900a97308 */ /* 0x000ee20000000800 */
[----:B-1----:R-:W-:Y:S01]  /*208d0*/  F2FP.PACK_AB R5, R2, R33 ;  /* 0x000000210205723e */ /* 0x002fe200000000ff */
[----:B------:R-:W-:-:S02]  /*208e0*/  FMUL.FTZ R133, R133, R164 ;  /* 0x000000a485857220 */ /* 0x000fc40000410000 */
[-C--:B------:R-:W-:Y:S02]  /*208f0*/  FMUL.FTZ R60, R60, R164.reuse ;  /* 0x000000a43c3c7220 */ /* 0x080fe40000410000 */
[-C--:B------:R-:W-:Y:S02]  /*20900*/  FMUL.FTZ R61, R61, R164.reuse ;  /* 0x000000a43d3d7220 */ /* 0x080fe40000410000 */
[----:B------:R-:W1:Y:S01]  /*20910*/  MUFU.EX2 R3, R3 ;  /* 0x0000000300037308 */ /* 0x000e620000000800 */
[-C--:B------:R-:W-:Y:S02]  /*20920*/  FMUL.FTZ R64, R64, R164.reuse ;  /* 0x000000a440407220 */ /* 0x080fe40000410000 */
[-C--:B------:R-:W-:Y:S02]  /*20930*/  FMUL.FTZ R65, R65, R164.reuse ;  /* 0x000000a441417220 */ /* 0x080fe40000410000 */
[-C--:B------:R-:W-:Y:S02]  /*20940*/  FMUL.FTZ R68, R68, R164.reuse ;  /* 0x000000a444447220 */ /* 0x080fe40000410000 */
[----:B------:R-:W-:Y:S01]  /*20950*/  FMUL.FTZ R69, R69, R164 ;  /* 0x000000a445457220 */ /* 0x000fe20000410000 */
[----:B---3--:R-:W-:Y:S01]  /*20960*/  F2FP.PACK_AB R7, R169, R0 ;  /* 0x00000000a907723e */ /* 0x008fe200000000ff */
[-C--:B------:R-:W-:Y:S01]  /*20970*/  FMUL.FTZ R72, R72, R164.reuse ;  /* 0x000000a448487220 */ /* 0x080fe20000410000 */
[----:B------:R-:W-:Y:S01]  /*20980*/  MUFU.EX2 R176, R176 ;  /* 0x000000b000b07308 */ /* 0x000fe20000000800 */
[----:B------:R-:W-:-:S02]  /*20990*/  FMUL.FTZ R73, R73, R164 ;  /* 0x000000a449497220 */ /* 0x000fc40000410000 */
[-C--:B------:R-:W-:Y:S02]  /*209a0*/  FMUL.FTZ R52, R52, R164.reuse ;  /* 0x000000a434347220 */ /* 0x080fe40000410000 */
[----:B------:R-:W-:Y:S02]  /*209b0*/  FMUL.FTZ R53, R53, R164 ;  /* 0x000000a435357220 */ /* 0x000fe40000410000 */
[-C--:B-1----:R-:W-:Y:S02]  /*209c0*/  FMUL.FTZ R154, R154, R3.reuse ;  /* 0x000000039a9a7220 */ /* 0x082fe40000410000 */
[-C--:B------:R-:W-:Y:S02]  /*209d0*/  FMUL.FTZ R155, R155, R3.reuse ;  /* 0x000000039b9b7220 */ /* 0x080fe40000410000 */
[-C--:B------:R-:W-:Y:S02]  /*209e0*/  FMUL.FTZ R150, R150, R3.reuse ;  /* 0x0000000396967220 */ /* 0x080fe40000410000 */
[----:B------:R-:W-:-:S02]  /*209f0*/  FMUL.FTZ R151, R151, R3 ;  /* 0x0000000397977220 */ /* 0x000fc40000410000 */
[-C--:B------:R-:W-:Y:S01]  /*20a00*/  FMUL.FTZ R146, R146, R3.reuse ;  /* 0x0000000392927220 */ /* 0x080fe20000410000 */
[C---:B--2---:R-:W-:Y:S01]  /*20a10*/  HMMA.16816.F32 R152, R4.reuse, R12, R152 ;  /* 0x0000000c0498723c */ /* 0x044fe20000001898 */
[-C--:B------:R-:W-:Y:S02]  /*20a20*/  FMUL.FTZ R147, R147, R3.reuse ;  /* 0x0000000393937220 */ /* 0x080fe40000410000 */
[-C--:B------:R-:W-:Y:S02]  /*20a30*/  FMUL.FTZ R142, R142, R3.reuse ;  /* 0x000000038e8e7220 */ /* 0x080fe40000410000 */
[-C--:B------:R-:W-:Y:S02]  /*20a40*/  FMUL.FTZ R143, R143, R3.reuse ;  /* 0x000000038f8f7220 */ /* 0x080fe40000410000 */
[-C--:B------:R-:W-:Y:S01]  /*20a50*/  FMUL.FTZ R162, R162, R3.reuse ;  /* 0x00000003a2a27220 */ /* 0x080fe20000410000 */
[----:B------:R-:W-:Y:S01]  /*20a60*/  HMMA.16816.F32 R148, R4, R14, R148 ;  /* 0x0000000e0494723c */ /* 0x000fe20000001894 */
[-C--:B------:R-:W-:Y:S01]  /*20a70*/  FMUL.FTZ R163, R163, R3.reuse ;  /* 0x00000003a3a37220 */ /* 0x080fe20000410000 */
[----:B------:R-:W1:Y:S01]  /*20a80*/  LDSM.16.MT88.4 R12, [R234+0x12000] ;  /* 0x01200000ea0c783b */ /* 0x000e620000004200 */
[----:B------:R-:W-:-:S02]  /*20a90*/  FMUL.FTZ R158, R158, R3 ;  /* 0x000000039e9e7220 */ /* 0x000fc40000410000 */
[-C--:B------:R-:W-:Y:S02]  /*20aa0*/  FMUL.FTZ R159, R159, R3.reuse ;  /* 0x000000039f9f7220 */ /* 0x080fe40000410000 */
[-C--:B------:R-:W-:Y:S01]  /*20ab0*/  FMUL.FTZ R38, R38, R3.reuse ;  /* 0x0000000326267220 */ /* 0x080fe20000410000 */
[C---:B------:R-:W-:Y:S01]  /*20ac0*/  HMMA.16816.F32 R144, R4.reuse, R8, R144 ;  /* 0x000000080490723c */ /* 0x040fe20000001890 */
[-C--:B------:R-:W-:Y:S02]  /*20ad0*/  FMUL.FTZ R39, R39, R3.reuse ;  /* 0x0000000327277220 */ /* 0x080fe40000410000 */
[-C--:B------:R-:W-:Y:S02]  /*20ae0*/  FMUL.FTZ R42, R42, R3.reuse ;  /* 0x000000032a2a7220 */ /* 0x080fe40000410000 */
[-C--:B------:R-:W-:Y:S02]  /*20af0*/  FMUL.FTZ R43, R43, R3.reuse ;  /* 0x000000032b2b7220 */ /* 0x080fe40000410000 */
[-C--:B------:R-:W-:Y:S01]  /*20b00*/  FMUL.FTZ R46, R46, R3.reuse ;  /* 0x000000032e2e7220 */ /* 0x080fe20000410000 */
[----:B------:R-:W-:Y:S01]  /*20b10*/  HMMA.16816.F32 R140, R4, R10, R140 ;  /* 0x0000000a048c723c */ /* 0x000fe2000000188c */
[----:B------:R-:W2:Y:S01]  /*20b20*/  LDSM.16.MT88.4 R8, [R233+0x12000] ;  /* 0x01200000e908783b */ /* 0x000ea20000004200 */
[----:B------:R-:W-:-:S02]  /*20b30*/  FMUL.FTZ R47, R47, R3 ;  /* 0x000000032f2f7220 */ /* 0x000fc40000410000 */
[-C--:B------:R-:W-:Y:S02]  /*20b40*/  FMUL.FTZ R50, R50, R3.reuse ;  /* 0x0000000332327220 */ /* 0x080fe40000410000 */
[-C--:B------:R-:W-:Y:S02]  /*20b50*/  FMUL.FTZ R51, R51, R3.reuse ;  /* 0x0000000333337220 */ /* 0x080fe40000410000 */
[C---:B------:R-:W-:Y:S01]  /*20b60*/  HMMA.16816.F32 R160, R4.reuse, R16, R160 ;  /* 0x0000001004a0723c */ /* 0x040fe200000018a0 */
[-C--:B------:R-:W-:Y:S02]  /*20b70*/  FMUL.FTZ R138, R138, R3.reuse ;  /* 0x000000038a8a7220 */ /* 0x080fe40000410000 */
[-C--:B------:R-:W-:Y:S02]  /*20b80*/  FMUL.FTZ R139, R139, R3.reuse ;  /* 0x000000038b8b7220 */ /* 0x080fe40000410000 */
[-C--:B------:R-:W-:Y:S02]  /*20b90*/  FMUL.FTZ R134, R134, R3.reuse ;  /* 0x0000000386867220 */ /* 0x080fe40000410000 */
[-C--:B------:R-:W-:Y:S01]  /*20ba0*/  FMUL.FTZ R135, R135, R3.reuse ;  /* 0x0000000387877220 */ /* 0x080fe20000410000 */
[----:B------:R-:W-:Y:S01]  /*20bb0*/  HMMA.16816.F32 R156, R4, R18, R156 ;  /* 0x00000012049c723c */ /* 0x000fe2000000189c */
[----:B------:R-:W3:Y:S01]  /*20bc0*/  LDSM.16.MT88.4 R16, [R231+0x10000] ;  /* 0x01000000e710783b */ /* 0x000ee20000004200 */
[----:B------:R-:W-:-:S02]  /*20bd0*/  FMUL.FTZ R62, R62, R3 ;  /* 0x000000033e3e7220 */ /* 0x000fc40000410000 */
[-C--:B------:R-:W-:Y:S02]  /*20be0*/  FMUL.FTZ R63, R63, R3.reuse ;  /* 0x000000033f3f7220 */ /* 0x080fe40000410000 */
[-C--:B------:R-:W-:Y:S02]  /*20bf0*/  FMUL.FTZ R66, R66, R3.reuse ;  /* 0x0000000342427220 */ /* 0x080fe40000410000 */
[-C--:B------:R-:W-:Y:S01]  /*20c00*/  FMUL.FTZ R67, R67, R3.reuse ;  /* 0x0000000343437220 */ /* 0x080fe20000410000 */
[----:B-1----:R-:W-:Y:S01]  /*20c10*/  HMMA.16816.F32 R36, R4, R12, R36 ;  /* 0x0000000c0424723c */ /* 0x002fe20000001824 */
[-C--:B------:R-:W-:Y:S02]  /*20c20*/  FMUL.FTZ R70, R70, R3.reuse ;  /* 0x0000000346467220 */ /* 0x080fe40000410000 */
[-C--:B------:R-:W-:Y:S02]  /*20c30*/  FMUL.FTZ R71, R71, R3.reuse ;  /* 0x0000000347477220 */ /* 0x080fe40000410000 */
[----:B------:R-:W-:-:S02]  /*20c40*/  FMUL.FTZ R74, R74, R3 ;  /* 0x000000034a4a7220 */ /* 0x000fc40000410000 */
[-C--:B------:R-:W-:Y:S01]  /*20c50*/  FMUL.FTZ R75, R75, R3.reuse ;  /* 0x000000034b4b7220 */ /* 0x080fe20000410000 */
[C---:B------:R-:W-:Y:S01]  /*20c60*/  HMMA.16816.F32 R40, R4.reuse, R14, R40 ;  /* 0x0000000e0428723c */ /* 0x040fe20000001828 */
[----:B------:R-:W1:Y:S01]  /*20c70*/  LDSM.16.MT88.4 R12, [R231+0x12000] ;  /* 0x01200000e70c783b */ /* 0x000e620000004200 */
[-C--:B------:R-:W-:Y:S02]  /*20c80*/  FMUL.FTZ R54, R54, R3.reuse ;  /* 0x0000000336367220 */ /* 0x080fe40000410000 */
[----:B------:R-:W-:Y:S02]  /*20c90*/  FMUL.FTZ R55, R55, R3 ;  /* 0x0000000337377220 */ /* 0x000fe40000410000 */
[-C--:B------:R-:W-:Y:S02]  /*20ca0*/  FMUL.FTZ R56, R56, R164.reuse ;  /* 0x000000a438387220 */ /* 0x080fe40000410000 */
[----:B--2---:R-:W-:Y:S01]  /*20cb0*/  HMMA.16816.F32 R44, R4, R8, R44 ;  /* 0x00000008042c723c */ /* 0x004fe2000000182c */
[----:B------:R-:W-:-:S02]  /*20cc0*/  FMUL.FTZ R57, R57, R164 ;  /* 0x000000a439397220 */ /* 0x000fc40000410000 */
[-C--:B------:R-:W-:Y:S02]  /*20cd0*/  FMUL.FTZ R58, R58, R3.reuse ;  /* 0x000000033a3a7220 */ /* 0x080fe40000410000 */
[-C--:B------:R-:W-:Y:S02]  /*20ce0*/  FMUL.FTZ R59, R59, R3.reuse ;  /* 0x000000033b3b7220 */ /* 0x080fe40000410000 */
[-C--:B------:R-:W-:Y:S01]  /*20cf0*/  FMUL.FTZ R84, R84, R164.reuse ;  /* 0x000000a454547220 */ /* 0x080fe20000410000 */
[----:B------:R-:W-:Y:S01]  /*20d00*/  HMMA.16816.F32 R48, R4, R10, R48 ;  /* 0x0000000a0430723c */ /* 0x000fe20000001830 */
[----:B------:R-:W2:Y:S01]  /*20d10*/  LDSM.16.MT88.4 R8, [R234+0x14000] ;  /* 0x01400000ea08783b */ /* 0x000ea20000004200 */
[----:B------:R-:W-:Y:S02]  /*20d20*/  FMUL.FTZ R85, R85, R164 ;  /* 0x000000a455557220 */ /* 0x000fe40000410000 */
[-C--:B------:R-:W-:Y:S02]  /*20d30*/  FMUL.FTZ R86, R86, R3.reuse ;  /* 0x0000000356567220 */ /* 0x080fe40000410000 */
[----:B------:R-:W-:-:S02]  /*20d40*/  FMUL.FTZ R87, R87, R3 ;  /* 0x0000000357577220 */ /* 0x000fc40000410000 */
[C---:B---3--:R-:W-:Y:S01]  /*20d50*/  HMMA.16816.F32 R136, R4.reuse, R16, R136 ;  /* 0x000000100488723c */ /* 0x048fe20000001888 */
[-C--:B------:R-:W-:Y:S02]  /*20d60*/  FMUL.FTZ R88, R88, R164.reuse ;  /* 0x000000a458587220 */ /* 0x080fe40000410000 */
[-C--:B------:R-:W-:Y:S02]  /*20d70*/  FMUL.FTZ R89, R89, R164.reuse ;  /* 0x000000a459597220 */ /* 0x080fe40000410000 */
[-C--:B------:R-:W-:Y:S02]  /*20d80*/  FMUL.FTZ R90, R90, R3.reuse ;  /* 0x000000035a5a7220 */ /* 0x080fe40000410000 */
[----:B------:R-:W-:Y:S01]  /*20d90*/  FMUL.FTZ R91, R91, R3 ;  /* 0x000000035b5b7220 */ /* 0x000fe20000410000 */
        /* <DEDUP_REMOVED lines=8> */
[----:B------:R-:W-:Y:S02]  /*20e20*/  FMUL.FTZ R97, R97, R164 ;  /* 0x000000a461617220 */ /* 0x000fe40000410000 */
        /* <DEDUP_REMOVED lines=10> */
[----:B------:R-:W-:Y:S02]  /*20ed0*/  FMUL.FTZ R81, R81, R164 ;  /* 0x000000a451517220 */ /* 0x000fe40000410000 */
[-C--:B------:R-:W-:Y:S01]  /*20ee0*/  FMUL.FTZ R82, R82, R3.reuse ;  /* 0x0000000352527220 */ /* 0x080fe20000410000 */
[----:B------:R-:W-:Y:S01]  /*20ef0*/  HMMA.16816.F32 R72, R4, R10, R72 ;  /* 0x0000000a0448723c */ /* 0x000fe20000001848 */
[----:B------:R-:W2:Y:S01]  /*20f00*/  LDSM.16.MT88.4 R8, [R231+0x14000] ;  /* 0x01400000e708783b */ /* 0x000ea20000004200 */
[----:B------:R-:W-:Y:S02]  /*20f10*/  FMUL.FTZ R83, R83, R3 ;  /* 0x0000000353537220 */ /* 0x000fe40000410000 */
[-CC-:B------:R-:W-:Y:S02]  /*20f20*/  FFMA.FTZ R177, R22, R31.reuse, -R174.reuse ;  /* 0x0000001f16b17223 */ /* 0x180fe400000108ae */
[----:B------:R-:W-:-:S02]  /*20f30*/  FFMA.FTZ R178, R20, R31, -R174 ;  /* 0x0000001f14b27223 */ /* 0x000fc400000108ae */
[C---:B---3--:R-:W-:Y:S01]  /*20f40*/  HMMA.16816.F32 R52, R4.reuse, R16, R52 ;  /* 0x000000100434723c */ /* 0x048fe20000001834 */
[----:B------:R-:W-:Y:S01]  /*20f50*/  FFMA.FTZ R179, R21, R31, -R174 ;  /* 0x0000001f15b37223 */ /* 0x000fe200000108ae */
[----:B------:R-:W3:Y:S01]  /*20f60*/  MUFU.EX2 R177, R177 ;  /* 0x000000b100b17308 */ /* 0x000ee20000000800 */
[-C--:B------:R-:W-:Y:S01]  /*20f70*/  FMUL.FTZ R108, R108, R164.reuse ;  /* 0x000000a46c6c7220 */ /* 0x080fe20000410000 */
[----:B------:R-:W-:Y:S01]  /*20f80*/  LDSM.16.MT88.4 R20, [R231+0x16000] ;  /* 0x01600000e714783b */ /* 0x000fe20000004200 */
[-C--:B------:R-:W-:Y:S02]  /*20f90*/  FMUL.FTZ R109, R109, R164.reuse ;  /* 0x000000a46d6d7220 */ /* 0x080fe40000410000 */
[-C--:B------:R-:W-:Y:S01]  /*20fa0*/  FMUL.FTZ R110, R110, R3.reuse ;  /* 0x000000036e6e7220 */ /* 0x080fe20000410000 */
[----:B------:R-:W-:Y:S01]  /*20fb0*/  HMMA.16816.F32 R56, R4, R18, R56 ;  /* 0x000000120438723c */ /* 0x000fe20000001838 */
[----:B------:R-:W4:Y:S01]  /*20fc0*/  LDSM.16.MT88.4 R16, [R233+0x14000] ;  /* 0x01400000e910783b */ /* 0x000f220000004200 */
[----:B------:R-:W-:Y:S01]  /*20fd0*/  FMUL.FTZ R111, R111, R3 ;  /* 0x000000036f6f7220 */ /* 0x000fe20000410000 */
[----:B------:R-:W-:Y:S01]  /*20fe0*/  MUFU.EX2 R178, R178 ;  /* 0x000000b200b27308 */ /* 0x000fe20000000800 */
[----:B------:R-:W-:-:S02]  /*20ff0*/  FMUL.FTZ R112, R112, R164 ;  /* 0x000000a470707220 */ /* 0x000fc40000410000 */
[-C--:B------:R-:W-:Y:S02]  /*21000*/  FMUL.FTZ R113, R113, R164.reuse ;  /* 0x000000a471717220 */ /* 0x080fe40000410000 */
[-C--:B------:R-:W-:Y:S01]  /*21010*/  FMUL.FTZ R114, R114, R3.reuse ;  /* 0x0000000372727220 */ /* 0x080fe20000410000 */
[C---:B-1----:R-:W-:Y:S01]  /*21020*/  HMMA.16816.F32 R84, R4.reuse, R12, R84 ;  /* 0x0000000c0454723c */ /* 0x042fe20000001854 */
[-C--:B------:R-:W-:Y:S01]  /*21030*/  FMUL.FTZ R115, R115, R3.reuse ;  /* 0x0000000373737220 */ /* 0x080fe20000410000 */
[----:B------:R-:W-:Y:S01]  /*21040*/  MUFU.EX2 R179, R179 ;  /* 0x000000b300b37308 */ /* 0x000fe20000000800 */
[-C--:B------:R-:W-:Y:S02]  /*21050*/  FMUL.FTZ R116, R116, R164.reuse ;  /* 0x000000a474747220 */ /* 0x080fe40000410000 */
[----:B------:R-:W-:Y:S02]  /*21060*/  FMUL.FTZ R117, R117, R164 ;  /* 0x000000a475757220 */ /* 0x000fe40000410000 */
[-C--:B------:R-:W-:Y:S01]  /*21070*/  FMUL.FTZ R118, R118, R3.reuse ;  /* 0x0000000376767220 */ /* 0x080fe20000410000 */
[----:B------:R-:W-:Y:S01]  /*21080*/  HMMA.16816.F32 R88, R4, R14, R88 ;  /* 0x0000000e0458723c */ /* 0x000fe20000001858 */
[----:B------:R-:W1:Y:S01]  /*21090*/  LDSM.16.MT88.4 R12, [R233+0x16000] ;  /* 0x01600000e90c783b */ /* 0x000e620000004200 */
[----:B------:R-:W-:-:S02]  /*210a0*/  FMUL.FTZ R119, R119, R3 ;  /* 0x0000000377777220 */ /* 0x000fc40000410000 */
[-C--:B------:R-:W-:Y:S02]  /*210b0*/  FMUL.FTZ R120, R120, R164.reuse ;  /* 0x000000a478787220 */ /* 0x080fe40000410000 */
[-C--:B------:R-:W-:Y:S02]  /*210c0*/  FMUL.FTZ R121, R121, R164.reuse ;  /* 0x000000a479797220 */ /* 0x080fe40000410000 */
[C---:B--2---:R-:W-:Y:S01]  /*210d0*/  HMMA.16816.F32 R92, R4.reuse, R8, R92 ;  /* 0x00000008045c723c */ /* 0x044fe2000000185c */
[-C--:B------:R-:W-:Y:S02]  /*210e0*/  FMUL.FTZ R122, R122, R3.reuse ;  /* 0x000000037a7a7220 */ /* 0x080fe40000410000 */
[-C--:B------:R-:W-:Y:S02]  /*210f0*/  FMUL.FTZ R123, R123, R3.reuse ;  /* 0x000000037b7b7220 */ /* 0x080fe40000410000 */
[-C--:B------:R-:W-:Y:S02]  /*21100*/  FMUL.FTZ R100, R100, R164.reuse ;  /* 0x000000a464647220 */ /* 0x080fe40000410000 */
[----:B------:R-:W-:Y:S01]  /*21110*/  FMUL.FTZ R101, R101, R164 ;  /* 0x000000a465657220 */ /* 0x000fe20000410000 */
[----:B------:R-:W-:Y:S01]  /*21120*/  HMMA.16816.F32 R96, R4, R10, R96 ;  /* 0x0000000a0460723c */ /* 0x000fe20000001860 */
[----:B------:R-:W2:Y:S01]  /*21130*/  LDSM.16.MT88.4 R8, [R232+0x16000] ;  /* 0x01600000e808783b */ /* 0x000ea20000004200 */
[----:B------:R-:W-:-:S02]  /*21140*/  FMUL.FTZ R102, R102, R3 ;  /* 0x0000000366667220 */ /* 0x000fc40000410000 */
[-C--:B------:R-:W-:Y:S02]  /*21150*/  FMUL.FTZ R103, R103, R3.reuse ;  /* 0x0000000367677220 */ /* 0x080fe40000410000 */
[-C--:B------:R-:W-:Y:S02]  /*21160*/  FMUL.FTZ R104, R104, R164.reuse ;  /* 0x000000a468687220 */ /* 0x080fe40000410000 */
[C---:B----4-:R-:W-:Y:S01]  /*21170*/  HMMA.16816.F32 R76, R4.reuse, R16, R76 ;  /* 0x00000010044c723c */ /* 0x050fe2000000184c */
[----:B------:R-:W-:Y:S02]  /*21180*/  FMUL.FTZ R105, R105, R164 ;  /* 0x000000a469697220 */ /* 0x000fe40000410000 */
[-C--:B------:R-:W-:Y:S02]  /*21190*/  FMUL.FTZ R106, R106, R3.reuse ;  /* 0x000000036a6a7220 */ /* 0x080fe40000410000 */
[----:B------:R-:W-:Y:S02]  /*211a0*/  FMUL.FTZ R107, R107, R3 ;  /* 0x000000036b6b7220 */ /* 0x000fe40000410000 */
[-CC-:B------:R-:W-:Y:S01]  /*211b0*/  FFMA.FTZ R180, R180, R31.reuse, -R30.reuse ;  /* 0x0000001fb4b47223 */ /* 0x180fe2000001081e */
[----:B------:R-:W-:Y:S01]  /*211c0*/  HMMA.16816.F32 R80, R4, R18, R80 ;  /* 0x000000120450723c */ /* 0x000fe20000001850 */
[----:B------:R-:W4:Y:S01]  /*211d0*/  LDSM.16.MT88.4 R16, [R234+0x16000] ;  /* 0x01600000ea10783b */ /* 0x000f220000004200 */
[----:B------:R-:W-:-:S02]  /*211e0*/  FFMA.FTZ R181, R181, R31, -R30 ;  /* 0x0000001fb5b57223 */ /* 0x000fc4000001081e */
[-CC-:B------:R-:W-:Y:S01]  /*211f0*/  FFMA.FTZ R182, R182, R31.reuse, -R30.reuse ;  /* 0x0000001fb6b67223 */ /* 0x180fe2000001081e */
[----:B------:R-:W-:Y:S01]  /*21200*/  MUFU.EX2 R180, R180 ;  /* 0x000000b400b47308 */ /* 0x000fe20000000800 */
[----:B------:R-:W-:Y:S02]  /*21210*/  FFMA.FTZ R183, R183, R31, -R30 ;  /* 0x0000001fb7b77223 */ /* 0x000fe4000001081e */
[-C--:B------:R-:W-:Y:S01]  /*21220*/  FMUL.FTZ R124, R124, R164.reuse ;  /* 0x000000a47c7c7220 */ /* 0x080fe20000410000 */
[----:B-1----:R-:W-:Y:S01]  /*21230*/  HMMA.16816.F32 R108, R4, R12, R108 ;  /* 0x0000000c046c723c */ /* 0x002fe2000000186c */
[----:B------:R-:W-:Y:S02]  /*21240*/  FMUL.FTZ R125, R125, R164 ;  /* 0x000000a47d7d7220 */ /* 0x000fe40000410000 */
[-C--:B------:R-:W-:Y:S01]  /*21250*/  FMUL.FTZ R126, R126, R3.reuse ;  /* 0x000000037e7e7220 */ /* 0x080fe20000410000 */
[----:B------:R-:W1:Y:S01]  /*21260*/  MUFU.EX2 R181, R181 ;  /* 0x000000b500b57308 */ /* 0x000e620000000800 */
[----:B------:R-:W-:-:S02]  /*21270*/  FMUL.FTZ R127, R127, R3 ;  /* 0x000000037f7f7220 */ /* 0x000fc40000410000 */
[-C--:B------:R-:W-:Y:S01]  /*21280*/  FMUL.FTZ R128, R128, R164.reuse ;  /* 0x000000a480807220 */ /* 0x080fe20000410000 */
[C---:B------:R-:W-:Y:S01]  /*21290*/  HMMA.16816.F32 R112, R4.reuse, R14, R112 ;  /* 0x0000000e0470723c */ /* 0x040fe20000001870 */
[----:B------:R-:W5:Y:S01]  /*212a0*/  LDSM.16.MT88.4 R12, [R234+0x10800] ;  /* 0x01080000ea0c783b */ /* 0x000f620000004200 */
[----:B------:R-:W-:Y:S02]  /*212b0*/  FMUL.FTZ R129, R129, R164 ;  /* 0x000000a481817220 */ /* 0x000fe40000410000 */
[----:B------:R-:W-:Y:S01]  /*212c0*/  MUFU.EX2 R182, R182 ;  /* 0x000000b600b67308 */ /* 0x000fe20000000800 */
[-C--:B------:R-:W-:Y:S02]  /*212d0*/  FMUL.FTZ R130, R130, R3.reuse ;  /* 0x0000000382827220 */ /* 0x080fe40000410000 */
[----:B------:R-:W-:Y:S01]  /*212e0*/  FMUL.FTZ R131, R131, R3 ;  /* 0x0000000383837220 */ /* 0x000fe20000410000 */
[----:B--2---:R-:W-:Y:S01]  /*212f0*/  HMMA.16816.F32 R116, R4, R8, R116 ;  /* 0x000000080474723c */ /* 0x004fe20000001874 */
[----:B------:R-:W-:-:S02]  /*21300*/  FFMA.FTZ R187, R187, R31, -R174 ;  /* 0x0000001fbbbb7223 */ /* 0x000fc400000108ae */
[-CC-:B------:R-:W-:Y:S01]  /*21310*/  FFMA.FTZ R186, R186, R31.reuse, -R174.reuse ;  /* 0x0000001fbaba7223 */ /* 0x180fe200000108ae */
[----:B------:R-:W2:Y:S01]  /*21320*/  MUFU.EX2 R183, R183 ;  /* 0x000000b700b77308 */ /* 0x000ea20000000800 */
[-CC-:B------:R-:W-:Y:S02]  /*21330*/  FFMA.FTZ R185, R185, R31.reuse, -R174.reuse ;  /* 0x0000001fb9b97223 */ /* 0x180fe400000108ae */
[-C--:B------:R-:W-:Y:S01]  /*21340*/  FFMA.FTZ R184, R184, R31.reuse, -R174 ;  /* 0x0000001fb8b87223 */ /* 0x080fe200000108ae */
[----:B------:R-:W-:Y:S01]  /*21350*/  HMMA.16816.F32 R120, R4, R10, R120 ;  /* 0x0000000a0478723c */ /* 0x000fe20000001878 */
[----:B------:R-:W1:Y:S01]  /*21360*/  LDSM.16.MT88.4 R8, [R233+0x10800] ;  /* 0x01080000e908783b */ /* 0x000e620000004200 */
[-CC-:B------:R-:W-:Y:S02]  /*21370*/  FFMA.FTZ R190, R27, R31.reuse, -R30.reuse ;  /* 0x0000001f1bbe7223 */ /* 0x180fe4000001081e */
[-CC-:B------:R-:W-:Y:S01]  /*21380*/  FFMA.FTZ R191, R25, R31.reuse, -R30.reuse ;  /* 0x0000001f19bf7223 */ /* 0x180fe2000001081e */
[----:B------:R-:W-:Y:S01]  /*21390*/  MUFU.EX2 R187, R187 ;  /* 0x000000bb00bb7308 */ /* 0x000fe20000000800 */
[----:B------:R-:W-:-:S02]  /*213a0*/  FFMA.FTZ R192, R26, R31, -R30 ;  /* 0x0000001f1ac07223 */ /* 0x000fc4000001081e */
[C---:B----4-:R-:W-:Y:S01]  /*213b0*/  HMMA.16816.F32 R100, R4.reuse, R16, R100 ;  /* 0x000000100464723c */ /* 0x050fe20000001864 */
[-C--:B------:R-:W-:Y:S02]  /*213c0*/  FFMA.FTZ R193, R24, R31.reuse, -R30 ;  /* 0x0000001f18c17223 */ /* 0x080fe4000001081e */
[----:B------:R-:W-:Y:S01]  /*213d0*/  LDSM.16.MT88.4 R24, [R231+0x11000] ;  /* 0x01100000e718783b */ /* 0x000fe20000004200 */
[-C--:B------:R-:W-:Y:S01]  /*213e0*/  FFMA.FTZ R194, R173, R31.reuse, -R174 ;  /* 0x0000001fadc27223 */ /* 0x080fe200000108ae */
[----:B------:R-:W4:Y:S01]  /*213f0*/  MUFU.EX2 R186, R186 ;  /* 0x000000ba00ba7308 */ /* 0x000f220000000800 */
[-C--:B------:R-:W-:Y:S02]  /*21400*/  FFMA.FTZ R173, R168, R31.reuse, -R30 ;  /* 0x0000001fa8ad7223 */ /* 0x080fe4000001081e */
[----:B------:R-:W-:Y:S01]  /*21410*/  HMMA.16816.F32 R104, R4, R18, R104 ;  /* 0x000000120468723c */ /* 0x000fe20000001868 */
[----:B------:R-:W4:Y:S01]  /*21420*/  LDSM.16.MT88.4 R16, [R232+0x10800] ;  /* 0x01080000e810783b */ /* 0x000f220000004200 */
[----:B------:R-:W-:-:S02]  /*21430*/  FFMA.FTZ R175, R175, R31, -R174 ;  /* 0x0000001fafaf7223 */ /* 0x000fc400000108ae */
[-CC-:B------:R-:W-:Y:S01]  /*21440*/  FFMA.FTZ R171, R171, R31.reuse, -R174.reuse ;  /* 0x0000001fabab7223 */ /* 0x180fe200000108ae */
[----:B------:R-:W-:Y:S01]  /*21450*/  MUFU.EX2 R185, R185 ;  /* 0x000000b900b97308 */ /* 0x000fe20000000800 */
[-C--:B------:R-:W-:Y:S02]  /*21460*/  FFMA.FTZ R172, R172, R31.reuse, -R174 ;  /* 0x0000001facac7223 */ /* 0x080fe400000108ae */
[----:B------:R-:W-:Y:S01]  /*21470*/  HMMA.16816.F32 R124, R4, R20, R124 ;  /* 0x00000014047c723c */ /* 0x000fe2000000187c */
[-CC-:B------:R-:W-:Y:S02]  /*21480*/  FFMA.FTZ R170, R170, R31.reuse, -R30.reuse ;  /* 0x0000001faaaa7223 */ /* 0x180fe4000001081e */
[-CC-:B------:R-:W-:Y:S02]  /*21490*/  FFMA.FTZ R168, R28, R31.reuse, -R30.reuse ;  /* 0x0000001f1ca87223 */ /* 0x180fe4000001081e */
[----:B------:R-:W-:Y:S01]  /*214a0*/  MUFU.EX2 R184, R184 ;  /* 0x000000b800b87308 */ /* 0x000fe20000000800 */
[----:B------:R-:W-:-:S02]  /*214b0*/  FFMA.FTZ R195, R29, R31, -R30 ;  /* 0x0000001f1dc37223 */ /* 0x000fc4000001081e */
[----:B------:R-:W-:Y:S01]  /*214c0*/  HMMA.16816.F32 R128, R4, R22, R128 ;  /* 0x000000160480723c */ /* 0x000fe20000001880 */
[----:B------:R-:W4:Y:S01]  /*214d0*/  LDSM.16.MT88.4 R20, [R231+0x10800] ;  /* 0x01080000e714783b */ /* 0x000f220000004200 */
[----:B------:R-:W-:Y:S01]  /*214e0*/  FFMA.FTZ R165, R202, R164, R165 ;  /* 0x000000a4caa57223 */ /* 0x000fe200000100a5 */
[----:B------:R-:W-:Y:S01]  /*214f0*/  MOV R164, R167 ;  /* 0x000000a700a47202 */ /* 0x000fe20000000f00 */
[----:B------:R-:W-:Y:S01]  /*21500*/  FFMA.FTZ R3, R252, R3, R33 ;  /* 0x00000003fc037223 */ /* 0x000fe20000010021 */
[----:B------:R-:W-:Y:S01]  /*21510*/  MUFU.EX2 R190, R190 ;  /* 0x000000be00be7308 */ /* 0x000fe20000000800 */
[----:B------:R-:W-:Y:S01]  /*21520*/  LDSM.16.MT88.4 R28, [R231+0x11800] ;  /* 0x01180000e71c783b */ /* 0x000fe20000004200 */
[----:B---3--:R-:W-:Y:S01]  /*21530*/  F2FP.PACK_AB R4, R177, R176 ;  /* 0x000000b0b104723e */ /* 0x008fe200000000ff */
[----:B------:R-:W-:Y:S01]  /*21540*/  FADD.FTZ R34, R34, R165 ;  /* 0x000000a522227221 */ /* 0x000fe20000010000 */
[----:B-1----:R-:W-:Y:S01]  /*21550*/  F2FP.PACK_AB R5, R181, R180 ;  /* 0x000000b4b505723e */ /* 0x002fe200000000ff */
[----:B------:R-:W-:Y:S01]  /*21560*/  FADD.FTZ R3, R2, R3 ;  /* 0x0000000302037221 */ /* 0x000fe20000010000 */
[----:B------:R-:W-:Y:S01]  /*21570*/  F2FP.PACK_AB R6, R179, R178 ;  /* 0x000000b2b306723e */ /* 0x000fe200000000ff */
[----:B------:R-:W-:Y:S01]  /*21580*/  FADD.FTZ R35, R35, R34 ;  /* 0x0000002223237221 */ /* 0x000fe20000010000 */
[----:B--2---:R-:W-:Y:S01]  /*21590*/  F2FP.PACK_AB R7, R183, R182 ;  /* 0x000000b6b707723e */ /* 0x004fe200000000ff */
[----:B------:R-:W1:Y:S01]  /*215a0*/  MUFU.EX2 R191, R191 ;  /* 0x000000bf00bf7308 */ /* 0x000e620000000800 */
[----:B------:R-:W-:-:S02]  /*215b0*/  FADD.FTZ R0, R0, R3 ;  /* 0x0000000300007221 */ /* 0x000fc40000010000 */
[----:B------:R-:W-:Y:S02]  /*215c0*/  FADD.FTZ R3, R32, R35 ;  /* 0x0000002320037221 */ /* 0x000fe40000010000 */
[----:B------:R-:W-:Y:S01]  /*215d0*/  FADD.FTZ R169, R169, R0 ;  /* 0x00000000a9a97221 */ /* 0x000fe20000010000 */
[C---:B-----5:R-:W-:Y:S01]  /*215e0*/  HMMA.16816.F32 R160, R4.reuse, R12, R160 ;  /* 0x0000000c04a0723c */ /* 0x060fe200000018a0 */
[----:B------:R-:W-:Y:S01]  /*215f0*/  FADD.FTZ R176, R176, R3 ;  /* 0x00000003b0b07221 */ /* 0x000fe20000010000 */
[----:B------:R-:W-:Y:S01]  /*21600*/  MUFU.EX2 R192, R192 ;  /* 0x000000c000c07308 */ /* 0x000fe20000000800 */
[----:B------:R-:W-:Y:S01]  /*21610*/  FADD.FTZ R180, R180, R169 ;  /* 0x000000a9b4b47221 */ /* 0x000fe20000010000 */
[----:B------:R-:W-:Y:S01]  /*21620*/  MOV R3, R166 ;  /* 0x000000a600037202 */ /* 0x000fe20000000f00 */
[----:B------:R-:W-:Y:S02]  /*21630*/  FADD.FTZ R177, R177, R176 ;  /* 0x000000b0b1b17221 */ /* 0x000fe40000010000 */
[----:B------:R-:W-:Y:S01]  /*21640*/  FADD.FTZ R181, R181, R180 ;  /* 0x000000b4b5b57221 */ /* 0x000fe20000010000 */
[----:B------:R-:W-:Y:S01]  /*21650*/  HMMA.16816.F32 R156, R4, R14, R156 ;  /* 0x0000000e049c723c */ /* 0x000fe2000000189c */
[----:B------:R-:W2:Y:S01]  /*21660*/  LDSM.16.MT88.4 R12, [R234+0x12800] ;  /* 0x01280000ea0c783b */ /* 0x000ea20000004200 */
[----:B------:R-:W3:Y:S01]  /*21670*/  MUFU.EX2 R193, R193 ;  /* 0x000000c100c17308 */ /* 0x000ee20000000800 */
[----:B------:R-:W-:-:S02]  /*21680*/  FADD.FTZ R0, R178, R177 ;  /* 0x000000b1b2007221 */ /* 0x000fc40000010000 */
[----:B------:R-:W-:Y:S02]  /*21690*/  FADD.FTZ R182, R182, R181 ;  /* 0x000000b5b6b67221 */ /* 0x000fe40000010000 */
[----:B------:R-:W-:Y:S01]  /*216a0*/  FADD.FTZ R0, R179, R0 ;  /* 0x00000000b3007221 */ /* 0x000fe20000010000 */
[C---:B------:R-:W-:Y:S01]  /*216b0*/  HMMA.16816.F32 R152, R4.reuse, R8, R152 ;  /* 0x000000080498723c */ /* 0x040fe20000001898 */
[----:B------:R-:W-:Y:S01]  /*216c0*/  FADD.FTZ R183, R183, R182 ;  /* 0x000000b6b7b77221 */ /* 0x000fe20000010000 */
[----:B------:R-:W-:Y:S06]  /*216d0*/  MUFU.EX2 R175, R175 ;  /* 0x000000af00af7308 */ /* 0x000fec0000000800 */
[C---:B------:R-:W-:Y:S01]  /*216e0*/  HMMA.16816.F32 R148, R4.reuse, R10, R148 ;  /* 0x0000000a0494723c */ /* 0x040fe20000001894 */
[----:B------:R-:W5:Y:S01]  /*216f0*/  LDSM.16.MT88.4 R8, [R233+0x12800] ;  /* 0x01280000e908783b */ /* 0x000f620000004200 */
[----:B------:R-:W1:Y:S06]  /*21700*/  MUFU.EX2 R194, R194 ;  /* 0x000000c200c27308 */ /* 0x000e6c0000000800 */
[C---:B----4-:R-:W-:Y:S02]  /*21710*/  HMMA.16816.F32 R144, R4.reuse, R16, R144 ;  /* 0x000000100490723c */ /* 0x050fe40000001890 */
[----:B------:R-:W-:Y:S06]  /*21720*/  MUFU.EX2 R171, R171 ;  /* 0x000000ab00ab7308 */ /* 0x000fec0000000800 */
[C---:B------:R-:W-:Y:S01]  /*21730*/  HMMA.16816.F32 R140, R4.reuse, R18, R140 ;  /* 0x00000012048c723c */ /* 0x040fe2000000188c */
[----:B------:R-:W4:Y:S01]  /*21740*/  LDSM.16.MT88.4 R16, [R232+0x12800] ;  /* 0x01280000e810783b */ /* 0x000f220000004200 */
[----:B------:R-:W-:Y:S06]  /*21750*/  MUFU.EX2 R172, R172 ;  /* 0x000000ac00ac7308 */ /* 0x000fec0000000800 */
[C---:B------:R-:W-:Y:S02]  /*21760*/  HMMA.16816.F32 R136, R4.reuse, R20, R136 ;  /* 0x000000140488723c */ /* 0x040fe40000001888 */
[----:B------:R-:W-:Y:S06]  /*21770*/  MUFU.EX2 R170, R170 ;  /* 0x000000aa00aa7308 */ /* 0x000fec0000000800 */
[C---:B------:R-:W-:Y:S01]  /*21780*/  HMMA.16816.F32 R132, R4.reuse, R22, R132 ;  /* 0x000000160484723c */ /* 0x040fe20000001884 */
[----:B------:R-:W1:Y:S01]  /*21790*/  LDSM.16.MT88.4 R20, [R231+0x12800] ;  /* 0x01280000e714783b */ /* 0x000e620000004200 */
[----:B------:R-:W1:Y:S06]  /*217a0*/  MUFU.EX2 R173, R173 ;  /* 0x000000ad00ad7308 */ /* 0x000e6c0000000800 */
[C---:B--2---:R-:W-:Y:S02]  /*217b0*/  HMMA.16816.F32 R36, R4.reuse, R12, R36 ;  /* 0x0000000c0424723c */ /* 0x044fe40000001824 */
[----:B------:R-:W-:Y:S06]  /*217c0*/  MUFU.EX2 R168, R168 ;  /* 0x000000a800a87308 */ /* 0x000fec0000000800 */
[C---:B------:R-:W-:Y:S01]  /*217d0*/  HMMA.16816.F32 R40, R4.reuse, R14, R40 ;  /* 0x0000000e0428723c */ /* 0x040fe20000001828 */
[----:B------:R-:W2:Y:S01]  /*217e0*/  LDSM.16.MT88.4 R12, [R234+0x14800] ;  /* 0x01480000ea0c783b */ /* 0x000ea20000004200 */
[----:B------:R-:W1:Y:S06]  /*217f0*/  MUFU.EX2 R195, R195 ;  /* 0x000000c300c37308 */ /* 0x000e6c0000000800 */
[C---:B-----5:R-:W-:Y:S08]  /*21800*/  HMMA.16816.F32 R44, R4.reuse, R8, R44 ;  /* 0x00000008042c723c */ /* 0x060ff0000000182c */
[C---:B------:R-:W-:Y:S01]  /*21810*/  HMMA.16816.F32 R48, R4.reuse, R10, R48 ;  /* 0x0000000a0430723c */ /* 0x040fe20000001830 */
[----:B------:R-:W5:Y:S07]  /*21820*/  LDSM.16.MT88.4 R8, [R233+0x14800] ;  /* 0x01480000e908783b */ /* 0x000f6e0000004200 */
        /* <DEDUP_REMOVED lines=28> */
[----:B------:R-:W-:Y:S01]  /*219f0*/  HMMA.16816.F32 R128, R4, R22, R128 ;  /* 0x000000160480723c */ /* 0x000fe20000001880 */
[----:B------:R-:W1:Y:S06]  /*21a00*/  LDSM.16.MT88.4 R20, [R232+0x13000] ;  /* 0x01300000e814783b */ /* 0x000e6c0000004200 */
[----:B------:R-:W-:Y:S01]  /*21a10*/  F2FP.PACK_AB R4, R186, R187 ;  /* 0x000000bbba04723e */ /* 0x000fe200000000ff */
[----:B------:R-:W-:Y:S01]  /*21a20*/  FADD.FTZ R187, R187, R0 ;  /* 0x00000000bbbb7221 */ /* 0x000fe20000010000 */
[----:B------:R-:W-:Y:S01]  /*21a30*/  F2FP.PACK_AB R5, R191, R190 ;  /* 0x000000bebf05723e */ /* 0x000fe200000000ff */
[----:B------:R-:W-:Y:S01]  /*21a40*/  FADD.FTZ R190, R190, R183 ;  /* 0x000000b7bebe7221 */ /* 0x000fe20000010000 */
[----:B------:R-:W-:Y:S01]  /*21a50*/  F2FP.PACK_AB R6, R184, R185 ;  /* 0x000000b9b806723e */ /* 0x000fe200000000ff */
[----:B------:R-:W-:Y:S01]  /*21a60*/  FADD.FTZ R186, R186, R187 ;  /* 0x000000bbbaba7221 */ /* 0x000fe20000010000 */
[----:B---3--:R-:W-:Y:S01]  /*21a70*/  F2FP.PACK_AB R7, R193, R192 ;  /* 0x000000c0c107723e */ /* 0x008fe200000000ff */
[----:B------:R-:W-:-:S02]  /*21a80*/  FADD.FTZ R191, R191, R190 ;  /* 0x000000bebfbf7221 */ /* 0x000fc40000010000 */
[----:B------:R-:W-:Y:S02]  /*21a90*/  FADD.FTZ R185, R185, R186 ;  /* 0x000000bab9b97221 */ /* 0x000fe40000010000 */
[----:B------:R-:W-:Y:S02]  /*21aa0*/  FADD.FTZ R192, R192, R191 ;  /* 0x000000bfc0c07221 */ /* 0x000fe40000010000 */
[----:B--2---:R-:W-:Y:S01]  /*21ab0*/  HMMA.16816.F32 R160, R4, R12, R160 ;  /* 0x0000000c04a0723c */ /* 0x004fe200000018a0 */
[----:B------:R-:W-:Y:S02]  /*21ac0*/  FADD.FTZ R184, R184, R185 ;  /* 0x000000b9b8b87221 */ /* 0x000fe40000010000 */
[----:B------:R-:W-:-:S05]  /*21ad0*/  FADD.FTZ R193, R193, R192 ;  /* 0x000000c0c1c17221 */ /* 0x000fca0000010000 */
[C---:B------:R-:W-:Y:S01]  /*21ae0*/  HMMA.16816.F32 R156, R4.reuse, R14, R156 ;  /* 0x0000000e049c723c */ /* 0x040fe2000000189c */
[----:B------:R-:W2:Y:S07]  /*21af0*/  LDSM.16.MT88.4 R12, [R234+0x13000] ;  /* 0x01300000ea0c783b */ /* 0x000eae0000004200 */
[C---:B-----5:R-:W-:Y:S08]  /*21b00*/  HMMA.16816.F32 R152, R4.reuse, R8, R152 ;  /* 0x000000080498723c */ /* 0x060ff00000001898 */
[C---:B------:R-:W-:Y:S01]  /*21b10*/  HMMA.16816.F32 R148, R4.reuse, R10, R148 ;  /* 0x0000000a0494723c */ /* 0x040fe20000001894 */
[----:B------:R-:W3:Y:S07]  /*21b20*/  LDSM.16.MT88.4 R8, [R233+0x13000] ;  /* 0x01300000e908783b */ /* 0x000eee0000004200 */
[C---:B----4-:R-:W-:Y:S08]  /*21b30*/  HMMA.16816.F32 R144, R4.reuse, R16, R144 ;  /* 0x000000100490723c */ /* 0x050ff00000001890 */
[C---:B------:R-:W-:Y:S01]  /*21b40*/  HMMA.16816.F32 R140, R4.reuse, R18, R140 ;  /* 0x00000012048c723c */ /* 0x040fe2000000188c */
[----:B------:R-:W4:Y:S07]  /*21b50*/  LDSM.16.MT88.4 R16, [R231+0x13000] ;  /* 0x01300000e710783b */ /* 0x000f2e0000004200 */
[C---:B-1----:R-:W-:Y:S08]  /*21b60*/  HMMA.16816.F32 R52, R4.reuse, R20, R52 ;  /* 0x000000140434723c */ /* 0x042ff00000001834 */
[C---:B--2---:R-:W-:Y:S08]  /*21b70*/  HMMA.16816.F32 R36, R4.reuse, R12, R36 ;  /* 0x0000000c0424723c */ /* 0x044ff00000001824 */
[C---:B------:R-:W-:Y:S01]  /*21b80*/  HMMA.16816.F32 R40, R4.reuse, R14, R40 ;  /* 0x0000000e0428723c */ /* 0x040fe20000001828 */
[----:B------:R-:W1:Y:S07]  /*21b90*/  LDSM.16.MT88.4 R12, [R234+0x15000] ;  /* 0x01500000ea0c783b */ /* 0x000e6e0000004200 */
[C---:B---3--:R-:W-:Y:S08]  /*21ba0*/  HMMA.16816.F32 R44, R4.reuse, R8, R44 ;  /* 0x00000008042c723c */ /* 0x048ff0000000182c */
[C---:B------:R-:W-:Y:S01]  /*21bb0*/  HMMA.16816.F32 R48, R4.reuse, R10, R48 ;  /* 0x0000000a0430723c */ /* 0x040fe20000001830 */
[----:B------:R-:W2:Y:S07]  /*21bc0*/  LDSM.16.MT88.4 R8, [R233+0x15000] ;  /* 0x01500000e908783b */ /* 0x000eae0000004200 */
[C---:B------:R-:W-:Y:S01]  /*21bd0*/  HMMA.16816.F32 R56, R4.reuse, R22, R56 ;  /* 0x000000160438723c */ /* 0x040fe20000001838 */
[----:B------:R-:W3:Y:S07]  /*21be0*/  LDSM.16.MT88.4 R20, [R232+0x15000] ;  /* 0x01500000e814783b */ /* 0x000eee0000004200 */
[C---:B----4-:R-:W-:Y:S08]  /*21bf0*/  HMMA.16816.F32 R60, R4.reuse, R16, R60 ;  /* 0x00000010043c723c */ /* 0x050ff0000000183c */
[C---:B------:R-:W-:Y:S01]  /*21c00*/  HMMA.16816.F32 R64, R4.reuse, R18, R64 ;  /* 0x000000120440723c */ /* 0x040fe20000001840 */
[----:B------:R-:W4:Y:S07]  /*21c10*/  LDSM.16.MT88.4 R16, [R231+0x15000] ;  /* 0x01500000e710783b */ /* 0x000f2e0000004200 */
        /* <DEDUP_REMOVED lines=24> */
[C---:B---3--:R-:W-:Y:S08]  /*21da0*/  HMMA.16816.F32 R124, R4.reuse, R20, R124 ;  /* 0x00000014047c723c */ /* 0x048ff0000000187c */
        /* <DEDUP_REMOVED lines=12> */
[----:B----4-:R-:W-:Y:S01]  /*21e70*/  HMMA.16816.F32 R160, R4, R16, R160 ;  /* 0x0000001004a0723c */ /* 0x010fe200000018a0 */
[----:B------:R-:W-:Y:S02]  /*21e80*/  FADD.FTZ R0, R172, R171 ;  /* 0x000000abac007221 */ /* 0x000fe40000010000 */
[----:B------:R-:W-:-:S03]  /*21e90*/  FADD.FTZ R252, R195, R168 ;  /* 0x000000a8c3fc7221 */ /* 0x000fc60000010000 */
[----:B------:R-:W-:Y:S02]  /*21ea0*/  STL [R1], R0 ;  /* 0x0000000001007387 */ /* 0x000fe40000100800 */
[C---:B------:R-:W-:Y:S02]  /*21eb0*/  HMMA.16816.F32 R156, R4.reuse, R18, R156 ;  /* 0x00000012049c723c */ /* 0x040fe4000000189c */
[----:B------:R-:W3:Y:S06]  /*21ec0*/  LDSM.16.MT88.4 R16, [R232+0x13800] ;  /* 0x01380000e810783b */ /* 0x000eec0000004200 */
        /* <DEDUP_REMOVED lines=39> */
.L_x_1437:
[----:B------:R-:W-:-:S13]  /*22140*/  ISETP.GE.AND P0, PT, R250, 0x1, PT ;  /* 0x00000001fa00780c */ /* 0x000fda0003f06270 */
[----:B------:R-:W-:Y:S05]  /*22150*/  @!P0 BRA `(.L_x_1446) ;  /* 0x00004bb000008947 */ /* 0x000fea0003800000 */
[----:B------:R-:W-:Y:S02]  /*22160*/  MOV R0, R3 ;  /* 0x0000000300007202 */ /* 0x000fe40000000f00 */
[----:B------:R-:W-:Y:S02]  /*22170*/  MOV R165, R164 ;  /* 0x000000a400a57202 */ /* 0x000fe40000000f00 */
.L_x_1455:
[----:B------:R-:W-:Y:S01]  /*22180*/  ULDC.64 UR4, c[0x0][0x40] ;  /* 0x0000100000047ab9 */ /* 0x000fe20000000a00 */
[----:B------:R-:W-:Y:S04]  /*22190*/  DEPBAR.LE SB0, 0x0 ;  /* 0x000080000000791a */ /* 0x000fe80000000000 */
[----:B------:R-:W-:Y:S01]  /*221a0*/  ISETP.NE.U32.AND P0, PT, R248, RZ, PT ;  /* 0x000000fff800720c */ /* 0x000fe20003f05070 */
[----:B------:R-:W-:Y:S03]  /*221b0*/  UIADD3 UR4, UP0, UR4, 0x160, URZ ;  /* 0x0000016004047890 */ /* 0x000fe6000ff1e03f */
[----:B------:R-:W-:Y:S01]  /*221c0*/  ISETP.NE.AND.EX P0, PT, R249, RZ, PT, P0 ;  /* 0x000000fff900720c */ /* 0x000fe20003f05300 */
[----:B------:R-:W-:Y:S02]  /*221d0*/  UIADD3.X UR5, URZ, UR5, URZ, UP0, !UPT ;  /* 0x000000053f057290 */ /* 0x000fe400087fe43f */
[----:B-1----:R-:W-:Y:S04]  /*221e0*/  IMAD.U32 R2, RZ, RZ, UR4 ;  /* 0x00000004ff027e24 */ /* 0x002fe8000f8e00ff */
        /* <DEDUP_REMOVED lines=59> */
[----:B------:R-:W-:Y:S02]  /*225a0*/  IMAD R6, R8, R7, R6 ;  /* 0x0000000708067224 */ /* 0x000fe400078e0206 */
[----:B------:R-:W-:Y:S02]  /*225b0*/  IMAD.MOV.U32 R8, RZ, RZ, R10 ;  /* 0x000000ffff087224 */ /* 0x000fe400078e000a */
[----:B------:R-:W-:Y:S02]  /*225c0*/  IMAD.IADD R9, R11, 0x1, R6 ;  /* 0x000000010b097824 */ /* 0x000fe400078e0206 */
[----:B----4-:R-:W-:Y:S04]  /*225d0*/  IMAD.IADD R5, R4, 0x1, -R5 ;  /* 0x0000000104057824 */ /* 0x010fe800078e0a05 */
[----:B--2---:R-:W-:Y:S01]  /*225e0*/  IMAD R7, R15, R5, RZ ;  /* 0x000000050f077224 */ /* 0x004fe200078e02ff */
[----:B------:R-:W-:Y:S01]  /*225f0*/  SHF.R.S32.HI R4, RZ, 0x1f, R5 ;  /* 0x0000001fff047819 */ /* 0x000fe20000011405 */
[----:B------:R-:W-:Y:S04]  /*22600*/  IMAD.WIDE.U32 R8, R5, R14, R8 ;  /* 0x0000000e05087225 */ /* 0x000fe800078e0008 */
[----:B------:R-:W-:Y:S04]  /*22610*/  IMAD R7, R14, R4, R7 ;  /* 0x000000040e077224 */ /* 0x000fe800078e0207 */
[----:B------:R-:W-:Y:S01]  /*22620*/  IMAD.IADD R4, R9, 0x1, R7 ;  /* 0x0000000109047824 */ /* 0x000fe200078e0207 */
[----:B------:R-:W-:-:S05]  /*22630*/  BRA `(.L_x_1449) ;  /* 0x0000004000007947 */ /* 0x000fca0003800000 */
.L_x_1448:
[----:B------:R-:W-:Y:S02]  /*22640*/  ULDC.64 UR4, c[0x0][0x118] ;  /* 0x0000460000047ab9 */ /* 0x000fe40000000a00 */
[----:B------:R-:W2:Y:S02]  /*22650*/  LD.E R8, [R2.64+0x40] ;  /* 0x0000400402087980 */ /* 0x000ea4000c101900 */
[----:B--2---:R-:W-:Y:S04]  /*22660*/  LEA R8, -R8, RZ, 0x6 ;  /* 0x000000ff08087211 */ /* 0x004fe800078e31ff */
[----:B------:R-:W-:Y:S02]  /*22670*/  SHF.R.S32.HI R4, RZ, 0x1f, R8 ;  /* 0x0000001fff047819 */ /* 0x000fe40000011408 */
.L_x_1449:
[----:B------:R-:W-:Y:S05]  /*22680*/  BSYNC B0 ;  /* 0x0000000000007941 */ /* 0x000fea0003800000 */
.L_x_1447:
[C---:B------:R-:W-:Y:S01]  /*22690*/  LOP3.LUT P6, RZ, R251.reuse, 0x1, RZ, 0xc0, !PT ;  /* 0x00000001fbff7812 */ /* 0x040fe200078cc0ff */
[----:B------:R-:W-:Y:S01]  /*226a0*/  ULDC.64 UR4, c[0x0][0x118] ;  /* 0x0000460000047ab9 */ /* 0x000fe20000000a00 */
[C---:B------:R-:W-:Y:S01]  /*226b0*/  LOP3.LUT P4, RZ, R251.reuse, 0x4, RZ, 0xc0, !PT ;  /* 0x00000004fbff7812 */ /* 0x040fe2000788c0ff */
[----:B------:R-:W-:Y:S01]  /*226c0*/  BSSY B1, `(.L_x_1450) ;  /* 0x0000254000017945 */ /* 0x000fe20003800000 */
[C---:B------:R-:W-:Y:S02]  /*226d0*/  LOP3.LUT P5, RZ, R251.reuse, 0x2, RZ, 0xc0, !PT ;  /* 0x00000002fbff7812 */ /* 0x040fe400078ac0ff */
[CC--:B------:R-:W-:Y:S02]  /*226e0*/  IADD3 R7, P1, R8.reuse, R235.reuse, RZ ;  /* 0x000000eb08077210 */ /* 0x0c0fe40007f3e0ff */
[----:B------:R-:W-:Y:S02]  /*226f0*/  LOP3.LUT P3, RZ, R251, 0x8, RZ, 0xc0, !PT ;  /* 0x00000008fbff7812 */ /* 0x000fe4000786c0ff */
[-C--:B------:R-:W-:Y:S01]  /*22700*/  LEA R26, P0, R8, R188.reuse, 0x1 ;  /* 0x000000bc081a7211 */ /* 0x080fe200078008ff */
[----:B------:R-:W-:Y:S01]  /*22710*/  IMAD.X R6, R4, 0x1, R236, P1 ;  /* 0x0000000104067824 */ /* 0x000fe200008e06ec */
[C---:B------:R-:W-:Y:S02]  /*22720*/  IADD3 R5, P2, R7.reuse, R235, RZ ;  /* 0x000000eb07057210 */ /* 0x040fe40007f5e0ff */
[-C--:B------:R-:W-:Y:S02]  /*22730*/  LEA.HI.X R27, R8, R189.reuse, R4, 0x1, P0 ;  /* 0x000000bd081b7211 */ /* 0x080fe400000f0c04 */
[C---:B------:R-:W-:Y:S02]  /*22740*/  @P6 LEA R16, P1, R7.reuse, R188, 0x1 ;  /* 0x000000bc07106211 */ /* 0x040fe400078208ff */
[----:B------:R-:W-:Y:S01]  /*22750*/  IADD3.X R4, R6, R236, RZ, P2, !PT ;  /* 0x000000ec06047210 */ /* 0x000fe200017fe4ff */
[----:B------:R-:W-:Y:S01]  /*22760*/  @!PT LDS RZ, [RZ] ;  /* 0x00000000fffff984 */ /* 0x000fe20000000800 */
[----:B------:R-:W-:Y:S01]  /*22770*/  @!PT LDS RZ, [RZ] ;  /* 0x00000000fffff984 */ /* 0x000fe20000000800 */
[----:B------:R-:W-:Y:S01]  /*22780*/  @!PT LDS RZ, [RZ] ;  /* 0x00000000fffff984 */ /* 0x000fe20000000800 */
[----:B------:R1:W-:Y:S01]  /*22790*/  @P6 LDGSTS.E.BYPASS.LTC128B.128 [R247+0x10000], [R26.64] ;  /* 0x100000001af76fae */ /* 0x0003e2000b901d44 */
[CC--:B------:R-:W-:Y:S02]  /*227a0*/  @P4 LEA R10, P2, R7.reuse, R188.reuse, 0x1 ;  /* 0x000000bc070a4211 */ /* 0x0c0fe400078408ff */
[CC--:B------:R-:W-:Y:S02]  /*227b0*/  @P5 LEA R12, P0, R7.reuse, R188.reuse, 0x1 ;  /* 0x000000bc070c5211 */ /* 0x0c0fe400078008ff */
[CCC-:B------:R-:W-:Y:S01]  /*227c0*/  @P6 LEA.HI.X R17, R7.reuse, R189.reuse, R6.reuse, 0x1, P1 ;  /* 0x000000bd07116211 */ /* 0x1c0fe200008f0c06 */
[----:B------:R-:W-:Y:S01]  /*227d0*/  @!P6 STS.128 [R247+0x10000], RZ ;  /* 0x010000fff700e388 */ /* 0x000fe20000000c00 */
[CC--:B------:R-:W-:Y:S02]  /*227e0*/  @P3 LEA R8, P1, R7.reuse, R188.reuse, 0x1 ;  /* 0x000000bc07083211 */ /* 0x0c0fe400078208ff */
[-CC-:B------:R-:W-:Y:S02]  /*227f0*/  @P4 LEA.HI.X R11, R7, R189.reuse, R6.reuse, 0x1, P2 ;  /* 0x000000bd070b4211 */ /* 0x180fe400010f0c06 */
[-C--:B------:R-:W-:Y:S02]  /*22800*/  @P5 LEA R22, P2, R5, R188.reuse, 0x1 ;  /* 0x000000bc05165211 */ /* 0x080fe400078408ff */
[-CC-:B------:R-:W-:Y:S02]  /*22810*/  @P5 LEA.HI.X R13, R7, R189.reuse, R6.reuse, 0x1, P0 ;  /* 0x000000bd070d5211 */ /* 0x180fe400000f0c06 */
[-C--:B------:R-:W-:Y:S02]  /*22820*/  @P6 LEA R14, P0, R5, R188.reuse, 0x1 ;  /* 0x000000bc050e6211 */ /* 0x080fe400078008ff */
[-C--:B------:R-:W-:Y:S02]  /*22830*/  @P3 LEA.HI.X R9, R7, R189.reuse, R6, 0x1, P1 ;  /* 0x000000bd07093211 */ /* 0x080fe400008f0c06 */
[C-C-:B------:R-:W-:Y:S02]  /*22840*/  @P5 LEA.HI.X R23, R5.reuse, R189, R4.reuse, 0x1, P2 ;  /* 0x000000bd05175211 */ /* 0x140fe400010f0c04 */
        /* <DEDUP_REMOVED lines=15> */
[----:B------:R-:W-:Y:S02]  /*22940*/  @P3 LEA.HI.X R167, R6, R189, R4, 0x1, P0 ;  /* 0x000000bd06a73211 */ /* 0x000fe400000f0c04 */
[-C--:B------:R-:W-:Y:S02]  /*22950*/  @P5 MOV R4, R26.reuse ;  /* 0x0000001a00045202 */ /* 0x080fe40000000f00 */
[----:B------:R-:W-:Y:S03]  /*22960*/  ISETP.GE.AND P0, PT, R250, 0x2, PT ;  /* 0x00000002fa00780c */ /* 0x000fe60003f06270 */
[----:B------:R-:W-:Y:S01]  /*22970*/  @!PT LDS RZ, [RZ] ;  /* 0x00000000fffff984 */ /* 0x000fe20000000800 */
[----:B------:R-:W-:Y:S01]  /*22980*/  @!PT LDS RZ, [RZ] ;  /* 0x00000000fffff984 */ /* 0x000fe20000000800 */
[----:B------:R-:W-:Y:S01]  /*22990*/  @!PT LDS RZ, [RZ] ;  /* 0x00000000fffff984 */ /* 0x000fe20000000800 */
[----:B------:R2:W-:Y:S05]  /*229a0*/  @P5 LDGSTS.E.BYPASS.LTC128B.128 [R247+0x12000], [R4.64+0x80] ;  /* 0x1200008004f75fae */ /* 0x0005ea000b901d44 */
[----:B------:R-:W-:Y:S01]  /*229b0*/  @!P5 STS.128 [R247+0x12000], RZ ;  /* 0x012000fff700d388 */ /* 0x000fe20000000c00 */
[-C--:B--2---:R-:W-:Y:S01]  /*229c0*/  @P4 MOV R4, R26.reuse ;  /* 0x0000001a00044202 */ /* 0x084fe20000000f00 */
[--C-:B------:R-:W-:Y:S05]  /*229d0*/  @P4 IMAD.MOV.U32 R5, RZ, RZ, R27.reuse ;  /* 0x000000ffff054224 */ /* 0x100fea00078e001b */
        /* <DEDUP_REMOVED lines=11> */
[----:B------:R-:W-:Y:S05]  /*22a90*/  @!P3 STS.128 [R247+0x16000], RZ ;  /* 0x016000fff700b388 */ /* 0x000fea0000000c00 */
[----:B------:R-:W-:Y:S01]  /*22aa0*/  @!PT LDS RZ, [RZ] ;  /* 0x00000000fffff984 */ /* 0x000fe20000000800 */
[----:B------:R-:W-:Y:S01]  /*22ab0*/  @!PT LDS RZ, [RZ] ;  /* 0x00000000fffff984 */ /* 0x000fe20000000800 */
[----:B------:R-:W-:Y:S01]  /*22ac0*/  @!PT LDS RZ, [RZ] ;  /* 0x00000000fffff984 */ /* 0x000fe20000000800 */
[----:B------:R3:W-:Y:S05]  /*22ad0*/  @P6 LDGSTS.E.BYPASS.LTC128B.128 [R247+0x10800], [R16.64] ;  /* 0x1080000010f76fae */ /* 0x0007ea000b901d44 */
[----:B------:R-:W-:Y:S05]  /*22ae0*/  @!P6 STS.128 [R247+0x10800], RZ ;  /* 0x010800fff700e388 */ /* 0x000fea0000000c00 */
        /* <DEDUP_REMOVED lines=55> */
[----:B------:R-:W-:Y:S05]  /*22e60*/  LDSM.16.M88.4 R32, [R230] ;  /* 0x00000000e620783b */ /* 0x000fea0000000200 */
[----:B-----5:R-:W2:Y:S05]  /*22e70*/  LDSM.16.M88.4 R8, [R229+0x8000] ;  /* 0x00800000e508783b */ /* 0x020eaa0000000200 */
[----:B---3--:R-:W4:Y:S05]  /*22e80*/  LDSM.16.M88.4 R16, [R229+0x8800] ;  /* 0x00880000e510783b */ /* 0x008f2a0000000200 */
[----:B------:R-:W0:Y:S01]  /*22e90*/  LDGDEPBAR ;  /* 0x00000000000079af */ /* 0x000e220000000000 */
[----:B-1----:R-:W-:Y:S01]  /*22ea0*/  MOV R166, R26 ;  /* 0x0000001a00a67202 */ /* 0x002fe20000000f00 */
[----:B------:R-:W-:Y:S03]  /*22eb0*/  IMAD.MOV.U32 R167, RZ, RZ, R27 ;  /* 0x000000ffffa77224 */ /* 0x000fe600078e001b */
[----:B------:R-:W1:Y:S05]  /*22ec0*/  LDSM.16.M88.4 R24, [R229+0x9000] ;  /* 0x00900000e518783b */ /* 0x000e6a0000000200 */
[----:B------:R-:W3:Y:S05]  /*22ed0*/  LDSM.16.M88.4 R168, [R229+0x9800] ;  /* 0x00980000e5a8783b */ /* 0x000eea0000000200 */
[----:B------:R-:W-:Y:S05]  /*22ee0*/  LDSM.16.M88.4 R172, [R228] ;  /* 0x00000000e4ac783b */ /* 0x000fea0000000200 */
[----:B------:R-:W5:Y:S05]  /*22ef0*/  LDSM.16.M88.4 R176, [R227] ;  /* 0x00000000e3b0783b */ /* 0x000f6a0000000200 */
[----:B------:R-:W3:Y:S01]  /*22f00*/  LDSM.16.M88.4 R180, [R223] ;  /* 0x00000000dfb4783b */ /* 0x000ee20000000200 */
[C---:B--2---:R-:W-:Y:S04]  /*22f10*/  HMMA.16816.F32 R4, R32.reuse, R8, RZ ;  /* 0x000000082004723c */ /* 0x044fe800000018ff */
[----:B------:R-:W2:Y:S05]  /*22f20*/  LDSM.16.M88.4 R184, [R222] ;  /* 0x00000000deb8783b */ /* 0x000eaa0000000200 */
[----:B------:R-:W2:Y:S01]  /*22f30*/  LDSM.16.M88.4 R188, [R221] ;  /* 0x00000000ddbc783b */ /* 0x000ea20000000200 */
[C---:B------:R-:W-:Y:S04]  /*22f40*/  HMMA.16816.F32 R8, R32.reuse, R10, RZ ;  /* 0x0000000a2008723c */ /* 0x040fe800000018ff */
[----:B------:R-:W-:Y:S04]  /*22f50*/  LDSM.16.M88.4 R192, [R226] ;  /* 0x00000000e2c0783b */ /* 0x000fe80000000200 */
[C---:B----4-:R-:W-:Y:S01]  /*22f60*/  HMMA.16816.F32 R12, R32.reuse, R16, RZ ;  /* 0x00000010200c723c */ /* 0x050fe200000018ff */
[----:B------:R-:W2:Y:S05]  /*22f70*/  LDSM.16.M88.4 R196, [R224+0x8000] ;  /* 0x00800000e0c4783b */ /* 0x000eaa0000000200 */
[----:B------:R-:W2:Y:S02]  /*22f80*/  LDSM.16.M88.4 R200, [R224+0x8800] ;  /* 0x00880000e0c8783b */ /* 0x000ea40000000200 */
[C---:B------:R-:W-:Y:S03]  /*22f90*/  HMMA.16816.F32 R16, R32.reuse, R18, RZ ;  /* 0x000000122010723c */ /* 0x040fe600000018ff */
[----:B------:R-:W-:Y:S05]  /*22fa0*/  LDSM.16.M88.4 R204, [R220+0x800] ;  /* 0x00080000dccc783b */ /* 0x000fea0000000200 */
[C---:B-1----:R-:W-:Y:S01]  /*22fb0*/  HMMA.16816.F32 R20, R32.reuse, R24, RZ ;  /* 0x000000182014723c */ /* 0x042fe200000018ff */
[----:B------:R-:W4:Y:S07]  /*22fc0*/  LD.E R164, [R2.64+0x18c] ;  /* 0x00018c0402a47980 */ /* 0x000f2e000c101900 */
[C---:B------:R-:W-:Y:S08]  /*22fd0*/  HMMA.16816.F32 R24, R32.reuse, R26, RZ ;  /* 0x0000001a2018723c */ /* 0x040ff000000018ff */
[C---:B---3--:R-:W-:Y:S08]  /*22fe0*/  HMMA.16816.F32 R28, R32.reuse, R168, RZ ;  /* 0x000000a8201c723c */ /* 0x048ff000000018ff */
[----:B------:R-:W-:Y:S01]  /*22ff0*/  HMMA.16816.F32 R32, R32, R170, RZ ;  /* 0x000000aa2020723c */ /* 0x000fe200000018ff */
[----:B------:R-:W1:Y:S07]  /*23000*/  LDSM.16.M88.4 R168, [R224+0x9000] ;  /* 0x00900000e0a8783b */ /* 0x000e6e0000000200 */
[C---:B-----5:R-:W-:Y:S08]  /*23010*/  HMMA.16816.F32 R4, R172.reuse, R176, R4 ;  /* 0x000000b0ac04723c */ /* 0x060ff00000001804 */
[C---:B------:R-:W-:Y:S01]  /*23020*/  HMMA.16816.F32 R8, R172.reuse, R178, R8 ;  /* 0x000000b2ac08723c */ /* 0x040fe20000001808 */
[----:B------:R-:W3:Y:S07]  /*23030*/  LDSM.16.M88.4 R176, [R224+0x9800] ;  /* 0x00980000e0b0783b */ /* 0x000eee0000000200 */
[C---:B------:R-:W-:Y:S08]  /*23040*/  HMMA.16816.F32 R12, R172.reuse, R180, R12 ;  /* 0x000000b4ac0c723c */ /* 0x040ff0000000180c */
[C---:B------:R-:W-:Y:S01]  /*23050*/  HMMA.16816.F32 R16, R172.reuse, R182, R16 ;  /* 0x000000b6ac10723c */ /* 0x040fe20000001810 */
[----:B------:R-:W-:Y:S07]  /*23060*/  LDSM.16.M88.4 R180, [R225] ;  /* 0x00000000e1b4783b */ /* 0x000fee0000000200 */
[C---:B--2---:R-:W-:Y:S08]  /*23070*/  HMMA.16816.F32 R20, R172.reuse, R184, R20 ;  /* 0x000000b8ac14723c */ /* 0x044ff00000001814 */
[C---:B------:R-:W-:Y:S01]  /*23080*/  HMMA.16816.F32 R24, R172.reuse, R186, R24 ;  /* 0x000000baac18723c */ /* 0x040fe20000001818 */
[----:B------:R-:W2:Y:S07]  /*23090*/  LDSM.16.M88.4 R184, [R220] ;  /* 0x00000000dcb8783b */ /* 0x000eae0000000200 */
[C---:B------:R-:W-:Y:S08]  /*230a0*/  HMMA.16816.F32 R28, R172.reuse, R188, R28 ;  /* 0x000000bcac1c723c */ /* 0x040ff0000000181c */
[----:B------:R-:W-:Y:S01]  /*230b0*/  HMMA.16816.F32 R32, R172, R190, R32 ;  /* 0x000000beac20723c */ /* 0x000fe20000001820 */
[----:B------:R-:W5:Y:S05]  /*230c0*/  LDSM.16.M88.4 R172, [R220+0x1000] ;  /* 0x00100000dcac783b */ /* 0x000f6a0000000200 */
[----:B------:R-:W2:Y:S02]  /*230d0*/  LDSM.16.M88.4 R188, [R220+0x1800] ;  /* 0x00180000dcbc783b */ /* 0x000ea40000000200 */
[C---:B------:R-:W-:Y:S08]  /*230e0*/  HMMA.16816.F32 R4, R192.reuse, R196, R4 ;  /* 0x000000c4c004723c */ /* 0x040ff00000001804 */
[C---:B------:R-:W-:Y:S01]  /*230f0*/  HMMA.16816.F32 R8, R192.reuse, R198, R8 ;  /* 0x000000c6c008723c */ /* 0x040fe20000001808 */
[----:B------:R-:W-:Y:S07]  /*23100*/  LDSM.16.M88.4 R196, [R230+0x2000] ;  /* 0x00200000e6c4783b */ /* 0x000fee0000000200 */
[C---:B------:R-:W-:Y:S08]  /*23110*/  HMMA.16816.F32 R12, R192.reuse, R200, R12 ;  /* 0x000000c8c00c723c */ /* 0x040ff0000000180c */
[C---:B------:R-:W-:Y:S01]  /*23120*/  HMMA.16816.F32 R16, R192.reuse, R202, R16 ;  /* 0x000000cac010723c */ /* 0x040fe20000001810 */
[----:B------:R-:W5:Y:S07]  /*23130*/  LDSM.16.M88.4 R200, [R229+0xa000] ;  /* 0x00a00000e5c8783b */ /* 0x000f6e0000000200 */
[C---:B-1----:R-:W-:Y:S08]  /*23140*/  HMMA.16816.F32 R20, R192.reuse, R168, R20 ;  /* 0x000000a8c014723c */ /* 0x042ff00000001814 */
[C---:B------:R-:W-:Y:S01]  /*23150*/  HMMA.16816.F32 R24, R192.reuse, R170, R24 ;  /* 0x000000aac018723c */ /* 0x040fe20000001818 */
[----:B------:R-:W1:Y:S07]  /*23160*/  LDSM.16.M88.4 R168, [R229+0xa800] ;  /* 0x00a80000e5a8783b */ /* 0x000e6e0000000200 */
[C---:B---3--:R-:W-:Y:S08]  /*23170*/  HMMA.16816.F32 R28, R192.reuse, R176, R28 ;  /* 0x000000b0c01c723c */ /* 0x048ff0000000181c */
[----:B------:R-:W-:Y:S01]  /*23180*/  HMMA.16816.F32 R32, R192, R178, R32 ;  /* 0x000000b2c020723c */ /* 0x000fe20000001820 */
[----:B------:R-:W3:Y:S05]  /*23190*/  LDSM.16.M88.4 R176, [R229+0xb000] ;  /* 0x00b00000e5b0783b */ /* 0x000eea0000000200 */
[----:B------:R-:W-:Y:S02]  /*231a0*/  LDSM.16.M88.4 R192, [R228+0x2000] ;  /* 0x00200000e4c0783b */ /* 0x000fe40000000200 */
[C---:B--2---:R-:W-:Y:S08]  /*231b0*/  HMMA.16816.F32 R4, R180.reuse, R184, R4 ;  /* 0x000000b8b404723c */ /* 0x044ff00000001804 */
[C---:B------:R-:W-:Y:S01]  /*231c0*/  HMMA.16816.F32 R8, R180.reuse, R186, R8 ;  /* 0x000000bab408723c */ /* 0x040fe20000001808 */
[----:B------:R-:W2:Y:S07]  /*231d0*/  LDSM.16.M88.4 R184, [R229+0xb800] ;  /* 0x00b80000e5b8783b */ /* 0x000eae0000000200 */
[C---:B------:R-:W-:Y:S08]  /*231e0*/  HMMA.16816.F32 R12, R180.reuse, R204, R12 ;  /* 0x000000ccb40c723c */ /* 0x040ff0000000180c */
[C---:B------:R-:W-:Y:S01]  /*231f0*/  HMMA.16816.F32 R16, R180.reuse, R206, R16 ;  /* 0x000000ceb410723c */ /* 0x040fe20000001810 */
[----:B------:R-:W1:Y:S07]  /*23200*/  LDSM.16.M88.4 R204, [R219] ;  /* 0x00000000dbcc783b */ /* 0x000e6e0000000200 */
[C---:B-----5:R-:W-:Y:S08]  /*23210*/  HMMA.16816.F32 R20, R180.reuse, R172, R20 ;  /* 0x000000acb414723c */ /* 0x060ff00000001814 */
[C---:B------:R-:W-:Y:S01]  /*23220*/  HMMA.16816.F32 R24, R180.reuse, R174, R24 ;  /* 0x000000aeb418723c */ /* 0x040fe20000001818 */
[----:B------:R-:W5:Y:S07]  /*23230*/  LDSM.16.M88.4 R172, [R218] ;  /* 0x00000000daac783b */ /* 0x000f6e0000000200 */
[C---:B------:R-:W-:Y:S08]  /*23240*/  HMMA.16816.F32 R28, R180.reuse, R188, R28 ;  /* 0x000000bcb41c723c */ /* 0x040ff0000000181c */
[----:B------:R-:W-:Y:S01]  /*23250*/  HMMA.16816.F32 R32, R180, R190, R32 ;  /* 0x000000beb420723c */ /* 0x000fe20000001820 */
[----:B------:R-:W2:Y:S05]  /*23260*/  LDSM.16.M88.4 R180, [R217] ;  /* 0x00000000d9b4783b */ /* 0x000eaa0000000200 */
[----:B------:R-:W2:Y:S02]  /*23270*/  LDSM.16.M88.4 R188, [R216] ;  /* 0x00000000d8bc783b */ /* 0x000ea40000000200 */
[C---:B------:R-:W-:Y:S08]  /*23280*/  HMMA.16816.F32 R4, R196.reuse, R200, R4 ;  /* 0x000000c8c404723c */ /* 0x040ff00000001804 */
[C---:B------:R-:W-:Y:S01]  /*23290*/  HMMA.16816.F32 R8, R196.reuse, R202, R8 ;  /* 0x000000cac408723c */ /* 0x040fe20000001808 */
[----:B------:R-:W-:Y:S07]  /*232a0*/  LDSM.16.M88.4 R200, [R224+0xb800] ;  /* 0x00b80000e0c8783b */ /* 0x000fee0000000200 */
[C---:B-1----:R-:W-:Y:S08]  /*232b0*/  HMMA.16816.F32 R12, R196.reuse, R168, R12 ;  /* 0x000000a8c40c723c */ /* 0x042ff0000000180c */
[C---:B------:R-:W-:Y:S01]  /*232c0*/  HMMA.16816.F32 R16, R196.reuse, R170, R16 ;  /* 0x000000aac410723c */ /* 0x040fe20000001810 */
[----:B------:R-:W-:Y:S07]  /*232d0*/  LDSM.16.M88.4 R168, [R226+0x2000] ;  /* 0x00200000e2a8783b */ /* 0x000fee0000000200 */
[C---:B---3--:R-:W-:Y:S08]  /*232e0*/  HMMA.16816.F32 R20, R196.reuse, R176, R20 ;  /* 0x000000b0c414723c */ /* 0x048ff00000001814 */
[C---:B------:R-:W-:Y:S01]  /*232f0*/  HMMA.16816.F32 R24, R196.reuse, R178, R24 ;  /* 0x000000b2c418723c */ /* 0x040fe20000001818 */
[----:B------:R-:W1:Y:S07]  /*23300*/  LDSM.16.M88.4 R176, [R224+0xa000] ;  /* 0x00a00000e0b0783b */ /* 0x000e6e0000000200 */
[C---:B--2---:R-:W-:Y:S08]  /*23310*/  HMMA.16816.F32 R28, R196.reuse, R184, R28 ;  /* 0x000000b8c41c723c */ /* 0x044ff0000000181c */
[----:B------:R-:W-:Y:S01]  /*23320*/  HMMA.16816.F32 R32, R196, R186, R32 ;  /* 0x000000bac420723c */ /* 0x000fe20000001820 */
[----:B------:R-:W2:Y:S05]  /*23330*/  LDSM.16.M88.4 R184, [R224+0xa800] ;  /* 0x00a80000e0b8783b */ /* 0x000eaa0000000200 */
[----:B------:R-:W3:Y:S02]  /*23340*/  LDSM.16.M88.4 R196, [R224+0xb000] ;  /* 0x00b00000e0c4783b */ /* 0x000ee40000000200 */
[C---:B------:R-:W-:Y:S08]  /*23350*/  HMMA.16816.F32 R4, R192.reuse, R204, R4 ;  /* 0x000000ccc004723c */ /* 0x040ff00000001804 */
[C---:B------:R-:W-:Y:S07]  /*23360*/  HMMA.16816.F32 R8, R192.reuse, R206, R8 ;  /* 0x000000cec008723c */ /* 0x040fee0000001808 */
[----:B------:R-:W-:Y:S01]  /*23370*/  MOV R206, R166 ;  /* 0x000000a600ce7202 */ /* 0x000fe20000000f00 */
[C---:B-----5:R-:W-:Y:S04]  /*23380*/  HMMA.16816.F32 R12, R192.reuse, R172, R12 ;  /* 0x000000acc00c723c */ /* 0x060fe8000000180c */
[----:B------:R-:W-:Y:S04]  /*23390*/  IMAD.MOV.U32 R207, RZ, RZ, R167 ;  /* 0x000000ffffcf7224 */ /* 0x000fe800078e00a7 */
[C---:B------:R-:W-:Y:S01]  /*233a0*/  HMMA.16816.F32 R16, R192.reuse, R174, R16 ;  /* 0x000000aec010723c */ /* 0x040fe20000001810 */
[----:B------:R-:W-:Y:S07]  /*233b0*/  LDSM.16.M88.4 R172, [R225+0x2000] ;  /* 0x00200000e1ac783b */ /* 0x000fee0000000200 */
[C---:B------:R-:W-:Y:S08]  /*233c0*/  HMMA.16816.F32 R20, R192.reuse, R180, R20 ;  /* 0x000000b4c014723c */ /* 0x040ff00000001814 */
[C---:B------:R-:W-:Y:S01]  /*233d0*/  HMMA.16816.F32 R24, R192.reuse, R182, R24 ;  /* 0x000000b6c018723c */ /* 0x040fe20000001818 */
[----:B------:R-:W5:Y:S07]  /*233e0*/  LDSM.16.M88.4 R180, [R220+0x2000] ;  /* 0x00200000dcb4783b */ /* 0x000f6e0000000200 */
[C---:B------:R-:W-:Y:S08]  /*233f0*/  HMMA.16816.F32 R28, R192.reuse, R188, R28 ;  /* 0x000000bcc01c723c */ /* 0x040ff0000000181c */
[----:B------:R-:W-:Y:S01]  /*23400*/  HMMA.16816.F32 R32, R192, R190, R32 ;  /* 0x000000bec020723c */ /* 0x000fe20000001820 */
[----:B------:R-:W4:Y:S05]  /*23410*/  LDSM.16.M88.4 R188, [R220+0x2800] ;  /* 0x00280000dcbc783b */ /* 0x000f2a0000000200 */
[----:B------:R-:W4:Y:S02]  /*23420*/  LDSM.16.M88.4 R192, [R220+0x3000] ;  /* 0x00300000dcc0783b */ /* 0x000f240000000200 */
[C---:B-1----:R-:W-:Y:S08]  /*23430*/  HMMA.16816.F32 R4, R168.reuse, R176, R4 ;  /* 0x000000b0a804723c */ /* 0x042ff00000001804 */
[C---:B------:R-:W-:Y:S01]  /*23440*/  HMMA.16816.F32 R8, R168.reuse, R178, R8 ;  /* 0x000000b2a808723c */ /* 0x040fe20000001808 */
[----:B------:R-:W1:Y:S07]  /*23450*/  LDSM.16.M88.4 R176, [R220+0x3800] ;  /* 0x00380000dcb0783b */ /* 0x000e6e0000000200 */
[C---:B--2---:R-:W-:Y:S08]  /*23460*/  HMMA.16816.F32 R12, R168.reuse, R184, R12 ;  /* 0x000000b8a80c723c */ /* 0x044ff0000000180c */
[C---:B------:R-:W-:Y:S01]  /*23470*/  HMMA.16816.F32 R16, R168.reuse, R186, R16 ;  /* 0x000000baa810723c */ /* 0x040fe20000001810 */
[----:B------:R-:W-:Y:S07]  /*23480*/  LDSM.16.M88.4 R184, [R230+0x4000] ;  /* 0x00400000e6b8783b */ /* 0x000fee0000000200 */
[C---:B---3--:R-:W-:Y:S08]  /*23490*/  HMMA.16816.F32 R20, R168.reuse, R196, R20 ;  /* 0x000000c4a814723c */ /* 0x048ff00000001814 */
[C---:B------:R-:W-:Y:S01]  /*234a0*/  HMMA.16816.F32 R24, R168.reuse, R198, R24 ;  /* 0x000000c6a818723c */ /* 0x040fe20000001818 */
[----:B------:R-:W2:Y:S07]  /*234b0*/  LDSM.16.M88.4 R196, [R229+0xc000] ;  /* 0x00c00000e5c4783b */ /* 0x000eae0000000200 */
[C---:B------:R-:W-:Y:S08]  /*234c0*/  HMMA.16816.F32 R28, R168.reuse, R200, R28 ;  /* 0x000000c8a81c723c */ /* 0x040ff0000000181c */
[----:B------:R-:W-:Y:S01]  /*234d0*/  HMMA.16816.F32 R32, R168, R202, R32 ;  /* 0x000000caa820723c */ /* 0x000fe20000001820 */
[----:B------:R-:W3:Y:S05]  /*234e0*/  LDSM.16.M88.4 R168, [R229+0xc800] ;  /* 0x00c80000e5a8783b */ /* 0x000eea0000000200 */
[----:B------:R-:W1:Y:S02]  /*234f0*/  LDSM.16.M88.4 R200, [R229+0xd000] ;  /* 0x00d00000e5c8783b */ /* 0x000e640000000200 */
[C---:B-----5:R-:W-:Y:S08]  /*23500*/  HMMA.16816.F32 R4, R172.reuse, R180, R4 ;  /* 0x000000b4ac04723c */ /* 0x060ff00000001804 */
[C---:B------:R-:W-:Y:S01]  /*23510*/  HMMA.16816.F32 R8, R172.reuse, R182, R8 ;  /* 0x000000b6ac08723c */ /* 0x040fe20000001808 */
[----:B------:R-:W5:Y:S07]  /*23520*/  LDSM.16.M88.4 R180, [R229+0xd800] ;  /* 0x00d80000e5b4783b */ /* 0x000f6e0000000200 */
[C---:B----4-:R-:W-:Y:S08]  /*23530*/  HMMA.16816.F32 R12, R172.reuse, R188, R12 ;  /* 0x000000bcac0c723c */ /* 0x050ff0000000180c */
[C---:B------:R-:W-:Y:S01]  /*23540*/  HMMA.16816.F32 R16, R172.reuse, R190, R16 ;  /* 0x000000beac10723c */ /* 0x040fe20000001810 */
[----:B------:R-:W-:Y:S07]  /*23550*/  LDSM.16.M88.4 R188, [R228+0x4000] ;  /* 0x00400000e4bc783b */ /* 0x000fee0000000200 */
[C---:B------:R-:W-:Y:S08]  /*23560*/  HMMA.16816.F32 R20, R172.reuse, R192, R20 ;  /* 0x000000c0ac14723c */ /* 0x040ff00000001814 */
[C---:B------:R-:W-:Y:S01]  /*23570*/  HMMA.16816.F32 R24, R172.reuse, R194, R24 ;  /* 0x000000c2ac18723c */ /* 0x040fe20000001818 */
[----:B------:R-:W4:Y:S07]  /*23580*/  LDSM.16.M88.4 R192, [R215] ;  /* 0x00000000d7c0783b */ /* 0x000f2e0000000200 */
[C---:B-1----:R-:W-:Y:S08]  /*23590*/  HMMA.16816.F32 R28, R172.reuse, R176, R28 ;  /* 0x000000b0ac1c723c */ /* 0x042ff0000000181c */
[----:B------:R-:W-:Y:S01]  /*235a0*/  HMMA.16816.F32 R32, R172, R178, R32 ;  /* 0x000000b2ac20723c */ /* 0x000fe20000001820 */
[----:B------:R-:W-:Y:S05]  /*235b0*/  LDSM.16.M88.4 R172, [R213] ;  /* 0x00000000d5ac783b */ /* 0x000fea0000000200 */
[----:B------:R-:W-:Y:S02]  /*235c0*/  LDSM.16.M88.4 R176, [R212] ;  /* 0x00000000d4b0783b */ /* 0x000fe40000000200 */
[C---:B--2---:R-:W-:Y:S08]  /*235d0*/  HMMA.16816.F32 R4, R184.reuse, R196, R4 ;  /* 0x000000c4b804723c */ /* 0x044ff00000001804 */
[C---:B------:R-:W-:Y:S01]  /*235e0*/  HMMA.16816.F32 R8, R184.reuse, R198, R8 ;  /* 0x000000c6b808723c */ /* 0x040fe20000001808 */
[----:B------:R-:W-:Y:S07]  /*235f0*/  LDSM.16.M88.4 R196, [R226+0x4000] ;  /* 0x00400000e2c4783b */ /* 0x000fee0000000200 */
[C---:B---3--:R-:W-:Y:S08]  /*23600*/  HMMA.16816.F32 R12, R184.reuse, R168, R12 ;  /* 0x000000a8b80c723c */ /* 0x048ff0000000180c */
[C---:B------:R-:W-:Y:S01]  /*23610*/  HMMA.16816.F32 R16, R184.reuse, R170, R16 ;  /* 0x000000aab810723c */ /* 0x040fe20000001810 */
[----:B------:R-:W1:Y:S07]  /*23620*/  LDSM.16.M88.4 R168, [R214] ;  /* 0x00000000d6a8783b */ /* 0x000e6e0000000200 */
[C---:B------:R-:W-:Y:S08]  /*23630*/  HMMA.16816.F32 R20, R184.reuse, R200, R20 ;  /* 0x000000c8b814723c */ /* 0x040ff00000001814 */
[C---:B------:R-:W-:Y:S01]  /*23640*/  HMMA.16816.F32 R24, R184.reuse, R202, R24 ;  /* 0x000000cab818723c */ /* 0x040fe20000001818 */
[----:B------:R-:W2:Y:S07]  /*23650*/  LDSM.16.M88.4 R200, [R224+0xc000] ;  /* 0x00c00000e0c8783b */ /* 0x000eae0000000200 */
[C---:B-----5:R-:W-:Y:S08]  /*23660*/  HMMA.16816.F32 R28, R184.reuse, R180, R28 ;  /* 0x000000b4b81c723c */ /* 0x060ff0000000181c */
[----:B------:R-:W-:Y:S01]  /*23670*/  HMMA.16816.F32 R32, R184, R182, R32 ;  /* 0x000000b6b820723c */ /* 0x000fe20000001820 */
[----:B------:R-:W3:Y:S05]  /*23680*/  LDSM.16.M88.4 R180, [R224+0xc800] ;  /* 0x00c80000e0b4783b */ /* 0x000eea0000000200 */
[----:B------:R-:W5:Y:S02]  /*23690*/  LDSM.16.M88.4 R184, [R224+0xd000] ;  /* 0x00d00000e0b8783b */ /* 0x000f640000000200 */
[C---:B----4-:R-:W-:Y:S08]  /*236a0*/  HMMA.16816.F32 R4, R188.reuse, R192, R4 ;  /* 0x000000c0bc04723c */ /* 0x050ff00000001804 */
[C---:B------:R-:W-:Y:S01]  /*236b0*/  HMMA.16816.F32 R8, R188.reuse, R194, R8 ;  /* 0x000000c2bc08723c */ /* 0x040fe20000001808 */
[----:B------:R-:W4:Y:S07]  /*236c0*/  LDSM.16.M88.4 R192, [R224+0xd800] ;  /* 0x00d80000e0c0783b */ /* 0x000f2e0000000200 */
        /* <DEDUP_REMOVED lines=8> */
[----:B------:R-:W1:Y:S05]  /*23750*/  LDSM.16.M88.4 R176, [R220+0x4800] ;  /* 0x00480000dcb0783b */ /* 0x000e6a0000000200 */
[----:B------:R-:W1:Y:S02]  /*23760*/  LDSM.16.M88.4 R188, [R220+0x5000] ;  /* 0x00500000dcbc783b */ /* 0x000e640000000200 */
[C---:B--2---:R-:W-:Y:S08]  /*23770*/  HMMA.16816.F32 R4, R196.reuse, R200, R4 ;  /* 0x000000c8c404723c */ /* 0x044ff00000001804 */
[C---:B------:R-:W-:Y:S01]  /*23780*/  HMMA.16816.F32 R8, R196.reuse, R202, R8 ;  /* 0x000000cac408723c */ /* 0x040fe20000001808 */
[----:B------:R-:W2:Y:S07]  /*23790*/  LDSM.16.M88.4 R200, [R220+0x5800] ;  /* 0x00580000dcc8783b */ /* 0x000eae0000000200 */
[C---:B---3--:R-:W-:Y:S08]  /*237a0*/  HMMA.16816.F32 R12, R196.reuse, R180, R12 ;  /* 0x000000b4c40c723c */ /* 0x048ff0000000180c */
[C---:B------:R-:W-:Y:S01]  /*237b0*/  HMMA.16816.F32 R16, R196.reuse, R182, R16 ;  /* 0x000000b6c410723c */ /* 0x040fe20000001810 */
[----:B------:R-:W-:Y:S07]  /*237c0*/  LDSM.16.M88.4 R180, [R230+0x6000] ;  /* 0x00600000e6b4783b */ /* 0x000fee0000000200 */
[C---:B-----5:R-:W-:Y:S08]  /*237d0*/  HMMA.16816.F32 R20, R196.reuse, R184, R20 ;  /* 0x000000b8c414723c */ /* 0x060ff00000001814 */
[C---:B------:R-:W-:Y:S01]  /*237e0*/  HMMA.16816.F32 R24, R196.reuse, R186, R24 ;  /* 0x000000bac418723c */ /* 0x040fe20000001818 */
[----:B------:R-:W3:Y:S07]  /*237f0*/  LDSM.16.M88.4 R184, [R229+0xe000] ;  /* 0x00e00000e5b8783b */ /* 0x000eee0000000200 */
[C---:B----4-:R-:W-:Y:S08]  /*23800*/  HMMA.16816.F32 R28, R196.reuse, R192, R28 ;  /* 0x000000c0c41c723c */ /* 0x050ff0000000181c */
[----:B------:R-:W-:Y:S01]  /*23810*/  HMMA.16816.F32 R32, R196, R194, R32 ;  /* 0x000000c2c420723c */ /* 0x000fe20000001820 */
[----:B------:R-:W4:Y:S05]  /*23820*/  LDSM.16.M88.4 R192, [R229+0xe800] ;  /* 0x00e80000e5c0783b */ /* 0x000f2a0000000200 */
[----:B------:R-:W5:Y:S02]  /*23830*/  LDSM.16.M88.4 R196, [R229+0xf000] ;  /* 0x00f00000e5c4783b */ /* 0x000f640000000200 */
[C---:B-1----:R-:W-:Y:S08]  /*23840*/  HMMA.16816.F32 R4, R168.reuse, R172, R4 ;  /* 0x000000aca804723c */ /* 0x042ff00000001804 */
[C---:B------:R-:W-:Y:S01]  /*23850*/  HMMA.16816.F32 R8, R168.reuse, R174, R8 ;  /* 0x000000aea808723c */ /* 0x040fe20000001808 */
[----:B------:R-:W1:Y:S07]  /*23860*/  LDSM.16.M88.4 R172, [R229+0xf800] ;  /* 0x00f80000e5ac783b */ /* 0x000e6e0000000200 */
[C---:B------:R-:W-:Y:S08]  /*23870*/  HMMA.16816.F32 R12, R168.reuse, R176, R12 ;  /* 0x000000b0a80c723c */ /* 0x040ff0000000180c */
[C---:B------:R-:W-:Y:S01]  /*23880*/  HMMA.16816.F32 R16, R168.reuse, R178, R16 ;  /* 0x000000b2a810723c */ /* 0x040fe20000001810 */
[----:B------:R-:W-:Y:S07]  /*23890*/  LDSM.16.M88.4 R176, [R228+0x6000] ;  /* 0x00600000e4b0783b */ /* 0x000fee0000000200 */
[C---:B------:R-:W-:Y:S08]  /*238a0*/  HMMA.16816.F32 R20, R168.reuse, R188, R20 ;  /* 0x000000bca814723c */ /* 0x040ff00000001814 */
[C---:B------:R-:W-:Y:S01]  /*238b0*/  HMMA.16816.F32 R24, R168.reuse, R190, R24 ;  /* 0x000000bea818723c */ /* 0x040fe20000001818 */
[----:B------:R-:W1:Y:S07]  /*238c0*/  LDSM.16.M88.4 R188, [R211] ;  /* 0x00000000d3bc783b */ /* 0x000e6e0000000200 */
[C---:B--2---:R-:W-:Y:S08]  /*238d0*/  HMMA.16816.F32 R28, R168.reuse, R200, R28 ;  /* 0x000000c8a81c723c */ /* 0x044ff0000000181c */
[----:B------:R-:W-:Y:S01]  /*238e0*/  HMMA.16816.F32 R32, R168, R202, R32 ;  /* 0x000000caa820723c */ /* 0x000fe20000001820 */
[----:B------:R-:W2:Y:S05]  /*238f0*/  LDSM.16.M88.4 R168, [R210] ;  /* 0x00000000d2a8783b */ /* 0x000eaa0000000200 */
[----:B------:R-:W1:Y:S02]  /*23900*/  LDSM.16.M88.4 R200, [R209] ;  /* 0x00000000d1c8783b */ /* 0x000e640000000200 */
[C---:B---3--:R-:W-:Y:S08]  /*23910*/  HMMA.16816.F32 R4, R180.reuse, R184, R4 ;  /* 0x000000b8b404723c */ /* 0x048ff00000001804 */
[C---:B------:R-:W-:Y:S01]  /*23920*/  HMMA.16816.F32 R8, R180.reuse, R186, R8 ;  /* 0x000000bab408723c */ /* 0x040fe20000001808 */
[----:B------:R-:W3:Y:S07]  /*23930*/  LDSM.16.M88.4 R184, [R208] ;  /* 0x00000000d0b8783b */ /* 0x000eee0000000200 */
[C---:B----4-:R-:W-:Y:S08]  /*23940*/  HMMA.16816.F32 R12, R180.reuse, R192, R12 ;  /* 0x000000c0b40c723c */ /* 0x050ff0000000180c */
[C---:B------:R-:W-:Y:S01]  /*23950*/  HMMA.16816.F32 R16, R180.reuse, R194, R16 ;  /* 0x000000c2b410723c */ /* 0x040fe20000001810 */
[----:B------:R-:W-:Y:S07]  /*23960*/  LDSM.16.M88.4 R192, [R226+0x6000] ;  /* 0x00600000e2c0783b */ /* 0x000fee0000000200 */
[C---:B-----5:R-:W-:Y:S08]  /*23970*/  HMMA.16816.F32 R20, R180.reuse, R196, R20 ;  /* 0x000000c4b414723c */ /* 0x060ff00000001814 */
[C---:B------:R-:W-:Y:S01]  /*23980*/  HMMA.16816.F32 R24, R180.reuse, R198, R24 ;  /* 0x000000c6b418723c */ /* 0x040fe20000001818 */
[----:B------:R-:W4:Y:S07]  /*23990*/  LDSM.16.M88.4 R196, [R224+0xe000] ;  /* 0x00e00000e0c4783b */ /* 0x000f2e0000000200 */
[C---:B-1----:R-:W-:Y:S08]  /*239a0*/  HMMA.16816.F32 R28, R180.reuse, R172, R28 ;  /* 0x000000acb41c723c */ /* 0x042ff0000000181c */
[----:B------:R-:W-:Y:S01]  /*239b0*/  HMMA.16816.F32 R32, R180, R174, R32 ;  /* 0x000000aeb420723c */ /* 0x000fe20000001820 */
[----:B------:R-:W-:Y:S05]  /*239c0*/  LDSM.16.M88.4 R172, [R224+0xf000] ;  /* 0x00f00000e0ac783b */ /* 0x000fea0000000200 */
[----:B------:R-:W-:Y:S02]  /*239d0*/  LDSM.16.M88.4 R180, [R224+0xf800] ;  /* 0x00f80000e0b4783b */ /* 0x000fe40000000200 */
[C---:B------:R-:W-:Y:S08]  /*239e0*/  HMMA.16816.F32 R4, R176.reuse, R188, R4 ;  /* 0x000000bcb004723c */ /* 0x040ff00000001804 */
[C---:B------:R-:W-:Y:S01]  /*239f0*/  HMMA.16816.F32 R8, R176.reuse, R190, R8 ;  /* 0x000000beb008723c */ /* 0x040fe20000001808 */
[----:B------:R-:W-:Y:S07]  /*23a00*/  LDSM.16.M88.4 R188, [R225+0x6000] ;  /* 0x00600000e1bc783b */ /* 0x000fee0000000200 */
[C---:B--2---:R-:W-:Y:S08]  /*23a10*/  HMMA.16816.F32 R12, R176.reuse, R168, R12 ;  /* 0x000000a8b00c723c */ /* 0x044ff0000000180c */
[C---:B------:R-:W-:Y:S01]  /*23a20*/  HMMA.16816.F32 R16, R176.reuse, R170, R16 ;  /* 0x000000aab010723c */ /* 0x040fe20000001810 */
[----:B------:R-:W1:Y:S07]  /*23a30*/  LDSM.16.M88.4 R168, [R224+0xe800] ;  /* 0x00e80000e0a8783b */ /* 0x000e6e0000000200 */
[C---:B------:R-:W-:Y:S08]  /*23a40*/  HMMA.16816.F32 R20, R176.reuse, R200, R20 ;  /* 0x000000c8b014723c */ /* 0x040ff00000001814 */
[C---:B------:R-:W-:Y:S01]  /*23a50*/  HMMA.16816.F32 R24, R176.reuse, R202, R24 ;  /* 0x000000cab018723c */ /* 0x040fe20000001818 */
[----:B------:R-:W2:Y:S07]  /*23a60*/  LDSM.16.M88.4 R200, [R220+0x6000] ;  /* 0x00600000dcc8783b */ /* 0x000eae0000000200 */
[C---:B---3--:R-:W-:Y:S08]  /*23a70*/  HMMA.16816.F32 R28, R176.reuse, R184, R28 ;  /* 0x000000b8b01c723c */ /* 0x048ff0000000181c */
[----:B------:R-:W-:Y:S08]  /*23a80*/  HMMA.16816.F32 R32, R176, R186, R32 ;  /* 0x000000bab020723c */ /* 0x000ff00000001820 */
[C---:B----4-:R-:W-:Y:S08]  /*23a90*/  HMMA.16816.F32 R4, R192.reuse, R196, R4 ;  /* 0x000000c4c004723c */ /* 0x050ff00000001804 */
[C---:B------:R-:W-:Y:S08]  /*23aa0*/  HMMA.16816.F32 R8, R192.reuse, R198, R8 ;  /* 0x000000c6c008723c */ /* 0x040ff00000001808 */
[C---:B-1----:R-:W-:Y:S08]  /*23ab0*/  HMMA.16816.F32 R12, R192.reuse, R168, R12 ;  /* 0x000000a8c00c723c */ /* 0x042ff0000000180c */
[C---:B------:R-:W-:Y:S01]  /*23ac0*/  HMMA.16816.F32 R16, R192.reuse, R170, R16 ;  /* 0x000000aac010723c */ /* 0x040fe20000001810 */
[----:B------:R-:W1:Y:S07]  /*23ad0*/  LDSM.16.M88.4 R168, [R220+0x6800] ;  /* 0x00680000dca8783b */ /* 0x000e6e0000000200 */
[C---:B------:R-:W-:Y:S08]  /*23ae0*/  HMMA.16816.F32 R20, R192.reuse, R172, R20 ;  /* 0x000000acc014723c */ /* 0x040ff00000001814 */
[C---:B------:R-:W-:Y:S08]  /*23af0*/  HMMA.16816.F32 R24, R192.reuse, R174, R24 ;  /* 0x000000aec018723c */ /* 0x040ff00000001818 */
[C---:B------:R-:W-:Y:S08]  /*23b00*/  HMMA.16816.F32 R28, R192.reuse, R180, R28 ;  /* 0x000000b4c01c723c */ /* 0x040ff0000000181c */
[----:B------:R-:W-:Y:S08]  /*23b10*/  HMMA.16816.F32 R32, R192, R182, R32 ;  /* 0x000000b6c020723c */ /* 0x000ff00000001820 */
[C---:B--2---:R-:W-:Y:S08]  /*23b20*/  HMMA.16816.F32 R4, R188.reuse, R200, R4 ;  /* 0x000000c8bc04723c */ /* 0x044ff00000001804 */
[C---:B------:R-:W-:Y:S08]  /*23b30*/  HMMA.16816.F32 R8, R188.reuse, R202, R8 ;  /* 0x000000cabc08723c */ /* 0x040ff00000001808 */
[C---:B-1----:R-:W-:Y:S08]  /*23b40*/  HMMA.16816.F32 R12, R188.reuse, R168, R12 ;  /* 0x000000a8bc0c723c */ /* 0x042ff0000000180c */
[-C--:B------:R-:W-:Y:S01]  /*23b50*/  FMUL.FTZ R202, R4, R164.reuse ;  /* 0x000000a404ca7220 */ /* 0x080fe20000410000 */
[C---:B------:R-:W-:Y:S03]  /*23b60*/  HMMA.16816.F32 R16, R188.reuse, R170, R16 ;  /* 0x000000aabc10723c */ /* 0x040fe60000001810 */
[-C--:B------:R-:W-:Y:S02]  /*23b70*/  FMUL.FTZ R194, R5, R164.reuse ;  /* 0x000000a405c27220 */ /* 0x080fe40000410000 */
[----:B------:R-:W1:Y:S01]  /*23b80*/  MUFU.TANH R202, R202 ;  /* 0x000000ca00ca7308 */ /* 0x000e620000002400 */
[-C--:B------:R-:W-:Y:S02]  /*23b90*/  FMUL.FTZ R193, R6, R164.reuse ;  /* 0x000000a406c17220 */ /* 0x080fe40000410000 */
[-C--:B------:R-:W-:Y:S04]  /*23ba0*/  FMUL.FTZ R9, R9, R164.reuse ;  /* 0x000000a409097220 */ /* 0x080fe80000410000 */
[-C--:B------:R-:W-:Y:S02]  /*23bb0*/  FMUL.FTZ R10, R10, R164.reuse ;  /* 0x000000a40a0a7220 */ /* 0x080fe40000410000 */
[-C--:B------:R-:W-:Y:S01]  /*23bc0*/  FMUL.FTZ R11, R11, R164.reuse ;  /* 0x000000a40b0b7220 */ /* 0x080fe20000410000 */
[----:B------:R-:W2:Y:S01]  /*23bd0*/  MUFU.TANH R205, R9 ;  /* 0x0000000900cd7308 */ /* 0x000ea20000002400 */
[-C--:B------:R-:W-:Y:S02]  /*23be0*/  FMUL.FTZ R195, R7, R164.reuse ;  /* 0x000000a407c37220 */ /* 0x080fe40000410000 */
[----:B------:R-:W3:Y:S01]  /*23bf0*/  LDSM.16.M88.4 R4, [R220+0x7000] ;  /* 0x00700000dc04783b */ /* 0x000ee20000000200 */
[-C--:B------:R-:W-:Y:S02]  /*23c00*/  FMUL.FTZ R192, R8, R164.reuse ;  /* 0x000000a408c07220 */ /* 0x080fe40000410000 */
[-C--:B------:R-:W-:Y:S02]  /*23c10*/  FMUL.FTZ R196, R12, R164.reuse ;  /* 0x000000a40cc47220 */ /* 0x080fe40000410000 */
[-C--:B------:R-:W-:Y:S02]  /*23c20*/  FMUL.FTZ R13, R13, R164.reuse ;  /* 0x000000a40d0d7220 */ /* 0x080fe40000410000 */
[----:B------:R-:W4:Y:S01]  /*23c30*/  MUFU.TANH R203, R10 ;  /* 0x0000000a00cb7308 */ /* 0x000f220000002400 */
[-C--:B------:R-:W-:Y:S02]  /*23c40*/  FMUL.FTZ R175, R16, R164.reuse ;  /* 0x000000a410af7220 */ /* 0x080fe40000410000 */
[-C--:B------:R-:W-:Y:S02]  /*23c50*/  FMUL.FTZ R14, R14, R164.reuse ;  /* 0x000000a40e0e7220 */ /* 0x080fe40000410000 */
[-C--:B------:R-:W-:Y:S02]  /*23c60*/  FMUL.FTZ R15, R15, R164.reuse ;  /* 0x000000a40f0f7220 */ /* 0x080fe40000410000 */
[-C--:B------:R-:W-:Y:S02]  /*23c70*/  FMUL.FTZ R17, R17, R164.reuse ;  /* 0x000000a411117220 */ /* 0x080fe40000410000 */
[-C--:B------:R-:W-:Y:S01]  /*23c80*/  FMUL.FTZ R18, R18, R164.reuse ;  /* 0x000000a412127220 */ /* 0x080fe20000410000 */
[----:B------:R5:W1:Y:S01]  /*23c90*/  MUFU.TANH R201, R11 ;  /* 0x0000000b00c97308 */ /* 0x000a620000002400 */
[-C--:B------:R-:W-:Y:S09]  /*23ca0*/  FMUL.FTZ R19, R19, R164.reuse ;  /* 0x000000a413137220 */ /* 0x080ff20000410000 */
[----:B------:R-:W1:Y:S10]  /*23cb0*/  MUFU.TANH R194, R194 ;  /* 0x000000c200c27308 */ /* 0x000e740000002400 */
[----:B------:R-:W1:Y:S01]  /*23cc0*/  MUFU.TANH R193, R193 ;  /* 0x000000c100c17308 */ /* 0x000e620000002400 */
[C---:B---3--:R-:W-:Y:S01]  /*23cd0*/  HMMA.16816.F32 R20, R188.reuse, R4, R20 ;  /* 0x00000004bc14723c */ /* 0x048fe20000001814 */
[----:B-----5:R-:W3:Y:S01]  /*23ce0*/  LDSM.16.M88.4 R8, [R220+0x7800] ;  /* 0x00780000dc08783b */ /* 0x020ee20000000200 */
[----:B------:R-:W-:Y:S07]  /*23cf0*/  DEPBAR.LE SB0, 0x0 ;  /* 0x000080000000791a */ /* 0x000fee0000000000 */
[----:B------:R-:W1:Y:S01]  /*23d00*/  MUFU.TANH R195, R195 ;  /* 0x000000c300c37308 */ /* 0x000e620000002400 */
[----:B------:R-:W-:Y:S01]  /*23d10*/  BAR.SYNC.DEFER_BLOCKING 0x0 ;  /* 0x0000000000007b1d */ /* 0x000fe20000010000 */
[C---:B------:R-:W-:Y:S08]  /*23d20*/  HMMA.16816.F32 R24, R188.reuse, R6, R24 ;  /* 0x00000006bc18723c */ /* 0x040ff00000001818 */
[----:B------:R-:W1:Y:S05]  /*23d30*/  MUFU.TANH R192, R192 ;  /* 0x000000c000c07308 */ /* 0x000e6a0000002400 */
[-C--:B------:R-:W-:Y:S02]  /*23d40*/  FMUL.FTZ R204, R20, R164.reuse ;  /* 0x000000a414cc7220 */ /* 0x080fe40000410000 */
[-C--:B------:R-:W-:Y:S03]  /*23d50*/  FMUL.FTZ R21, R21, R164.reuse ;  /* 0x000000a415157220 */ /* 0x080fe60000410000 */
[----:B------:R-:W1:Y:S01]  /*23d60*/  MUFU.TANH R196, R196 ;  /* 0x000000c400c47308 */ /* 0x000e620000002400 */
[-C--:B------:R-:W-:Y:S02]  /*23d70*/  FMUL.FTZ R22, R22, R164.reuse ;  /* 0x000000a416167220 */ /* 0x080fe40000410000 */
[-C--:B------:R-:W-:Y:S03]  /*23d80*/  FMUL.FTZ R23, R23, R164.reuse ;  /* 0x000000a417177220 */ /* 0x080fe60000410000 */
[-C--:B------:R-:W-:Y:S02]  /*23d90*/  FMUL.FTZ R184, R24, R164.reuse ;  /* 0x000000a418b87220 */ /* 0x080fe40000410000 */
[-C--:B------:R-:W-:Y:S02]  /*23da0*/  FMUL.FTZ R25, R25, R164.reuse ;  /* 0x000000a419197220 */ /* 0x080fe40000410000 */
[----:B------:R1:W1:Y:S01]  /*23db0*/  MUFU.TANH R199, R13 ;  /* 0x0000000d00c77308 */ /* 0x0002620000002400 */
[-C--:B------:R-:W-:Y:S02]  /*23dc0*/  FMUL.FTZ R26, R26, R164.reuse ;  /* 0x000000a41a1a7220 */ /* 0x080fe40000410000 */
[----:B------:R-:W-:Y:S01]  /*23dd0*/  FMUL.FTZ R27, R27, R164 ;  /* 0x000000a41b1b7220 */ /* 0x000fe20000410000 */
[C---:B---3--:R-:W-:Y:S06]  /*23de0*/  HMMA.16816.F32 R28, R188.reuse, R8, R28 ;  /* 0x00000008bc1c723c */ /* 0x048fec000000181c */
[----:B------:R3:W1:Y:S02]  /*23df0*/  MUFU.TANH R198, R14 ;  /* 0x0000000e00c67308 */ /* 0x0006640000002400 */
[----:B------:R-:W-:Y:S07]  /*23e00*/  HMMA.16816.F32 R32, R188, R10, R32 ;  /* 0x0000000abc20723c */ /* 0x000fee0000001820 */
[----:B------:R-:W-:Y:S01]  /*23e10*/  MOV R188, R206 ;  /* 0x000000ce00bc7202 */ /* 0x000fe20000000f00 */
[----:B------:R3:W1:Y:S01]  /*23e20*/  MUFU.TANH R200, R15 ;  /* 0x0000000f00c87308 */ /* 0x0006620000002400 */
[----:B------:R-:W-:Y:S07]  /*23e30*/  IMAD.MOV.U32 R189, RZ, RZ, R207 ;  /* 0x000000ffffbd7224 */ /* 0x000fee00078e00cf */
[-C--:B------:R-:W-:Y:S02]  /*23e40*/  FMUL.FTZ R177, R28, R164.reuse ;  /* 0x000000a41cb17220 */ /* 0x080fe40000410000 */
[----:B------:R-:W1:Y:S01]  /*23e50*/  MUFU.TANH R175, R175 ;  /* 0x000000af00af7308 */ /* 0x000e620000002400 */
[-C--:B------:R-:W-:Y:S02]  /*23e60*/  FMUL.FTZ R29, R29, R164.reuse ;  /* 0x000000a41d1d7220 */ /* 0x080fe40000410000 */
[-C--:B------:R-:W-:Y:S02]  /*23e70*/  FMUL.FTZ R30, R30, R164.reuse ;  /* 0x000000a41e1e7220 */ /* 0x080fe40000410000 */
[-C--:B------:R-:W-:Y:S02]  /*23e80*/  FMUL.FTZ R31, R31, R164.reuse ;  /* 0x000000a41f1f7220 */ /* 0x080fe40000410000 */
[-C--:B------:R-:W-:Y:S02]  /*23e90*/  FMUL.FTZ R178, R32, R164.reuse ;  /* 0x000000a420b27220 */ /* 0x080fe40000410000 */
[-C--:B------:R-:W-:Y:S01]  /*23ea0*/  FMUL.FTZ R33, R33, R164.reuse ;  /* 0x000000a421217220 */ /* 0x080fe20000410000 */
[----:B------:R3:W1:Y:S01]  /*23eb0*/  MUFU.TANH R174, R17 ;  /* 0x0000001100ae7308 */ /* 0x0006620000002400 */
[-C--:B------:R-:W-:Y:S02]  /*23ec0*/  FMUL.FTZ R34, R34, R164.reuse ;  /* 0x000000a422227220 */ /* 0x080fe40000410000 */
[----:B------:R-:W-:Y:S07]  /*23ed0*/  FMUL.FTZ R35, R35, R164 ;  /* 0x000000a423237220 */ /* 0x000fee0000410000 */
[----:B------:R3:W1:Y:S10]  /*23ee0*/  MUFU.TANH R173, R18 ;  /* 0x0000001200ad7308 */ /* 0x0006740000002400 */
[----:B------:R3:W1:Y:S10]  /*23ef0*/  MUFU.TANH R172, R19 ;  /* 0x0000001300ac7308 */ /* 0x0006740000002400 */
[----:B------:R-:W1:Y:S10]  /*23f00*/  MUFU.TANH R204, R204 ;  /* 0x000000cc00cc7308 */ /* 0x000e740000002400 */
[----:B------:R3:W1:Y:S10]  /*23f10*/  MUFU.TANH R187, R21 ;  /* 0x0000001500bb7308 */ /* 0x0006740000002400 */
        /* <DEDUP_REMOVED lines=13> */
[----:B------:R3:W1:Y:S01]  /*23ff0*/  MUFU.TANH R166, R35 ;  /* 0x0000002300a67308 */ /* 0x0006620000002400 */
[----:B------:R-:W-:-:S05]  /*24000*/  @!P0 BRA `(.L_x_1451) ;  /* 0x00000bf000008947 */ /* 0x000fca0003800000 */
[----:B--2-4-:R-:W-:Y:S01]  /*24010*/  ISETP.NE.U32.AND P0, PT, R248, RZ, PT ;  /* 0x000000fff800720c */ /* 0x014fe20003f05070 */
[----:B------:R-:W-:Y:S03]  /*24020*/  BSSY B0, `(.L_x_1452) ;  /* 0x0000049000007945 */ /* 0x000fe60003800000 */
[----:B------:R-:W-:Y:S11]  /*24030*/  ISETP.NE.AND.EX P0, PT, R249, RZ, PT, P0 ;  /* 0x000000fff900720c */ /* 0x000ff60003f05300 */
[----:B------:R-:W-:Y:S02]  /*24040*/  @!UPT UIADD3 URZ, URZ, URZ, URZ ;  /* 0x0000003f3f3ff290 */ /* 0x000fe4000fffe03f */
[----:B------:R-:W-:-:S05]  /*24050*/  @!P0 BRA `(.L_x_1453) ;  /* 0x0000041000008947 */ /* 0x000fca0003800000 */
[----:B------:R-:W-:Y:S01]  /*24060*/  IMAD.SHL.U32 R11, R250, 0x40, RZ ;  /* 0x00000040fa0b7824 */ /* 0x000fe200078e00ff */
[----:B------:R-:W-:Y:S02]  /*24070*/  ULDC.64 UR4, c[0x0][0x118] ;  /* 0x0000460000047ab9 */ /* 0x000fe40000000a00 */
[----:B------:R-:W2:Y:S02]  /*24080*/  LD.E R12, [R2.64+0x170] ;  /* 0x00017004020c7980 */ /* 0x000ea4000c101900 */
[C---:B------:R-:W-:Y:S02]  /*24090*/  IADD3 R9, R11.reuse, -0x80, RZ ;  /* 0xffffff800b097810 */ /* 0x040fe40007ffe0ff */
[----:B------:R-:W-:Y:S02]  /*240a0*/  IADD3 R11, R11, -0x40, RZ ;  /* 0xffffffc00b0b7810 */ /* 0x000fe40007ffe0ff */
[----:B------:R-:W-:Y:S02]  /*240b0*/  IABS R5, R9 ;  /* 0x0000000900057213 */ /* 0x000fe40000000000 */
[-C--:B--2---:R-:W-:Y:S02]  /*240c0*/  IABS R7, R12.reuse ;  /* 0x0000000c00077213 */ /* 0x084fe40000000000 */
[-C--:B------:R-:W-:Y:S02]  /*240d0*/  IABS R6, R12.reuse ;  /* 0x0000000c00067213 */ /* 0x080fe40000000000 */
[----:B------:R-:W2:Y:S01]  /*240e0*/  I2F.RP R4, R7 ;  /* 0x0000000700047306 */ /* 0x000ea20000209400 */
[-C--:B------:R-:W-:Y:S02]  /*240f0*/  LOP3.LUT R9, R9, R12.reuse, RZ, 0x3c, !PT ;  /* 0x0000000c09097212 */ /* 0x080fe400078e3cff */
[----:B------:R-:W-:Y:S07]  /*24100*/  IMAD.MOV R6, RZ, RZ, -R6 ;  /* 0x000000ffff067224 */ /* 0x000fee00078e0a06 */
[----:B--2---:R-:W2:Y:S02]  /*24110*/  MUFU.RCP R4, R4 ;  /* 0x0000000400047308 */ /* 0x004ea40000001000 */
[----:B--23--:R-:W-:Y:S02]  /*24120*/  IADD3 R14, R4, 0xffffffe, RZ ;  /* 0x0ffffffe040e7810 */ /* 0x00cfe40007ffe0ff */
[----:B------:R-:W-:Y:S06]  /*24130*/  IABS R4, R11 ;  /* 0x0000000b00047213 */ /* 0x000fec0000000000 */
[----:B------:R-:W2:Y:S01]  /*24140*/  F2I.FTZ.U32.TRUNC.NTZ R15, R14 ;  /* 0x0000000e000f7305 */ /* 0x000ea2000021f000 */
[----:B------:R-:W-:Y:S01]  /*24150*/  LOP3.LUT R11, R11, R12, RZ, 0x3c, !PT ;  /* 0x0000000c0b0b7212 */ /* 0x000fe200078e3cff */
[--C-:B--2---:R-:W-:Y:S02]  /*24160*/  IMAD.MOV R10, RZ, RZ, -R15.reuse ;  /* 0x000000ffff0a7224 */ /* 0x104fe400078e0a0f */
[----:B------:R-:W-:Y:S02]  /*24170*/  IMAD.MOV.U32 R14, RZ, RZ, RZ ;  /* 0x000000ffff0e7224 */ /* 0x000fe400078e00ff */
[----:B------:R-:W-:Y:S04]  /*24180*/  IMAD R10, R10, R7, RZ ;  /* 0x000000070a0a7224 */ /* 0x000fe800078e02ff */
[----:B------:R-:W-:Y:S06]  /*24190*/  IMAD.HI.U32 R10, R15, R10, R14 ;  /* 0x0000000a0f0a7227 */ /* 0x000fec00078e000e */
[----:B------:R-:W-:Y:S04]  /*241a0*/  IMAD.HI.U32 R8, R10, R5, RZ ;  /* 0x000000050a087227 */ /* 0x000fe800078e00ff */
[----:B------:R-:W-:Y:S02]  /*241b0*/  IMAD R5, R8, R6, R5 ;  /* 0x0000000608057224 */ /* 0x000fe400078e0205 */
[----:B-1----:R-:W-:Y:S03]  /*241c0*/  IMAD.HI.U32 R13, R10, R4, RZ ;  /* 0x000000040a0d7227 */ /* 0x002fe600078e00ff */
        /* <DEDUP_REMOVED lines=12> */
[----:B------:R-:W-:Y:S02]  /*24290*/  ISETP.GE.AND P1, PT, R11, RZ, PT ;  /* 0x000000ff0b00720c */ /* 0x000fe40003f26270 */
[----:B------:R-:W2:Y:S01]  /*242a0*/  LD.E.64 R10, [R2.64+0x20] ;  /* 0x00002004020a7980 */ /* 0x000ea2000c101b00 */
[----:B------:R-:W-:Y:S01]  /*242b0*/  @!P0 IMAD.MOV R8, RZ, RZ, -R8 ;  /* 0x000000ffff088224 */ /* 0x000fe200078e0a08 */
[----:B------:R-:W-:Y:S02]  /*242c0*/  @P2 IADD3 R13, R13, 0x1, RZ ;  /* 0x000000010d0d2810 */ /* 0x000fe40007ffe0ff */
[----:B------:R-:W-:Y:S04]  /*242d0*/  ISETP.NE.AND P2, PT, R12, RZ, PT ;  /* 0x000000ff0c00720c */ /* 0x000fe80003f45270 */
[C---:B------:R-:W-:Y:S02]  /*242e0*/  SEL R7, R4.reuse, R8, !P2 ;  /* 0x0000000804077207 */ /* 0x040fe40005000000 */
[----:B------:R-:W3:Y:S01]  /*242f0*/  LD.E.64 R8, [R2.64+0x38] ;  /* 0x0000380402087980 */ /* 0x000ee2000c101b00 */
        /* <DEDUP_REMOVED lines=23> */
.L_x_1453:
[----:B------:R-:W-:Y:S02]  /*24470*/  ULDC.64 UR4, c[0x0][0x118] ;  /* 0x0000460000047ab9 */ /* 0x000fe40000000a00 */
[----:B------:R-:W2:Y:S02]  /*24480*/  LD.E R8, [R2.64+0x38] ;  /* 0x0000380402087980 */ /* 0x000ea4000c101900 */
[----:B--2---:R-:W-:Y:S04]  /*24490*/  LEA R8, -R8, RZ, 0x6 ;  /* 0x000000ff08087211 */ /* 0x004fe800078e31ff */
[----:B------:R-:W-:Y:S02]  /*244a0*/  SHF.R.S32.HI R4, RZ, 0x1f, R8 ;  /* 0x0000001fff047819 */ /* 0x000fe40000011408 */
.L_x_1454:
[----:B------:R-:W-:Y:S05]  /*244b0*/  BSYNC B0 ;  /* 0x0000000000007941 */ /* 0x000fea0003800000 */
.L_x_1452:
[CC--:B---3--:R-:W-:Y:S01]  /*244c0*/  LEA R18, P0, R8.reuse, R240.reuse, 0x1 ;  /* 0x000000f008127211 */ /* 0x0c8fe200078008ff */
[----:B------:R-:W-:Y:S01]  /*244d0*/  ULDC.64 UR4, c[0x0][0x118] ;  /* 0x0000460000047ab9 */ /* 0x000fe20000000a00 */
[C---:B------:R-:W-:Y:S02]  /*244e0*/  IADD3 R7, P1, R8.reuse, R237, RZ ;  /* 0x000000ed08077210 */ /* 0x040fe40007f3e0ff */
[----:B------:R-:W-:Y:S02]  /*244f0*/  LEA.HI.X R19, R8, R239, R4, 0x1, P0 ;  /* 0x000000ef08137211 */ /* 0x000fe400000f0c04 */
[CC--:B------:R-:W-:Y:S01]  /*24500*/  @P5 LEA R12, P0, R7.reuse, R240.reuse, 0x1 ;  /* 0x000000f0070c5211 */ /* 0x0c0fe200078008ff */
[----:B------:R-:W-:Y:S01]  /*24510*/  IMAD.X R6, R4, 0x1, R238, P1 ;  /* 0x0000000104067824 */ /* 0x000fe200008e06ee */
[CC--:B------:R-:W-:Y:S01]  /*24520*/  @P6 LEA R16, P1, R7.reuse, R240.reuse, 0x1 ;  /* 0x000000f007106211 */ /* 0x0c0fe200078208ff */
[----:B------:R-:W-:Y:S01]  /*24530*/  @!PT LDS RZ, [RZ] ;  /* 0x00000000fffff984 */ /* 0x000fe20000000800 */
[----:B------:R-:W-:Y:S01]  /*24540*/  @!PT LDS RZ, [RZ] ;  /* 0x00000000fffff984 */ /* 0x000fe20000000800 */
[----:B------:R-:W-:Y:S01]  /*24550*/  @!PT LDS RZ, [RZ] ;  /* 0x00000000fffff984 */ /* 0x000fe20000000800 */
[----:B------:R2:W-:Y:S01]  /*24560*/  @P6 LDGSTS.E.BYPASS.LTC128B.128 [R247+0x8000], [R18.64] ;  /* 0x0800000012f76fae */ /* 0x0005e2000b901d44 */
[C---:B------:R-:W-:Y:S02]  /*24570*/  IADD3 R5, P2, R7.reuse, R237, RZ ;  /* 0x000000ed07057210 */ /* 0x040fe40007f5e0ff */
[CCC-:B------:R-:W-:Y:S01]  /*24580*/  @P6 LEA.HI.X R17, R7.reuse, R239.reuse, R6.reuse, 0x1, P1 ;  /* 0x000000ef07116211 */ /* 0x1c0fe200008f0c06 */
[----:B------:R2:W-:Y:S01]  /*24590*/  @!P6 STS.128 [R247+0x8000], RZ ;  /* 0x008000fff700e388 */ /* 0x0005e20000000c00 */
[CC--:B-1----:R-:W-:Y:S01]  /*245a0*/  @P5 LEA.HI.X R13, R7.reuse, R239.reuse, R6, 0x1, P0 ;  /* 0x000000ef070d5211 */ /* 0x0c2fe200000f0c06 */
[----:B------:R-:W-:Y:S01]  /*245b0*/  IMAD.X R4, R6, 0x1, R238, P2 ;  /* 0x0000000106047824 */ /* 0x000fe200010e06ee */
        /* <DEDUP_REMOVED lines=26> */
[C---:B------:R-:W-:Y:S02]  /*24760*/  @P3 LEA.HI.X R21, R5.reuse, R239, R4, 0x1, P0 ;  /* 0x000000ef05153211 */ /* 0x040fe400000f0c04 */
[----:B------:R-:W-:Y:S01]  /*24770*/  IADD3 R6, P2, R5, R237, RZ ;  /* 0x000000ed05067210 */ /* 0x000fe20007f5e0ff */
[----:B------:R-:W-:Y:S01]  /*24780*/  @!PT LDS RZ, [RZ] ;  /* 0x00000000fffff984 */ /* 0x000fe20000000800 */
[----:B------:R-:W-:Y:S01]  /*24790*/  @!PT LDS RZ, [RZ] ;  /* 0x00000000fffff984 */ /* 0x000fe20000000800 */
[----:B------:R-:W-:Y:S01]  /*247a0*/  @!PT LDS RZ, [RZ] ;  /* 0x00000000fffff984 */ /* 0x000fe20000000800 */
[----:B------:R2:W-:Y:S03]  /*247b0*/  @P6 LDGSTS.E.BYPASS.LTC128B.128 [R247+0x8800], [R16.64] ;  /* 0x0880000010f76fae */ /* 0x0005e6000b901d44 */
[CC--:B------:R-:W-:Y:S01]  /*247c0*/  @P6 LEA R30, P0, R6.reuse, R240.reuse, 0x1 ;  /* 0x000000f0061e6211 */ /* 0x0c0fe200078008ff */
[----:B------:R2:W-:Y:S01]  /*247d0*/  @!P6 STS.128 [R247+0x8800], RZ ;  /* 0x008800fff700e388 */ /* 0x0005e20000000c00 */
[-C--:B------:R-:W-:Y:S01]  /*247e0*/  @P4 LEA R26, P1, R6, R240.reuse, 0x1 ;  /* 0x000000f0061a4211 */ /* 0x080fe200078208ff */
[----:B------:R-:W-:Y:S01]  /*247f0*/  IMAD.X R4, R4, 0x1, R238, P2 ;  /* 0x0000000104047824 */ /* 0x000fe200010e06ee */
[CC--:B------:R-:W-:Y:S01]  /*24800*/  @P5 LEA R28, P2, R6.reuse, R240.reuse, 0x1 ;  /* 0x000000f0061c5211 */ /* 0x0c0fe200078408ff */
[----:B------:R-:W-:Y:S01]  /*24810*/  @!PT LDS RZ, [RZ] ;  /* 0x00000000fffff984 */ /* 0x000fe20000000800 */
[----:B------:R-:W-:Y:S01]  /*24820*/  @!PT LDS RZ, [RZ] ;  /* 0x00000000fffff984 */ /* 0x000fe20000000800 */
[----:B------:R-:W-:Y:S01]  /*24830*/  @!PT LDS RZ, [RZ] ;  /* 0x00000000fffff984 */ /* 0x000fe20000000800 */
[----:B------:R2:W-:Y:S03]  /*24840*/  @P5 LDGSTS.E.BYPASS.LTC128B.128 [R247+0xa800], [R12.64+0x80] ;  /* 0x0a8000800cf75fae */ /* 0x0005e6000b901d44 */
[CCC-:B------:R-:W-:Y:S01]  /*24850*/  @P6 LEA.HI.X R31, R6.reuse, R239.reuse, R4.reuse, 0x1, P0 ;  /* 0x000000ef061f6211 */ /* 0x1c0fe200000f0c04 */
[----:B------:R2:W-:Y:S01]  /*24860*/  @!P5 STS.128 [R247+0xa800], RZ ;  /* 0x00a800fff700d388 */ /* 0x0005e20000000c00 */
[CCC-:B------:R-:W-:Y:S02]  /*24870*/  @P5 LEA.HI.X R29, R6.reuse, R239.reuse, R4.reuse, 0x1, P2 ;  /* 0x000000ef061d5211 */ /* 0x1c0fe400010f0c04 */
[CC--:B------:R-:W-:Y:S01]  /*24880*/  @P4 LEA.HI.X R27, R6.reuse, R239.reuse, R4, 0x1, P1 ;  /* 0x000000ef061b4211 */ /* 0x0c0fe200008f0c04 */
[----:B------:R-:W-:Y:S01]  /*24890*/  @!PT LDS RZ, [RZ] ;  /* 0x00000000fffff984 */ /* 0x000fe20000000800 */
[----:B------:R-:W-:Y:S01]  /*248a0*/  @!PT LDS RZ, [RZ] ;  /* 0x00000000fffff984 */ /* 0x000fe20000000800 */
[----:B------:R-:W-:Y:S01]  /*248b0*/  @!PT LDS RZ, [RZ] ;  /* 0x00000000fffff984 */ /* 0x000fe20000000800 */
[----:B------:R2:W-:Y:S01]  /*248c0*/  @P4 LDGSTS.E.BYPASS.LTC128B.128 [R247+0xc800], [R10.64+0x100] ;  /* 0x0c8001000af74fae */ /* 0x0005e2000b901d44 */
[C---:B------:R-:W-:Y:S01]  /*248d0*/  @P3 LEA R32, P0, R6.reuse, R240, 0x1 ;  /* 0x000000f006203211 */ /* 0x040fe200078008ff */
[----:B------:R-:W-:Y:S02]  /*248e0*/  IMAD.MOV.U32 R240, RZ, RZ, R18 ;  /* 0x000000fffff07224 */ /* 0x000fe400078e0012 */
[----:B------:R2:W-:Y:S01]  /*248f0*/  @!P4 STS.128 [R247+0xc800], RZ ;  /* 0x00c800fff700c388 */ /* 0x0005e20000000c00 */
[----:B------:R-:W-:Y:S01]  /*24900*/  @P3 LEA.HI.X R33, R6, R239, R4, 0x1, P0 ;  /* 0x000000ef06213211 */ /* 0x000fe200000f0c04 */
[----:B------:R-:W-:Y:S02]  /*24910*/  IMAD.MOV.U32 R239, RZ, RZ, R19 ;  /* 0x000000ffffef7224 */ /* 0x000fe400078e0013 */
        /* <DEDUP_REMOVED lines=46> */
.L_x_1451:
[----:B--2-4-:R-:W-:Y:S05]  /*24c00*/  BSYNC B1 ;  /* 0x0000000000017941 */ /* 0x014fea0003800000 */
.L_x_1450:
[----:B------:R-:W-:Y:S01]  /*24c10*/  ULDC.64 UR4, c[0x0][0x118] ;  /* 0x0000460000047ab9 */ /* 0x000fe20000000a00 */
[----:B-1----:R-:W-:Y:S01]  /*24c20*/  FMNMX.FTZ R5, R202, R165, !PT ;  /* 0x000000a5ca057209 */ /* 0x002fe20007810000 */
[----:B------:R1:W2:Y:S01]  /*24c30*/  LD.E R167, [R2.64+0xdc] ;  /* 0x0000dc0402a77980 */ /* 0x0002a2000c101900 */
[----:B------:R-:W-:Y:S02]  /*24c40*/  FMNMX.FTZ R6, R193, R0, !PT ;  /* 0x00000000c1067209 */ /* 0x000fe40007810000 */
[----:B------:R-:W-:Y:S01]  /*24c50*/  FMNMX.FTZ R5, R194, R5, !PT ;  /* 0x00000005c2057209 */ /* 0x000fe20007810000 */
[----:B---3--:R-:W-:Y:S01]  /*24c60*/  LDSM.16.MT88.4 R12, [R234+0x10000] ;  /* 0x01000000ea0c783b */ /* 0x008fe20000004200 */
[----:B------:R-:W-:Y:S02]  /*24c70*/  FMNMX.FTZ R6, R195, R6, !PT ;  /* 0x00000006c3067209 */ /* 0x000fe40007810000 */
[----:B------:R-:W-:Y:S02]  /*24c80*/  FMNMX.FTZ R4, R192, R5, !PT ;  /* 0x00000005c0047209 */ /* 0x000fe40007810000 */
[----:B------:R-:W-:Y:S02]  /*24c90*/  FMNMX.FTZ R6, R203, R6, !PT ;  /* 0x00000006cb067209 */ /* 0x000fe40007810000 */
[----:B------:R-:W-:Y:S01]  /*24ca0*/  FMNMX.FTZ R5, R205, R4, !PT ;  /* 0x00000004cd057209 */ /* 0x000fe20007810000 */
[----:B------:R-:W-:Y:S03]  /*24cb0*/  LDSM.16.MT88.4 R20, [R233+0x10000] ;  /* 0x01000000e914783b */ /* 0x000fe60000004200 */
[----:B------:R-:W-:Y:S02]  /*24cc0*/  FMNMX.FTZ R4, R196, R5, !PT ;  /* 0x00000005c4047209 */ /* 0x000fe40007810000 */
[----:B------:R-:W-:Y:S02]  /*24cd0*/  FMNMX.FTZ R5, R201, R6, !PT ;  /* 0x00000006c9057209 */ /* 0x000fe40007810000 */
[----:B------:R-:W-:Y:S01]  /*24ce0*/  FMNMX.FTZ R4, R199, R4, !PT ;  /* 0x00000004c7047209 */ /* 0x000fe20007810000 */
[----:B------:R-:W-:Y:S01]  /*24cf0*/  LDSM.16.MT88.4 R28, [R232+0x10000] ;  /* 0x01000000e81c783b */ /* 0x000fe20000004200 */
[----:B------:R-:W-:Y:S02]  /*24d00*/  FMNMX.FTZ R5, R198, R5, !PT ;  /* 0x00000005c6057209 */ /* 0x000fe40007810000 */
[----:B-1----:R-:W-:Y:S02]  /*24d10*/  FMNMX.FTZ R3, R175, R4, !PT ;  /* 0x00000004af037209 */ /* 0x002fe40007810000 */
        /* <DEDUP_REMOVED lines=28> */
[----:B------:R-:W-:Y:S01]  /*24ee0*/  FADD.FTZ R2, -R164, R165 ;  /* 0x000000a5a4027221 */ /* 0x000fe20000010100 */
[----:B---3--:R-:W-:Y:S05]  /*24ef0*/  FMNMX.FTZ R3, R4, R3, !PT ;  /* 0x0000000304037209 */ /* 0x008fea0007810000 */
[----:B------:R-:W-:Y:S02]  /*24f00*/  FADD.FTZ R6, -R3, R0 ;  /* 0x0000000003067221 */ /* 0x000fe40000010100 */
[C---:B--2---:R-:W-:Y:S02]  /*24f10*/  FMUL.FTZ R180, R167.reuse, R164 ;  /* 0x000000a4a7b47220 */ /* 0x044fe40000410000 */
[C---:B------:R-:W-:Y:S02]  /*24f20*/  FMUL.FTZ R170, R167.reuse, R3 ;  /* 0x00000003a7aa7220 */ /* 0x040fe40000410000 */
[C---:B------:R-:W-:Y:S01]  /*24f30*/  FMUL.FTZ R0, R167.reuse, R6 ;  /* 0x00000006a7007220 */ /* 0x040fe20000410000 */
[----:B------:R-:W-:Y:S01]  /*24f40*/  FSEL R180, R180, RZ, P0 ;  /* 0x000000ffb4b47208 */ /* 0x000fe20000000000 */
[----:B------:R-:W-:Y:S01]  /*24f50*/  FMUL.FTZ R5, R167, R2 ;  /* 0x00000002a7057220 */ /* 0x000fe20000410000 */
[----:B------:R-:W-:Y:S03]  /*24f60*/  FSETP.NEU.FTZ.AND P0, PT, R3, -INF , PT ;  /* 0xff8000000300780b */ /* 0x000fe60003f1d000 */
[-CC-:B------:R-:W-:Y:S01]  /*24f70*/  FFMA.FTZ R197, R202, R167.reuse, -R180.reuse ;  /* 0x000000a7cac57223 */ /* 0x180fe200000108b4 */
[----:B------:R-:W-:Y:S01]  /*24f80*/  FSEL R170, R170, RZ, P0 ;  /* 0x000000ffaaaa7208 */ /* 0x000fe20000000000 */
[-CC-:B------:R-:W-:Y:S01]  /*24f90*/  FFMA.FTZ R194, R194, R167.reuse, -R180.reuse ;  /* 0x000000a7c2c27223 */ /* 0x180fe200000108b4 */
[----:B------:R-:W1:Y:S01]  /*24fa0*/  MUFU.EX2 R2, R5 ;  /* 0x0000000500027308 */ /* 0x000e620000000800 */
[-C--:B------:R-:W-:Y:S01]  /*24fb0*/  FFMA.FTZ R196, R196, R167.reuse, -R180 ;  /* 0x000000a7c4c47223 */ /* 0x080fe200000108b4 */
[----:B------:R-:W-:Y:S01]  /*24fc0*/  ISETP.GT.AND P0, PT, R250, 0x1, PT ;  /* 0x00000001fa00780c */ /* 0x000fe20003f04270 */
[-CC-:B------:R-:W-:Y:S02]  /*24fd0*/  FFMA.FTZ R193, R193, R167.reuse, -R170.reuse ;  /* 0x000000a7c1c17223 */ /* 0x180fe400000108aa */
[-C--:B------:R-:W-:Y:S02]  /*24fe0*/  FFMA.FTZ R191, R195, R167.reuse, -R170 ;  /* 0x000000a7c3bf7223 */ /* 0x080fe400000108aa */
[-CC-:B------:R-:W-:Y:S02]  /*24ff0*/  FFMA.FTZ R195, R192, R167.reuse, -R180.reuse ;  /* 0x000000a7c0c37223 */ /* 0x180fe400000108b4 */
[-C--:B------:R-:W-:Y:S01]  /*25000*/  FFMA.FTZ R192, R205, R167.reuse, -R180 ;  /* 0x000000a7cdc07223 */ /* 0x080fe200000108b4 */
[----:B------:R-:W2:Y:S01]  /*25010*/  MUFU.EX2 R0, R0 ;  /* 0x0000000000007308 */ /* 0x000ea20000000800 */
[-CC-:B------:R-:W-:Y:S02]  /*25020*/  FFMA.FTZ R190, R203, R167.reuse, -R170.reuse ;  /* 0x000000a7cbbe7223 */ /* 0x180fe400000108aa */
[-C--:B------:R-:W-:Y:S02]  /*25030*/  FFMA.FTZ R165, R201, R167.reuse, -R170 ;  /* 0x000000a7c9a57223 */ /* 0x080fe400000108aa */
[-C--:B------:R-:W-:Y:S02]  /*25040*/  FFMA.FTZ R203, R175, R167.reuse, -R180 ;  /* 0x000000a7afcb7223 */ /* 0x080fe400000108b4 */
[-CC-:B------:R-:W-:Y:S02]  /*25050*/  FFMA.FTZ R202, R173, R167.reuse, -R170.reuse ;  /* 0x000000a7adca7223 */ /* 0x180fe400000108aa */
[-C--:B------:R-:W-:Y:S01]  /*25060*/  FFMA.FTZ R205, R172, R167.reuse, -R170 ;  /* 0x000000a7accd7223 */ /* 0x080fe200000108aa */
[----:B------:R-:W-:Y:S01]  /*25070*/  MUFU.EX2 R197, R197 ;  /* 0x000000c500c57308 */ /* 0x000fe20000000800 */
[-C--:B------:R-:W-:Y:S02]  /*25080*/  FFMA.FTZ R199, R199, R167.reuse, -R180 ;  /* 0x000000a7c7c77223 */ /* 0x080fe400000108b4 */
[----:B------:R-:W-:Y:S02]  /*25090*/  FFMA.FTZ R198, R198, R167, -R170 ;  /* 0x000000a7c6c67223 */ /* 0x000fe400000108aa */
[C---:B-1----:R-:W-:Y:S02]  /*250a0*/  FMUL.FTZ R4, R2.reuse, R160 ;  /* 0x000000a002047220 */ /* 0x042fe40000410000 */
[C---:B------:R-:W-:Y:S02]  /*250b0*/  FMUL.FTZ R5, R2.reuse, R161 ;  /* 0x000000a102057220 */ /* 0x040fe40000410000 */
[C---:B------:R-:W-:Y:S01]  /*250c0*/  FMUL.FTZ R8, R2.reuse, R156 ;  /* 0x0000009c02087220 */ /* 0x040fe20000410000 */
[----:B------:R-:W1:Y:S01]  /*250d0*/  MUFU.EX2 R194, R194 ;  /* 0x000000c200c27308 */ /* 0x000e620000000800 */
[C---:B------:R-:W-:Y:S02]  /*250e0*/  FMUL.FTZ R9, R2.reuse, R157 ;  /* 0x0000009d02097220 */ /* 0x040fe40000410000 */
[----:B------:R-:W-:Y:S02]  /*250f0*/  FMUL.FTZ R16, R2, R148 ;  /* 0x0000009402107220 */ /* 0x000fe40000410000 */
[C---:B--2---:R-:W-:Y:S02]  /*25100*/  FMUL.FTZ R6, R0.reuse, R162 ;  /* 0x000000a200067220 */ /* 0x044fe40000410000 */
[C---:B------:R-:W-:Y:S02]  /*25110*/  FMUL.FTZ R7, R0.reuse, R163 ;  /* 0x000000a300077220 */ /* 0x040fe40000410000 */
[C---:B------:R-:W-:Y:S01]  /*25120*/  FMUL.FTZ R10, R0.reuse, R158 ;  /* 0x0000009e000a7220 */ /* 0x040fe20000410000 */
[----:B------:R-:W-:Y:S01]  /*25130*/  MUFU.EX2 R193, R193 ;  /* 0x000000c100c17308 */ /* 0x000fe20000000800 */
[----:B------:R-:W-:Y:S02]  /*25140*/  FMUL.FTZ R11, R0, R159 ;  /* 0x0000009f000b7220 */ /* 0x000fe40000410000 */
[----:B------:R-:W-:Y:S01]  /*25150*/  FMUL.FTZ R17, R2, R149 ;  /* 0x0000009502117220 */ /* 0x000fe20000410000 */
[----:B------:R-:W-:Y:S01]  /*25160*/  LDSM.16.MT88.4 R156, [R233+0x12800] ;  /* 0x01280000e99c783b */ /* 0x000fe20000004200 */
[C---:B------:R-:W-:Y:S02]  /*25170*/  FMUL.FTZ R18, R0.reuse, R150 ;  /* 0x0000009600127220 */ /* 0x040fe40000410000 */
[----:B------:R-:W-:Y:S02]  /*25180*/  FMUL.FTZ R19, R0, R151 ;  /* 0x0000009700137220 */ /* 0x000fe40000410000 */
[C---:B------:R-:W-:Y:S01]  /*25190*/  FMUL.FTZ R24, R2.reuse, R140 ;  /* 0x0000008c02187220 */ /* 0x040fe20000410000 */
[----:B------:R-:W2:Y:S01]  /*251a0*/  MUFU.EX2 R191, R191 ;  /* 0x000000bf00bf7308 */ /* 0x000ea20000000800 */
[----:B------:R-:W-:Y:S01]  /*251b0*/  FMUL.FTZ R25, R2, R141 ;  /* 0x0000008d02197220 */ /* 0x000fe20000410000 */
[----:B------:R-:W-:Y:S01]  /*251c0*/  LDSM.16.MT88.4 R148, [R231+0x10800] ;  /* 0x01080000e794783b */ /* 0x000fe20000004200 */
[----:B------:R-:W-:Y:S01]  /*251d0*/  FMUL.FTZ R26, R0, R142 ;  /* 0x0000008e001a7220 */ /* 0x000fe20000410000 */
[----:B-1----:R-:W-:Y:S01]  /*251e0*/  F2FP.PACK_AB R160, R194, R197 ;  /* 0x000000c5c2a0723e */ /* 0x002fe200000000ff */
[----:B------:R-:W-:Y:S02]  /*251f0*/  FMUL.FTZ R27, R0, R143 ;  /* 0x0000008f001b7220 */ /* 0x000fe40000410000 */
[C---:B------:R-:W-:Y:S02]  /*25200*/  FMUL.FTZ R32, R2.reuse, R132 ;  /* 0x0000008402207220 */ /* 0x040fe40000410000 */
[----:B------:R-:W-:Y:S01]  /*25210*/  FMUL.FTZ R33, R2, R133 ;  /* 0x0000008502217220 */ /* 0x000fe20000410000 */
[----:B------:R-:W-:Y:S01]  /*25220*/  MUFU.EX2 R195, R195 ;  /* 0x000000c300c37308 */ /* 0x000fe20000000800 */
[C---:B------:R-:W-:Y:S01]  /*25230*/  FMUL.FTZ R34, R0.reuse, R134 ;  /* 0x0000008600227220 */ /* 0x040fe20000410000 */
[----:B------:R-:W-:Y:S01]  /*25240*/  LDSM.16.MT88.4 R140, [R231+0x12000] ;  /* 0x01200000e78c783b */ /* 0x000fe20000004200 */
[----:B------:R-:W-:Y:S02]  /*25250*/  FMUL.FTZ R35, R0, R135 ;  /* 0x0000008700237220 */ /* 0x000fe40000410000 */
[C---:B------:R-:W-:Y:S02]  /*25260*/  FMUL.FTZ R36, R2.reuse, R36 ;  /* 0x0000002402247220 */ /* 0x040fe40000410000 */
[----:B------:R-:W-:Y:S02]  /*25270*/  FMUL.FTZ R37, R2, R37 ;  /* 0x0000002502257220 */ /* 0x000fe40000410000 */
[C---:B------:R-:W-:Y:S01]  /*25280*/  FMUL.FTZ R38, R0.reuse, R38 ;  /* 0x0000002600267220 */ /* 0x040fe20000410000 */
[----:B------:R-:W1:Y:S01]  /*25290*/  MUFU.EX2 R192, R192 ;  /* 0x000000c000c07308 */ /* 0x000e620000000800 */
[----:B------:R-:W-:Y:S01]  /*252a0*/  LDSM.16.MT88.4 R132, [R232+0x12000] ;  /* 0x01200000e884783b */ /* 0x000fe20000004200 */
[----:B------:R-:W-:Y:S01]  /*252b0*/  FMUL.FTZ R39, R0, R39 ;  /* 0x0000002700277220 */ /* 0x000fe20000410000 */
[----:B--2---:R-:W-:Y:S01]  /*252c0*/  F2FP.PACK_AB R161, R191, R193 ;  /* 0x000000c1bfa1723e */ /* 0x004fe200000000ff */
[C---:B------:R-:W-:Y:S02]  /*252d0*/  FMUL.FTZ R40, R2.reuse, R40 ;  /* 0x0000002802287220 */ /* 0x040fe40000410000 */
[----:B------:R-:W-:Y:S02]  /*252e0*/  FMUL.FTZ R41, R2, R41 ;  /* 0x0000002902297220 */ /* 0x000fe40000410000 */
[C---:B------:R-:W-:Y:S02]  /*252f0*/  FMUL.FTZ R42, R0.reuse, R42 ;  /* 0x0000002a002a7220 */ /* 0x040fe40000410000 */
[----:B------:R-:W-:Y:S01]  /*25300*/  MUFU.EX2 R190, R190 ;  /* 0x000000be00be7308 */ /* 0x000fe20000000800 */
[----:B------:R-:W-:Y:S02]  /*25310*/  FMUL.FTZ R43, R0, R43 ;  /* 0x0000002b002b7220 */ /* 0x000fe40000410000 */
[C---:B------:R-:W-:Y:S02]  /*25320*/  FMUL.FTZ R44, R2.reuse, R44 ;  /* 0x0000002c022c7220 */ /* 0x040fe40000410000 */
[----:B------:R-:W-:Y:S02]  /*25330*/  FMUL.FTZ R45, R2, R45 ;  /* 0x0000002d022d7220 */ /* 0x000fe40000410000 */
[C---:B------:R-:W-:Y:S02]  /*25340*/  FMUL.FTZ R46, R0.reuse, R46 ;  /* 0x0000002e002e7220 */ /* 0x040fe40000410000 */
[----:B------:R-:W-:Y:S01]  /*25350*/  FMUL.FTZ R47, R0, R47 ;  /* 0x0000002f002f7220 */ /* 0x000fe20000410000 */
[----:B------:R-:W2:Y:S01]  /*25360*/  MUFU.EX2 R165, R165 ;  /* 0x000000a500a57308 */ /* 0x000ea20000000800 */
        /* <DEDUP_REMOVED lines=15> */
[----:B--2---:R-:W-:Y:S01]  /*25460*/  F2FP.PACK_AB R163, R165, R190 ;  /* 0x000000bea5a3723e */ /* 0x004fe200000000ff */
[-CC-:B------:R-:W-:Y:S02]  /*25470*/  FFMA.FTZ R179, R179, R167.reuse, -R180.reuse ;  /* 0x000000a7b3b37223 */ /* 0x180fe400000108b4 */
[----:B------:R-:W-:Y:S02]  /*25480*/  FFMA.FTZ R178, R178, R167, -R180 ;  /* 0x000000a7b2b27223 */ /* 0x000fe400000108b4 */
        /* <DEDUP_REMOVED lines=9> */
[C---:B------:R-:W-:Y:S03]  /*25520*/  FMUL.FTZ R14, R0.reuse, R154 ;  /* 0x0000009a000e7220 */ /* 0x040fe60000410000 */
[----:B------:R-:W-:Y:S01]  /*25530*/  MUFU.EX2 R202, R202 ;  /* 0x000000ca00ca7308 */ /* 0x000fe20000000800 */
[C---:B------:R-:W-:Y:S02]  /*25540*/  FMUL.FTZ R15, R0.reuse, R155 ;  /* 0x0000009b000f7220 */ /* 0x040fe40000410000 */
[----:B------:R-:W2:Y:S01]  /*25550*/  LDSM.16.MT88.4 R152, [R231+0x10000] ;  /* 0x01000000e798783b */ /* 0x000ea20000004200 */
[----:B------:R-:W-:Y:S02]  /*25560*/  FMUL.FTZ R63, R0, R63 ;  /* 0x0000003f003f7220 */ /* 0x000fe40000410000 */
[C---:B------:R-:W-:Y:S02]  /*25570*/  FMUL.FTZ R64, R2.reuse, R64 ;  /* 0x0000004002407220 */ /* 0x040fe40000410000 */
[C---:B------:R-:W-:Y:S02]  /*25580*/  HMMA.16816.F32 R12, R160.reuse, R20, R12 ;  /* 0x00000014a00c723c */ /* 0x040fe4000000180c */
[----:B------:R-:W-:Y:S01]  /*25590*/  MUFU.EX2 R205, R205 ;  /* 0x000000cd00cd7308 */ /* 0x000fe20000000800 */
        /* <DEDUP_REMOVED lines=8> */
[----:B------:R-:W3:Y:S01]  /*25620*/  LDSM.16.MT88.4 R144, [R234+0x12000] ;  /* 0x01200000ea90783b */ /* 0x000ee20000004200 */
        /* <DEDUP_REMOVED lines=11> */
[----:B------:R-:W4:Y:S01]  /*256e0*/  LDSM.16.MT88.4 R136, [R233+0x12000] ;  /* 0x01200000e988783b */ /* 0x000f220000004200 */
[----:B------:R-:W-:Y:S02]  /*256f0*/  FMUL.FTZ R73, R2, R73 ;  /* 0x0000004902497220 */ /* 0x000fe40000410000 */
[C---:B------:R-:W-:Y:S02]  /*25700*/  FMUL.FTZ R74, R0.reuse, R74 ;  /* 0x0000004a004a7220 */ /* 0x040fe40000410000 */
[C---:B--2---:R-:W-:Y:S03]  /*25710*/  HMMA.16816.F32 R28, R160.reuse, R152, R28 ;  /* 0x00000098a01c723c */ /* 0x044fe6000000181c */
[----:B------:R-:W-:Y:S02]  /*25720*/  FMUL.FTZ R75, R0, R75 ;  /* 0x0000004b004b7220 */ /* 0x000fe40000410000 */
[C---:B------:R-:W-:Y:S02]  /*25730*/  FMUL.FTZ R76, R2.reuse, R76 ;  /* 0x0000004c024c7220 */ /* 0x040fe40000410000 */
[----:B------:R-:W-:Y:S01]  /*25740*/  FMUL.FTZ R77, R2, R77 ;  /* 0x0000004d024d7220 */ /* 0x000fe20000410000 */
[C---:B------:R-:W-:Y:S01]  /*25750*/  HMMA.16816.F32 R32, R160.reuse, R154, R32 ;  /* 0x0000009aa020723c */ /* 0x040fe20000001820 */
[----:B------:R-:W-:Y:S03]  /*25760*/  LDSM.16.MT88.4 R152, [R234+0x12800] ;  /* 0x01280000ea98783b */ /* 0x000fe60000004200 */
[C---:B------:R-:W-:Y:S02]  /*25770*/  FMUL.FTZ R78, R0.reuse, R78 ;  /* 0x0000004e004e7220 */ /* 0x040fe40000410000 */
[----:B------:R-:W-:Y:S02]  /*25780*/  FMUL.FTZ R79, R0, R79 ;  /* 0x0000004f004f7220 */ /* 0x000fe40000410000 */
[C---:B---3--:R-:W-:Y:S04]  /*25790*/  HMMA.16816.F32 R36, R160.reuse, R144, R36 ;  /* 0x00000090a024723c */ /* 0x048fe80000001824 */
[C---:B------:R-:W-:Y:S02]  /*257a0*/  FMUL.FTZ R80, R2.reuse, R80 ;  /* 0x0000005002507220 */ /* 0x040fe40000410000 */
[----:B------:R-:W-:Y:S02]  /*257b0*/  FMUL.FTZ R81, R2, R81 ;  /* 0x0000005102517220 */ /* 0x000fe40000410000 */
[C---:B------:R-:W-:Y:S01]  /*257c0*/  HMMA.16816.F32 R40, R160.reuse, R146, R40 ;  /* 0x00000092a028723c */ /* 0x040fe20000001828 */
[----:B------:R-:W-:Y:S03]  /*257d0*/  LDSM.16.MT88.4 R144, [R232+0x10800] ;  /* 0x01080000e890783b */ /* 0x000fe60000004200 */
        /* <DEDUP_REMOVED lines=15> */
[----:B------:R-:W3:Y:S03]  /*258d0*/  LDSM.16.MT88.4 R132, [R233+0x14000] ;  /* 0x01400000e984783b */ /* 0x000ee60000004200 */
        /* <DEDUP_REMOVED lines=9> */
[C---:B------:R-:W-:Y:S01]  /*25970*/  FMUL.FTZ R98, R0.reuse, R98 ;  /* 0x0000006200627220 */ /* 0x040fe20000410000 */
[C---:B--2---:R-:W-:Y:S03]  /*25980*/  HMMA.16816.F32 R68, R160.reuse, R136, R68 ;  /* 0x00000088a044723c */ /* 0x044fe60000001844 */
[----:B------:R-:W-:Y:S02]  /*25990*/  FMUL.FTZ R99, R0, R99 ;  /* 0x0000006300637220 */ /* 0x000fe40000410000 */
[C---:B------:R-:W-:Y:S02]  /*259a0*/  FMUL.FTZ R100, R2.reuse, R100 ;  /* 0x0000006402647220 */ /* 0x040fe40000410000 */
[----:B------:R-:W-:Y:S01]  /*259b0*/  FMUL.FTZ R101, R2, R101 ;  /* 0x0000006502657220 */ /* 0x000fe20000410000 */
[C---:B------:R-:W-:Y:S01]  /*259c0*/  HMMA.16816.F32 R72, R160.reuse, R138, R72 ;  /* 0x0000008aa048723c */ /* 0x040fe20000001848 */
[----:B------:R-:W2:Y:S03]  /*259d0*/  LDSM.16.MT88.4 R136, [R231+0x14000] ;  /* 0x01400000e788783b */ /* 0x000ea60000004200 */
[C---:B------:R-:W-:Y:S02]  /*259e0*/  FMUL.FTZ R102, R0.reuse, R102 ;  /* 0x0000006600667220 */ /* 0x040fe40000410000 */
[----:B------:R-:W-:Y:S02]  /*259f0*/  FMUL.FTZ R103, R0, R103 ;  /* 0x0000006700677220 */ /* 0x000fe40000410000 */
[C---:B---3--:R-:W-:Y:S04]  /*25a00*/  HMMA.16816.F32 R76, R160.reuse, R132, R76 ;  /* 0x00000084a04c723c */ /* 0x048fe8000000184c */
[C---:B------:R-:W-:Y:S02]  /*25a10*/  FMUL.FTZ R104, R2.reuse, R104 ;  /* 0x0000006802687220 */ /* 0x040fe40000410000 */
[----:B------:R-:W-:Y:S02]  /*25a20*/  FMUL.FTZ R105, R2, R105 ;  /* 0x0000006902697220 */ /* 0x000fe40000410000 */
[C---:B------:R-:W-:Y:S01]  /*25a30*/  HMMA.16816.F32 R80, R160.reuse, R134, R80 ;  /* 0x00000086a050723c */ /* 0x040fe20000001850 */
[----:B------:R-:W3:Y:S03]  /*25a40*/  LDSM.16.MT88.4 R132, [R234+0x16000] ;  /* 0x01600000ea84783b */ /* 0x000ee60000004200 */
        /* <DEDUP_REMOVED lines=23> */
[-C--:B------:R-:W-:Y:S02]  /*25bc0*/  FFMA.FTZ R201, R200, R167.reuse, -R170 ;  /* 0x000000a7c8c97223 */ /* 0x080fe400000108aa */
[--C-:B------:R-:W-:Y:S02]  /*25bd0*/  FFMA.FTZ R200, R174, R167, -R180.reuse ;  /* 0x000000a7aec87223 */ /* 0x100fe400000108b4 */
[C---:B----4-:R-:W-:Y:S01]  /*25be0*/  HMMA.16816.F32 R108, R160.reuse, R140, R108 ;  /* 0x0000008ca06c723c */ /* 0x050fe2000000186c */
[----:B------:R-:W-:Y:S01]  /*25bf0*/  LDSM.16.MT88.4 R172, [R233+0x14800] ;  /* 0x01480000e9ac783b */ /* 0x000fe20000004200 */
[----:B------:R-:W4:Y:S02]  /*25c00*/  MUFU.EX2 R201, R201 ;  /* 0x000000c900c97308 */ /* 0x000f240000000800 */
[C---:B------:R-:W-:Y:S02]  /*25c10*/  FMUL.FTZ R120, R2.reuse, R120 ;  /* 0x0000007802787220 */ /* 0x040fe40000410000 */
[----:B------:R-:W-:Y:S02]  /*25c20*/  FMUL.FTZ R121, R2, R121 ;  /* 0x0000007902797220 */ /* 0x000fe40000410000 */
[C---:B------:R-:W-:Y:S01]  /*25c30*/  HMMA.16816.F32 R112, R160.reuse, R142, R112 ;  /* 0x0000008ea070723c */ /* 0x040fe20000001870 */
[----:B------:R-:W5:Y:S03]  /*25c40*/  LDSM.16.MT88.4 R140, [R234+0x10800] ;  /* 0x01080000ea8c783b */ /* 0x000f660000004200 */
[C---:B------:R-:W-:Y:S01]  /*25c50*/  FMUL.FTZ R122, R0.reuse, R122 ;  /* 0x0000007a007a7220 */ /* 0x040fe20000410000 */
[----:B------:R-:W1:Y:S01]  /*25c60*/  MUFU.EX2 R200, R200 ;  /* 0x000000c800c87308 */ /* 0x000e620000000800 */
        /* <DEDUP_REMOVED lines=12> */
[----:B------:R-:W-:Y:S01]  /*25d30*/  FMUL.FTZ R131, R0, R131 ;  /* 0x0000008300837220 */ /* 0x000fe20000410000 */
[----:B-1----:R-:W-:Y:S01]  /*25d40*/  F2FP.PACK_AB R132, R199, R196 ;  /* 0x000000c4c784723e */ /* 0x002fe200000000ff */
[-C--:B------:R-:W-:Y:S01]  /*25d50*/  FFMA.FTZ R183, R183, R167.reuse, -R180 ;  /* 0x000000a7b7b77223 */ /* 0x080fe200000108b4 */
[----:B----4-:R-:W-:Y:S03]  /*25d60*/  F2FP.PACK_AB R133, R201, R198 ;  /* 0x000000c6c985723e */ /* 0x010fe600000000ff */
[-C--:B------:R-:W-:Y:S01]  /*25d70*/  FFMA.FTZ R182, R182, R167.reuse, -R170 ;  /* 0x000000a7b6b67223 */ /* 0x080fe200000108aa */
[----:B------:R-:W-:Y:S01]  /*25d80*/  HMMA.16816.F32 R128, R160, R134, R128 ;  /* 0x00000086a080723c */ /* 0x000fe20000001880 */
[----:B------:R-:W1:Y:S02]  /*25d90*/  LDSM.16.MT88.4 R160, [R232+0x12800] ;  /* 0x01280000e8a0783b */ /* 0x000e640000004200 */
[-CC-:B------:R-:W-:Y:S02]  /*25da0*/  FFMA.FTZ R204, R204, R167.reuse, -R180.reuse ;  /* 0x000000a7cccc7223 */ /* 0x180fe400000108b4 */
[----:B------:R-:W-:Y:S02]  /*25db0*/  FFMA.FTZ R207, R187, R167, -R180 ;  /* 0x000000a7bbcf7223 */ /* 0x000fe400000108b4 */
[----:B------:R-:W-:Y:S01]  /*25dc0*/  F2FP.PACK_AB R134, R200, R203 ;  /* 0x000000cbc886723e */ /* 0x000fe200000000ff */
[-CC-:B------:R-:W-:Y:S01]  /*25dd0*/  FFMA.FTZ R206, R186, R167.reuse, -R170.reuse ;  /* 0x000000a7bace7223 */ /* 0x180fe200000108aa */
[----:B------:R-:W-:Y:S01]  /*25de0*/  F2FP.PACK_AB R135, R205, R202 ;  /* 0x000000cacd87723e */ /* 0x000fe200000000ff */
[----:B------:R-:W-:Y:S02]  /*25df0*/  MUFU.EX2 R187, R182 ;  /* 0x000000b600bb7308 */ /* 0x000fe40000000800 */
[-CC-:B------:R-:W-:Y:S02]  /*25e00*/  FFMA.FTZ R185, R185, R167.reuse, -R170.reuse ;  /* 0x000000a7b9b97223 */ /* 0x180fe400000108aa */
[-C--:B------:R-:W-:Y:S02]  /*25e10*/  FFMA.FTZ R181, R181, R167.reuse, -R170 ;  /* 0x000000a7b5b57223 */ /* 0x080fe400000108aa */
[C---:B-----5:R-:W-:Y:S04]  /*25e20*/  HMMA.16816.F32 R4, R132.reuse, R140, R4 ;  /* 0x0000008c8404723c */ /* 0x060fe80000001804 */
[----:B------:R-:W-:Y:S01]  /*25e30*/  MUFU.EX2 R181, R181 ;  /* 0x000000b500b57308 */ /* 0x000fe20000000800 */
[-CC-:B------:R-:W-:Y:S02]  /*25e40*/  FFMA.FTZ R184, R184, R167.reuse, -R180.reuse ;  /* 0x000000a7b8b87223 */ /* 0x180fe400000108b4 */
[-CC-:B------:R-:W-:Y:S01]  /*25e50*/  FFMA.FTZ R177, R177, R167.reuse, -R180.reuse ;  /* 0x000000a7b1b17223 */ /* 0x180fe200000108b4 */
[C---:B------:R-:W-:Y:S01]  /*25e60*/  HMMA.16816.F32 R8, R132.reuse, R142, R8 ;  /* 0x0000008e8408723c */ /* 0x040fe20000001808 */
[----:B------:R-:W3:Y:S03]  /*25e70*/  LDSM.16.MT88.4 R140, [R231+0x12800] ;  /* 0x01280000e78c783b */ /* 0x000ee60000004200 */
[-C--:B------:R-:W-:Y:S02]  /*25e80*/  FFMA.FTZ R180, R176, R167.reuse, -R180 ;  /* 0x000000a7b0b47223 */ /* 0x080fe400000108b4 */
[----:B------:R-:W-:Y:S01]  /*25e90*/  MUFU.EX2 R186, R184 ;  /* 0x000000b800ba7308 */ /* 0x000fe20000000800 */
[-CC-:B------:R-:W-:Y:S01]  /*25ea0*/  FFMA.FTZ R171, R171, R167.reuse, -R170.reuse ;  /* 0x000000a7abab7223 */ /* 0x180fe200000108aa */
[C---:B--2---:R-:W-:Y:S04]  /*25eb0*/  HMMA.16816.F32 R12, R132.reuse, R136, R12 ;  /* 0x00000088840c723c */ /* 0x044fe8000000180c */
[-CC-:B------:R-:W-:Y:S02]  /*25ec0*/  FFMA.FTZ R169, R169, R167.reuse, -R170.reuse ;  /* 0x000000a7a9a97223 */ /* 0x180fe400000108aa */
[-CC-:B------:R-:W-:Y:S02]  /*25ed0*/  FFMA.FTZ R168, R168, R167.reuse, -R170.reuse ;  /* 0x000000a7a8a87223 */ /* 0x180fe400000108aa */
[C---:B------:R-:W-:Y:S01]  /*25ee0*/  HMMA.16816.F32 R16, R132.reuse, R138, R16 ;  /* 0x0000008a8410723c */ /* 0x040fe20000001810 */
[----:B------:R-:W2:Y:S01]  /*25ef0*/  LDSM.16.MT88.4 R136, [R234+0x14800] ;  /* 0x01480000ea88783b */ /* 0x000ea20000004200 */
[----:B------:R-:W-:Y:S02]  /*25f00*/  MUFU.EX2 R184, R178 ;  /* 0x000000b200b87308 */ /* 0x000fe40000000800 */
[----:B------:R-:W-:Y:S02]  /*25f10*/  FFMA.FTZ R170, R166, R167, -R170 ;  /* 0x000000a7a6aa7223 */ /* 0x000fe400000108aa */
[----:B------:R-:W-:Y:S02]  /*25f20*/  FFMA.FTZ R193, R0, R252, R193 ;  /* 0x000000fc00c17223 */ /* 0x000fe400000100c1 */
[C---:B------:R-:W-:Y:S04]  /*25f30*/  HMMA.16816.F32 R20, R132.reuse, R144, R20 ;  /* 0x000000908414723c */ /* 0x040fe80000001814 */
[----:B------:R-:W-:Y:S01]  /*25f40*/  MUFU.EX2 R185, R185 ;  /* 0x000000b900b97308 */ /* 0x000fe20000000800 */
[----:B------:R-:W-:Y:S03]  /*25f50*/  FADD.FTZ R193, R191, R193 ;  /* 0x000000c1bfc17221 */ /* 0x000fe60000010000 */
[C---:B------:R-:W-:Y:S01]  /*25f60*/  HMMA.16816.F32 R24, R132.reuse, R146, R24 ;  /* 0x000000928418723c */ /* 0x040fe20000001818 */
[----:B------:R-:W4:Y:S03]  /*25f70*/  LDSM.16.MT88.4 R144, [R232+0x14800] ;  /* 0x01480000e890783b */ /* 0x000f260000004200 */
[----:B------:R-:W-:Y:S02]  /*25f80*/  FADD.FTZ R190, R190, R193 ;  /* 0x000000c1bebe7221 */ /* 0x000fe40000010000 */
[----:B------:R-:W-:Y:S02]  /*25f90*/  MUFU.EX2 R204, R204 ;  /* 0x000000cc00cc7308 */ /* 0x000fe40000000800 */
[C---:B------:R-:W-:Y:S04]  /*25fa0*/  HMMA.16816.F32 R28, R132.reuse, R148, R28 ;  /* 0x00000094841c723c */ /* 0x040fe8000000181c */
[----:B------:R-:W-:Y:S04]  /*25fb0*/  FADD.FTZ R165, R165, R190 ;  /* 0x000000bea5a57221 */ /* 0x000fe80000010000 */
[C---:B------:R-:W-:Y:S01]  /*25fc0*/  HMMA.16816.F32 R32, R132.reuse, R150, R32 ;  /* 0x000000968420723c */ /* 0x040fe20000001820 */
[----:B------:R-:W5:Y:S01]  /*25fd0*/  LDSM.16.MT88.4 R148, [R231+0x14800] ;  /* 0x01480000e794783b */ /* 0x000f620000004200 */
[----:B------:R-:W-:Y:S02]  /*25fe0*/  MUFU.EX2 R207, R207 ;  /* 0x000000cf00cf7308 */ /* 0x000fe40000000800 */
[----:B------:R-:W-:Y:S01]  /*25ff0*/  FADD.FTZ R198, R198, R165 ;  /* 0x000000a5c6c67221 */ /* 0x000fe20000010000 */
[----:B------:R-:W-:Y:S03]  /*26000*/  MOV R165, R164 ;  /* 0x000000a400a57202 */ /* 0x000fe60000000f00 */
[C---:B------:R-:W-:Y:S04]  /*26010*/  HMMA.16816.F32 R36, R132.reuse, R152, R36 ;  /* 0x000000988424723c */ /* 0x040fe80000001824 */
[----:B------:R-:W1:Y:S01]  /*26020*/  MUFU.EX2 R153, R183 ;  /* 0x000000b700997308 */ /* 0x000e620000000800 */
[----:B------:R-:W-:Y:S03]  /*26030*/  FADD.FTZ R201, R201, R198 ;  /* 0x000000c6c9c97221 */ /* 0x000fe60000010000 */
[C---:B------:R-:W-:Y:S04]  /*26040*/  HMMA.16816.F32 R40, R132.reuse, R154, R40 ;  /* 0x0000009a8428723c */ /* 0x040fe80000001828 */
[----:B------:R-:W-:Y:S02]  /*26050*/  FADD.FTZ R202, R202, R201 ;  /* 0x000000c9caca7221 */ /* 0x000fe40000010000 */
[----:B------:R-:W-:Y:S02]  /*26060*/  MUFU.EX2 R183, R168 ;  /* 0x000000a800b77308 */ /* 0x000fe40000000800 */
[C---:B------:R-:W-:Y:S04]  /*26070*/  HMMA.16816.F32 R44, R132.reuse, R156, R44 ;  /* 0x0000009c842c723c */ /* 0x040fe8000000182c */
[----:B------:R-:W-:Y:S04]  /*26080*/  FADD.FTZ R205, R205, R202 ;  /* 0x000000cacdcd7221 */ /* 0x000fe80000010000 */
[C---:B------:R-:W-:Y:S01]  /*26090*/  HMMA.16816.F32 R48, R132.reuse, R158, R48 ;  /* 0x0000009e8430723c */ /* 0x040fe20000001830 */
[----:B------:R-:W-:Y:S01]  /*260a0*/  LDSM.16.MT88.4 R156, [R234+0x13000] ;  /* 0x01300000ea9c783b */ /* 0x000fe20000004200 */
[----:B------:R-:W2:Y:S02]  /*260b0*/  MUFU.EX2 R206, R206 ;  /* 0x000000ce00ce7308 */ /* 0x000ea40000000800 */
[----:B-1----:R-:W-:Y:S04]  /*260c0*/  MOV R182, R153 ;  /* 0x0000009900b67202 */ /* 0x002fe80000000f00 */
[C---:B------:R-:W-:Y:S01]  /*260d0*/  HMMA.16816.F32 R52, R132.reuse, R160, R52 ;  /* 0x000000a08434723c */ /* 0x040fe20000001834 */
[----:B------:R-:W-:Y:S03]  /*260e0*/  LDSM.16.MT88.4 R152, [R232+0x11000] ;  /* 0x01100000e898783b */ /* 0x000fe60000004200 */
[----:B------:R-:W-:Y:S04]  /*260f0*/  MUFU.EX2 R166, R170 ;  /* 0x000000aa00a67308 */ /* 0x000fe80000000800 */
[C---:B------:R-:W-:Y:S01]  /*26100*/  HMMA.16816.F32 R56, R132.reuse, R162, R56 ;  /* 0x000000a28438723c */ /* 0x040fe20000001838 */
[----:B------:R-:W-:Y:S07]  /*26110*/  LDSM.16.MT88.4 R160, [R232+0x13000] ;  /* 0x01300000e8a0783b */ /* 0x000fee0000004200 */
[C---:B---3--:R-:W-:Y:S04]  /*26120*/  HMMA.16816.F32 R60, R132.reuse, R140, R60 ;  /* 0x0000008c843c723c */ /* 0x048fe8000000183c */
[----:B--2---:R-:W-:Y:S04]  /*26130*/  FADD.FTZ R0, R206, R205 ;  /* 0x000000cdce007221 */ /* 0x004fe80000010000 */
[C---:B------:R-:W-:Y:S01]  /*26140*/  HMMA.16816.F32 R64, R132.reuse, R142, R64 ;  /* 0x0000008e8440723c */ /* 0x040fe20000001840 */
[----:B------:R-:W-:Y:S07]  /*26150*/  LDSM.16.MT88.4 R140, [R233+0x16800] ;  /* 0x01680000e98c783b */ /* 0x000fee0000004200 */
[C---:B------:R-:W-:Y:S08]  /*26160*/  HMMA.16816.F32 R68, R132.reuse, R136, R68 ;  /* 0x000000888444723c */ /* 0x040ff00000001844 */
[C---:B------:R-:W-:Y:S01]  /*26170*/  HMMA.16816.F32 R72, R132.reuse, R138, R72 ;  /* 0x0000008a8448723c */ /* 0x040fe20000001848 */
[----:B------:R-:W1:Y:S07]  /*26180*/  LDSM.16.MT88.4 R136, [R234+0x16800] ;  /* 0x01680000ea88783b */ /* 0x000e6e0000004200 */
[C---:B------:R-:W-:Y:S08]  /*26190*/  HMMA.16816.F32 R76, R132.reuse, R172, R76 ;  /* 0x000000ac844c723c */ /* 0x040ff0000000184c */
[C---:B------:R-:W-:Y:S01]  /*261a0*/  HMMA.16816.F32 R80, R132.reuse, R174, R80 ;  /* 0x000000ae8450723c */ /* 0x040fe20000001850 */
[----:B------:R-:W-:Y:S07]  /*261b0*/  LDSM.16.MT88.4 R172, [R231+0x13000] ;  /* 0x01300000e7ac783b */ /* 0x000fee0000004200 */
[C---:B----4-:R-:W-:Y:S08]  /*261c0*/  HMMA.16816.F32 R84, R132.reuse, R144, R84 ;  /* 0x000000908454723c */ /* 0x050ff00000001854 */
[C---:B------:R-:W-:Y:S01]  /*261d0*/  HMMA.16816.F32 R88, R132.reuse, R146, R88 ;  /* 0x000000928458723c */ /* 0x040fe20000001858 */
[----:B------:R-:W2:Y:S07]  /*261e0*/  LDSM.16.MT88.4 R144, [R232+0x16800] ;  /* 0x01680000e890783b */ /* 0x000eae0000004200 */
[C---:B-----5:R-:W-:Y:S08]  /*261f0*/  HMMA.16816.F32 R92, R132.reuse, R148, R92 ;  /* 0x00000094845c723c */ /* 0x060ff0000000185c */
[C---:B------:R-:W-:Y:S01]  /*26200*/  HMMA.16816.F32 R96, R132.reuse, R150, R96 ;  /* 0x000000968460723c */ /* 0x040fe20000001860 */
[----:B------:R-:W3:Y:S07]  /*26210*/  LDSM.16.MT88.4 R148, [R231+0x16800] ;  /* 0x01680000e794783b */ /* 0x000eee0000004200 */
[C---:B-1----:R-:W-:Y:S08]  /*26220*/  HMMA.16816.F32 R100, R132.reuse, R136, R100 ;  /* 0x000000888464723c */ /* 0x042ff00000001864 */
[C---:B------:R-:W-:Y:S01]  /*26230*/  HMMA.16816.F32 R104, R132.reuse, R138, R104 ;  /* 0x0000008a8468723c */ /* 0x040fe20000001868 */
[----:B------:R-:W1:Y:S07]  /*26240*/  LDSM.16.MT88.4 R136, [R234+0x11000] ;  /* 0x01100000ea88783b */ /* 0x000e6e0000004200 */
[C---:B------:R-:W-:Y:S08]  /*26250*/  HMMA.16816.F32 R108, R132.reuse, R140, R108 ;  /* 0x0000008c846c723c */ /* 0x040ff0000000186c */
[C---:B------:R-:W-:Y:S01]  /*26260*/  HMMA.16816.F32 R112, R132.reuse, R142, R112 ;  /* 0x0000008e8470723c */ /* 0x040fe20000001870 */
[----:B------:R-:W4:Y:S07]  /*26270*/  LDSM.16.MT88.4 R140, [R233+0x11000] ;  /* 0x01100000e98c783b */ /* 0x000f2e0000004200 */
[C---:B--2---:R-:W-:Y:S08]  /*26280*/  HMMA.16816.F32 R116, R132.reuse, R144, R116 ;  /* 0x000000908474723c */ /* 0x044ff00000001874 */
[C---:B------:R-:W-:Y:S01]  /*26290*/  HMMA.16816.F32 R120, R132.reuse, R146, R120 ;  /* 0x000000928478723c */ /* 0x040fe20000001878 */
[----:B------:R-:W2:Y:S07]  /*262a0*/  LDSM.16.MT88.4 R144, [R231+0x11000] ;  /* 0x01100000e790783b */ /* 0x000eae0000004200 */
[C---:B---3--:R-:W-:Y:S08]  /*262b0*/  HMMA.16816.F32 R124, R132.reuse, R148, R124 ;  /* 0x00000094847c723c */ /* 0x048ff0000000187c */
[----:B------:R-:W-:Y:S01]  /*262c0*/  HMMA.16816.F32 R128, R132, R150, R128 ;  /* 0x000000968480723c */ /* 0x000fe20000001880 */
[----:B------:R-:W3:Y:S06]  /*262d0*/  LDSM.16.MT88.4 R148, [R233+0x13000] ;  /* 0x01300000e994783b */ /* 0x000eec0000004200 */
[----:B------:R-:W-:Y:S02]  /*262e0*/  F2FP.PACK_AB R134, R182, R186 ;  /* 0x000000bab686723e */ /* 0x000fe400000000ff */
[----:B------:R-:W-:Y:S03]  /*262f0*/  F2FP.PACK_AB R135, R181, R187 ;  /* 0x000000bbb587723e */ /* 0x000fe600000000ff */
[----:B------:R-:W-:Y:S02]  /*26300*/  F2FP.PACK_AB R132, R207, R204 ;  /* 0x000000cccf84723e */ /* 0x000fe400000000ff */
[----:B------:R-:W-:Y:S07]  /*26310*/  F2FP.PACK_AB R133, R185, R206 ;  /* 0x000000ceb985723e */ /* 0x000fee00000000ff */
[C---:B-1----:R-:W-:Y:S08]  /*26320*/  HMMA.16816.F32 R4, R132.reuse, R136, R4 ;  /* 0x000000888404723c */ /* 0x042ff00000001804 */
[C---:B------:R-:W-:Y:S01]  /*26330*/  HMMA.16816.F32 R8, R132.reuse, R138, R8 ;  /* 0x0000008a8408723c */ /* 0x040fe20000001808 */
[----:B------:R-:W1:Y:S07]  /*26340*/  LDSM.16.MT88.4 R136, [R234+0x15000] ;  /* 0x01500000ea88783b */ /* 0x000e6e0000004200 */
[C---:B----4-:R-:W-:Y:S08]  /*26350*/  HMMA.16816.F32 R12, R132.reuse, R140, R12 ;  /* 0x0000008c840c723c */ /* 0x050ff0000000180c */
        /* <DEDUP_REMOVED lines=8> */
[C---:B------:R-:W-:Y:S08]  /*263e0*/  HMMA.16816.F32 R36, R132.reuse, R156, R36 ;  /* 0x0000009c8424723c */ /* 0x040ff00000001824 */
[C---:B------:R-:W-:Y:S01]  /*263f0*/  HMMA.16816.F32 R40, R132.reuse, R158, R40 ;  /* 0x0000009e8428723c */ /* 0x040fe20000001828 */
[----:B------:R-:W-:Y:S07]  /*26400*/  LDSM.16.MT88.4 R156, [R232+0x17000] ;  /* 0x01700000e89c783b */ /* 0x000fee0000004200 */
[C---:B---3--:R-:W-:Y:S08]  /*26410*/  HMMA.16816.F32 R44, R132.reuse, R148, R44 ;  /* 0x00000094842c723c */ /* 0x048ff0000000182c */
[C---:B------:R-:W-:Y:S01]  /*26420*/  HMMA.16816.F32 R48, R132.reuse, R150, R48 ;  /* 0x000000968430723c */ /* 0x040fe20000001830 */
[----:B------:R-:W3:Y:S07]  /*26430*/  LDSM.16.MT88.4 R148, [R231+0x15000] ;  /* 0x01500000e794783b */ /* 0x000eee0000004200 */
[C---:B------:R-:W-:Y:S01]  /*26440*/  HMMA.16816.F32 R52, R132.reuse, R160, R52 ;  /* 0x000000a08434723c */ /* 0x040fe20000001834 */
[----:B------:R-:W-:Y:S07]  /*26450*/  MUFU.EX2 R161, R179 ;  /* 0x000000b300a17308 */ /* 0x000fee0000000800 */
[C---:B------:R-:W-:Y:S03]  /*26460*/  HMMA.16816.F32 R56, R132.reuse, R162, R56 ;  /* 0x000000a28438723c */ /* 0x040fe60000001838 */
[----:B------:R-:W-:Y:S04]  /*26470*/  MUFU.EX2 R160, R169 ;  /* 0x000000a900a07308 */ /* 0x000fe80000000800 */
[----:B------:R-:W-:Y:S01]  /*26480*/  MOV R163, R185 ;  /* 0x000000b900a37202 */ /* 0x000fe20000000f00 */
[C---:B------:R-:W-:Y:S04]  /*26490*/  HMMA.16816.F32 R60, R132.reuse, R172, R60 ;  /* 0x000000ac843c723c */ /* 0x040fe8000000183c */
[----:B------:R-:W-:Y:S01]  /*264a0*/  MOV R162, R187 ;  /* 0x000000bb00a27202 */ /* 0x000fe20000000f00 */
[----:B------:R-:W-:Y:S03]  /*264b0*/  MUFU.EX2 R185, R171 ;  /* 0x000000ab00b97308 */ /* 0x000fe60000000800 */
[C---:B------:R-:W-:Y:S01]  /*264c0*/  HMMA.16816.F32 R64, R132.reuse, R174, R64 ;  /* 0x000000ae8440723c */ /* 0x040fe20000001840 */
[----:B------:R-:W-:Y:S06]  /*264d0*/  LDSM.16.MT88.4 R172, [R233+0x11800] ;  /* 0x01180000e9ac783b */ /* 0x000fec0000004200 */
[----:B------:R-:W-:Y:S01]  /*264e0*/  MUFU.EX2 R187, R177 ;  /* 0x000000b100bb7308 */ /* 0x000fe20000000800 */
[C---:B-1----:R-:W-:Y:S08]  /*264f0*/  HMMA.16816.F32 R68, R132.reuse, R136, R68 ;  /* 0x000000888444723c */ /* 0x042ff00000001844 */
[C---:B------:R-:W-:Y:S01]  /*26500*/  HMMA.16816.F32 R72, R132.reuse, R138, R72 ;  /* 0x0000008a8448723c */ /* 0x040fe20000001848 */
[----:B------:R-:W1:Y:S01]  /*26510*/  LDSM.16.MT88.4 R136, [R234+0x17000] ;  /* 0x01700000ea88783b */ /* 0x000e620000004200 */
[----:B------:R-:W5:Y:S06]  /*26520*/  MUFU.EX2 R177, R180 ;  /* 0x000000b400b17308 */ /* 0x000f6c0000000800 */
[C---:B----4-:R-:W-:Y:S08]  /*26530*/  HMMA.16816.F32 R76, R132.reuse, R140, R76 ;  /* 0x0000008c844c723c */ /* 0x050ff0000000184c */
[C---:B------:R-:W-:Y:S01]  /*26540*/  HMMA.16816.F32 R80, R132.reuse, R142, R80 ;  /* 0x0000008e8450723c */ /* 0x040fe20000001850 */
[----:B------:R-:W4:Y:S07]  /*26550*/  LDSM.16.MT88.4 R140, [R231+0x17000] ;  /* 0x01700000e78c783b */ /* 0x000f2e0000004200 */
[C---:B--2---:R-:W-:Y:S04]  /*26560*/  HMMA.16816.F32 R84, R132.reuse, R144, R84 ;  /* 0x000000908454723c */ /* 0x044fe80000001854 */
[----:B-----5:R-:W-:Y:S02]  /*26570*/  MOV R167, R177 ;  /* 0x000000b100a77202 */ /* 0x020fe40000000f00 */
[----:B------:R-:W-:Y:S02]  /*26580*/  LDSM.16.MT88.4 R176, [R232+0x11800] ;  /* 0x01180000e8b0783b */ /* 0x000fe40000004200 */
[C---:B------:R-:W-:Y:S06]  /*26590*/  HMMA.16816.F32 R88, R132.reuse, R146, R88 ;  /* 0x000000928458723c */ /* 0x040fec0000001858 */
[----:B------:R-:W2:Y:S02]  /*265a0*/  LDSM.16.MT88.4 R144, [R234+0x11800] ;  /* 0x01180000ea90783b */ /* 0x000ea40000004200 */
[C---:B---3--:R-:W-:Y:S07]  /*265b0*/  HMMA.16816.F32 R92, R132.reuse, R148, R92 ;  /* 0x00000094845c723c */ /* 0x048fee000000185c */
[----:B------:R-:W-:Y:S01]  /*265c0*/  MOV R148, R162 ;  /* 0x000000a200947202 */ /* 0x000fe20000000f00 */
[C---:B------:R-:W-:Y:S04]  /*265d0*/  HMMA.16816.F32 R96, R132.reuse, R150, R96 ;  /* 0x000000968460723c */ /* 0x040fe80000001860 */
[----:B------:R-:W-:Y:S04]  /*265e0*/  MOV R149, R163 ;  /* 0x000000a300957202 */ /* 0x000fe80000000f00 */
[C---:B-1----:R-:W-:Y:S07]  /*265f0*/  HMMA.16816.F32 R100, R132.reuse, R136, R100 ;  /* 0x000000888464723c */ /* 0x042fee0000001864 */
[----:B------:R-:W-:Y:S01]  /*26600*/  MOV R136, R160 ;  /* 0x000000a000887202 */ /* 0x000fe20000000f00 */
[C---:B------:R-:W-:Y:S04]  /*26610*/  HMMA.16816.F32 R104, R132.reuse, R138, R104 ;  /* 0x0000008a8468723c */ /* 0x040fe80000001868 */
[----:B------:R-:W-:Y:S03]  /*26620*/  MOV R137, R161 ;  /* 0x000000a100897202 */ /* 0x000fe60000000f00 */
[----:B------:R-:W-:Y:S01]  /*26630*/  MOV R138, R181 ;  /* 0x000000b5008a7202 */ /* 0x000fe20000000f00 */
[C---:B------:R-:W-:Y:S04]  /*26640*/  HMMA.16816.F32 R108, R132.reuse, R152, R108 ;  /* 0x00000098846c723c */ /* 0x040fe8000000186c */
[----:B------:R-:W-:Y:S04]  /*26650*/  MOV R139, R182 ;  /* 0x000000b6008b7202 */ /* 0x000fe80000000f00 */
[C---:B------:R-:W-:Y:S08]  /*26660*/  HMMA.16816.F32 R112, R132.reuse, R154, R112 ;  /* 0x0000009a8470723c */ /* 0x040ff00000001870 */
[C---:B------:R-:W-:Y:S08]  /*26670*/  HMMA.16816.F32 R116, R132.reuse, R156, R116 ;  /* 0x0000009c8474723c */ /* 0x040ff00000001874 */
[C---:B------:R-:W-:Y:S08]  /*26680*/  HMMA.16816.F32 R120, R132.reuse, R158, R120 ;  /* 0x0000009e8478723c */ /* 0x040ff00000001878 */
[C---:B----4-:R-:W-:Y:S07]  /*26690*/  HMMA.16816.F32 R124, R132.reuse, R140, R124 ;  /* 0x0000008c847c723c */ /* 0x050fee000000187c */
[----:B------:R-:W-:Y:S01]  /*266a0*/  MOV R140, R183 ;  /* 0x000000b7008c7202 */ /* 0x000fe20000000f00 */
[----:B------:R-:W-:Y:S01]  /*266b0*/  HMMA.16816.F32 R128, R132, R142, R128 ;  /* 0x0000008e8480723c */ /* 0x000fe20000001880 */
[----:B------:R-:W1:Y:S03]  /*266c0*/  LDSM.16.MT88.4 R180, [R231+0x11800] ;  /* 0x01180000e7b4783b */ /* 0x000e660000004200 */
[----:B------:R-:W-:Y:S02]  /*266d0*/  MOV R141, R184 ;  /* 0x000000b8008d7202 */ /* 0x000fe40000000f00 */
[----:B------:R-:W-:Y:S02]  /*266e0*/  F2FP.PACK_AB R171, R166, R140 ;  /* 0x0000008ca6ab723e */ /* 0x000fe400000000ff */
[----:B------:R-:W-:Y:S04]  /*266f0*/  MOV R142, R185 ;  /* 0x000000b9008e7202 */ /* 0x000fe80000000f00 */
[----:B------:R-:W-:Y:S02]  /*26700*/  MOV R135, R187 ;  /* 0x000000bb00877202 */ /* 0x000fe40000000f00 */
[----:B------:R-:W-:Y:S02]  /*26710*/  F2FP.PACK_AB R169, R136, R142 ;  /* 0x0000008e88a9723e */ /* 0x000fe400000000ff */
[----:B------:R-:W-:Y:S02]  /*26720*/  F2FP.PACK_AB R168, R137, R135 ;  /* 0x0000008789a8723e */ /* 0x000fe400000000ff */
[----:B------:R-:W-:Y:S02]  /*26730*/  F2FP.PACK_AB R170, R167, R141 ;  /* 0x0000008da7aa723e */ /* 0x000fe400000000ff */
[----:B------:R-:W-:Y:S02]  /*26740*/  MOV R143, R186 ;  /* 0x000000ba008f7202 */ /* 0x000fe40000000f00 */
[----:B------:R-:W3:Y:S03]  /*26750*/  LDSM.16.MT88.4 R184, [R234+0x13800] ;  /* 0x01380000eab8783b */ /* 0x000ee60000004200 */
[C---:B--2---:R-:W-:Y:S05]  /*26760*/  HMMA.16816.F32 R160, R168.reuse, R144, R4 ;  /* 0x00000090a8a0723c */ /* 0x044fea0000001804 */
[----:B------:R-:W2:Y:S03]  /*26770*/  LDSM.16.MT88.4 R4, [R233+0x13800] ;  /* 0x01380000e904783b */ /* 0x000ea60000004200 */
[C---:B------:R-:W-:Y:S05]  /*26780*/  HMMA.16816.F32 R156, R168.reuse, R146, R8 ;  /* 0x00000092a89c723c */ /* 0x040fea0000001808 */
[----:B------:R-:W4:Y:S03]  /*26790*/  LDSM.16.MT88.4 R8, [R232+0x13800] ;  /* 0x01380000e808783b */ /* 0x000f260000004200 */
[C---:B------:R-:W-:Y:S05]  /*267a0*/  HMMA.16816.F32 R152, R168.reuse, R172, R12 ;  /* 0x000000aca898723c */ /* 0x040fea000000180c */
[----:B------:R-:W5:Y:S02]  /*267b0*/  LDSM.16.MT88.4 R12, [R231+0x13800] ;  /* 0x01380000e70c783b */ /* 0x000f640000004200 */
[----:B------:R-:W-:Y:S02]  /*267c0*/  MOV R172, R148 ;  /* 0x0000009400ac7202 */ /* 0x000fe40000000f00 */
[----:B------:R-:W-:Y:S02]  /*267d0*/  MOV R173, R149 ;  /* 0x0000009500ad7202 */ /* 0x000fe40000000f00 */
[C---:B------:R-:W-:Y:S02]  /*267e0*/  HMMA.16816.F32 R148, R168.reuse, R174, R16 ;  /* 0x000000aea894723c */ /* 0x040fe40000001810 */
[----:B------:R-:W2:Y:S05]  /*267f0*/  LDSM.16.MT88.4 R16, [R234+0x15800] ;  /* 0x01580000ea10783b */ /* 0x000eaa0000004200 */
[----:B------:R-:W-:Y:S01]  /*26800*/  MOV R174, R142 ;  /* 0x0000008e00ae7202 */ /* 0x000fe20000000f00 */
[C---:B------:R-:W-:Y:S02]  /*26810*/  HMMA.16816.F32 R144, R168.reuse, R176, R20 ;  /* 0x000000b0a890723c */ /* 0x040fe40000001814 */
[----:B------:R-:W2:Y:S02]  /*26820*/  LDSM.16.MT88.4 R20, [R233+0x15800] ;  /* 0x01580000e914783b */ /* 0x000ea40000004200 */
[----:B------:R-:W-:Y:S03]  /*26830*/  MOV R175, R143 ;  /* 0x0000008f00af7202 */ /* 0x000fe60000000f00 */
[----:B------:R-:W-:Y:S02]  /*26840*/  MOV R177, R140 ;  /* 0x0000008c00b17202 */ /* 0x000fe40000000f00 */
[----:B------:R-:W-:Y:S02]  /*26850*/  MOV R176, R141 ;  /* 0x0000008d00b07202 */ /* 0x000fe40000000f00 */
[C---:B------:R-:W-:Y:S07]  /*26860*/  HMMA.16816.F32 R140, R168.reuse, R178, R24 ;  /* 0x000000b2a88c723c */ /* 0x040fee0000001818 */
[----:B------:R-:W-:Y:S02]  /*26870*/  MOV R24, R138 ;  /* 0x0000008a00187202 */ /* 0x000fe40000000f00 */
[----:B------:R-:W-:Y:S03]  /*26880*/  MOV R25, R139 ;  /* 0x0000008b00197202 */ /* 0x000fe60000000f00 */
[----:B------:R-:W-:Y:S02]  /*26890*/  MOV R26, R136 ;  /* 0x00000088001a7202 */ /* 0x000fe40000000f00 */
[----:B------:R-:W-:Y:S02]  /*268a0*/  MOV R27, R137 ;  /* 0x00000089001b7202 */ /* 0x000fe40000000f00 */
[C---:B-1----:R-:W-:Y:S01]  /*268b0*/  HMMA.16816.F32 R136, R168.reuse, R180, R28 ;  /* 0x000000b4a888723c */ /* 0x042fe2000000181c */
[----:B------:R-:W-:Y:S02]  /*268c0*/  LDSM.16.MT88.4 R28, [R231+0x15800] ;  /* 0x01580000e71c783b */ /* 0x000fe40000004200 */
[----:B------:R-:W-:Y:S02]  /*268d0*/  MOV R179, R26 ;  /* 0x0000001a00b37202 */ /* 0x000fe40000000f00 */
[----:B------:R-:W-:Y:S02]  /*268e0*/  MOV R178, R27 ;  /* 0x0000001b00b27202 */ /* 0x000fe40000000f00 */
[----:B------:R-:W-:Y:S02]  /*268f0*/  MOV R180, R135 ;  /* 0x0000008700b47202 */ /* 0x000fe40000000f00 */
[C---:B------:R-:W-:Y:S01]  /*26900*/  HMMA.16816.F32 R132, R168.reuse, R182, R32 ;  /* 0x000000b6a884723c */ /* 0x040fe20000001820 */
[----:B------:R-:W-:Y:S02]  /*26910*/  LDSM.16.MT88.4 R32, [R234+0x17800] ;  /* 0x01780000ea20783b */ /* 0x000fe40000004200 */
[----:B------:R-:W-:Y:S04]  /*26920*/  MOV R181, R174 ;  /* 0x000000ae00b57202 */ /* 0x000fe80000000f00 */
[----:B------:R-:W-:Y:S01]  /*26930*/  MOV R183, R24 ;  /* 0x0000001800b77202 */ /* 0x000fe20000000f00 */
[C---:B---3--:R-:W-:Y:S04]  /*26940*/  HMMA.16816.F32 R36, R168.reuse, R184, R36 ;  /* 0x000000b8a824723c */ /* 0x048fe80000001824 */
[----:B------:R-:W-:Y:S02]  /*26950*/  MOV R182, R25 ;  /* 0x0000001900b67202 */ /* 0x000fe40000000f00 */
[----:B------:R-:W1:Y:S01]  /*26960*/  LDSM.16.MT88.4 R24, [R232+0x15800] ;  /* 0x01580000e818783b */ /* 0x000e620000004200 */
[----:B------:R-:W-:Y:S01]  /*26970*/  MOV R184, R175 ;  /* 0x000000af00b87202 */ /* 0x000fe20000000f00 */
[C---:B------:R-:W-:Y:S04]  /*26980*/  HMMA.16816.F32 R40, R168.reuse, R186, R40 ;  /* 0x000000baa828723c */ /* 0x040fe80000001828 */
[----:B------:R-:W-:Y:S02]  /*26990*/  MOV R185, R172 ;  /* 0x000000ac00b97202 */ /* 0x000fe40000000f00 */
[----:B------:R-:W3:Y:S01]  /*269a0*/  LDL.LU R186, [R1] ;  /* 0x0000000001ba7983 */ /* 0x000ee20000300800 */
[----:B------:R-:W-:Y:S01]  /*269b0*/  MOV R187, R173 ;  /* 0x000000ad00bb7202 */ /* 0x000fe20000000f00 */
[C---:B--2---:R-:W-:Y:S02]  /*269c0*/  HMMA.16816.F32 R44, R168.reuse, R4, R44 ;  /* 0x00000004a82c723c */ /* 0x044fe4000000182c */
[----:B------:R-:W2:Y:S02]  /*269d0*/  LDSM.16.MT88.4 R172, [R233+0x17800] ;  /* 0x01780000e9ac783b */ /* 0x000ea40000004200 */
[----:B------:R-:W-:Y:S04]  /*269e0*/  FADD.FTZ R0, R187, R0 ;  /* 0x00000000bb007221 */ /* 0x000fe80000010000 */
[C---:B------:R-:W-:Y:S02]  /*269f0*/  HMMA.16816.F32 R48, R168.reuse, R6, R48 ;  /* 0x00000006a830723c */ /* 0x040fe40000001830 */
[----:B------:R-:W1:Y:S02]  /*26a00*/  LDSM.16.MT88.4 R4, [R232+0x17800] ;  /* 0x01780000e804783b */ /* 0x000e640000004200 */
[----:B------:R-:W-:Y:S04]  /*26a10*/  FADD.FTZ R0, R185, R0 ;  /* 0x00000000b9007221 */ /* 0x000fe80000010000 */
[C---:B----4-:R-:W-:Y:S04]  /*26a20*/  HMMA.16816.F32 R52, R168.reuse, R8, R52 ;  /* 0x00000008a834723c */ /* 0x050fe80000001834 */
[----:B------:R-:W-:Y:S04]  /*26a30*/  FADD.FTZ R0, R183, R0 ;  /* 0x00000000b7007221 */ /* 0x000fe80000010000 */
[C---:B------:R-:W-:Y:S01]  /*26a40*/  HMMA.16816.F32 R56, R168.reuse, R10, R56 ;  /* 0x0000000aa838723c */ /* 0x040fe20000001838 */
[----:B------:R-:W4:Y:S03]  /*26a50*/  LDSM.16.MT88.4 R8, [R231+0x17800] ;  /* 0x01780000e708783b */ /* 0x000f260000004200 */
[----:B------:R-:W-:Y:S04]  /*26a60*/  FADD.FTZ R0, R181, R0 ;  /* 0x00000000b5007221 */ /* 0x000fe80000010000 */
[C---:B-----5:R-:W-:Y:S04]  /*26a70*/  HMMA.16816.F32 R60, R168.reuse, R12, R60 ;  /* 0x0000000ca83c723c */ /* 0x060fe8000000183c */
[----:B------:R-:W-:Y:S04]  /*26a80*/  FADD.FTZ R0, R179, R0 ;  /* 0x00000000b3007221 */ /* 0x000fe80000010000 */
[C---:B------:R-:W-:Y:S08]  /*26a90*/  HMMA.16816.F32 R64, R168.reuse, R14, R64 ;  /* 0x0000000ea840723c */ /* 0x040ff00000001840 */
[C---:B------:R-:W-:Y:S08]  /*26aa0*/  HMMA.16816.F32 R68, R168.reuse, R16, R68 ;  /* 0x00000010a844723c */ /* 0x040ff00000001844 */
[C---:B------:R-:W-:Y:S08]  /*26ab0*/  HMMA.16816.F32 R72, R168.reuse, R18, R72 ;  /* 0x00000012a848723c */ /* 0x040ff00000001848 */
        /* <DEDUP_REMOVED lines=10> */
[C---:B------:R-:W-:Y:S07]  /*26b60*/  HMMA.16816.F32 R116, R168.reuse, R4, R116 ;  /* 0x00000004a874723c */ /* 0x040fee0000001874 */
[----:B------:R-:W-:Y:S01]  /*26b70*/  FADD.FTZ R5, R177, R0 ;  /* 0x00000000b1057221 */ /* 0x000fe20000010000 */
[----:B------:R-:W-:Y:S01]  /*26b80*/  IADD3 R0, R250, -0x1, RZ ;  /* 0xfffffffffa007810 */ /* 0x000fe20007ffe0ff */
[C---:B------:R-:W-:Y:S03]  /*26b90*/  HMMA.16816.F32 R120, R168.reuse, R6, R120 ;  /* 0x00000006a878723c */ /* 0x040fe60000001878 */
[----:B------:R-:W-:Y:S01]  /*26ba0*/  FADD.FTZ R252, R166, R5 ;  /* 0x00000005a6fc7221 */ /* 0x000fe20000010000 */
[----:B------:R-:W-:Y:S02]  /*26bb0*/  MOV R250, R0 ;  /* 0x0000000000fa7202 */ /* 0x000fe40000000f00 */
[----:B------:R-:W-:Y:S02]  /*26bc0*/  MOV R0, R3 ;  /* 0x0000000300007202 */ /* 0x000fe40000000f00 */
[C---:B----4-:R-:W-:Y:S08]  /*26bd0*/  HMMA.16816.F32 R124, R168.reuse, R8, R124 ;  /* 0x00000008a87c723c */ /* 0x050ff0000000187c */
[----:B------:R-:W-:Y:S04]  /*26be0*/  HMMA.16816.F32 R128, R168, R10, R128 ;  /* 0x0000000aa880723c */ /* 0x000fe80000001880 */
[----:B---3--:R-:W-:Y:S04]  /*26bf0*/  FFMA.FTZ R197, R2, R186, R197 ;  /* 0x000000ba02c57223 */ /* 0x008fe800000100c5 */
[----:B------:R-:W-:Y:S04]  /*26c00*/  FADD.FTZ R194, R194, R197 ;  /* 0x000000c5c2c27221 */ /* 0x000fe80000010000 */
        /* <DEDUP_REMOVED lines=13> */
[----:B------:R-:W-:Y:S05]  /*26ce0*/  FADD.FTZ R2, R167, R2 ;  /* 0x00000002a7027221 */ /* 0x000fea0000010000 */
[----:B------:R1:W-:Y:S01]  /*26cf0*/  STL [R1], R2 ;  /* 0x0000000201007387 */ /* 0x0003e20000100800 */
[----:B------:R-:W-:-:S05]  /*26d00*/  @P0 BRA `(.L_x_1455) ;  /* 0xffffb47000000947 */ /* 0x000fca000383ffff */
.L_x_1446:
[----:B------:R-:W-:Y:S02]  /*26d10*/  ULDC.64 UR4, c[0x0][0x40] ;  /* 0x0000100000047ab9 */ /* 0x000fe40000000a00 */
[----:B------:R-:W-:-:S04]  /*26d20*/  UIADD3 UR4, UP0, UR4, 0x160, URZ ;  /* 0x0000016004047890 */ /* 0x000fc8000ff1e03f */
[----:B------:R-:W-:Y:S02]  /*26d30*/  UIADD3.X UR5, URZ, UR5, URZ, UP0, !UPT ;  /* 0x000000053f057290 */ /* 0x000fe400087fe43f */
[----:B------:R-:W-:-:S04]  /*26d40*/  IMAD.U32 R8, RZ, RZ, UR4 ;  /* 0x00000004ff087e24 */ /* 0x000fc8000f8e00ff */
[----:B------:R-:W-:Y:S01]  /*26d50*/  IMAD.U32 R9, RZ, RZ, UR5 ;  /* 0x00000005ff097e24 */ /* 0x000fe2000f8e00ff */
[----:B------:R-:W-:Y:S01]  /*26d60*/  ULDC.64 UR4, c[0x0][0x118] ;  /* 0x0000460000047ab9 */ /* 0x000fe20000000a00 */
[----:B------:R-:W-:-:S03]  /*26d70*/  MOV R5, 0x1f ;  /* 0x0000001f00057802 */ /* 0x000fc60000000f00 */
[----:B-1----:R1:W5:Y:S01]  /*26d80*/  LD.E R2, [R8.64+0xd8] ;  /* 0x0000d80408027980 */ /* 0x002362000c101900 */
[----:B------:R-:W-:Y:S01]  /*26d90*/  MOV R0, 0xffffffff ;  /* 0xffffffff00007802 */ /* 0x000fe20000000f00 */
[----:B------:R-:W-:Y:S05]  /*26da0*/  BRA.DIV ~URZ, `(.L_x_1456) ;  /* 0x000020c27f007947 */ /* 0x000fea000b800000 */
[----:B------:R-:W2:Y:S04]  /*26db0*/  LDL R4, [R1] ;  /* 0x0000000001047983 */ /* 0x000ea80000100800 */
[----:B--2---:R2:W3:Y:S02]  /*26dc0*/  SHFL.BFLY PT, R6, R4, 0x2, 0x1f ;  /* 0x0c401f0004067f89 */ /* 0x0044e400000e0000 */
.L_x_1469:
[----:B--2---:R-:W2:Y:S02]  /*26dd0*/  LDL.LU R4, [R1] ;  /* 0x0000000001047983 */ /* 0x004ea40000300800 */
[----:B--23--:R-:W-:Y:S01]  /*26de0*/  FADD.FTZ R7, R6, R4 ;  /* 0x0000000406077221 */ /* 0x00cfe20000010000 */
[----:B------:R-:W-:Y:S05]  /*26df0*/  BRA.DIV ~URZ, `(.L_x_1457) ;  /* 0x000020c27f007947 */ /* 0x000fea000b800000 */
[----:B------:R-:W2:Y:S04]  /*26e00*/  SHFL.BFLY PT, R5, R252, 0x2, 0x1f ;  /* 0x0c401f00fc057f89 */ /* 0x000ea800000e0000 */
[----:B------:R-:W3:Y:S01]  /*26e10*/  SHFL.BFLY PT, R0, R7, 0x1, 0x1f ;  /* 0x0c201f0007007f89 */ /* 0x000ee200000e0000 */
[----:B--2---:R-:W-:-:S02]  /*26e20*/  FADD.FTZ R10, R5, R252 ;  /* 0x000000fc050a7221 */ /* 0x004fc40000010000 */
[----:B---3--:R-:W-:-:S03]  /*26e30*/  FADD.FTZ R11, R7, R0 ;  /* 0x00000000070b7221 */ /* 0x008fc60000010000 */
[----:B------:R2:W3:Y:S04]  /*26e40*/  SHFL.BFLY PT, R6, R10, 0x1, 0x1f ;  /* 0x0c201f000a067f89 */ /* 0x0004e800000e0000 */
.L_x_1470:
        /* <DEDUP_REMOVED lines=8> */
[----:B------:R-:W-:Y:S01]  /*26ed0*/  LEA.HI R7, R5, R4, RZ, 0x2 ;  /* 0x0000000405077211 */ /* 0x000fe200078f10ff */
[----:B---3--:R-:W-:-:S03]  /*26ee0*/  FMUL.FTZ R160, R0, R160 ;  /* 0x000000a000a07220 */ /* 0x008fc60000410000 */
[--C-:B------:R-:W-:Y:S01]  /*26ef0*/  SHF.R.S32.HI R13, RZ, 0x2, R7.reuse ;  /* 0x00000002ff0d7819 */ /* 0x100fe20000011407 */
[C---:B------:R-:W-:Y:S01]  /*26f00*/  FMUL.FTZ R161, R0.reuse, R161 ;  /* 0x000000a100a17220 */ /* 0x040fe20000410000 */
[----:B--2---:R-:W-:Y:S01]  /*26f10*/  SHF.R.S32.HI R10, RZ, 0x1f, R7 ;  /* 0x0000001fff0a7819 */ /* 0x004fe20000011407 */
[C---:B------:R-:W-:Y:S01]  /*26f20*/  FMUL.FTZ R156, R0.reuse, R156 ;  /* 0x0000009c009c7220 */ /* 0x040fe20000410000 */
[----:B------:R-:W-:Y:S01]  /*26f30*/  LOP3.LUT R7, R7, 0x3ffffffc, RZ, 0xc0, !PT ;  /* 0x3ffffffc07077812 */ /* 0x000fe200078ec0ff */
[----:B------:R-:W-:Y:S01]  /*26f40*/  FMUL.FTZ R157, R0, R157 ;  /* 0x0000009d009d7220 */ /* 0x000fe20000410000 */
[----:B------:R-:W-:Y:S01]  /*26f50*/  LEA.HI R10, R10, R13, RZ, 0x3 ;  /* 0x0000000d0a0a7211 */ /* 0x000fe200078f18ff */
[C---:B------:R-:W-:Y:S01]  /*26f60*/  FMUL.FTZ R152, R0.reuse, R152 ;  /* 0x0000009800987220 */ /* 0x040fe20000410000 */
[----:B------:R-:W-:Y:S01]  /*26f70*/  IADD3 R7, -R7, R4, RZ ;  /* 0x0000000407077210 */ /* 0x000fe20007ffe1ff */
[----:B------:R-:W-:Y:S01]  /*26f80*/  FMUL.FTZ R153, R0, R153 ;  /* 0x0000009900997220 */ /* 0x000fe20000410000 */
[----:B------:R-:W-:Y:S01]  /*26f90*/  LOP3.LUT R10, R10, 0xfffffff8, RZ, 0xc0, !PT ;  /* 0xfffffff80a0a7812 */ /* 0x000fe200078ec0ff */
[C---:B------:R-:W-:Y:S01]  /*26fa0*/  FMUL.FTZ R148, R0.reuse, R148 ;  /* 0x0000009400947220 */ /* 0x040fe20000410000 */
[----:B------:R-:W-:Y:S01]  /*26fb0*/  F2FP.PACK_AB R160, R161, R160 ;  /* 0x000000a0a1a0723e */ /* 0x000fe200000000ff */
[C---:B------:R-:W-:Y:S01]  /*26fc0*/  FMUL.FTZ R149, R0.reuse, R149 ;  /* 0x0000009500957220 */ /* 0x040fe20000410000 */
[----:B------:R-:W-:Y:S01]  /*26fd0*/  IADD3 R13, R13, -R10, RZ ;  /* 0x8000000a0d0d7210 */ /* 0x000fe20007ffe0ff */
[C---:B------:R-:W-:Y:S01]  /*26fe0*/  FMUL.FTZ R144, R0.reuse, R144 ;  /* 0x0000009000907220 */ /* 0x040fe20000410000 */
[----:B------:R-:W-:Y:S01]  /*26ff0*/  LEA.HI R10, R5, R4, RZ, 0x5 ;  /* 0x00000004050a7211 */ /* 0x000fe200078f28ff */
[C---:B------:R-:W-:Y:S01]  /*27000*/  FMUL.FTZ R145, R0.reuse, R145 ;  /* 0x0000009100917220 */ /* 0x040fe20000410000 */
[C---:B------:R-:W-:Y:S01]  /*27010*/  SHF.L.U32 R14, R13.reuse, 0x6, RZ ;  /* 0x000000060d0e7819 */ /* 0x040fe200000006ff */
[C---:B------:R-:W-:Y:S01]  /*27020*/  FMUL.FTZ R140, R0.reuse, R140 ;  /* 0x0000008c008c7220 */ /* 0x040fe20000410000 */
[----:B------:R-:W-:Y:S01]  /*27030*/  SHF.R.S32.HI R12, RZ, 0x5, R10 ;  /* 0x00000005ff0c7819 */ /* 0x000fe2000001140a */
[----:B------:R-:W-:Y:S01]  /*27040*/  FMUL.FTZ R141, R0, R141 ;  /* 0x0000008d008d7220 */ /* 0x000fe20000410000 */
[----:B------:R-:W-:Y:S01]  /*27050*/  LOP3.LUT R14, R14, 0x1c0, RZ, 0xc0, !PT ;  /* 0x000001c00e0e7812 */ /* 0x000fe200078ec0ff */
[C---:B------:R-:W-:Y:S01]  /*27060*/  FMUL.FTZ R136, R0.reuse, R136 ;  /* 0x0000008800887220 */ /* 0x040fe20000410000 */
[----:B------:R-:W-:Y:S01]  /*27070*/  LOP3.LUT R15, R13, 0x1, RZ, 0xc0, !PT ;  /* 0x000000010d0f7812 */ /* 0x000fe200078ec0ff */
[----:B------:R-:W-:Y:S01]  /*27080*/  FMUL.FTZ R137, R0, R137 ;  /* 0x0000008900897220 */ /* 0x000fe20000410000 */
[----:B------:R-:W-:Y:S01]  /*27090*/  LEA R7, R12, R7, 0x9 ;  /* 0x000000070c077211 */ /* 0x000fe200078e48ff */
[----:B------:R-:W-:Y:S01]  /*270a0*/  FMUL.FTZ R132, R0, R132 ;  /* 0x0000008400847220 */ /* 0x000fe20000410000 */
[----:B------:R-:W-:Y:S01]  /*270b0*/  LEA.HI R14, R14, R14, RZ, 0x1d ;  /* 0x0000000e0e0e7211 */ /* 0x000fe200078fe8ff */
[C---:B------:R-:W-:Y:S01]  /*270c0*/  FMUL.FTZ R133, R0.reuse, R133 ;  /* 0x0000008500857220 */ /* 0x040fe20000410000 */
[----:B------:R-:W-:Y:S01]  /*270d0*/  ISETP.NE.U32.AND P0, PT, R15, 0x1, PT ;  /* 0x000000010f00780c */ /* 0x000fe20003f05070 */
[C---:B------:R-:W-:Y:S01]  /*270e0*/  FMUL.FTZ R36, R0.reuse, R36 ;  /* 0x0000002400247220 */ /* 0x040fe20000410000 */
[----:B------:R-:W-:Y:S01]  /*270f0*/  LEA R7, R7, R14, 0x1 ;  /* 0x0000000e07077211 */ /* 0x000fe200078e08ff */
[C---:B------:R-:W-:Y:S01]  /*27100*/  FMUL.FTZ R37, R0.reuse, R37 ;  /* 0x0000002500257220 */ /* 0x040fe20000410000 */
        /* <DEDUP_REMOVED lines=243> */
[----:B------:R3:W-:Y:S04]  /*28040*/  STS [R17+0x6400], R110 ;  /* 0x0064006e11007388 */ /* 0x0007e80000000800 */
        /* <DEDUP_REMOVED lines=11> */
[----:B---3--:R-:W4:Y:S04]  /*28100*/  @!P0 LD.E.64 R16, [R8.64+0x80] ;  /* 0x0000800408108980 */ /* 0x008f28000c101b00 */
[----:B------:R-:W1:Y:S01]  /*28110*/  LD.E.64 R86, [R8.64+0x88] ;  /* 0x0000880408567980 */ /* 0x000e62000c101b00 */
[----:B------:R-:W3:Y:S01]  /*28120*/  @P4 MUFU.LG2 R15, R11 ;  /* 0x0000000b000f4308 */ /* 0x000ee20000000c00 */
[----:B------:R-:W-:Y:S01]  /*28130*/  @!P0 SHF.R.S32.HI R14, RZ, 0x1f, R243 ;  /* 0x0000001fff0e8819 */ /* 0x000fe200000114f3 */
[----:B------:R-:W-:Y:S01]  /*28140*/  BSSY B0, `(.L_x_1458) ;  /* 0x0000020000007945 */ /* 0x000fe20003800000 */
[----:B------:R1:W5:Y:S05]  /*28150*/  LD.E.64 R84, [R8.64+0x90] ;  /* 0x0000900408547980 */ /* 0x00036a000c101b00 */
[----:B------:R-:W3:Y:S02]  /*28160*/  @P3 MUFU.LG2 R6, R6 ;  /* 0x0000000600063308 */ /* 0x000ee40000000c00 */
[----:B---3--:R-:W-:-:S02]  /*28170*/  @P4 FMUL.FTZ R15, R15, 0.69314718246459960938 ;  /* 0x3f3172180f0f4820 */ /* 0x008fc40000410000 */
[----:B------:R-:W-:Y:S01]  /*28180*/  @P3 FMUL.FTZ R11, R6, 0.69314718246459960938 ;  /* 0x3f317218060b3820 */ /* 0x000fe20000410000 */
[----:B--2---:R-:W-:Y:S01]  /*28190*/  ISETP.NE.AND P1, PT, R7, RZ, PT ;  /* 0x000000ff0700720c */ /* 0x004fe20003f25270 */
[----:B----4-:R-:W-:-:S04]  /*281a0*/  @!P0 IMAD R13, R17, R243, RZ ;  /* 0x000000f3110d8224 */ /* 0x010fc800078e02ff */
[----:B------:R-:W-:Y:S02]  /*281b0*/  @!P0 IMAD R14, R16, R14, R13 ;  /* 0x0000000e100e8224 */ /* 0x000fe400078e020d */
[-C--:B-1----:R-:W-:Y:S02]  /*281c0*/  @P0 IMAD R0, R87, R246.reuse, RZ ;  /* 0x000000f657000224 */ /* 0x082fe400078e02ff */
[----:B------:R-:W-:-:S04]  /*281d0*/  @P0 IMAD.WIDE.U32 R18, R86, R246, RZ ;  /* 0x000000f656120225 */ /* 0x000fc800078e00ff */
[----:B------:R-:W-:Y:S01]  /*281e0*/  @!P0 IMAD.WIDE.U32 R16, R16, R243, RZ ;  /* 0x000000f310108225 */ /* 0x000fe200078e00ff */
[----:B------:R-:W-:Y:S02]  /*281f0*/  MOV R7, 0x7f800000 ;  /* 0x7f80000000077802 */ /* 0x000fe40000000f00 */
[----:B------:R-:W-:Y:S01]  /*28200*/  MOV R13, 0x7f800000 ;  /* 0x7f800000000d7802 */ /* 0x000fe20000000f00 */
[----:B-----5:R-:W-:Y:S01]  /*28210*/  @P4 FFMA.FTZ R7, R164, R2, R15 ;  /* 0x00000002a4074223 */ /* 0x020fe2000001000f */
        /* <DEDUP_REMOVED lines=13> */
.L_x_1459:
[----:B------:R-:W-:Y:S02]  /*282f0*/  ULDC.64 UR4, c[0x0][0x118] ;  /* 0x0000460000047ab9 */ /* 0x000fe40000000a00 */
[----:B------:R-:W2:Y:S04]  /*28300*/  LD.E R2, [R8.64+0x60] ;  /* 0x0000600408027980 */ /* 0x000ea8000c101900 */
[----:B------:R-:W3:Y:S01]  /*28310*/  LD.E R3, [R8.64+0xb4] ;  /* 0x0000b40408037980 */ /* 0x000ee2000c101900 */
[----:B--2---:R-:W-:-:S04]  /*28320*/  IMAD R2, R2, R243, R241 ;  /* 0x000000f302027224 */ /* 0x004fc800078e02f1 */
[----:B---3--:R-:W-:Y:S02]  /*28330*/  IMAD R3, R3, R2, RZ ;  /* 0x0000000203037224 */ /* 0x008fe400078e02ff */
.L_x_1460:
[----:B------:R-:W-:Y:S05]  /*28340*/  BSYNC B0 ;  /* 0x0000000000007941 */ /* 0x000fea0003800000 */
.L_x_1458:
        /* <DEDUP_REMOVED lines=12> */
[----:B------:R-:W-:-:S05]  /*28410*/  LOP3.LUT R81, R80, 0xffffffc, RZ, 0xc0, !PT ;  /* 0x0ffffffc50517812 */ /* 0x000fca00078ec0ff */
[----:B------:R-:W-:Y:S01]  /*28420*/  IMAD.IADD R81, R12, 0x1, -R81 ;  /* 0x000000010c517824 */ /* 0x000fe200078e0a51 */
        /* <DEDUP_REMOVED lines=13> */
[----:B------:R-:W-:-:S03]  /*28500*/  LEA.HI R10, R10, R11, RZ, 0x2 ;  /* 0x0000000b0a0a7211 */ /* 0x000fc600078f10ff */
        /* <DEDUP_REMOVED lines=24> */
.L_x_1462:
[----:B--234-:R-:W-:Y:S05]  /*28690*/  BSYNC B0 ;  /* 0x0000000000007941 */ /* 0x01cfea0003800000 */
.L_x_1461:
[----:B------:R-:W-:Y:S01]  /*286a0*/  LEA.HI R3, R5, R4, RZ, 0x3 ;  /* 0x0000000405037211 */ /* 0x000fe200078f18ff */
[----:B------:R-:W-:Y:S01]  /*286b0*/  ULDC.64 UR4, c[0x0][0x118] ;  /* 0x0000460000047ab9 */ /* 0x000fe20000000a00 */
[----:B------:R-:W-:Y:S01]  /*286c0*/  LEA.HI R15, R15, R2, RZ, 0x3 ;  /* 0x000000020f0f7211 */ /* 0x000fe200078f18ff */
[----:B-1----:R1:W5:Y:S01]  /*286d0*/  LD.E R8, [R8.64+0xc0] ;  /* 0x0000c00408087980 */ /* 0x002362000c101900 */
[----:B------:R-:W-:Y:S01]  /*286e0*/  LOP3.LUT R3, R3, 0xfffffff8, RZ, 0xc0, !PT ;  /* 0xfffffff803037812 */ /* 0x000fe200078ec0ff */
[----:B------:R-:W-:Y:S01]  /*286f0*/  BSSY B0, `(.L_x_1463) ;  /* 0x000002b000007945 */ /* 0x000fe20003800000 */
[----:B------:R-:W-:-:S02]  /*28700*/  LOP3.LUT R5, R15, 0xfffffff8, RZ, 0xc0, !PT ;  /* 0xfffffff80f057812 */ /* 0x000fc400078ec0ff */
[----:B------:R-:W-:Y:S01]  /*28710*/  SHF.R.S32.HI R15, RZ, 0x3, R15 ;  /* 0x00000003ff0f7819 */ /* 0x000fe2000001140f */
[----:B------:R-:W-:Y:S02]  /*28720*/  IMAD.IADD R3, R4, 0x1, -R3 ;  /* 0x0000000104037824 */ /* 0x000fe400078e0a03 */
[----:B------:R-:W-:Y:S01]  /*28730*/  IMAD.IADD R5, R2, 0x1, -R5 ;  /* 0x0000000102057824 */ /* 0x000fe200078e0a05 */
[----:B------:R-:W-:Y:S01]  /*28740*/  SHF.R.S32.HI R2, RZ, 0x1f, R241 ;  /* 0x0000001fff027819 */ /* 0x000fe200000114f1 */
[----:B------:R-:W-:Y:S02]  /*28750*/  IMAD.SHL.U32 R80, R3, 0x8, RZ ;  /* 0x0000000803507824 */ /* 0x000fe400078e00ff */
[----:B------:R-:W-:Y:S02]  /*28760*/  IMAD.SHL.U32 R3, R244, 0x40, RZ ;  /* 0x00000040f4037824 */ /* 0x000fe400078e00ff */
[----:B------:R-:W-:Y:S01]  /*28770*/  IMAD.SHL.U32 R5, R5, 0x8, RZ ;  /* 0x0000000805057824 */ /* 0x000fe200078e00ff */
[----:B------:R-:W-:Y:S01]  /*28780*/  SHF.R.S32.HI R81, RZ, 0x1f, R80 ;  /* 0x0000001fff517819 */ /* 0x000fe20000011450 */
[----:B------:R-:W-:Y:S01]  /*28790*/  IMAD R7, R87, R3, RZ ;  /* 0x0000000357077224 */ /* 0x000fe200078e02ff */
[----:B------:R-:W-:-:S03]  /*287a0*/  SHF.R.S32.HI R4, RZ, 0x1f, R3 ;  /* 0x0000001fff047819 */ /* 0x000fc60000011403 */
[----:B------:R-:W-:-:S04]  /*287b0*/  IMAD.WIDE.U32 R10, R86, R3, R80 ;  /* 0x00000003560a7225 */ /* 0x000fc800078e0050 */
[----:B------:R-:W-:Y:S01]  /*287c0*/  IMAD R7, R86, R4, R7 ;  /* 0x0000000456077224 */ /* 0x000fe200078e0207 */
[----:B------:R-:W-:Y:S01]  /*287d0*/  IADD3 R6, P0, R6, R10, RZ ;  /* 0x0000000a06067210 */ /* 0x000fe20007f1e0ff */
[----:B------:R-:W-:Y:S02]  /*287e0*/  IMAD.IADD R3, R245, 0x1, -R3 ;  /* 0x00000001f5037824 */ /* 0x000fe400078e0a03 */
[----:B-1----:R-:W-:Y:S01]  /*287f0*/  IMAD R9, R85, R241, RZ ;  /* 0x000000f155097224 */ /* 0x002fe200078e02ff */
[----:B------:R-:W-:Y:S02]  /*28800*/  IADD3.X R7, R0, R11, R7, P0, !PT ;  /* 0x0000000b00077210 */ /* 0x000fe400007fe407 */
[----:B------:R-:W-:Y:S01]  /*28810*/  ISETP.GE.AND P0, PT, R15, R3, PT ;  /* 0x000000030f00720c */ /* 0x000fe20003f06270 */
[C---:B------:R-:W-:Y:S01]  /*28820*/  IMAD R2, R84.reuse, R2, R9 ;  /* 0x0000000254027224 */ /* 0x040fe200078e0209 */
[C---:B------:R-:W-:Y:S01]  /*28830*/  IADD3 R11, R5.reuse, 0x40, RZ ;  /* 0x00000040050b7810 */ /* 0x040fe20007ffe0ff */
[----:B------:R-:W-:Y:S01]  /*28840*/  IMAD.WIDE.U32 R84, R84, R241, R6 ;  /* 0x000000f154547225 */ /* 0x000fe200078e0006 */
[----:B------:R-:W-:-:S02]  /*28850*/  IADD3 R7, R5, 0xc0, RZ ;  /* 0x000000c005077810 */ /* 0x000fc40007ffe0ff */
[----:B------:R-:W-:Y:S01]  /*28860*/  SHF.R.S32.HI R9, RZ, 0x1f, R15 ;  /* 0x0000001fff097819 */ /* 0x000fe2000001140f */
[----:B------:R-:W-:Y:S01]  /*28870*/  IMAD.IADD R83, R85, 0x1, R2 ;  /* 0x0000000155537824 */ /* 0x000fe200078e0202 */
[----:B------:R-:W-:-:S05]  /*28880*/  IADD3 R5, R5, 0x80, RZ ;  /* 0x0000008005057810 */ /* 0x000fca0007ffe0ff */
[----:B------:R-:W-:Y:S05]  /*28890*/  @P0 BRA `(.L_x_1464) ;  /* 0x0000010000000947 */ /* 0x000fea0003800000 */
[----:B------:R-:W-:Y:S01]  /*288a0*/  IMAD R0, R87, R15, RZ ;  /* 0x0000000f57007224 */ /* 0x000fe200078e02ff */
[-C--:B-----5:R-:W-:Y:S01]  /*288b0*/  ISETP.GE.AND P4, PT, R80, R8.reuse, PT ;  /* 0x000000085000720c */ /* 0x0a0fe20003f86270 */
        /* <DEDUP_REMOVED lines=14> */
.L_x_1464:
[----:B------:R-:W-:Y:S05]  /*289a0*/  BSYNC B0 ;  /* 0x0000000000007941 */ /* 0x000fea0003800000 */
.L_x_1463:
        /* <DEDUP_REMOVED lines=23> */
.L_x_1466:
[----:B------:R-:W-:Y:S05]  /*28b20*/  BSYNC B0 ;  /* 0x0000000000007941 */ /* 0x000fea0003800000 */
.L_x_1465:
        /* <DEDUP_REMOVED lines=23> */
.L_x_1468:
[----:B------:R-:W-:Y:S05]  /*28ca0*/  BSYNC B0 ;  /* 0x0000000000007941 */ /* 0x000fea0003800000 */
.L_x_1467:
[----:B------:R-:W-:Y:S01]  /*28cb0*/  IADD3 R0, R15, 0x30, RZ ;  /* 0x000000300f007810 */ /* 0x000fe20007ffe0ff */
[----:B------:R-:W-:-:S03]  /*28cc0*/  IMAD.MOV.U32 R243, RZ, RZ, 0x0 ;  /* 0x00000000fff37424 */ /* 0x000fc600078e00ff */
[----:B------:R-:W-:-:S13]  /*28cd0*/  ISETP.GE.AND P0, PT, R0, R3, PT ;  /* 0x000000030000720c */ /* 0x000fda0003f06270 */
[----:B------:R-:W-:Y:S05]  /*28ce0*/  @P0 RET.REL.NODEC R242 `(_ZN5flash24flash_fwd_splitkv_kernelI23Flash_fwd_kernel_traitsILi256ELi64ELi64ELi4ELb0ELb0EN7cutlass6half_tE19Flash_kernel_traitsILi256ELi64ELi64ELi4ES3_EELb1ELb0ELb0ELb0ELb0ELb1ELb0ELb1EEEvNS_16Flash_fwd_paramsE) ;  /* 0xfffd7310f2000950 */ /* 0x000fea0003c3ffff */
[----:B------:R-:W-:Y:S01]  /*28cf0*/  IADD3 R15, P0, R15, 0x30, RZ ;  /* 0x000000300f0f7810 */ /* 0x000fe20007f1e0ff */
[----:B------:R-:W-:Y:S01]  /*28d00*/  IMAD.MOV.U32 R2, RZ, RZ, R84 ;  /* 0x000000ffff027224 */ /* 0x000fe200078e0054 */
[----:B------:R-:W-:Y:S01]  /*28d10*/  MOV R3, R83 ;  /* 0x0000005300037202 */ /* 0x000fe20000000f00 */
[----:B------:R-:W-:Y:S01]  /*28d20*/  ULDC.64 UR4, c[0x0][0x118] ;  /* 0x0000460000047ab9 */ /* 0x000fe20000000a00 */
[-C--:B-----5:R-:W-:Y:S01]  /*28d30*/  ISETP.GE.AND P2, PT, R80, R8.reuse, PT ;  /* 0x000000085000720c */ /* 0x0a0fe20003f46270 */
        /* <DEDUP_REMOVED lines=14> */
[----:B------:R-:W-:Y:S05]  /*28e20*/  @P0 RET.REL.NODEC R242 `(_ZN5flash24flash_fwd_splitkv_kernelI23Flash_fwd_kernel_traitsILi256ELi64ELi64ELi4ELb0ELb0EN7cutlass6half_tE19Flash_kernel_traitsILi256ELi64ELi64ELi4ES3_EELb1ELb0ELb0ELb0ELb0ELb1ELb0ELb1EEEvNS_16Flash_fwd_paramsE) ;  /* 0xfffd71d0f2000950 */ /* 0x000fea0003c3ffff */
[----:B------:R-:W-:Y:S01]  /*28e30*/  MOV R243, 0x0 ;  /* 0x0000000000f37802 */ /* 0x000fe20000000f00 */
[----:B------:R-:W-:-:S02]  /*28e40*/  ULDC.64 UR4, c[0x0][0x118] ;  /* 0x0000460000047ab9 */ /* 0x000fc40000000a00 */
[----:B------:R3:W-:Y:S01]  /*28e50*/  ST.E.128 [R4.64+0x180], R76 ;  /* 0x0001804c04007985 */ /* 0x0007e2000c101d04 */
[----:B------:R-:W-:Y:S05]  /*28e60*/  RET.REL.NODEC R242 `(_ZN5flash24flash_fwd_splitkv_kernelI23Flash_fwd_kernel_traitsILi256ELi64ELi64ELi4ELb0ELb0EN7cutlass6half_tE19Flash_kernel_traitsILi256ELi64ELi64ELi4ES3_EELb1ELb0ELb0ELb0ELb0ELb1ELb0ELb1EEEvNS_16Flash_fwd_paramsE) ;  /* 0xfffd7190f2007950 */ /* 0x000fea0003c3ffff */
.L_x_1456:
[----:B------:R2:W5:Y:S01]  /*28e70*/  LDL R7, [R1] ;  /* 0x0000000001077983 */ /* 0x0005620000100800 */
[----:B------:R-:W-:Y:S02]  /*28e80*/  MOV R6, 0x2 ;  /* 0x0000000200067802 */ /* 0x000fe40000000f00 */
[----:B------:R-:W-:Y:S02]  /*28e90*/  MOV R4, 0x28eb0 ;  /* 0x00028eb000047802 */ /* 0x000fe40000000f00 */
[----:B-12--5:R-:W-:Y:S05]  /*28ea0*/  CALL.REL.NOINC `($__internal_15_$__cuda_sm70_shflsync_bfly_p) ;  /* 0x000000f000007944 */ /* 0x026fea0003c00000 */
[----:B-12---:R-:W-:Y:S05]  /*28eb0*/  BRA `(.L_x_1469) ;  /* 0xffffdf1000007947 */ /* 0x006fea000383ffff */
.L_x_1457:
[----:B------:R-:W-:Y:S02]  /*28ec0*/  MOV R6, 0x1 ;  /* 0x0000000100067802 */ /* 0x000fe40000000f00 */
[----:B------:R-:W-:Y:S02]  /*28ed0*/  MOV R4, 0x28ef0 ;  /* 0x00028ef000047802 */ /* 0x000fe40000000f00 */
[----:B-1---5:R-:W-:Y:S05]  /*28ee0*/  CALL.REL.NOINC `($__internal_15_$__cuda_sm70_shflsync_bfly_p) ;  /* 0x000000b000007944 */ /* 0x022fea0003c00000 */
[----:B--2---:R-:W-:Y:S01]  /*28ef0*/  FADD.FTZ R11, R7, R6 ;  /* 0x00000006070b7221 */ /* 0x004fe20000010000 */
[----:B-1----:R-:W-:Y:S02]  /*28f00*/  MOV R7, R252 ;  /* 0x000000fc00077202 */ /* 0x002fe40000000f00 */
[----:B------:R-:W-:Y:S02]  /*28f10*/  MOV R6, 0x2 ;  /* 0x0000000200067802 */ /* 0x000fe40000000f00 */
[----:B------:R-:W-:-:S02]  /*28f20*/  MOV R4, 0x28f40 ;  /* 0x00028f4000047802 */ /* 0x000fc40000000f00 */
[----:B------:R-:W-:Y:S05]  /*28f30*/  CALL.REL.NOINC `($__internal_15_$__cuda_sm70_shflsync_bfly_p) ;  /* 0x0000006000007944 */ /* 0x000fea0003c00000 */
[----:B--2---:R-:W-:Y:S01]  /*28f40*/  FADD.FTZ R10, R252, R6 ;  /* 0x00000006fc0a7221 */ /* 0x004fe20000010000 */
[----:B------:R-:W-:-:S02]  /*28f50*/  MOV R6, 0x1 ;  /* 0x0000000100067802 */ /* 0x000fc40000000f00 */
[----:B------:R-:W-:Y:S02]  /*28f60*/  MOV R4, 0x28f90 ;  /* 0x00028f9000047802 */ /* 0x000fe40000000f00 */
[----:B-1----:R-:W-:Y:S02]  /*28f70*/  MOV R7, R10 ;  /* 0x0000000a00077202 */ /* 0x002fe40000000f00 */
[----:B------:R-:W-:Y:S05]  /*28f80*/  CALL.REL.NOINC `($__internal_15_$__cuda_sm70_shflsync_bfly_p) ;  /* 0x0000001000007944 */ /* 0x000fea0003c00000 */
[----:B-12---:R-:W-:Y:S05]  /*28f90*/  BRA `(.L_x_1470) ;  /* 0xffffdeb000007947 */ /* 0x006fea000383ffff */
        .weak           $__internal_15_$__cuda_sm70_shflsync_bfly_p
        .type           $__internal_15_$__cuda_sm70_shflsync_bfly_p,@function
        .size           $__internal_15_$__cuda_sm70_shflsync_bfly_p,(.L_x_4800 - $__internal_15_$__cuda_sm70_shflsync_bfly_p)
$__internal_15_$__cuda_sm70_shflsync_bfly_p:
[----:B------:R-:W-:Y:S01]  /*28fa0*/  MOV R12, R4 ;  /* 0x00000004000c7202 */ /* 0x000fe20000000f00 */
[----:B------:R-:W-:Y:S04]  /*28fb0*/  WARPSYNC R0 ;  /* 0x0000000000007348 */ /* 0x000fe80003800000 */
[----:B------:R-:W-:Y:S01]  /*28fc0*/  MOV R13, 0x0 ;  /* 0x00000000000d7802 */ /* 0x000fe20000000f00 */
[----:B------:R1:W2:Y:S03]  /*28fd0*/  SHFL.BFLY PT, R6, R7, R6, R5 ;  /* 0x0c00000607067389 */ /* 0x0002a600000e0005 */
[----:B------:R-:W-:Y:S05]  /*28fe0*/  RET.REL.NODEC R12 `(_ZN5flash24flash_fwd_splitkv_kernelI23Flash_fwd_kernel_traitsILi256ELi64ELi64ELi4ELb0ELb0EN7cutlass6half_tE19Flash_kernel_traitsILi256ELi64ELi64ELi4ES3_EELb1ELb0ELb0ELb0ELb0ELb1ELb0ELb1EEEvNS_16Flash_fwd_paramsE) ;  /* 0xfffd70100c007950 */ /* 0x000fea0003c3ffff */
.L_x_1471:
        /* <DEDUP_REMOVED lines=9> */
.L_x_4800:


//--------------------- .text._ZN5flash24flash_fwd_splitkv_kernelI23Flash_fwd_kernel_traitsILi256ELi64ELi64ELi4ELb0ELb0EN7cutlass6half_tE19Flash_kernel_traitsILi256ELi64ELi64ELi4ES3_EELb1ELb0ELb0ELb0ELb0ELb0ELb1ELb0EEEvNS_16Flash_fwd_paramsE --------------------------
	.section	.text._ZN5flash24flash_fwd_splitkv_kernelI23Flash_fwd_kernel_traitsILi256ELi64ELi64ELi4ELb0ELb0EN7cutlass6half_tE19Flash_kernel_traitsILi256ELi64ELi64ELi4ES3_EELb1ELb0ELb0ELb0ELb0ELb0ELb1ELb0EEEvNS_16Flash_fwd_paramsE,"ax",@progbits
	.sectioninfo	@"SHI_REGISTERS=254"
	.align	128
        .global         _ZN5flash24flash_fwd_splitkv_kernelI23Flash_fwd_kernel_traitsILi256ELi64ELi64ELi4ELb0ELb0EN7cutlass6half_tE19Flash_kernel_traitsILi256ELi64ELi64ELi4ES3_EELb1ELb0ELb0ELb0ELb0ELb0ELb1ELb0EEEvNS_16Flash_fwd_paramsE
        .type           _ZN5flash24flash_fwd_splitkv_kernelI23Flash_fwd_kernel_traitsILi256ELi64ELi64ELi4ELb0ELb0EN7cutlass6half_tE19Flash_kernel_traitsILi256ELi64ELi64ELi4ES3_EELb1ELb0ELb0ELb0ELb0ELb0ELb1ELb0EEEvNS_16Flash_fwd_paramsE,@function
        .size           _ZN5flash24flash_fwd_splitkv_kernelI23Flash_fwd_kernel_traitsILi256ELi64ELi64ELi4ELb0ELb0EN7cutlass6half_tE19Flash_kernel_traitsILi256ELi64ELi64ELi4ES3_EELb1ELb0ELb0ELb0ELb0ELb0ELb1ELb0EEEvNS_16Flash_fwd_paramsE,(.L_x_4833 - _ZN5flash24flash_fwd_splitkv_kernelI23Flash_fwd_kernel_traitsILi256ELi64ELi64ELi4ELb0ELb0EN7cutlass6half_tE19Flash_kernel_traitsILi256ELi64ELi64ELi4ES3_EELb1ELb0ELb0ELb0ELb0ELb0ELb1ELb0EEEvNS_16Flash_fwd_paramsE)
        .other          _ZN5flash24flash_fwd_splitkv_kernelI23Flash_fwd_kernel_traitsILi256ELi64ELi64ELi4ELb0ELb0EN7cutlass6half_tE19Flash_kernel_traitsILi256ELi64ELi64ELi4ES3_EELb1ELb0ELb0ELb0ELb0ELb0ELb1ELb0EEEvNS_16Flash_fwd_paramsE,@"STO_CUDA_ENTRY STV_DEFAULT"
_ZN5flash24flash_fwd_splitkv_kernelI23Flash_fwd_kernel_traitsILi256ELi64ELi64ELi4ELb0ELb0EN7cutlass6half_tE19Flash_kernel_traitsILi256ELi64ELi64ELi4ES3_EELb1ELb0ELb0ELb0ELb0ELb0ELb1ELb0EEEvNS_16Flash_fwd_paramsE:
.text._ZN5flash24flash_fwd_splitkv_kernelI23Flash_fwd_kernel_traitsILi256ELi64ELi64ELi4ELb0ELb0EN7cutlass6half_tE19Flash_kernel_traitsILi256ELi64ELi64ELi4ES3_EELb1ELb0ELb0ELb0ELb0ELb0ELb1ELb0EEEvNS_16Flash_fwd_paramsE:
[----:B------:R-:W-:Y:S02]  /*0000*/  MOV R1, c[0x0][0x28] ;  /* 0x00000a0000017a02 */ /* 0x000fe40000000f00 */
[----:B------:R-:W1:Y:S01]  /*0010*/  I2F.U32.RP R2, c[0x0][0x1c0] ;  /* 0x0000700000027b06 */ /* 0x000e620000209000 */
[----:B------:R-:W2:Y:S01]  /*0020*/  S2UR UR4, SR_CTAID.Z ;  /* 0x00000000000479c3 */ /* 0x000ea20000002700 */
[----:B------:R-:W-:Y:S02]  /*0030*/  ULDC UR6, c[0x0][0x1c0] ;  /* 0x0000700000067ab9 */ /* 0x000fe40000000800 */
[----:B------:R-:W-:Y:S02]  /*0040*/  UMOV UR8, URZ ;  /* 0x0000003f00087c82 */ /* 0x000fe40008000000 */
[----:B------:R-:W-:Y:S02]  /*0050*/  UISETP.NE.U32.AND UP1, UPT, URZ, UR6, UPT ;  /* 0x000000063f00728c */ /* 0x000fe4000bf25070 */
[----:B------:R-:W-:Y:S02]  /*0060*/  UMOV UR26, 0x4 ;  /* 0x00000004001a7882 */ /* 0x000fe40000000000 */
[----:B------:R-:W-:-:S02]  /*0070*/  ULDC.64 UR12, c[0x0][0x240] ;  /* 0x00009000000c7ab9 */ /* 0x000fc40000000a00 */
[----:B------:R-:W-:Y:S02]  /*0080*/  ULDC.64 UR32, c[0x0][0x118] ;  /* 0x0000460000207ab9 */ /* 0x000fe40000000a00 */
[----:B------:R-:W-:Y:S01]  /*0090*/  ULDC.64 UR10, c[0x0][0x248] ;  /* 0x00009200000a7ab9 */ /* 0x000fe20000000a00 */
[----:B-1----:R-:W1:Y:S02]  /*00a0*/  MUFU.RCP R0, R2 ;  /* 0x0000000200007308 */ /* 0x002e640000001000 */
[----:B-1----:R-:W-:-:S06]  /*00b0*/  IADD3 R0, R0, 0xffffffe, RZ ;  /* 0x0ffffffe00007810 */ /* 0x002fcc0007ffe0ff */
[----:B------:R-:W1:Y:S02]  /*00c0*/  F2I.FTZ.U32.TRUNC.NTZ R0, R0 ;  /* 0x0000000000007305 */ /* 0x000e64000021f000 */
[----:B-1----:R-:W1:Y:S02]  /*00d0*/  R2UR UR9, R0 ;  /* 0x00000000000973c2 */ /* 0x002e6400000e0000 */
[----:B-1----:R-:W-:-:S04]  /*00e0*/  UIADD3 UR5, URZ, -UR9, URZ ;  /* 0x800000093f057290 */ /* 0x002fc8000fffe03f */
[----:B------:R-:W-:-:S04]  /*00f0*/  UIMAD UR5, UR5, UR6, URZ ;  /* 0x00000006050572a4 */ /* 0x000fc8000f8e023f */
[----:B------:R-:W-:-:S04]  /*0100*/  UIMAD.WIDE.U32 UR8, UR9, UR5, UR8 ;  /* 0x00000005090872a5 */ /* 0x000fc8000f8e0008 */
[----:B--2---:R-:W-:-:S03]  /*0110*/  UIMAD.WIDE.U32 UR28, UR9, UR4, URZ ;  /* 0x00000004091c72a5 */ /* 0x004fc6000f8e003f */
[----:B------:R-:W-:Y:S02]  /*0120*/  ULDC.64 UR8, c[0x0][0x240] ;  /* 0x0000900000087ab9 */ /* 0x000fe40000000a00 */
[----:B------:R-:W-:Y:S02]  /*0130*/  UIADD3 UR5, -UR29, URZ, URZ ;  /* 0x0000003f1d057290 */ /* 0x000fe4000fffe13f */
[----:B------:R-:W-:Y:S02]  /*0140*/  UISETP.NE.U32.AND UP0, UPT, URZ, UR8, UPT ;  /* 0x000000083f00728c */ /* 0x000fe4000bf05070 */
[----:B------:R-:W-:Y:S02]  /*0150*/  UIMAD UR5, UR5, UR6, UR4 ;  /* 0x00000006050572a4 */ /* 0x000fe4000f8e0204 */
[----:B------:R-:W-:Y:S02]  /*0160*/  UISETP.NE.AND.EX UP0, UPT, URZ, UR9, UPT, UP0 ;  /* 0x000000093f00728c */ /* 0x000fe4000bf05300 */
[----:B------:R-:W-:-:S02]  /*0170*/  UISETP.GE.U32.AND UP3, UPT, UR5, UR6, UPT ;  /* 0x000000060500728c */ /* 0x000fc4000bf66070 */
[----:B------:R-:W-:Y:S02]  /*0180*/  ULDC.64 UR8, c[0x0][0x250] ;  /* 0x0000940000087ab9 */ /* 0x000fe40000000a00 */
[----:B------:R-:W-:-:S07]  /*0190*/  PLOP3.LUT P2, PT, PT, PT, UP0, 0x80, 0x0 ;  /* 0x000000000000781c */ /* 0x000fce0003f4f008 */
[----:B------:R-:W-:Y:S02]  /*01a0*/  @UP3 UIADD3 UR5, UR5, -UR6, URZ ;  /* 0x8000000605053290 */ /* 0x000fe4000fffe03f */
[----:B------:R-:W-:Y:S02]  /*01b0*/  @UP3 UIADD3 UR29, UR29, 0x1, URZ ;  /* 0x000000011d1d3890 */ /* 0x000fe4000fffe03f */
[----:B------:R-:W-:-:S03]  /*01c0*/  UISETP.GE.U32.AND UP2, UPT, UR5, UR6, UPT ;  /* 0x000000060500728c */ /* 0x000fc6000bf46070 */
[----:B------:R-:W-:Y:S02]  /*01d0*/  ULDC.U8 UR5, c[0x0][0x312] ;  /* 0x0000c48000057ab9 */ /* 0x000fe40000000000 */
[----:B------:R-:W-:-:S06]  /*01e0*/  UISETP.NE.AND UP3, UPT, UR5, URZ, UPT ;  /* 0x0000003f0500728c */ /* 0x000fcc000bf65270 */
[----:B------:R-:W-:Y:S02]  /*01f0*/  @UP2 UIADD3 UR29, UR29, 0x1, URZ ;  /* 0x000000011d1d2890 */ /* 0x000fe4000fffe03f */
[----:B------:R-:W-:Y:S02]  /*0200*/  @!UP1 ULOP3.LUT UR29, URZ, UR6, URZ, 0x33, !UPT ;  /* 0x000000063f1d9292 */ /* 0x000fe4000f8e333f */
[----:B------:R-:W-:Y:S02]  /*0210*/  UISETP.NE.U32.AND UP1, UPT, URZ, UR8, UPT ;  /* 0x000000083f00728c */ /* 0x000fe4000bf25070 */
[----:B------:R-:W-:Y:S02]  /*0220*/  UIMAD.WIDE UR12, UR29, UR26, UR12 ;  /* 0x0000001a1d0c72a5 */ /* 0x000fe4000f8e020c */
[----:B------:R-:W-:Y:S02]  /*0230*/  UISETP.NE.AND.EX UP1, UPT, URZ, UR9, UPT, UP1 ;  /* 0x000000093f00728c */ /* 0x000fe4000bf25310 */
[----:B------:R-:W-:-:S02]  /*0240*/  UISETP.EQ.U32.AND UP2, UPT, URZ, UR10, UPT ;  /* 0x0000000a3f00728c */ /* 0x000fc4000bf42070 */
[----:B------:R-:W-:Y:S02]  /*0250*/  IMAD.U32 R10, RZ, RZ, UR12 ;  /* 0x0000000cff0a7e24 */ /* 0x000fe4000f8e00ff */
[----:B------:R-:W-:Y:S01]  /*0260*/  IMAD.U32 R11, RZ, RZ, UR13 ;  /* 0x0000000dff0b7e24 */ /* 0x000fe2000f8e00ff */
[----:B------:R-:W-:Y:S01]  /*0270*/  ULDC.64 UR8, c[0x0][0x250] ;  /* 0x0000940000087ab9 */ /* 0x000fe20000000a00 */
[----:B------:R-:W-:Y:S01]  /*0280*/  PLOP3.LUT P0, PT, PT, PT, UP1, 0x80, 0x0 ;  /* 0x000000000000781c */ /* 0x000fe20003f0f018 */
[----:B------:R-:W-:Y:S02]  /*0290*/  UISETP.EQ.OR.EX UP2, UPT, URZ, UR11, !UP3, UP2 ;  /* 0x0000000b3f00728c */ /* 0x000fe4000df42720 */
[----:B------:R-:W2:Y:S01]  /*02a0*/  @P2 LDG.E R4, [R10.64] ;  /* 0x000000200a042981 */ /* 0x000ea2000c1e1900 */
[----:B------:R-:W-:Y:S02]  /*02b0*/  @UP1 UIMAD.WIDE UR8, UR29, UR26, UR8 ;  /* 0x0000001a1d0812a5 */ /* 0x000fe4000f8e0208 */
[----:B------:R-:W-:Y:S01]  /*02c0*/  ULDC.64 UR10, c[0x0][0x248] ;  /* 0x00009200000a7ab9 */ /* 0x000fe20000000a00 */
[----:B------:R-:W3:Y:S03]  /*02d0*/  @P2 LDG.E R0, [R10.64+0x4] ;  /* 0x000004200a002981 */ /* 0x000ee6000c1e1900 */
[----:B------:R-:W-:-:S02]  /*02e0*/  IMAD.U32 R8, RZ, RZ, UR8 ;  /* 0x00000008ff087e24 */ /* 0x000fc4000f8e00ff */
        /* <DEDUP_REMOVED lines=9> */
[----:B------:R-:W-:Y:S02]  /*0380*/  UMOV UR17, 0xffffffff ;  /* 0xffffffff00117882 */ /* 0x000fe40000000000 */
[----:B------:R-:W-:Y:S01]  /*0390*/  UIADD3 UR5, -UR29, URZ, URZ ;  /* 0x0000003f1d057290 */ /* 0x000fe2000fffe13f */
[----:B------:R-:W1:Y:S03]  /*03a0*/  S2UR UR11, SR_CTAID.X ;  /* 0x00000000000b79c3 */ /* 0x000e660000002500 */
[----:B------:R-:W-:-:S05]  /*03b0*/  UIMAD UR6, UR5, UR6, UR4 ;  /* 0x00000006050672a4 */ /* 0x000fca000f8e0204 */
[----:B------:R-:W1:Y:S08]  /*03c0*/  S2UR UR7, SR_CTAID.Y ;  /* 0x00000000000779c3 */ /* 0x000e700000002600 */
        /* <DEDUP_REMOVED lines=16> */
.L_x_1472:
[----:B------:R-:W-:Y:S02]  /*04d0*/  ULDC UR8, c[0x0][0x218] ;  /* 0x0000860000087ab9 */ /* 0x000fe40000000800 */
.L_x_1473:
        /* <DEDUP_REMOVED lines=21> */
[----:B------:R-:W-:Y:S01]  /*0630*/  IABS R0, c[0x0][0x10] ;  /* 0x0000040000007a13 */ /* 0x000fe20000000000 */
[----:B------:R-:W-:Y:S02]  /*0640*/  ULDC UR4, c[0x0][0x218] ;  /* 0x0000860000047ab9 */ /* 0x000fe40000000800 */
[----:B------:R-:W-:Y:S01]  /*0650*/  UIADD3 UR4, UR4, 0x3f, URZ ;  /* 0x0000003f04047890 */ /* 0x000fe2000fffe03f */
[----:B------:R1:W2:Y:S01]  /*0660*/  R2UR UR9, R0 ;  /* 0x00000000000973c2 */ /* 0x0002a200000e0000 */
[----:B------:R-:W-:Y:S02]  /*0670*/  ULDC UR5, c[0x0][0x10] ;  /* 0x0000040000057ab9 */ /* 0x000fe40000000800 */
[----:B------:R-:W-:Y:S02]  /*0680*/  USHF.R.S32.HI UR13, URZ, 0x1f, UR4 ;  /* 0x0000001f3f0d7899 */ /* 0x000fe40008011404 */
[----:B------:R-:W-:Y:S02]  /*0690*/  UMOV UR18, URZ ;  /* 0x0000003f00127c82 */ /* 0x000fe40008000000 */
[----:B------:R-:W-:-:S04]  /*06a0*/  ULEA.HI UR13, UR13, UR4, URZ, 0x6 ;  /* 0x000000040d0d7291 */ /* 0x000fc8000f8f303f */
[----:B------:R-:W-:-:S04]  /*06b0*/  ULEA.HI.SX32 UR13, UR13, UR5, 0x1a ;  /* 0x000000050d0d7291 */ /* 0x000fc8000f8fd23f */
[----:B------:R-:W-:-:S06]  /*06c0*/  UIADD3 UR13, UR13, -0x1, URZ ;  /* 0xffffffff0d0d7890 */ /* 0x000fcc000fffe03f */
[----:B-1----:R-:W-:Y:S01]  /*06d0*/  IMAD.U32 R0, RZ, RZ, UR13 ;  /* 0x0000000dff007e24 */ /* 0x002fe2000f8e00ff */
[----:B--2---:R-:W1:Y:S01]  /*06e0*/  I2F.RP R3, UR9 ;  /* 0x0000000900037d06 */ /* 0x004e620008209400 */
[----:B------:R-:W-:-:S03]  /*06f0*/  ULOP3.LUT UR13, UR13, UR5, URZ, 0x3c, !UPT ;  /* 0x000000050d0d7292 */ /* 0x000fc6000f8e3c3f */
[----:B------:R-:W-:-:S04]  /*0700*/  IABS R0, R0 ;  /* 0x0000000000007213 */ /* 0x000fc80000000000 */
[----:B------:R-:W2:Y:S01]  /*0710*/  R2UR UR8, R0 ;  /* 0x00000000000873c2 */ /* 0x000ea200000e0000 */
[----:B-1----:R-:W1:Y:S02]  /*0720*/  MUFU.RCP R2, R3 ;  /* 0x0000000300027308 */ /* 0x002e640000001000 */
[----:B-1----:R-:W-:Y:S01]  /*0730*/  IADD3 R2, R2, 0xffffffe, RZ ;  /* 0x0ffffffe02027810 */ /* 0x002fe20007ffe0ff */
[----:B------:R-:W1:Y:S05]  /*0740*/  S2R R3, SR_TID.X ;  /* 0x0000000000037919 */ /* 0x000e6a0000002100 */
[----:B------:R-:W3:Y:S02]  /*0750*/  F2I.FTZ.U32.TRUNC.NTZ R2, R2 ;  /* 0x0000000200027305 */ /* 0x000ee4000021f000 */
[----:B---3--:R-:W3:Y:S02]  /*0760*/  R2UR UR19, R2 ;  /* 0x00000000021373c2 */ /* 0x008ee400000e0000 */
[----:B---3--:R-:W-:-:S04]  /*0770*/  UIADD3 UR4, URZ, -UR19, URZ ;  /* 0x800000133f047290 */ /* 0x008fc8000fffe03f */
[----:B------:R-:W-:-:S04]  /*0780*/  UIMAD UR4, UR4, UR9, URZ ;  /* 0x00000009040472a4 */ /* 0x000fc8000f8e023f */
[----:B------:R-:W-:-:S07]  /*0790*/  UIMAD.WIDE.U32 UR18, UR19, UR4, UR18 ;  /* 0x00000004131272a5 */ /* 0x000fce000f8e0012 */
[----:B------:R-:W-:Y:S02]  /*07a0*/  UMOV UR15, UR19 ;  /* 0x00000013000f7c82 */ /* 0x000fe40008000000 */
[----:B--2---:R-:W-:-:S07]  /*07b0*/  UIMAD.WIDE.U32 UR18, UR15, UR8, URZ ;  /* 0x000000080f1272a5 */ /* 0x004fce000f8e003f */
[----:B------:R-:W-:Y:S02]  /*07c0*/  UMOV UR15, UR19 ;  /* 0x00000013000f7c82 */ /* 0x000fe40008000000 */
[----:B------:R-:W-:-:S04]  /*07d0*/  UIADD3 UR4, -UR15, URZ, URZ ;  /* 0x0000003f0f047290 */ /* 0x000fc8000fffe13f */
[----:B------:R-:W-:Y:S02]  /*07e0*/  UIMAD UR4, UR9, UR4, UR8 ;  /* 0x00000004090472a4 */ /* 0x000fe4000f8e0208 */
[----:B------:R-:W-:Y:S02]  /*07f0*/  UIADD3 UR8, UR10, 0x3f, URZ ;  /* 0x0000003f0a087890 */ /* 0x000fe4000fffe03f */
[----:B------:R-:W-:-:S11]  /*0800*/  UISETP.GT.U32.AND UP0, UPT, UR9, UR4, UPT ;  /* 0x000000040900728c */ /* 0x000fd6000bf04070 */
[----:B------:R-:W-:Y:S02]  /*0810*/  @!UP0 UIADD3 UR4, UR4, -UR9, URZ ;  /* 0x8000000904048290 */ /* 0x000fe4000fffe03f */
[----:B------:R-:W-:Y:S02]  /*0820*/  @!UP0 UIADD3 UR15, UR15, 0x1, URZ ;  /* 0x000000010f0f8890 */ /* 0x000fe4000fffe03f */
[----:B------:R-:W-:Y:S02]  /*0830*/  UISETP.GE.U32.AND UP1, UPT, UR4, UR9, UPT ;  /* 0x000000090400728c */ /* 0x000fe4000bf26070 */
[----:B------:R-:W-:Y:S02]  /*0840*/  UISETP.GE.AND UP0, UPT, UR13, URZ, UPT ;  /* 0x0000003f0d00728c */ /* 0x000fe4000bf06270 */
[----:B------:R-:W-:Y:S02]  /*0850*/  UIADD3 UR4, -UR12, 0x7f, UR11 ;  /* 0x0000007f0c047890 */ /* 0x000fe4000fffe10b */
[----:B------:R-:W-:-:S02]  /*0860*/  USHF.R.S32.HI UR13, URZ, 0x1f, UR8 ;  /* 0x0000001f3f0d7899 */ /* 0x000fc40008011408 */
[----:B------:R-:W-:Y:S02]  /*0870*/  ULDC UR9, c[0x0][0x2e8] ;  /* 0x0000ba0000097ab9 */ /* 0x000fe40000000800 */
[----:B------:R-:W-:Y:S02]  /*0880*/  UIADD3 UR4, UR4, UR9, UR10 ;  /* 0x0000000904047290 */ /* 0x000fe4000fffe00a */
[----:B------:R-:W-:Y:S02]  /*0890*/  @UP1 UIADD3 UR15, UR15, 0x1, URZ ;  /* 0x000000010f0f1890 */ /* 0x000fe4000fffe03f */
[----:B------:R-:W-:Y:S02]  /*08a0*/  UISETP.NE.AND UP1, UPT, URZ, UR5, UPT ;  /* 0x000000053f00728c */ /* 0x000fe4000bf25270 */
[----:B------:R-:W-:Y:S02]  /*08b0*/  @!UP0 UIADD3 UR15, -UR15, URZ, URZ ;  /* 0x0000003f0f0f8290 */ /* 0x000fe4000fffe13f */
[----:B------:R-:W-:-:S04]  /*08c0*/  ULEA.HI UR8, UR13, UR8, URZ, 0x6 ;  /* 0x000000080d087291 */ /* 0x000fc8000f8f303f */
[----:B------:R-:W-:-:S03]  /*08d0*/  USHF.R.S32.HI UR8, URZ, 0x6, UR8 ;  /* 0x000000063f087899 */ /* 0x000fc60008011408 */
[----:B------:R-:W-:Y:S02]  /*08e0*/  @!UP1 ULOP3.LUT UR15, URZ, UR5, URZ, 0x33, !UPT ;  /* 0x000000053f0f9292 */ /* 0x000fe4000f8e333f */
[----:B------:R-:W-:Y:S02]  /*08f0*/  USHF.R.S32.HI UR5, URZ, 0x1f, UR4 ;  /* 0x0000001f3f057899 */ /* 0x000fe40008011404 */
[----:B------:R-:W-:Y:S02]  /*0900*/  UIMAD UR21, UR15, UR7, URZ ;  /* 0x000000070f1572a4 */ /* 0x000fe4000f8e023f */
[----:B------:R-:W-:Y:S02]  /*0910*/  ULEA.HI UR4, UR5, UR4, URZ, 0x6 ;  /* 0x0000000405047291 */ /* 0x000fe4000f8f303f */
[----:B------:R-:W-:Y:S02]  /*0920*/  UIADD3 UR15, UR15, UR21, URZ ;  /* 0x000000150f0f7290 */ /* 0x000fe4000fffe03f */
[----:B------:R-:W-:-:S02]  /*0930*/  USHF.R.S32.HI UR4, URZ, 0x6, UR4 ;  /* 0x000000063f047899 */ /* 0x000fc40008011404 */
[----:B------:R-:W-:-:S04]  /*0940*/  UISETP.LT.AND UP0, UPT, UR8, UR15, UPT ;  /* 0x0000000f0800728c */ /* 0x000fc8000bf01270 */
[----:B------:R-:W-:-:S04]  /*0950*/  USEL UR8, UR8, UR15, UP0 ;  /* 0x0000000f08087287 */ /* 0x000fc80008000000 */
[----:B------:R-:W-:-:S04]  /*0960*/  UISETP.LT.AND UP0, UPT, UR8, UR4, UPT ;  /* 0x000000040800728c */ /* 0x000fc8000bf01270 */
[----:B------:R-:W-:-:S04]  /*0970*/  USEL UR8, UR8, UR4, UP0 ;  /* 0x0000000408087287 */ /* 0x000fc80008000000 */
[----:B------:R-:W-:-:S06]  /*0980*/  UISETP.GE.AND UP0, UPT, UR21, UR8, UPT ;  /* 0x000000081500728c */ /* 0x000fcc000bf06270 */
[----:B------:R-:W-:-:S13]  /*0990*/  PLOP3.LUT P0, PT, PT, PT, UP0, 0x80, 0x0 ;  /* 0x000000000000781c */ /* 0x000fda0003f0f008 */
[----:B------:R-:W-:Y:S05]  /*09a0*/  @!P0 BRA `(.L_x_1474) ;  /* 0x000009f000008947 */ /* 0x000fea0003800000 */
[----:B-1----:R-:W-:Y:S01]  /*09b0*/  SHF.R.S32.HI R0, RZ, 0x1f, R3 ;  /* 0x0000001fff007819 */ /* 0x002fe20000011403 */
[----:B------:R-:W-:Y:S01]  /*09c0*/  ULDC.64 UR4, c[0x0][0x210] ;  /* 0x0000840000047ab9 */ /* 0x000fe20000000a00 */
[----:B------:R-:W-:Y:S01]  /*09d0*/  BSSY B0, `(.L_x_1475) ;  /* 0x0000021000007945 */ /* 0x000fe20003800000 */
[----:B------:R-:W-:Y:S01]  /*09e0*/  UIMAD UR7, UR7, UR4, UR29 ;  /* 0x00000004070772a4 */ /* 0x000fe2000f8e021d */
[----:B------:R-:W-:Y:S02]  /*09f0*/  LEA.HI R11, R0, R3, RZ, 0x4 ;  /* 0x00000003000b7211 */ /* 0x000fe400078f20ff */
[----:B------:R-:W-:Y:S02]  /*0a00*/  ULDC UR4, c[0x0][0x1c0] ;  /* 0x0000700000047ab9 */ /* 0x000fe40000000800 */
[----:B------:R-:W-:Y:S01]  /*0a10*/  LOP3.LUT R12, R11, 0xfffffff0, RZ, 0xc0, !PT ;  /* 0xfffffff00b0c7812 */ /* 0x000fe200078ec0ff */
[----:B------:R-:W-:Y:S01]  /*0a20*/  UIMAD UR4, UR7, UR4, UR6 ;  /* 0x00000004070472a4 */ /* 0x000fe2000f8e0206 */
[----:B------:R-:W-:-:S03]  /*0a30*/  SHF.R.S32.HI R11, RZ, 0x4, R11 ;  /* 0x00000004ff0b7819 */ /* 0x000fc6000001140b */
[----:B------:R-:W-:Y:S01]  /*0a40*/  IMAD.IADD R12, R3, 0x1, -R12 ;  /* 0x00000001030c7824 */ /* 0x000fe200078e0a0c */
[----:B------:R-:W-:Y:S02]  /*0a50*/  UIMAD UR5, UR4, UR5, UR11 ;  /* 0x00000005040572a4 */ /* 0x000fe4000f8e020b */
[----:B------:R-:W-:Y:S01]  /*0a60*/  UIADD3 UR11, -UR11, UR12, URZ ;  /* 0x0000000c0b0b7290 */ /* 0x000fe2000fffe13f */
[----:B------:R-:W-:Y:S01]  /*0a70*/  IMAD.SHL.U32 R16, R12, 0x4, RZ ;  /* 0x000000040c107824 */ /* 0x000fe200078e00ff */
[----:B------:R-:W-:Y:S02]  /*0a80*/  ULDC UR4, c[0x0][0x22c] ;  /* 0x00008b0000047ab9 */ /* 0x000fe40000000800 */
[----:B------:R-:W-:Y:S02]  /*0a90*/  UIMAD UR4, UR5, UR4, URZ ;  /* 0x00000004050472a4 */ /* 0x000fe4000f8e023f */
[----:B------:R-:W-:Y:S02]  /*0aa0*/  SHF.R.S32.HI R17, RZ, 0x1f, R16 ;  /* 0x0000001fff117819 */ /* 0x000fe40000011410 */
[----:B------:R-:W-:-:S02]  /*0ab0*/  ISETP.GE.AND P1, PT, R11, UR11, PT ;  /* 0x0000000b0b007c0c */ /* 0x000fc4000bf26270 */
[----:B------:R-:W-:Y:S01]  /*0ac0*/  IMAD.U32 R0, RZ, RZ, UR4 ;  /* 0x00000004ff007e24 */ /* 0x000fe2000f8e00ff */
[C---:B------:R-:W-:Y:S01]  /*0ad0*/  IADD3 R10, R16.reuse, 0x40, RZ ;  /* 0x00000040100a7810 */ /* 0x040fe20007ffe0ff */
[----:B------:R-:W-:Y:S01]  /*0ae0*/  IMAD.WIDE R4, R11, 0x100, R16 ;  /* 0x000001000b047825 */ /* 0x000fe200078e0210 */
[C---:B------:R-:W-:Y:S02]  /*0af0*/  IADD3 R9, R16.reuse, 0x80, RZ ;  /* 0x0000008010097810 */ /* 0x040fe40007ffe0ff */
[----:B------:R-:W-:Y:S02]  /*0b00*/  IADD3 R8, R16, 0xc0, RZ ;  /* 0x000000c010087810 */ /* 0x000fe40007ffe0ff */
[----:B------:R-:W-:-:S04]  /*0b10*/  IADD3 R3, P0, R4, UR4, RZ ;  /* 0x0000000404037c10 */ /* 0x000fc8000ff1e0ff */
[----:B------:R-:W-:Y:S02]  /*0b20*/  LEA.HI.X.SX32 R0, R0, R5, 0x1, P0 ;  /* 0x0000000500007211 */ /* 0x000fe400000f0eff */
[----:B------:R-:W-:-:S04]  /*0b30*/  LEA R14, P0, R3, c[0x0][0x1d8], 0x2 ;  /* 0x00007600030e7a11 */ /* 0x000fc800078010ff */
[----:B------:R-:W-:Y:S01]  /*0b40*/  LEA.HI.X R15, R3, c[0x0][0x1dc], R0, 0x2, P0 ;  /* 0x00007700030f7a11 */ /* 0x000fe200000f1400 */
[----:B------:R-:W-:Y:S05]  /*0b50*/  @P1 BRA `(.L_x_1476) ;  /* 0x0000008000001947 */ /* 0x000fea0003800000 */
[----:B------:R-:W-:Y:S02]  /*0b60*/  ISETP.GE.AND P3, PT, R16, c[0x0][0x220], PT ;  /* 0x0000880010007a0c */ /* 0x000fe40003f66270 */
[----:B------:R-:W-:Y:S02]  /*0b70*/  ISETP.GE.AND P2, PT, R10, c[0x0][0x220], PT ;  /* 0x000088000a007a0c */ /* 0x000fe40003f46270 */
[----:B------:R-:W-:Y:S02]  /*0b80*/  ISETP.GE.AND P1, PT, R9, c[0x0][0x220], PT ;  /* 0x0000880009007a0c */ /* 0x000fe40003f26270 */
[----:B------:R-:W-:-:S07]  /*0b90*/  ISETP.GE.AND P0, PT, R8, c[0x0][0x220], PT ;  /* 0x0000880008007a0c */ /* 0x000fce0003f06270 */
[----:B------:R1:W-:Y:S04]  /*0ba0*/  @!P3 STG.E.128 [R14.64], RZ ;  /* 0x000000ff0e00b986 */ /* 0x0003e8000c101d20 */
[----:B------:R1:W-:Y:S04]  /*0bb0*/  @!P2 STG.E.128 [R14.64+0x100], RZ ;  /* 0x000100ff0e00a986 */ /* 0x0003e8000c101d20 */
[----:B------:R1:W-:Y:S04]  /*0bc0*/  @!P1 STG.E.128 [R14.64+0x200], RZ ;  /* 0x000200ff0e009986 */ /* 0x0003e8000c101d20 */
[----:B------:R1:W-:Y:S02]  /*0bd0*/  @!P0 STG.E.128 [R14.64+0x300], RZ ;  /* 0x000300ff0e008986 */ /* 0x0003e4000c101d20 */
.L_x_1476:
[----:B------:R-:W-:Y:S05]  /*0be0*/  BSYNC B0 ;  /* 0x0000000000007941 */ /* 0x000fea0003800000 */
.L_x_1475:
[----:B------:R-:W-:Y:S01]  /*0bf0*/  IADD3 R7, R11, 0x8, RZ ;  /* 0x000000080b077810 */ /* 0x000fe20007ffe0ff */
[----:B------:R-:W-:Y:S03]  /*0c00*/  BSSY B0, `(.L_x_1477) ;  /* 0x000000b000007945 */ /* 0x000fe60003800000 */
[----:B------:R-:W-:-:S13]  /*0c10*/  ISETP.GE.AND P0, PT, R7, UR11, PT ;  /* 0x0000000b07007c0c */ /* 0x000fda000bf06270 */
[----:B------:R-:W-:Y:S05]  /*0c20*/  @P0 BRA `(.L_x_1478) ;  /* 0x0000008000000947 */ /* 0x000fea0003800000 */
[----:B------:R-:W-:Y:S02]  /*0c30*/  ISETP.GE.AND P3, PT, R16, c[0x0][0x220], PT ;  /* 0x0000880010007a0c */ /* 0x000fe40003f66270 */
[----:B------:R-:W-:Y:S02]  /*0c40*/  ISETP.GE.AND P2, PT, R10, c[0x0][0x220], PT ;  /* 0x000088000a007a0c */ /* 0x000fe40003f46270 */
[----:B------:R-:W-:Y:S02]  /*0c50*/  ISETP.GE.AND P1, PT, R9, c[0x0][0x220], PT ;  /* 0x0000880009007a0c */ /* 0x000fe40003f26270 */
[----:B------:R-:W-:-:S07]  /*0c60*/  ISETP.GE.AND P0, PT, R8, c[0x0][0x220], PT ;  /* 0x0000880008007a0c */ /* 0x000fce0003f06270 */
[----:B------:R2:W-:Y:S04]  /*0c70*/  @!P3 STG.E.128 [R14.64+0x2000], RZ ;  /* 0x002000ff0e00b986 */ /* 0x0005e8000c101d20 */
[----:B------:R2:W-:Y:S04]  /*0c80*/  @!P2 STG.E.128 [R14.64+0x2100], RZ ;  /* 0x002100ff0e00a986 */ /* 0x0005e8000c101d20 */
[----:B------:R2:W-:Y:S04]  /*0c90*/  @!P1 STG.E.128 [R14.64+0x2200], RZ ;  /* 0x002200ff0e009986 */ /* 0x0005e8000c101d20 */
[----:B------:R2:W-:Y:S02]  /*0ca0*/  @!P0 STG.E.128 [R14.64+0x2300], RZ ;  /* 0x002300ff0e008986 */ /* 0x0005e4000c101d20 */
.L_x_1478:
[----:B------:R-:W-:Y:S05]  /*0cb0*/  BSYNC B0 ;  /* 0x0000000000007941 */ /* 0x000fea0003800000 */
.L_x_1477:
        /* <DEDUP_REMOVED lines=12> */
.L_x_1480:
[----:B------:R-:W-:Y:S05]  /*0d80*/  BSYNC B0 ;  /* 0x0000000000007941 */ /* 0x000fea0003800000 */
.L_x_1479:
        /* <DEDUP_REMOVED lines=12> */
.L_x_1482:
[----:B------:R-:W-:Y:S05]  /*0e50*/  BSYNC B0 ;  /* 0x0000000000007941 */ /* 0x000fea0003800000 */
.L_x_1481:
        /* <DEDUP_REMOVED lines=12> */
.L_x_1484:
[----:B------:R-:W-:Y:S05]  /*0f20*/  BSYNC B0 ;  /* 0x0000000000007941 */ /* 0x000fea0003800000 */
.L_x_1483:
        /* <DEDUP_REMOVED lines=12> */
.L_x_1486:
[----:B------:R-:W-:Y:S05]  /*0ff0*/  BSYNC B0 ;  /* 0x0000000000007941 */ /* 0x000fea0003800000 */
.L_x_1485:
        /* <DEDUP_REMOVED lines=12> */
.L_x_1488:
[----:B------:R-:W-:Y:S05]  /*10c0*/  BSYNC B0 ;  /* 0x0000000000007941 */ /* 0x000fea0003800000 */
.L_x_1487:
        /* <DEDUP_REMOVED lines=12> */
.L_x_1490:
[----:B------:R-:W-:Y:S05]  /*1190*/  BSYNC B0 ;  /* 0x0000000000007941 */ /* 0x000fea0003800000 */
.L_x_1489:
[----:B------:R-:W-:Y:S01]  /*11a0*/  ISETP.NE.AND P6, PT, R12, RZ, PT ;  /* 0x000000ff0c00720c */ /* 0x000fe20003fc5270 */
[----:B------:R-:W-:Y:S01]  /*11b0*/  USHF.R.S32.HI UR4, URZ, 0x1f, UR5 ;  /* 0x0000001f3f047899 */ /* 0x000fe20008011405 */
[----:B------:R-:W-:-:S02]  /*11c0*/  IADD3 R8, P1, R11, UR5, RZ ;  /* 0x000000050b087c10 */ /* 0x000fc4000ff3e0ff */
[----:B------:R-:W-:Y:S02]  /*11d0*/  ISETP.GE.OR P0, PT, R11, UR11, P6 ;  /* 0x0000000b0b007c0c */ /* 0x000fe4000b706670 */
[----:B------:R-:W-:Y:S02]  /*11e0*/  ISETP.GE.OR P5, PT, R7, UR11, P6 ;  /* 0x0000000b07007c0c */ /* 0x000fe4000b7a6670 */
[----:B------:R-:W-:Y:S02]  /*11f0*/  LEA.HI.X.SX32 R11, R11, UR4, 0x1, P1 ;  /* 0x000000040b0b7c11 */ /* 0x000fe400088f0eff */
[----:B------:R-:W-:Y:S02]  /*1200*/  LEA R10, P1, R8, c[0x0][0x208], 0x2 ;  /* 0x00008200080a7a11 */ /* 0x000fe400078210ff */
[----:B------:R-:W-:Y:S02]  /*1210*/  ISETP.GE.OR P4, PT, R6, UR11, P6 ;  /* 0x0000000b06007c0c */ /* 0x000fe4000b786670 */
[----:B------:R-:W-:-:S02]  /*1220*/  LEA.HI.X R11, R8, c[0x0][0x20c], R11, 0x2, P1 ;  /* 0x00008300080b7a11 */ /* 0x000fc400008f140b */
[----:B------:R-:W-:Y:S01]  /*1230*/  ISETP.GE.OR P3, PT, R5, UR11, P6 ;  /* 0x0000000b05007c0c */ /* 0x000fe2000b766670 */
[----:B-1234-:R-:W-:Y:S01]  /*1240*/  @!P0 IMAD.MOV.U32 R15, RZ, RZ, -0x800000 ;  /* 0xff800000ff0f8424 */ /* 0x01efe200078e00ff */
[----:B------:R-:W-:Y:S01]  /*1250*/  ISETP.GE.OR P2, PT, R4, UR11, P6 ;  /* 0x0000000b04007c0c */ /* 0x000fe2000b746670 */
[----:B------:R-:W-:Y:S01]  /*1260*/  @!P5 IMAD.MOV.U32 R17, RZ, RZ, -0x800000 ;  /* 0xff800000ff11d424 */ /* 0x000fe200078e00ff */
[----:B------:R-:W-:Y:S02]  /*1270*/  ISETP.GE.OR P1, PT, R3, UR11, P6 ;  /* 0x0000000b03007c0c */ /* 0x000fe4000b726670 */
[----:B------:R1:W-:Y:S01]  /*1280*/  @!P0 STG.E [R10.64], R15 ;  /* 0x0000000f0a008986 */ /* 0x0003e2000c101920 */
[----:B------:R-:W-:Y:S02]  /*1290*/  ISETP.GE.OR P0, PT, R2, UR11, P6 ;  /* 0x0000000b02007c0c */ /* 0x000fe4000b706670 */
[----:B------:R-:W-:Y:S01]  /*12a0*/  ISETP.GE.OR P6, PT, R0, UR11, P6 ;  /* 0x0000000b00007c0c */ /* 0x000fe2000b7c6670 */
[----:B------:R-:W-:Y:S01]  /*12b0*/  @!P4 IMAD.MOV.U32 R13, RZ, RZ, -0x800000 ;  /* 0xff800000ff0dc424 */ /* 0x000fe200078e00ff */
[----:B------:R1:W-:Y:S02]  /*12c0*/  @!P5 STG.E [R10.64+0x20], R17 ;  /* 0x000020110a00d986 */ /* 0x0003e4000c101920 */
[----:B------:R-:W-:-:S02]  /*12d0*/  @!P3 IMAD.MOV.U32 R9, RZ, RZ, -0x800000 ;  /* 0xff800000ff09b424 */ /* 0x000fc400078e00ff */
[----:B------:R-:W-:Y:S01]  /*12e0*/  @!P2 IMAD.MOV.U32 R7, RZ, RZ, -0x800000 ;  /* 0xff800000ff07a424 */ /* 0x000fe200078e00ff */
[----:B------:R1:W-:Y:S01]  /*12f0*/  @!P4 STG.E [R10.64+0x40], R13 ;  /* 0x0000400d0a00c986 */ /* 0x0003e2000c101920 */
[----:B------:R-:W-:-:S03]  /*1300*/  @!P1 IMAD.MOV.U32 R5, RZ, RZ, -0x800000 ;  /* 0xff800000ff059424 */ /* 0x000fc600078e00ff */
[----:B------:R-:W-:Y:S01]  /*1310*/  @!P0 IMAD.MOV.U32 R3, RZ, RZ, -0x800000 ;  /* 0xff800000ff038424 */ /* 0x000fe200078e00ff */
[----:B------:R1:W-:Y:S04]  /*1320*/  @!P3 STG.E [R10.64+0x60], R9 ;  /* 0x000060090a00b986 */ /* 0x0003e8000c101920 */
[----:B------:R1:W-:Y:S04]  /*1330*/  @!P2 STG.E [R10.64+0x80], R7 ;  /* 0x000080070a00a986 */ /* 0x0003e8000c101920 */
[----:B------:R1:W-:Y:S04]  /*1340*/  @!P1 STG.E [R10.64+0xa0], R5 ;  /* 0x0000a0050a009986 */ /* 0x0003e8000c101920 */
[----:B------:R1:W-:Y:S01]  /*1350*/  @!P0 STG.E [R10.64+0xc0], R3 ;  /* 0x0000c0030a008986 */ /* 0x0003e2000c101920 */
[----:B------:R-:W-:Y:S05]  /*1360*/  @P6 EXIT ;  /* 0x000000000000694d */ /* 0x000fea0003800000 */
[----:B-1----:R-:W-:-:S05]  /*1370*/  MOV R3, 0xff800000 ;  /* 0xff80000000037802 */ /* 0x002fca0000000f00 */
[----:B------:R-:W-:Y:S01]  /*1380*/  STG.E [R10.64+0xe0], R3 ;  /* 0x0000e0030a007986 */ /* 0x000fe2000c101920 */
[----:B------:R-:W-:Y:S05]  /*1390*/  EXIT ;  /* 0x000000000000794d */ /* 0x000fea0003800000 */
.L_x_1474:
        /* <DEDUP_REMOVED lines=17> */
[----:B------:R-:W-:Y:S02]  /*14b0*/  UPLOP3.LUT UP6, UPT, UPT, UPT, UPT, 0x40, 0x0 ;  /* 0x000000000000789c */ /* 0x000fe40003fce870 */
[----:B------:R-:W-:-:S03]  /*14c0*/  UMOV UR15, UR29 ;  /* 0x0000001d000f7c82 */ /* 0x000fc60008000000 */
[----:B------:R-:W-:Y:S02]  /*14d0*/  @UP1 USHF.R.S32.HI UR7, URZ, 0x1f, UR29 ;  /* 0x0000001f3f071899 */ /* 0x000fe4000801141d */
[----:B------:R-:W-:Y:S02]  /*14e0*/  @UP1 UIMAD.WIDE.U32 UR22, UR29, UR4, URZ ;  /* 0x000000041d1612a5 */ /* 0x000fe4000f8e003f */
[----:B------:R-:W-:Y:S02]  /*14f0*/  @UP1 UIMAD UR7, UR7, UR4, URZ ;  /* 0x00000004070712a4 */ /* 0x000fe4000f8e023f */
[----:B------:R-:W-:Y:S02]  /*1500*/  @UP1 ULEA UR30, UP0, UR22, UR18, 0x2 ;  /* 0x00000012161e1291 */ /* 0x000fe4000f80103f */
[----:B------:R-:W-:-:S04]  /*1510*/  @UP1 UIMAD UR4, UR29, UR5, UR7 ;  /* 0x000000051d0412a4 */ /* 0x000fc8000f8e0207 */
[----:B------:R-:W-:-:S04]  /*1520*/  @UP1 UIADD3 UR4, UR23, UR4, URZ ;  /* 0x0000000417041290 */ /* 0x000fc8000fffe03f */
[----:B------:R-:W-:-:S04]  /*1530*/  @UP1 USHF.L.U64.HI UR4, UR22, 0x2, UR4 ;  /* 0x0000000216041899 */ /* 0x000fc80008010204 */
[----:B------:R-:W-:Y:S02]  /*1540*/  @UP1 UIADD3.X UR31, UR4, UR19, URZ, UP0, !UPT ;  /* 0x00000013041f1290 */ /* 0x000fe400087fe43f */
[----:B------:R-:W-:-:S04]  /*1550*/  @UP1 UISETP.NE.U32.AND UP0, UPT, UR30, URZ, UPT ;  /* 0x0000003f1e00128c */ /* 0x000fc8000bf05070 */
[----:B------:R-:W-:Y:S01]  /*1560*/  @UP1 UISETP.NE.AND.EX UP6, UPT, UR31, URZ, UPT, UP0 ;  /* 0x0000003f1f00128c */ /* 0x000fe2000bfc5300 */
[----:B--2---:R1:W2:Y:S10]  /*1570*/  @P0 R2UR UR15, R2 ;  /* 0x00000000020f03c2 */ /* 0x0042b400000e0000 */
[----:B------:R-:W-:-:S13]  /*1580*/  PLOP3.LUT P0, PT, PT, PT, UP6, 0x40, 0x0 ;  /* 0x000000000000781c */ /* 0x000fda0003f0e868 */
[----:B-12---:R-:W-:Y:S05]  /*1590*/  @P0 BRA `(.L_x_1491) ;  /* 0x0000059000000947 */ /* 0x006fea0003800000 */
[----:B---3--:R-:W1:Y:S01]  /*15a0*/  I2F.RP R4, UR9 ;  /* 0x0000000900047d06 */ /* 0x008e620008209400 */
[----:B------:R-:W-:Y:S02]  /*15b0*/  ULEA UR7, UR8, 0xffffffc0, 0x6 ;  /* 0xffffffc008077891 */ /* 0x000fe4000f8e303f */
[----:B------:R-:W-:-:S04]  /*15c0*/  UMOV UR16, URZ ;  /* 0x0000003f00107c82 */ /* 0x000fc80008000000 */
        /* <DEDUP_REMOVED lines=9> */
[----:B------:R-:W-:-:S07]  /*1660*/  UIMAD.WIDE.U32 UR16, UR17, UR4, UR16 ;  /* 0x00000004111072a5 */ /* 0x000fce000f8e0010 */
[----:B------:R-:W-:Y:S02]  /*1670*/  UMOV UR13, UR17 ;  /* 0x00000011000d7c82 */ /* 0x000fe40008000000 */
[----:B--2---:R-:W-:-:S03]  /*1680*/  UIMAD.WIDE.U32 UR18, UR13, UR5, URZ ;  /* 0x000000050d1272a5 */ /* 0x004fc6000f8e003f */
[----:B------:R-:W-:-:S04]  /*1690*/  ULDC UR13, c[0x0][0x2d0] ;  /* 0x0000b400000d7ab9 */ /* 0x000fc80000000800 */
[----:B------:R-:W-:Y:S02]  /*16a0*/  UMOV UR18, UR19 ;  /* 0x0000001300127c82 */ /* 0x000fe40008000000 */
        /* <DEDUP_REMOVED lines=16> */
[----:B------:R-:W-:Y:S01]  /*17b0*/  IMAD.U32 R0, RZ, RZ, UR6 ;  /* 0x00000006ff007e24 */ /* 0x000fe2000f8e00ff */
[----:B------:R-:W-:Y:S01]  /*17c0*/  ULDC UR19, c[0x0][0x1c8] ;  /* 0x0000720000137ab9 */ /* 0x000fe20000000800 */
[----:B------:R-:W2:Y:S01]  /*17d0*/  LDG.E R2, [R10.64] ;  /* 0x000000200a027981 */ /* 0x000ea2000c1e1900 */
[----:B------:R-:W1:Y:S01]  /*17e0*/  I2F.RP R8, R5 ;  /* 0x0000000500087306 */ /* 0x000e620000209400 */
[----:B------:R-:W-:Y:S01]  /*17f0*/  ULOP3.LUT UR19, UR6, UR19, URZ, 0x3c, !UPT ;  /* 0x0000001306137292 */ /* 0x000fe2000f8e3c3f */
[----:B------:R-:W-:Y:S01]  /*1800*/  IABS R0, R0 ;  /* 0x0000000000007213 */ /* 0x000fe20000000000 */
[----:B------:R-:W-:-:S02]  /*1810*/  UIADD3 UR18, -UR18, URZ, URZ ;  /* 0x0000003f12127290 */ /* 0x000fc4000fffe13f */
[----:B------:R-:W-:Y:S02]  /*1820*/  ULDC.64 UR4, c[0x0][0x180] ;  /* 0x0000600000047ab9 */ /* 0x000fe40000000a00 */
[----:B------:R-:W-:Y:S01]  /*1830*/  ISETP.LE.AND P0, PT, RZ, UR19, PT ;  /* 0x00000013ff007c0c */ /* 0x000fe2000bf03270 */
[----:B------:R-:W-:-:S04]  /*1840*/  UIMAD UR13, UR18, UR13, UR7 ;  /* 0x0000000d120d72a4 */ /* 0x000fc8000f8e0207 */
[----:B------:R-:W-:Y:S01]  /*1850*/  USHF.R.S32.HI UR7, URZ, 0x1f, UR13 ;  /* 0x0000001f3f077899 */ /* 0x000fe2000801140d */
[----:B-1----:R-:W1:Y:S02]  /*1860*/  MUFU.RCP R6, R8 ;  /* 0x0000000800067308 */ /* 0x002e640000001000 */
[----:B-1----:R-:W-:-:S06]  /*1870*/  IADD3 R6, R6, 0xffffffe, RZ ;  /* 0x0ffffffe06067810 */ /* 0x002fcc0007ffe0ff */
[----:B------:R-:W1:Y:S02]  /*1880*/  F2I.FTZ.U32.TRUNC.NTZ R7, R6 ;  /* 0x0000000600077305 */ /* 0x000e64000021f000 */
[----:B-1----:R-:W-:Y:S01]  /*1890*/  IMAD.MOV R4, RZ, RZ, -R7 ;  /* 0x000000ffff047224 */ /* 0x002fe200078e0a07 */
[----:B------:R-:W-:-:S03]  /*18a0*/  MOV R6, RZ ;  /* 0x000000ff00067202 */ /* 0x000fc60000000f00 */
[----:B------:R-:W-:-:S04]  /*18b0*/  IMAD R4, R4, R5, RZ ;  /* 0x0000000504047224 */ /* 0x000fc800078e02ff */
[----:B------:R-:W-:-:S04]  /*18c0*/  IMAD.HI.U32 R7, R7, R4, R6 ;  /* 0x0000000407077227 */ /* 0x000fc800078e0006 */
[----:B------:R-:W-:-:S04]  /*18d0*/  IMAD.MOV.U32 R4, RZ, RZ, R0 ;  /* 0x000000ffff047224 */ /* 0x000fc800078e0000 */
[----:B------:R-:W-:-:S04]  /*18e0*/  IMAD.HI.U32 R8, R7, R4, RZ ;  /* 0x0000000407087227 */ /* 0x000fc800078e00ff */
[----:B------:R-:W-:-:S04]  /*18f0*/  IMAD.MOV R0, RZ, RZ, -R8 ;  /* 0x000000ffff007224 */ /* 0x000fc800078e0a08 */
[----:B------:R-:W-:-:S05]  /*1900*/  IMAD R0, R5, R0, R4 ;  /* 0x0000000005007224 */ /* 0x000fca00078e0204 */
[----:B------:R-:W-:-:S13]  /*1910*/  ISETP.GT.U32.AND P1, PT, R5, R0, PT ;  /* 0x000000000500720c */ /* 0x000fda0003f24070 */
[-C--:B------:R-:W-:Y:S02]  /*1920*/  @!P1 IADD3 R0, R0, -R5.reuse, RZ ;  /* 0x8000000500009210 */ /* 0x080fe40007ffe0ff */
[----:B------:R-:W-:Y:S02]  /*1930*/  @!P1 IADD3 R8, R8, 0x1, RZ ;  /* 0x0000000108089810 */ /* 0x000fe40007ffe0ff */
[----:B------:R-:W-:Y:S02]  /*1940*/  ISETP.GE.U32.AND P2, PT, R0, R5, PT ;  /* 0x000000050000720c */ /* 0x000fe40003f46070 */
[----:B------:R-:W-:-:S11]  /*1950*/  ISETP.NE.AND P1, PT, RZ, c[0x0][0x1c8], PT ;  /* 0x00007200ff007a0c */ /* 0x000fd60003f25270 */
[----:B------:R-:W-:-:S05]  /*1960*/  @P2 IADD3 R8, R8, 0x1, RZ ;  /* 0x0000000108082810 */ /* 0x000fca0007ffe0ff */
[----:B------:R-:W-:Y:S01]  /*1970*/  @!P0 IMAD.MOV R8, RZ, RZ, -R8 ;  /* 0x000000ffff088224 */ /* 0x000fe200078e0a08 */
[----:B------:R-:W-:-:S04]  /*1980*/  @!P1 LOP3.LUT R8, RZ, c[0x0][0x1c8], RZ, 0x33, !PT ;  /* 0x00007200ff089a12 */ /* 0x000fc800078e33ff */
[----:B------:R-:W-:-:S05]  /*1990*/  SHF.R.S32.HI R9, RZ, 0x1f, R8 ;  /* 0x0000001fff097819 */ /* 0x000fca0000011408 */
[----:B------:R-:W-:-:S04]  /*19a0*/  IMAD R7, R9, c[0x0][0x1b0], RZ ;  /* 0x00006c0009077a24 */ /* 0x000fc800078e02ff */
[----:B------:R-:W-:Y:S01]  /*19b0*/  IMAD R7, R8, c[0x0][0x1b4], R7 ;  /* 0x00006d0008077a24 */ /* 0x000fe200078e0207 */
[----:B--2---:R-:W1:Y:S02]  /*19c0*/  R2UR UR16, R2 ;  /* 0x00000000021073c2 */ /* 0x004e6400000e0000 */
[----:B-1----:R-:W-:Y:S02]  /*19d0*/  USHF.R.S32.HI UR15, URZ, 0x1f, UR16 ;  /* 0x0000001f3f0f7899 */ /* 0x002fe40008011410 */
[----:B------:R-:W-:Y:S02]  /*19e0*/  UIMAD.WIDE.U32 UR22, UR16, UR4, URZ ;  /* 0x00000004101672a5 */ /* 0x000fe4000f8e003f */
[----:B------:R-:W-:-:S04]  /*19f0*/  UIMAD UR17, UR15, UR4, URZ ;  /* 0x000000040f1172a4 */ /* 0x000fc8000f8e023f */
[----:B------:R-:W-:Y:S02]  /*1a00*/  UIMAD UR17, UR16, UR5, UR17 ;  /* 0x00000005101172a4 */ /* 0x000fe4000f8e0211 */
[----:B------:R-:W-:Y:S02]  /*1a10*/  UMOV UR18, UR22 ;  /* 0x0000001600127c82 */ /* 0x000fe40008000000 */
[----:B------:R-:W-:Y:S02]  /*1a20*/  ULDC.64 UR4, c[0x0][0x198] ;  /* 0x0000660000047ab9 */ /* 0x000fe40000000a00 */
[----:B------:R-:W-:Y:S02]  /*1a30*/  UIADD3 UR19, UR23, UR17, URZ ;  /* 0x0000001117137290 */ /* 0x000fe4000fffe03f */
[----:B------:R-:W-:Y:S02]  /*1a40*/  UIMAD UR17, UR7, UR4, URZ ;  /* 0x00000004071172a4 */ /* 0x000fe4000f8e023f */
[----:B------:R-:W-:-:S02]  /*1a50*/  UIMAD.WIDE.U32 UR18, UR13, UR4, UR18 ;  /* 0x000000040d1272a5 */ /* 0x000fc4000f8e0012 */
        /* <DEDUP_REMOVED lines=13> */
.L_x_1491:
[----:B---3--:R-:W-:Y:S02]  /*1b30*/  UISETP.NE.AND UP0, UPT, UR17, -0x1, UPT ;  /* 0xffffffff1100788c */ /* 0x008fe4000bf05270 */
[----:B------:R-:W-:-:S04]  /*1b40*/  ULDC.64 UR4, c[0x0][0x198] ;  /* 0x0000660000047ab9 */ /* 0x000fc80000000a00 */
[----:B------:R-:W-:-:S05]  /*1b50*/  PLOP3.LUT P0, PT, PT, PT, UP0, 0x80, 0x0 ;  /* 0x000000000000781c */ /* 0x000fca0003f0f008 */
[----:B------:R-:W-:-:S04]  /*1b60*/  @UP0 UIADD3 UR19, UR16, UR17, URZ ;  /* 0x0000001110130290 */ /* 0x000fc8000fffe03f */
[----:B------:R-:W-:-:S04]  /*1b70*/  @UP0 UIMAD.WIDE.U32 UR22, UR19, UR4, URZ ;  /* 0x00000004131602a5 */ /* 0x000fc8000f8e003f */
[----:B------:R-:W-:-:S03]  /*1b80*/  @UP0 UIMAD UR19, UR19, UR5, UR23 ;  /* 0x00000005131302a4 */ /* 0x000fc6000f8e0217 */
[----:B------:R-:W-:Y:S01]  /*1b90*/  @UP0 UMOV UR20, UR22 ;  /* 0x0000001600140c82 */ /* 0x000fe20008000000 */
[----:B------:R-:W-:Y:S05]  /*1ba0*/  @P0 BRA `(.L_x_1493) ;  /* 0x000000d000000947 */ /* 0x000fea0003800000 */
[----:B------:R-:W-:Y:S02]  /*1bb0*/  USHF.R.S32.HI UR7, URZ, 0x1f, UR16 ;  /* 0x0000001f3f077899 */ /* 0x000fe40008011410 */
[----:B------:R-:W-:Y:S02]  /*1bc0*/  ULDC.64 UR4, c[0x0][0x198] ;  /* 0x0000660000047ab9 */ /* 0x000fe40000000a00 */
[----:B------:R-:W-:Y:S02]  /*1bd0*/  UIMAD UR7, UR7, UR4, URZ ;  /* 0x00000004070772a4 */ /* 0x000fe4000f8e023f */
[----:B------:R-:W-:Y:S02]  /*1be0*/  UIMAD.WIDE.U32 UR18, UR16, UR4, URZ ;  /* 0x00000004101272a5 */ /* 0x000fe4000f8e003f */
[----:B------:R-:W-:Y:S02]  /*1bf0*/  UIMAD UR7, UR16, UR5, UR7 ;  /* 0x00000005100772a4 */ /* 0x000fe4000f8e0207 */
[----:B------:R-:W-:-:S02]  /*1c00*/  USHF.R.S32.HI UR13, URZ, 0x1f, UR15 ;  /* 0x0000001f3f0d7899 */ /* 0x000fc4000801140f */
[----:B------:R-:W-:Y:S02]  /*1c10*/  UIADD3 UR19, UR19, UR7, URZ ;  /* 0x0000000713137290 */ /* 0x000fe4000fffe03f */
[----:B------:R-:W-:Y:S02]  /*1c20*/  ULDC.64 UR4, c[0x0][0x180] ;  /* 0x0000600000047ab9 */ /* 0x000fe40000000a00 */
[----:B------:R-:W-:Y:S02]  /*1c30*/  UIMAD UR13, UR13, UR4, URZ ;  /* 0x000000040d0d72a4 */ /* 0x000fe4000f8e023f */
[----:B------:R-:W-:Y:S02]  /*1c40*/  UIMAD.WIDE.U32 UR18, UR15, UR4, UR18 ;  /* 0x000000040f1272a5 */ /* 0x000fe4000f8e0012 */
[----:B------:R-:W-:-:S04]  /*1c50*/  UIMAD UR5, UR15, UR5, UR13 ;  /* 0x000000050f0572a4 */ /* 0x000fc8000f8e020d */
[----:B------:R-:W-:Y:S02]  /*1c60*/  UIADD3 UR19, UR19, UR5, URZ ;  /* 0x0000000513137290 */ /* 0x000fe4000fffe03f */
[----:B------:R-:W-:Y:S02]  /*1c70*/  UMOV UR20, UR18 ;  /* 0x0000001200147c82 */ /* 0x000fe40008000000 */
.L_x_1493:
[----:B------:R-:W-:Y:S01]  /*1c80*/  IABS R4, c[0x0][0x1c8] ;  /* 0x0000720000047a13 */ /* 0x000fe20000000000 */
[----:B------:R-:W-:Y:S01]  /*1c90*/  IMAD.U32 R0, RZ, RZ, UR6 ;  /* 0x00000006ff007e24 */ /* 0x000fe2000f8e00ff */
[----:B------:R-:W-:Y:S02]  /*1ca0*/  ULDC UR4, c[0x0][0x1c8] ;  /* 0x0000720000047ab9 */ /* 0x000fe40000000800 */
[----:B------:R-:W1:Y:S01]  /*1cb0*/  I2F.RP R8, R4 ;  /* 0x0000000400087306 */ /* 0x000e620000209400 */
[----:B------:R-:W-:Y:S01]  /*1cc0*/  ULOP3.LUT UR4, UR6, UR4, URZ, 0x3c, !UPT ;  /* 0x0000000406047292 */ /* 0x000fe2000f8e3c3f */
[----:B------:R-:W-:Y:S01]  /*1cd0*/  IABS R0, R0 ;  /* 0x0000000000007213 */ /* 0x000fe20000000000 */
[----:B------:R-:W-:Y:S02]  /*1ce0*/  ULEA UR13, UR8, 0xffffffc0, 0x6 ;  /* 0xffffffc0080d7891 */ /* 0x000fe4000f8e303f */
[----:B------:R-:W-:-:S02]  /*1cf0*/  UMOV UR22, UR20 ;  /* 0x0000001400167c82 */ /* 0x000fc40008000000 */
[----:B------:R-:W-:Y:S01]  /*1d00*/  ISETP.LE.AND P2, PT, RZ, UR4, PT ;  /* 0x00000004ff007c0c */ /* 0x000fe2000bf43270 */
[----:B------:R-:W-:Y:S02]  /*1d10*/  USHF.R.S32.HI UR7, URZ, 0x1f, UR13 ;  /* 0x0000001f3f077899 */ /* 0x000fe4000801140d */
[----:B------:R-:W-:Y:S02]  /*1d20*/  ULDC.64 UR4, c[0x0][0x198] ;  /* 0x0000660000047ab9 */ /* 0x000fe40000000a00 */
[----:B------:R-:W-:Y:S02]  /*1d30*/  UIMAD UR18, UR7, UR4, URZ ;  /* 0x00000004071272a4 */ /* 0x000fe4000f8e023f */
[----:B------:R-:W-:Y:S01]  /*1d40*/  UMOV UR23, UR19 ;  /* 0x0000001300177c82 */ /* 0x000fe20008000000 */
[----:B-1----:R-:W1:Y:S01]  /*1d50*/  MUFU.RCP R6, R8 ;  /* 0x0000000800067308 */ /* 0x002e620000001000 */
[----:B------:R-:W-:Y:S02]  /*1d60*/  UIMAD.WIDE.U32 UR22, UR13, UR4, UR22 ;  /* 0x000000040d1672a5 */ /* 0x000fe4000f8e0016 */
[----:B------:R-:W-:-:S02]  /*1d70*/  UIMAD UR4, UR13, UR5, UR18 ;  /* 0x000000050d0472a4 */ /* 0x000fc4000f8e0212 */
[----:B------:R-:W-:Y:S02]  /*1d80*/  @UP0 UIADD3 UR17, UR16, UR17, URZ ;  /* 0x0000001110110290 */ /* 0x000fe4000fffe03f */
[----:B------:R-:W-:Y:S01]  /*1d90*/  UIADD3 UR4, UR23, UR4, URZ ;  /* 0x0000000417047290 */ /* 0x000fe2000fffe03f */
[----:B-1----:R-:W-:-:S04]  /*1da0*/  IADD3 R6, R6, 0xffffffe, RZ ;  /* 0x0ffffffe06067810 */ /* 0x002fc80007ffe0ff */
[----:B------:R-:W1:Y:S02]  /*1db0*/  F2I.FTZ.U32.TRUNC.NTZ R7, R6 ;  /* 0x0000000600077305 */ /* 0x000e64000021f000 */
[----:B-1----:R-:W-:Y:S01]  /*1dc0*/  IMAD.MOV R5, RZ, RZ, -R7 ;  /* 0x000000ffff057224 */ /* 0x002fe200078e0a07 */
[----:B------:R-:W-:-:S03]  /*1dd0*/  MOV R6, RZ ;  /* 0x000000ff00067202 */ /* 0x000fc60000000f00 */
        /* <DEDUP_REMOVED lines=10> */
[----:B------:R-:W-:Y:S01]  /*1e80*/  IMAD.U32 R4, RZ, RZ, UR22 ;  /* 0x00000016ff047e24 */ /* 0x000fe2000f8e00ff */
[----:B------:R-:W-:Y:S01]  /*1e90*/  MOV R5, UR23 ;  /* 0x0000001700057c02 */ /* 0x000fe20008000f00 */
[----:B------:R-:W-:Y:S01]  /*1ea0*/  IMAD.U32 R5, RZ, RZ, UR4 ;  /* 0x00000004ff057e24 */ /* 0x000fe2000f8e00ff */
[----:B------:R-:W-:Y:S02]  /*1eb0*/  ULDC.64 UR4, c[0x0][0x1a0] ;  /* 0x0000680000047ab9 */ /* 0x000fe40000000a00 */
[----:B------:R-:W-:-:S04]  /*1ec0*/  @UP0 UIMAD.WIDE.U32 UR18, UR17, UR4, URZ ;  /* 0x00000004111202a5 */ /* 0x000fc8000f8e003f */
[----:B------:R-:W-:-:S03]  /*1ed0*/  @UP0 UIMAD UR17, UR17, UR5, UR19 ;  /* 0x00000005111102a4 */ /* 0x000fc6000f8e0213 */
[----:B------:R-:W-:-:S04]  /*1ee0*/  @P3 IADD3 R8, R8, 0x1, RZ ;  /* 0x0000000108083810 */ /* 0x000fc80007ffe0ff */
[----:B------:R-:W-:Y:S02]  /*1ef0*/  @!P2 IADD3 R8, -R8, RZ, RZ ;  /* 0x000000ff0808a210 */ /* 0x000fe40007ffe1ff */
        /* <DEDUP_REMOVED lines=19> */
.L_x_1492:
[----:B------:R-:W-:Y:S01]  /*2030*/  SHF.R.S32.HI R2, RZ, 0x1f, R3 ;  /* 0x0000001fff027819 */ /* 0x000fe20000011403 */
[----:B------:R-:W-:Y:S01]  /*2040*/  UISETP.NE.AND UP0, UPT, UR14, -0x1, UPT ;  /* 0xffffffff0e00788c */ /* 0x000fe2000bf05270 */
[----:B------:R-:W-:Y:S01]  /*2050*/  IMAD R9, R9, c[0x0][0x1b8], RZ ;  /* 0x00006e0009097a24 */ /* 0x000fe200078e02ff */
[----:B------:R-:W-:Y:S01]  /*2060*/  ULDC.64 UR4, c[0x0][0x190] ;  /* 0x0000640000047ab9 */ /* 0x000fe20000000a00 */
[CC--:B------:R-:W-:Y:S01]  /*2070*/  LEA.HI R6, R2.reuse, R3.reuse, RZ, 0x3 ;  /* 0x0000000302067211 */ /* 0x0c0fe200078f18ff */
[----:B------:R-:W1:Y:S01]  /*2080*/  S2R R21, SR_CTAID.X ;  /* 0x0000000000157919 */ /* 0x000e620000002500 */
[----:B------:R-:W-:Y:S01]  /*2090*/  LEA.HI R0, R2, R3, RZ, 0x4 ;  /* 0x0000000302007211 */ /* 0x000fe200078f20ff */
[----:B------:R-:W-:Y:S01]  /*20a0*/  IMAD R10, R8, c[0x0][0x1bc], R9 ;  /* 0x00006f00080a7a24 */ /* 0x000fe200078e0209 */
[----:B------:R-:W-:Y:S01]  /*20b0*/  SHF.R.S32.HI R18, RZ, 0x3, R6 ;  /* 0x00000003ff127819 */ /* 0x000fe20000011406 */
[----:B------:R-:W-:Y:S01]  /*20c0*/  UIADD3 UR20, -UR11, UR12, URZ ;  /* 0x0000000c0b147290 */ /* 0x000fe2000fffe13f */
[----:B------:R-:W-:Y:S01]  /*20d0*/  SHF.R.S32.HI R233, RZ, 0x4, R0 ;  /* 0x00000004ffe97819 */ /* 0x000fe20000011400 */
[----:B------:R-:W-:Y:S01]  /*20e0*/  BSSY B0, `(.L_x_1494) ;  /* 0x0000078000007945 */ /* 0x000fe20003800000 */
[----:B------:R-:W-:Y:S01]  /*20f0*/  LOP3.LUT R6, R6, 0xfffffff8, RZ, 0xc0, !PT ;  /* 0xfffffff806067812 */ /* 0x000fe200078ec0ff */
[----:B------:R-:W-:Y:S01]  /*2100*/  IMAD.SHL.U32 R235, R18, 0x40, RZ ;  /* 0x0000004012eb7824 */ /* 0x000fe200078e00ff */
[C---:B------:R-:W-:Y:S01]  /*2110*/  LEA.HI R4, R0.reuse, R233, RZ, 0x1 ;  /* 0x000000e900047211 */ /* 0x040fe200078f08ff */
[----:B------:R-:W-:Y:S01]  /*2120*/  @UP0 UIMAD.WIDE.U32 UR22, UR14, UR4, URZ ;  /* 0x000000040e1602a5 */ /* 0x000fe2000f8e003f */
[----:B------:R-:W-:Y:S01]  /*2130*/  LOP3.LUT R0, R0, 0xfffffff0, RZ, 0xc0, !PT ;  /* 0xfffffff000007812 */ /* 0x000fe200078ec0ff */
[----:B------:R-:W-:Y:S01]  /*2140*/  IMAD.IADD R6, R3, 0x1, -R6 ;  /* 0x0000000103067824 */ /* 0x000fe200078e0a06 */
[----:B------:R-:W-:Y:S01]  /*2150*/  LOP3.LUT R4, R4, 0xfffffffe, RZ, 0xc0, !PT ;  /* 0xfffffffe04047812 */ /* 0x000fe200078ec0ff */
[----:B------:R-:W-:Y:S01]  /*2160*/  @UP0 UIMAD UR15, UR14, UR5, UR23 ;  /* 0x000000050e0f02a4 */ /* 0x000fe2000f8e0217 */
[----:B------:R-:W-:Y:S01]  /*2170*/  LOP3.LUT R235, R235, 0x1c0, RZ, 0xc0, !PT ;  /* 0x000001c0ebeb7812 */ /* 0x000fe200078ec0ff */
[----:B------:R-:W-:Y:S01]  /*2180*/  IMAD.SHL.U32 R236, R6, 0x8, RZ ;  /* 0x0000000806ec7824 */ /* 0x000fe200078e00ff */
[----:B------:R-:W-:Y:S01]  /*2190*/  @!UP0 USHF.R.S32.HI UR14, URZ, 0x1f, UR29 ;  /* 0x0000001f3f0e8899 */ /* 0x000fe2000801141d */
[----:B------:R-:W-:Y:S01]  /*21a0*/  IMAD.IADD R233, R233, 0x1, -R4 ;  /* 0x00000001e9e97824 */ /* 0x000fe200078e0a04 */
[----:B------:R-:W-:Y:S01]  /*21b0*/  ULDC.64 UR4, c[0x0][0x178] ;  /* 0x00005e0000047ab9 */ /* 0x000fe20000000a00 */
[----:B------:R-:W-:Y:S01]  /*21c0*/  IMAD.IADD R0, R3, 0x1, -R0 ;  /* 0x0000000103007824 */ /* 0x000fe200078e0a00 */
[----:B------:R-:W-:Y:S01]  /*21d0*/  LOP3.LUT R4, R235, 0x38, R236, 0xf8, !PT ;  /* 0x00000038eb047812 */ /* 0x000fe200078ef8ec */
[----:B------:R-:W-:Y:S01]  /*21e0*/  @!UP0 UIMAD UR14, UR14, UR4, URZ ;  /* 0x000000040e0e82a4 */ /* 0x000fe2000f8e023f */
[----:B------:R-:W-:Y:S01]  /*21f0*/  SHF.R.U32.HI R235, RZ, 0x3, R235 ;  /* 0x00000003ffeb7819 */ /* 0x000fe200000116eb */
[----:B------:R-:W-:Y:S01]  /*2200*/  @!UP0 UIMAD.WIDE.U32 UR24, UR29, UR4, URZ ;  /* 0x000000041d1882a5 */ /* 0x000fe2000f8e003f */
[----:B------:R-:W-:Y:S01]  /*2210*/  SHF.R.S32.HI R5, RZ, 0x1f, R0 ;  /* 0x0000001fff057819 */ /* 0x000fe20000011400 */
[----:B------:R-:W-:Y:S01]  /*2220*/  @!UP0 UIMAD UR5, UR29, UR5, UR14 ;  /* 0x000000051d0582a4 */ /* 0x000fe2000f8e020e */
[----:B------:R-:W-:-:S02]  /*2230*/  LOP3.LUT R235, R4, R235, RZ, 0x3c, !PT ;  /* 0x000000eb04eb7212 */ /* 0x000fc400078e3cff */
[----:B------:R-:W-:Y:S01]  /*2240*/  LEA.HI R4, R2, R3, RZ, 0x6 ;  /* 0x0000000302047211 */ /* 0x000fe200078f30ff */
[----:B------:R-:W-:Y:S01]  /*2250*/  @!UP0 UIADD3 UR15, UR25, UR5, URZ ;  /* 0x00000005190f8290 */ /* 0x000fe2000fffe03f */
[----:B------:R-:W-:Y:S01]  /*2260*/  LEA.HI R5, R5, R0, RZ, 0x3 ;  /* 0x0000000005057211 */ /* 0x000fe200078f18ff */
[----:B------:R-:W-:Y:S01]  /*2270*/  @!UP0 UMOV UR22, UR24 ;  /* 0x0000001800168c82 */ /* 0x000fe20008000000 */
[----:B------:R-:W-:Y:S01]  /*2280*/  IADD3 R14, P0, R236, UR18, RZ ;  /* 0x00000012ec0e7c10 */ /* 0x000fe2000ff1e0ff */
[----:B------:R-:W-:Y:S01]  /*2290*/  IMAD.SHL.U32 R4, R4, 0x8, RZ ;  /* 0x0000000804047824 */ /* 0x000fe200078e00ff */
[C---:B------:R-:W-:Y:S01]  /*22a0*/  LOP3.LUT R11, R5.reuse, 0xfffffff8, RZ, 0xc0, !PT ;  /* 0xfffffff8050b7812 */ /* 0x040fe200078ec0ff */
[----:B------:R-:W-:Y:S01]  /*22b0*/  ULDC.64 UR4, c[0x0][0x1a8] ;  /* 0x00006a0000047ab9 */ /* 0x000fe20000000a00 */
[----:B------:R-:W-:Y:S01]  /*22c0*/  IADD3 R16, P1, R236, R16, RZ ;  /* 0x00000010ec107210 */ /* 0x000fe20007f3e0ff */
[----:B------:R-:W-:Y:S01]  /*22d0*/  IMAD.SHL.U32 R5, R5, 0x40, RZ ;  /* 0x0000004005057824 */ /* 0x000fe200078e00ff */
[----:B------:R-:W-:Y:S01]  /*22e0*/  LOP3.LUT R235, R235, 0xfffffe00, R4, 0xf8, !PT ;  /* 0xfffffe00ebeb7812 */ /* 0x000fe200078ef804 */
[----:B------:R-:W-:Y:S01]  /*22f0*/  IMAD.IADD R0, R0, 0x1, -R11 ;  /* 0x0000000100007824 */ /* 0x000fe200078e0a0b */
[----:B------:R-:W-:-:S02]  /*2300*/  SHF.R.S32.HI R4, RZ, 0x1f, R236 ;  /* 0x0000001fff047819 */ /* 0x000fc400000114ec */
[----:B------:R-:W-:Y:S01]  /*2310*/  SHF.R.S32.HI R19, RZ, 0x1f, R18 ;  /* 0x0000001fff137819 */ /* 0x000fe20000011412 */
[----:B------:R-:W-:Y:S01]  /*2320*/  IMAD.SHL.U32 R235, R235, 0x2, RZ ;  /* 0x00000002ebeb7824 */ /* 0x000fe200078e00ff */
[C---:B------:R-:W-:Y:S01]  /*2330*/  IADD3.X R15, R4.reuse, UR17, RZ, P0, !PT ;  /* 0x00000011040f7c10 */ /* 0x040fe200087fe4ff */
[----:B------:R-:W-:Y:S01]  /*2340*/  IMAD.X R17, R4, 0x1, R7, P1 ;  /* 0x0000000104117824 */ /* 0x000fe200008e0607 */
[C---:B------:R-:W-:Y:S01]  /*2350*/  IADD3 R12, P0, R236.reuse, UR22, RZ ;  /* 0x00000016ec0c7c10 */ /* 0x040fe2000ff1e0ff */
[----:B------:R-:W-:Y:S01]  /*2360*/  IMAD.SHL.U32 R7, R233, 0x8, RZ ;  /* 0x00000008e9077824 */ /* 0x000fe200078e00ff */
[----:B------:R-:W-:Y:S01]  /*2370*/  IADD3 R173, R236, 0x40, RZ ;  /* 0x00000040ecad7810 */ /* 0x000fe20007ffe0ff */
[----:B------:R-:W-:Y:S01]  /*2380*/  IMAD.WIDE.U32 R8, R8, c[0x0][0x1b8], R14 ;  /* 0x00006e0008087a25 */ /* 0x000fe200078e000e */
[----:B------:R-:W-:Y:S02]  /*2390*/  IADD3.X R13, R4, UR15, RZ, P0, !PT ;  /* 0x0000000f040d7c10 */ /* 0x000fe400087fe4ff */
[----:B------:R-:W-:Y:S01]  /*23a0*/  R2P PR, R0, 0x6 ;  /* 0x0000000600007804 */ /* 0x000fe20000000000 */
[----:B------:R-:W-:Y:S01]  /*23b0*/  IMAD.IADD R11, R9, 0x1, R10 ;  /* 0x00000001090b7824 */ /* 0x000fe200078e020a */
[----:B------:R-:W-:Y:S01]  /*23c0*/  IADD3 R170, P0, R18, UR13, RZ ;  /* 0x0000000d12aa7c10 */ /* 0x000fe2000ff1e0ff */
[----:B------:R-:W-:Y:S01]  /*23d0*/  IMAD.SHL.U32 R0, R0, 0x40, RZ ;  /* 0x0000004000007824 */ /* 0x000fe200078e00ff */
[----:B------:R-:W-:Y:S01]  /*23e0*/  USHF.R.S32.HI UR13, URZ, 0x1f, UR6 ;  /* 0x0000001f3f0d7899 */ /* 0x000fe20008011406 */
[----:B------:R-:W-:Y:S01]  /*23f0*/  IMAD.MOV.U32 R10, RZ, RZ, R8 ;  /* 0x000000ffff0a7224 */ /* 0x000fe200078e0008 */
[----:B------:R-:W-:Y:S01]  /*2400*/  IADD3.X R9, R19, UR7, RZ, P0, !PT ;  /* 0x0000000713097c10 */ /* 0x000fe200087fe4ff */
[----:B------:R-:W-:Y:S01]  /*2410*/  IMAD.U32 R14, RZ, RZ, UR6 ;  /* 0x00000006ff0e7e24 */ /* 0x000fe2000f8e00ff */
[----:B------:R-:W-:Y:S01]  /*2420*/  LOP3.LUT R0, R0, 0x1c0, RZ, 0xc0, !PT ;  /* 0x000001c000007812 */ /* 0x000fe200078ec0ff */
[----:B------:R-:W-:Y:S01]  /*2430*/  UIMAD UR4, UR13, UR4, URZ ;  /* 0x000000040d0472a4 */ /* 0x000fe2000f8e023f */
[----:B------:R-:W-:Y:S01]  /*2440*/  ISETP.GE.AND P0, PT, R18, UR20, PT ;  /* 0x0000001412007c0c */ /* 0x000fe2000bf06270 */
[----:B------:R-:W-:Y:S01]  /*2450*/  IMAD R9, R9, c[0x0][0x1a0], RZ ;  /* 0x0000680009097a24 */ /* 0x000fe200078e02ff */
[----:B------:R-:W-:Y:S01]  /*2460*/  LOP3.LUT R7, R0, 0x8, R7, 0xf8, !PT ;  /* 0x0000000800077812 */ /* 0x000fe200078ef807 */
[----:B------:R-:W-:Y:S01]  /*2470*/  UIMAD UR4, UR6, UR5, UR4 ;  /* 0x00000005060472a4 */ /* 0x000fe2000f8e0204 */
[----:B------:R-:W-:Y:S01]  /*2480*/  SHF.R.U32.HI R0, RZ, 0x3, R0 ;  /* 0x00000003ff007819 */ /* 0x000fe20000011600 */
[----:B------:R-:W-:Y:S01]  /*2490*/  IMAD R9, R170, c[0x0][0x1a4], R9 ;  /* 0x00006900aa097a24 */ /* 0x000fe200078e0209 */
[----:B------:R-:W-:Y:S01]  /*24a0*/  IADD3 R172, R236, 0x80, RZ ;  /* 0x00000080ecac7810 */ /* 0x000fe20007ffe0ff */
[----:B------:R-:W-:Y:S01]  /*24b0*/  IMAD.WIDE.U32 R170, R170, c[0x0][0x1a0], R10 ;  /* 0x00006800aaaa7a25 */ /* 0x000fe200078e000a */
[----:B------:R-:W-:-:S02]  /*24c0*/  LEA.HI R11, R2, R3, RZ, 0x5 ;  /* 0x00000003020b7211 */ /* 0x000fc400078f28ff */
[----:B------:R-:W-:Y:S01]  /*24d0*/  LOP3.LUT R0, R7, R0, RZ, 0x3c, !PT ;  /* 0x0000000007007212 */ /* 0x000fe200078e3cff */
[----:B------:R-:W-:Y:S01]  /*24e0*/  IMAD R165, R19, c[0x0][0x198], RZ ;  /* 0x0000660013a57a24 */ /* 0x000fe200078e02ff */
[----:B------:R-:W-:Y:S01]  /*24f0*/  IADD3 R169, R236, 0xc0, RZ ;  /* 0x000000c0eca97810 */ /* 0x000fe20007ffe0ff */
[----:B------:R-:W-:Y:S01]  /*2500*/  IMAD.WIDE.U32 R14, R14, c[0x0][0x1a8], R12 ;  /* 0x00006a000e0e7a25 */ /* 0x000fe200078e000c */
[----:B------:R-:W-:Y:S02]  /*2510*/  LOP3.LUT R12, R11, 0xffffffe0, RZ, 0xc0, !PT ;  /* 0xffffffe00b0c7812 */ /* 0x000fe400078ec0ff */
[----:B------:R-:W-:Y:S01]  /*2520*/  LOP3.LUT R0, R0, 0xfffffe00, R5, 0xf8, !PT ;  /* 0xfffffe0000007812 */ /* 0x000fe200078ef805 */
[----:B------:R-:W-:Y:S01]  /*2530*/  IMAD.MOV.U32 R7, RZ, RZ, 0x10 ;  /* 0x00000010ff077424 */ /* 0x000fe200078e00ff */
[----:B------:R-:W-:Y:S01]  /*2540*/  SHF.R.S32.HI R11, RZ, 0x5, R11 ;  /* 0x00000005ff0b7819 */ /* 0x000fe2000001140b */
[----:B------:R-:W-:Y:S02]  /*2550*/  IMAD.MOV.U32 R2, RZ, RZ, 0x20 ;  /* 0x00000020ff027424 */ /* 0x000fe400078e00ff */
[C---:B------:R-:W-:Y:S01]  /*2560*/  IMAD R165, R18.reuse, c[0x0][0x19c], R165 ;  /* 0x0000670012a57a24 */ /* 0x040fe200078e02a5 */
[----:B------:R-:W-:Y:S01]  /*2570*/  SEL R7, R7, 0xfffffff0, !P1 ;  /* 0xfffffff007077807 */ /* 0x000fe20004800000 */
[----:B------:R-:W-:Y:S01]  /*2580*/  IMAD.WIDE.U32 R166, R18, c[0x0][0x198], R16 ;  /* 0x0000660012a67a25 */ /* 0x000fe200078e0010 */
[----:B------:R-:W-:-:S02]  /*2590*/  IADD3 R17, R15, UR4, RZ ;  /* 0x000000040f117c10 */ /* 0x000fc4000fffe0ff */
[----:B------:R-:W-:Y:S01]  /*25a0*/  SEL R5, R2, 0xffffffe0, !P2 ;  /* 0xffffffe002057807 */ /* 0x000fe20005000000 */
[----:B-1----:R-:W-:-:S04]  /*25b0*/  IMAD.WIDE R20, R21, 0x40, R18 ;  /* 0x0000004015147825 */ /* 0x002fc800078e0212 */
[----:B------:R-:W-:Y:S02]  /*25c0*/  IMAD.IADD R165, R167, 0x1, R165 ;  /* 0x00000001a7a57824 */ /* 0x000fe400078e02a5 */
[----:B------:R-:W-:Y:S02]  /*25d0*/  IMAD.IADD R12, R3, 0x1, -R12 ;  /* 0x00000001030c7824 */ /* 0x000fe400078e0a0c */
        /* <DEDUP_REMOVED lines=40> */
.L_x_1495:
[----:B------:R-:W-:Y:S05]  /*2860*/  BSYNC B0 ;  /* 0x0000000000007941 */ /* 0x000fea0003800000 */
.L_x_1494:
        /* <DEDUP_REMOVED lines=45> */
.L_x_1497:
[----:B------:R-:W-:Y:S05]  /*2b40*/  BSYNC B0 ;  /* 0x0000000000007941 */ /* 0x000fea0003800000 */
.L_x_1496:
[----:B-1----:R-:W-:Y:S01]  /*2b50*/  IADD3 R9, R18, 0x20, RZ ;  /* 0x0000002012097810 */ /* 0x002fe20007ffe0ff */
        /* <DEDUP_REMOVED lines=44> */
.L_x_1499:
[----:B------:R-:W-:Y:S05]  /*2e20*/  BSYNC B0 ;  /* 0x0000000000007941 */ /* 0x000fea0003800000 */
.L_x_1498:
        /* <DEDUP_REMOVED lines=38> */
[----:B--2---:R-:W-:-:S04]  /*3090*/  LEA R16, P0, R14, c[0x0][0x160], 0x1 ;  /* 0x000058000e107a11 */ /* 0x004fc800078008ff */
[----:B------:R-:W-:-:S05]  /*30a0*/  LEA.HI.X R17, R14, c[0x0][0x164], R4, 0x1, P0 ;  /* 0x000059000e117a11 */ /* 0x000fca00000f0c04 */
[----:B------:R-:W-:Y:S01]  /*30b0*/  @!PT LDS RZ, [RZ] ;  /* 0x00000000fffff984 */ /* 0x000fe20000000800 */
[----:B------:R-:W-:Y:S01]  /*30c0*/  @!PT LDS RZ, [RZ] ;  /* 0x00000000fffff984 */ /* 0x000fe20000000800 */
[----:B------:R-:W-:Y:S01]  /*30d0*/  @!PT LDS RZ, [RZ] ;  /* 0x00000000fffff984 */ /* 0x000fe20000000800 */
[----:B------:R2:W-:Y:S04]  /*30e0*/  LDGSTS.E.BYPASS.LTC128B.128 [R235+0x7800], [R16.64+0x180] ;  /* 0x0780018010eb7fae */ /* 0x0005e8000b901d60 */
.L_x_1501:
[----:B------:R-:W-:Y:S05]  /*30f0*/  BSYNC B0 ;  /* 0x0000000000007941 */ /* 0x000fea0003800000 */
.L_x_1500:
        /* <DEDUP_REMOVED lines=10> */
[C---:B--2---:R-:W-:Y:S01]  /*31a0*/  @!P5 LEA R20, P6, R166.reuse, c[0x0][0x168], 0x1 ;  /* 0x00005a00a614da11 */ /* 0x044fe200078c08ff */
        /* <DEDUP_REMOVED lines=28> */
.L_x_1503:
[----:B------:R-:W-:Y:S05]  /*3370*/  BSYNC B0 ;  /* 0x0000000000007941 */ /* 0x000fea0003800000 */
.L_x_1502:
        /* <DEDUP_REMOVED lines=9> */
[----:B------:R-:W-:-:S04]  /*3410*/  IADD3 R13, P0, R166, UR25, RZ ;  /* 0x00000019a60d7c10 */ /* 0x000fc8000ff1e0ff */
[----:B------:R-:W-:Y:S02]  /*3420*/  IADD3.X R4, R165, UR24, RZ, P0, !PT ;  /* 0x00000018a5047c10 */ /* 0x000fe400087fe4ff */
[----:B------:R-:W-:Y:S01]  /*3430*/  ISETP.GE.AND P0, PT, R169, c[0x0][0x220], PT ;  /* 0x00008800a9007a0c */ /* 0x000fe20003f06270 */
[----:B------:R3:W-:Y:S01]  /*3440*/  @P5 STS.128 [R235+0x8800], RZ ;  /* 0x008800ffeb005388 */ /* 0x0007e20000000c00 */
[C---:B--2---:R-:W-:Y:S02]  /*3450*/  @!P5 LEA R20, P6, R13.reuse, c[0x0][0x168], 0x1 ;  /* 0x00005a000d14da11 */ /* 0x044fe400078c08ff */
        /* <DEDUP_REMOVED lines=21> */
[----:B---3--:R-:W-:-:S04]  /*35b0*/  LEA R14, P0, R13, c[0x0][0x168], 0x1 ;  /* 0x00005a000d0e7a11 */ /* 0x008fc800078008ff */
[----:B------:R-:W-:-:S05]  /*35c0*/  LEA.HI.X R15, R13, c[0x0][0x16c], R4, 0x1, P0 ;  /* 0x00005b000d0f7a11 */ /* 0x000fca00000f0c04 */
[----:B------:R-:W-:Y:S01]  /*35d0*/  @!PT LDS RZ, [RZ] ;  /* 0x00000000fffff984 */ /* 0x000fe20000000800 */
[----:B------:R-:W-:Y:S01]  /*35e0*/  @!PT LDS RZ, [RZ] ;  /* 0x00000000fffff984 */ /* 0x000fe20000000800 */
[----:B------:R-:W-:Y:S01]  /*35f0*/  @!PT LDS RZ, [RZ] ;  /* 0x00000000fffff984 */ /* 0x000fe20000000800 */
[----:B------:R2:W-:Y:S04]  /*3600*/  LDGSTS.E.BYPASS.LTC128B.128 [R235+0xe800], [R14.64+0x180] ;  /* 0x0e8001800eeb7fae */ /* 0x0005e8000b901d60 */
.L_x_1505:
[----:B------:R-:W-:Y:S05]  /*3610*/  BSYNC B0 ;  /* 0x0000000000007941 */ /* 0x000fea0003800000 */
.L_x_1504:
[----:B------:R-:W-:Y:S01]  /*3620*/  ISETP.GE.AND P0, PT, R9, UR14, PT ;  /* 0x0000000e09007c0c */ /* 0x000fe2000bf06270 */
[----:B------:R-:W-:-:S12]  /*3630*/  BSSY B0, `(.L_x_1506) ;  /* 0x0000027000007945 */ /* 0x000fd80003800000 */
[----:B------:R-:W-:Y:S05]  /*3640*/  @P0 BRA `(.L_x_1507) ;  /* 0x0000025000000947 */ /* 0x000fea0003800000 */
[----:B------:R-:W-:Y:S01]  /*3650*/  ISETP.GE.AND P5, PT, R236, c[0x0][0x220], PT ;  /* 0x00008800ec007a0c */ /* 0x000fe20003fa6270 */
[----:B------:R-:W-:Y:S01]  /*3660*/  IMAD.MOV.U32 R4, RZ, RZ, c[0x0][0x198] ;  /* 0x00006600ff047624 */ /* 0x000fe200078e00ff */
[----:B------:R-:W-:Y:S01]  /*3670*/  ISETP.GE.AND P4, PT, R173, c[0x0][0x220], PT ;  /* 0x00008800ad007a0c */ /* 0x000fe20003f86270 */
[----:B--23--:R-:W-:Y:S01]  /*3680*/  IMAD.MOV.U32 R14, RZ, RZ, c[0x0][0x19c] ;  /* 0x00006700ff0e7624 */ /* 0x00cfe200078e00ff */
        /* <DEDUP_REMOVED lines=33> */
.L_x_1507:
[----:B------:R-:W-:Y:S05]  /*38a0*/  BSYNC B0 ;  /* 0x0000000000007941 */ /* 0x000fea0003800000 */
.L_x_1506:
[----:B------:R-:W-:Y:S01]  /*38b0*/  ISETP.GE.AND P0, PT, R8, UR14, PT ;  /* 0x0000000e08007c0c */ /* 0x000fe2000bf06270 */
[----:B------:R-:W-:-:S12]  /*38c0*/  BSSY B0, `(.L_x_1508) ;  /* 0x0000029000007945 */ /* 0x000fd80003800000 */
[----:B------:R-:W-:Y:S05]  /*38d0*/  @P0 BRA `(.L_x_1509) ;  /* 0x0000027000000947 */ /* 0x000fea0003800000 */
[----:B------:R-:W-:Y:S01]  /*38e0*/  ISETP.GE.AND P5, PT, R236, c[0x0][0x220], PT ;  /* 0x00008800ec007a0c */ /* 0x000fe20003fa6270 */
[----:B--23--:R-:W-:Y:S01]  /*38f0*/  IMAD.MOV.U32 R20, RZ, RZ, c[0x0][0x198] ;  /* 0x00006600ff147624 */ /* 0x00cfe200078e00ff */
        /* <DEDUP_REMOVED lines=37> */
.L_x_1509:
[----:B------:R-:W-:Y:S05]  /*3b50*/  BSYNC B0 ;  /* 0x0000000000007941 */ /* 0x000fea0003800000 */
.L_x_1508:
[----:B------:R-:W0:Y:S01]  /*3b60*/  LDGDEPBAR ;  /* 0x00000000000079af */ /* 0x000e220000000000 */
[----:B------:R-:W-:Y:S01]  /*3b70*/  ISETP.GE.AND P1, PT, R18, UR14, PT ;  /* 0x0000000e12007c0c */ /* 0x000fe2000bf26270 */
[----:B------:R-:W-:Y:S01]  /*3b80*/  IMAD.SHL.U32 R4, R6, 0x40, RZ ;  /* 0x0000004006047824 */ /* 0x000fe200078e00ff */
[----:B------:R-:W-:Y:S01]  /*3b90*/  SHF.R.S32.HI R13, RZ, 0x1f, R12 ;  /* 0x0000001fff0d7819 */ /* 0x000fe2000001140c */
[----:B------:R-:W-:Y:S01]  /*3ba0*/  IMAD.SHL.U32 R18, R18, 0x8, RZ ;  /* 0x0000000812127824 */ /* 0x000fe200078e00ff */
[----:B------:R-:W-:Y:S01]  /*3bb0*/  LOP3.LUT P2, RZ, R6, 0x4, RZ, 0xc0, !PT ;  /* 0x0000000406ff7812 */ /* 0x000fe2000784c0ff */
[----:B------:R-:W-:Y:S01]  /*3bc0*/  IMAD.SHL.U32 R3, R3, 0x2, RZ ;  /* 0x0000000203037824 */ /* 0x000fe200078e00ff */
[----:B------:R-:W-:Y:S01]  /*3bd0*/  LEA.HI R13, R13, R12, RZ, 0x2 ;  /* 0x0000000c0d0d7211 */ /* 0x000fe200078f10ff */
[C---:B------:R-:W-:Y:S01]  /*3be0*/  IMAD R234, R11.reuse, 0x400, R0 ;  /* 0x000004000bea7824 */ /* 0x040fe200078e0200 */
[----:B------:R-:W-:Y:S01]  /*3bf0*/  LEA R12, R11, UR11, 0x4 ;  /* 0x0000000b0b0c7c11 */ /* 0x000fe2000f8e20ff */
[----:B------:R-:W-:Y:S01]  /*3c00*/  BSSY B0, `(.L_x_1510) ;  /* 0x0000034000007945 */ /* 0x000fe20003800000 */
[----:B--23--:R-:W-:Y:S01]  /*3c10*/  LOP3.LUT R15, R4, 0x1c0, RZ, 0xc0, !PT ;  /* 0x000001c0040f7812 */ /* 0x00cfe200078ec0ff */
[----:B------:R-:W-:Y:S01]  /*3c20*/  IMAD.SHL.U32 R234, R234, 0x2, RZ ;  /* 0x00000002eaea7824 */ /* 0x000fe200078e00ff */
[----:B------:R-:W-:-:S02]  /*3c30*/  SHF.R.S32.HI R13, RZ, 0x2, R13 ;  /* 0x00000002ff0d7819 */ /* 0x000fc4000001140d */
[----:B------:R-:W-:Y:S02]  /*3c40*/  LOP3.LUT R18, R15, 0x8, R18, 0xf8, !PT ;  /* 0x000000080f127812 */ /* 0x000fe400078ef812 */
[----:B------:R-:W-:Y:S01]  /*3c50*/  IADD3 R4, R12, 0x1, R13 ;  /* 0x000000010c047810 */ /* 0x000fe20007ffe00d */
[----:B------:R-:W-:Y:S01]  /*3c60*/  IMAD.U32 R13, RZ, RZ, UR12 ;  /* 0x0000000cff0d7e24 */ /* 0x000fe2000f8e00ff */
[----:B------:R-:W-:Y:S02]  /*3c70*/  SHF.R.U32.HI R15, RZ, 0x3, R15 ;  /* 0x00000003ff0f7819 */ /* 0x000fe4000001160f */
[----:B------:R-:W-:Y:S02]  /*3c80*/  LEA R242, P0, R170, c[0x0][0x170], 0x1 ;  /* 0x00005c00aaf27a11 */ /* 0x000fe400078008ff */
[----:B------:R-:W-:Y:S01]  /*3c90*/  LOP3.LUT R18, R18, R15, RZ, 0x3c, !PT ;  /* 0x0000000f12127212 */ /* 0x000fe200078e3cff */
[----:B------:R-:W-:-:S04]  /*3ca0*/  DEPBAR.LE SB0, 0x0 ;  /* 0x000080000000791a */ /* 0x000fc80000000000 */
[----:B------:R-:W-:Y:S01]  /*3cb0*/  BAR.SYNC.DEFER_BLOCKING 0x0 ;  /* 0x0000000000007b1d */ /* 0x000fe20000010000 */
[----:B------:R-:W-:Y:S01]  /*3cc0*/  IADD3 R4, R4, UR10, -R13 ;  /* 0x0000000a04047c10 */ /* 0x000fe2000fffe80d */
[----:B------:R-:W-:Y:S01]  /*3cd0*/  IMAD R233, R233, 0x200, R18 ;  /* 0x00000200e9e97824 */ /* 0x000fe200078e0212 */
[----:B------:R-:W-:Y:S02]  /*3ce0*/  SEL R2, R2, 0xffffffe0, !P2 ;  /* 0xffffffe002027807 */ /* 0x000fe40005000000 */
[----:B------:R-:W-:Y:S02]  /*3cf0*/  LOP3.LUT R3, R3, 0x6, RZ, 0xc0, !PT ;  /* 0x0000000603037812 */ /* 0x000fe400078ec0ff */
[----:B------:R-:W-:Y:S02]  /*3d00*/  LEA.HI.X R245, R170, c[0x0][0x174], R168, 0x1, P0 ;  /* 0x00005d00aaf57a11 */ /* 0x000fe400000f0ca8 */
[----:B------:R-:W-:Y:S01]  /*3d10*/  IADD3 R4, R4, c[0x0][0x2e8], RZ ;  /* 0x0000ba0004047a10 */ /* 0x000fe20007ffe0ff */
        /* <DEDUP_REMOVED lines=9> */
[----:B------:R-:W-:Y:S01]  /*3db0*/  @!P3 IMAD.MOV.U32 R243, RZ, RZ, R245 ;  /* 0x000000fffff3b224 */ /* 0x000fe200078e00f5 */
[----:B------:R3:W-:Y:S01]  /*3dc0*/  @P3 STS.128 [R235+0x10000], RZ ;  /* 0x010000ffeb003388 */ /* 0x0007e20000000c00 */
[----:B------:R-:W-:-:S03]  /*3dd0*/  @!P2 IMAD.MOV.U32 R244, RZ, RZ, R242 ;  /* 0x000000fffff4a224 */ /* 0x000fc600078e00f2 */
        /* <DEDUP_REMOVED lines=9> */
[----:B------:R3:W-:Y:S01]  /*3e70*/  @P1 STS.128 [R235+0x14000], RZ ;  /* 0x014000ffeb001388 */ /* 0x0007e20000000c00 */
[----:B----4-:R-:W-:-:S05]  /*3e80*/  @!P1 IMAD.MOV.U32 R243, RZ, RZ, R245 ;  /* 0x000000fffff39224 */ /* 0x010fca00078e00f5 */
[----:B------:R-:W-:Y:S01]  /*3e90*/  @!PT LDS RZ, [RZ] ;  /* 0x00000000fffff984 */ /* 0x000fe20000000800 */
[----:B------:R-:W-:Y:S01]  /*3ea0*/  @!PT LDS RZ, [RZ] ;  /* 0x00000000fffff984 */ /* 0x000fe20000000800 */
[----:B------:R-:W-:Y:S01]  /*3eb0*/  @!PT LDS RZ, [RZ] ;  /* 0x00000000fffff984 */ /* 0x000fe20000000800 */
[----:B------:R3:W-:Y:S04]  /*3ec0*/  @!P1 LDGSTS.E.BYPASS.LTC128B.128 [R235+0x14000], [R242.64+0x100] ;  /* 0x14000100f2eb9fae */ /* 0x0007e8000b901d60 */
[----:B------:R3:W-:Y:S01]  /*3ed0*/  @P0 STS.128 [R235+0x16000], RZ ;  /* 0x016000ffeb000388 */ /* 0x0007e20000000c00 */
[----:B------:R-:W-:Y:S05]  /*3ee0*/  @P0 BRA `(.L_x_1511) ;  /* 0x0000005000000947 */ /* 0x000fea0003800000 */
[----:B---3--:R-:W-:-:S05]  /*3ef0*/  MOV R243, R245 ;  /* 0x000000f500f37202 */ /* 0x008fca0000000f00 */
[----:B------:R-:W-:Y:S01]  /*3f00*/  @!PT LDS RZ, [RZ] ;  /* 0x00000000fffff984 */ /* 0x000fe20000000800 */
[----:B------:R-:W-:Y:S01]  /*3f10*/  @!PT LDS RZ, [RZ] ;  /* 0x00000000fffff984 */ /* 0x000fe20000000800 */
[----:B------:R-:W-:Y:S01]  /*3f20*/  @!PT LDS RZ, [RZ] ;  /* 0x00000000fffff984 */ /* 0x000fe20000000800 */
[----:B------:R3:W-:Y:S02]  /*3f30*/  LDGSTS.E.BYPASS.LTC128B.128 [R235+0x16000], [R242.64+0x180] ;  /* 0x16000180f2eb7fae */ /* 0x0007e4000b901d60 */
.L_x_1511:
[----:B------:R-:W-:Y:S05]  /*3f40*/  BSYNC B0 ;  /* 0x0000000000007941 */ /* 0x000fea0003800000 */
.L_x_1510:
[----:B------:R-:W-:Y:S01]  /*3f50*/  ISETP.GE.AND P0, PT, R10, UR14, PT ;  /* 0x0000000e0a007c0c */ /* 0x000fe2000bf06270 */
[----:B------:R-:W-:Y:S01]  /*3f60*/  ULDC.64 UR4, c[0x0][0x1a0] ;  /* 0x0000680000047ab9 */ /* 0x000fe20000000a00 */
[----:B------:R-:W-:Y:S01]  /*3f70*/  BSSY B0, `(.L_x_1512) ;  /* 0x0000033000007945 */ /* 0x000fe20003800000 */
[----:B------:R-:W-:Y:S02]  /*3f80*/  USHF.L.U64.HI UR26, UR4, UR26, UR5 ;  /* 0x0000001a041a7299 */ /* 0x000fe40008010205 */
[----:B------:R-:W-:-:S08]  /*3f90*/  USHF.L.U32 UR27, UR4, 0x4, URZ ;  /* 0x00000004041b7899 */ /* 0x000fd0000800063f */
        /* <DEDUP_REMOVED lines=8> */
[----:B------:R-:W-:Y:S01]  /*4020*/  IMAD.U32 R11, RZ, RZ, UR27 ;  /* 0x0000001bff0b7e24 */ /* 0x000fe2000f8e00ff */
[----:B------:R-:W-:Y:S01]  /*4030*/  ISETP.GE.AND P2, PT, R172, c[0x0][0x220], PT ;  /* 0x00008800ac007a0c */ /* 0x000fe20003f46270 */
[----:B------:R-:W-:-:S02]  /*4040*/  IMAD.U32 R10, RZ, RZ, UR26 ;  /* 0x0000001aff0a7e24 */ /* 0x000fc4000f8e00ff */
[----:B------:R-:W-:Y:S02]  /*4050*/  IMAD.U32 R15, RZ, RZ, UR27 ;  /* 0x0000001bff0f7e24 */ /* 0x000fe4000f8e00ff */
[----:B------:R-:W-:Y:S02]  /*4060*/  IMAD.U32 R13, RZ, RZ, UR27 ;  /* 0x0000001bff0d7e24 */ /* 0x000fe4000f8e00ff */
        /* <DEDUP_REMOVED lines=35> */
.L_x_1513:
[----:B------:R-:W-:Y:S05]  /*42a0*/  BSYNC B0 ;  /* 0x0000000000007941 */ /* 0x000fea0003800000 */
.L_x_1512:
        /* <DEDUP_REMOVED lines=8> */
[----:B------:R-:W-:Y:S01]  /*4330*/  IMAD.MOV.U32 R10, RZ, RZ, c[0x0][0x1a0] ;  /* 0x00006800ff0a7624 */ /* 0x000fe200078e00ff */
[----:B------:R-:W-:Y:S01]  /*4340*/  ISETP.GE.AND P4, PT, R173, c[0x0][0x220], PT ;  /* 0x00008800ad007a0c */ /* 0x000fe20003f86270 */
[----:B------:R-:W-:Y:S01]  /*4350*/  IMAD.MOV.U32 R11, RZ, RZ, 0x5 ;  /* 0x00000005ff0b7424 */ /* 0x000fe200078e00ff */
[----:B------:R-:W-:Y:S01]  /*4360*/  ISETP.GE.AND P2, PT, R172, c[0x0][0x220], PT ;  /* 0x00008800ac007a0c */ /* 0x000fe20003f46270 */
[----:B------:R-:W-:Y:S01]  /*4370*/  IMAD.SHL.U32 R9, R10, 0x20, RZ ;  /* 0x000000200a097824 */ /* 0x000fe200078e00ff */
[----:B------:R-:W-:-:S02]  /*4380*/  ISETP.GE.AND P0, PT, R169, c[0x0][0x220], PT ;  /* 0x00008800a9007a0c */ /* 0x000fc40003f06270 */
[----:B------:R-:W-:-:S05]  /*4390*/  SHF.L.U64.HI R10, R10, R11, c[0x0][0x1a4] ;  /* 0x000069000a0a7619 */ /* 0x000fca000001020b */
[CC--:B-1----:R-:W-:Y:S01]  /*43a0*/  @!P5 LEA R16, P6, R9.reuse, R242.reuse, 0x1 ;  /* 0x000000f20910d211 */ /* 0x0c2fe200078c08ff */
        /* <DEDUP_REMOVED lines=28> */
.L_x_1515:
[----:B------:R-:W-:Y:S05]  /*4570*/  BSYNC B0 ;  /* 0x0000000000007941 */ /* 0x000fea0003800000 */
.L_x_1514:
[----:B------:R-:W-:Y:S01]  /*4580*/  ISETP.GE.AND P0, PT, R8, UR14, PT ;  /* 0x0000000e08007c0c */ /* 0x000fe2000bf06270 */
[----:B------:R-:W-:-:S12]  /*4590*/  BSSY B0, `(.L_x_1516) ;  /* 0x0000035000007945 */ /* 0x000fd80003800000 */
        /* <DEDUP_REMOVED lines=8> */
[----:B------:R-:W-:Y:S02]  /*4620*/  MOV R8, c[0x0][0x1a0] ;  /* 0x0000680000087a02 */ /* 0x000fe40000000f00 */
[----:B------:R-:W-:-:S05]  /*4630*/  ISETP.GE.AND P0, PT, R169, c[0x0][0x220], PT ;  /* 0x00008800a9007a0c */ /* 0x000fca0003f06270 */
[-C--:B-1----:R-:W-:Y:S01]  /*4640*/  @!P3 MOV R12, R242.reuse ;  /* 0x000000f2000cb202 */ /* 0x082fe20000000f00 */
[----:B------:R-:W-:Y:S01]  /*4650*/  @!P3 IMAD.MOV.U32 R11, RZ, RZ, c[0x0][0x1a4] ;  /* 0x00006900ff0bb624 */ /* 0x000fe200078e00ff */
[----:B------:R-:W-:Y:S01]  /*4660*/  @!P2 MOV R10, c[0x0][0x1a4] ;  /* 0x00006900000aaa02 */ /* 0x000fe20000000f00 */
[----:B------:R-:W-:Y:S01]  /*4670*/  @!P3 IMAD.MOV.U32 R13, RZ, RZ, R245 ;  /* 0x000000ffff0db224 */ /* 0x000fe200078e00f5 */
[----:B---3--:R-:W-:Y:S01]  /*4680*/  @!P2 MOV R244, R242 ;  /* 0x000000f200f4a202 */ /* 0x008fe20000000f00 */
[----:B------:R-:W-:Y:S01]  /*4690*/  @!P1 IMAD.MOV.U32 R9, RZ, RZ, c[0x0][0x1a4] ;  /* 0x00006900ff099624 */ /* 0x000fe200078e00ff */
[----:B------:R-:W-:Y:S01]  /*46a0*/  @!P1 MOV R243, R245 ;  /* 0x000000f500f39202 */ /* 0x000fe20000000f00 */
[----:B------:R-:W-:Y:S01]  /*46b0*/  @!P3 IMAD R11, R11, 0x60, RZ ;  /* 0x000000600b0bb824 */ /* 0x000fe200078e02ff */
[----:B------:R1:W-:Y:S01]  /*46c0*/  @P3 STS.128 [R235+0x11800], RZ ;  /* 0x011800ffeb003388 */ /* 0x0003e20000000c00 */
[----:B------:R-:W-:-:S04]  /*46d0*/  @!P3 IMAD.WIDE.U32 R12, R8, 0x60, R12 ;  /* 0x00000060080cb825 */ /* 0x000fc800078e000c */
[----:B------:R-:W-:Y:S02]  /*46e0*/  @!P2 IMAD R10, R10, 0x60, RZ ;  /* 0x000000600a0aa824 */ /* 0x000fe400078e02ff */
[----:B------:R-:W-:-:S04]  /*46f0*/  @!P2 IMAD.WIDE.U32 R14, R8, 0x60, R244 ;  /* 0x00000060080ea825 */ /* 0x000fc800078e00f4 */
[----:B------:R-:W-:Y:S01]  /*4700*/  @!P1 IMAD R9, R9, 0x60, RZ ;  /* 0x0000006009099824 */ /* 0x000fe200078e02ff */
[----:B------:R-:W-:Y:S01]  /*4710*/  @!P2 IADD3 R15, R15, R10, RZ ;  /* 0x0000000a0f0fa210 */ /* 0x000fe20007ffe0ff */
[----:B------:R-:W-:-:S04]  /*4720*/  @!P1 IMAD.WIDE.U32 R16, R8, 0x60, R242 ;  /* 0x0000006008109825 */ /* 0x000fc800078e00f2 */
[----:B------:R-:W-:Y:S01]  /*4730*/  @!P3 IMAD.IADD R13, R13, 0x1, R11 ;  /* 0x000000010d0db824 */ /* 0x000fe200078e020b */
[----:B------:R-:W-:-:S04]  /*4740*/  @!P1 IADD3 R17, R17, R9, RZ ;  /* 0x0000000911119210 */ /* 0x000fc80007ffe0ff */
        /* <DEDUP_REMOVED lines=16> */
[----:B------:R-:W-:Y:S01]  /*4850*/  MOV R243, R245 ;  /* 0x000000f500f37202 */ /* 0x000fe20000000f00 */
        /* <DEDUP_REMOVED lines=8> */
.L_x_1517:
[----:B------:R-:W-:Y:S05]  /*48e0*/  BSYNC B0 ;  /* 0x0000000000007941 */ /* 0x000fea0003800000 */
.L_x_1516:
[----:B------:R-:W-:Y:S01]  /*48f0*/  IMAD.SHL.U32 R233, R233, 0x2, RZ ;  /* 0x00000002e9e97824 */ /* 0x000fe200078e00ff */
[----:B------:R-:W-:Y:S01]  /*4900*/  LDSM.16.M88.4 R76, [R234] ;  /* 0x00000000ea4c783b */ /* 0x000fe20000000200 */
[----:B------:R-:W-:Y:S01]  /*4910*/  LOP3.LUT P0, RZ, R6, 0x2, RZ, 0xc0, !PT ;  /* 0x0000000206ff7812 */ /* 0x000fe2000780c0ff */
[--C-:B------:R-:W-:Y:S01]  /*4920*/  IMAD R232, R7, 0x2, R234.reuse ;  /* 0x0000000207e87824 */ /* 0x100fe200078e02ea */
[----:B------:R-:W-:Y:S01]  /*4930*/  UISETP.GT.AND UP0, UPT, UR28, UR21, UPT ;  /* 0x000000151c00728c */ /* 0x000fe2000bf04270 */
[----:B-1----:R-:W1:Y:S01]  /*4940*/  LDSM.16.M88.4 R28, [R233+0x8000] ;  /* 0x00800000e91c783b */ /* 0x002e620000000200 */
[----:B------:R-:W-:Y:S01]  /*4950*/  IADD3 R6, R233, 0x8000, RZ ;  /* 0x00008000e9067810 */ /* 0x000fe20007ffe0ff */
[----:B------:R-:W-:Y:S01]  /*4960*/  IMAD R230, R5, 0x2, R234 ;  /* 0x0000000205e67824 */ /* 0x000fe200078e02ea */
[----:B------:R-:W-:Y:S01]  /*4970*/  IADD3 R231, R233, 0x8020, RZ ;  /* 0x00008020e9e77810 */ /* 0x000fe20007ffe0ff */
[----:B------:R-:W5:Y:S01]  /*4980*/  LDSM.16.M88.4 R20, [R233+0x8800] ;  /* 0x00880000e914783b */ /* 0x000f620000000200 */
[----:B------:R-:W-:Y:S01]  /*4990*/  IMAD R227, R2, 0x2, R233 ;  /* 0x0000000202e37824 */ /* 0x000fe200078e02e9 */
[----:B------:R-:W-:Y:S01]  /*49a0*/  PLOP3.LUT P6, PT, PT, PT, UP0, 0x80, 0x0 ;  /* 0x000000000000781c */ /* 0x000fe20003fcf008 */
[----:B------:R-:W-:Y:S01]  /*49b0*/  IMAD R229, R5, 0x2, R232 ;  /* 0x0000000205e57824 */ /* 0x000fe200078e02e8 */
[----:B------:R-:W2:Y:S01]  /*49c0*/  LDSM.16.M88.4 R12, [R233+0x9000] ;  /* 0x00900000e90c783b */ /* 0x000ea20000000200 */
[----:B------:R-:W-:-:S02]  /*49d0*/  IMNMX R167, R4, UR10, PT ;  /* 0x0000000a04a77c17 */ /* 0x000fc4000b800200 */
[----:B------:R-:W-:Y:S01]  /*49e0*/  @P0 IADD3 R231, R6, -0x20, RZ ;  /* 0xffffffe006e70810 */ /* 0x000fe20007ffe0ff */
[----:B------:R-:W3:Y:S03]  /*49f0*/  LDSM.16.M88.4 R40, [R233+0x9800] ;  /* 0x00980000e928783b */ /* 0x000ee60000000200 */
[C---:B------:R-:W-:Y:S01]  /*4a00*/  IADD3 R223, R231.reuse, 0x800, RZ ;  /* 0x00000800e7df7810 */ /* 0x040fe20007ffe0ff */
[----:B------:R-:W-:Y:S01]  /*4a10*/  LDSM.16.M88.4 R56, [R232] ;  /* 0x00000000e838783b */ /* 0x000fe20000000200 */
[----:B------:R-:W-:Y:S01]  /*4a20*/  IMAD R220, R2, 0x2, R231 ;  /* 0x0000000202dc7824 */ /* 0x000fe200078e02e7 */
[----:B------:R-:W-:Y:S02]  /*4a30*/  IADD3 R2, R4, 0x8, RZ ;  /* 0x0000000804027810 */ /* 0x000fe40007ffe0ff */
[----:B------:R-:W4:Y:S01]  /*4a40*/  LDSM.16.M88.4 R36, [R231] ;  /* 0x00000000e724783b */ /* 0x000f220000000200 */
[----:B------:R-:W-:-:S02]  /*4a50*/  IADD3 R222, R231, 0x1000, RZ ;  /* 0x00001000e7de7810 */ /* 0x000fc40007ffe0ff */
[----:B------:R-:W-:Y:S01]  /*4a60*/  IMNMX R2, R2, UR10, PT ;  /* 0x0000000a02027c17 */ /* 0x000fe2000b800200 */
[----:B------:R-:W2:Y:S01]  /*4a70*/  LDSM.16.M88.4 R68, [R231+0x800] ;  /* 0x00080000e744783b */ /* 0x000ea20000000200 */
[C---:B------:R-:W-:Y:S02]  /*4a80*/  IADD3 R221, R231.reuse, 0x1800, RZ ;  /* 0x00001800e7dd7810 */ /* 0x040fe40007ffe0ff */
[C---:B------:R-:W-:Y:S01]  /*4a90*/  IADD3 R219, R231.reuse, 0x2000, RZ ;  /* 0x00002000e7db7810 */ /* 0x040fe20007ffe0ff */
[----:B------:R-:W3:Y:S01]  /*4aa0*/  LDSM.16.M88.4 R64, [R231+0x1000] ;  /* 0x00100000e740783b */ /* 0x000ee20000000200 */
[C---:B------:R-:W-:Y:S02]  /*4ab0*/  IADD3 R218, R231.reuse, 0x2800, RZ ;  /* 0x00002800e7da7810 */ /* 0x040fe40007ffe0ff */
[C---:B------:R-:W-:Y:S01]  /*4ac0*/  IADD3 R217, R231.reuse, 0x3000, RZ ;  /* 0x00003000e7d97810 */ /* 0x040fe20007ffe0ff */
[----:B------:R-:W3:Y:S01]  /*4ad0*/  LDSM.16.M88.4 R60, [R231+0x1800] ;  /* 0x00180000e73c783b */ /* 0x000ee20000000200 */
[----:B------:R-:W-:-:S02]  /*4ae0*/  IADD3 R216, R231, 0x3800, RZ ;  /* 0x00003800e7d87810 */ /* 0x000fc40007ffe0ff */
[C---:B------:R-:W-:Y:S01]  /*4af0*/  IADD3 R215, R231.reuse, 0x4000, RZ ;  /* 0x00004000e7d77810 */ /* 0x040fe20007ffe0ff */
[----:B------:R-:W-:Y:S01]  /*4b00*/  LDSM.16.M88.4 R52, [R230] ;  /* 0x00000000e634783b */ /* 0x000fe20000000200 */
[C---:B------:R-:W-:Y:S02]  /*4b10*/  IADD3 R214, R231.reuse, 0x4800, RZ ;  /* 0x00004800e7d67810 */ /* 0x040fe40007ffe0ff */
[C---:B------:R-:W-:Y:S01]  /*4b20*/  IADD3 R213, R231.reuse, 0x5000, RZ ;  /* 0x00005000e7d57810 */ /* 0x040fe20007ffe0ff */
[----:B-1----:R-:W-:Y:S01]  /*4b30*/  HMMA.16816.F32 R32, R76, R28, RZ ;  /* 0x0000001c4c20723c */ /* 0x002fe200000018ff */
[----:B------:R-:W1:Y:S01]  /*4b40*/  LDSM.16.M88.4 R48, [R227+0x8000] ;  /* 0x00800000e330783b */ /* 0x000e620000000200 */
[C---:B------:R-:W-:Y:S02]  /*4b50*/  IADD3 R212, R231.reuse, 0x5800, RZ ;  /* 0x00005800e7d47810 */ /* 0x040fe40007ffe0ff */
[C---:B------:R-:W-:Y:S01]  /*4b60*/  IADD3 R211, R231.reuse, 0x6000, RZ ;  /* 0x00006000e7d37810 */ /* 0x040fe20007ffe0ff */
[----:B------:R-:W1:Y:S01]  /*4b70*/  LDSM.16.M88.4 R44, [R227+0x8800] ;  /* 0x00880000e32c783b */ /* 0x000e620000000200 */
[----:B------:R-:W-:-:S02]  /*4b80*/  IADD3 R210, R231, 0x6800, RZ ;  /* 0x00006800e7d27810 */ /* 0x000fc40007ffe0ff */
[C---:B------:R-:W-:Y:S01]  /*4b90*/  HMMA.16816.F32 R28, R76.reuse, R30, RZ ;  /* 0x0000001e4c1c723c */ /* 0x040fe200000018ff */
[----:B------:R-:W-:Y:S01]  /*4ba0*/  LDSM.16.M88.4 R72, [R229] ;  /* 0x00000000e548783b */ /* 0x000fe20000000200 */
[C---:B------:R-:W-:Y:S02]  /*4bb0*/  IADD3 R209, R231.reuse, 0x7000, RZ ;  /* 0x00007000e7d17810 */ /* 0x040fe40007ffe0ff */
[----:B------:R-:W-:Y:S01]  /*4bc0*/  IADD3 R208, R231, 0x7800, RZ ;  /* 0x00007800e7d07810 */ /* 0x000fe20007ffe0ff */
[----:B------:R-:W0:Y:S03]  /*4bd0*/  LDGDEPBAR ;  /* 0x00000000000079af */ /* 0x000e260000000000 */
[C---:B-----5:R-:W-:Y:S08]  /*4be0*/  HMMA.16816.F32 R24, R76.reuse, R20, RZ ;  /* 0x000000144c18723c */ /* 0x060ff000000018ff */
[C---:B--2---:R-:W-:Y:S08]  /*4bf0*/  HMMA.16816.F32 R16, R76.reuse, R12, RZ ;  /* 0x0000000c4c10723c */ /* 0x044ff000000018ff */
[C---:B------:R-:W-:Y:S08]  /*4c00*/  HMMA.16816.F32 R20, R76.reuse, R22, RZ ;  /* 0x000000164c14723c */ /* 0x040ff000000018ff */
[C---:B------:R-:W-:Y:S08]  /*4c10*/  HMMA.16816.F32 R12, R76.reuse, R14, RZ ;  /* 0x0000000e4c0c723c */ /* 0x040ff000000018ff */
[C---:B---3--:R-:W-:Y:S08]  /*4c20*/  HMMA.16816.F32 R8, R76.reuse, R40, RZ ;  /* 0x000000284c08723c */ /* 0x048ff000000018ff */
[----:B------:R-:W-:Y:S01]  /*4c30*/  HMMA.16816.F32 R76, R76, R42, RZ ;  /* 0x0000002a4c4c723c */ /* 0x000fe200000018ff */
[----:B------:R-:W2:Y:S07]  /*4c40*/  LDSM.16.M88.4 R40, [R227+0x9000] ;  /* 0x00900000e328783b */ /* 0x000eae0000000200 */
[C---:B----4-:R-:W-:Y:S08]  /*4c50*/  HMMA.16816.F32 R32, R56.reuse, R36, R32 ;  /* 0x000000243820723c */ /* 0x050ff00000001820 */
[C---:B------:R-:W-:Y:S01]  /*4c60*/  HMMA.16816.F32 R28, R56.reuse, R38, R28 ;  /* 0x00000026381c723c */ /* 0x040fe2000000181c */
[----:B------:R-:W3:Y:S07]  /*4c70*/  LDSM.16.M88.4 R36, [R227+0x9800] ;  /* 0x00980000e324783b */ /* 0x000eee0000000200 */
[C---:B------:R-:W-:Y:S08]  /*4c80*/  HMMA.16816.F32 R24, R56.reuse, R68, R24 ;  /* 0x000000443818723c */ /* 0x040ff00000001818 */
[C---:B------:R-:W-:Y:S01]  /*4c90*/  HMMA.16816.F32 R20, R56.reuse, R70, R20 ;  /* 0x000000463814723c */ /* 0x040fe20000001814 */
[----:B------:R-:W4:Y:S07]  /*4ca0*/  LDSM.16.M88.4 R68, [R220] ;  /* 0x00000000dc44783b */ /* 0x000f2e0000000200 */
[C---:B------:R-:W-:Y:S08]  /*4cb0*/  HMMA.16816.F32 R16, R56.reuse, R64, R16 ;  /* 0x000000403810723c */ /* 0x040ff00000001810 */
[C---:B------:R-:W-:Y:S01]  /*4cc0*/  HMMA.16816.F32 R12, R56.reuse, R66, R12 ;  /* 0x00000042380c723c */ /* 0x040fe2000000180c */
[----:B------:R-:W5:Y:S07]  /*4cd0*/  LDSM.16.M88.4 R64, [R220+0x800] ;  /* 0x00080000dc40783b */ /* 0x000f6e0000000200 */
[C---:B------:R-:W-:Y:S08]  /*4ce0*/  HMMA.16816.F32 R8, R56.reuse, R60, R8 ;  /* 0x0000003c3808723c */ /* 0x040ff00000001808 */
[----:B------:R-:W-:Y:S01]  /*4cf0*/  HMMA.16816.F32 R76, R56, R62, R76 ;  /* 0x0000003e384c723c */ /* 0x000fe2000000184c */
[----:B------:R-:W3:Y:S04]  /*4d00*/  LDSM.16.M88.4 R60, [R220+0x1000] ;  /* 0x00100000dc3c783b */ /* 0x000ee80000000200 */
[----:B------:R-:W3:Y:S03]  /*4d10*/  LDSM.16.M88.4 R56, [R220+0x1800] ;  /* 0x00180000dc38783b */ /* 0x000ee60000000200 */
[C---:B-1----:R-:W-:Y:S08]  /*4d20*/  HMMA.16816.F32 R32, R52.reuse, R48, R32 ;  /* 0x000000303420723c */ /* 0x042ff00000001820 */
[C---:B------:R-:W-:Y:S01]  /*4d30*/  HMMA.16816.F32 R28, R52.reuse, R50, R28 ;  /* 0x00000032341c723c */ /* 0x040fe2000000181c */
[----:B------:R-:W-:Y:S07]  /*4d40*/  LDSM.16.M88.4 R48, [R233+0xa000] ;  /* 0x00a00000e930783b */ /* 0x000fee0000000200 */
[C---:B------:R-:W-:Y:S08]  /*4d50*/  HMMA.16816.F32 R24, R52.reuse, R44, R24 ;  /* 0x0000002c3418723c */ /* 0x040ff00000001818 */
[C---:B------:R-:W-:Y:S01]  /*4d60*/  HMMA.16816.F32 R20, R52.reuse, R46, R20 ;  /* 0x0000002e3414723c */ /* 0x040fe20000001814 */
[----:B------:R-:W-:Y:S07]  /*4d70*/  LDSM.16.M88.4 R44, [R233+0xa800] ;  /* 0x00a80000e92c783b */ /* 0x000fee0000000200 */
[C---:B--2---:R-:W-:Y:S08]  /*4d80*/  HMMA.16816.F32 R16, R52.reuse, R40, R16 ;  /* 0x000000283410723c */ /* 0x044ff00000001810 */
[C---:B------:R-:W-:Y:S01]  /*4d90*/  HMMA.16816.F32 R12, R52.reuse, R42, R12 ;  /* 0x0000002a340c723c */ /* 0x040fe2000000180c */
[----:B------:R-:W-:Y:S07]  /*4da0*/  LDSM.16.M88.4 R40, [R233+0xb000] ;  /* 0x00b00000e928783b */ /* 0x000fee0000000200 */
[C---:B---3--:R-:W-:Y:S08]  /*4db0*/  HMMA.16816.F32 R8, R52.reuse, R36, R8 ;  /* 0x000000243408723c */ /* 0x048ff00000001808 */
[----:B------:R-:W-:Y:S01]  /*4dc0*/  HMMA.16816.F32 R76, R52, R38, R76 ;  /* 0x00000026344c723c */ /* 0x000fe2000000184c */
[----:B------:R-:W1:Y:S04]  /*4dd0*/  LDSM.16.M88.4 R52, [R234+0x2000] ;  /* 0x00200000ea34783b */ /* 0x000e680000000200 */
[----:B------:R-:W2:Y:S03]  /*4de0*/  LDSM.16.M88.4 R36, [R233+0xb800] ;  /* 0x00b80000e924783b */ /* 0x000ea60000000200 */
[C---:B----4-:R-:W-:Y:S08]  /*4df0*/  HMMA.16816.F32 R32, R72.reuse, R68, R32 ;  /* 0x000000444820723c */ /* 0x050ff00000001820 */
[C---:B------:R-:W-:Y:S01]  /*4e00*/  HMMA.16816.F32 R28, R72.reuse, R70, R28 ;  /* 0x00000046481c723c */ /* 0x040fe2000000181c */
[----:B------:R-:W-:Y:S07]  /*4e10*/  LDSM.16.M88.4 R68, [R231+0x2000] ;  /* 0x00200000e744783b */ /* 0x000fee0000000200 */
[C---:B-----5:R-:W-:Y:S08]  /*4e20*/  HMMA.16816.F32 R24, R72.reuse, R64, R24 ;  /* 0x000000404818723c */ /* 0x060ff00000001818 */
        /* <DEDUP_REMOVED lines=15> */
[C---:B------:R-:W-:Y:S08]  /*4f20*/  HMMA.16816.F32 R16, R52.reuse, R40, R16 ;  /* 0x000000283410723c */ /* 0x040ff00000001810 */
[C---:B------:R-:W-:Y:S01]  /*4f30*/  HMMA.16816.F32 R12, R52.reuse, R42, R12 ;  /* 0x0000002a340c723c */ /* 0x040fe2000000180c */
[----:B------:R-:W-:Y:S07]  /*4f40*/  LDSM.16.M88.4 R40, [R227+0xb000] ;  /* 0x00b00000e328783b */ /* 0x000fee0000000200 */
[C---:B--2---:R-:W-:Y:S08]  /*4f50*/  HMMA.16816.F32 R8, R52.reuse, R36, R8 ;  /* 0x000000243408723c */ /* 0x044ff00000001808 */
[----:B------:R-:W-:Y:S01]  /*4f60*/  HMMA.16816.F32 R76, R52, R38, R76 ;  /* 0x00000026344c723c */ /* 0x000fe2000000184c */
[----:B------:R-:W1:Y:S04]  /*4f70*/  LDSM.16.M88.4 R52, [R230+0x2000] ;  /* 0x00200000e634783b */ /* 0x000e680000000200 */
[----:B------:R-:W2:Y:S03]  /*4f80*/  LDSM.16.M88.4 R36, [R227+0xb800] ;  /* 0x00b80000e324783b */ /* 0x000ea60000000200 */
[C---:B---3--:R-:W-:Y:S08]  /*4f90*/  HMMA.16816.F32 R32, R72.reuse, R68, R32 ;  /* 0x000000444820723c */ /* 0x048ff00000001820 */
        /* <DEDUP_REMOVED lines=115> */
[----:B------:R-:W4:Y:S01]  /*56d0*/  LDSM.16.M88.4 R56, [R220+0x7800] ;  /* 0x00780000dc38783b */ /* 0x000f220000000200 */
[----:B------:R-:W-:-:S04]  /*56e0*/  DEPBAR.LE SB0, 0x0 ;  /* 0x000080000000791a */ /* 0x000fc80000000000 */
[C---:B-1----:R-:W-:Y:S08]  /*56f0*/  HMMA.16816.F32 R32, R52.reuse, R48, R32 ;  /* 0x000000303420723c */ /* 0x042ff00000001820 */
[C---:B------:R-:W-:Y:S08]  /*5700*/  HMMA.16816.F32 R28, R52.reuse, R50, R28 ;  /* 0x00000032341c723c */ /* 0x040ff0000000181c */
[C---:B------:R-:W-:Y:S08]  /*5710*/  HMMA.16816.F32 R24, R52.reuse, R44, R24 ;  /* 0x0000002c3418723c */ /* 0x040ff00000001818 */
[C---:B------:R-:W-:Y:S08]  /*5720*/  HMMA.16816.F32 R20, R52.reuse, R46, R20 ;  /* 0x0000002e3414723c */ /* 0x040ff00000001814 */
[C---:B------:R-:W-:Y:S08]  /*5730*/  HMMA.16816.F32 R16, R52.reuse, R40, R16 ;  /* 0x000000283410723c */ /* 0x040ff00000001810 */
[C---:B------:R-:W-:Y:S08]  /*5740*/  HMMA.16816.F32 R12, R52.reuse, R42, R12 ;  /* 0x0000002a340c723c */ /* 0x040ff0000000180c */
[C---:B--2---:R-:W-:Y:S08]  /*5750*/  HMMA.16816.F32 R8, R52.reuse, R36, R8 ;  /* 0x000000243408723c */ /* 0x044ff00000001808 */
[----:B------:R-:W-:Y:S08]  /*5760*/  HMMA.16816.F32 R76, R52, R38, R76 ;  /* 0x00000026344c723c */ /* 0x000ff0000000184c */
[C---:B---3--:R-:W-:Y:S08]  /*5770*/  HMMA.16816.F32 R32, R72.reuse, R68, R32 ;  /* 0x000000444820723c */ /* 0x048ff00000001820 */
[C---:B------:R-:W-:Y:S08]  /*5780*/  HMMA.16816.F32 R28, R72.reuse, R70, R28 ;  /* 0x00000046481c723c */ /* 0x040ff0000000181c */
[C---:B------:R-:W-:Y:S08]  /*5790*/  HMMA.16816.F32 R24, R72.reuse, R64, R24 ;  /* 0x000000404818723c */ /* 0x040ff00000001818 */
[C---:B------:R-:W-:Y:S08]  /*57a0*/  HMMA.16816.F32 R20, R72.reuse, R66, R20 ;  /* 0x000000424814723c */ /* 0x040ff00000001814 */
[C---:B------:R-:W-:Y:S08]  /*57b0*/  HMMA.16816.F32 R16, R72.reuse, R60, R16 ;  /* 0x0000003c4810723c */ /* 0x040ff00000001810 */
[C---:B------:R-:W-:Y:S08]  /*57c0*/  HMMA.16816.F32 R12, R72.reuse, R62, R12 ;  /* 0x0000003e480c723c */ /* 0x040ff0000000180c */
[C---:B----4-:R-:W-:Y:S08]  /*57d0*/  HMMA.16816.F32 R8, R72.reuse, R56, R8 ;  /* 0x000000384808723c */ /* 0x050ff00000001808 */
[----:B------:R-:W-:Y:S01]  /*57e0*/  HMMA.16816.F32 R76, R72, R58, R76 ;  /* 0x0000003a484c723c */ /* 0x000fe2000000184c */
[----:B------:R-:W-:Y:S06]  /*57f0*/  BAR.SYNC.DEFER_BLOCKING 0x0 ;  /* 0x0000000000007b1d */ /* 0x000fec0000010000 */
[----:B------:R-:W-:Y:S05]  /*5800*/  @!P6 BRA `(.L_x_1518) ;  /* 0x00000ee00000e947 */ /* 0x000fea0003800000 */
[----:B------:R-:W-:-:S13]  /*5810*/  PLOP3.LUT P0, PT, PT, PT, UP6, 0x40, 0x0 ;  /* 0x000000000000781c */ /* 0x000fda0003f0e868 */
[----:B------:R-:W-:Y:S05]  /*5820*/  @P0 BRA `(.L_x_1519) ;  /* 0x0000048000000947 */ /* 0x000fea0003800000 */
[----:B------:R-:W1:Y:S01]  /*5830*/  I2F.RP R37, UR9 ;  /* 0x0000000900257d06 */ /* 0x000e620008209400 */
[----:B------:R-:W-:Y:S01]  /*5840*/  UIADD3 UR10, UR13, -0x40, URZ ;  /* 0xffffffc00d0a7890 */ /* 0x000fe2000fffe03f */
[----:B------:R-:W-:Y:S01]  /*5850*/  IMAD.U32 R6, RZ, RZ, UR13 ;  /* 0x0000000dff067e24 */ /* 0x000fe2000f8e00ff */
[----:B------:R-:W-:-:S04]  /*5860*/  UMOV UR14, URZ ;  /* 0x0000003f000e7c82 */ /* 0x000fc80008000000 */
[----:B------:R-:W-:Y:S02]  /*5870*/  MOV R4, UR10 ;  /* 0x0000000a00047c02 */ /* 0x000fe40008000f00 */
[----:B------:R-:W-:Y:S02]  /*5880*/  IABS R6, R6 ;  /* 0x0000000600067213 */ /* 0x000fe40000000000 */
[----:B------:R-:W-:Y:S02]  /*5890*/  IABS R4, R4 ;  /* 0x0000000400047213 */ /* 0x000fe40000000000 */
        /* <DEDUP_REMOVED lines=43> */
[----:B------:R1:W2:Y:S04]  /*5b50*/  LDG.E R37, [R36.64] ;  /* 0x0000002024257981 */ /* 0x0002a8000c1e1900 */
[----:B------:R-:W2:Y:S01]  /*5b60*/  LDG.E R4, [R38.64] ;  /* 0x0000002026047981 */ /* 0x000ea2000c1e1900 */
[----:B------:R-:W-:-:S04]  /*5b70*/  UIADD3 UR7, UR15, -UR5, URZ ;  /* 0x800000050f077290 */ /* 0x000fc8000fffe03f */
[----:B------:R-:W-:-:S03]  /*5b80*/  UIMAD UR7, UR7, UR4, -0x40 ;  /* 0xffffffc0070774a4 */ /* 0x000fc6000f8e0204 */
[----:B------:R-:W-:Y:S02]  /*5b90*/  ULDC.64 UR4, c[0x0][0x198] ;  /* 0x0000660000047ab9 */ /* 0x000fe40000000a00 */
[----:B------:R-:W-:Y:S02]  /*5ba0*/  USHF.R.S32.HI UR6, URZ, 0x1f, UR7 ;  /* 0x0000001f3f067899 */ /* 0x000fe40008011407 */
[----:B------:R-:W-:Y:S02]  /*5bb0*/  UIMAD.WIDE.U32 UR10, UR7, UR4, URZ ;  /* 0x00000004070a72a5 */ /* 0x000fe4000f8e003f */
[----:B------:R-:W-:-:S04]  /*5bc0*/  UIMAD UR6, UR6, UR4, URZ ;  /* 0x00000004060672a4 */ /* 0x000fc8000f8e023f */
[----:B------:R-:W-:Y:S01]  /*5bd0*/  UIMAD UR5, UR7, UR5, UR6 ;  /* 0x00000005070572a4 */ /* 0x000fe2000f8e0206 */
[----:B-1----:R-:W-:-:S03]  /*5be0*/  MOV R36, UR10 ;  /* 0x0000000a00247c02 */ /* 0x002fc60008000f00 */
[----:B------:R-:W-:Y:S02]  /*5bf0*/  UIADD3 UR5, UR11, UR5, URZ ;  /* 0x000000050b057290 */ /* 0x000fe4000fffe03f */
[----:B------:R-:W-:-:S04]  /*5c00*/  IMAD.MOV.U32 R40, RZ, RZ, R36 ;  /* 0x000000ffff287224 */ /* 0x000fc800078e0024 */
[----:B------:R-:W-:Y:S01]  /*5c10*/  MOV R41, UR5 ;  /* 0x0000000500297c02 */ /* 0x000fe20008000f00 */
[----:B--2---:R-:W-:Y:S02]  /*5c20*/  IMAD.IADD R4, R4, 0x1, -R37 ;  /* 0x0000000104047824 */ /* 0x004fe400078e0a25 */
[----:B------:R-:W-:Y:S02]  /*5c30*/  IMAD.U32 R37, RZ, RZ, UR11 ;  /* 0x0000000bff257e24 */ /* 0x000fe4000f8e00ff */
[----:B------:R-:W-:Y:S01]  /*5c40*/  IMAD.WIDE.U32 R40, R4, c[0x0][0x180], R40 ;  /* 0x0000600004287a25 */ /* 0x000fe200078e0028 */
[----:B------:R-:W-:-:S05]  /*5c50*/  SHF.R.S32.HI R6, RZ, 0x1f, R4 ;  /* 0x0000001fff067819 */ /* 0x000fca0000011404 */
[----:B------:R-:W-:-:S04]  /*5c60*/  IMAD R37, R6, c[0x0][0x180], RZ ;  /* 0x0000600006257a24 */ /* 0x000fc800078e02ff */
[----:B------:R-:W-:-:S05]  /*5c70*/  IMAD R38, R4, c[0x0][0x184], R37 ;  /* 0x0000610004267a24 */ /* 0x000fca00078e0225 */
[----:B------:R-:W-:Y:S01]  /*5c80*/  IADD3 R38, R41, R38, RZ ;  /* 0x0000002629267210 */ /* 0x000fe20007ffe0ff */
[----:B------:R-:W-:Y:S01]  /*5c90*/  IMAD.MOV.U32 R41, RZ, RZ, R40 ;  /* 0x000000ffff297224 */ /* 0x000fe200078e0028 */
[----:B------:R-:W-:Y:S05]  /*5ca0*/  BRA `(.L_x_1520) ;  /* 0x0000004000007947 */ /* 0x000fea0003800000 */
.L_x_1519:
[----:B------:R-:W-:-:S04]  /*5cb0*/  ULEA UR6, -UR6, URZ, 0x6 ;  /* 0x0000003f06067291 */ /* 0x000fc8000f8e313f */
[----:B------:R-:W-:Y:S02]  /*5cc0*/  USHF.R.S32.HI UR4, URZ, 0x1f, UR6 ;  /* 0x0000001f3f047899 */ /* 0x000fe40008011406 */
[----:B------:R-:W-:-:S04]  /*5cd0*/  MOV R41, UR6 ;  /* 0x0000000600297c02 */ /* 0x000fc80008000f00 */
[----:B------:R-:W-:Y:S02]  /*5ce0*/  MOV R38, UR4 ;  /* 0x0000000400267c02 */ /* 0x000fe40008000f00 */
.L_x_1520:
        /* <DEDUP_REMOVED lines=150> */
[----:B-1----:R-:W-:-:S04]  /*6650*/  LEA R42, P0, R39, c[0x0][0x168], 0x1 ;  /* 0x00005a00272a7a11 */ /* 0x002fc800078008ff */
[----:B------:R-:W-:-:S05]  /*6660*/  LEA.HI.X R43, R39, c[0x0][0x16c], R36, 0x1, P0 ;  /* 0x00005b00272b7a11 */ /* 0x000fca00000f0c24 */
[----:B------:R-:W-:Y:S01]  /*6670*/  @!PT LDS RZ, [RZ] ;  /* 0x00000000fffff984 */ /* 0x000fe20000000800 */
[----:B------:R-:W-:Y:S01]  /*6680*/  @!PT LDS RZ, [RZ] ;  /* 0x00000000fffff984 */ /* 0x000fe20000000800 */
[----:B------:R-:W-:Y:S01]  /*6690*/  @!PT LDS RZ, [RZ] ;  /* 0x00000000fffff984 */ /* 0x000fe20000000800 */
[----:B------:R1:W-:Y:S04]  /*66a0*/  LDGSTS.E.BYPASS.LTC128B.128 [R235+0xf800], [R42.64+0x180] ;  /* 0x0f8001802aeb7fae */ /* 0x0003e8000b901d60 */
.L_x_1522:
[----:B------:R-:W-:Y:S05]  /*66b0*/  BSYNC B0 ;  /* 0x0000000000007941 */ /* 0x000fea0003800000 */
.L_x_1521:
[----:B------:R-:W0:Y:S01]  /*66c0*/  LDGDEPBAR ;  /* 0x00000000000079af */ /* 0x000e220000000000 */
[----:B------:R-:W-:-:S04]  /*66d0*/  IADD3 R166, P0, R41, R166, RZ ;  /* 0x000000a629a67210 */ /* 0x000fc80007f1e0ff */
[----:B------:R-:W-:Y:S02]  /*66e0*/  IADD3.X R165, R38, R165, RZ, P0, !PT ;  /* 0x000000a526a57210 */ /* 0x000fe400007fe4ff */
.L_x_1518:
[----:B------:R-:W-:Y:S01]  /*66f0*/  IADD3 R3, R3, UR13, RZ ;  /* 0x0000000d03037c10 */ /* 0x000fe2000fffe0ff */
[----:B------:R-:W-:-:S03]  /*6700*/  IMAD.SHL.U32 R228, R0, 0x2, RZ ;  /* 0x0000000200e47824 */ /* 0x000fc600078e00ff */
[----:B------:R-:W-:Y:S01]  /*6710*/  IADD3 R6, R3, 0x1, RZ ;  /* 0x0000000103067810 */ /* 0x000fe20007ffe0ff */
[--C-:B------:R-:W-:Y:S01]  /*6720*/  IMAD R226, R7, 0x2, R228.reuse ;  /* 0x0000000207e27824 */ /* 0x100fe200078e02e4 */
[----:B------:R-:W-:Y:S01]  /*6730*/  IADD3 R4, R3, 0x8, RZ ;  /* 0x0000000803047810 */ /* 0x000fe20007ffe0ff */
[C---:B------:R-:W-:Y:S01]  /*6740*/  IMAD R225, R5.reuse, 0x2, R228 ;  /* 0x0000000205e17824 */ /* 0x040fe200078e02e4 */
[CC--:B------:R-:W-:Y:S01]  /*6750*/  ISETP.GE.AND P1, PT, R6.reuse, R167.reuse, PT ;  /* 0x000000a70600720c */ /* 0x0c0fe20003f26270 */
[----:B------:R-:W-:Y:S01]  /*6760*/  IMAD R224, R5, 0x2, R226 ;  /* 0x0000000205e07824 */ /* 0x000fe200078e02e2 */
[-C--:B------:R-:W-:Y:S01]  /*6770*/  ISETP.GE.AND P4, PT, R6, R2.reuse, PT ;  /* 0x000000020600720c */ /* 0x080fe20003f86270 */
[----:B-1----:R-:W-:Y:S01]  /*6780*/  LDSM.16.MT88.4 R44, [R226+0x10000] ;  /* 0x01000000e22c783b */ /* 0x002fe20000004200 */
[C---:B------:R-:W-:Y:S02]  /*6790*/  ISETP.GE.AND P0, PT, R4.reuse, R167, PT ;  /* 0x000000a70400720c */ /* 0x040fe40003f06270 */
[----:B------:R-:W-:Y:S01]  /*67a0*/  ISETP.GE.AND P2, PT, R4, R2, PT ;  /* 0x000000020400720c */ /* 0x000fe20003f46270 */
[----:B------:R-:W-:Y:S01]  /*67b0*/  LDSM.16.MT88.4 R60, [R224+0x10000] ;  /* 0x01000000e03c783b */ /* 0x000fe20000004200 */
[----:B------:R-:W-:-:S02]  /*67c0*/  IADD3 R6, R3, 0x9, RZ ;  /* 0x0000000903067810 */ /* 0x000fc40007ffe0ff */
[----:B------:R-:W-:Y:S01]  /*67d0*/  IADD3 R4, R3, 0x10, RZ ;  /* 0x0000001003047810 */ /* 0x000fe20007ffe0ff */
[----:B------:R-:W-:Y:S01]  /*67e0*/  LDSM.16.MT88.4 R52, [R225+0x10000] ;  /* 0x01000000e134783b */ /* 0x000fe20000004200 */
[----:B------:R-:W-:Y:S02]  /*67f0*/  FSEL R39, R28, -INF , !P0 ;  /* 0xff8000001c277808 */ /* 0x000fe40004000000 */
[----:B------:R-:W-:Y:S01]  /*6800*/  FSEL R43, R30, -INF , !P2 ;  /* 0xff8000001e2b7808 */ /* 0x000fe20005000000 */
[----:B------:R-:W-:Y:S01]  /*6810*/  LDSM.16.MT88.4 R68, [R228+0x12000] ;  /* 0x01200000e444783b */ /* 0x000fe20000004200 */
[CC--:B------:R-:W-:Y:S02]  /*6820*/  ISETP.GE.AND P5, PT, R6.reuse, R167.reuse, PT ;  /* 0x000000a70600720c */ /* 0x0c0fe40003fa6270 */
[----:B------:R-:W-:Y:S01]  /*6830*/  ISETP.GE.AND P3, PT, R6, R2, PT ;  /* 0x000000020600720c */ /* 0x000fe20003f66270 */
[----:B------:R-:W-:Y:S01]  /*6840*/  LDSM.16.MT88.4 R84, [R225+0x12000] ;  /* 0x01200000e154783b */ /* 0x000fe20000004200 */
[----:B------:R-:W-:-:S02]  /*6850*/  ISETP.GE.AND P0, PT, R4, R167, PT ;  /* 0x000000a70400720c */ /* 0x000fc40003f06270 */
[----:B------:R-:W-:Y:S01]  /*6860*/  ISETP.GE.AND P2, PT, R4, R2, PT ;  /* 0x000000020400720c */ /* 0x000fe20003f46270 */
[----:B------:R-:W-:Y:S01]  /*6870*/  LDSM.16.MT88.4 R92, [R224+0x12000] ;  /* 0x01200000e05c783b */ /* 0x000fe20000004200 */
[C---:B------:R-:W-:Y:S02]  /*6880*/  IADD3 R6, R3.reuse, 0x11, RZ ;  /* 0x0000001103067810 */ /* 0x040fe40007ffe0ff */
[----:B------:R-:W-:Y:S01]  /*6890*/  IADD3 R4, R3, 0x18, RZ ;  /* 0x0000001803047810 */ /* 0x000fe20007ffe0ff */
[----:B------:R-:W-:Y:S01]  /*68a0*/  LDSM.16.MT88.4 R100, [R228+0x14000] ;  /* 0x01400000e464783b */ /* 0x000fe20000004200 */
[----:B------:R-:W-:Y:S02]  /*68b0*/  FSEL R37, R29, -INF , !P5 ;  /* 0xff8000001d257808 */ /* 0x000fe40006800000 */
[----:B------:R-:W-:Y:S01]  /*68c0*/  FSEL R41, R31, -INF , !P3 ;  /* 0xff8000001f297808 */ /* 0x000fe20005800000 */
[----:B------:R-:W-:Y:S01]  /*68d0*/  LDSM.16.MT88.4 R108, [R226+0x14000] ;  /* 0x01400000e26c783b */ /* 0x000fe20000004200 */
[----:B------:R-:W-:-:S02]  /*68e0*/  FSEL R121, R24, -INF , !P0 ;  /* 0xff80000018797808 */ /* 0x000fc40004000000 */
[----:B------:R-:W-:Y:S01]  /*68f0*/  FSEL R137, R26, -INF , !P2 ;  /* 0xff8000001a897808 */ /* 0x000fe20005000000 */
[----:B------:R-:W-:Y:S01]  /*6900*/  LDSM.16.MT88.4 R116, [R225+0x14000] ;  /* 0x01400000e174783b */ /* 0x000fe20000004200 */
[CC--:B------:R-:W-:Y:S02]  /*6910*/  ISETP.GE.AND P5, PT, R6.reuse, R167.reuse, PT ;  /* 0x000000a70600720c */ /* 0x0c0fe40003fa6270 */
[-C--:B------:R-:W-:Y:S01]  /*6920*/  ISETP.GE.AND P3, PT, R6, R2.reuse, PT ;  /* 0x000000020600720c */ /* 0x080fe20003f66270 */
[----:B------:R-:W-:Y:S01]  /*6930*/  LDSM.16.MT88.4 R124, [R224+0x14000] ;  /* 0x01400000e07c783b */ /* 0x000fe20000004200 */
[C---:B------:R-:W-:Y:S02]  /*6940*/  ISETP.GE.AND P0, PT, R4.reuse, R167, PT ;  /* 0x000000a70400720c */ /* 0x040fe40003f06270 */
[----:B------:R-:W-:Y:S01]  /*6950*/  ISETP.GE.AND P2, PT, R4, R2, PT ;  /* 0x000000020400720c */ /* 0x000fe20003f46270 */
[----:B------:R-:W-:Y:S01]  /*6960*/  LDSM.16.MT88.4 R132, [R228+0x16000] ;  /* 0x01600000e484783b */ /* 0x000fe20000004200 */
[----:B------:R-:W-:-:S02]  /*6970*/  IADD3 R4, R3, 0x19, RZ ;  /* 0x0000001903047810 */ /* 0x000fc40007ffe0ff */
[----:B------:R-:W-:Y:S01]  /*6980*/  FSEL R129, R25, -INF , !P5 ;  /* 0xff80000019817808 */ /* 0x000fe20006800000 */
[----:B------:R-:W-:Y:S01]  /*6990*/  LDSM.16.MT88.4 R156, [R226+0x16000] ;  /* 0x01600000e29c783b */ /* 0x000fe20000004200 */
[----:B------:R-:W-:Y:S02]  /*69a0*/  FSEL R141, R27, -INF , !P3 ;  /* 0xff8000001b8d7808 */ /* 0x000fe40005800000 */
[C---:B------:R-:W-:Y:S01]  /*69b0*/  ISETP.GE.AND P5, PT, R3.reuse, R167, PT ;  /* 0x000000a70300720c */ /* 0x040fe20003fa6270 */
[----:B------:R-:W-:Y:S01]  /*69c0*/  LDSM.16.MT88.4 R144, [R225+0x16000] ;  /* 0x01600000e190783b */ /* 0x000fe20000004200 */
[----:B------:R-:W-:Y:S02]  /*69d0*/  ISETP.GE.AND P3, PT, R4, R2, PT ;  /* 0x000000020400720c */ /* 0x000fe40003f66270 */
[----:B------:R-:W-:Y:S02]  /*69e0*/  IADD3 R6, R3, 0x20, RZ ;  /* 0x0000002003067810 */ /* 0x000fe40007ffe0ff */
[----:B------:R-:W-:-:S02]  /*69f0*/  FSEL R33, R33, -INF , !P1 ;  /* 0xff80000021217808 */ /* 0x000fc40004800000 */
[----:B------:R-:W-:Y:S02]  /*6a00*/  FSEL R32, R32, -INF , !P5 ;  /* 0xff80000020207808 */ /* 0x000fe40006800000 */
[----:B------:R-:W-:Y:S02]  /*6a10*/  FSEL R29, R23, -INF , !P3 ;  /* 0xff800000171d7808 */ /* 0x000fe40005800000 */
[----:B------:R-:W-:Y:S02]  /*6a20*/  ISETP.GE.AND P3, PT, R3, R2, PT ;  /* 0x000000020300720c */ /* 0x000fe40003f66270 */
[----:B------:R-:W-:Y:S02]  /*6a30*/  FSEL R25, R20, -INF , !P0 ;  /* 0xff80000014197808 */ /* 0x000fe40004000000 */
[----:B------:R-:W-:Y:S02]  /*6a40*/  FSEL R31, R22, -INF , !P2 ;  /* 0xff800000161f7808 */ /* 0x000fe40005000000 */
[----:B------:R-:W-:-:S02]  /*6a50*/  ISETP.GE.AND P0, PT, R6, R167, PT ;  /* 0x000000a70600720c */ /* 0x000fc40003f06270 */
[----:B------:R-:W-:Y:S02]  /*6a60*/  ISETP.GE.AND P2, PT, R6, R2, PT ;  /* 0x000000020600720c */ /* 0x000fe40003f46270 */
[----:B------:R-:W-:Y:S02]  /*6a70*/  FMNMX.FTZ R6, R32, R33, !PT ;  /* 0x0000002120067209 */ /* 0x000fe40007810000 */
[----:B------:R-:W-:Y:S02]  /*6a80*/  FSEL R35, R35, -INF , !P4 ;  /* 0xff80000023237808 */ /* 0x000fe40006000000 */
[----:B------:R-:W-:Y:S02]  /*6a90*/  FSEL R34, R34, -INF , !P3 ;  /* 0xff80000022227808 */ /* 0x000fe40005800000 */
[----:B------:R-:W-:Y:S02]  /*6aa0*/  FMNMX.FTZ R6, R39, R6, !PT ;  /* 0x0000000627067209 */ /* 0x000fe40007810000 */
[----:B------:R-:W-:-:S02]  /*6ab0*/  FSEL R247, R18, -INF , !P2 ;  /* 0xff80000012f77808 */ /* 0x000fc40005000000 */
[----:B------:R-:W-:Y:S02]  /*6ac0*/  FMNMX.FTZ R18, R34, R35, !PT ;  /* 0x0000002322127209 */ /* 0x000fe40007810000 */
[----:B------:R-:W-:Y:S02]  /*6ad0*/  FMNMX.FTZ R20, R37, R6, !PT ;  /* 0x0000000625147209 */ /* 0x000fe40007810000 */
[----:B------:R-:W-:Y:S02]  /*6ae0*/  FMNMX.FTZ R18, R43, R18, !PT ;  /* 0x000000122b127209 */ /* 0x000fe40007810000 */
[----:B------:R-:W-:Y:S02]  /*6af0*/  ISETP.GE.AND P1, PT, R4, R167, PT ;  /* 0x000000a70400720c */ /* 0x000fe40003f26270 */
[----:B------:R-:W-:Y:S02]  /*6b00*/  IADD3 R4, R3, 0x21, RZ ;  /* 0x0000002103047810 */ /* 0x000fe40007ffe0ff */
[----:B------:R-:W-:-:S02]  /*6b10*/  FMNMX.FTZ R20, R121, R20, !PT ;  /* 0x0000001479147209 */ /* 0x000fc40007810000 */
[----:B------:R-:W-:Y:S02]  /*6b20*/  FMNMX.FTZ R18, R41, R18, !PT ;  /* 0x0000001229127209 */ /* 0x000fe40007810000 */
[----:B------:R-:W-:Y:S02]  /*6b30*/  FSEL R21, R21, -INF , !P1 ;  /* 0xff80000015157808 */ /* 0x000fe40004800000 */
[----:B------:R-:W-:Y:S02]  /*6b40*/  ISETP.GE.AND P1, PT, R4, R2, PT ;  /* 0x000000020400720c */ /* 0x000fe40003f26270 */
[----:B------:R-:W-:Y:S02]  /*6b50*/  FSEL R251, R16, -INF , !P0 ;  /* 0xff80000010fb7808 */ /* 0x000fe40004000000 */
[----:B------:R-:W-:Y:S02]  /*6b60*/  FMNMX.FTZ R20, R129, R20, !PT ;  /* 0x0000001481147209 */ /* 0x000fe40007810000 */
[----:B------:R-:W-:-:S02]  /*6b70*/  IADD3 R16, R3, 0x30, RZ ;  /* 0x0000003003107810 */ /* 0x000fc40007ffe0ff */
[----:B------:R-:W-:Y:S02]  /*6b80*/  FMNMX.FTZ R18, R137, R18, !PT ;  /* 0x0000001289127209 */ /* 0x000fe40007810000 */
[----:B------:R-:W-:Y:S02]  /*6b90*/  FSEL R199, R19, -INF , !P1 ;  /* 0xff80000013c77808 */ /* 0x000fe40004800000 */
[----:B------:R-:W-:Y:S02]  /*6ba0*/  FMNMX.FTZ R20, R25, R20, !PT ;  /* 0x0000001419147209 */ /* 0x000fe40007810000 */
[-C--:B------:R-:W-:Y:S02]  /*6bb0*/  ISETP.GE.AND P1, PT, R16, R167.reuse, PT ;  /* 0x000000a71000720c */ /* 0x080fe40003f26270 */
[----:B------:R-:W-:Y:S02]  /*6bc0*/  FMNMX.FTZ R18, R141, R18, !PT ;  /* 0x000000128d127209 */ /* 0x000fe40007810000 */
[----:B------:R-:W-:-:S02]  /*6bd0*/  ISETP.GE.AND P5, PT, R4, R167, PT ;  /* 0x000000a70400720c */ /* 0x000fc40003fa6270 */
[----:B------:R-:W-:Y:S02]  /*6be0*/  IADD3 R4, R3, 0x28, RZ ;  /* 0x0000002803047810 */ /* 0x000fe40007ffe0ff */
[----:B------:R-:W-:Y:S02]  /*6bf0*/  FMNMX.FTZ R20, R21, R20, !PT ;  /* 0x0000001415147209 */ /* 0x000fe40007810000 */
[----:B------:R-:W-:Y:S02]  /*6c00*/  FSEL R241, R8, -INF , !P1 ;  /* 0xff80000008f17808 */ /* 0x000fe40004800000 */
[----:B------:R-:W-:Y:S02]  /*6c10*/  FMNMX.FTZ R8, R31, R18, !PT ;  /* 0x000000121f087209 */ /* 0x000fe40007810000 */
[C---:B------:R-:W-:Y:S02]  /*6c20*/  ISETP.GE.AND P4, PT, R4.reuse, R167, PT ;  /* 0x000000a70400720c */ /* 0x040fe40003f86270 */
[----:B------:R-:W-:-:S02]  /*6c30*/  ISETP.GE.AND P0, PT, R4, R2, PT ;  /* 0x000000020400720c */ /* 0x000fc40003f06270 */
[----:B------:R-:W-:Y:S02]  /*6c40*/  IADD3 R4, R3, 0x29, RZ ;  /* 0x0000002903047810 */ /* 0x000fe40007ffe0ff */
[----:B------:R-:W-:Y:S02]  /*6c50*/  FSEL R191, R17, -INF , !P5 ;  /* 0xff80000011bf7808 */ /* 0x000fe40006800000 */
[----:B------:R-:W-:Y:S02]  /*6c60*/  FMNMX.FTZ R20, R251, R20, !PT ;  /* 0x00000014fb147209 */ /* 0x000fe40007810000 */
[----:B------:R-:W-:Y:S02]  /*6c70*/  FMNMX.FTZ R8, R29, R8, !PT ;  /* 0x000000081d087209 */ /* 0x000fe40007810000 */
[----:B------:R-:W-:Y:S02]  /*6c80*/  FSEL R249, R12, -INF , !P4 ;  /* 0xff8000000cf97808 */ /* 0x000fe40006000000 */
[----:B------:R-:W-:-:S02]  /*6c90*/  ISETP.GE.AND P2, PT, R4, R167, PT ;  /* 0x000000a70400720c */ /* 0x000fc40003f46270 */
[----:B------:R-:W-:Y:S02]  /*6ca0*/  FMNMX.FTZ R12, R191, R20, !PT ;  /* 0x00000014bf0c7209 */ /* 0x000fe40007810000 */
[----:B------:R-:W-:Y:S02]  /*6cb0*/  FMNMX.FTZ R8, R247, R8, !PT ;  /* 0x00000008f7087209 */ /* 0x000fe40007810000 */
[----:B------:R-:W-:Y:S02]  /*6cc0*/  ISETP.GE.AND P3, PT, R4, R2, PT ;  /* 0x000000020400720c */ /* 0x000fe40003f66270 */
[C---:B------:R-:W-:Y:S02]  /*6cd0*/  IADD3 R6, R3.reuse, 0x31, RZ ;  /* 0x0000003103067810 */ /* 0x040fe40007ffe0ff */
[----:B------:R-:W-:Y:S02]  /*6ce0*/  IADD3 R4, R3, 0x38, RZ ;  /* 0x0000003803047810 */ /* 0x000fe40007ffe0ff */
[----:B------:R-:W-:-:S02]  /*6cf0*/  FSEL R193, R13, -INF , !P2 ;  /* 0xff8000000dc17808 */ /* 0x000fc40005000000 */
[----:B------:R-:W-:Y:S02]  /*6d00*/  FMNMX.FTZ R12, R249, R12, !PT ;  /* 0x0000000cf90c7209 */ /* 0x000fe40007810000 */
[----:B------:R-:W-:Y:S02]  /*6d10*/  FSEL R243, R14, -INF , !P0 ;  /* 0xff8000000ef37808 */ /* 0x000fe40004000000 */
[----:B------:R-:W-:Y:S02]  /*6d20*/  FMNMX.FTZ R8, R199, R8, !PT ;  /* 0x00000008c7087209 */ /* 0x000fe40007810000 */
[-C--:B------:R-:W-:Y:S02]  /*6d30*/  ISETP.GE.AND P2, PT, R6, R167.reuse, PT ;  /* 0x000000a70600720c */ /* 0x080fe40003f46270 */
[----:B------:R-:W-:Y:S02]  /*6d40*/  FMNMX.FTZ R12, R193, R12, !PT ;  /* 0x0000000cc10c7209 */ /* 0x000fe40007810000 */
[----:B------:R-:W-:-:S02]  /*6d50*/  ISETP.GE.AND P1, PT, R4, R167, PT ;  /* 0x000000a70400720c */ /* 0x000fc40003f26270 */
[----:B------:R-:W-:Y:S02]  /*6d60*/  ISETP.GE.AND P0, PT, R16, R2, PT ;  /* 0x000000021000720c */ /* 0x000fe40003f06270 */
[----:B------:R-:W-:Y:S01]  /*6d70*/  FSEL R203, R15, -INF , !P3 ;  /* 0xff8000000fcb7808 */ /* 0x000fe20005800000 */
[----:B------:R-:W-:Y:S01]  /*6d80*/  LDSM.16.MT88.4 R16, [R225+0x10800] ;  /* 0x01080000e110783b */ /* 0x000fe20000004200 */
[----:B------:R-:W-:Y:S02]  /*6d90*/  FMNMX.FTZ R14, R243, R8, !PT ;  /* 0x00000008f30e7209 */ /* 0x000fe40007810000 */
[----:B------:R-:W-:Y:S02]  /*6da0*/  IADD3 R3, R3, 0x39, RZ ;  /* 0x0000003903037810 */ /* 0x000fe40007ffe0ff */
[----:B------:R-:W-:Y:S02]  /*6db0*/  FSEL R239, R9, -INF , !P2 ;  /* 0xff80000009ef7808 */ /* 0x000fe40005000000 */
[----:B------:R-:W-:-:S02]  /*6dc0*/  FMNMX.FTZ R12, R241, R12, !PT ;  /* 0x0000000cf10c7209 */ /* 0x000fc40007810000 */
[----:B------:R-:W-:Y:S02]  /*6dd0*/  FSEL R237, R76, -INF , !P1 ;  /* 0xff8000004ced7808 */ /* 0x000fe40004800000 */
[----:B------:R-:W-:Y:S02]  /*6de0*/  ISETP.GE.AND P1, PT, R6, R2, PT ;  /* 0x000000020600720c */ /* 0x000fe40003f26270 */
[----:B------:R-:W-:Y:S02]  /*6df0*/  FSEL R205, R10, -INF , !P0 ;  /* 0xff8000000acd7808 */ /* 0x000fe40004000000 */
[----:B------:R-:W-:Y:S02]  /*6e00*/  FMNMX.FTZ R14, R203, R14, !PT ;  /* 0x0000000ecb0e7209 */ /* 0x000fe40007810000 */
[----:B------:R-:W-:Y:S02]  /*6e10*/  ISETP.GE.AND P2, PT, R3, R167, PT ;  /* 0x000000a70300720c */ /* 0x000fe40003f46270 */
[----:B------:R-:W-:-:S02]  /*6e20*/  FMNMX.FTZ R12, R239, R12, !PT ;  /* 0x0000000cef0c7209 */ /* 0x000fc40007810000 */
[----:B------:R-:W-:Y:S02]  /*6e30*/  ISETP.GE.AND P0, PT, R4, R2, PT ;  /* 0x000000020400720c */ /* 0x000fe40003f06270 */
[----:B------:R-:W-:Y:S02]  /*6e40*/  FSEL R201, R11, -INF , !P1 ;  /* 0xff8000000bc97808 */ /* 0x000fe40004800000 */
[----:B------:R-:W-:Y:S02]  /*6e50*/  FMNMX.FTZ R14, R205, R14, !PT ;  /* 0x0000000ecd0e7209 */ /* 0x000fe40007810000 */
[----:B------:R-:W-:Y:S02]  /*6e60*/  FSEL R207, R77, -INF , !P2 ;  /* 0xff8000004dcf7808 */ /* 0x000fe40005000000 */
[----:B------:R-:W-:Y:S02]  /*6e70*/  FMNMX.FTZ R12, R237, R12, !PT ;  /* 0x0000000ced0c7209 */ /* 0x000fe40007810000 */
[----:B------:R-:W-:-:S02]  /*6e80*/  ISETP.GE.AND P1, PT, R3, R2, PT ;  /* 0x000000020300720c */ /* 0x000fc40003f26270 */
[----:B------:R-:W-:Y:S02]  /*6e90*/  FSEL R197, R78, -INF , !P0 ;  /* 0xff8000004ec57808 */ /* 0x000fe40004000000 */
[----:B------:R-:W-:Y:S02]  /*6ea0*/  FMNMX.FTZ R14, R201, R14, !PT ;  /* 0x0000000ec90e7209 */ /* 0x000fe40007810000 */
[----:B------:R-:W-:Y:S02]  /*6eb0*/  FMNMX.FTZ R8, R207, R12, !PT ;  /* 0x0000000ccf087209 */ /* 0x000fe40007810000 */
[----:B------:R-:W-:Y:S02]  /*6ec0*/  FSEL R195, R79, -INF , !P1 ;  /* 0xff8000004fc37808 */ /* 0x000fe40004800000 */
[----:B------:R-:W-:Y:S01]  /*6ed0*/  FMNMX.FTZ R14, R197, R14, !PT ;  /* 0x0000000ec50e7209 */ /* 0x000fe20007810000 */
[----:B------:R-:W1:Y:S03]  /*6ee0*/  SHFL.BFLY PT, R9, R8, 0x2, 0x1f ;  /* 0x0c401f0008097f89 */ /* 0x000e6600000e0000 */
[----:B------:R-:W-:Y:S01]  /*6ef0*/  FMNMX.FTZ R11, R195, R14, !PT ;  /* 0x0000000ec30b7209 */ /* 0x000fe20007810000 */
[----:B------:R-:W-:Y:S04]  /*6f00*/  LDSM.16.MT88.4 R76, [R226+0x12000] ;  /* 0x01200000e24c783b */ /* 0x000fe80000004200 */
[----:B------:R-:W2:Y:S04]  /*6f10*/  SHFL.BFLY PT, R4, R11, 0x2, 0x1f ;  /* 0x0c401f000b047f89 */ /* 0x000ea800000e0000 */
[----:B------:R-:W-:Y:S01]  /*6f20*/  LDSM.16.MT88.4 R12, [R224+0x10800] ;  /* 0x01080000e00c783b */ /* 0x000fe20000004200 */
[----:B-1----:R-:W-:-:S05]  /*6f30*/  FMNMX.FTZ R9, R8, R9, !PT ;  /* 0x0000000908097209 */ /* 0x002fca0007810000 */
[----:B------:R-:W1:Y:S01]  /*6f40*/  SHFL.BFLY PT, R164, R9, 0x1, 0x1f ;  /* 0x0c201f0009a47f89 */ /* 0x000e6200000e0000 */
[----:B--2---:R-:W-:-:S05]  /*6f50*/  FMNMX.FTZ R4, R11, R4, !PT ;  /* 0x000000040b047209 */ /* 0x004fca0007810000 */
[----:B------:R-:W2:Y:S01]  /*6f60*/  SHFL.BFLY PT, R3, R4, 0x1, 0x1f ;  /* 0x0c201f0004037f89 */ /* 0x000ea200000e0000 */
[----:B-1----:R-:W-:-:S03]  /*6f70*/  FMNMX.FTZ R164, R9, R164, !PT ;  /* 0x000000a409a47209 */ /* 0x002fc60007810000 */
[----:B------:R-:W-:Y:S01]  /*6f80*/  LDSM.16.MT88.4 R8, [R226+0x12800] ;  /* 0x01280000e208783b */ /* 0x000fe20000004200 */
        /* <DEDUP_REMOVED lines=13> */
[----:B------:R-:W-:Y:S01]  /*7060*/  MUFU.EX2 R189, R189 ;  /* 0x000000bd00bd7308 */ /* 0x000fe20000000800 */
[--C-:B------:R-:W-:Y:S01]  /*7070*/  FFMA.FTZ R184, R34, c[0x0][0x23c], -R192.reuse ;  /* 0x00008f0022b87a23 */ /* 0x100fe200000108c0 */
[----:B------:R-:W1:Y:S01]  /*7080*/  LDSM.16.MT88.4 R36, [R228+0x10000] ;  /* 0x01000000e424783b */ /* 0x000e620000004200 */
[----:B------:R-:W-:-:S02]  /*7090*/  FFMA.FTZ R187, R35, c[0x0][0x23c], -R192 ;  /* 0x00008f0023bb7a23 */ /* 0x000fc400000108c0 */
[--C-:B------:R-:W-:Y:S01]  /*70a0*/  FFMA.FTZ R185, R43, c[0x0][0x23c], -R192.reuse ;  /* 0x00008f002bb97a23 */ /* 0x100fe200000108c0 */
[----:B------:R-:W-:Y:S01]  /*70b0*/  LDSM.16.MT88.4 R32, [R228+0x12800] ;  /* 0x01280000e420783b */ /* 0x000fe20000004200 */
[----:B------:R-:W-:Y:S01]  /*70c0*/  FFMA.FTZ R178, R41, c[0x0][0x23c], -R192 ;  /* 0x00008f0029b27a23 */ /* 0x000fe200000108c0 */
[----:B------:R-:W2:Y:S01]  /*70d0*/  MUFU.EX2 R186, R186 ;  /* 0x000000ba00ba7308 */ /* 0x000ea20000000800 */
[--C-:B------:R-:W-:Y:S02]  /*70e0*/  FFMA.FTZ R181, R121, c[0x0][0x23c], -R198.reuse ;  /* 0x00008f0079b57a23 */ /* 0x100fe400000108c6 */
[--C-:B------:R-:W-:Y:S02]  /*70f0*/  FFMA.FTZ R180, R129, c[0x0][0x23c], -R198.reuse ;  /* 0x00008f0081b47a23 */ /* 0x100fe400000108c6 */
[--C-:B------:R-:W-:Y:S02]  /*7100*/  FFMA.FTZ R177, R25, c[0x0][0x23c], -R198.reuse ;  /* 0x00008f0019b17a23 */ /* 0x100fe400000108c6 */
[----:B------:R-:W-:Y:S01]  /*7110*/  FFMA.FTZ R176, R21, c[0x0][0x23c], -R198 ;  /* 0x00008f0015b07a23 */ /* 0x000fe200000108c6 */
[----:B------:R-:W-:Y:S01]  /*7120*/  MUFU.EX2 R183, R183 ;  /* 0x000000b700b77308 */ /* 0x000fe20000000800 */
[--C-:B------:R-:W-:Y:S01]  /*7130*/  FFMA.FTZ R179, R137, c[0x0][0x23c], -R192.reuse ;  /* 0x00008f0089b37a23 */ /* 0x100fe200000108c0 */
[----:B------:R-:W3:Y:S01]  /*7140*/  LDSM.16.MT88.4 R20, [R226+0x10800] ;  /* 0x01080000e214783b */ /* 0x000ee20000004200 */
[----:B------:R-:W-:-:S02]  /*7150*/  FFMA.FTZ R174, R141, c[0x0][0x23c], -R192 ;  /* 0x00008f008dae7a23 */ /* 0x000fc400000108c0 */
[--C-:B------:R-:W-:Y:S01]  /*7160*/  FFMA.FTZ R175, R31, c[0x0][0x23c], -R192.reuse ;  /* 0x00008f001faf7a23 */ /* 0x100fe200000108c0 */
[----:B------:R-:W-:Y:S01]  /*7170*/  LDSM.16.MT88.4 R24, [R228+0x10800] ;  /* 0x01080000e418783b */ /* 0x000fe20000004200 */
[----:B------:R-:W-:Y:S01]  /*7180*/  FFMA.FTZ R0, R29, c[0x0][0x23c], -R192 ;  /* 0x00008f001d007a23 */ /* 0x000fe200000108c0 */
[----:B------:R-:W4:Y:S01]  /*7190*/  MUFU.EX2 R182, R182 ;  /* 0x000000b600b67308 */ /* 0x000f220000000800 */
[----:B--2---:R-:W-:Y:S01]  /*71a0*/  F2FP.PACK_AB R148, R186, R189 ;  /* 0x000000bdba94723e */ /* 0x004fe200000000ff */
[----:B------:R-:W-:Y:S01]  /*71b0*/  LDSM.16.MT88.4 R28, [R224+0x12800] ;  /* 0x01280000e01c783b */ /* 0x000fe20000004200 */
[--C-:B------:R-:W-:Y:S02]  /*71c0*/  FFMA.FTZ R188, R251, c[0x0][0x23c], -R198.reuse ;  /* 0x00008f00fbbc7a23 */ /* 0x100fe400000108c6 */
[--C-:B------:R-:W-:Y:S02]  /*71d0*/  FFMA.FTZ R191, R191, c[0x0][0x23c], -R198.reuse ;  /* 0x00008f00bfbf7a23 */ /* 0x100fe400000108c6 */
[--C-:B------:R-:W-:Y:S01]  /*71e0*/  FFMA.FTZ R190, R249, c[0x0][0x23c], -R198.reuse ;  /* 0x00008f00f9be7a23 */ /* 0x100fe200000108c6 */
[----:B------:R-:W-:Y:S01]  /*71f0*/  MUFU.EX2 R184, R184 ;  /* 0x000000b800b87308 */ /* 0x000fe20000000800 */
[----:B------:R-:W-:-:S02]  /*7200*/  FFMA.FTZ R193, R193, c[0x0][0x23c], -R198 ;  /* 0x00008f00c1c17a23 */ /* 0x000fc400000108c6 */
[--C-:B------:R-:W-:Y:S02]  /*7210*/  FFMA.FTZ R194, R247, c[0x0][0x23c], -R192.reuse ;  /* 0x00008f00f7c27a23 */ /* 0x100fe400000108c0 */
[--C-:B------:R-:W-:Y:S02]  /*7220*/  FFMA.FTZ R199, R199, c[0x0][0x23c], -R192.reuse ;  /* 0x00008f00c7c77a23 */ /* 0x100fe400000108c0 */
[--C-:B------:R-:W-:Y:S01]  /*7230*/  FFMA.FTZ R196, R243, c[0x0][0x23c], -R192.reuse ;  /* 0x00008f00f3c47a23 */ /* 0x100fe200000108c0 */
[----:B------:R-:W2:Y:S01]  /*7240*/  MUFU.EX2 R187, R187 ;  /* 0x000000bb00bb7308 */ /* 0x000ea20000000800 */
[----:B----4-:R-:W-:Y:S01]  /*7250*/  F2FP.PACK_AB R150, R182, R183 ;  /* 0x000000b7b696723e */ /* 0x010fe200000000ff */
[----:B------:R-:W-:Y:S02]  /*7260*/  FFMA.FTZ R203, R203, c[0x0][0x23c], -R192 ;  /* 0x00008f00cbcb7a23 */ /* 0x000fe400000108c0 */
[--C-:B------:R-:W-:Y:S02]  /*7270*/  FFMA.FTZ R200, R241, c[0x0][0x23c], -R198.reuse ;  /* 0x00008f00f1c87a23 */ /* 0x100fe400000108c6 */
[----:B------:R-:W-:-:S02]  /*7280*/  FFMA.FTZ R239, R239, c[0x0][0x23c], -R198 ;  /* 0x00008f00efef7a23 */ /* 0x000fc400000108c6 */
[----:B------:R-:W-:Y:S01]  /*7290*/  MUFU.EX2 R185, R185 ;  /* 0x000000b900b97308 */ /* 0x000fe20000000800 */
[--C-:B------:R-:W-:Y:S02]  /*72a0*/  FFMA.FTZ R202, R237, c[0x0][0x23c], -R198.reuse ;  /* 0x00008f00edca7a23 */ /* 0x100fe400000108c6 */
[----:B------:R-:W-:Y:S02]  /*72b0*/  FFMA.FTZ R243, R207, c[0x0][0x23c], -R198 ;  /* 0x00008f00cff37a23 */ /* 0x000fe400000108c6 */
[--C-:B------:R-:W-:Y:S02]  /*72c0*/  FFMA.FTZ R198, R205, c[0x0][0x23c], -R192.reuse ;  /* 0x00008f00cdc67a23 */ /* 0x100fe400000108c0 */
[--C-:B------:R-:W-:Y:S01]  /*72d0*/  FFMA.FTZ R201, R201, c[0x0][0x23c], -R192.reuse ;  /* 0x00008f00c9c97a23 */ /* 0x100fe200000108c0 */
[----:B------:R-:W4:Y:S01]  /*72e0*/  MUFU.EX2 R178, R178 ;  /* 0x000000b200b27308 */ /* 0x000f220000000800 */
[----:B--2---:R-:W-:Y:S01]  /*72f0*/  F2FP.PACK_AB R149, R187, R184 ;  /* 0x000000b8bb95723e */ /* 0x004fe200000000ff */
[----:B------:R-:W-:-:S02]  /*7300*/  FFMA.FTZ R197, R197, c[0x0][0x23c], -R192 ;  /* 0x00008f00c5c57a23 */ /* 0x000fc400000108c0 */
[----:B------:R-:W-:Y:S02]  /*7310*/  FFMA.FTZ R192, R195, c[0x0][0x23c], -R192 ;  /* 0x00008f00c3c07a23 */ /* 0x000fe400000108c0 */
[----:B------:R-:W-:Y:S02]  /*7320*/  FADD.FTZ R186, R189, R186 ;  /* 0x000000babdba7221 */ /* 0x000fe40000010000 */
[----:B------:R-:W-:Y:S01]  /*7330*/  MUFU.EX2 R181, R181 ;  /* 0x000000b500b57308 */ /* 0x000fe20000000800 */
[----:B------:R-:W-:Y:S02]  /*7340*/  FADD.FTZ R184, R184, R187 ;  /* 0x000000bbb8b87221 */ /* 0x000fe40000010000 */
[----:B------:R-:W-:-:S04]  /*7350*/  FADD.FTZ R183, R183, R186 ;  /* 0x000000bab7b77221 */ /* 0x000fc80000010000 */
[----:B------:R-:W-:Y:S01]  /*7360*/  FADD.FTZ R182, R182, R183 ;  /* 0x000000b7b6b67221 */ /* 0x000fe20000010000 */
[----:B----4-:R-:W-:Y:S01]  /*7370*/  F2FP.PACK_AB R151, R178, R185 ;  /* 0x000000b9b297723e */ /* 0x010fe200000000ff */
[----:B------:R-:W2:Y:S01]  /*7380*/  MUFU.EX2 R180, R180 ;  /* 0x000000b400b47308 */ /* 0x000ea20000000800 */
[----:B------:R-:W-:-:S04]  /*7390*/  FADD.FTZ R185, R185, R184 ;  /* 0x000000b8b9b97221 */ /* 0x000fc80000010000 */
[----:B------:R-:W-:Y:S01]  /*73a0*/  FADD.FTZ R178, R178, R185 ;  /* 0x000000b9b2b27221 */ /* 0x000fe20000010000 */
[C---:B------:R-:W-:Y:S02]  /*73b0*/  HMMA.16816.F32 R56, R148.reuse, R60, RZ ;  /* 0x0000003c9438723c */ /* 0x040fe400000018ff */
[----:B------:R-:W-:Y:S06]  /*73c0*/  MUFU.EX2 R177, R177 ;  /* 0x000000b100b17308 */ /* 0x000fec0000000800 */
[C---:B------:R-:W-:Y:S02]  /*73d0*/  HMMA.16816.F32 R60, R148.reuse, R62, RZ ;  /* 0x0000003e943c723c */ /* 0x040fe400000018ff */
[----:B------:R-:W-:Y:S06]  /*73e0*/  MUFU.EX2 R176, R176 ;  /* 0x000000b000b07308 */ /* 0x000fec0000000800 */
[C---:B-1----:R-:W-:Y:S02]  /*73f0*/  HMMA.16816.F32 R160, R148.reuse, R36, RZ ;  /* 0x0000002494a0723c */ /* 0x042fe400000018ff */
[----:B------:R-:W-:Y:S06]  /*7400*/  MUFU.EX2 R179, R179 ;  /* 0x000000b300b37308 */ /* 0x000fec0000000800 */
[C---:B------:R-:W-:Y:S02]  /*7410*/  HMMA.16816.F32 R40, R148.reuse, R44, RZ ;  /* 0x0000002c9428723c */ /* 0x040fe400000018ff */
[----:B------:R-:W1:Y:S06]  /*7420*/  MUFU.EX2 R174, R174 ;  /* 0x000000ae00ae7308 */ /* 0x000e6c0000000800 */
        /* <DEDUP_REMOVED lines=45> */
[----:B--2---:R-:W-:Y:S01]  /*7700*/  F2FP.PACK_AB R4, R180, R181 ;  /* 0x000000b5b404723e */ /* 0x004fe200000000ff */
[----:B------:R-:W-:Y:S01]  /*7710*/  HMMA.16816.F32 R148, R148, R6, RZ ;  /* 0x000000069494723c */ /* 0x000fe200000018ff */
[----:B-1----:R-:W-:Y:S01]  /*7720*/  F2FP.PACK_AB R5, R174, R179 ;  /* 0x000000b3ae05723e */ /* 0x002fe200000000ff */
[----:B------:R-:W-:-:S02]  /*7730*/  FADD.FTZ R181, R181, R182 ;  /* 0x000000b6b5b57221 */ /* 0x000fc40000010000 */
[----:B------:R-:W-:Y:S02]  /*7740*/  FADD.FTZ R179, R179, R178 ;  /* 0x000000b2b3b37221 */ /* 0x000fe40000010000 */
[----:B------:R-:W-:Y:S01]  /*7750*/  FADD.FTZ R180, R180, R181 ;  /* 0x000000b5b4b47221 */ /* 0x000fe20000010000 */
[----:B------:R-:W-:Y:S01]  /*7760*/  F2FP.PACK_AB R6, R176, R177 ;  /* 0x000000b1b006723e */ /* 0x000fe200000000ff */
[----:B------:R-:W-:Y:S01]  /*7770*/  FADD.FTZ R174, R174, R179 ;  /* 0x000000b3aeae7221 */ /* 0x000fe20000010000 */
[----:B----4-:R-:W-:-:S03]  /*7780*/  F2FP.PACK_AB R7, R0, R175 ;  /* 0x000000af0007723e */ /* 0x010fc600000000ff */
[----:B------:R-:W-:-:S04]  /*7790*/  FADD.FTZ R175, R175, R174 ;  /* 0x000000aeafaf7221 */ /* 0x000fc80000010000 */
[----:B------:R-:W-:Y:S01]  /*77a0*/  HMMA.16816.F32 R56, R4, R12, R56 ;  /* 0x0000000c0438723c */ /* 0x000fe20000001838 */
[----:B------:R-:W-:-:S07]  /*77b0*/  FADD.FTZ R175, R0, R175 ;  /* 0x000000af00af7221 */ /* 0x000fce0000010000 */
[C---:B------:R-:W-:Y:S01]  /*77c0*/  HMMA.16816.F32 R60, R4.reuse, R14, R60 ;  /* 0x0000000e043c723c */ /* 0x040fe2000000183c */
[----:B------:R-:W1:Y:S07]  /*77d0*/  LDSM.16.MT88.4 R12, [R226+0x14800] ;  /* 0x01480000e20c783b */ /* 0x000e6e0000004200 */
[C---:B---3--:R-:W-:Y:S08]  /*77e0*/  HMMA.16816.F32 R40, R4.reuse, R20, R40 ;  /* 0x000000140428723c */ /* 0x048ff00000001828 */
[C---:B------:R-:W-:Y:S01]  /*77f0*/  HMMA.16816.F32 R44, R4.reuse, R22, R44 ;  /* 0x00000016042c723c */ /* 0x040fe2000000182c */
[----:B------:R-:W2:Y:S07]  /*7800*/  LDSM.16.MT88.4 R20, [R225+0x12800] ;  /* 0x01280000e114783b */ /* 0x000eae0000004200 */
        /* <DEDUP_REMOVED lines=27> */
[C---:B------:R-:W-:Y:S08]  /*79c0*/  HMMA.16816.F32 R88, R4.reuse, R28, R88 ;  /* 0x0000001c0458723c */ /* 0x040ff00000001858 */
[C---:B------:R-:W-:Y:S01]  /*79d0*/  HMMA.16816.F32 R92, R4.reuse, R30, R92 ;  /* 0x0000001e045c723c */ /* 0x040fe2000000185c */
[----:B------:R-:W-:Y:S07]  /*79e0*/  LDSM.16.MT88.4 R28, [R226+0x11000] ;  /* 0x01100000e21c783b */ /* 0x000fee0000004200 */
        /* <DEDUP_REMOVED lines=11> */
[----:B------:R-:W3:Y:S06]  /*7aa0*/  LDSM.16.MT88.4 R8, [R228+0x13000] ;  /* 0x01300000e408783b */ /* 0x000eec0000004200 */
[----:B-----5:R-:W-:-:S02]  /*7ab0*/  F2FP.PACK_AB R4, R191, R188 ;  /* 0x000000bcbf04723e */ /* 0x020fc400000000ff */
[----:B------:R-:W-:Y:S02]  /*7ac0*/  F2FP.PACK_AB R6, R193, R190 ;  /* 0x000000bec106723e */ /* 0x000fe400000000ff */
[----:B------:R-:W-:Y:S01]  /*7ad0*/  F2FP.PACK_AB R5, R199, R194 ;  /* 0x000000c2c705723e */ /* 0x000fe200000000ff */
[----:B------:R-:W-:Y:S01]  /*7ae0*/  FADD.FTZ R194, R194, R175 ;  /* 0x000000afc2c27221 */ /* 0x000fe20000010000 */
[----:B------:R-:W-:-:S03]  /*7af0*/  F2FP.PACK_AB R7, R203, R196 ;  /* 0x000000c4cb07723e */ /* 0x000fc600000000ff */
[----:B------:R-:W-:-:S04]  /*7b00*/  FADD.FTZ R199, R199, R194 ;  /* 0x000000c2c7c77221 */ /* 0x000fc80000010000 */
[----:B-1----:R-:W-:Y:S01]  /*7b10*/  HMMA.16816.F32 R48, R4, R12, R48 ;  /* 0x0000000c0430723c */ /* 0x002fe20000001830 */
[----:B------:R-:W-:-:S04]  /*7b20*/  FADD.FTZ R196, R196, R199 ;  /* 0x000000c7c4c47221 */ /* 0x000fc80000010000 */
[----:B------:R-:W-:-:S03]  /*7b30*/  FADD.FTZ R203, R203, R196 ;  /* 0x000000c4cbcb7221 */ /* 0x000fc60000010000 */
[C---:B------:R-:W-:Y:S01]  /*7b40*/  HMMA.16816.F32 R52, R4.reuse, R14, R52 ;  /* 0x0000000e0434723c */ /* 0x040fe20000001834 */
[----:B------:R-:W1:Y:S07]  /*7b50*/  LDSM.16.MT88.4 R12, [R224+0x13000] ;  /* 0x01300000e00c783b */ /* 0x000e6e0000004200 */
[C---:B--2---:R-:W-:Y:S08]  /*7b60*/  HMMA.16816.F32 R72, R4.reuse, R16, R72 ;  /* 0x000000100448723c */ /* 0x044ff00000001848 */
[C---:B---3--:R-:W-:Y:S08]  /*7b70*/  HMMA.16816.F32 R64, R4.reuse, R8, R64 ;  /* 0x000000080440723c */ /* 0x048ff00000001840 */
[C---:B------:R-:W-:Y:S01]  /*7b80*/  HMMA.16816.F32 R68, R4.reuse, R10, R68 ;  /* 0x0000000a0444723c */ /* 0x040fe20000001844 */
[----:B------:R-:W2:Y:S07]  /*7b90*/  LDSM.16.MT88.4 R8, [R226+0x15000] ;  /* 0x01500000e208783b */ /* 0x000eae0000004200 */
        /* <DEDUP_REMOVED lines=34> */
[----:B------:R-:W-:Y:S07]  /*7dc0*/  LDSM.16.MT88.4 R20, [R224+0x11800] ;  /* 0x01180000e014783b */ /* 0x000fee0000004200 */
[C---:B--2---:R-:W-:Y:S08]  /*7dd0*/  HMMA.16816.F32 R140, R4.reuse, R8, R140 ;  /* 0x00000008048c723c */ /* 0x044ff0000000188c */
[C---:B------:R-:W-:Y:S01]  /*7de0*/  HMMA.16816.F32 R144, R4.reuse, R10, R144 ;  /* 0x0000000a0490723c */ /* 0x040fe20000001890 */
[----:B------:R-:W2:Y:S07]  /*7df0*/  LDSM.16.MT88.4 R8, [R226+0x13800] ;  /* 0x01380000e208783b */ /* 0x000eae0000004200 */
[C---:B---3--:R-:W-:Y:S08]  /*7e00*/  HMMA.16816.F32 R152, R4.reuse, R16, R152 ;  /* 0x000000100498723c */ /* 0x048ff00000001898 */
        /* <DEDUP_REMOVED lines=34> */
[C---:B--2---:R-:W-:Y:S08]  /*8030*/  HMMA.16816.F32 R128, R4.reuse, R8, R128 ;  /* 0x000000080480723c */ /* 0x044ff00000001880 */
[C---:B------:R-:W-:Y:S01]  /*8040*/  HMMA.16816.F32 R132, R4.reuse, R10, R132 ;  /* 0x0000000a0484723c */ /* 0x040fe20000001884 */
[----:B------:R-:W2:Y:S07]  /*8050*/  LDSM.16.MT88.4 R8, [R224+0x17800] ;  /* 0x01780000e008783b */ /* 0x000eae0000004200 */
[C---:B-1----:R-:W-:Y:S07]  /*8060*/  HMMA.16816.F32 R140, R4.reuse, R12, R140 ;  /* 0x0000000c048c723c */ /* 0x042fee000000188c */
[----:B------:R-:W-:Y:S01]  /*8070*/  FADD.FTZ R13, R177, R180 ;  /* 0x000000b4b10d7221 */ /* 0x000fe20000010000 */
[----:B------:R-:W-:Y:S03]  /*8080*/  HMMA.16816.F32 R88, R4, R32, R88 ;  /* 0x000000200458723c */ /* 0x000fe60000001858 */
[----:B------:R-:W-:-:S04]  /*8090*/  FADD.FTZ R13, R176, R13 ;  /* 0x0000000db00d7221 */ /* 0x000fc80000010000 */
[----:B------:R-:W-:Y:S01]  /*80a0*/  FADD.FTZ R188, R188, R13 ;  /* 0x0000000dbcbc7221 */ /* 0x000fe20000010000 */
[----:B------:R-:W-:Y:S03]  /*80b0*/  HMMA.16816.F32 R92, R4, R34, R92 ;  /* 0x00000022045c723c */ /* 0x000fe6000000185c */
[----:B------:R-:W-:-:S04]  /*80c0*/  FADD.FTZ R191, R191, R188 ;  /* 0x000000bcbfbf7221 */ /* 0x000fc80000010000 */
[----:B------:R-:W-:Y:S01]  /*80d0*/  FADD.FTZ R190, R190, R191 ;  /* 0x000000bfbebe7221 */ /* 0x000fe20000010000 */
[----:B---3--:R-:W-:Y:S03]  /*80e0*/  HMMA.16816.F32 R104, R4, R28, R104 ;  /* 0x0000001c0468723c */ /* 0x008fe60000001868 */
[----:B------:R-:W-:-:S04]  /*80f0*/  FADD.FTZ R193, R193, R190 ;  /* 0x000000bec1c17221 */ /* 0x000fc80000010000 */
[----:B------:R-:W-:Y:S01]  /*8100*/  FADD.FTZ R200, R200, R193 ;  /* 0x000000c1c8c87221 */ /* 0x000fe20000010000 */
[----:B------:R-:W-:Y:S03]  /*8110*/  HMMA.16816.F32 R108, R4, R30, R108 ;  /* 0x0000001e046c723c */ /* 0x000fe6000000186c */
[----:B------:R-:W-:-:S04]  /*8120*/  FADD.FTZ R239, R239, R200 ;  /* 0x000000c8efef7221 */ /* 0x000fc80000010000 */
[----:B------:R-:W-:Y:S01]  /*8130*/  FADD.FTZ R202, R202, R239 ;  /* 0x000000efcaca7221 */ /* 0x000fe20000010000 */
[----:B----4-:R-:W-:Y:S01]  /*8140*/  HMMA.16816.F32 R112, R4, R24, R112 ;  /* 0x000000180470723c */ /* 0x010fe20000001870 */
[----:B------:R-:W-:Y:S02]  /*8150*/  LEA.HI.X R239, R166, c[0x0][0x16c], R165, 0x1, P0 ;  /* 0x00005b00a6ef7a11 */ /* 0x000fe400000f0ca5 */
[----:B------:R-:W-:-:S05]  /*8160*/  FADD.FTZ R243, R243, R202 ;  /* 0x000000caf3f37221 */ /* 0x000fca0000010000 */
[C---:B------:R-:W-:Y:S08]  /*8170*/  HMMA.16816.F32 R116, R4.reuse, R26, R116 ;  /* 0x0000001a0474723c */ /* 0x040ff00000001874 */
[C---:B-----5:R-:W-:Y:S08]  /*8180*/  HMMA.16816.F32 R120, R4.reuse, R20, R120 ;  /* 0x000000140478723c */ /* 0x060ff00000001878 */
[C---:B------:R-:W-:Y:S08]  /*8190*/  HMMA.16816.F32 R124, R4.reuse, R22, R124 ;  /* 0x00000016047c723c */ /* 0x040ff0000000187c */
[C---:B------:R-:W-:Y:S08]  /*81a0*/  HMMA.16816.F32 R136, R4.reuse, R16, R136 ;  /* 0x000000100488723c */ /* 0x040ff00000001888 */
[C---:B------:R-:W-:Y:S08]  /*81b0*/  HMMA.16816.F32 R156, R4.reuse, R18, R156 ;  /* 0x00000012049c723c */ /* 0x040ff0000000189c */
[C---:B------:R-:W-:Y:S08]  /*81c0*/  HMMA.16816.F32 R144, R4.reuse, R14, R144 ;  /* 0x0000000e0490723c */ /* 0x040ff00000001890 */
[C---:B--2---:R-:W-:Y:S08]  /*81d0*/  HMMA.16816.F32 R152, R4.reuse, R8, R152 ;  /* 0x000000080498723c */ /* 0x044ff00000001898 */
[----:B------:R-:W-:Y:S01]  /*81e0*/  HMMA.16816.F32 R148, R4, R10, R148 ;  /* 0x0000000a0494723c */ /* 0x000fe20000001894 */
[----:B------:R-:W-:Y:S07]  /*81f0*/  @!UPT UIADD3 URZ, URZ, URZ, URZ ;  /* 0x0000003f3f3ff290 */ /* 0x000fee000fffe03f */
[----:B------:R-:W-:Y:S11]  /*8200*/  @!P6 BRA `(.L_x_1523) ;  /* 0x00004e800000e947 */ /* 0x000ff60003800000 */
[----:B------:R-:W-:Y:S01]  /*8210*/  PLOP3.LUT P0, PT, PT, PT, UP6, 0x40, 0x0 ;  /* 0x000000000000781c */ /* 0x000fe20003f0e868 */
[----:B------:R-:W-:-:S04]  /*8220*/  DEPBAR.LE SB0, 0x0 ;  /* 0x000080000000791a */ /* 0x000fc80000000000 */
[----:B------:R-:W-:Y:S01]  /*8230*/  UIADD3 UR28, UR8, -0x2, URZ ;  /* 0xfffffffe081c7890 */ /* 0x000fe2000fffe03f */
[----:B------:R-:W-:Y:S07]  /*8240*/  BAR.SYNC.DEFER_BLOCKING 0x0 ;  /* 0x0000000000007b1d */ /* 0x000fee0000010000 */
[----:B------:R-:W-:Y:S05]  /*8250*/  @P0 BRA `(.L_x_1524) ;  /* 0x000004b000000947 */ /* 0x000fea0003800000 */
        /* <DEDUP_REMOVED lines=8> */
[----:B-1----:R-:W-:Y:S01]  /*82e0*/  MOV R0, UR5 ;  /* 0x0000000500007c02 */ /* 0x002fe20008000f00 */
[----:B--2---:R-:W1:Y:S03]  /*82f0*/  I2F.RP R6, UR4 ;  /* 0x0000000400067d06 */ /* 0x004e660008209400 */
        /* <DEDUP_REMOVED lines=45> */
[----:B------:R-:W-:-:S03]  /*85d0*/  UIADD3 UR7, UR13, -UR4, URZ ;  /* 0x800000040d077290 */ /* 0x000fc6000fffe03f */
[----:B------:R-:W-:Y:S02]  /*85e0*/  ULDC.64 UR4, c[0x0][0x1a0] ;  /* 0x0000680000047ab9 */ /* 0x000fe40000000a00 */
[----:B------:R-:W-:-:S04]  /*85f0*/  UIMAD UR7, UR7, UR6, -0x40 ;  /* 0xffffffc0070774a4 */ /* 0x000fc8000f8e0206 */
[----:B------:R-:W-:Y:S02]  /*8600*/  USHF.R.S32.HI UR6, URZ, 0x1f, UR7 ;  /* 0x0000001f3f067899 */ /* 0x000fe40008011407 */
[----:B------:R-:W-:Y:S02]  /*8610*/  UIMAD.WIDE.U32 UR8, UR7, UR4, URZ ;  /* 0x00000004070872a5 */ /* 0x000fe4000f8e003f */
[----:B------:R-:W-:-:S04]  /*8620*/  UIMAD UR6, UR6, UR4, URZ ;  /* 0x00000004060672a4 */ /* 0x000fc8000f8e023f */
[----:B------:R-:W-:Y:S01]  /*8630*/  UIMAD UR5, UR7, UR5, UR6 ;  /* 0x00000005070572a4 */ /* 0x000fe2000f8e0206 */
[----:B-1----:R-:W-:-:S03]  /*8640*/  MOV R4, UR8 ;  /* 0x0000000800047c02 */ /* 0x002fc60008000f00 */
[----:B------:R-:W-:-:S06]  /*8650*/  UIADD3 UR5, UR9, UR5, URZ ;  /* 0x0000000509057290 */ /* 0x000fcc000fffe03f */
[----:B------:R-:W-:Y:S01]  /*8660*/  MOV R7, UR5 ;  /* 0x0000000500077c02 */ /* 0x000fe20008000f00 */
[----:B--2---:R-:W-:Y:S02]  /*8670*/  IMAD.IADD R0, R0, 0x1, -R5 ;  /* 0x0000000100007824 */ /* 0x004fe400078e0a05 */
[----:B------:R-:W-:-:S03]  /*8680*/  IMAD.U32 R5, RZ, RZ, UR9 ;  /* 0x00000009ff057e24 */ /* 0x000fc6000f8e00ff */
[----:B------:R-:W-:-:S05]  /*8690*/  SHF.R.S32.HI R6, RZ, 0x1f, R0 ;  /* 0x0000001fff067819 */ /* 0x000fca0000011400 */
[----:B------:R-:W-:Y:S02]  /*86a0*/  IMAD R5, R6, c[0x0][0x188], RZ ;  /* 0x0000620006057a24 */ /* 0x000fe400078e02ff */
[----:B------:R-:W-:Y:S02]  /*86b0*/  IMAD.MOV.U32 R6, RZ, RZ, R4 ;  /* 0x000000ffff067224 */ /* 0x000fe400078e0004 */
[C---:B------:R-:W-:Y:S02]  /*86c0*/  IMAD R5, R0.reuse, c[0x0][0x18c], R5 ;  /* 0x0000630000057a24 */ /* 0x040fe400078e0205 */
[----:B------:R-:W-:-:S04]  /*86d0*/  IMAD.WIDE.U32 R6, R0, c[0x0][0x188], R6 ;  /* 0x0000620000067a25 */ /* 0x000fc800078e0006 */
[----:B------:R-:W-:Y:S01]  /*86e0*/  IMAD.MOV.U32 R11, RZ, RZ, R6 ;  /* 0x000000ffff0b7224 */ /* 0x000fe200078e0006 */
[----:B------:R-:W-:Y:S01]  /*86f0*/  IADD3 R5, R7, R5, RZ ;  /* 0x0000000507057210 */ /* 0x000fe20007ffe0ff */
[----:B------:R-:W-:Y:S05]  /*8700*/  BRA `(.L_x_1525) ;  /* 0x0000003000007947 */ /* 0x000fea0003800000 */
.L_x_1524:
[----:B------:R-:W-:-:S05]  /*8710*/  IMAD.MOV.U32 R11, RZ, RZ, c[0x0][0x1a0] ;  /* 0x00006800ff0b7624 */ /* 0x000fca00078e00ff */
[----:B------:R-:W-:-:S04]  /*8720*/  LEA R11, -R11, RZ, 0x6 ;  /* 0x000000ff0b0b7211 */ /* 0x000fc800078e31ff */
[----:B------:R-:W-:Y:S02]  /*8730*/  SHF.R.S32.HI R5, RZ, 0x1f, R11 ;  /* 0x0000001fff057819 */ /* 0x000fe4000001140b */
.L_x_1525:
[----:B------:R-:W-:Y:S01]  /*8740*/  ISETP.GE.AND P4, PT, R173, c[0x0][0x220], PT ;  /* 0x00008800ad007a0c */ /* 0x000fe20003f86270 */
[----:B------:R-:W-:Y:S01]  /*8750*/  UISETP.GT.AND UP0, UPT, UR28, UR21, UPT ;  /* 0x000000151c00728c */ /* 0x000fe2000bf04270 */
        /* <DEDUP_REMOVED lines=157> */
[----:B------:R-:W-:Y:S01]  /*9130*/  LDSM.16.M88.4 R196, [R230] ;  /* 0x00000000e6c4783b */ /* 0x000fe20000000200 */
[C---:B--2---:R-:W-:Y:S03]  /*9140*/  HMMA.16816.F32 R32, R188.reuse, R28, RZ ;  /* 0x0000001cbc20723c */ /* 0x044fe600000018ff */
[----:B------:R-:W2:Y:S04]  /*9150*/  LDSM.16.M88.4 R172, [R227+0x8000] ;  /* 0x00800000e3ac783b */ /* 0x000ea80000000200 */
[----:B------:R-:W-:Y:S01]  /*9160*/  LDSM.16.M88.4 R200, [R227+0x9800] ;  /* 0x00980000e3c8783b */ /* 0x000fe20000000200 */
[C---:B------:R-:W-:Y:S03]  /*9170*/  HMMA.16816.F32 R28, R188.reuse, R30, RZ ;  /* 0x0000001ebc1c723c */ /* 0x040fe600000018ff */
[----:B------:R-:W3:Y:S04]  /*9180*/  S2R R0, SR_TID.X ;  /* 0x0000000000007919 */ /* 0x000ee80000002100 */
[----:B------:R-:W0:Y:S01]  /*9190*/  LDGDEPBAR ;  /* 0x00000000000079af */ /* 0x000e220000000000 */
[C---:B----4-:R-:W-:Y:S08]  /*91a0*/  HMMA.16816.F32 R24, R188.reuse, R20, RZ ;  /* 0x00000014bc18723c */ /* 0x050ff000000018ff */
[C---:B-1----:R-:W-:Y:S08]  /*91b0*/  HMMA.16816.F32 R16, R188.reuse, R12, RZ ;  /* 0x0000000cbc10723c */ /* 0x042ff000000018ff */
[----:B------:R-:W-:Y:S01]  /*91c0*/  HMMA.16816.F32 R20, R188, R22, RZ ;  /* 0x00000016bc14723c */ /* 0x000fe200000018ff */
[----:B---3--:R-:W-:-:S07]  /*91d0*/  IMAD.SHL.U32 R0, R0, 0x2, RZ ;  /* 0x0000000200007824 */ /* 0x008fce00078e00ff */
[C---:B------:R-:W-:Y:S08]  /*91e0*/  HMMA.16816.F32 R12, R188.reuse, R14, RZ ;  /* 0x0000000ebc0c723c */ /* 0x040ff000000018ff */
[C---:B-----5:R-:W-:Y:S08]  /*91f0*/  HMMA.16816.F32 R192, R188.reuse, R8, RZ ;  /* 0x00000008bcc0723c */ /* 0x060ff000000018ff */
[----:B------:R-:W-:Y:S01]  /*9200*/  HMMA.16816.F32 R188, R188, R10, RZ ;  /* 0x0000000abcbc723c */ /* 0x000fe200000018ff */
[----:B------:R-:W1:Y:S07]  /*9210*/  LDSM.16.M88.4 R8, [R227+0x8800] ;  /* 0x00880000e308783b */ /* 0x000e6e0000000200 */
[C---:B------:R-:W-:Y:S08]  /*9220*/  HMMA.16816.F32 R32, R176.reuse, R4, R32 ;  /* 0x00000004b020723c */ /* 0x040ff00000001820 */
[C---:B------:R-:W-:Y:S01]  /*9230*/  HMMA.16816.F32 R28, R176.reuse, R6, R28 ;  /* 0x00000006b01c723c */ /* 0x040fe2000000181c */
        /* <DEDUP_REMOVED lines=8> */
[----:B------:R-:W-:Y:S01]  /*92c0*/  HMMA.16816.F32 R188, R176, R182, R188 ;  /* 0x000000b6b0bc723c */ /* 0x000fe200000018bc */
[----:B------:R-:W5:Y:S04]  /*92d0*/  LDSM.16.M88.4 R176, [R220+0x800] ;  /* 0x00080000dcb0783b */ /* 0x000f680000000200 */
[----:B------:R-:W4:Y:S03]  /*92e0*/  LDSM.16.M88.4 R180, [R220+0x1000] ;  /* 0x00100000dcb4783b */ /* 0x000f260000000200 */
[C---:B--2---:R-:W-:Y:S08]  /*92f0*/  HMMA.16816.F32 R32, R196.reuse, R172, R32 ;  /* 0x000000acc420723c */ /* 0x044ff00000001820 */
[C---:B------:R-:W-:Y:S01]  /*9300*/  HMMA.16816.F32 R28, R196.reuse, R174, R28 ;  /* 0x000000aec41c723c */ /* 0x040fe2000000181c */
[----:B------:R-:W2:Y:S07]  /*9310*/  LDSM.16.M88.4 R172, [R220+0x1800] ;  /* 0x00180000dcac783b */ /* 0x000eae0000000200 */
[C---:B-1----:R-:W-:Y:S08]  /*9320*/  HMMA.16816.F32 R24, R196.reuse, R8, R24 ;  /* 0x00000008c418723c */ /* 0x042ff00000001818 */
        /* <DEDUP_REMOVED lines=8> */
[----:B------:R-:W-:Y:S03]  /*93b0*/  LDSM.16.M88.4 R196, [R219] ;  /* 0x00000000dbc4783b */ /* 0x000fe60000000200 */
[C---:B----4-:R-:W-:Y:S08]  /*93c0*/  HMMA.16816.F32 R32, R168.reuse, R184, R32 ;  /* 0x000000b8a820723c */ /* 0x050ff00000001820 */
[C---:B------:R-:W-:Y:S01]  /*93d0*/  HMMA.16816.F32 R28, R168.reuse, R186, R28 ;  /* 0x000000baa81c723c */ /* 0x040fe2000000181c */
[----:B------:R-:W4:Y:S07]  /*93e0*/  LDSM.16.M88.4 R184, [R233+0xb000] ;  /* 0x00b00000e9b8783b */ /* 0x000f2e0000000200 */
[C---:B-----5:R-:W-:Y:S08]  /*93f0*/  HMMA.16816.F32 R24, R168.reuse, R176, R24 ;  /* 0x000000b0a818723c */ /* 0x060ff00000001818 */
[C---:B------:R-:W-:Y:S01]  /*9400*/  HMMA.16816.F32 R20, R168.reuse, R178, R20 ;  /* 0x000000b2a814723c */ /* 0x040fe20000001814 */
[----:B------:R-:W5:Y:S07]  /*9410*/  LDSM.16.M88.4 R176, [R233+0xb800] ;  /* 0x00b80000e9b0783b */ /* 0x000f6e0000000200 */
[C---:B------:R-:W-:Y:S08]  /*9420*/  HMMA.16816.F32 R16, R168.reuse, R180, R16 ;  /* 0x000000b4a810723c */ /* 0x040ff00000001810 */
[C---:B------:R-:W-:Y:S01]  /*9430*/  HMMA.16816.F32 R12, R168.reuse, R182, R12 ;  /* 0x000000b6a80c723c */ /* 0x040fe2000000180c */
[----:B------:R-:W-:Y:S07]  /*9440*/  LDSM.16.M88.4 R180, [R218] ;  /* 0x00000000dab4783b */ /* 0x000fee0000000200 */
[C---:B--2---:R-:W-:Y:S08]  /*9450*/  HMMA.16816.F32 R192, R168.reuse, R172, R192 ;  /* 0x000000aca8c0723c */ /* 0x044ff000000018c0 */
[----:B------:R-:W-:Y:S01]  /*9460*/  HMMA.16816.F32 R188, R168, R174, R188 ;  /* 0x000000aea8bc723c */ /* 0x000fe200000018bc */
[----:B------:R-:W-:Y:S04]  /*9470*/  LDSM.16.M88.4 R172, [R217] ;  /* 0x00000000d9ac783b */ /* 0x000fe80000000200 */
[----:B------:R-:W-:Y:S03]  /*9480*/  LDSM.16.M88.4 R168, [R216] ;  /* 0x00000000d8a8783b */ /* 0x000fe60000000200 */
[C---:B-1----:R-:W-:Y:S08]  /*9490*/  HMMA.16816.F32 R32, R8.reuse, R4, R32 ;  /* 0x000000040820723c */ /* 0x042ff00000001820 */
[C---:B------:R-:W-:Y:S01]  /*94a0*/  HMMA.16816.F32 R28, R8.reuse, R6, R28 ;  /* 0x00000006081c723c */ /* 0x040fe2000000181c */
[----:B------:R-:W1:Y:S07]  /*94b0*/  LDSM.16.M88.4 R4, [R232+0x2000] ;  /* 0x00200000e804783b */ /* 0x000e6e0000000200 */
[C---:B---3--:R-:W-:Y:S08]  /*94c0*/  HMMA.16816.F32 R24, R8.reuse, R200, R24 ;  /* 0x000000c80818723c */ /* 0x048ff00000001818 */
[C---:B------:R-:W-:Y:S01]  /*94d0*/  HMMA.16816.F32 R20, R8.reuse, R202, R20 ;  /* 0x000000ca0814723c */ /* 0x040fe20000001814 */
[----:B------:R-:W-:Y:S07]  /*94e0*/  LDSM.16.M88.4 R200, [R220+0x4800] ;  /* 0x00480000dcc8783b */ /* 0x000fee0000000200 */
[C---:B----4-:R-:W-:Y:S08]  /*94f0*/  HMMA.16816.F32 R16, R8.reuse, R184, R16 ;  /* 0x000000b80810723c */ /* 0x050ff00000001810 */
[C---:B------:R-:W-:Y:S01]  /*9500*/  HMMA.16816.F32 R12, R8.reuse, R186, R12 ;  /* 0x000000ba080c723c */ /* 0x040fe2000000180c */
[----:B------:R-:W-:Y:S07]  /*9510*/  LDSM.16.M88.4 R184, [R227+0xa000] ;  /* 0x00a00000e3b8783b */ /* 0x000fee0000000200 */
[C---:B-----5:R-:W-:Y:S08]  /*9520*/  HMMA.16816.F32 R192, R8.reuse, R176, R192 ;  /* 0x000000b008c0723c */ /* 0x060ff000000018c0 */
        /* <DEDUP_REMOVED lines=8> */
[----:B------:R-:W4:Y:S07]  /*95b0*/  LDSM.16.M88.4 R180, [R227+0xb800] ;  /* 0x00b80000e3b4783b */ /* 0x000f2e0000000200 */
[C---:B------:R-:W-:Y:S08]  /*95c0*/  HMMA.16816.F32 R16, R4.reuse, R172, R16 ;  /* 0x000000ac0410723c */ /* 0x040ff00000001810 */
[C---:B------:R-:W-:Y:S01]  /*95d0*/  HMMA.16816.F32 R12, R4.reuse, R174, R12 ;  /* 0x000000ae040c723c */ /* 0x040fe2000000180c */
[----:B------:R-:W-:Y:S07]  /*95e0*/  LDSM.16.M88.4 R172, [R220+0x2800] ;  /* 0x00280000dcac783b */ /* 0x000fee0000000200 */
[C---:B------:R-:W-:Y:S08]  /*95f0*/  HMMA.16816.F32 R192, R4.reuse, R168, R192 ;  /* 0x000000a804c0723c */ /* 0x040ff000000018c0 */
[----:B------:R-:W-:Y:S01]  /*9600*/  HMMA.16816.F32 R188, R4, R170, R188 ;  /* 0x000000aa04bc723c */ /* 0x000fe200000018bc */
[----:B------:R-:W-:Y:S04]  /*9610*/  LDSM.16.M88.4 R4, [R229+0x2000] ;  /* 0x00200000e504783b */ /* 0x000fe80000000200 */
[----:B------:R-:W5:Y:S03]  /*9620*/  LDSM.16.M88.4 R168, [R220+0x2000] ;  /* 0x00200000dca8783b */ /* 0x000f660000000200 */
[C---:B--2---:R-:W-:Y:S08]  /*9630*/  HMMA.16816.F32 R32, R176.reuse, R184, R32 ;  /* 0x000000b8b020723c */ /* 0x044ff00000001820 */
[C---:B------:R-:W-:Y:S01]  /*9640*/  HMMA.16816.F32 R28, R176.reuse, R186, R28 ;  /* 0x000000bab01c723c */ /* 0x040fe2000000181c */
[----:B------:R-:W2:Y:S07]  /*9650*/  LDSM.16.M88.4 R184, [R220+0x3000] ;  /* 0x00300000dcb8783b */ /* 0x000eae0000000200 */
[C---:B---3--:R-:W-:Y:S08]  /*9660*/  HMMA.16816.F32 R24, R176.reuse, R8, R24 ;  /* 0x00000008b018723c */ /* 0x048ff00000001818 */
[C---:B------:R-:W-:Y:S01]  /*9670*/  HMMA.16816.F32 R20, R176.reuse, R10, R20 ;  /* 0x0000000ab014723c */ /* 0x040fe20000001814 */
[----:B------:R-:W3:Y:S07]  /*9680*/  LDSM.16.M88.4 R8, [R220+0x3800] ;  /* 0x00380000dc08783b */ /* 0x000eee0000000200 */
[C---:B-1----:R-:W-:Y:S08]  /*9690*/  HMMA.16816.F32 R16, R176.reuse, R196, R16 ;  /* 0x000000c4b010723c */ /* 0x042ff00000001810 */
[C---:B------:R-:W-:Y:S01]  /*96a0*/  HMMA.16816.F32 R12, R176.reuse, R198, R12 ;  /* 0x000000c6b00c723c */ /* 0x040fe2000000180c */
[----:B------:R-:W-:Y:S07]  /*96b0*/  LDSM.16.M88.4 R196, [R233+0xc000] ;  /* 0x00c00000e9c4783b */ /* 0x000fee0000000200 */
[C---:B----4-:R-:W-:Y:S08]  /*96c0*/  HMMA.16816.F32 R192, R176.reuse, R180, R192 ;  /* 0x000000b4b0c0723c */ /* 0x050ff000000018c0 */
[----:B------:R-:W-:Y:S01]  /*96d0*/  HMMA.16816.F32 R188, R176, R182, R188 ;  /* 0x000000b6b0bc723c */ /* 0x000fe200000018bc */
[----:B------:R-:W-:Y:S04]  /*96e0*/  LDSM.16.M88.4 R180, [R233+0xc800] ;  /* 0x00c80000e9b4783b */ /* 0x000fe80000000200 */
[----:B------:R-:W-:Y:S03]  /*96f0*/  LDSM.16.M88.4 R176, [R233+0xd000] ;  /* 0x00d00000e9b0783b */ /* 0x000fe60000000200 */
[C---:B-----5:R-:W-:Y:S08]  /*9700*/  HMMA.16816.F32 R32, R4.reuse, R168, R32 ;  /* 0x000000a80420723c */ /* 0x060ff00000001820 */
[C---:B------:R-:W-:Y:S01]  /*9710*/  HMMA.16816.F32 R28, R4.reuse, R170, R28 ;  /* 0x000000aa041c723c */ /* 0x040fe2000000181c */
[----:B------:R-:W1:Y:S07]  /*9720*/  LDSM.16.M88.4 R168, [R234+0x4000] ;  /* 0x00400000eaa8783b */ /* 0x000e6e0000000200 */
[C---:B------:R-:W-:Y:S08]  /*9730*/  HMMA.16816.F32 R24, R4.reuse, R172, R24 ;  /* 0x000000ac0418723c */ /* 0x040ff00000001818 */
[C---:B------:R-:W-:Y:S01]  /*9740*/  HMMA.16816.F32 R20, R4.reuse, R174, R20 ;  /* 0x000000ae0414723c */ /* 0x040fe20000001814 */
[----:B------:R-:W4:Y:S07]  /*9750*/  LDSM.16.M88.4 R172, [R233+0xd800] ;  /* 0x00d80000e9ac783b */ /* 0x000f2e0000000200 */
[C---:B--2---:R-:W-:Y:S08]  /*9760*/  HMMA.16816.F32 R16, R4.reuse, R184, R16 ;  /* 0x000000b80410723c */ /* 0x044ff00000001810 */
[C---:B------:R-:W-:Y:S01]  /*9770*/  HMMA.16816.F32 R12, R4.reuse, R186, R12 ;  /* 0x000000ba040c723c */ /* 0x040fe2000000180c */
[----:B------:R-:W-:Y:S07]  /*9780*/  LDSM.16.M88.4 R184, [R214] ;  /* 0x00000000d6b8783b */ /* 0x000fee0000000200 */
[C---:B---3--:R-:W-:Y:S08]  /*9790*/  HMMA.16816.F32 R192, R4.reuse, R8, R192 ;  /* 0x0000000804c0723c */ /* 0x048ff000000018c0 */
[----:B------:R-:W-:Y:S01]  /*97a0*/  HMMA.16816.F32 R188, R4, R10, R188 ;  /* 0x0000000a04bc723c */ /* 0x000fe200000018bc */
[----:B------:R-:W-:Y:S04]  /*97b0*/  LDSM.16.M88.4 R4, [R232+0x4000] ;  /* 0x00400000e804783b */ /* 0x000fe80000000200 */
[----:B------:R-:W2:Y:S03]  /*97c0*/  LDSM.16.M88.4 R8, [R215] ;  /* 0x00000000d708783b */ /* 0x000ea60000000200 */
[C---:B-1----:R-:W-:Y:S08]  /*97d0*/  HMMA.16816.F32 R32, R168.reuse, R196, R32 ;  /* 0x000000c4a820723c */ /* 0x042ff00000001820 */
[C---:B------:R-:W-:Y:S01]  /*97e0*/  HMMA.16816.F32 R28, R168.reuse, R198, R28 ;  /* 0x000000c6a81c723c */ /* 0x040fe2000000181c */
[----:B------:R-:W1:Y:S07]  /*97f0*/  LDSM.16.M88.4 R196, [R213] ;  /* 0x00000000d5c4783b */ /* 0x000e6e0000000200 */
[C---:B------:R-:W-:Y:S08]  /*9800*/  HMMA.16816.F32 R24, R168.reuse, R180, R24 ;  /* 0x000000b4a818723c */ /* 0x040ff00000001818 */
[C---:B------:R-:W-:Y:S01]  /*9810*/  HMMA.16816.F32 R20, R168.reuse, R182, R20 ;  /* 0x000000b6a814723c */ /* 0x040fe20000001814 */
[----:B------:R-:W-:Y:S07]  /*9820*/  LDSM.16.M88.4 R180, [R230+0x4000] ;  /* 0x00400000e6b4783b */ /* 0x000fee0000000200 */
[C---:B------:R-:W-:Y:S08]  /*9830*/  HMMA.16816.F32 R16, R168.reuse, R176, R16 ;  /* 0x000000b0a810723c */ /* 0x040ff00000001810 */
[C---:B------:R-:W-:Y:S01]  /*9840*/  HMMA.16816.F32 R12, R168.reuse, R178, R12 ;  /* 0x000000b2a80c723c */ /* 0x040fe2000000180c */
[----:B------:R-:W3:Y:S07]  /*9850*/  LDSM.16.M88.4 R176, [R212] ;  /* 0x00000000d4b0783b */ /* 0x000eee0000000200 */
[C---:B----4-:R-:W-:Y:S08]  /*9860*/  HMMA.16816.F32 R192, R168.reuse, R172, R192 ;  /* 0x000000aca8c0723c */ /* 0x050ff000000018c0 */
[----:B------:R-:W-:Y:S01]  /*9870*/  HMMA.16816.F32 R188, R168, R174, R188 ;  /* 0x000000aea8bc723c */ /* 0x000fe200000018bc */
[----:B------:R-:W4:Y:S04]  /*9880*/  LDSM.16.M88.4 R168, [R227+0xc800] ;  /* 0x00c80000e3a8783b */ /* 0x000f280000000200 */
[----:B------:R-:W-:Y:S03]  /*9890*/  LDSM.16.M88.4 R172, [R227+0xc000] ;  /* 0x00c00000e3ac783b */ /* 0x000fe60000000200 */
[C---:B--2---:R-:W-:Y:S08]  /*98a0*/  HMMA.16816.F32 R32, R4.reuse, R8, R32 ;  /* 0x000000080420723c */ /* 0x044ff00000001820 */
[C---:B------:R-:W-:Y:S01]  /*98b0*/  HMMA.16816.F32 R28, R4.reuse, R10, R28 ;  /* 0x0000000a041c723c */ /* 0x040fe2000000181c */
[----:B------:R-:W2:Y:S07]  /*98c0*/  LDSM.16.M88.4 R8, [R227+0xd000] ;  /* 0x00d00000e308783b */ /* 0x000eae0000000200 */
[C---:B------:R-:W-:Y:S08]  /*98d0*/  HMMA.16816.F32 R24, R4.reuse, R184, R24 ;  /* 0x000000b80418723c */ /* 0x040ff00000001818 */
[C---:B------:R-:W-:Y:S01]  /*98e0*/  HMMA.16816.F32 R20, R4.reuse, R186, R20 ;  /* 0x000000ba0414723c */ /* 0x040fe20000001814 */
[----:B------:R-:W5:Y:S07]  /*98f0*/  LDSM.16.M88.4 R184, [R227+0xd800] ;  /* 0x00d80000e3b8783b */ /* 0x000f6e0000000200 */
[C---:B-1----:R-:W-:Y:S08]  /*9900*/  HMMA.16816.F32 R16, R4.reuse, R196, R16 ;  /* 0x000000c40410723c */ /* 0x042ff00000001810 */
[C---:B------:R-:W-:Y:S01]  /*9910*/  HMMA.16816.F32 R12, R4.reuse, R198, R12 ;  /* 0x000000c6040c723c */ /* 0x040fe2000000180c */
[----:B------:R-:W-:Y:S07]  /*9920*/  LDSM.16.M88.4 R196, [R233+0xe000] ;  /* 0x00e00000e9c4783b */ /* 0x000fee0000000200 */
[C---:B---3--:R-:W-:Y:S08]  /*9930*/  HMMA.16816.F32 R192, R4.reuse, R176, R192 ;  /* 0x000000b004c0723c */ /* 0x048ff000000018c0 */
[----:B------:R-:W-:Y:S01]  /*9940*/  HMMA.16816.F32 R188, R4, R178, R188 ;  /* 0x000000b204bc723c */ /* 0x000fe200000018bc */
[----:B------:R-:W-:Y:S04]  /*9950*/  LDSM.16.M88.4 R4, [R229+0x4000] ;  /* 0x00400000e504783b */ /* 0x000fe80000000200 */
[----:B------:R-:W1:Y:S03]  /*9960*/  LDSM.16.M88.4 R176, [R220+0x4000] ;  /* 0x00400000dcb0783b */ /* 0x000e660000000200 */
[C---:B----4-:R-:W-:Y:S08]  /*9970*/  HMMA.16816.F32 R24, R180.reuse, R168, R24 ;  /* 0x000000a8b418723c */ /* 0x050ff00000001818 */
[C---:B------:R-:W-:Y:S01]  /*9980*/  HMMA.16816.F32 R20, R180.reuse, R170, R20 ;  /* 0x000000aab414723c */ /* 0x040fe20000001814 */
[----:B------:R-:W3:Y:S07]  /*9990*/  LDSM.16.M88.4 R168, [R220+0x5000] ;  /* 0x00500000dca8783b */ /* 0x000eee0000000200 */
        /* <DEDUP_REMOVED lines=8> */
[----:B------:R-:W5:Y:S04]  /*9a20*/  LDSM.16.M88.4 R184, [R233+0xe800] ;  /* 0x00e80000e9b8783b */ /* 0x000f680000000200 */
[----:B------:R-:W2:Y:S03]  /*9a30*/  LDSM.16.M88.4 R180, [R233+0xf000] ;  /* 0x00f00000e9b4783b */ /* 0x000ea60000000200 */
[C---:B-1----:R-:W-:Y:S08]  /*9a40*/  HMMA.16816.F32 R32, R4.reuse, R176, R32 ;  /* 0x000000b00420723c */ /* 0x042ff00000001820 */
[C---:B------:R-:W-:Y:S01]  /*9a50*/  HMMA.16816.F32 R28, R4.reuse, R178, R28 ;  /* 0x000000b2041c723c */ /* 0x040fe2000000181c */
[----:B------:R-:W1:Y:S07]  /*9a60*/  LDSM.16.M88.4 R176, [R233+0xf800] ;  /* 0x00f80000e9b0783b */ /* 0x000e6e0000000200 */
[C---:B------:R-:W-:Y:S08]  /*9a70*/  HMMA.16816.F32 R24, R4.reuse, R200, R24 ;  /* 0x000000c80418723c */ /* 0x040ff00000001818 */
[C---:B------:R-:W-:Y:S01]  /*9a80*/  HMMA.16816.F32 R20, R4.reuse, R202, R20 ;  /* 0x000000ca0414723c */ /* 0x040fe20000001814 */
[----:B------:R-:W-:Y:S07]  /*9a90*/  LDSM.16.M88.4 R200, [R232+0x6000] ;  /* 0x00600000e8c8783b */ /* 0x000fee0000000200 */
[C---:B---3--:R-:W-:Y:S08]  /*9aa0*/  HMMA.16816.F32 R16, R4.reuse, R168, R16 ;  /* 0x000000a80410723c */ /* 0x048ff00000001810 */
[C---:B------:R-:W-:Y:S01]  /*9ab0*/  HMMA.16816.F32 R12, R4.reuse, R170, R12 ;  /* 0x000000aa040c723c */ /* 0x040fe2000000180c */
[----:B------:R-:W3:Y:S07]  /*9ac0*/  LDSM.16.M88.4 R168, [R211] ;  /* 0x00000000d3a8783b */ /* 0x000eee0000000200 */
[C---:B--2---:R-:W-:Y:S08]  /*9ad0*/  HMMA.16816.F32 R192, R4.reuse, R8, R192 ;  /* 0x0000000804c0723c */ /* 0x044ff000000018c0 */
[----:B------:R-:W-:Y:S01]  /*9ae0*/  HMMA.16816.F32 R188, R4, R10, R188 ;  /* 0x0000000a04bc723c */ /* 0x000fe200000018bc */
[----:B------:R-:W2:Y:S04]  /*9af0*/  LDSM.16.M88.4 R8, [R210] ;  /* 0x00000000d208783b */ /* 0x000ea80000000200 */
[----:B------:R-:W1:Y:S03]  /*9b00*/  LDSM.16.M88.4 R4, [R209] ;  /* 0x00000000d104783b */ /* 0x000e660000000200 */
[C---:B----4-:R-:W-:Y:S08]  /*9b10*/  HMMA.16816.F32 R32, R172.reuse, R196, R32 ;  /* 0x000000c4ac20723c */ /* 0x050ff00000001820 */
[C---:B------:R-:W-:Y:S01]  /*9b20*/  HMMA.16816.F32 R28, R172.reuse, R198, R28 ;  /* 0x000000c6ac1c723c */ /* 0x040fe2000000181c */
[----:B------:R-:W4:Y:S07]  /*9b30*/  LDSM.16.M88.4 R196, [R208] ;  /* 0x00000000d0c4783b */ /* 0x000f2e0000000200 */
[C---:B-----5:R-:W-:Y:S08]  /*9b40*/  HMMA.16816.F32 R24, R172.reuse, R184, R24 ;  /* 0x000000b8ac18723c */ /* 0x060ff00000001818 */
[C---:B------:R-:W-:Y:S01]  /*9b50*/  HMMA.16816.F32 R20, R172.reuse, R186, R20 ;  /* 0x000000baac14723c */ /* 0x040fe20000001814 */
[----:B------:R-:W-:Y:S07]  /*9b60*/  LDSM.16.M88.4 R184, [R230+0x6000] ;  /* 0x00600000e6b8783b */ /* 0x000fee0000000200 */
[C---:B------:R-:W-:Y:S08]  /*9b70*/  HMMA.16816.F32 R16, R172.reuse, R180, R16 ;  /* 0x000000b4ac10723c */ /* 0x040ff00000001810 */
[C---:B------:R-:W-:Y:S01]  /*9b80*/  HMMA.16816.F32 R12, R172.reuse, R182, R12 ;  /* 0x000000b6ac0c723c */ /* 0x040fe2000000180c */
[----:B------:R-:W5:Y:S07]  /*9b90*/  LDSM.16.M88.4 R180, [R227+0xe000] ;  /* 0x00e00000e3b4783b */ /* 0x000f6e0000000200 */
[C---:B-1----:R-:W-:Y:S08]  /*9ba0*/  HMMA.16816.F32 R192, R172.reuse, R176, R192 ;  /* 0x000000b0acc0723c */ /* 0x042ff000000018c0 */
[----:B------:R-:W-:Y:S01]  /*9bb0*/  HMMA.16816.F32 R188, R172, R178, R188 ;  /* 0x000000b2acbc723c */ /* 0x000fe200000018bc */
[----:B------:R-:W1:Y:S04]  /*9bc0*/  LDSM.16.M88.4 R176, [R227+0xe800] ;  /* 0x00e80000e3b0783b */ /* 0x000e680000000200 */
[----:B------:R-:W1:Y:S03]  /*9bd0*/  LDSM.16.M88.4 R172, [R227+0xf000] ;  /* 0x00f00000e3ac783b */ /* 0x000e660000000200 */
[C---:B---3--:R-:W-:Y:S08]  /*9be0*/  HMMA.16816.F32 R32, R200.reuse, R168, R32 ;  /* 0x000000a8c820723c */ /* 0x048ff00000001820 */
[C---:B--2---:R-:W-:Y:S08]  /*9bf0*/  HMMA.16816.F32 R24, R200.reuse, R8, R24 ;  /* 0x00000008c818723c */ /* 0x044ff00000001818 */
[C---:B------:R-:W-:Y:S01]  /*9c00*/  HMMA.16816.F32 R20, R200.reuse, R10, R20 ;  /* 0x0000000ac814723c */ /* 0x040fe20000001814 */
[----:B------:R-:W-:Y:S07]  /*9c10*/  LDSM.16.M88.4 R8, [R229+0x6000] ;  /* 0x00600000e508783b */ /* 0x000fee0000000200 */
[C---:B------:R-:W-:Y:S08]  /*9c20*/  HMMA.16816.F32 R16, R200.reuse, R4, R16 ;  /* 0x00000004c810723c */ /* 0x040ff00000001810 */
[C---:B------:R-:W-:Y:S01]  /*9c30*/  HMMA.16816.F32 R12, R200.reuse, R6, R12 ;  /* 0x00000006c80c723c */ /* 0x040fe2000000180c */
[----:B------:R-:W2:Y:S07]  /*9c40*/  LDSM.16.M88.4 R4, [R220+0x6000] ;  /* 0x00600000dc04783b */ /* 0x000eae0000000200 */
[C---:B------:R-:W-:Y:S01]  /*9c50*/  HMMA.16816.F32 R28, R200.reuse, R170, R28 ;  /* 0x000000aac81c723c */ /* 0x040fe2000000181c */
[----:B------:R-:W3:Y:S07]  /*9c60*/  LDSM.16.M88.4 R168, [R227+0xf800] ;  /* 0x00f80000e3a8783b */ /* 0x000eee0000000200 */
[C---:B----4-:R-:W-:Y:S08]  /*9c70*/  HMMA.16816.F32 R192, R200.reuse, R196, R192 ;  /* 0x000000c4c8c0723c */ /* 0x050ff000000018c0 */
[----:B------:R-:W-:Y:S01]  /*9c80*/  HMMA.16816.F32 R188, R200, R198, R188 ;  /* 0x000000c6c8bc723c */ /* 0x000fe200000018bc */
[----:B------:R-:W4:Y:S07]  /*9c90*/  LDSM.16.M88.4 R196, [R220+0x6800] ;  /* 0x00680000dcc4783b */ /* 0x000f2e0000000200 */
[C---:B-----5:R-:W-:Y:S08]  /*9ca0*/  HMMA.16816.F32 R32, R184.reuse, R180, R32 ;  /* 0x000000b4b820723c */ /* 0x060ff00000001820 */
[C---:B------:R-:W-:Y:S08]  /*9cb0*/  HMMA.16816.F32 R28, R184.reuse, R182, R28 ;  /* 0x000000b6b81c723c */ /* 0x040ff0000000181c */
[C---:B-1----:R-:W-:Y:S08]  /*9cc0*/  HMMA.16816.F32 R24, R184.reuse, R176, R24 ;  /* 0x000000b0b818723c */ /* 0x042ff00000001818 */
[C---:B------:R-:W-:Y:S08]  /*9cd0*/  HMMA.16816.F32 R16, R184.reuse, R172, R16 ;  /* 0x000000acb810723c */ /* 0x040ff00000001810 */
[----:B------:R-:W-:Y:S01]  /*9ce0*/  HMMA.16816.F32 R12, R184, R174, R12 ;  /* 0x000000aeb80c723c */ /* 0x000fe2000000180c */
[----:B------:R-:W1:Y:S07]  /*9cf0*/  LDSM.16.M88.4 R172, [R220+0x7000] ;  /* 0x00700000dcac783b */ /* 0x000e6e0000000200 */
[----:B--2---:R-:W-:Y:S07]  /*9d00*/  HMMA.16816.F32 R32, R8, R4, R32 ;  /* 0x000000040820723c */ /* 0x004fee0000001820 */
[----:B------:R-:W-:Y:S01]  /*9d10*/  LOP3.LUT R5, R0, 0x6, RZ, 0xc0, !PT ;  /* 0x0000000600057812 */ /* 0x000fe200078ec0ff */
[C---:B------:R-:W-:Y:S08]  /*9d20*/  HMMA.16816.F32 R20, R184.reuse, R178, R20 ;  /* 0x000000b2b814723c */ /* 0x040ff00000001814 */
[----:B---3--:R-:W-:Y:S07]  /*9d30*/  HMMA.16816.F32 R192, R184, R168, R192 ;  /* 0x000000a8b8c0723c */ /* 0x008fee00000018c0 */
[----:B------:R-:W-:Y:S01]  /*9d40*/  IMAD.U32 R168, RZ, RZ, UR28 ;  /* 0x0000001cffa87e24 */ /* 0x000fe2000f8e00ff */
[----:B------:R-:W-:Y:S03]  /*9d50*/  HMMA.16816.F32 R28, R8, R6, R28 ;  /* 0x00000006081c723c */ /* 0x000fe6000000181c */
[----:B------:R-:W-:-:S02]  /*9d60*/  IMAD R168, R168, 0x40, R5 ;  /* 0x00000040a8a87824 */ /* 0x000fc400078e0205 */
[----:B------:R-:W2:Y:S01]  /*9d70*/  LDSM.16.M88.4 R4, [R220+0x7800] ;  /* 0x00780000dc04783b */ /* 0x000ea20000000200 */
[----:B------:R-:W-:-:S04]  /*9d80*/  DEPBAR.LE SB0, 0x0 ;  /* 0x000080000000791a */ /* 0x000fc80000000000 */
[C---:B------:R-:W-:Y:S01]  /*9d90*/  IADD3 R0, R168.reuse, 0x1, RZ ;  /* 0x00000001a8007810 */ /* 0x040fe20007ffe0ff */
[C---:B----4-:R-:W-:Y:S01]  /*9da0*/  HMMA.16816.F32 R24, R8.reuse, R196, R24 ;  /* 0x000000c40818723c */ /* 0x050fe20000001818 */
[----:B------:R-:W-:Y:S02]  /*9db0*/  IADD3 R169, R168, 0x8, RZ ;  /* 0x00000008a8a97810 */ /* 0x000fe40007ffe0ff */
[C---:B------:R-:W-:Y:S01]  /*9dc0*/  ISETP.GE.AND P1, PT, R0.reuse, R167, PT ;  /* 0x000000a70000720c */ /* 0x040fe20003f26270 */
[----:B------:R-:W-:Y:S01]  /*9dd0*/  BAR.SYNC.DEFER_BLOCKING 0x0 ;  /* 0x0000000000007b1d */ /* 0x000fe20000010000 */
[----:B------:R-:W-:Y:S02]  /*9de0*/  ISETP.GE.AND P0, PT, R0, R2, PT ;  /* 0x000000020000720c */ /* 0x000fe40003f06270 */
[----:B------:R-:W-:Y:S01]  /*9df0*/  FSEL R0, R33, -INF , !P1 ;  /* 0xff80000021007808 */ /* 0x000fe20004800000 */
[----:B------:R-:W-:Y:S01]  /*9e00*/  HMMA.16816.F32 R20, R8, R198, R20 ;  /* 0x000000c60814723c */ /* 0x000fe20000001814 */
[----:B------:R-:W-:-:S02]  /*9e10*/  IADD3 R33, R168, 0x9, RZ ;  /* 0x00000009a8217810 */ /* 0x000fc40007ffe0ff */
[CC--:B------:R-:W-:Y:S02]  /*9e20*/  ISETP.GE.AND P6, PT, R169.reuse, R167.reuse, PT ;  /* 0x000000a7a900720c */ /* 0x0c0fe40003fc6270 */
[----:B------:R-:W-:Y:S02]  /*9e30*/  ISETP.GE.AND P1, PT, R169, R2, PT ;  /* 0x00000002a900720c */ /* 0x000fe40003f26270 */
[----:B------:R-:W-:Y:S01]  /*9e40*/  FSEL R35, R35, -INF , !P0 ;  /* 0xff80000023237808 */ /* 0x000fe20004000000 */
[----:B------:R-:W-:Y:S01]  /*9e50*/  HMMA.16816.F32 R188, R184, R170, R188 ;  /* 0x000000aab8bc723c */ /* 0x000fe200000018bc */
[----:B------:R-:W-:Y:S02]  /*9e60*/  ISETP.GE.AND P0, PT, R33, R167, PT ;  /* 0x000000a72100720c */ /* 0x000fe40003f06270 */
[----:B------:R-:W-:Y:S02]  /*9e70*/  FSEL R177, R30, -INF , !P1 ;  /* 0xff8000001eb17808 */ /* 0x000fe40004800000 */
[----:B------:R-:W-:-:S02]  /*9e80*/  IADD3 R169, R168, 0x10, RZ ;  /* 0x00000010a8a97810 */ /* 0x000fc40007ffe0ff */
[----:B------:R-:W-:Y:S01]  /*9e90*/  FSEL R170, R28, -INF , !P6 ;  /* 0xff8000001caa7808 */ /* 0x000fe20007000000 */
[C---:B-1----:R-:W-:Y:S01]  /*9ea0*/  HMMA.16816.F32 R16, R8.reuse, R172, R16 ;  /* 0x000000ac0810723c */ /* 0x042fe20000001810 */
[-C--:B------:R-:W-:Y:S02]  /*9eb0*/  ISETP.GE.AND P6, PT, R33, R2.reuse, PT ;  /* 0x000000022100720c */ /* 0x080fe40003fc6270 */
[----:B------:R-:W-:Y:S02]  /*9ec0*/  FSEL R30, R29, -INF , !P0 ;  /* 0xff8000001d1e7808 */ /* 0x000fe40004000000 */
[----:B------:R-:W-:Y:S02]  /*9ed0*/  IADD3 R29, R168, 0x11, RZ ;  /* 0x00000011a81d7810 */ /* 0x000fe40007ffe0ff */
[C---:B------:R-:W-:Y:S01]  /*9ee0*/  ISETP.GE.AND P1, PT, R169.reuse, R167, PT ;  /* 0x000000a7a900720c */ /* 0x040fe20003f26270 */
[----:B------:R-:W-:Y:S01]  /*9ef0*/  HMMA.16816.F32 R12, R8, R174, R12 ;  /* 0x000000ae080c723c */ /* 0x000fe2000000180c */
[----:B------:R-:W-:-:S02]  /*9f00*/  ISETP.GE.AND P0, PT, R169, R2, PT ;  /* 0x00000002a900720c */ /* 0x000fc40003f06270 */
[----:B------:R-:W-:Y:S02]  /*9f10*/  FSEL R179, R31, -INF , !P6 ;  /* 0xff8000001fb37808 */ /* 0x000fe40007000000 */
[C---:B------:R-:W-:Y:S02]  /*9f20*/  ISETP.GE.AND P6, PT, R29.reuse, R167, PT ;  /* 0x000000a71d00720c */ /* 0x040fe40003fc6270 */
[----:B------:R-:W-:Y:S01]  /*9f30*/  FSEL R28, R24, -INF , !P1 ;  /* 0xff800000181c7808 */ /* 0x000fe20004800000 */
[----:B--2---:R-:W-:Y:S01]  /*9f40*/  HMMA.16816.F32 R192, R8, R4, R192 ;  /* 0x0000000408c0723c */ /* 0x004fe200000018c0 */
[----:B------:R-:W-:Y:S02]  /*9f50*/  FSEL R33, R26, -INF , !P0 ;  /* 0xff8000001a217808 */ /* 0x000fe40004000000 */
[----:B------:R-:W-:Y:S02]  /*9f60*/  IADD3 R31, R168, 0x18, RZ ;  /* 0x00000018a81f7810 */ /* 0x000fe40007ffe0ff */
[----:B------:R-:W-:-:S02]  /*9f70*/  ISETP.GE.AND P1, PT, R29, R2, PT ;  /* 0x000000021d00720c */ /* 0x000fc40003f26270 */
[----:B------:R-:W-:Y:S02]  /*9f80*/  FSEL R26, R25, -INF , !P6 ;  /* 0xff800000191a7808 */ /* 0x000fe40007000000 */
[----:B------:R-:W-:Y:S02]  /*9f90*/  IADD3 R25, R168, 0x19, RZ ;  /* 0x00000019a8197810 */ /* 0x000fe40007ffe0ff */
[-C--:B------:R-:W-:Y:S02]  /*9fa0*/  ISETP.GE.AND P0, PT, R31, R167.reuse, PT ;  /* 0x000000a71f00720c */ /* 0x080fe40003f06270 */
[----:B------:R-:W-:Y:S02]  /*9fb0*/  FSEL R27, R27, -INF , !P1 ;  /* 0xff8000001b1b7808 */ /* 0x000fe40004800000 */
[----:B------:R-:W-:Y:S02]  /*9fc0*/  ISETP.GE.AND P1, PT, R25, R167, PT ;  /* 0x000000a71900720c */ /* 0x000fe40003f26270 */
[----:B------:R-:W-:-:S02]  /*9fd0*/  ISETP.GE.AND P6, PT, R31, R2, PT ;  /* 0x000000021f00720c */ /* 0x000fc40003fc6270 */
[----:B------:R-:W-:Y:S02]  /*9fe0*/  IADD3 R29, R168, 0x20, RZ ;  /* 0x00000020a81d7810 */ /* 0x000fe40007ffe0ff */
[----:B------:R-:W-:Y:S02]  /*9ff0*/  FSEL R24, R20, -INF , !P0 ;  /* 0xff80000014187808 */ /* 0x000fe40004000000 */
[----:B------:R-:W-:Y:S02]  /*a000*/  ISETP.GE.AND P0, PT, R25, R2, PT ;  /* 0x000000021900720c */ /* 0x000fe40003f06270 */
[----:B------:R-:W-:Y:S02]  /*a010*/  FSEL R20, R21, -INF , !P1 ;  /* 0xff80000015147808 */ /* 0x000fe40004800000 */
[----:B------:R-:W-:Y:S02]  /*a020*/  IADD3 R21, R168, 0x21, RZ ;  /* 0x00000021a8157810 */ /* 0x000fe40007ffe0ff */
[----:B------:R-:W-:-:S02]  /*a030*/  FSEL R31, R22, -INF , !P6 ;  /* 0xff800000161f7808 */ /* 0x000fc40007000000 */
[CC--:B------:R-:W-:Y:S02]  /*a040*/  ISETP.GE.AND P6, PT, R29.reuse, R167.reuse, PT ;  /* 0x000000a71d00720c */ /* 0x0c0fe40003fc6270 */
[----:B------:R-:W-:Y:S02]  /*a050*/  ISETP.GE.AND P1, PT, R29, R2, PT ;  /* 0x000000021d00720c */ /* 0x000fe40003f26270 */
[----:B------:R-:W-:Y:S02]  /*a060*/  FSEL R29, R23, -INF , !P0 ;  /* 0xff800000171d7808 */ /* 0x000fe40004000000 */
[----:B------:R-:W-:Y:S02]  /*a070*/  ISETP.GE.AND P0, PT, R21, R167, PT ;  /* 0x000000a71500720c */ /* 0x000fe40003f06270 */
[----:B------:R-:W-:Y:S02]  /*a080*/  IADD3 R4, R168, 0x28, RZ ;  /* 0x00000028a8047810 */ /* 0x000fe40007ffe0ff */
[----:B------:R-:W-:-:S02]  /*a090*/  FSEL R201, R18, -INF , !P1 ;  /* 0xff80000012c97808 */ /* 0x000fc40004800000 */
[----:B------:R-:W-:Y:S02]  /*a0a0*/  FSEL R196, R17, -INF , !P0 ;  /* 0xff80000011c47808 */ /* 0x000fe40004000000 */
[C---:B------:R-:W-:Y:S02]  /*a0b0*/  ISETP.GE.AND P1, PT, R4.reuse, R167, PT ;  /* 0x000000a70400720c */ /* 0x040fe40003f26270 */
[-C--:B------:R-:W-:Y:S02]  /*a0c0*/  ISETP.GE.AND P0, PT, R4, R2.reuse, PT ;  /* 0x000000020400720c */ /* 0x080fe40003f06270 */
[----:B------:R-:W-:Y:S01]  /*a0d0*/  HMMA.16816.F32 R4, R8, R6, R188 ;  /* 0x000000060804723c */ /* 0x000fe200000018bc */
[----:B------:R-:W-:Y:S02]  /*a0e0*/  FSEL R200, R16, -INF , !P6 ;  /* 0xff80000010c87808 */ /* 0x000fe40007000000 */
[----:B------:R-:W-:Y:S02]  /*a0f0*/  ISETP.GE.AND P6, PT, R21, R2, PT ;  /* 0x000000021500720c */ /* 0x000fe40003fc6270 */
[----:B------:R-:W-:-:S02]  /*a100*/  FSEL R202, R12, -INF , !P1 ;  /* 0xff8000000cca7808 */ /* 0x000fc40004800000 */
[----:B------:R-:W-:Y:S02]  /*a110*/  IADD3 R8, R168, 0x29, RZ ;  /* 0x00000029a8087810 */ /* 0x000fe40007ffe0ff */
[----:B------:R-:W-:Y:S02]  /*a120*/  FSEL R203, R19, -INF , !P6 ;  /* 0xff80000013cb7808 */ /* 0x000fe40007000000 */
[----:B------:R-:W-:Y:S02]  /*a130*/  ISETP.GE.AND P6, PT, R8, R167, PT ;  /* 0x000000a70800720c */ /* 0x000fe40003fc6270 */
[----:B------:R-:W-:Y:S02]  /*a140*/  IADD3 R9, R168, 0x30, RZ ;  /* 0x00000030a8097810 */ /* 0x000fe40007ffe0ff */
[----:B------:R-:W-:Y:S02]  /*a150*/  FSEL R199, R14, -INF , !P0 ;  /* 0xff8000000ec77808 */ /* 0x000fe40004000000 */
[----:B------:R-:W-:-:S02]  /*a160*/  FSEL R198, R13, -INF , !P6 ;  /* 0xff8000000dc67808 */ /* 0x000fc40007000000 */
[-C--:B------:R-:W-:Y:S02]  /*a170*/  ISETP.GE.AND P1, PT, R8, R2.reuse, PT ;  /* 0x000000020800720c */ /* 0x080fe40003f26270 */
[C---:B------:R-:W-:Y:S02]  /*a180*/  ISETP.GE.AND P0, PT, R9.reuse, R167, PT ;  /* 0x000000a70900720c */ /* 0x040fe40003f06270 */
[----:B------:R-:W-:Y:S02]  /*a190*/  ISETP.GE.AND P6, PT, R9, R2, PT ;  /* 0x000000020900720c */ /* 0x000fe40003fc6270 */
[C---:B------:R-:W-:Y:S02]  /*a1a0*/  IADD3 R8, R168.reuse, 0x31, RZ ;  /* 0x00000031a8087810 */ /* 0x040fe40007ffe0ff */
[----:B------:R-:W-:Y:S02]  /*a1b0*/  IADD3 R9, R168, 0x38, RZ ;  /* 0x00000038a8097810 */ /* 0x000fe40007ffe0ff */
[----:B------:R-:W-:-:S02]  /*a1c0*/  FSEL R197, R15, -INF , !P1 ;  /* 0xff8000000fc57808 */ /* 0x000fc40004800000 */
[----:B------:R-:W-:Y:S02]  /*a1d0*/  FSEL R190, R192, -INF , !P0 ;  /* 0xff800000c0be7808 */ /* 0x000fe40004000000 */
[----:B------:R-:W-:Y:S02]  /*a1e0*/  FSEL R187, R194, -INF , !P6 ;  /* 0xff800000c2bb7808 */ /* 0x000fe40007000000 */
[CC--:B------:R-:W-:Y:S02]  /*a1f0*/  ISETP.GE.AND P1, PT, R8.reuse, R167.reuse, PT ;  /* 0x000000a70800720c */ /* 0x0c0fe40003f26270 */
[----:B------:R-:W-:Y:S02]  /*a200*/  ISETP.GE.AND P0, PT, R8, R2, PT ;  /* 0x000000020800720c */ /* 0x000fe40003f06270 */
[----:B------:R-:W-:Y:S02]  /*a210*/  ISETP.GE.AND P6, PT, R9, R167, PT ;  /* 0x000000a70900720c */ /* 0x000fe40003fc6270 */
[----:B------:R-:W-:-:S02]  /*a220*/  IADD3 R8, R168, 0x39, RZ ;  /* 0x00000039a8087810 */ /* 0x000fc40007ffe0ff */
[----:B------:R-:W-:Y:S02]  /*a230*/  FSEL R188, R4, -INF , !P6 ;  /* 0xff80000004bc7808 */ /* 0x000fe40007000000 */
[----:B------:R-:W-:Y:S02]  /*a240*/  ISETP.GE.AND P6, PT, R8, R167, PT ;  /* 0x000000a70800720c */ /* 0x000fe40003fc6270 */
[----:B------:R-:W-:Y:S02]  /*a250*/  FSEL R189, R193, -INF , !P1 ;  /* 0xff800000c1bd7808 */ /* 0x000fe40004800000 */
[----:B------:R-:W-:Y:S02]  /*a260*/  FSEL R186, R5, -INF , !P6 ;  /* 0xff80000005ba7808 */ /* 0x000fe40007000000 */
[----:B------:R-:W-:Y:S02]  /*a270*/  PLOP3.LUT P6, PT, PT, PT, UP0, 0x80, 0x0 ;  /* 0x000000000000781c */ /* 0x000fe40003fcf008 */
[----:B------:R-:W-:-:S02]  /*a280*/  FSEL R185, R195, -INF , !P0 ;  /* 0xff800000c3b97808 */ /* 0x000fc40004000000 */
[-C--:B------:R-:W-:Y:S02]  /*a290*/  ISETP.GE.AND P1, PT, R9, R2.reuse, PT ;  /* 0x000000020900720c */ /* 0x080fe40003f26270 */
[----:B------:R-:W-:Y:S02]  /*a2a0*/  ISETP.GE.AND P0, PT, R168, R167, PT ;  /* 0x000000a7a800720c */ /* 0x000fe40003f06270 */
[----:B------:R-:W-:Y:S02]  /*a2b0*/  FSEL R182, R6, -INF , !P1 ;  /* 0xff80000006b67808 */ /* 0x000fe40004800000 */
[----:B------:R-:W-:Y:S02]  /*a2c0*/  FSEL R32, R32, -INF , !P0 ;  /* 0xff80000020207808 */ /* 0x000fe40004000000 */
[-C--:B------:R-:W-:Y:S02]  /*a2d0*/  ISETP.GE.AND P1, PT, R168, R2.reuse, PT ;  /* 0x00000002a800720c */ /* 0x080fe40003f26270 */
[----:B------:R-:W-:-:S02]  /*a2e0*/  ISETP.GE.AND P0, PT, R8, R2, PT ;  /* 0x000000020800720c */ /* 0x000fc40003f06270 */
[----:B------:R-:W-:Y:S02]  /*a2f0*/  FSEL R34, R34, -INF , !P1 ;  /* 0xff80000022227808 */ /* 0x000fe40004800000 */
[----:B------:R-:W-:Y:S01]  /*a300*/  FSEL R183, R7, -INF , !P0 ;  /* 0xff80000007b77808 */ /* 0x000fe20004000000 */
[----:B------:R-:W-:Y:S05]  /*a310*/  @!P6 BRA `(.L_x_1526) ;  /* 0x00000ee00000e947 */ /* 0x000fea0003800000 */
[----:B------:R-:W-:-:S13]  /*a320*/  PLOP3.LUT P0, PT, PT, PT, UP6, 0x40, 0x0 ;  /* 0x000000000000781c */ /* 0x000fda0003f0e868 */
[----:B------:R-:W-:Y:S05]  /*a330*/  @P0 BRA `(.L_x_1527) ;  /* 0x0000049000000947 */ /* 0x000fea0003800000 */
        /* <DEDUP_REMOVED lines=55> */
[----:B------:R-:W-:-:S03]  /*a6b0*/  UIADD3 UR9, UR5, -UR4, URZ ;  /* 0x8000000405097290 */ /* 0x000fc6000fffe03f */
[----:B------:R-:W-:Y:S02]  /*a6c0*/  ULDC.64 UR4, c[0x0][0x198] ;  /* 0x0000660000047ab9 */ /* 0x000fe40000000a00 */
[----:B------:R-:W-:-:S04]  /*a6d0*/  UIMAD UR9, UR9, UR6, -0x40 ;  /* 0xffffffc0090974a4 */ /* 0x000fc8000f8e0206 */
        /* <DEDUP_REMOVED lines=15> */
.L_x_1527:
[----:B------:R-:W-:Y:S02]  /*a7d0*/  ULDC UR8, c[0x0][0x198] ;  /* 0x0000660000087ab9 */ /* 0x000fe40000000800 */
[----:B------:R-:W-:-:S04]  /*a7e0*/  ULEA UR8, -UR8, URZ, 0x6 ;  /* 0x0000003f08087291 */ /* 0x000fc8000f8e313f */
[----:B------:R-:W-:Y:S02]  /*a7f0*/  USHF.R.S32.HI UR7, URZ, 0x1f, UR8 ;  /* 0x0000001f3f077899 */ /* 0x000fe40008011408 */
.L_x_1528:
[C---:B------:R-:W-:Y:S01]  /*a800*/  @!P4 IADD3 R7, P0, R166.reuse, UR8, RZ ;  /* 0x00000008a607cc10 */ /* 0x040fe2000ff1e0ff */
[----:B------:R-:W-:Y:S01]  /*a810*/  UIADD3 UR4, UP1, UP0, UR25, UR8, UR25 ;  /* 0x0000000819047290 */ /* 0x000fe2000f83e019 */
[C---:B------:R-:W-:Y:S01]  /*a820*/  @!P3 IADD3 R5, P1, R166.reuse, UR8, RZ ;  /* 0x00000008a605bc10 */ /* 0x040fe2000ff3e0ff */
[----:B------:R1:W-:Y:S01]  /*a830*/  @P5 STS.128 [R235+0x8000], RZ ;  /* 0x008000ffeb005388 */ /* 0x0003e20000000c00 */
[----:B------:R-:W-:Y:S01]  /*a840*/  @!P4 IADD3.X R2, R165, UR7, RZ, P0, !PT ;  /* 0x00000007a502cc10 */ /* 0x000fe200087fe4ff */
[----:B------:R-:W-:Y:S01]  /*a850*/  UIADD3.X UR6, UR24, UR7, UR24, UP1, UP0 ;  /* 0x0000000718067290 */ /* 0x000fe20008fe0418 */
[----:B------:R-:W-:Y:S01]  /*a860*/  @!P4 LEA R172, P0, R7, c[0x0][0x168], 0x1 ;  /* 0x00005a0007acca11 */ /* 0x000fe200078008ff */
[----:B------:R-:W-:Y:S01]  /*a870*/  UIADD3 UR5, UP1, UR25, UR4, URZ ;  /* 0x0000000419057290 */ /* 0x000fe2000ff3e03f */
[----:B------:R-:W-:Y:S01]  /*a880*/  @!P3 IADD3.X R4, R165, UR7, RZ, P1, !PT ;  /* 0x00000007a504bc10 */ /* 0x000fe20008ffe4ff */
[----:B------:R-:W-:Y:S01]  /*a890*/  VOTEU.ALL UP0, P5 ;  /* 0x00000000003f7886 */ /* 0x000fe20002800000 */
[----:B------:R-:W-:Y:S01]  /*a8a0*/  @!P4 LEA.HI.X R173, R7, c[0x0][0x16c], R2, 0x1, P0 ;  /* 0x00005b0007adca11 */ /* 0x000fe200000f0c02 */
[----:B------:R-:W-:Y:S01]  /*a8b0*/  BSSY B0, `(.L_x_1529) ;  /* 0x000008f000007945 */ /* 0x000fe20003800000 */
[----:B------:R-:W-:-:S02]  /*a8c0*/  @!P2 IADD3 R7, P0, R166, UR8, RZ ;  /* 0x00000008a607ac10 */ /* 0x000fc4000ff1e0ff */
[----:B------:R-:W-:Y:S01]  /*a8d0*/  @!P3 LEA R16, P1, R5, c[0x0][0x168], 0x1 ;  /* 0x00005a000510ba11 */ /* 0x000fe200078208ff */
[----:B------:R-:W-:Y:S01]  /*a8e0*/  @!UP0 UIADD3 UR10, UP2, UR25, UR8, URZ ;  /* 0x00000008190a8290 */ /* 0x000fe2000ff5e03f */
[----:B------:R-:W-:Y:S02]  /*a8f0*/  @!P2 IADD3.X R2, R165, UR7, RZ, P0, !PT ;  /* 0x00000007a502ac10 */ /* 0x000fe400087fe4ff */
[----:B------:R-:W-:Y:S01]  /*a900*/  @!P3 LEA.HI.X R17, R5, c[0x0][0x16c], R4, 0x1, P1 ;  /* 0x00005b000511ba11 */ /* 0x000fe200008f0c04 */
[----:B------:R-:W-:Y:S01]  /*a910*/  IMAD.U32 R5, RZ, RZ, UR8 ;  /* 0x00000008ff057e24 */ /* 0x000fe2000f8e00ff */
[C---:B------:R-:W-:Y:S01]  /*a920*/  @!P2 LEA R14, P0, R7.reuse, c[0x0][0x168], 0x1 ;  /* 0x00005a00070eaa11 */ /* 0x040fe200078008ff */
[----:B------:R-:W-:Y:S01]  /*a930*/  IMAD.U32 R4, RZ, RZ, UR7 ;  /* 0x00000007ff047e24 */ /* 0x000fe2000f8e00ff */
[----:B------:R-:W-:Y:S02]  /*a940*/  @!UP0 UIADD3.X UR9, UR24, UR7, URZ, UP2, !UPT ;  /* 0x0000000718098290 */ /* 0x000fe400097fe43f */
[----:B------:R-:W-:Y:S01]  /*a950*/  @!P2 LEA.HI.X R15, R7, c[0x0][0x16c], R2, 0x1, P0 ;  /* 0x00005b00070faa11 */ /* 0x000fe200000f0c02 */
[----:B------:R-:W-:Y:S01]  /*a960*/  IMAD.U32 R2, RZ, RZ, UR7 ;  /* 0x00000007ff027e24 */ /* 0x000fe2000f8e00ff */
[----:B------:R-:W-:-:S04]  /*a970*/  @!P4 IADD3 R7, P1, P0, R166, UR25, R5 ;  /* 0x00000019a607cc10 */ /* 0x000fc8000f83e005 */
[----:B------:R-:W-:Y:S02]  /*a980*/  @!P4 IADD3.X R6, R165, UR24, R2, P1, P0 ;  /* 0x00000018a506cc10 */ /* 0x000fe40008fe0402 */
[----:B------:R-:W-:Y:S02]  /*a990*/  @!P4 LEA R168, P0, R7, c[0x0][0x168], 0x1 ;  /* 0x00005a0007a8ca11 */ /* 0x000fe400078008ff */
[----:B------:R-:W-:Y:S02]  /*a9a0*/  @!P5 LEA R174, P1, R5, R240, 0x1 ;  /* 0x000000f005aed211 */ /* 0x000fe400078208ff */
[----:B------:R-:W-:Y:S01]  /*a9b0*/  @!P4 LEA.HI.X R169, R7, c[0x0][0x16c], R6, 0x1, P0 ;  /* 0x00005b0007a9ca11 */ /* 0x000fe200000f0c06 */
[----:B------:R-:W-:Y:S01]  /*a9c0*/  IMAD.U32 R7, RZ, RZ, UR4 ;  /* 0x00000004ff077e24 */ /* 0x000fe2000f8e00ff */
[----:B------:R-:W-:Y:S01]  /*a9d0*/  @!P5 LEA.HI.X R175, R5, R239, R4, 0x1, P1 ;  /* 0x000000ef05afd211 */ /* 0x000fe200008f0c04 */
[----:B------:R-:W-:Y:S01]  /*a9e0*/  IMAD.U32 R4, RZ, RZ, UR6 ;  /* 0x00000006ff047e24 */ /* 0x000fe2000f8e00ff */
[----:B------:R-:W-:-:S03]  /*a9f0*/  @!P3 IADD3 R9, P1, P0, R166, UR25, R5 ;  /* 0x00000019a609bc10 */ /* 0x000fc6000f83e005 */
[----:B------:R-:W-:Y:S01]  /*aa00*/  @!PT LDS RZ, [RZ] ;  /* 0x00000000fffff984 */ /* 0x000fe20000000800 */
[----:B------:R-:W-:Y:S01]  /*aa10*/  @!PT LDS RZ, [RZ] ;  /* 0x00000000fffff984 */ /* 0x000fe20000000800 */
[----:B------:R-:W-:Y:S01]  /*aa20*/  @!PT LDS RZ, [RZ] ;  /* 0x00000000fffff984 */ /* 0x000fe20000000800 */
[----:B------:R1:W-:Y:S01]  /*aa30*/  @!P5 LDGSTS.E.BYPASS.LTC128B.128 [R235+0x8000], [R174.64] ;  /* 0x08000000aeebdfae */ /* 0x0003e2000b901d60 */
[C-C-:B------:R-:W-:Y:S02]  /*aa40*/  @!P3 IADD3.X R6, R165.reuse, UR24, R2.reuse, P1, P0 ;  /* 0x00000018a506bc10 */ /* 0x140fe40008fe0402 */
[----:B------:R-:W-:Y:S01]  /*aa50*/  @!P2 IADD3 R5, P1, P0, R166, UR25, R5 ;  /* 0x00000019a605ac10 */ /* 0x000fe2000f83e005 */
[----:B------:R1:W-:Y:S03]  /*aa60*/  @P4 STS.128 [R235+0xa000], RZ ;  /* 0x00a000ffeb004388 */ /* 0x0003e60000000c00 */
[----:B------:R-:W-:Y:S01]  /*aa70*/  @!P2 IADD3.X R2, R165, UR24, R2, P1, P0 ;  /* 0x00000018a502ac10 */ /* 0x000fe20008fe0402 */
[----:B------:R-:W-:Y:S01]  /*aa80*/  @!PT LDS RZ, [RZ] ;  /* 0x00000000fffff984 */ /* 0x000fe20000000800 */
[----:B------:R-:W-:Y:S01]  /*aa90*/  @!PT LDS RZ, [RZ] ;  /* 0x00000000fffff984 */ /* 0x000fe20000000800 */
[----:B------:R-:W-:Y:S01]  /*aaa0*/  @!PT LDS RZ, [RZ] ;  /* 0x00000000fffff984 */ /* 0x000fe20000000800 */
[----:B------:R1:W-:Y:S01]  /*aab0*/  @!P4 LDGSTS.E.BYPASS.LTC128B.128 [R235+0xa000], [R172.64+0x80] ;  /* 0x0a000080acebcfae */ /* 0x0003e2000b901d60 */
[----:B------:R-:W-:Y:S02]  /*aac0*/  @!P3 LEA R12, P0, R9, c[0x0][0x168], 0x1 ;  /* 0x00005a00090cba11 */ /* 0x000fe400078008ff */
[----:B------:R-:W-:Y:S01]  /*aad0*/  @!P5 LEA R22, P1, R7, R240, 0x1 ;  /* 0x000000f00716d211 */ /* 0x000fe200078208ff */
[----:B------:R1:W-:Y:S01]  /*aae0*/  @P3 STS.128 [R235+0xc000], RZ ;  /* 0x00c000ffeb003388 */ /* 0x0003e20000000c00 */
[----:B------:R-:W-:-:S02]  /*aaf0*/  @!P3 LEA.HI.X R13, R9, c[0x0][0x16c], R6, 0x1, P0 ;  /* 0x00005b00090dba11 */ /* 0x000fc400000f0c06 */
[----:B------:R-:W-:Y:S01]  /*ab00*/  @!P2 LEA R10, P0, R5, c[0x0][0x168], 0x1 ;  /* 0x00005a00050aaa11 */ /* 0x000fe200078008ff */
[----:B------:R-:W-:Y:S01]  /*ab10*/  @!PT LDS RZ, [RZ] ;  /* 0x00000000fffff984 */ /* 0x000fe20000000800 */
[----:B------:R-:W-:Y:S01]  /*ab20*/  @!PT LDS RZ, [RZ] ;  /* 0x00000000fffff984 */ /* 0x000fe20000000800 */
[----:B------:R-:W-:Y:S01]  /*ab30*/  @!PT LDS RZ, [RZ] ;  /* 0x00000000fffff984 */ /* 0x000fe20000000800 */
[----:B------:R1:W-:Y:S01]  /*ab40*/  @!P3 LDGSTS.E.BYPASS.LTC128B.128 [R235+0xc000], [R16.64+0x100] ;  /* 0x0c00010010ebbfae */ /* 0x0003e2000b901d60 */
[----:B------:R-:W-:Y:S01]  /*ab50*/  @!P5 LEA.HI.X R23, R7, R239, R4, 0x1, P1 ;  /* 0x000000ef0717d211 */ /* 0x000fe200008f0c04 */
[----:B------:R-:W-:Y:S01]  /*ab60*/  IMAD.U32 R4, RZ, RZ, UR9 ;  /* 0x00000009ff047e24 */ /* 0x000fe2000f8e00ff */
[----:B------:R-:W-:Y:S01]  /*ab70*/  @!P4 IADD3 R7, P1, R166, UR4, RZ ;  /* 0x00000004a607cc10 */ /* 0x000fe2000ff3e0ff */
[----:B------:R1:W-:Y:S01]  /*ab80*/  @P2 STS.128 [R235+0xe000], RZ ;  /* 0x00e000ffeb002388 */ /* 0x0003e20000000c00 */
[----:B------:R-:W-:Y:S02]  /*ab90*/  @!P2 LEA.HI.X R11, R5, c[0x0][0x16c], R2, 0x1, P0 ;  /* 0x00005b00050baa11 */ /* 0x000fe400000f0c02 */
[----:B------:R-:W-:Y:S01]  /*aba0*/  @!P4 IADD3.X R2, R165, UR6, RZ, P1, !PT ;  /* 0x00000006a502cc10 */ /* 0x000fe20008ffe4ff */
[----:B------:R-:W-:Y:S01]  /*abb0*/  @!PT LDS RZ, [RZ] ;  /* 0x00000000fffff984 */ /* 0x000fe20000000800 */
[----:B------:R-:W-:Y:S01]  /*abc0*/  @!PT LDS RZ, [RZ] ;  /* 0x00000000fffff984 */ /* 0x000fe20000000800 */
[----:B------:R-:W-:Y:S01]  /*abd0*/  @!PT LDS RZ, [RZ] ;  /* 0x00000000fffff984 */ /* 0x000fe20000000800 */
[----:B------:R1:W-:Y:S01]  /*abe0*/  @!P2 LDGSTS.E.BYPASS.LTC128B.128 [R235+0xe000], [R14.64+0x180] ;  /* 0x0e0001800eebafae */ /* 0x0003e2000b901d60 */
[----:B------:R-:W-:-:S02]  /*abf0*/  @!P4 LEA R18, P1, R7, c[0x0][0x168], 0x1 ;  /* 0x00005a000712ca11 */ /* 0x000fc400078208ff */
[C---:B------:R-:W-:Y:S01]  /*ac00*/  @!P3 IADD3 R5, P0, R166.reuse, UR4, RZ ;  /* 0x00000004a605bc10 */ /* 0x040fe2000ff1e0ff */
[----:B------:R1:W-:Y:S01]  /*ac10*/  @P5 STS.128 [R235+0x8800], RZ ;  /* 0x008800ffeb005388 */ /* 0x0003e20000000c00 */
[----:B------:R-:W-:Y:S02]  /*ac20*/  @!P4 LEA.HI.X R19, R7, c[0x0][0x16c], R2, 0x1, P1 ;  /* 0x00005b000713ca11 */ /* 0x000fe400008f0c02 */
[----:B------:R-:W-:Y:S02]  /*ac30*/  @!P3 IADD3.X R2, R165, UR6, RZ, P0, !PT ;  /* 0x00000006a502bc10 */ /* 0x000fe400087fe4ff */
[C---:B------:R-:W-:Y:S02]  /*ac40*/  @!P3 LEA R8, P1, R5.reuse, c[0x0][0x168], 0x1 ;  /* 0x00005a000508ba11 */ /* 0x040fe400078208ff */
[----:B------:R-:W-:Y:S01]  /*ac50*/  @!P2 IADD3 R7, P0, R166, UR4, RZ ;  /* 0x00000004a607ac10 */ /* 0x000fe2000ff1e0ff */
[----:B------:R-:W-:Y:S01]  /*ac60*/  UIADD3.X UR4, UR24, UR6, URZ, UP1, !UPT ;  /* 0x0000000618047290 */ /* 0x000fe20008ffe43f */
[----:B------:R-:W-:Y:S01]  /*ac70*/  @!P3 LEA.HI.X R9, R5, c[0x0][0x16c], R2, 0x1, P1 ;  /* 0x00005b000509ba11 */ /* 0x000fe200008f0c02 */
[----:B------:R-:W-:Y:S01]  /*ac80*/  IMAD.U32 R5, RZ, RZ, UR10 ;  /* 0x0000000aff057e24 */ /* 0x000fe2000f8e00ff */
[----:B------:R-:W-:Y:S01]  /*ac90*/  @!P2 IADD3.X R6, R165, UR6, RZ, P0, !PT ;  /* 0x00000006a506ac10 */ /* 0x000fe200087fe4ff */
[----:B------:R-:W-:Y:S01]  /*aca0*/  IMAD.U32 R2, RZ, RZ, UR5 ;  /* 0x00000005ff027e24 */ /* 0x000fe2000f8e00ff */
[----:B------:R-:W-:-:S02]  /*acb0*/  @!P2 LEA R180, P0, R7, c[0x0][0x168], 0x1 ;  /* 0x00005a0007b4aa11 */ /* 0x000fc400078008ff */
[-C--:B------:R-:W-:Y:S02]  /*acc0*/  @!P5 LEA R192, P1, R5, R240.reuse, 0x1 ;  /* 0x000000f005c0d211 */ /* 0x080fe400078208ff */
[----:B------:R-:W-:Y:S02]  /*acd0*/  @!P2 LEA.HI.X R181, R7, c[0x0][0x16c], R6, 0x1, P0 ;  /* 0x00005b0007b5aa11 */ /* 0x000fe400000f0c06 */
[-C--:B------:R-:W-:Y:S01]  /*ace0*/  @!P5 LEA.HI.X R193, R5, R239.reuse, R4, 0x1, P1 ;  /* 0x000000ef05c1d211 */ /* 0x080fe200008f0c04 */
[----:B------:R-:W-:Y:S01]  /*acf0*/  IMAD.U32 R4, RZ, RZ, UR4 ;  /* 0x00000004ff047e24 */ /* 0x000fe2000f8e00ff */
[----:B------:R-:W-:Y:S02]  /*ad00*/  @!P5 LEA R6, P1, R2, R240, 0x1 ;  /* 0x000000f00206d211 */ /* 0x000fe400078208ff */
[----:B------:R-:W-:Y:S01]  /*ad10*/  @!P4 IADD3 R5, P0, R166, UR5, RZ ;  /* 0x00000005a605cc10 */ /* 0x000fe2000ff1e0ff */
[----:B------:R-:W-:Y:S01]  /*ad20*/  @!PT LDS RZ, [RZ] ;  /* 0x00000000fffff984 */ /* 0x000fe20000000800 */
[----:B------:R-:W-:Y:S01]  /*ad30*/  @!PT LDS RZ, [RZ] ;  /* 0x00000000fffff984 */ /* 0x000fe20000000800 */
[----:B------:R-:W-:Y:S01]  /*ad40*/  @!PT LDS RZ, [RZ] ;  /* 0x00000000fffff984 */ /* 0x000fe20000000800 */
[----:B------:R1:W-:Y:S01]  /*ad50*/  @!P5 LDGSTS.E.BYPASS.LTC128B.128 [R235+0x8800], [R192.64] ;  /* 0x08800000c0ebdfae */ /* 0x0003e2000b901d60 */
[----:B------:R-:W-:-:S02]  /*ad60*/  @!P5 LEA.HI.X R7, R2, R239, R4, 0x1, P1 ;  /* 0x000000ef0207d211 */ /* 0x000fc400008f0c04 */
[----:B------:R-:W-:Y:S01]  /*ad70*/  @!P4 IADD3.X R4, R165, UR4, RZ, P0, !PT ;  /* 0x00000004a504cc10 */ /* 0x000fe200087fe4ff */
[----:B------:R1:W-:Y:S01]  /*ad80*/  @P4 STS.128 [R235+0xa800], RZ ;  /* 0x00a800ffeb004388 */ /* 0x0003e20000000c00 */
[C---:B------:R-:W-:Y:S02]  /*ad90*/  @!P4 LEA R194, P1, R5.reuse, c[0x0][0x168], 0x1 ;  /* 0x00005a0005c2ca11 */ /* 0x040fe400078208ff */
[----:B------:R-:W-:Y:S01]  /*ada0*/  @!P3 IADD3 R2, P0, R166, UR5, RZ ;  /* 0x00000005a602bc10 */ /* 0x000fe2000ff1e0ff */
[----:B------:R-:W-:Y:S01]  /*adb0*/  @!PT LDS RZ, [RZ] ;  /* 0x00000000fffff984 */ /* 0x000fe20000000800 */
[----:B------:R-:W-:Y:S01]  /*adc0*/  @!PT LDS RZ, [RZ] ;  /* 0x00000000fffff984 */ /* 0x000fe20000000800 */
[----:B------:R-:W-:Y:S01]  /*add0*/  @!PT LDS RZ, [RZ] ;  /* 0x00000000fffff984 */ /* 0x000fe20000000800 */
[----:B------:R1:W-:Y:S01]  /*ade0*/  @!P4 LDGSTS.E.BYPASS.LTC128B.128 [R235+0xa800], [R168.64+0x80] ;  /* 0x0a800080a8ebcfae */ /* 0x0003e2000b901d60 */
[----:B------:R-:W-:Y:S02]  /*adf0*/  @!P4 LEA.HI.X R195, R5, c[0x0][0x16c], R4, 0x1, P1 ;  /* 0x00005b0005c3ca11 */ /* 0x000fe400008f0c04 */
[----:B------:R-:W-:Y:S01]  /*ae00*/  @!P3 IADD3.X R5, R165, UR4, RZ, P0, !PT ;  /* 0x00000004a505bc10 */ /* 0x000fe200087fe4ff */
[----:B------:R1:W-:Y:S01]  /*ae10*/  @P3 STS.128 [R235+0xc800], RZ ;  /* 0x00c800ffeb003388 */ /* 0x0003e20000000c00 */
[----:B------:R-:W-:-:S03]  /*ae20*/  @!P3 LEA R4, P0, R2, c[0x0][0x168], 0x1 ;  /* 0x00005a000204ba11 */ /* 0x000fc600078008ff */
[----:B------:R-:W-:Y:S01]  /*ae30*/  @!PT LDS RZ, [RZ] ;  /* 0x00000000fffff984 */ /* 0x000fe20000000800 */
[----:B------:R-:W-:Y:S01]  /*ae40*/  @!PT LDS RZ, [RZ] ;  /* 0x00000000fffff984 */ /* 0x000fe20000000800 */
[----:B------:R-:W-:Y:S01]  /*ae50*/  @!PT LDS RZ, [RZ] ;  /* 0x00000000fffff984 */ /* 0x000fe20000000800 */
[----:B------:R1:W-:Y:S01]  /*ae60*/  @!P3 LDGSTS.E.BYPASS.LTC128B.128 [R235+0xc800], [R12.64+0x100] ;  /* 0x0c8001000cebbfae */ /* 0x0003e2000b901d60 */
[----:B------:R-:W-:-:S03]  /*ae70*/  @!P3 LEA.HI.X R5, R2, c[0x0][0x16c], R5, 0x1, P0 ;  /* 0x00005b000205ba11 */ /* 0x000fc600000f0c05 */
        /* <DEDUP_REMOVED lines=50> */
.L_x_1530:
[----:B------:R-:W-:Y:S05]  /*b1a0*/  BSYNC B0 ;  /* 0x0000000000007941 */ /* 0x000fea0003800000 */
.L_x_1529:
[----:B------:R-:W0:Y:S01]  /*b1b0*/  LDGDEPBAR ;  /* 0x00000000000079af */ /* 0x000e220000000000 */
[----:B-1----:R-:W-:Y:S02]  /*b1c0*/  IMAD.U32 R5, RZ, RZ, UR8 ;  /* 0x00000008ff057e24 */ /* 0x002fe4000f8e00ff */
[----:B------:R-:W-:-:S03]  /*b1d0*/  IMAD.U32 R2, RZ, RZ, UR7 ;  /* 0x00000007ff027e24 */ /* 0x000fc6000f8e00ff */
[----:B------:R-:W-:-:S04]  /*b1e0*/  LEA R240, P0, R5, R240, 0x1 ;  /* 0x000000f005f07211 */ /* 0x000fc800078008ff */
[----:B------:R-:W-:Y:S02]  /*b1f0*/  LEA.HI.X R239, R5, R239, R2, 0x1, P0 ;  /* 0x000000ef05ef7211 */ /* 0x000fe400000f0c02 */
.L_x_1526:
[----:B------:R-:W-:Y:S01]  /*b200*/  FMNMX.FTZ R5, R164, R32, !PT ;  /* 0x00000020a4057209 */ /* 0x000fe20007810000 */
[----:B------:R-:W-:Y:S01]  /*b210*/  LDSM.16.MT88.4 R12, [R228+0x10000] ;  /* 0x01000000e40c783b */ /* 0x000fe20000004200 */
[----:B------:R-:W-:Y:S02]  /*b220*/  FMNMX.FTZ R2, R3, R34, !PT ;  /* 0x0000002203027209 */ /* 0x000fe40007810000 */
[----:B------:R-:W-:Y:S01]  /*b230*/  FMNMX.FTZ R5, R0, R5, !PT ;  /* 0x0000000500057209 */ /* 0x000fe20007810000 */
[----:B------:R-:W-:Y:S01]  /*b240*/  LDSM.16.MT88.4 R8, [R225+0x10000] ;  /* 0x01000000e108783b */ /* 0x000fe20000004200 */
[----:B------:R-:W-:Y:S02]  /*b250*/  FMNMX.FTZ R2, R35, R2, !PT ;  /* 0x0000000223027209 */ /* 0x000fe40007810000 */
[----:B------:R-:W-:Y:S01]  /*b260*/  FMNMX.FTZ R5, R170, R5, !PT ;  /* 0x00000005aa057209 */ /* 0x000fe20007810000 */
[----:B------:R-:W-:Y:S01]  /*b270*/  LDSM.16.MT88.4 R16, [R226+0x10000] ;  /* 0x01000000e210783b */ /* 0x000fe20000004200 */
        /* <DEDUP_REMOVED lines=36> */
[C---:B------:R-:W-:Y:S02]  /*b4c0*/  FSETP.NEU.FTZ.AND P1, PT, R174.reuse, -INF , PT ;  /* 0xff800000ae00780b */ /* 0x040fe40003f3d000 */
[C---:B------:R-:W-:Y:S01]  /*b4d0*/  FSETP.NEU.FTZ.AND P0, PT, R173.reuse, -INF , PT ;  /* 0xff800000ad00780b */ /* 0x040fe20003f1d000 */
[C---:B------:R-:W-:Y:S01]  /*b4e0*/  FMUL.FTZ R184, R173.reuse, c[0x0][0x23c] ;  /* 0x00008f00adb87a20 */ /* 0x040fe20000410000 */
[----:B------:R-:W-:Y:S02]  /*b4f0*/  FSEL R5, R174, RZ, P1 ;  /* 0x000000ffae057208 */ /* 0x000fe40000800000 */
[----:B------:R-:W-:Y:S02]  /*b500*/  FSEL R6, R173, RZ, P0 ;  /* 0x000000ffad067208 */ /* 0x000fe40000000000 */
[----:B------:R-:W-:Y:S01]  /*b510*/  FSEL R191, R191, RZ, P1 ;  /* 0x000000ffbfbf7208 */ /* 0x000fe20000800000 */
[----:B------:R-:W-:Y:S01]  /*b520*/  FADD.FTZ R4, R164, -R5 ;  /* 0x80000005a4047221 */ /* 0x000fe20000010000 */
[----:B------:R-:W-:Y:S01]  /*b530*/  FSEL R184, R184, RZ, P0 ;  /* 0x000000ffb8b87208 */ /* 0x000fe20000000000 */
[----:B------:R-:W-:Y:S01]  /*b540*/  FADD.FTZ R6, R3, -R6 ;  /* 0x8000000603067221 */ /* 0x000fe20000010000 */
[----:B------:R-:W-:Y:S01]  /*b550*/  LDSM.16.MT88.4 R164, [R226+0x12800] ;  /* 0x01280000e2a4783b */ /* 0x000fe20000004200 */
[----:B------:R-:W-:-:S02]  /*b560*/  FFMA.FTZ R171, R0, c[0x0][0x23c], -R191 ;  /* 0x00008f0000ab7a23 */ /* 0x000fc400000108bf */
[--C-:B------:R-:W-:Y:S02]  /*b570*/  FFMA.FTZ R172, R32, c[0x0][0x23c], -R191.reuse ;  /* 0x00008f0020ac7a23 */ /* 0x100fe400000108bf */
[--C-:B------:R-:W-:Y:S02]  /*b580*/  FFMA.FTZ R170, R170, c[0x0][0x23c], -R191.reuse ;  /* 0x00008f00aaaa7a23 */ /* 0x100fe400000108bf */
[----:B------:R-:W-:Y:S01]  /*b590*/  FFMA.FTZ R169, R30, c[0x0][0x23c], -R191 ;  /* 0x00008f001ea97a23 */ /* 0x000fe200000108bf */
[----:B------:R-:W-:Y:S01]  /*b5a0*/  MUFU.EX2 R171, R171 ;  /* 0x000000ab00ab7308 */ /* 0x000fe20000000800 */
[--C-:B------:R-:W-:Y:S02]  /*b5b0*/  FFMA.FTZ R168, R34, c[0x0][0x23c], -R184.reuse ;  /* 0x00008f0022a87a23 */ /* 0x100fe400000108b8 */
[--C-:B------:R-:W-:Y:S02]  /*b5c0*/  FFMA.FTZ R2, R35, c[0x0][0x23c], -R184.reuse ;  /* 0x00008f0023027a23 */ /* 0x100fe400000108b8 */
[----:B------:R-:W-:-:S02]  /*b5d0*/  FFMA.FTZ R0, R177, c[0x0][0x23c], -R184 ;  /* 0x00008f00b1007a23 */ /* 0x000fc400000108b8 */
[----:B------:R-:W-:Y:S01]  /*b5e0*/  FFMA.FTZ R175, R179, c[0x0][0x23c], -R184 ;  /* 0x00008f00b3af7a23 */ /* 0x000fe200000108b8 */
[----:B------:R-:W1:Y:S01]  /*b5f0*/  MUFU.EX2 R172, R172 ;  /* 0x000000ac00ac7308 */ /* 0x000e620000000800 */
[----:B------:R-:W-:Y:S02]  /*b600*/  FMUL.FTZ R176, R4, c[0x0][0x23c] ;  /* 0x00008f0004b07a20 */ /* 0x000fe40000410000 */
[----:B------:R-:W-:Y:S02]  /*b610*/  FMUL.FTZ R3, R6, c[0x0][0x23c] ;  /* 0x00008f0006037a20 */ /* 0x000fe40000410000 */
[--C-:B------:R-:W-:Y:S02]  /*b620*/  FFMA.FTZ R180, R20, c[0x0][0x23c], -R191.reuse ;  /* 0x00008f0014b47a23 */ /* 0x100fe400000108bf */
[----:B------:R-:W-:Y:S01]  /*b630*/  LDSM.16.MT88.4 R20, [R226+0x10800] ;  /* 0x01080000e214783b */ /* 0x000fe20000004200 */
[----:B------:R-:W-:Y:S01]  /*b640*/  MUFU.EX2 R170, R170 ;  /* 0x000000aa00aa7308 */ /* 0x000fe20000000800 */
[----:B------:R-:W-:-:S02]  /*b650*/  FFMA.FTZ R177, R28, c[0x0][0x23c], -R191 ;  /* 0x00008f001cb17a23 */ /* 0x000fc400000108bf */
[--C-:B------:R-:W-:Y:S02]  /*b660*/  FFMA.FTZ R178, R26, c[0x0][0x23c], -R191.reuse ;  /* 0x00008f001ab27a23 */ /* 0x100fe400000108bf */
[--C-:B------:R-:W-:Y:S02]  /*b670*/  FFMA.FTZ R179, R24, c[0x0][0x23c], -R191.reuse ;  /* 0x00008f0018b37a23 */ /* 0x100fe400000108bf */
[--C-:B------:R-:W-:Y:S01]  /*b680*/  FFMA.FTZ R181, R33, c[0x0][0x23c], -R184.reuse ;  /* 0x00008f0021b57a23 */ /* 0x100fe200000108b8 */
[----:B------:R-:W2:Y:S01]  /*b690*/  MUFU.EX2 R169, R169 ;  /* 0x000000a900a97308 */ /* 0x000ea20000000800 */
[----:B-1----:R-:W-:Y:S01]  /*b6a0*/  F2FP.PACK_AB R4, R171, R172 ;  /* 0x000000acab04723e */ /* 0x002fe200000000ff */
[--C-:B------:R-:W-:Y:S01]  /*b6b0*/  FFMA.FTZ R192, R27, c[0x0][0x23c], -R184.reuse ;  /* 0x00008f001bc07a23 */ /* 0x100fe200000108b8 */
[----:B------:R-:W-:Y:S01]  /*b6c0*/  LDSM.16.MT88.4 R32, [R225+0x12800] ;  /* 0x01280000e120783b */ /* 0x000fe20000004200 */
[--C-:B------:R-:W-:Y:S02]  /*b6d0*/  FFMA.FTZ R193, R31, c[0x0][0x23c], -R184.reuse ;  /* 0x00008f001fc17a23 */ /* 0x100fe400000108b8 */
[----:B------:R-:W-:Y:S01]  /*b6e0*/  FFMA.FTZ R194, R29, c[0x0][0x23c], -R184 ;  /* 0x00008f001dc27a23 */ /* 0x000fe200000108b8 */
[----:B------:R-:W-:Y:S01]  /*b6f0*/  LDSM.16.MT88.4 R24, [R228+0x10800] ;  /* 0x01080000e418783b */ /* 0x000fe20000004200 */
[----:B------:R-:W-:Y:S01]  /*b700*/  MUFU.EX2 R168, R168 ;  /* 0x000000a800a87308 */ /* 0x000fe20000000800 */
[----:B------:R-:W-:-:S02]  /*b710*/  FFMA.FTZ R195, R200, c[0x0][0x23c], -R191 ;  /* 0x00008f00c8c37a23 */ /* 0x000fc400000108bf */
[----:B------:R-:W-:Y:S01]  /*b720*/  LDSM.16.MT88.4 R28, [R224+0x12800] ;  /* 0x01280000e01c783b */ /* 0x000fe20000004200 */
[--C-:B------:R-:W-:Y:S02]  /*b730*/  FFMA.FTZ R205, R198, c[0x0][0x23c], -R191.reuse ;  /* 0x00008f00c6cd7a23 */ /* 0x100fe400000108bf */
[--C-:B------:R-:W-:Y:S02]  /*b740*/  FFMA.FTZ R200, R202, c[0x0][0x23c], -R191.reuse ;  /* 0x00008f00cac87a23 */ /* 0x100fe400000108bf */
[----:B------:R-:W1:Y:S01]  /*b750*/  MUFU.EX2 R2, R2 ;  /* 0x0000000200027308 */ /* 0x000e620000000800 */
[----:B--2---:R-:W-:Y:S01]  /*b760*/  F2FP.PACK_AB R6, R169, R170 ;  /* 0x000000aaa906723e */ /* 0x004fe200000000ff */
[--C-:B------:R-:W-:Y:S02]  /*b770*/  FFMA.FTZ R198, R201, c[0x0][0x23c], -R184.reuse ;  /* 0x00008f00c9c67a23 */ /* 0x100fe400000108b8 */
[----:B------:R-:W-:Y:S02]  /*b780*/  FFMA.FTZ R196, R196, c[0x0][0x23c], -R191 ;  /* 0x00008f00c4c47a23 */ /* 0x000fe400000108bf */
[----:B------:R-:W-:-:S02]  /*b790*/  FFMA.FTZ R201, R203, c[0x0][0x23c], -R184 ;  /* 0x00008f00cbc97a23 */ /* 0x000fc400000108b8 */
[----:B------:R-:W-:Y:S01]  /*b7a0*/  MUFU.EX2 R0, R0 ;  /* 0x0000000000007308 */ /* 0x000fe20000000800 */
[--C-:B------:R-:W-:Y:S02]  /*b7b0*/  FFMA.FTZ R199, R199, c[0x0][0x23c], -R184.reuse ;  /* 0x00008f00c7c77a23 */ /* 0x100fe400000108b8 */
[----:B------:R-:W-:Y:S02]  /*b7c0*/  FFMA.FTZ R202, R197, c[0x0][0x23c], -R184 ;  /* 0x00008f00c5ca7a23 */ /* 0x000fe400000108b8 */
[--C-:B------:R-:W-:Y:S02]  /*b7d0*/  FFMA.FTZ R190, R190, c[0x0][0x23c], -R191.reuse ;  /* 0x00008f00bebe7a23 */ /* 0x100fe400000108bf */
[--C-:B------:R-:W-:Y:S01]  /*b7e0*/  FFMA.FTZ R189, R189, c[0x0][0x23c], -R191.reuse ;  /* 0x00008f00bdbd7a23 */ /* 0x100fe200000108bf */
[----:B------:R-:W2:Y:S01]  /*b7f0*/  MUFU.EX2 R175, R175 ;  /* 0x000000af00af7308 */ /* 0x000ea20000000800 */
[----:B-1----:R-:W-:Y:S01]  /*b800*/  F2FP.PACK_AB R5, R2, R168 ;  /* 0x000000a80205723e */ /* 0x002fe200000000ff */
[----:B------:R-:W-:-:S02]  /*b810*/  FFMA.FTZ R188, R188, c[0x0][0x23c], -R191 ;  /* 0x00008f00bcbc7a23 */ /* 0x000fc400000108bf */
[----:B------:R-:W-:Y:S02]  /*b820*/  FFMA.FTZ R191, R186, c[0x0][0x23c], -R191 ;  /* 0x00008f00babf7a23 */ /* 0x000fe400000108bf */
[--C-:B------:R-:W-:Y:S02]  /*b830*/  FFMA.FTZ R186, R187, c[0x0][0x23c], -R184.reuse ;  /* 0x00008f00bbba7a23 */ /* 0x100fe400000108b8 */
[----:B------:R-:W1:Y:S01]  /*b840*/  MUFU.EX2 R176, R176 ;  /* 0x000000b000b07308 */ /* 0x000e620000000800 */
[--C-:B------:R-:W-:Y:S02]  /*b850*/  FFMA.FTZ R185, R185, c[0x0][0x23c], -R184.reuse ;  /* 0x00008f00b9b97a23 */ /* 0x100fe400000108b8 */
[--C-:B------:R-:W-:Y:S02]  /*b860*/  FFMA.FTZ R182, R182, c[0x0][0x23c], -R184.reuse ;  /* 0x00008f00b6b67a23 */ /* 0x100fe400000108b8 */
[----:B------:R-:W-:-:S03]  /*b870*/  FFMA.FTZ R183, R183, c[0x0][0x23c], -R184 ;  /* 0x00008f00b7b77a23 */ /* 0x000fc600000108b8 */
[----:B------:R-:W3:Y:S01]  /*b880*/  MUFU.EX2 R3, R3 ;  /* 0x0000000300037308 */ /* 0x000ee20000000800 */
[----:B--2---:R-:W-:Y:S01]  /*b890*/  F2FP.PACK_AB R7, R175, R0 ;  /* 0x00000000af07723e */ /* 0x004fe200000000ff */
[----:B-1----:R-:W-:-:S06]  /*b8a0*/  FMUL.FTZ R160, R160, R176 ;  /* 0x000000b0a0a07220 */ /* 0x002fcc0000410000 */
[----:B------:R-:W-:Y:S01]  /*b8b0*/  MUFU.EX2 R177, R177 ;  /* 0x000000b100b17308 */ /* 0x000fe20000000800 */
[-C--:B------:R-:W-:Y:S02]  /*b8c0*/  FMUL.FTZ R161, R161, R176.reuse ;  /* 0x000000b0a1a17220 */ /* 0x080fe40000410000 */
[-C--:B------:R-:W-:Y:S02]  /*b8d0*/  FMUL.FTZ R36, R36, R176.reuse ;  /* 0x000000b024247220 */ /* 0x080fe40000410000 */
[----:B------:R-:W-:Y:S02]  /*b8e0*/  FMUL.FTZ R37, R37, R176 ;  /* 0x000000b025257220 */ /* 0x000fe40000410000 */
[-C--:B---3--:R-:W-:Y:S01]  /*b8f0*/  FMUL.FTZ R162, R162, R3.reuse ;  /* 0x00000003a2a27220 */ /* 0x088fe20000410000 */
[----:B------:R-:W1:Y:S01]  /*b900*/  MUFU.EX2 R178, R178 ;  /* 0x000000b200b27308 */ /* 0x000e620000000800 */
[-C--:B------:R-:W-:Y:S02]  /*b910*/  FMUL.FTZ R163, R163, R3.reuse ;  /* 0x00000003a3a37220 */ /* 0x080fe40000410000 */
[----:B------:R-:W-:-:S02]  /*b920*/  FMUL.FTZ R38, R38, R3 ;  /* 0x0000000326267220 */ /* 0x000fc40000410000 */
[-C--:B------:R-:W-:Y:S02]  /*b930*/  FMUL.FTZ R39, R39, R3.reuse ;  /* 0x0000000327277220 */ /* 0x080fe40000410000 */
[-C--:B------:R-:W-:Y:S01]  /*b940*/  FMUL.FTZ R48, R48, R176.reuse ;  /* 0x000000b030307220 */ /* 0x080fe20000410000 */
[C---:B------:R-:W-:Y:S01]  /*b950*/  HMMA.16816.F32 R160, R4.reuse, R12, R160 ;  /* 0x0000000c04a0723c */ /* 0x040fe200000018a0 */
[-C--:B------:R-:W-:Y:S01]  /*b960*/  FMUL.FTZ R49, R49, R176.reuse ;  /* 0x000000b031317220 */ /* 0x080fe20000410000 */
[----:B------:R-:W-:Y:S01]  /*b970*/  MUFU.EX2 R179, R179 ;  /* 0x000000b300b37308 */ /* 0x000fe20000000800 */
[-C--:B------:R-:W-:Y:S02]  /*b980*/  FMUL.FTZ R50, R50, R3.reuse ;  /* 0x0000000332327220 */ /* 0x080fe40000410000 */
[-C--:B------:R-:W-:Y:S02]  /*b990*/  FMUL.FTZ R51, R51, R3.reuse ;  /* 0x0000000333337220 */ /* 0x080fe40000410000 */
[-C--:B------:R-:W-:Y:S01]  /*b9a0*/  FMUL.FTZ R52, R52, R176.reuse ;  /* 0x000000b034347220 */ /* 0x080fe20000410000 */
[----:B------:R-:W-:Y:S01]  /*b9b0*/  HMMA.16816.F32 R36, R4, R14, R36 ;  /* 0x0000000e0424723c */ /* 0x000fe20000001824 */
[----:B------:R-:W2:Y:S01]  /*b9c0*/  LDSM.16.MT88.4 R12, [R224+0x10000] ;  /* 0x01000000e00c783b */ /* 0x000ea20000004200 */
        /* <DEDUP_REMOVED lines=11> */
[----:B------:R-:W3:Y:S01]  /*ba80*/  LDSM.16.MT88.4 R8, [R226+0x12000] ;  /* 0x01200000e208783b */ /* 0x000ee20000004200 */
[----:B------:R-:W-:-:S02]  /*ba90*/  FMUL.FTZ R60, R60, R176 ;  /* 0x000000b03c3c7220 */ /* 0x000fc40000410000 */
[-C--:B------:R-:W-:Y:S01]  /*baa0*/  FMUL.FTZ R61, R61, R176.reuse ;  /* 0x000000b03d3d7220 */ /* 0x080fe20000410000 */
[----:B------:R-:W4:Y:S01]  /*bab0*/  MUFU.EX2 R192, R192 ;  /* 0x000000c000c07308 */ /* 0x000f220000000800 */
[-C--:B------:R-:W-:Y:S02]  /*bac0*/  FMUL.FTZ R62, R62, R3.reuse ;  /* 0x000000033e3e7220 */ /* 0x080fe40000410000 */
[-C--:B------:R-:W-:Y:S02]  /*bad0*/  FMUL.FTZ R63, R63, R3.reuse ;  /* 0x000000033f3f7220 */ /* 0x080fe40000410000 */
[-C--:B------:R-:W-:Y:S02]  /*bae0*/  FMUL.FTZ R40, R40, R176.reuse ;  /* 0x000000b028287220 */ /* 0x080fe40000410000 */
[----:B------:R-:W-:Y:S01]  /*baf0*/  FMUL.FTZ R41, R41, R176 ;  /* 0x000000b029297220 */ /* 0x000fe20000410000 */
[----:B------:R-:W-:Y:S01]  /*bb00*/  MUFU.EX2 R193, R193 ;  /* 0x000000c100c17308 */ /* 0x000fe20000000800 */
[----:B------:R-:W-:-:S02]  /*bb10*/  FMUL.FTZ R42, R42, R3 ;  /* 0x000000032a2a7220 */ /* 0x000fc40000410000 */
[-C--:B------:R-:W-:Y:S02]  /*bb20*/  FMUL.FTZ R43, R43, R3.reuse ;  /* 0x000000032b2b7220 */ /* 0x080fe40000410000 */
[-C--:B------:R-:W-:Y:S02]  /*bb30*/  FMUL.FTZ R44, R44, R176.reuse ;  /* 0x000000b02c2c7220 */ /* 0x080fe40000410000 */
[-C--:B------:R-:W-:Y:S01]  /*bb40*/  FMUL.FTZ R45, R45, R176.reuse ;  /* 0x000000b02d2d7220 */ /* 0x080fe20000410000 */
[----:B------:R-:W5:Y:S01]  /*bb50*/  MUFU.EX2 R194, R194 ;  /* 0x000000c200c27308 */ /* 0x000f620000000800 */
[-C--:B------:R-:W-:Y:S01]  /*bb60*/  FMUL.FTZ R46, R46, R3.reuse ;  /* 0x000000032e2e7220 */ /* 0x080fe20000410000 */
[----:B------:R-:W-:Y:S01]  /*bb70*/  HMMA.16816.F32 R40, R4, R16, R40 ;  /* 0x000000100428723c */ /* 0x000fe20000001828 */
[----:B------:R-:W-:Y:S02]  /*bb80*/  FMUL.FTZ R47, R47, R3 ;  /* 0x000000032f2f7220 */ /* 0x000fe40000410000 */
[----:B------:R-:W-:-:S02]  /*bb90*/  FMUL.FTZ R72, R72, R176 ;  /* 0x000000b048487220 */ /* 0x000fc40000410000 */
[-C--:B------:R-:W-:Y:S01]  /*bba0*/  FMUL.FTZ R73, R73, R176.reuse ;  /* 0x000000b049497220 */ /* 0x080fe20000410000 */
[----:B------:R-:W-:Y:S01]  /*bbb0*/  MUFU.EX2 R195, R195 ;  /* 0x000000c300c37308 */ /* 0x000fe20000000800 */
[-C--:B------:R-:W-:Y:S01]  /*bbc0*/  FMUL.FTZ R74, R74, R3.reuse ;  /* 0x000000034a4a7220 */ /* 0x080fe20000410000 */
[C---:B--2---:R-:W-:Y:S01]  /*bbd0*/  HMMA.16816.F32 R56, R4.reuse, R12, R56 ;  /* 0x0000000c0438723c */ /* 0x044fe20000001838 */
[-C--:B------:R-:W-:Y:S02]  /*bbe0*/  FMUL.FTZ R75, R75, R3.reuse ;  /* 0x000000034b4b7220 */ /* 0x080fe40000410000 */
[-C--:B------:R-:W-:Y:S02]  /*bbf0*/  FMUL.FTZ R76, R76, R176.reuse ;  /* 0x000000b04c4c7220 */ /* 0x080fe40000410000 */
[----:B------:R-:W-:Y:S01]  /*bc00*/  FMUL.FTZ R77, R77, R176 ;  /* 0x000000b04d4d7220 */ /* 0x000fe20000410000 */
[----:B------:R-:W-:Y:S01]  /*bc10*/  MUFU.EX2 R196, R196 ;  /* 0x000000c400c47308 */ /* 0x000fe20000000800 */
[-C--:B------:R-:W-:Y:S01]  /*bc20*/  FMUL.FTZ R78, R78, R3.reuse ;  /* 0x000000034e4e7220 */ /* 0x080fe20000410000 */
[----:B------:R-:W-:Y:S01]  /*bc30*/  HMMA.16816.F32 R60, R4, R14, R60 ;  /* 0x0000000e043c723c */ /* 0x000fe2000000183c */
[----:B------:R-:W2:Y:S01]  /*bc40*/  LDSM.16.MT88.4 R12, [R225+0x12000] ;  /* 0x01200000e10c783b */ /* 0x000ea20000004200 */
[----:B------:R-:W-:-:S02]  /*bc50*/  FMUL.FTZ R79, R79, R3 ;  /* 0x000000034f4f7220 */ /* 0x000fc40000410000 */
[-C--:B------:R-:W-:Y:S02]  /*bc60*/  FMUL.FTZ R80, R80, R176.reuse ;  /* 0x000000b050507220 */ /* 0x080fe40000410000 */
[-C--:B------:R-:W-:Y:S01]  /*bc70*/  FMUL.FTZ R81, R81, R176.reuse ;  /* 0x000000b051517220 */ /* 0x080fe20000410000 */
[----:B------:R-:W-:Y:S01]  /*bc80*/  MUFU.EX2 R200, R200 ;  /* 0x000000c800c87308 */ /* 0x000fe20000000800 */
[C---:B------:R-:W-:Y:S01]  /*bc90*/  HMMA.16816.F32 R44, R4.reuse, R18, R44 ;  /* 0x00000012042c723c */ /* 0x040fe2000000182c */
[----:B------:R-:W1:Y:S01]  /*bca0*/  LDSM.16.MT88.4 R16, [R228+0x12000] ;  /* 0x01200000e410783b */ /* 0x000e620000004200 */
[-C--:B------:R-:W-:Y:S02]  /*bcb0*/  FMUL.FTZ R82, R82, R3.reuse ;  /* 0x0000000352527220 */ /* 0x080fe40000410000 */
[----:B------:R-:W-:Y:S02]  /*bcc0*/  FMUL.FTZ R83, R83, R3 ;  /* 0x0000000353537220 */ /* 0x000fe40000410000 */
[-C--:B------:R-:W-:Y:S01]  /*bcd0*/  FMUL.FTZ R84, R84, R176.reuse ;  /* 0x000000b054547220 */ /* 0x080fe20000410000 */
[----:B------:R-:W-:Y:S01]  /*bce0*/  MUFU.EX2 R205, R205 ;  /* 0x000000cd00cd7308 */ /* 0x000fe20000000800 */
[----:B---3--:R-:W-:Y:S01]  /*bcf0*/  HMMA.16816.F32 R72, R4, R8, R72 ;  /* 0x000000080448723c */ /* 0x008fe20000001848 */
[----:B------:R-:W-:-:S02]  /*bd00*/  FMUL.FTZ R85, R85, R176 ;  /* 0x000000b055557220 */ /* 0x000fc40000410000 */
[-C--:B------:R-:W-:Y:S02]  /*bd10*/  FMUL.FTZ R86, R86, R3.reuse ;  /* 0x0000000356567220 */ /* 0x080fe40000410000 */
[-C--:B------:R-:W-:Y:S02]  /*bd20*/  FMUL.FTZ R87, R87, R3.reuse ;  /* 0x0000000357577220 */ /* 0x080fe40000410000 */
[-C--:B------:R-:W-:Y:S01]  /*bd30*/  FMUL.FTZ R64, R64, R176.reuse ;  /* 0x000000b040407220 */ /* 0x080fe20000410000 */
[----:B------:R-:W-:Y:S01]  /*bd40*/  HMMA.16816.F32 R76, R4, R10, R76 ;  /* 0x0000000a044c723c */ /* 0x000fe2000000184c */
[----:B------:R-:W3:Y:S01]  /*bd50*/  LDSM.16.MT88.4 R8, [R228+0x14000] ;  /* 0x01400000e408783b */ /* 0x000ee20000004200 */
[----:B------:R-:W-:Y:S01]  /*bd60*/  FMUL.FTZ R65, R65, R176 ;  /* 0x000000b041417220 */ /* 0x000fe20000410000 */
[----:B------:R-:W1:Y:S01]  /*bd70*/  MUFU.EX2 R198, R198 ;  /* 0x000000c600c67308 */ /* 0x000e620000000800 */
[-C--:B------:R-:W-:Y:S02]  /*bd80*/  FMUL.FTZ R66, R66, R3.reuse ;  /* 0x0000000342427220 */ /* 0x080fe40000410000 */
[----:B------:R-:W-:-:S02]  /*bd90*/  FMUL.FTZ R67, R67, R3 ;  /* 0x0000000343437220 */ /* 0x000fc40000410000 */
[-C--:B------:R-:W-:Y:S02]  /*bda0*/  FMUL.FTZ R68, R68, R176.reuse ;  /* 0x000000b044447220 */ /* 0x080fe40000410000 */
[-C--:B------:R-:W-:Y:S01]  /*bdb0*/  FMUL.FTZ R69, R69, R176.reuse ;  /* 0x000000b045457220 */ /* 0x080fe20000410000 */
[----:B------:R-:W1:Y:S01]  /*bdc0*/  MUFU.EX2 R201, R201 ;  /* 0x000000c900c97308 */ /* 0x000e620000000800 */
[-C--:B------:R-:W-:Y:S02]  /*bdd0*/  FMUL.FTZ R70, R70, R3.reuse ;  /* 0x0000000346467220 */ /* 0x080fe40000410000 */
[-C--:B------:R-:W-:Y:S02]  /*bde0*/  FMUL.FTZ R71, R71, R3.reuse ;  /* 0x0000000347477220 */ /* 0x080fe40000410000 */
[-C--:B------:R-:W-:Y:S01]  /*bdf0*/  FMUL.FTZ R96, R96, R176.reuse ;  /* 0x000000b060607220 */ /* 0x080fe20000410000 */
[----:B--2---:R-:W-:Y:S01]  /*be00*/  HMMA.16816.F32 R80, R4, R12, R80 ;  /* 0x0000000c0450723c */ /* 0x004fe20000001850 */
[----:B------:R-:W-:Y:S01]  /*be10*/  FMUL.FTZ R97, R97, R176 ;  /* 0x000000b061617220 */ /* 0x000fe20000410000 */
[----:B------:R-:W-:Y:S01]  /*be20*/  MUFU.EX2 R199, R199 ;  /* 0x000000c700c77308 */ /* 0x000fe20000000800 */
[----:B------:R-:W-:-:S02]  /*be30*/  FMUL.FTZ R98, R98, R3 ;  /* 0x0000000362627220 */ /* 0x000fc40000410000 */
[-C--:B------:R-:W-:Y:S02]  /*be40*/  FMUL.FTZ R99, R99, R3.reuse ;  /* 0x0000000363637220 */ /* 0x080fe40000410000 */
[-C--:B------:R-:W-:Y:S01]  /*be50*/  FMUL.FTZ R100, R100, R176.reuse ;  /* 0x000000b064647220 */ /* 0x080fe20000410000 */
[C---:B------:R-:W-:Y:S01]  /*be60*/  HMMA.16816.F32 R84, R4.reuse, R14, R84 ;  /* 0x0000000e0454723c */ /* 0x040fe20000001854 */
[----:B------:R-:W2:Y:S01]  /*be70*/  LDSM.16.MT88.4 R12, [R226+0x14000] ;  /* 0x01400000e20c783b */ /* 0x000ea20000004200 */
[-C--:B------:R-:W-:Y:S01]  /*be80*/  FMUL.FTZ R101, R101, R176.reuse ;  /* 0x000000b065657220 */ /* 0x080fe20000410000 */
[----:B------:R-:W2:Y:S01]  /*be90*/  MUFU.EX2 R202, R202 ;  /* 0x000000ca00ca7308 */ /* 0x000ea20000000800 */
[-C--:B------:R-:W-:Y:S02]  /*bea0*/  FMUL.FTZ R102, R102, R3.reuse ;  /* 0x0000000366667220 */ /* 0x080fe40000410000 */
[----:B------:R-:W-:Y:S02]  /*beb0*/  FMUL.FTZ R103, R103, R3 ;  /* 0x0000000367677220 */ /* 0x000fe40000410000 */
        /* <DEDUP_REMOVED lines=12> */
[C---:B---3--:R-:W-:Y:S01]  /*bf80*/  HMMA.16816.F32 R96, R4.reuse, R8, R96 ;  /* 0x000000080460723c */ /* 0x048fe20000001860 */
[-C--:B------:R-:W-:Y:S02]  /*bf90*/  FMUL.FTZ R111, R111, R3.reuse ;  /* 0x000000036f6f7220 */ /* 0x080fe40000410000 */
[-C--:B------:R-:W-:Y:S02]  /*bfa0*/  FMUL.FTZ R88, R88, R176.reuse ;  /* 0x000000b058587220 */ /* 0x080fe40000410000 */
[----:B------:R-:W-:Y:S01]  /*bfb0*/  FMUL.FTZ R89, R89, R176 ;  /* 0x000000b059597220 */ /* 0x000fe20000410000 */
[----:B------:R-:W-:Y:S01]  /*bfc0*/  MUFU.EX2 R188, R188 ;  /* 0x000000bc00bc7308 */ /* 0x000fe20000000800 */
[-C--:B------:R-:W-:Y:S01]  /*bfd0*/  FMUL.FTZ R90, R90, R3.reuse ;  /* 0x000000035a5a7220 */ /* 0x080fe20000410000 */
[----:B------:R-:W-:Y:S01]  /*bfe0*/  HMMA.16816.F32 R100, R4, R10, R100 ;  /* 0x0000000a0464723c */ /* 0x000fe20000001864 */
[----:B------:R-:W3:Y:S01]  /*bff0*/  LDSM.16.MT88.4 R8, [R224+0x14000] ;  /* 0x01400000e008783b */ /* 0x000ee20000004200 */
[----:B------:R-:W-:-:S02]  /*c000*/  FMUL.FTZ R91, R91, R3 ;  /* 0x000000035b5b7220 */ /* 0x000fc40000410000 */
[-C--:B------:R-:W-:Y:S02]  /*c010*/  FMUL.FTZ R92, R92, R176.reuse ;  /* 0x000000b05c5c7220 */ /* 0x080fe40000410000 */
        /* <DEDUP_REMOVED lines=14> */
[----:B------:R-:W2:Y:S01]  /*c100*/  MUFU.EX2 R185, R185 ;  /* 0x000000b900b97308 */ /* 0x000ea20000000800 */
[C---:B-1----:R-:W-:Y:S01]  /*c110*/  HMMA.16816.F32 R88, R4.reuse, R16, R88 ;  /* 0x000000100458723c */ /* 0x042fe20000001858 */
[-C--:B------:R-:W-:Y:S02]  /*c120*/  FMUL.FTZ R126, R126, R3.reuse ;  /* 0x000000037e7e7220 */ /* 0x080fe40000410000 */
[-C--:B------:R-:W-:Y:S02]  /*c130*/  FMUL.FTZ R127, R127, R3.reuse ;  /* 0x000000037f7f7220 */ /* 0x080fe40000410000 */
[-C--:B------:R-:W-:Y:S02]  /*c140*/  FMUL.FTZ R128, R128, R176.reuse ;  /* 0x000000b080807220 */ /* 0x080fe40000410000 */
[----:B------:R-:W-:Y:S01]  /*c150*/  FMUL.FTZ R129, R129, R176 ;  /* 0x000000b081817220 */ /* 0x000fe20000410000 */
[----:B------:R-:W-:Y:S01]  /*c160*/  HMMA.16816.F32 R92, R4, R18, R92 ;  /* 0x00000012045c723c */ /* 0x000fe2000000185c */
[----:B------:R-:W1:Y:S01]  /*c170*/  LDSM.16.MT88.4 R16, [R225+0x14000] ;  /* 0x01400000e110783b */ /* 0x000e620000004200 */
[-C--:B------:R-:W-:Y:S01]  /*c180*/  FMUL.FTZ R130, R130, R3.reuse ;  /* 0x0000000382827220 */ /* 0x080fe20000410000 */
[----:B------:R-:W-:Y:S01]  /*c190*/  MUFU.EX2 R182, R182 ;  /* 0x000000b600b67308 */ /* 0x000fe20000000800 */
[----:B------:R-:W-:-:S02]  /*c1a0*/  FMUL.FTZ R131, R131, R3 ;  /* 0x0000000383837220 */ /* 0x000fc40000410000 */
[-C--:B------:R-:W-:Y:S02]  /*c1b0*/  FMUL.FTZ R132, R132, R176.reuse ;  /* 0x000000b084847220 */ /* 0x080fe40000410000 */
[C---:B---3--:R-:W-:Y:S01]  /*c1c0*/  HMMA.16816.F32 R120, R4.reuse, R8, R120 ;  /* 0x000000080478723c */ /* 0x048fe20000001878 */
[-C--:B------:R-:W-:Y:S02]  /*c1d0*/  FMUL.FTZ R133, R133, R176.reuse ;  /* 0x000000b085857220 */ /* 0x080fe40000410000 */
[-C--:B------:R-:W-:Y:S01]  /*c1e0*/  FMUL.FTZ R134, R134, R3.reuse ;  /* 0x0000000386867220 */ /* 0x080fe20000410000 */
[----:B------:R-:W3:Y:S01]  /*c1f0*/  MUFU.EX2 R183, R183 ;  /* 0x000000b700b77308 */ /* 0x000ee20000000800 */
[----:B------:R-:W-:Y:S02]  /*c200*/  FMUL.FTZ R135, R135, R3 ;  /* 0x0000000387877220 */ /* 0x000fe40000410000 */
[-C--:B------:R-:W-:Y:S01]  /*c210*/  FMUL.FTZ R112, R112, R176.reuse ;  /* 0x000000b070707220 */ /* 0x080fe20000410000 */
[----:B------:R-:W-:Y:S01]  /*c220*/  HMMA.16816.F32 R124, R4, R10, R124 ;  /* 0x0000000a047c723c */ /* 0x000fe2000000187c */
[----:B------:R-:W3:Y:S01]  /*c230*/  LDSM.16.MT88.4 R8, [R225+0x16000] ;  /* 0x01600000e108783b */ /* 0x000ee20000004200 */
[----:B------:R-:W-:-:S02]  /*c240*/  FMUL.FTZ R113, R113, R176 ;  /* 0x000000b071717220 */ /* 0x000fc40000410000 */
[-C--:B------:R-:W-:Y:S02]  /*c250*/  FMUL.FTZ R114, R114, R3.reuse ;  /* 0x0000000372727220 */ /* 0x080fe40000410000 */
[-C--:B------:R-:W-:Y:S02]  /*c260*/  FMUL.FTZ R115, R115, R3.reuse ;  /* 0x0000000373737220 */ /* 0x080fe40000410000 */
[-C--:B------:R-:W-:Y:S01]  /*c270*/  FMUL.FTZ R116, R116, R176.reuse ;  /* 0x000000b074747220 */ /* 0x080fe20000410000 */
[----:B--2---:R-:W-:Y:S01]  /*c280*/  HMMA.16816.F32 R128, R4, R12, R128 ;  /* 0x0000000c0480723c */ /* 0x004fe20000001880 */
[----:B------:R-:W-:Y:S02]  /*c290*/  FMUL.FTZ R117, R117, R176 ;  /* 0x000000b075757220 */ /* 0x000fe40000410000 */
[-C--:B------:R-:W-:Y:S02]  /*c2a0*/  FMUL.FTZ R118, R118, R3.reuse ;  /* 0x0000000376767220 */ /* 0x080fe40000410000 */
[----:B------:R-:W-:-:S02]  /*c2b0*/  FMUL.FTZ R119, R119, R3 ;  /* 0x0000000377777220 */ /* 0x000fc40000410000 */
[-C--:B------:R-:W-:Y:S01]  /*c2c0*/  FMUL.FTZ R140, R140, R176.reuse ;  /* 0x000000b08c8c7220 */ /* 0x080fe20000410000 */
[C---:B------:R-:W-:Y:S01]  /*c2d0*/  HMMA.16816.F32 R132, R4.reuse, R14, R132 ;  /* 0x0000000e0484723c */ /* 0x040fe20000001884 */
[----:B------:R-:W2:Y:S01]  /*c2e0*/  LDSM.16.MT88.4 R12, [R224+0x16000] ;  /* 0x01600000e00c783b */ /* 0x000ea20000004200 */
[-C--:B------:R-:W-:Y:S02]  /*c2f0*/  FMUL.FTZ R141, R141, R176.reuse ;  /* 0x000000b08d8d7220 */ /* 0x080fe40000410000 */
[-C--:B------:R-:W-:Y:S02]  /*c300*/  FMUL.FTZ R142, R142, R3.reuse ;  /* 0x000000038e8e7220 */ /* 0x080fe40000410000 */
[----:B------:R-:W-:Y:S02]  /*c310*/  FMUL.FTZ R143, R143, R3 ;  /* 0x000000038f8f7220 */ /* 0x000fe40000410000 */
        /* <DEDUP_REMOVED lines=10> */
[C---:B---3--:R-:W-:Y:S01]  /*c3c0*/  HMMA.16816.F32 R140, R4.reuse, R8, R140 ;  /* 0x00000008048c723c */ /* 0x048fe2000000188c */
[-C--:B------:R-:W-:Y:S02]  /*c3d0*/  FMUL.FTZ R155, R155, R3.reuse ;  /* 0x000000039b9b7220 */ /* 0x080fe40000410000 */
[-C--:B------:R-:W-:Y:S02]  /*c3e0*/  FMUL.FTZ R148, R148, R176.reuse ;  /* 0x000000b094947220 */ /* 0x080fe40000410000 */
[-C--:B------:R-:W-:Y:S02]  /*c3f0*/  FMUL.FTZ R149, R149, R176.reuse ;  /* 0x000000b095957220 */ /* 0x080fe40000410000 */
[-C--:B------:R-:W-:Y:S01]  /*c400*/  FMUL.FTZ R150, R150, R3.reuse ;  /* 0x0000000396967220 */ /* 0x080fe20000410000 */
[----:B------:R-:W-:Y:S01]  /*c410*/  HMMA.16816.F32 R144, R4, R10, R144 ;  /* 0x0000000a0490723c */ /* 0x000fe20000001890 */
[----:B------:R-:W-:Y:S01]  /*c420*/  FMUL.FTZ R151, R151, R3 ;  /* 0x0000000397977220 */ /* 0x000fe20000410000 */
[----:B------:R-:W3:Y:S01]  /*c430*/  LDSM.16.MT88.4 R8, [R224+0x10800] ;  /* 0x01080000e008783b */ /* 0x000ee20000004200 */
[----:B------:R-:W-:-:S02]  /*c440*/  FMUL.FTZ R136, R136, R176 ;  /* 0x000000b088887220 */ /* 0x000fc40000410000 */
[-C--:B------:R-:W-:Y:S02]  /*c450*/  FMUL.FTZ R137, R137, R176.reuse ;  /* 0x000000b089897220 */ /* 0x080fe40000410000 */
[-C--:B------:R-:W-:Y:S01]  /*c460*/  FMUL.FTZ R138, R138, R3.reuse ;  /* 0x000000038a8a7220 */ /* 0x080fe20000410000 */
[C---:B--2---:R-:W-:Y:S01]  /*c470*/  HMMA.16816.F32 R152, R4.reuse, R12, R152 ;  /* 0x0000000c0498723c */ /* 0x044fe20000001898 */
[-C--:B------:R-:W-:Y:S02]  /*c480*/  FMUL.FTZ R139, R139, R3.reuse ;  /* 0x000000038b8b7220 */ /* 0x080fe40000410000 */
[-C--:B------:R-:W-:Y:S02]  /*c490*/  FMUL.FTZ R156, R156, R176.reuse ;  /* 0x000000b09c9c7220 */ /* 0x080fe40000410000 */
[----:B------:R-:W-:Y:S02]  /*c4a0*/  FMUL.FTZ R157, R157, R176 ;  /* 0x000000b09d9d7220 */ /* 0x000fe40000410000 */
[-C--:B------:R-:W-:Y:S01]  /*c4b0*/  FMUL.FTZ R158, R158, R3.reuse ;  /* 0x000000039e9e7220 */ /* 0x080fe20000410000 */
[----:B------:R-:W-:Y:S01]  /*c4c0*/  HMMA.16816.F32 R148, R4, R14, R148 ;  /* 0x0000000e0494723c */ /* 0x000fe20000001894 */
[----:B------:R-:W2:Y:S01]  /*c4d0*/  LDSM.16.MT88.4 R12, [R228+0x12800] ;  /* 0x01280000e40c783b */ /* 0x000ea20000004200 */
[----:B------:R-:W-:-:S02]  /*c4e0*/  FMUL.FTZ R159, R159, R3 ;  /* 0x000000039f9f7220 */ /* 0x000fc40000410000 */
[----:B------:R-:W-:Y:S02]  /*c4f0*/  FFMA.FTZ R172, R243, R176, R172 ;  /* 0x000000b0f3ac7223 */ /* 0x000fe400000100ac */
[----:B------:R-:W-:Y:S02]  /*c500*/  FFMA.FTZ R3, R241, R3, R168 ;  /* 0x00000003f1037223 */ /* 0x000fe400000100a8 */
[C---:B-1----:R-:W-:Y:S01]  /*c510*/  HMMA.16816.F32 R136, R4.reuse, R16, R136 ;  /* 0x000000100488723c */ /* 0x042fe20000001888 */
[----:B------:R-:W-:Y:S02]  /*c520*/  FADD.FTZ R171, R171, R172 ;  /* 0x000000acabab7221 */ /* 0x000fe40000010000 */
[----:B------:R-:W-:Y:S02]  /*c530*/  FADD.FTZ R3, R2, R3 ;  /* 0x0000000302037221 */ /* 0x000fe40000010000 */
[----:B------:R-:W-:Y:S02]  /*c540*/  FADD.FTZ R170, R170, R171 ;  /* 0x000000abaaaa7221 */ /* 0x000fe40000010000 */
[----:B------:R-:W-:Y:S01]  /*c550*/  FADD.FTZ R2, R0, R3 ;  /* 0x0000000300027221 */ /* 0x000fe20000010000 */
[----:B------:R-:W-:Y:S01]  /*c560*/  HMMA.16816.F32 R156, R4, R18, R156 ;  /* 0x00000012049c723c */ /* 0x000fe2000000189c */
[----:B------:R-:W1:Y:S01]  /*c570*/  LDSM.16.MT88.4 R16, [R225+0x10800] ;  /* 0x01080000e110783b */ /* 0x000e620000004200 */
[----:B------:R-:W-:-:S02]  /*c580*/  FADD.FTZ R0, R169, R170 ;  /* 0x000000aaa9007221 */ /* 0x000fc40000010000 */
[----:B------:R-:W-:-:S03]  /*c590*/  FADD.FTZ R2, R175, R2 ;  /* 0x00000002af027221 */ /* 0x000fc60000010000 */
[----:B------:R-:W-:Y:S01]  /*c5a0*/  F2FP.PACK_AB R4, R178, R177 ;  /* 0x000000b1b204723e */ /* 0x000fe200000000ff */
[----:B------:R-:W-:Y:S01]  /*c5b0*/  FADD.FTZ R177, R177, R0 ;  /* 0x00000000b1b17221 */ /* 0x000fe20000010000 */
[----:B----4-:R-:W-:Y:S01]  /*c5c0*/  F2FP.PACK_AB R5, R192, R181 ;  /* 0x000000b5c005723e */ /* 0x010fe200000000ff */
[----:B------:R-:W-:Y:S01]  /*c5d0*/  FADD.FTZ R181, R181, R2 ;  /* 0x00000002b5b57221 */ /* 0x000fe20000010000 */
[----:B------:R-:W-:Y:S01]  /*c5e0*/  F2FP.PACK_AB R6, R180, R179 ;  /* 0x000000b3b406723e */ /* 0x000fe200000000ff */
[----:B------:R-:W-:Y:S01]  /*c5f0*/  FADD.FTZ R178, R178, R177 ;  /* 0x000000b1b2b27221 */ /* 0x000fe20000010000 */
[----:B-----5:R-:W-:Y:S01]  /*c600*/  F2FP.PACK_AB R7, R194, R193 ;  /* 0x000000c1c207723e */ /* 0x020fe200000000ff */
[----:B------:R-:W-:Y:S02]  /*c610*/  FADD.FTZ R192, R192, R181 ;  /* 0x000000b5c0c07221 */ /* 0x000fe40000010000 */
[----:B------:R-:W-:Y:S02]  /*c620*/  FADD.FTZ R179, R179, R178 ;  /* 0x000000b2b3b37221 */ /* 0x000fe40000010000 */
[----:B------:R-:W-:-:S02]  /*c630*/  FADD.FTZ R3, R193, R192 ;  /* 0x000000c0c1037221 */ /* 0x000fc40000010000 */
[----:B------:R-:W-:Y:S01]  /*c640*/  HMMA.16816.F32 R40, R4, R20, R40 ;  /* 0x000000140428723c */ /* 0x000fe20000001828 */
[----:B------:R-:W-:Y:S02]  /*c650*/  FADD.FTZ R180, R180, R179 ;  /* 0x000000b3b4b47221 */ /* 0x000fe40000010000 */
        /* <DEDUP_REMOVED lines=8> */
[C---:B--2---:R-:W-:Y:S08]  /*c6e0*/  HMMA.16816.F32 R64, R4.reuse, R12, R64 ;  /* 0x0000000c0440723c */ /* 0x044ff00000001840 */
[C---:B------:R-:W-:Y:S01]  /*c6f0*/  HMMA.16816.F32 R68, R4.reuse, R14, R68 ;  /* 0x0000000e0444723c */ /* 0x040fe20000001844 */
[----:B------:R-:W2:Y:S07]  /*c700*/  LDSM.16.MT88.4 R12, [R228+0x16800] ;  /* 0x01680000e40c783b */ /* 0x000eae0000004200 */
[C---:B------:R-:W-:Y:S08]  /*c710*/  HMMA.16816.F32 R160, R4.reuse, R24, R160 ;  /* 0x0000001804a0723c */ /* 0x040ff000000018a0 */
[C---:B------:R-:W-:Y:S01]  /*c720*/  HMMA.16816.F32 R36, R4.reuse, R26, R36 ;  /* 0x0000001a0424723c */ /* 0x040fe20000001824 */
[----:B------:R-:W5:Y:S07]  /*c730*/  LDSM.16.MT88.4 R24, [R228+0x14800] ;  /* 0x01480000e418783b */ /* 0x000f6e0000004200 */
[C---:B-1----:R-:W-:Y:S08]  /*c740*/  HMMA.16816.F32 R48, R4.reuse, R16, R48 ;  /* 0x000000100430723c */ /* 0x042ff00000001830 */
[C---:B------:R-:W-:Y:S01]  /*c750*/  HMMA.16816.F32 R52, R4.reuse, R18, R52 ;  /* 0x000000120434723c */ /* 0x040fe20000001834 */
[----:B------:R-:W1:Y:S07]  /*c760*/  LDSM.16.MT88.4 R16, [R225+0x14800] ;  /* 0x01480000e110783b */ /* 0x000e6e0000004200 */
[C---:B------:R-:W-:Y:S08]  /*c770*/  HMMA.16816.F32 R88, R4.reuse, R28, R88 ;  /* 0x0000001c0458723c */ /* 0x040ff00000001858 */
[C---:B------:R-:W-:Y:S01]  /*c780*/  HMMA.16816.F32 R92, R4.reuse, R30, R92 ;  /* 0x0000001e045c723c */ /* 0x040fe2000000185c */
[----:B------:R-:W1:Y:S07]  /*c790*/  LDSM.16.MT88.4 R28, [R226+0x16800] ;  /* 0x01680000e21c783b */ /* 0x000e6e0000004200 */
[C---:B----4-:R-:W-:Y:S08]  /*c7a0*/  HMMA.16816.F32 R104, R4.reuse, R20, R104 ;  /* 0x000000140468723c */ /* 0x050ff00000001868 */
[C---:B------:R-:W-:Y:S01]  /*c7b0*/  HMMA.16816.F32 R108, R4.reuse, R22, R108 ;  /* 0x00000016046c723c */ /* 0x040fe2000000186c */
[----:B------:R-:W-:Y:S07]  /*c7c0*/  LDSM.16.MT88.4 R20, [R224+0x16800] ;  /* 0x01680000e014783b */ /* 0x000fee0000004200 */
        /* <DEDUP_REMOVED lines=8> */
[----:B------:R-:W-:Y:S07]  /*c850*/  LDSM.16.MT88.4 R164, [R225+0x13000] ;  /* 0x01300000e1a4783b */ /* 0x000fee0000004200 */
[C---:B------:R-:W-:Y:S08]  /*c860*/  HMMA.16816.F32 R80, R4.reuse, R32, R80 ;  /* 0x000000200450723c */ /* 0x040ff00000001850 */
[C---:B------:R-:W-:Y:S01]  /*c870*/  HMMA.16816.F32 R84, R4.reuse, R34, R84 ;  /* 0x000000220454723c */ /* 0x040fe20000001854 */
[----:B------:R-:W4:Y:S07]  /*c880*/  LDSM.16.MT88.4 R32, [R228+0x11000] ;  /* 0x01100000e420783b */ /* 0x000f2e0000004200 */
[C---:B-----5:R-:W-:Y:S08]  /*c890*/  HMMA.16816.F32 R96, R4.reuse, R24, R96 ;  /* 0x000000180460723c */ /* 0x060ff00000001860 */
[C---:B------:R-:W-:Y:S01]  /*c8a0*/  HMMA.16816.F32 R100, R4.reuse, R26, R100 ;  /* 0x0000001a0464723c */ /* 0x040fe20000001864 */
[----:B------:R-:W5:Y:S07]  /*c8b0*/  LDSM.16.MT88.4 R24, [R226+0x11000] ;  /* 0x01100000e218783b */ /* 0x000f6e0000004200 */
        /* <DEDUP_REMOVED lines=9> */
[C---:B------:R-:W-:Y:S08]  /*c950*/  HMMA.16816.F32 R152, R4.reuse, R20, R152 ;  /* 0x000000140498723c */ /* 0x040ff00000001898 */
[----:B------:R-:W-:Y:S01]  /*c960*/  HMMA.16816.F32 R148, R4, R22, R148 ;  /* 0x000000160494723c */ /* 0x000fe20000001894 */
[----:B------:R-:W-:Y:S06]  /*c970*/  LDSM.16.MT88.4 R20, [R226+0x13000] ;  /* 0x01300000e214783b */ /* 0x000fec0000004200 */
[----:B------:R-:W-:Y:S01]  /*c980*/  F2FP.PACK_AB R4, R196, R195 ;  /* 0x000000c3c404723e */ /* 0x000fe200000000ff */
[----:B------:R-:W-:Y:S01]  /*c990*/  FADD.FTZ R195, R195, R180 ;  /* 0x000000b4c3c37221 */ /* 0x000fe20000010000 */
[----:B------:R-:W-:-:S02]  /*c9a0*/  F2FP.PACK_AB R5, R201, R198 ;  /* 0x000000c6c905723e */ /* 0x000fc400000000ff */
[----:B------:R-:W-:Y:S01]  /*c9b0*/  F2FP.PACK_AB R6, R205, R200 ;  /* 0x000000c8cd06723e */ /* 0x000fe200000000ff */
[----:B------:R-:W-:Y:S01]  /*c9c0*/  FADD.FTZ R3, R196, R195 ;  /* 0x000000c3c4037221 */ /* 0x000fe20000010000 */
[----:B------:R-:W-:-:S03]  /*c9d0*/  F2FP.PACK_AB R7, R202, R199 ;  /* 0x000000c7ca07723e */ /* 0x000fc600000000ff */
[----:B------:R-:W-:Y:S02]  /*c9e0*/  FADD.FTZ R200, R200, R3 ;  /* 0x00000003c8c87221 */ /* 0x000fe40000010000 */
[----:B------:R-:W-:Y:S02]  /*c9f0*/  FADD.FTZ R3, R199, R0 ;  /* 0x00000000c7037221 */ /* 0x000fe40000010000 */
[----:B--2---:R-:W-:Y:S01]  /*ca00*/  HMMA.16816.F32 R56, R4, R12, R56 ;  /* 0x0000000c0438723c */ /* 0x004fe20000001838 */
[----:B------:R-:W-:Y:S02]  /*ca10*/  FADD.FTZ R205, R205, R200 ;  /* 0x000000c8cdcd7221 */ /* 0x000fe40000010000 */
[----:B------:R-:W-:-:S05]  /*ca20*/  FADD.FTZ R3, R202, R3 ;  /* 0x00000003ca037221 */ /* 0x000fca0000010000 */
[C---:B------:R-:W-:Y:S01]  /*ca30*/  HMMA.16816.F32 R60, R4.reuse, R14, R60 ;  /* 0x0000000e043c723c */ /* 0x040fe2000000183c */
[----:B------:R-:W2:Y:S07]  /*ca40*/  LDSM.16.MT88.4 R12, [R224+0x15000] ;  /* 0x01500000e00c783b */ /* 0x000eae0000004200 */
[C---:B----4-:R-:W-:Y:S08]  /*ca50*/  HMMA.16816.F32 R160, R4.reuse, R32, R160 ;  /* 0x0000002004a0723c */ /* 0x050ff000000018a0 */
[C---:B------:R-:W-:Y:S01]  /*ca60*/  HMMA.16816.F32 R36, R4.reuse, R34, R36 ;  /* 0x000000220424723c */ /* 0x040fe20000001824 */
[----:B------:R-:W3:Y:S07]  /*ca70*/  LDSM.16.MT88.4 R32, [R224+0x13000] ;  /* 0x01300000e020783b */ /* 0x000eee0000004200 */
[C---:B-----5:R-:W-:Y:S08]  /*ca80*/  HMMA.16816.F32 R40, R4.reuse, R24, R40 ;  /* 0x000000180428723c */ /* 0x060ff00000001828 */
[C---:B------:R-:W-:Y:S01]  /*ca90*/  HMMA.16816.F32 R44, R4.reuse, R26, R44 ;  /* 0x0000001a042c723c */ /* 0x040fe2000000182c */
[----:B------:R-:W4:Y:S07]  /*caa0*/  LDSM.16.MT88.4 R24, [R226+0x15000] ;  /* 0x01500000e218783b */ /* 0x000f2e0000004200 */
[C---:B-1----:R-:W-:Y:S08]  /*cab0*/  HMMA.16816.F32 R48, R4.reuse, R16, R48 ;  /* 0x000000100430723c */ /* 0x042ff00000001830 */
[C---:B--2---:R-:W-:Y:S08]  /*cac0*/  HMMA.16816.F32 R120, R4.reuse, R12, R120 ;  /* 0x0000000c0478723c */ /* 0x044ff00000001878 */
[C---:B------:R-:W-:Y:S01]  /*cad0*/  HMMA.16816.F32 R124, R4.reuse, R14, R124 ;  /* 0x0000000e047c723c */ /* 0x040fe2000000187c */
[----:B------:R-:W1:Y:S07]  /*cae0*/  LDSM.16.MT88.4 R12, [R225+0x17000] ;  /* 0x01700000e10c783b */ /* 0x000e6e0000004200 */
[C---:B------:R-:W-:Y:S01]  /*caf0*/  HMMA.16816.F32 R52, R4.reuse, R18, R52 ;  /* 0x000000120434723c */ /* 0x040fe20000001834 */
[----:B------:R-:W2:Y:S07]  /*cb00*/  LDSM.16.MT88.4 R16, [R225+0x15000] ;  /* 0x01500000e110783b */ /* 0x000eae0000004200 */
[C---:B------:R-:W-:Y:S08]  /*cb10*/  HMMA.16816.F32 R64, R4.reuse, R8, R64 ;  /* 0x000000080440723c */ /* 0x040ff00000001840 */
[C---:B------:R-:W-:Y:S01]  /*cb20*/  HMMA.16816.F32 R68, R4.reuse, R10, R68 ;  /* 0x0000000a0444723c */ /* 0x040fe20000001844 */
[----:B------:R-:W5:Y:S07]  /*cb30*/  LDSM.16.MT88.4 R8, [R228+0x17000] ;  /* 0x01700000e408783b */ /* 0x000f6e0000004200 */
[C---:B------:R-:W-:Y:S08]  /*cb40*/  HMMA.16816.F32 R72, R4.reuse, R20, R72 ;  /* 0x000000140448723c */ /* 0x040ff00000001848 */
        /* <DEDUP_REMOVED lines=19> */
[----:B------:R-:W-:Y:S07]  /*cc80*/  LDSM.16.MT88.4 R16, [R224+0x11800] ;  /* 0x01180000e010783b */ /* 0x000fee0000004200 */
[C---:B-----5:R-:W-:Y:S08]  /*cc90*/  HMMA.16816.F32 R128, R4.reuse, R8, R128 ;  /* 0x000000080480723c */ /* 0x060ff00000001880 */
[C---:B------:R-:W-:Y:S01]  /*cca0*/  HMMA.16816.F32 R132, R4.reuse, R10, R132 ;  /* 0x0000000a0484723c */ /* 0x040fe20000001884 */
[----:B------:R-:W-:Y:S07]  /*ccb0*/  LDSM.16.MT88.4 R8, [R226+0x13800] ;  /* 0x01380000e208783b */ /* 0x000fee0000004200 */
[C---:B------:R-:W-:Y:S08]  /*ccc0*/  HMMA.16816.F32 R136, R4.reuse, R20, R136 ;  /* 0x000000140488723c */ /* 0x040ff00000001888 */
[C---:B------:R-:W-:Y:S01]  /*ccd0*/  HMMA.16816.F32 R156, R4.reuse, R22, R156 ;  /* 0x00000016049c723c */ /* 0x040fe2000000189c */
[----:B------:R-:W2:Y:S07]  /*cce0*/  LDSM.16.MT88.4 R20, [R225+0x11800] ;  /* 0x01180000e114783b */ /* 0x000eae0000004200 */
        /* <DEDUP_REMOVED lines=14> */
[----:B----4-:R-:W-:Y:S01]  /*cdd0*/  HMMA.16816.F32 R40, R4, R24, R40 ;  /* 0x000000180428723c */ /* 0x010fe20000001828 */
[----:B------:R-:W-:Y:S02]  /*cde0*/  FADD.FTZ R243, R191, R188 ;  /* 0x000000bcbff37221 */ /* 0x000fe40000010000 */
[----:B------:R-:W-:-:S05]  /*cdf0*/  FADD.FTZ R241, R183, R182 ;  /* 0x000000b6b7f17221 */ /* 0x000fca0000010000 */
        /* <DEDUP_REMOVED lines=24> */
[C---:B------:R-:W-:Y:S08]  /*cf80*/  HMMA.16816.F32 R88, R4.reuse, R32, R88 ;  /* 0x000000200458723c */ /* 0x040ff00000001858 */
[C---:B------:R-:W-:Y:S08]  /*cf90*/  HMMA.16816.F32 R92, R4.reuse, R34, R92 ;  /* 0x00000022045c723c */ /* 0x040ff0000000185c */
[C---:B----4-:R-:W-:Y:S08]  /*cfa0*/  HMMA.16816.F32 R104, R4.reuse, R28, R104 ;  /* 0x0000001c0468723c */ /* 0x050ff00000001868 */
[C---:B------:R-:W-:Y:S08]  /*cfb0*/  HMMA.16816.F32 R108, R4.reuse, R30, R108 ;  /* 0x0000001e046c723c */ /* 0x040ff0000000186c */
[C---:B--2---:R-:W-:Y:S08]  /*cfc0*/  HMMA.16816.F32 R112, R4.reuse, R20, R112 ;  /* 0x000000140470723c */ /* 0x044ff00000001870 */
[C---:B------:R-:W-:Y:S08]  /*cfd0*/  HMMA.16816.F32 R116, R4.reuse, R22, R116 ;  /* 0x000000160474723c */ /* 0x040ff00000001874 */
[C---:B-----5:R-:W-:Y:S08]  /*cfe0*/  HMMA.16816.F32 R120, R4.reuse, R16, R120 ;  /* 0x000000100478723c */ /* 0x060ff00000001878 */
[C---:B------:R-:W-:Y:S08]  /*cff0*/  HMMA.16816.F32 R124, R4.reuse, R18, R124 ;  /* 0x00000012047c723c */ /* 0x040ff0000000187c */
[C---:B------:R-:W-:Y:S08]  /*d000*/  HMMA.16816.F32 R136, R4.reuse, R8, R136 ;  /* 0x000000080488723c */ /* 0x040ff00000001888 */
[C---:B------:R-:W-:Y:S08]  /*d010*/  HMMA.16816.F32 R156, R4.reuse, R10, R156 ;  /* 0x0000000a049c723c */ /* 0x040ff0000000189c */
[C---:B---3--:R-:W-:Y:S08]  /*d020*/  HMMA.16816.F32 R140, R4.reuse, R24, R140 ;  /* 0x00000018048c723c */ /* 0x048ff0000000188c */
[C---:B------:R-:W-:Y:S08]  /*d030*/  HMMA.16816.F32 R144, R4.reuse, R26, R144 ;  /* 0x0000001a0490723c */ /* 0x040ff00000001890 */
[C---:B-1----:R-:W-:Y:S08]  /*d040*/  HMMA.16816.F32 R152, R4.reuse, R12, R152 ;  /* 0x0000000c0498723c */ /* 0x042ff00000001898 */
[C---:B------:R-:W-:Y:S08]  /*d050*/  HMMA.16816.F32 R148, R4.reuse, R14, R148 ;  /* 0x0000000e0494723c */ /* 0x040ff00000001894 */
[----:B------:R-:W-:Y:S07]  /*d060*/  HMMA.16816.F32 R80, R4, R164, R80 ;  /* 0x000000a40450723c */ /* 0x000fee0000001850 */
[----:B------:R-:W-:Y:S11]  /*d070*/  MOV R164, R174 ;  /* 0x000000ae00a47202 */ /* 0x000ff60000000f00 */
[----:B------:R-:W-:Y:S01]  /*d080*/  @!UPT UIADD3 URZ, URZ, URZ, URZ ;  /* 0x0000003f3f3ff290 */ /* 0x000fe2000fffe03f */
.L_x_1523:
[----:B------:R-:W-:Y:S05]  /*d090*/  @!P6 BRA `(.L_x_1531) ;  /* 0x000047400000e947 */ /* 0x000fea0003800000 */
[----:B------:R-:W-:Y:S01]  /*d0a0*/  IABS R0, c[0x0][0x2d0] ;  /* 0x0000b40000007a13 */ /* 0x000fe20000000000 */
[----:B------:R-:W-:Y:S01]  /*d0b0*/  ULDC.64 UR8, c[0x0][0x1a0] ;  /* 0x0000680000087ab9 */ /* 0x000fe20000000a00 */
[----:B------:R-:W-:Y:S01]  /*d0c0*/  IABS R4, c[0x0][0x2d0] ;  /* 0x0000b40000047a13 */ /* 0x000fe20000000000 */
[----:B------:R-:W-:Y:S01]  /*d0d0*/  ULEA UR17, -UR8, URZ, 0x6 ;  /* 0x0000003f08117291 */ /* 0x000fe2000f8e313f */
[----:B------:R-:W-:Y:S01]  /*d0e0*/  MOV R165, R164 ;  /* 0x000000a400a57202 */ /* 0x000fe20000000f00 */
[----:B------:R-:W-:Y:S01]  /*d0f0*/  IMAD.MOV.U32 R7, RZ, RZ, R0 ;  /* 0x000000ffff077224 */ /* 0x000fe200078e0000 */
[----:B------:R-:W1:Y:S01]  /*d100*/  R2UR UR18, R4 ;  /* 0x00000000041273c2 */ /* 0x000e6200000e0000 */
[----:B------:R-:W-:-:S02]  /*d110*/  UMOV UR34, URZ ;  /* 0x0000003f00227c82 */ /* 0x000fc40008000000 */
[----:B------:R-:W-:Y:S01]  /*d120*/  UMOV UR22, URZ ;  /* 0x0000003f00167c82 */ /* 0x000fe20008000000 */
[----:B------:R-:W-:Y:S01]  /*d130*/  IMAD.U32 R238, RZ, RZ, UR17 ;  /* 0x00000011ffee7e24 */ /* 0x000fe2000f8e00ff */
[----:B------:R-:W-:Y:S02]  /*d140*/  USHF.R.S32.HI UR15, URZ, 0x1f, UR17 ;  /* 0x0000001f3f0f7899 */ /* 0x000fe40008011411 */
[----:B------:R-:W-:Y:S01]  /*d150*/  ULDC.64 UR6, c[0x0][0x198] ;  /* 0x0000660000067ab9 */ /* 0x000fe20000000a00 */
[----:B------:R-:W2:Y:S01]  /*d160*/  R2UR UR14, R7 ;  /* 0x00000000070e73c2 */ /* 0x000ea200000e0000 */
[----:B------:R-:W-:Y:S02]  /*d170*/  ULEA UR19, -UR6, URZ, 0x6 ;  /* 0x0000003f06137291 */ /* 0x000fe4000f8e313f */
[----:B------:R-:W-:Y:S01]  /*d180*/  ULDC UR11, c[0x0][0x2d0] ;  /* 0x0000b400000b7ab9 */ /* 0x000fe20000000800 */
[----:B------:R-:W-:Y:S01]  /*d190*/  MOV R237, UR15 ;  /* 0x0000000f00ed7c02 */ /* 0x000fe20008000f00 */
[----:B------:R-:W-:-:S02]  /*d1a0*/  ULDC UR10, c[0x0][0x2d0] ;  /* 0x0000b400000a7ab9 */ /* 0x000fc40000000800 */
[----:B------:R-:W-:Y:S02]  /*d1b0*/  UISETP.NE.AND UP1, UPT, URZ, UR11, UPT ;  /* 0x0000000b3f00728c */ /* 0x000fe4000bf25270 */
[----:B------:R-:W-:Y:S02]  /*d1c0*/  ULOP3.LUT UR16, URZ, UR11, URZ, 0x33, !UPT ;  /* 0x0000000b3f107292 */ /* 0x000fe4000f8e333f */
[----:B------:R-:W-:Y:S02]  /*d1d0*/  UISETP.NE.AND UP0, UPT, URZ, UR10, UPT ;  /* 0x0000000a3f00728c */ /* 0x000fe4000bf05270 */
[----:B------:R-:W-:Y:S02]  /*d1e0*/  ULOP3.LUT UR13, URZ, UR10, URZ, 0x33, !UPT ;  /* 0x0000000a3f0d7292 */ /* 0x000fe4000f8e333f */
[----:B------:R-:W-:Y:S01]  /*d1f0*/  USHF.R.S32.HI UR12, URZ, 0x1f, UR19 ;  /* 0x0000001f3f0c7899 */ /* 0x000fe20008011413 */
        /* <DEDUP_REMOVED lines=20> */
.L_x_1535:
[----:B------:R-:W-:Y:S01]  /*d340*/  UIADD3 UR28, UR28, -0x1, URZ ;  /* 0xffffffff1c1c7890 */ /* 0x000fe2000fffe03f */
[----:B------:R-:W-:Y:S04]  /*d350*/  DEPBAR.LE SB0, 0x0 ;  /* 0x000080000000791a */ /* 0x000fe80000000000 */
[----:B------:R-:W-:Y:S01]  /*d360*/  BAR.SYNC.DEFER_BLOCKING 0x0 ;  /* 0x0000000000007b1d */ /* 0x000fe20000010000 */
[----:B------:R-:W-:Y:S01]  /*d370*/  PLOP3.LUT P0, PT, PT, PT, UP6, 0x40, 0x0 ;  /* 0x000000000000781c */ /* 0x000fe20003f0e868 */
[----:B------:R-:W-:Y:S01]  /*d380*/  IMAD.MOV.U32 R3, RZ, RZ, R238 ;  /* 0x000000ffff037224 */ /* 0x000fe200078e00ee */
[----:B------:R-:W-:Y:S03]  /*d390*/  MOV R164, R237 ;  /* 0x000000ed00a47202 */ /* 0x000fe60000000f00 */
[----:B------:R-:W-:Y:S02]  /*d3a0*/  UMOV UR23, UR4 ;  /* 0x0000000400177c82 */ /* 0x000fe40008000000 */
[----:B------:R-:W-:Y:S06]  /*d3b0*/  UMOV UR22, UR5 ;  /* 0x0000000500167c82 */ /* 0x000fec0008000000 */
[----:B------:R-:W-:-:S05]  /*d3c0*/  @P0 BRA `(.L_x_1532) ;  /* 0x0000047000000947 */ /* 0x000fca0003800000 */
[----:B------:R-:W-:Y:S04]  /*d3d0*/  USHF.L.U32 UR22, UR28, 0x6, URZ ;  /* 0x000000061c167899 */ /* 0x000fe8000800063f */
[----:B------:R-:W-:Y:S02]  /*d3e0*/  UIADD3 UR38, UR22, 0x40, URZ ;  /* 0x0000004016267890 */ /* 0x000fe4000fffe03f */
        /* <DEDUP_REMOVED lines=49> */
[----:B------:R-:W-:Y:S02]  /*d700*/  UIMAD UR22, UR9, UR34, URZ ;  /* 0x00000022091672a4 */ /* 0x000fe4000f8e023f */
[----:B------:R-:W2:Y:S01]  /*d710*/  LDG.E R3, [R12.64] ;  /* 0x000000200c037981 */ /* 0x000ea2000c1e1900 */
[----:B----4-:R-:W-:Y:S01]  /*d720*/  MOV R11, UR23 ;  /* 0x00000017000b7c02 */ /* 0x010fe20008000f00 */
[----:B------:R-:W-:Y:S02]  /*d730*/  USHF.R.S32.HI UR23, URZ, 0x1f, UR34 ;  /* 0x0000001f3f177899 */ /* 0x000fe40008011422 */
[----:B------:R-:W-:Y:S02]  /*d740*/  UIMAD.WIDE.U32 UR34, UR8, UR34, URZ ;  /* 0x00000022082272a5 */ /* 0x000fe4000f8e003f */
[----:B------:R-:W2:Y:S01]  /*d750*/  LDG.E R10, [R10.64] ;  /* 0x000000200a0a7981 */ /* 0x000ea2000c1e1900 */
[----:B------:R-:W-:Y:S03]  /*d760*/  UIMAD UR22, UR23, UR8, UR22 ;  /* 0x00000008171672a4 */ /* 0x000fe6000f8e0216 */
[----:B------:R-:W-:Y:S01]  /*d770*/  IMAD.U32 R5, RZ, RZ, UR35 ;  /* 0x00000023ff057e24 */ /* 0x000fe2000f8e00ff */
[----:B------:R-:W-:Y:S01]  /*d780*/  UIADD3 UR22, UR35, UR22, URZ ;  /* 0x0000001623167290 */ /* 0x000fe2000fffe03f */
[----:B------:R-:W-:Y:S01]  /*d790*/  MOV R4, UR34 ;  /* 0x0000002200047c02 */ /* 0x000fe20008000f00 */
[----:B------:R-:W-:Y:S04]  /*d7a0*/  UMOV UR23, UR8 ;  /* 0x0000000800177c82 */ /* 0x000fe80008000000 */
        /* <DEDUP_REMOVED lines=9> */
.L_x_1532:
[C---:B------:R-:W-:Y:S01]  /*d840*/  ISETP.GE.AND P6, PT, R236.reuse, c[0x0][0x220], PT ;  /* 0x00008800ec007a0c */ /* 0x040fe20003fc6270 */
[----:B------:R-:W-:Y:S01]  /*d850*/  UISETP.GT.AND UP2, UPT, UR28, UR21, UPT ;  /* 0x000000151c00728c */ /* 0x000fe2000bf44270 */
[C---:B------:R-:W-:Y:S02]  /*d860*/  IADD3 R2, R236.reuse, 0x40, RZ ;  /* 0x00000040ec027810 */ /* 0x040fe40007ffe0ff */
[----:B------:R-:W-:Y:S02]  /*d870*/  IADD3 R166, R236, 0x80, RZ ;  /* 0x00000080eca67810 */ /* 0x000fe40007ffe0ff */
[----:B------:R-:W-:Y:S02]  /*d880*/  ISETP.GE.AND P5, PT, R2, c[0x0][0x220], PT ;  /* 0x0000880002007a0c */ /* 0x000fe40003fa6270 */
[----:B------:R-:W-:Y:S02]  /*d890*/  IADD3 R2, R236, 0xc0, RZ ;  /* 0x000000c0ec027810 */ /* 0x000fe40007ffe0ff */
[C---:B------:R-:W-:Y:S02]  /*d8a0*/  IADD3 R247, P1, R3.reuse, UR27, RZ ;  /* 0x0000001b03f77c10 */ /* 0x040fe4000ff3e0ff */
[----:B------:R-:W-:Y:S01]  /*d8b0*/  ISETP.GE.AND P3, PT, R2, c[0x0][0x220], PT ;  /* 0x0000880002007a0c */ /* 0x000fe20003f66270 */
[----:B------:R-:W-:Y:S01]  /*d8c0*/  @P6 STS.128 [R235+0x10000], RZ ;  /* 0x010000ffeb006388 */ /* 0x000fe20000000c00 */
[CC--:B------:R-:W-:Y:S02]  /*d8d0*/  LEA R2, P0, R3.reuse, R242.reuse, 0x1 ;  /* 0x000000f203027211 */ /* 0x0c0fe400078008ff */
[----:B------:R-:W-:Y:S02]  /*d8e0*/  ISETP.GE.AND P4, PT, R166, c[0x0][0x220], PT ;  /* 0x00008800a6007a0c */ /* 0x000fe40003f86270 */
[-C--:B------:R-:W-:Y:S02]  /*d8f0*/  LEA.HI.X R3, R3, R245.reuse, R164, 0x1, P0 ;  /* 0x000000f503037211 */ /* 0x080fe400000f0ca4 */
        /* <DEDUP_REMOVED lines=54> */
[CC--:B------:R-:W-:Y:S02]  /*dc60*/  @!P5 LEA.HI.X R199, R166.reuse, R245.reuse, R164, 0x1, P2 ;  /* 0x000000f5a6c7d211 */ /* 0x0c0fe400010f0ca4 */
[CC--:B------:R-:W-:Y:S01]  /*dc70*/  @!P4 LEA R34, P1, R166.reuse, R242.reuse, 0x1 ;  /* 0x000000f2a622c211 */ /* 0x0c0fe200078208ff */
[----:B------:R-:W-:Y:S01]  /*dc80*/  @!PT LDS RZ, [RZ] ;  /* 0x00000000fffff984 */ /* 0x000fe20000000800 */
[----:B------:R-:W-:Y:S01]  /*dc90*/  @!PT LDS RZ, [RZ] ;  /* 0x00000000fffff984 */ /* 0x000fe20000000800 */
[----:B------:R-:W-:Y:S01]  /*dca0*/  @!PT LDS RZ, [RZ] ;  /* 0x00000000fffff984 */ /* 0x000fe20000000800 */
[----:B------:R1:W-:Y:S01]  /*dcb0*/  @!P4 LDGSTS.E.BYPASS.LTC128B.128 [R235+0x14800], [R248.64+0x100] ;  /* 0x14800100f8ebcfae */ /* 0x0003e2000b901d60 */
[C---:B------:R-:W-:Y:S01]  /*dcc0*/  @!P3 LEA R244, P0, R166.reuse, R242, 0x1 ;  /* 0x000000f2a6f4b211 */ /* 0x040fe200078008ff */
[----:B------:R-:W-:Y:S01]  /*dcd0*/  IMAD.MOV.U32 R242, RZ, RZ, R2 ;  /* 0x000000fffff27224 */ /* 0x000fe200078e0002 */
        /* <DEDUP_REMOVED lines=50> */
[----:B------:R-:W3:Y:S04]  /*e000*/  LDSM.16.M88.4 R176, [R233+0x8800] ;  /* 0x00880000e9b0783b */ /* 0x000ee80000000200 */
[----:B------:R-:W3:Y:S04]  /*e010*/  LDSM.16.M88.4 R180, [R233+0x9000] ;  /* 0x00900000e9b4783b */ /* 0x000ee80000000200 */
[----:B------:R-:W0:Y:S04]  /*e020*/  LDGDEPBAR ;  /* 0x00000000000079af */ /* 0x000e280000000000 */
[----:B------:R-:W4:Y:S01]  /*e030*/  LDSM.16.M88.4 R184, [R233+0x9800] ;  /* 0x00980000e9b8783b */ /* 0x000f220000000200 */
[----:B-1----:R-:W-:Y:S03]  /*e040*/  IMAD.MOV.U32 R245, RZ, RZ, R3 ;  /* 0x000000fffff57224 */ /* 0x002fe600078e0003 */
[----:B------:R-:W-:Y:S04]  /*e050*/  LDSM.16.M88.4 R188, [R232] ;  /* 0x00000000e8bc783b */ /* 0x000fe80000000200 */
[----:B------:R-:W1:Y:S04]  /*e060*/  LDSM.16.M88.4 R192, [R231] ;  /* 0x00000000e7c0783b */ /* 0x000e680000000200 */
[----:B------:R-:W1:Y:S04]  /*e070*/  LDSM.16.M88.4 R196, [R223] ;  /* 0x00000000dfc4783b */ /* 0x000e680000000200 */
[----:B------:R-:W1:Y:S04]  /*e080*/  LDSM.16.M88.4 R200, [R222] ;  /* 0x00000000dec8783b */ /* 0x000e680000000200 */
[----:B------:R-:W1:Y:S01]  /*e090*/  LDSM.16.M88.4 R204, [R221] ;  /* 0x00000000ddcc783b */ /* 0x000e620000000200 */
[C---:B--2---:R-:W-:Y:S08]  /*e0a0*/  HMMA.16816.F32 R4, R168.reuse, R172, RZ ;  /* 0x000000aca804723c */ /* 0x044ff000000018ff */
[C---:B------:R-:W-:Y:S01]  /*e0b0*/  HMMA.16816.F32 R8, R168.reuse, R174, RZ ;  /* 0x000000aea808723c */ /* 0x040fe200000018ff */
[----:B------:R-:W-:Y:S07]  /*e0c0*/  LDSM.16.M88.4 R172, [R230] ;  /* 0x00000000e6ac783b */ /* 0x000fee0000000200 */
[C---:B---3--:R-:W-:Y:S08]  /*e0d0*/  HMMA.16816.F32 R12, R168.reuse, R176, RZ ;  /* 0x000000b0a80c723c */ /* 0x048ff000000018ff */
[C---:B------:R-:W-:Y:S01]  /*e0e0*/  HMMA.16816.F32 R16, R168.reuse, R178, RZ ;  /* 0x000000b2a810723c */ /* 0x040fe200000018ff */
[----:B------:R-:W2:Y:S07]  /*e0f0*/  LDSM.16.M88.4 R176, [R227+0x8000] ;  /* 0x00800000e3b0783b */ /* 0x000eae0000000200 */
[C---:B------:R-:W-:Y:S08]  /*e100*/  HMMA.16816.F32 R20, R168.reuse, R180, RZ ;  /* 0x000000b4a814723c */ /* 0x040ff000000018ff */
[C---:B-----5:R-:W-:Y:S01]  /*e110*/  HMMA.16816.F32 R24, R168.reuse, R182, RZ ;  /* 0x000000b6a818723c */ /* 0x060fe200000018ff */
[----:B------:R-:W3:Y:S07]  /*e120*/  LDSM.16.M88.4 R180, [R227+0x8800] ;  /* 0x00880000e3b4783b */ /* 0x000eee0000000200 */
[C---:B----4-:R-:W-:Y:S08]  /*e130*/  HMMA.16816.F32 R28, R168.reuse, R184, RZ ;  /* 0x000000b8a81c723c */ /* 0x050ff000000018ff */
        /* <DEDUP_REMOVED lines=195> */
[----:B------:R-:W-:-:S05]  /*ed70*/  @P0 BRA `(.L_x_1534) ;  /* 0x0000046000000947 */ /* 0x000fca0003800000 */
        /* <DEDUP_REMOVED lines=24> */
[----:B------:R-:W-:Y:S02]  /*ef00*/  UISETP.GE.AND UP3, UPT, UR8, URZ, UPT ;  /* 0x0000003f0800728c */ /* 0x000fe4000bf66270 */
[----:B------:R-:W-:Y:S02]  /*ef10*/  UISETP.GE.U32.AND UP4, UPT, UR34, UR14, UPT ;  /* 0x0000000e2200728c */ /* 0x000fe4000bf86070 */
[----:B------:R-:W-:Y:S02]  /*ef20*/  @!UP2 UIADD3 UR37, UR37, 0x1, URZ ;  /* 0x000000012525a890 */ /* 0x000fe4000fffe03f */
[----:B------:R-:W-:Y:S02]  /*ef30*/  UISETP.GE.AND UP2, UPT, UR38, URZ, UPT ;  /* 0x0000003f2600728c */ /* 0x000fe4000bf46270 */
[----:B------:R-:W-:Y:S04]  /*ef40*/  @UP5 UIADD3 UR39, UR39, 0x1, URZ ;  /* 0x0000000127275890 */ /* 0x000fe8000fffe03f */
[----:B------:R-:W-:Y:S02]  /*ef50*/  @!UP3 UIADD3 UR39, -UR39, URZ, URZ ;  /* 0x0000003f2727b290 */ /* 0x000fe4000fffe13f */
[----:B------:R-:W-:Y:S02]  /*ef60*/  @UP4 UIADD3 UR37, UR37, 0x1, URZ ;  /* 0x0000000125254890 */ /* 0x000fe4000fffe03f */
[----:B------:R-:W-:Y:S02]  /*ef70*/  USEL UR39, UR13, UR39, !UP0 ;  /* 0x000000270d277287 */ /* 0x000fe4000c000000 */
[----:B------:R-:W-:Y:S04]  /*ef80*/  @!UP2 UIADD3 UR37, -UR37, URZ, URZ ;  /* 0x0000003f2525a290 */ /* 0x000fe8000fffe13f */
[----:B------:R-:W-:Y:S01]  /*ef90*/  USEL UR37, UR13, UR37, !UP0 ;  /* 0x000000250d257287 */ /* 0x000fe2000c000000 */
[----:B------:R-:W-:Y:S02]  /*efa0*/  MOV R3, UR39 ;  /* 0x0000002700037c02 */ /* 0x000fe40008000f00 */
[----:B------:R-:W-:Y:S02]  /*efb0*/  MOV R2, UR39 ;  /* 0x0000002700027c02 */ /* 0x000fe40008000f00 */
[----:B------:R-:W-:Y:S01]  /*efc0*/  LEA R166, P0, R3, UR30, 0x2 ;  /* 0x0000001e03a67c11 */ /* 0x000fe2000f8010ff */
[----:B------:R-:W-:Y:S02]  /*efd0*/  IMAD.U32 R164, RZ, RZ, UR37 ;  /* 0x00000025ffa47e24 */ /* 0x000fe4000f8e00ff */
[----:B------:R-:W-:Y:S01]  /*efe0*/  IMAD.U32 R3, RZ, RZ, UR37 ;  /* 0x00000025ff037e24 */ /* 0x000fe2000f8e00ff */
[----:B------:R-:W1:Y:S01]  /*eff0*/  R2UR UR8, R166 ;  /* 0x00000000a60873c2 */ /* 0x000e6200000e0000 */
[----:B------:R-:W-:Y:S02]  /*f000*/  LEA.HI.X.SX32 R167, R2, UR31, 0x2, P0 ;  /* 0x0000001f02a77c11 */ /* 0x000fe400080f16ff */
[----:B------:R-:W-:Y:S04]  /*f010*/  LEA R168, P1, R164, UR30, 0x2 ;  /* 0x0000001ea4a87c11 */ /* 0x000fe8000f8210ff */
[----:B------:R-:W-:Y:S01]  /*f020*/  LEA.HI.X.SX32 R169, R3, UR31, 0x2, P1 ;  /* 0x0000001f03a97c11 */ /* 0x000fe200088f16ff */
[----:B------:R-:W2:Y:S08]  /*f030*/  R2UR UR34, R168 ;  /* 0x00000000a82273c2 */ /* 0x000eb000000e0000 */
[----:B------:R-:W3:Y:S08]  /*f040*/  R2UR UR9, R167 ;  /* 0x00000000a70973c2 */ /* 0x000ef000000e0000 */
[----:B------:R-:W4:Y:S01]  /*f050*/  R2UR UR35, R169 ;  /* 0x00000000a92373c2 */ /* 0x000f2200000e0000 */
[----:B-1----:R-:W-:Y:S02]  /*f060*/  MOV R172, UR8 ;  /* 0x0000000800ac7c02 */ /* 0x002fe40008000f00 */
[----:B--2---:R-:W-:Y:S01]  /*f070*/  MOV R170, UR34 ;  /* 0x0000002200aa7c02 */ /* 0x004fe20008000f00 */
[----:B------:R-:W-:Y:S04]  /*f080*/  UIADD3 UR34, UR39, -UR37, URZ ;  /* 0x8000002527227290 */ /* 0x000fe8000fffe03f */
[----:B------:R-:W-:Y:S01]  /*f090*/  UIMAD UR34, UR34, UR10, -0x40 ;  /* 0xffffffc0222274a4 */ /* 0x000fe2000f8e020a */
[----:B---3--:R-:W-:Y:S03]  /*f0a0*/  IMAD.U32 R173, RZ, RZ, UR9 ;  /* 0x00000009ffad7e24 */ /* 0x008fe6000f8e00ff */
[----:B------:R-:W-:Y:S02]  /*f0b0*/  USHF.R.S32.HI UR9, URZ, 0x1f, UR34 ;  /* 0x0000001f3f097899 */ /* 0x000fe40008011422 */
[----:B------:R-:W-:Y:S01]  /*f0c0*/  UIMAD UR8, UR7, UR34, URZ ;  /* 0x00000022070872a4 */ /* 0x000fe2000f8e023f */
[----:B------:R-:W2:Y:S03]  /*f0d0*/  LDG.E R3, [R172.64] ;  /* 0x00000020ac037981 */ /* 0x000ea6000c1e1900 */
[----:B------:R-:W-:Y:S01]  /*f0e0*/  UIMAD UR8, UR9, UR6, UR8 ;  /* 0x00000006090872a4 */ /* 0x000fe2000f8e0208 */
[----:B----4-:R-:W-:Y:S01]  /*f0f0*/  IMAD.U32 R171, RZ, RZ, UR35 ;  /* 0x00000023ffab7e24 */ /* 0x010fe2000f8e00ff */
[----:B------:R-:W-:Y:S02]  /*f100*/  UIMAD.WIDE.U32 UR34, UR6, UR34, URZ ;  /* 0x00000022062272a5 */ /* 0x000fe4000f8e003f */
[----:B------:R-:W-:Y:S02]  /*f110*/  UMOV UR9, UR7 ;  /* 0x0000000700097c82 */ /* 0x000fe40008000000 */
[----:B------:R-:W2:Y:S01]  /*f120*/  LDG.E R170, [R170.64] ;  /* 0x00000020aaaa7981 */ /* 0x000ea2000c1e1900 */
[----:B------:R-:W-:Y:S01]  /*f130*/  UIADD3 UR8, UR35, UR8, URZ ;  /* 0x0000000823087290 */ /* 0x000fe2000fffe03f */
[----:B------:R-:W-:Y:S01]  /*f140*/  IMAD.U32 R166, RZ, RZ, UR34 ;  /* 0x00000022ffa67e24 */ /* 0x000fe2000f8e00ff */
        /* <DEDUP_REMOVED lines=9> */
.L_x_1534:
        /* <DEDUP_REMOVED lines=117> */
.L_x_1533:
[----:B------:R-:W-:Y:S01]  /*f930*/  FMNMX.FTZ R2, R4, R165, !PT ;  /* 0x000000a504027209 */ /* 0x000fe20007810000 */
[----:B-1----:R-:W-:Y:S01]  /*f940*/  LDSM.16.MT88.4 R172, [R226+0x10000] ;  /* 0x01000000e2ac783b */ /* 0x002fe20000004200 */
[----:B------:R-:W-:Y:S01]  /*f950*/  FMNMX.FTZ R164, R6, R0, !PT ;  /* 0x0000000006a47209 */ /* 0x000fe20007810000 */
[----:B------:R-:W-:Y:S01]  /*f960*/  UISETP.GT.AND UP2, UPT, UR28, UR21, UPT ;  /* 0x000000151c00728c */ /* 0x000fe2000bf44270 */
[----:B------:R-:W-:Y:S01]  /*f970*/  FMNMX.FTZ R3, R5, R2, !PT ;  /* 0x0000000205037209 */ /* 0x000fe20007810000 */
[----:B------:R-:W-:Y:S01]  /*f980*/  UMOV UR8, UR23 ;  /* 0x0000001700087c82 */ /* 0x000fe20008000000 */
[----:B------:R-:W-:Y:S01]  /*f990*/  FMNMX.FTZ R167, R7, R164, !PT ;  /* 0x000000a407a77209 */ /* 0x000fe20007810000 */
[----:B------:R-:W-:Y:S01]  /*f9a0*/  UMOV UR9, UR22 ;  /* 0x0000001600097c82 */ /* 0x000fe20008000000 */
        /* <DEDUP_REMOVED lines=41> */
[----:B--2---:R-:W-:Y:S02]  /*fc40*/  FMNMX.FTZ R164, R171, R164, !PT ;  /* 0x000000a4aba47209 */ /* 0x004fe40007810000 */
[----:B------:R-:W1:Y:S02]  /*fc50*/  LDSM.16.MT88.4 R168, [R228+0x10000] ;  /* 0x01000000e4a8783b */ /* 0x000e640000004200 */
[C---:B------:R-:W-:Y:S01]  /*fc60*/  FSETP.NEU.FTZ.AND P0, PT, R164.reuse, -INF , PT ;  /* 0xff800000a400780b */ /* 0x040fe20003f1d000 */
[C---:B------:R-:W-:Y:S02]  /*fc70*/  FADD.FTZ R2, -R164.reuse, R165 ;  /* 0x000000a5a4027221 */ /* 0x040fe40000010100 */
[----:B------:R-:W-:Y:S02]  /*fc80*/  FMUL.FTZ R200, R164, c[0x0][0x23c] ;  /* 0x00008f00a4c87a20 */ /* 0x000fe40000410000 */
[----:B------:R-:W-:Y:S02]  /*fc90*/  FMUL.FTZ R167, R2, c[0x0][0x23c] ;  /* 0x00008f0002a77a20 */ /* 0x000fe40000410000 */
[C---:B------:R-:W-:Y:S01]  /*fca0*/  FADD.FTZ R165, -R3.reuse, R0 ;  /* 0x0000000003a57221 */ /* 0x040fe20000010100 */
[----:B------:R-:W-:Y:S01]  /*fcb0*/  FSEL R200, R200, RZ, P0 ;  /* 0x000000ffc8c87208 */ /* 0x000fe20000000000 */
[----:B------:R2:W3:Y:S01]  /*fcc0*/  MUFU.EX2 R2, R167 ;  /* 0x000000a700027308 */ /* 0x0004e20000000800 */
[----:B------:R-:W-:Y:S01]  /*fcd0*/  FSETP.NEU.FTZ.AND P0, PT, R3, -INF , PT ;  /* 0xff8000000300780b */ /* 0x000fe20003f1d000 */
[----:B------:R-:W-:Y:S01]  /*fce0*/  FMUL.FTZ R0, R165, c[0x0][0x23c] ;  /* 0x00008f00a5007a20 */ /* 0x000fe20000410000 */
[----:B------:R-:W-:Y:S01]  /*fcf0*/  MOV R165, R164 ;  /* 0x000000a400a57202 */ /* 0x000fe20000000f00 */
[--C-:B------:R-:W-:Y:S01]  /*fd00*/  FFMA.FTZ R166, R4, c[0x0][0x23c], -R200.reuse ;  /* 0x00008f0004a67a23 */ /* 0x100fe200000108c8 */
[----:B------:R-:W-:Y:S01]  /*fd10*/  FSEL R199, R199, RZ, P0 ;  /* 0x000000ffc7c77208 */ /* 0x000fe20000000000 */
[--C-:B------:R-:W-:Y:S01]  /*fd20*/  FFMA.FTZ R5, R5, c[0x0][0x23c], -R200.reuse ;  /* 0x00008f0005057a23 */ /* 0x100fe200000108c8 */
[----:B------:R-:W-:Y:S01]  /*fd30*/  PLOP3.LUT P0, PT, PT, PT, UP2, 0x80, 0x0 ;  /* 0x000000000000781c */ /* 0x000fe20003f0f028 */
[--C-:B------:R-:W-:Y:S02]  /*fd40*/  FFMA.FTZ R196, R9, c[0x0][0x23c], -R200.reuse ;  /* 0x00008f0009c47a23 */ /* 0x100fe400000108c8 */
[--C-:B------:R-:W-:Y:S01]  /*fd50*/  FFMA.FTZ R197, R6, c[0x0][0x23c], -R199.reuse ;  /* 0x00008f0006c57a23 */ /* 0x100fe200000108c7 */
[----:B------:R-:W4:Y:S01]  /*fd60*/  MUFU.EX2 R0, R0 ;  /* 0x0000000000007308 */ /* 0x000f220000000800 */
[--C-:B------:R-:W-:Y:S02]  /*fd70*/  FFMA.FTZ R6, R7, c[0x0][0x23c], -R199.reuse ;  /* 0x00008f0007067a23 */ /* 0x100fe400000108c7 */
[--C-:B------:R-:W-:Y:S02]  /*fd80*/  FFMA.FTZ R7, R8, c[0x0][0x23c], -R200.reuse ;  /* 0x00008f0008077a23 */ /* 0x100fe400000108c8 */
[--C-:B------:R-:W-:Y:S02]  /*fd90*/  FFMA.FTZ R198, R11, c[0x0][0x23c], -R199.reuse ;  /* 0x00008f000bc67a23 */ /* 0x100fe400000108c7 */
[--C-:B------:R-:W-:Y:S02]  /*fda0*/  FFMA.FTZ R201, R12, c[0x0][0x23c], -R200.reuse ;  /* 0x00008f000cc97a23 */ /* 0x100fe400000108c8 */
[--C-:B------:R-:W-:Y:S01]  /*fdb0*/  FFMA.FTZ R202, R13, c[0x0][0x23c], -R200.reuse ;  /* 0x00008f000dca7a23 */ /* 0x100fe200000108c8 */
[----:B------:R-:W-:Y:S01]  /*fdc0*/  MUFU.EX2 R166, R166 ;  /* 0x000000a600a67308 */ /* 0x000fe20000000800 */
[--C-:B------:R-:W-:Y:S02]  /*fdd0*/  FFMA.FTZ R203, R14, c[0x0][0x23c], -R199.reuse ;  /* 0x00008f000ecb7a23 */ /* 0x100fe400000108c7 */
[--C-:B--2---:R-:W-:Y:S02]  /*fde0*/  FFMA.FTZ R167, R10, c[0x0][0x23c], -R199.reuse ;  /* 0x00008f000aa77a23 */ /* 0x104fe400000108c7 */
[C---:B---3--:R-:W-:Y:S02]  /*fdf0*/  FMUL.FTZ R8, R2.reuse, R160 ;  /* 0x000000a002087220 */ /* 0x048fe40000410000 */
[C---:B------:R-:W-:Y:S02]  /*fe00*/  FMUL.FTZ R9, R2.reuse, R161 ;  /* 0x000000a102097220 */ /* 0x040fe40000410000 */
[C---:B------:R-:W-:Y:S01]  /*fe10*/  FMUL.FTZ R36, R2.reuse, R36 ;  /* 0x0000002402247220 */ /* 0x040fe20000410000 */
[----:B------:R-:W2:Y:S01]  /*fe20*/  MUFU.EX2 R5, R5 ;  /* 0x0000000500057308 */ /* 0x000ea20000000800 */
[C---:B------:R-:W-:Y:S02]  /*fe30*/  FMUL.FTZ R37, R2.reuse, R37 ;  /* 0x0000002502257220 */ /* 0x040fe40000410000 */
[----:B------:R-:W-:Y:S02]  /*fe40*/  FMUL.FTZ R40, R2, R40 ;  /* 0x0000002802287220 */ /* 0x000fe40000410000 */
[C---:B----4-:R-:W-:Y:S02]  /*fe50*/  FMUL.FTZ R10, R0.reuse, R162 ;  /* 0x000000a2000a7220 */ /* 0x050fe40000410000 */
[C---:B------:R-:W-:Y:S02]  /*fe60*/  FMUL.FTZ R11, R0.reuse, R163 ;  /* 0x000000a3000b7220 */ /* 0x040fe40000410000 */
[C---:B------:R-:W-:Y:S01]  /*fe70*/  FMUL.FTZ R38, R0.reuse, R38 ;  /* 0x0000002600267220 */ /* 0x040fe20000410000 */
[----:B------:R-:W-:Y:S01]  /*fe80*/  MUFU.EX2 R197, R197 ;  /* 0x000000c500c57308 */ /* 0x000fe20000000800 */
[----:B------:R-:W-:Y:S02]  /*fe90*/  FMUL.FTZ R39, R0, R39 ;  /* 0x0000002700277220 */ /* 0x000fe40000410000 */
[----:B------:R-:W-:Y:S02]  /*fea0*/  FMUL.FTZ R41, R2, R41 ;  /* 0x0000002902297220 */ /* 0x000fe40000410000 */
[C---:B------:R-:W-:Y:S02]  /*feb0*/  FMUL.FTZ R42, R0.reuse, R42 ;  /* 0x0000002a002a7220 */ /* 0x040fe40000410000 */
[----:B------:R-:W-:Y:S02]  /*fec0*/  FMUL.FTZ R43, R0, R43 ;  /* 0x0000002b002b7220 */ /* 0x000fe40000410000 */
[C---:B------:R-:W-:Y:S01]  /*fed0*/  FMUL.FTZ R44, R2.reuse, R44 ;  /* 0x0000002c022c7220 */ /* 0x040fe20000410000 */
[----:B------:R-:W3:Y:S01]  /*fee0*/  MUFU.EX2 R6, R6 ;  /* 0x0000000600067308 */ /* 0x000ee20000000800 */
[----:B------:R-:W-:Y:S02]  /*fef0*/  FMUL.FTZ R45, R2, R45 ;  /* 0x0000002d022d7220 */ /* 0x000fe40000410000 */
[C---:B------:R-:W-:Y:S01]  /*ff00*/  FMUL.FTZ R46, R0.reuse, R46 ;  /* 0x0000002e002e7220 */ /* 0x040fe20000410000 */
[----:B--2---:R-:W-:Y:S01]  /*ff10*/  F2FP.PACK_AB R160, R5, R166 ;  /* 0x000000a605a0723e */ /* 0x004fe200000000ff */
        /* <DEDUP_REMOVED lines=8> */
[----:B------:R-:W-:Y:S01]  /*ffa0*/  FMUL.FTZ R14, R0, R158 ;  /* 0x0000009e000e7220 */ /* 0x000fe20000410000 */
[----:B------:R-:W2:Y:S01]  /*ffb0*/  MUFU.EX2 R196, R196 ;  /* 0x000000c400c47308 */ /* 0x000ea20000000800 */
        /* <DEDUP_REMOVED lines=15> */
[----:B--2---:R-:W-:Y:S01]  /*100b0*/  F2FP.PACK_AB R162, R196, R7 ;  /* 0x00000007c4a2723e */ /* 0x004fe200000000ff */
        /* <DEDUP_REMOVED lines=17> */
[C---:B-1----:R-:W-:Y:S05]  /*101d0*/  HMMA.16816.F32 R8, R160.reuse, R168, R8 ;  /* 0x000000a8a008723c */ /* 0x042fea0000001808 */
[----:B------:R-:W-:Y:S02]  /*101e0*/  FMUL.FTZ R77, R2, R77 ;  /* 0x0000004d024d7220 */ /* 0x000fe40000410000 */
[C---:B------:R-:W-:Y:S01]  /*101f0*/  FMUL.FTZ R78, R0.reuse, R78 ;  /* 0x0000004e004e7220 */ /* 0x040fe20000410000 */
[C---:B------:R-:W-:Y:S01]  /*10200*/  HMMA.16816.F32 R36, R160.reuse, R170, R36 ;  /* 0x000000aaa024723c */ /* 0x040fe20000001824 */
[----:B------:R-:W1:Y:S03]  /*10210*/  LDSM.16.MT88.4 R168, [R224+0x10000] ;  /* 0x01000000e0a8783b */ /* 0x000e660000004200 */
[----:B------:R-:W-:Y:S02]  /*10220*/  FMUL.FTZ R79, R0, R79 ;  /* 0x0000004f004f7220 */ /* 0x000fe40000410000 */
[C---:B------:R-:W-:Y:S02]  /*10230*/  FMUL.FTZ R80, R2.reuse, R80 ;  /* 0x0000005002507220 */ /* 0x040fe40000410000 */
[C---:B------:R-:W-:Y:S04]  /*10240*/  HMMA.16816.F32 R40, R160.reuse, R172, R40 ;  /* 0x000000aca028723c */ /* 0x040fe80000001828 */
[----:B------:R-:W-:Y:S02]  /*10250*/  FMUL.FTZ R81, R2, R81 ;  /* 0x0000005102517220 */ /* 0x000fe40000410000 */
[C---:B------:R-:W-:Y:S02]  /*10260*/  FMUL.FTZ R82, R0.reuse, R82 ;  /* 0x0000005200527220 */ /* 0x040fe40000410000 */
[C---:B------:R-:W-:Y:S01]  /*10270*/  HMMA.16816.F32 R44, R160.reuse, R174, R44 ;  /* 0x000000aea02c723c */ /* 0x040fe2000000182c */
[----:B------:R-:W3:Y:S03]  /*10280*/  LDSM.16.MT88.4 R172, [R228+0x12000] ;  /* 0x01200000e4ac783b */ /* 0x000ee60000004200 */
        /* <DEDUP_REMOVED lines=9> */
[----:B------:R-:W-:Y:S01]  /*10320*/  FMUL.FTZ R89, R2, R89 ;  /* 0x0000005902597220 */ /* 0x000fe20000410000 */
[C---:B-1----:R-:W-:Y:S03]  /*10330*/  HMMA.16816.F32 R56, R160.reuse, R168, R56 ;  /* 0x000000a8a038723c */ /* 0x042fe60000001838 */
[C---:B------:R-:W-:Y:S02]  /*10340*/  FMUL.FTZ R90, R0.reuse, R90 ;  /* 0x0000005a005a7220 */ /* 0x040fe40000410000 */
[----:B------:R-:W-:Y:S02]  /*10350*/  FMUL.FTZ R91, R0, R91 ;  /* 0x0000005b005b7220 */ /* 0x000fe40000410000 */
[C---:B------:R-:W-:Y:S01]  /*10360*/  FMUL.FTZ R92, R2.reuse, R92 ;  /* 0x0000005c025c7220 */ /* 0x040fe20000410000 */
[C---:B------:R-:W-:Y:S01]  /*10370*/  HMMA.16816.F32 R60, R160.reuse, R170, R60 ;  /* 0x000000aaa03c723c */ /* 0x040fe2000000183c */
[----:B------:R-:W1:Y:S03]  /*10380*/  LDSM.16.MT88.4 R168, [R225+0x12000] ;  /* 0x01200000e1a8783b */ /* 0x000e660000004200 */
[----:B------:R-:W-:Y:S02]  /*10390*/  FMUL.FTZ R93, R2, R93 ;  /* 0x0000005d025d7220 */ /* 0x000fe40000410000 */
[C---:B------:R-:W-:Y:S02]  /*103a0*/  FMUL.FTZ R94, R0.reuse, R94 ;  /* 0x0000005e005e7220 */ /* 0x040fe40000410000 */
[C---:B---3--:R-:W-:Y:S04]  /*103b0*/  HMMA.16816.F32 R64, R160.reuse, R172, R64 ;  /* 0x000000aca040723c */ /* 0x048fe80000001840 */
[----:B------:R-:W-:Y:S02]  /*103c0*/  FMUL.FTZ R95, R0, R95 ;  /* 0x0000005f005f7220 */ /* 0x000fe40000410000 */
[C---:B------:R-:W-:Y:S02]  /*103d0*/  FMUL.FTZ R96, R2.reuse, R96 ;  /* 0x0000006002607220 */ /* 0x040fe40000410000 */
[C---:B------:R-:W-:Y:S01]  /*103e0*/  HMMA.16816.F32 R68, R160.reuse, R174, R68 ;  /* 0x000000aea044723c */ /* 0x040fe20000001844 */
[----:B------:R-:W3:Y:S03]  /*103f0*/  LDSM.16.MT88.4 R172, [R224+0x12000] ;  /* 0x01200000e0ac783b */ /* 0x000ee60000004200 */
        /* <DEDUP_REMOVED lines=60> */
[C---:B------:R-:W-:Y:S02]  /*107c0*/  FMUL.FTZ R135, R0.reuse, R135 ;  /* 0x0000008700877220 */ /* 0x040fe40000410000 */
[--C-:B------:R-:W-:Y:S02]  /*107d0*/  FFMA.FTZ R204, R15, c[0x0][0x23c], -R199.reuse ;  /* 0x00008f000fcc7a23 */ /* 0x100fe400000108c7 */
[----:B------:R-:W-:Y:S02]  /*107e0*/  FMUL.FTZ R15, R0, R159 ;  /* 0x0000009f000f7220 */ /* 0x000fe40000410000 */
[----:B------:R-:W1:Y:S01]  /*107f0*/  LDSM.16.MT88.4 R156, [R224+0x16000] ;  /* 0x01600000e09c783b */ /* 0x000e620000004200 */
[C---:B------:R-:W-:Y:S01]  /*10800*/  HMMA.16816.F32 R132, R160.reuse, R170, R132 ;  /* 0x000000aaa084723c */ /* 0x040fe20000001884 */
[----:B------:R-:W5:Y:S02]  /*10810*/  MUFU.EX2 R204, R204 ;  /* 0x000000cc00cc7308 */ /* 0x000f640000000800 */
[C---:B------:R-:W-:Y:S02]  /*10820*/  FMUL.FTZ R136, R2.reuse, R136 ;  /* 0x0000008802887220 */ /* 0x040fe40000410000 */
[----:B------:R-:W-:Y:S02]  /*10830*/  FMUL.FTZ R137, R2, R137 ;  /* 0x0000008902897220 */ /* 0x000fe40000410000 */
[C---:B------:R-:W-:Y:S01]  /*10840*/  FMUL.FTZ R138, R0.reuse, R138 ;  /* 0x0000008a008a7220 */ /* 0x040fe20000410000 */
[----:B------:R-:W1:Y:S01]  /*10850*/  LDSM.16.MT88.4 R168, [R228+0x10800] ;  /* 0x01080000e4a8783b */ /* 0x000e620000004200 */
[----:B------:R-:W-:Y:S03]  /*10860*/  FMUL.FTZ R139, R0, R139 ;  /* 0x0000008b008b7220 */ /* 0x000fe60000410000 */
[C---:B------:R-:W-:Y:S02]  /*10870*/  FMUL.FTZ R140, R2.reuse, R140 ;  /* 0x0000008c028c7220 */ /* 0x040fe40000410000 */
[----:B------:R-:W-:Y:S02]  /*10880*/  FMUL.FTZ R141, R2, R141 ;  /* 0x0000008d028d7220 */ /* 0x000fe40000410000 */
[C---:B---3--:R-:W-:Y:S03]  /*10890*/  HMMA.16816.F32 R136, R160.reuse, R172, R136 ;  /* 0x000000aca088723c */ /* 0x048fe60000001888 */
[C---:B------:R-:W-:Y:S02]  /*108a0*/  FMUL.FTZ R142, R0.reuse, R142 ;  /* 0x0000008e008e7220 */ /* 0x040fe40000410000 */
[----:B------:R-:W-:Y:S02]  /*108b0*/  FMUL.FTZ R143, R0, R143 ;  /* 0x0000008f008f7220 */ /* 0x000fe40000410000 */
[--C-:B------:R-:W-:Y:S01]  /*108c0*/  FFMA.FTZ R205, R16, c[0x0][0x23c], -R200.reuse ;  /* 0x00008f0010cd7a23 */ /* 0x100fe200000108c8 */
[C---:B------:R-:W-:Y:S01]  /*108d0*/  HMMA.16816.F32 R12, R160.reuse, R174, R12 ;  /* 0x000000aea00c723c */ /* 0x040fe2000000180c */
[----:B------:R-:W3:Y:S03]  /*108e0*/  LDSM.16.MT88.4 R172, [R226+0x10800] ;  /* 0x01080000e2ac783b */ /* 0x000ee60000004200 */
[----:B------:R-:W-:Y:S01]  /*108f0*/  FFMA.FTZ R206, R17, c[0x0][0x23c], -R200 ;  /* 0x00008f0011ce7a23 */ /* 0x000fe200000108c8 */
[----:B------:R-:W-:Y:S01]  /*10900*/  MUFU.EX2 R205, R205 ;  /* 0x000000cd00cd7308 */ /* 0x000fe20000000800 */
[--C-:B------:R-:W-:Y:S02]  /*10910*/  FFMA.FTZ R207, R18, c[0x0][0x23c], -R199.reuse ;  /* 0x00008f0012cf7a23 */ /* 0x100fe400000108c7 */
[C---:B----4-:R-:W-:Y:S04]  /*10920*/  HMMA.16816.F32 R140, R160.reuse, R176, R140 ;  /* 0x000000b0a08c723c */ /* 0x050fe8000000188c */
[----:B------:R-:W-:Y:S02]  /*10930*/  FFMA.FTZ R244, R19, c[0x0][0x23c], -R199 ;  /* 0x00008f0013f47a23 */ /* 0x000fe400000108c7 */
[C---:B------:R-:W-:Y:S01]  /*10940*/  FMUL.FTZ R144, R2.reuse, R144 ;  /* 0x0000009002907220 */ /* 0x040fe20000410000 */
[----:B------:R-:W4:Y:S01]  /*10950*/  MUFU.EX2 R206, R206 ;  /* 0x000000ce00ce7308 */ /* 0x000f220000000800 */
[----:B------:R-:W-:Y:S04]  /*10960*/  FMUL.FTZ R145, R2, R145 ;  /* 0x0000009102917220 */ /* 0x000fe80000410000 */
[C---:B------:R-:W-:Y:S02]  /*10970*/  FMUL.FTZ R146, R0.reuse, R146 ;  /* 0x0000009200927220 */ /* 0x040fe40000410000 */
[----:B------:R-:W-:Y:S02]  /*10980*/  FMUL.FTZ R147, R0, R147 ;  /* 0x0000009300937220 */ /* 0x000fe40000410000 */
[----:B------:R-:W-:Y:S01]  /*10990*/  FMUL.FTZ R16, R2, R152 ;  /* 0x0000009802107220 */ /* 0x000fe20000410000 */
[----:B------:R-:W-:Y:S01]  /*109a0*/  MUFU.EX2 R207, R207 ;  /* 0x000000cf00cf7308 */ /* 0x000fe20000000800 */
[----:B--2---:R-:W-:Y:S01]  /*109b0*/  F2FP.PACK_AB R152, R202, R201 ;  /* 0x000000c9ca98723e */ /* 0x004fe200000000ff */
[----:B------:R-:W-:Y:S01]  /*109c0*/  FMUL.FTZ R17, R2, R153 ;  /* 0x0000009902117220 */ /* 0x000fe20000410000 */
[----:B-----5:R-:W-:Y:S01]  /*109d0*/  F2FP.PACK_AB R153, R204, R203 ;  /* 0x000000cbcc99723e */ /* 0x020fe200000000ff */
[C---:B------:R-:W-:Y:S01]  /*109e0*/  HMMA.16816.F32 R144, R160.reuse, R178, R144 ;  /* 0x000000b2a090723c */ /* 0x040fe20000001890 */
[----:B------:R-:W2:Y:S02]  /*109f0*/  LDSM.16.MT88.4 R176, [R225+0x10800] ;  /* 0x01080000e1b0783b */ /* 0x000ea40000004200 */
[C---:B------:R-:W-:Y:S02]  /*10a00*/  FMUL.FTZ R18, R0.reuse, R154 ;  /* 0x0000009a00127220 */ /* 0x040fe40000410000 */
[----:B------:R-:W-:Y:S01]  /*10a10*/  FMUL.FTZ R19, R0, R155 ;  /* 0x0000009b00137220 */ /* 0x000fe20000410000 */
[----:B------:R-:W5:Y:S01]  /*10a20*/  MUFU.EX2 R244, R244 ;  /* 0x000000f400f47308 */ /* 0x000f620000000800 */
[C---:B------:R-:W-:Y:S02]  /*10a30*/  FMUL.FTZ R148, R2.reuse, R148 ;  /* 0x0000009402947220 */ /* 0x040fe40000410000 */
[----:B------:R-:W-:Y:S03]  /*10a40*/  FMUL.FTZ R149, R2, R149 ;  /* 0x0000009502957220 */ /* 0x000fe60000410000 */
[C---:B-1----:R-:W-:Y:S03]  /*10a50*/  HMMA.16816.F32 R16, R160.reuse, R156, R16 ;  /* 0x0000009ca010723c */ /* 0x042fe60000001810 */
[----:B------:R-:W-:Y:S01]  /*10a60*/  FMUL.FTZ R150, R0, R150 ;  /* 0x0000009600967220 */ /* 0x000fe20000410000 */
[----:B----4-:R-:W-:Y:S01]  /*10a70*/  F2FP.PACK_AB R154, R206, R205 ;  /* 0x000000cdce9a723e */ /* 0x010fe200000000ff */
[----:B------:R-:W-:Y:S02]  /*10a80*/  FMUL.FTZ R151, R0, R151 ;  /* 0x0000009700977220 */ /* 0x000fe40000410000 */
[----:B------:R-:W-:Y:S02]  /*10a90*/  FFMA.FTZ R166, R2, R243, R166 ;  /* 0x000000f302a67223 */ /* 0x000fe400000100a6 */
[----:B------:R-:W-:Y:S03]  /*10aa0*/  FFMA.FTZ R197, R0, R241, R197 ;  /* 0x000000f100c57223 */ /* 0x000fe600000100c5 */
[----:B------:R-:W-:Y:S01]  /*10ab0*/  HMMA.16816.F32 R148, R160, R158, R148 ;  /* 0x0000009ea094723c */ /* 0x000fe20000001894 */
[----:B------:R-:W1:Y:S02]  /*10ac0*/  LDSM.16.MT88.4 R156, [R228+0x12800] ;  /* 0x01280000e49c783b */ /* 0x000e640000004200 */
[----:B------:R-:W-:Y:S01]  /*10ad0*/  MOV R0, R3 ;  /* 0x0000000300007202 */ /* 0x000fe20000000f00 */
[----:B------:R-:W-:Y:S01]  /*10ae0*/  FADD.FTZ R166, R5, R166 ;  /* 0x000000a605a67221 */ /* 0x000fe20000010000 */
[----:B-----5:R-:W-:Y:S01]  /*10af0*/  F2FP.PACK_AB R155, R244, R207 ;  /* 0x000000cff49b723e */ /* 0x020fe200000000ff */
[----:B------:R-:W-:Y:S03]  /*10b00*/  FADD.FTZ R6, R6, R197 ;  /* 0x000000c506067221 */ /* 0x000fe60000010000 */
[----:B------:R-:W4:Y:S03]  /*10b10*/  LDSM.16.MT88.4 R160, [R226+0x12800] ;  /* 0x01280000e2a0783b */ /* 0x000f260000004200 */
[----:B------:R-:W-:Y:S01]  /*10b20*/  FADD.FTZ R7, R7, R166 ;  /* 0x000000a607077221 */ /* 0x000fe20000010000 */
[C---:B------:R-:W-:Y:S05]  /*10b30*/  HMMA.16816.F32 R8, R152.reuse, R168, R8 ;  /* 0x000000a89808723c */ /* 0x040fea0000001808 */
[----:B------:R-:W-:Y:S02]  /*10b40*/  FADD.FTZ R167, R167, R6 ;  /* 0x00000006a7a77221 */ /* 0x000fe40000010000 */
[----:B------:R-:W-:Y:S01]  /*10b50*/  FADD.FTZ R196, R196, R7 ;  /* 0x00000007c4c47221 */ /* 0x000fe20000010000 */
[C---:B------:R-:W-:Y:S01]  /*10b60*/  HMMA.16816.F32 R36, R152.reuse, R170, R36 ;  /* 0x000000aa9824723c */ /* 0x040fe20000001824 */
[----:B------:R-:W5:Y:S03]  /*10b70*/  LDSM.16.MT88.4 R168, [R226+0x14800] ;  /* 0x01480000e2a8783b */ /* 0x000f660000004200 */
[----:B------:R-:W-:Y:S02]  /*10b80*/  FADD.FTZ R198, R198, R167 ;  /* 0x000000a7c6c67221 */ /* 0x000fe40000010000 */
[----:B------:R-:W-:Y:S02]  /*10b90*/  FADD.FTZ R201, R201, R196 ;  /* 0x000000c4c9c97221 */ /* 0x000fe40000010000 */
[C---:B---3--:R-:W-:Y:S04]  /*10ba0*/  HMMA.16816.F32 R40, R152.reuse, R172, R40 ;  /* 0x000000ac9828723c */ /* 0x048fe80000001828 */
[----:B------:R-:W-:Y:S02]  /*10bb0*/  FADD.FTZ R203, R203, R198 ;  /* 0x000000c6cbcb7221 */ /* 0x000fe40000010000 */
[----:B------:R-:W-:Y:S02]  /*10bc0*/  FADD.FTZ R202, R202, R201 ;  /* 0x000000c9caca7221 */ /* 0x000fe40000010000 */
[C---:B------:R-:W-:Y:S01]  /*10bd0*/  HMMA.16816.F32 R44, R152.reuse, R174, R44 ;  /* 0x000000ae982c723c */ /* 0x040fe2000000182c */
[----:B------:R-:W3:Y:S03]  /*10be0*/  LDSM.16.MT88.4 R172, [R225+0x14800] ;  /* 0x01480000e1ac783b */ /* 0x000ee60000004200 */
[----:B------:R-:W-:Y:S02]  /*10bf0*/  FADD.FTZ R204, R204, R203 ;  /* 0x000000cbcccc7221 */ /* 0x000fe40000010000 */
[----:B------:R-:W-:Y:S02]  /*10c00*/  FADD.FTZ R205, R205, R202 ;  /* 0x000000cacdcd7221 */ /* 0x000fe40000010000 */
[C---:B--2---:R-:W-:Y:S04]  /*10c10*/  HMMA.16816.F32 R48, R152.reuse, R176, R48 ;  /* 0x000000b09830723c */ /* 0x044fe80000001830 */
[----:B------:R-:W-:Y:S02]  /*10c20*/  FADD.FTZ R207, R207, R204 ;  /* 0x000000cccfcf7221 */ /* 0x000fe40000010000 */
[----:B------:R-:W-:Y:S02]  /*10c30*/  FADD.FTZ R205, R206, R205 ;  /* 0x000000cdcecd7221 */ /* 0x000fe40000010000 */
[C---:B------:R-:W-:Y:S01]  /*10c40*/  HMMA.16816.F32 R52, R152.reuse, R178, R52 ;  /* 0x000000b29834723c */ /* 0x040fe20000001834 */
[----:B------:R-:W-:Y:S03]  /*10c50*/  LDSM.16.MT88.4 R176, [R226+0x15000] ;  /* 0x01500000e2b0783b */ /* 0x000fe60000004200 */
[----:B------:R-:W-:Y:S04]  /*10c60*/  FADD.FTZ R207, R244, R207 ;  /* 0x000000cff4cf7221 */ /* 0x000fe80000010000 */
[C---:B------:R-:W-:Y:S07]  /*10c70*/  HMMA.16816.F32 R56, R152.reuse, R180, R56 ;  /* 0x000000b49838723c */ /* 0x040fee0000001838 */
[--C-:B------:R-:W-:Y:S01]  /*10c80*/  FFMA.FTZ R180, R20, c[0x0][0x23c], -R200.reuse ;  /* 0x00008f0014b47a23 */ /* 0x100fe200000108c8 */
[C---:B------:R-:W-:Y:S04]  /*10c90*/  HMMA.16816.F32 R60, R152.reuse, R182, R60 ;  /* 0x000000b6983c723c */ /* 0x040fe8000000183c */
[--C-:B------:R-:W-:Y:S01]  /*10ca0*/  FFMA.FTZ R181, R21, c[0x0][0x23c], -R200.reuse ;  /* 0x00008f0015b57a23 */ /* 0x100fe200000108c8 */
[----:B------:R-:W-:Y:S02]  /*10cb0*/  MUFU.EX2 R180, R180 ;  /* 0x000000b400b47308 */ /* 0x000fe40000000800 */
[--C-:B------:R-:W-:Y:S01]  /*10cc0*/  FFMA.FTZ R182, R22, c[0x0][0x23c], -R199.reuse ;  /* 0x00008f0016b67a23 */ /* 0x100fe200000108c7 */
[C---:B-1----:R-:W-:Y:S04]  /*10cd0*/  HMMA.16816.F32 R64, R152.reuse, R156, R64 ;  /* 0x0000009c9840723c */ /* 0x042fe80000001840 */
[--C-:B------:R-:W-:Y:S02]  /*10ce0*/  FFMA.FTZ R183, R23, c[0x0][0x23c], -R199.reuse ;  /* 0x00008f0017b77a23 */ /* 0x100fe400000108c7 */
[----:B------:R-:W-:Y:S01]  /*10cf0*/  LDSM.16.MT88.4 R20, [R224+0x16800] ;  /* 0x01680000e014783b */ /* 0x000fe20000004200 */
[----:B------:R-:W1:Y:S01]  /*10d00*/  MUFU.EX2 R181, R181 ;  /* 0x000000b500b57308 */ /* 0x000e620000000800 */
[C---:B------:R-:W-:Y:S06]  /*10d10*/  HMMA.16816.F32 R68, R152.reuse, R158, R68 ;  /* 0x0000009e9844723c */ /* 0x040fec0000001844 */
[----:B------:R-:W2:Y:S02]  /*10d20*/  LDSM.16.MT88.4 R156, [R224+0x14800] ;  /* 0x01480000e09c783b */ /* 0x000ea40000004200 */
[C---:B----4-:R-:W-:Y:S01]  /*10d30*/  HMMA.16816.F32 R72, R152.reuse, R160, R72 ;  /* 0x000000a09848723c */ /* 0x050fe20000001848 */
[----:B------:R-:W-:Y:S07]  /*10d40*/  MUFU.EX2 R182, R182 ;  /* 0x000000b600b67308 */ /* 0x000fee0000000800 */
[C---:B------:R-:W-:Y:S01]  /*10d50*/  HMMA.16816.F32 R76, R152.reuse, R162, R76 ;  /* 0x000000a2984c723c */ /* 0x040fe2000000184c */
[----:B------:R-:W4:Y:S02]  /*10d60*/  LDSM.16.MT88.4 R160, [R228+0x16800] ;  /* 0x01680000e4a0783b */ /* 0x000f240000004200 */
[----:B------:R-:W1:Y:S05]  /*10d70*/  MUFU.EX2 R183, R183 ;  /* 0x000000b700b77308 */ /* 0x000e6a0000000800 */
        /* <DEDUP_REMOVED lines=11> */
[----:B------:R-:W1:Y:S03]  /*10e30*/  MUFU.EX2 R185, R185 ;  /* 0x000000b900b97308 */ /* 0x000e660000000800 */
[--C-:B------:R-:W-:Y:S03]  /*10e40*/  FFMA.FTZ R189, R29, c[0x0][0x23c], -R200.reuse ;  /* 0x00008f001dbd7a23 */ /* 0x100fe600000108c8 */
[--C-:B------:R-:W-:Y:S01]  /*10e50*/  FFMA.FTZ R190, R30, c[0x0][0x23c], -R199.reuse ;  /* 0x00008f001ebe7a23 */ /* 0x100fe200000108c7 */
[C---:B------:R-:W-:Y:S03]  /*10e60*/  HMMA.16816.F32 R96, R152.reuse, R192, R96 ;  /* 0x000000c09860723c */ /* 0x040fe60000001860 */
[----:B------:R-:W-:Y:S01]  /*10e70*/  MUFU.EX2 R186, R186 ;  /* 0x000000ba00ba7308 */ /* 0x000fe20000000800 */
[--C-:B------:R-:W-:Y:S02]  /*10e80*/  FFMA.FTZ R191, R31, c[0x0][0x23c], -R199.reuse ;  /* 0x00008f001fbf7a23 */ /* 0x100fe400000108c7 */
[----:B------:R-:W-:Y:S01]  /*10e90*/  LDSM.16.MT88.4 R28, [R225+0x17000] ;  /* 0x01700000e11c783b */ /* 0x000fe20000004200 */
[--C-:B------:R-:W-:Y:S01]  /*10ea0*/  FFMA.FTZ R192, R32, c[0x0][0x23c], -R200.reuse ;  /* 0x00008f0020c07a23 */ /* 0x100fe200000108c8 */
[C---:B------:R-:W-:Y:S04]  /*10eb0*/  HMMA.16816.F32 R100, R152.reuse, R194, R100 ;  /* 0x000000c29864723c */ /* 0x040fe80000001864 */
[----:B------:R-:W-:Y:S01]  /*10ec0*/  FFMA.FTZ R200, R33, c[0x0][0x23c], -R200 ;  /* 0x00008f0021c87a23 */ /* 0x000fe200000108c8 */
[----:B------:R-:W1:Y:S02]  /*10ed0*/  MUFU.EX2 R187, R187 ;  /* 0x000000bb00bb7308 */ /* 0x000e640000000800 */
[--C-:B------:R-:W-:Y:S01]  /*10ee0*/  FFMA.FTZ R194, R34, c[0x0][0x23c], -R199.reuse ;  /* 0x00008f0022c27a23 */ /* 0x100fe200000108c7 */
[C---:B-----5:R-:W-:Y:S04]  /*10ef0*/  HMMA.16816.F32 R104, R152.reuse, R168, R104 ;  /* 0x000000a89868723c */ /* 0x060fe80000001868 */
[----:B------:R-:W-:Y:S02]  /*10f00*/  FFMA.FTZ R199, R35, c[0x0][0x23c], -R199 ;  /* 0x00008f0023c77a23 */ /* 0x000fe400000108c7 */
[----:B------:R-:W-:Y:S01]  /*10f10*/  LDSM.16.MT88.4 R32, [R226+0x11800] ;  /* 0x01180000e220783b */ /* 0x000fe20000004200 */
[----:B------:R-:W-:Y:S01]  /*10f20*/  MUFU.EX2 R188, R188 ;  /* 0x000000bc00bc7308 */ /* 0x000fe20000000800 */
[C---:B------:R-:W-:Y:S06]  /*10f30*/  HMMA.16816.F32 R108, R152.reuse, R170, R108 ;  /* 0x000000aa986c723c */ /* 0x040fec000000186c */
[----:B------:R-:W5:Y:S02]  /*10f40*/  LDSM.16.MT88.4 R168, [R226+0x16800] ;  /* 0x01680000e2a8783b */ /* 0x000f640000004200 */
[C---:B---3--:R-:W-:Y:S01]  /*10f50*/  HMMA.16816.F32 R112, R152.reuse, R172, R112 ;  /* 0x000000ac9870723c */ /* 0x048fe20000001870 */
[----:B------:R-:W3:Y:S07]  /*10f60*/  MUFU.EX2 R189, R189 ;  /* 0x000000bd00bd7308 */ /* 0x000eee0000000800 */
[C---:B------:R-:W-:Y:S01]  /*10f70*/  HMMA.16816.F32 R116, R152.reuse, R174, R116 ;  /* 0x000000ae9874723c */ /* 0x040fe20000001874 */
[----:B------:R-:W1:Y:S02]  /*10f80*/  LDSM.16.MT88.4 R172, [R225+0x16800] ;  /* 0x01680000e1ac783b */ /* 0x000e640000004200 */
[----:B------:R-:W-:Y:S05]  /*10f90*/  MUFU.EX2 R190, R190 ;  /* 0x000000be00be7308 */ /* 0x000fea0000000800 */
[C---:B--2---:R-:W-:Y:S05]  /*10fa0*/  HMMA.16816.F32 R120, R152.reuse, R156, R120 ;  /* 0x0000009c9878723c */ /* 0x044fea0000001878 */
[----:B------:R-:W2:Y:S03]  /*10fb0*/  MUFU.EX2 R191, R191 ;  /* 0x000000bf00bf7308 */ /* 0x000ea60000000800 */
[C---:B------:R-:W-:Y:S01]  /*10fc0*/  HMMA.16816.F32 R124, R152.reuse, R158, R124 ;  /* 0x0000009e987c723c */ /* 0x040fe2000000187c */
[----:B------:R-:W2:Y:S06]  /*10fd0*/  LDSM.16.MT88.4 R156, [R228+0x11000] ;  /* 0x01100000e49c783b */ /* 0x000eac0000004200 */
[----:B------:R-:W-:Y:S01]  /*10fe0*/  MUFU.EX2 R192, R192 ;  /* 0x000000c000c07308 */ /* 0x000fe20000000800 */
[C---:B----4-:R-:W-:Y:S08]  /*10ff0*/  HMMA.16816.F32 R128, R152.reuse, R160, R128 ;  /* 0x000000a09880723c */ /* 0x050ff00000001880 */
[C---:B------:R-:W-:Y:S01]  /*11000*/  HMMA.16816.F32 R132, R152.reuse, R162, R132 ;  /* 0x000000a29884723c */ /* 0x040fe20000001884 */
[----:B------:R-:W4:Y:S01]  /*11010*/  LDSM.16.MT88.4 R160, [R225+0x11000] ;  /* 0x01100000e1a0783b */ /* 0x000f220000004200 */
[----:B------:R-:W2:Y:S06]  /*11020*/  MUFU.EX2 R193, R200 ;  /* 0x000000c800c17308 */ /* 0x000eac0000000800 */
[C---:B-----5:R-:W-:Y:S04]  /*11030*/  HMMA.16816.F32 R136, R152.reuse, R168, R136 ;  /* 0x000000a89888723c */ /* 0x060fe80000001888 */
[----:B------:R-:W-:Y:S04]  /*11040*/  MUFU.EX2 R194, R194 ;  /* 0x000000c200c27308 */ /* 0x000fe80000000800 */
[C---:B------:R-:W-:Y:S01]  /*11050*/  HMMA.16816.F32 R12, R152.reuse, R170, R12 ;  /* 0x000000aa980c723c */ /* 0x040fe2000000180c */
[----:B------:R-:W-:Y:S05]  /*11060*/  LDSM.16.MT88.4 R168, [R228+0x13000] ;  /* 0x01300000e4a8783b */ /* 0x000fea0000004200 */
[----:B------:R-:W5:Y:S02]  /*11070*/  MUFU.EX2 R199, R199 ;  /* 0x000000c700c77308 */ /* 0x000f640000000800 */
[C---:B-1----:R-:W-:Y:S08]  /*11080*/  HMMA.16816.F32 R140, R152.reuse, R172, R140 ;  /* 0x000000ac988c723c */ /* 0x042ff0000000188c */
[C---:B------:R-:W-:Y:S01]  /*11090*/  HMMA.16816.F32 R144, R152.reuse, R174, R144 ;  /* 0x000000ae9890723c */ /* 0x040fe20000001890 */
[----:B------:R-:W-:Y:S07]  /*110a0*/  LDSM.16.MT88.4 R172, [R226+0x13000] ;  /* 0x01300000e2ac783b */ /* 0x000fee0000004200 */
[C---:B------:R-:W-:Y:S07]  /*110b0*/  HMMA.16816.F32 R16, R152.reuse, R20, R16 ;  /* 0x000000149810723c */ /* 0x040fee0000001810 */
[----:B------:R-:W-:Y:S01]  /*110c0*/  F2FP.PACK_AB R20, R181, R180 ;  /* 0x000000b4b514723e */ /* 0x000fe200000000ff */
[----:B------:R-:W-:Y:S01]  /*110d0*/  HMMA.16816.F32 R148, R152, R22, R148 ;  /* 0x000000169894723c */ /* 0x000fe20000001894 */
[----:B------:R-:W1:Y:S03]  /*110e0*/  LDSM.16.MT88.4 R152, [R224+0x11000] ;  /* 0x01100000e098783b */ /* 0x000e660000004200 */
[----:B------:R-:W-:Y:S01]  /*110f0*/  F2FP.PACK_AB R21, R183, R182 ;  /* 0x000000b6b715723e */ /* 0x000fe200000000ff */
[----:B------:R-:W-:Y:S02]  /*11100*/  FADD.FTZ R180, R180, R205 ;  /* 0x000000cdb4b47221 */ /* 0x000fe40000010000 */
[----:B------:R-:W-:Y:S01]  /*11110*/  F2FP.PACK_AB R22, R185, R184 ;  /* 0x000000b8b916723e */ /* 0x000fe200000000ff */
[----:B------:R-:W-:Y:S01]  /*11120*/  FADD.FTZ R182, R182, R207 ;  /* 0x000000cfb6b67221 */ /* 0x000fe20000010000 */
[----:B------:R-:W-:Y:S03]  /*11130*/  F2FP.PACK_AB R23, R187, R186 ;  /* 0x000000babb17723e */ /* 0x000fe600000000ff */
[----:B------:R-:W-:Y:S02]  /*11140*/  FADD.FTZ R181, R181, R180 ;  /* 0x000000b4b5b57221 */ /* 0x000fe40000010000 */
[----:B------:R-:W-:Y:S02]  /*11150*/  FADD.FTZ R183, R183, R182 ;  /* 0x000000b6b7b77221 */ /* 0x000fe40000010000 */
[C---:B--2---:R-:W-:Y:S05]  /*11160*/  HMMA.16816.F32 R8, R20.reuse, R156, R8 ;  /* 0x0000009c1408723c */ /* 0x044fea0000001808 */
[----:B------:R-:W-:Y:S02]  /*11170*/  FADD.FTZ R184, R184, R181 ;  /* 0x000000b5b8b87221 */ /* 0x000fe40000010000 */
[----:B------:R-:W-:Y:S01]  /*11180*/  FADD.FTZ R186, R186, R183 ;  /* 0x000000b7baba7221 */ /* 0x000fe20000010000 */
[C---:B------:R-:W-:Y:S01]  /*11190*/  HMMA.16816.F32 R36, R20.reuse, R158, R36 ;  /* 0x0000009e1424723c */ /* 0x040fe20000001824 */
[----:B------:R-:W2:Y:S03]  /*111a0*/  LDSM.16.MT88.4 R156, [R225+0x13000] ;  /* 0x01300000e19c783b */ /* 0x000ea60000004200 */
[----:B------:R-:W-:Y:S02]  /*111b0*/  FADD.FTZ R185, R185, R184 ;  /* 0x000000b8b9b97221 */ /* 0x000fe40000010000 */
[----:B------:R-:W-:Y:S02]  /*111c0*/  FADD.FTZ R187, R187, R186 ;  /* 0x000000babbbb7221 */ /* 0x000fe40000010000 */
[C---:B------:R-:W-:Y:S08]  /*111d0*/  HMMA.16816.F32 R40, R20.reuse, R24, R40 ;  /* 0x000000181428723c */ /* 0x040ff00000001828 */
[C---:B------:R-:W-:Y:S01]  /*111e0*/  HMMA.16816.F32 R44, R20.reuse, R26, R44 ;  /* 0x0000001a142c723c */ /* 0x040fe2000000182c */
[----:B------:R-:W2:Y:S07]  /*111f0*/  LDSM.16.MT88.4 R24, [R224+0x13000] ;  /* 0x01300000e018783b */ /* 0x000eae0000004200 */
        /* <DEDUP_REMOVED lines=17> */
[----:B------:R-:W2:Y:S07]  /*11310*/  LDSM.16.MT88.4 R24, [R228+0x17000] ;  /* 0x01700000e418783b */ /* 0x000eae0000004200 */
        /* <DEDUP_REMOVED lines=11> */
[----:B------:R-:W-:Y:S07]  /*113d0*/  LDSM.16.MT88.4 R156, [R225+0x11800] ;  /* 0x01180000e19c783b */ /* 0x000fee0000004200 */
[C---:B------:R-:W-:Y:S08]  /*113e0*/  HMMA.16816.F32 R128, R20.reuse, R24, R128 ;  /* 0x000000181480723c */ /* 0x040ff00000001880 */
[C---:B------:R-:W-:Y:S01]  /*113f0*/  HMMA.16816.F32 R132, R20.reuse, R26, R132 ;  /* 0x0000001a1484723c */ /* 0x040fe20000001884 */
[----:B------:R-:W2:Y:S07]  /*11400*/  LDSM.16.MT88.4 R24, [R228+0x11800] ;  /* 0x01180000e418783b */ /* 0x000eae0000004200 */
[C---:B----4-:R-:W-:Y:S08]  /*11410*/  HMMA.16816.F32 R136, R20.reuse, R160, R136 ;  /* 0x000000a01488723c */ /* 0x050ff00000001888 */
[C---:B------:R-:W-:Y:S08]  /*11420*/  HMMA.16816.F32 R12, R20.reuse, R162, R12 ;  /* 0x000000a2140c723c */ /* 0x040ff0000000180c */
[C---:B------:R-:W-:Y:S08]  /*11430*/  HMMA.16816.F32 R140, R20.reuse, R28, R140 ;  /* 0x0000001c148c723c */ /* 0x040ff0000000188c */
[C---:B------:R-:W-:Y:S01]  /*11440*/  HMMA.16816.F32 R144, R20.reuse, R30, R144 ;  /* 0x0000001e1490723c */ /* 0x040fe20000001890 */
[----:B------:R-:W4:Y:S07]  /*11450*/  LDSM.16.MT88.4 R28, [R224+0x11800] ;  /* 0x01180000e01c783b */ /* 0x000f2e0000004200 */
[C---:B-1----:R-:W-:Y:S08]  /*11460*/  HMMA.16816.F32 R16, R20.reuse, R152, R16 ;  /* 0x000000981410723c */ /* 0x042ff00000001810 */
[----:B------:R-:W-:Y:S01]  /*11470*/  HMMA.16816.F32 R148, R20, R154, R148 ;  /* 0x0000009a1494723c */ /* 0x000fe20000001894 */
[----:B------:R-:W-:Y:S06]  /*11480*/  LDSM.16.MT88.4 R152, [R224+0x13800] ;  /* 0x01380000e098783b */ /* 0x000fec0000004200 */
[----:B---3--:R-:W-:Y:S01]  /*11490*/  F2FP.PACK_AB R20, R189, R188 ;  /* 0x000000bcbd14723e */ /* 0x008fe200000000ff */
[----:B------:R-:W-:Y:S01]  /*114a0*/  FADD.FTZ R188, R188, R185 ;  /* 0x000000b9bcbc7221 */ /* 0x000fe20000010000 */
[----:B------:R-:W-:Y:S03]  /*114b0*/  F2FP.PACK_AB R21, R191, R190 ;  /* 0x000000bebf15723e */ /* 0x000fe600000000ff */
[----:B------:R-:W-:Y:S01]  /*114c0*/  F2FP.PACK_AB R22, R193, R192 ;  /* 0x000000c0c116723e */ /* 0x000fe200000000ff */
[----:B------:R-:W-:Y:S01]  /*114d0*/  FADD.FTZ R190, R190, R187 ;  /* 0x000000bbbebe7221 */ /* 0x000fe20000010000 */
[----:B-----5:R-:W-:Y:S01]  /*114e0*/  F2FP.PACK_AB R23, R199, R194 ;  /* 0x000000c2c717723e */ /* 0x020fe200000000ff */
[----:B------:R-:W-:Y:S02]  /*114f0*/  FADD.FTZ R189, R189, R188 ;  /* 0x000000bcbdbd7221 */ /* 0x000fe40000010000 */
[----:B------:R-:W-:Y:S02]  /*11500*/  FADD.FTZ R191, R191, R190 ;  /* 0x000000bebfbf7221 */ /* 0x000fe40000010000 */
[----:B------:R-:W-:Y:S02]  /*11510*/  FADD.FTZ R192, R192, R189 ;  /* 0x000000bdc0c07221 */ /* 0x000fe40000010000 */
[C---:B--2---:R-:W-:Y:S01]  /*11520*/  HMMA.16816.F32 R160, R20.reuse, R24, R8 ;  /* 0x0000001814a0723c */ /* 0x044fe20000001808 */
        /* <DEDUP_REMOVED lines=22> */
[C---:B------:R-:W-:Y:S08]  /*11690*/  HMMA.16816.F32 R84, R20.reuse, R34, R84 ;  /* 0x000000221454723c */ /* 0x040ff00000001854 */
[C---:B------:R-:W-:Y:S08]  /*116a0*/  HMMA.16816.F32 R88, R20.reuse, R152, R88 ;  /* 0x000000981458723c */ /* 0x040ff00000001858 */
[C---:B------:R-:W-:Y:S08]  /*116b0*/  HMMA.16816.F32 R92, R20.reuse, R154, R92 ;  /* 0x0000009a145c723c */ /* 0x040ff0000000185c */
[C---:B------:R-:W-:Y:S08]  /*116c0*/  HMMA.16816.F32 R96, R20.reuse, R168, R96 ;  /* 0x000000a81460723c */ /* 0x040ff00000001860 */
[C---:B------:R-:W-:Y:S08]  /*116d0*/  HMMA.16816.F32 R100, R20.reuse, R170, R100 ;  /* 0x000000aa1464723c */ /* 0x040ff00000001864 */
[C---:B------:R-:W-:Y:S08]  /*116e0*/  HMMA.16816.F32 R104, R20.reuse, R172, R104 ;  /* 0x000000ac1468723c */ /* 0x040ff00000001868 */
[C---:B------:R-:W-:Y:S08]  /*116f0*/  HMMA.16816.F32 R108, R20.reuse, R174, R108 ;  /* 0x000000ae146c723c */ /* 0x040ff0000000186c */
[C---:B-----5:R-:W-:Y:S08]  /*11700*/  HMMA.16816.F32 R112, R20.reuse, R156, R112 ;  /* 0x0000009c1470723c */ /* 0x060ff00000001870 */
[C---:B------:R-:W-:Y:S08]  /*11710*/  HMMA.16816.F32 R116, R20.reuse, R158, R116 ;  /* 0x0000009e1474723c */ /* 0x040ff00000001874 */
[C---:B------:R-:W-:Y:S08]  /*11720*/  HMMA.16816.F32 R120, R20.reuse, R176, R120 ;  /* 0x000000b01478723c */ /* 0x040ff00000001878 */
[C---:B------:R-:W-:Y:S08]  /*11730*/  HMMA.16816.F32 R124, R20.reuse, R178, R124 ;  /* 0x000000b2147c723c */ /* 0x040ff0000000187c */
[C---:B----4-:R-:W-:Y:S08]  /*11740*/  HMMA.16816.F32 R128, R20.reuse, R28, R128 ;  /* 0x0000001c1480723c */ /* 0x050ff00000001880 */
[C---:B------:R-:W-:Y:S01]  /*11750*/  HMMA.16816.F32 R132, R20.reuse, R30, R132 ;  /* 0x0000001e1484723c */ /* 0x040fe20000001884 */
[----:B------:R-:W3:Y:S07]  /*11760*/  LDSM.16.MT88.4 R28, [R224+0x17800] ;  /* 0x01780000e01c783b */ /* 0x000eee0000004200 */
[C---:B-1----:R-:W-:Y:S08]  /*11770*/  HMMA.16816.F32 R136, R20.reuse, R8, R136 ;  /* 0x000000081488723c */ /* 0x042ff00000001888 */
[C---:B------:R-:W-:Y:S08]  /*11780*/  HMMA.16816.F32 R156, R20.reuse, R10, R12 ;  /* 0x0000000a149c723c */ /* 0x040ff0000000180c */
[C---:B--2---:R-:W-:Y:S08]  /*11790*/  HMMA.16816.F32 R140, R20.reuse, R24, R140 ;  /* 0x00000018148c723c */ /* 0x044ff0000000188c */
[C---:B------:R-:W-:Y:S08]  /*117a0*/  HMMA.16816.F32 R144, R20.reuse, R26, R144 ;  /* 0x0000001a1490723c */ /* 0x040ff00000001890 */
[C---:B---3--:R-:W-:Y:S08]  /*117b0*/  HMMA.16816.F32 R152, R20.reuse, R28, R16 ;  /* 0x0000001c1498723c */ /* 0x048ff00000001810 */
[----:B------:R-:W-:Y:S01]  /*117c0*/  HMMA.16816.F32 R148, R20, R30, R148 ;  /* 0x0000001e1494723c */ /* 0x000fe20000001894 */
[----:B------:R-:W-:-:S07]  /*117d0*/  @P0 BRA `(.L_x_1535) ;  /* 0xffffbb6000000947 */ /* 0x000fce000383ffff */
.L_x_1531:
[----:B------:R-:W1:Y:S01]  /*117e0*/  SHFL.BFLY PT, R0, R241, 0x2, 0x1f ;  /* 0x0c401f00f1007f89 */ /* 0x000e6200000e0000 */
[----:B------:R-:W-:Y:S01]  /*117f0*/  MOV R7, 0x3f800000 ;  /* 0x3f80000000077802 */ /* 0x000fe20000000f00 */
[----:B------:R-:W2:Y:S01]  /*11800*/  S2UR UR10, SR_CTAID.Z ;  /* 0x00000000000a79c3 */ /* 0x000ea20000002700 */
[----:B------:R-:W-:Y:S01]  /*11810*/  MOV R6, 0x3f800000 ;  /* 0x3f80000000067802 */ /* 0x000fe20000000f00 */
[----:B------:R-:W3:Y:S01]  /*11820*/  SHFL.BFLY PT, R2, R243, 0x2, 0x1f ;  /* 0x0c401f00f3027f89 */ /* 0x000ee200000e0000 */
[----:B------:R-:W-:Y:S01]  /*11830*/  UIADD3 UR9, -UR29, URZ, URZ ;  /* 0x0000003f1d097290 */ /* 0x000fe2000fffe13f */
[----:B------:R-:W-:Y:S01]  /*11840*/  BSSY B0, `(.L_x_1536) ;  /* 0x000014c000007945 */ /* 0x000fe20003800000 */
[----:B------:R-:W-:Y:S01]  /*11850*/  ULDC UR6, c[0x0][0x1c0] ;  /* 0x0000700000067ab9 */ /* 0x000fe20000000800 */
[----:B------:R-:W-:Y:S06]  /*11860*/  BAR.SYNC.DEFER_BLOCKING 0x0 ;  /* 0x0000000000007b1d */ /* 0x000fec0000010000 */
[----:B------:R-:W4:Y:S01]  /*11870*/  S2UR UR7, SR_CTAID.Y ;  /* 0x00000000000779c3 */ /* 0x000f220000002600 */
[----:B------:R-:W-:-:S07]  /*11880*/  ULDC.64 UR4, c[0x0][0x210] ;  /* 0x0000840000047ab9 */ /* 0x000fce0000000a00 */
[----:B------:R-:W5:Y:S01]  /*11890*/  S2UR UR8, SR_CTAID.X ;  /* 0x00000000000879c3 */ /* 0x000f620000002500 */
[----:B-1----:R-:W-:Y:S02]  /*118a0*/  FADD.FTZ R5, R0, R241 ;  /* 0x000000f100057221 */ /* 0x002fe40000010000 */
[----:B------:R-:W1:Y:S01]  /*118b0*/  S2R R0, SR_TID.X ;  /* 0x0000000000007919 */ /* 0x000e620000002100 */
[----:B--2---:R-:W-:Y:S01]  /*118c0*/  UIMAD UR9, UR9, UR6, UR10 ;  /* 0x00000006090972a4 */ /* 0x004fe2000f8e020a */
[----:B---3--:R-:W-:Y:S02]  /*118d0*/  FADD.FTZ R11, R2, R243 ;  /* 0x000000f3020b7221 */ /* 0x008fe40000010000 */
[----:B------:R-:W2:Y:S04]  /*118e0*/  SHFL.BFLY PT, R2, R5, 0x1, 0x1f ;  /* 0x0c201f0005027f89 */ /* 0x000ea800000e0000 */
[----:B------:R-:W3:Y:S01]  /*118f0*/  SHFL.BFLY PT, R4, R11, 0x1, 0x1f ;  /* 0x0c201f000b047f89 */ /* 0x000ee200000e0000 */
[----:B----4-:R-:W-:-:S04]  /*11900*/  UIMAD UR4, UR7, UR4, UR29 ;  /* 0x00000004070472a4 */ /* 0x010fc8000f8e021d */
[----:B------:R-:W-:Y:S02]  /*11910*/  UIMAD UR4, UR4, UR6, UR9 ;  /* 0x00000006040472a4 */ /* 0x000fe4000f8e0209 */
[----:B-----5:R-:W-:Y:S01]  /*11920*/  USHF.L.U32 UR8, UR8, 0x6, URZ ;  /* 0x0000000608087899 */ /* 0x020fe2000800063f */
[----:B-1----:R-:W-:-:S03]  /*11930*/  SHF.R.S32.HI R9, RZ, 0x1f, R0 ;  /* 0x0000001fff097819 */ /* 0x002fc60000011400 */
[----:B------:R-:W-:Y:S01]  /*11940*/  UIMAD UR5, UR4, UR5, UR8 ;  /* 0x00000005040572a4 */ /* 0x000fe2000f8e0208 */
[-C--:B------:R-:W-:Y:S01]  /*11950*/  LEA.HI R8, R9, R0.reuse, RZ, 0x2 ;  /* 0x0000000009087211 */ /* 0x080fe200078f10ff */
[----:B--2---:R-:W-:Y:S01]  /*11960*/  FADD.FTZ R2, R5, R2 ;  /* 0x0000000205027221 */ /* 0x004fe20000010000 */
[----:B------:R-:W-:Y:S02]  /*11970*/  LEA.HI R12, R9, R0, RZ, 0x4 ;  /* 0x00000000090c7211 */ /* 0x000fe400078f20ff */
[----:B------:R-:W-:Y:S01]  /*11980*/  SHF.R.S32.HI R10, RZ, 0x2, R8 ;  /* 0x00000002ff0a7819 */ /* 0x000fe20000011408 */
[----:B---3--:R-:W-:Y:S01]  /*11990*/  FADD.FTZ R4, R11, R4 ;  /* 0x000000040b047221 */ /* 0x008fe20000010000 */
[----:B------:R-:W-:Y:S02]  /*119a0*/  SHF.R.S32.HI R5, RZ, 0x1f, R8 ;  /* 0x0000001fff057819 */ /* 0x000fe40000011408 */
[----:B------:R-:W-:Y:S02]  /*119b0*/  FSETP.NE.FTZ.AND P3, PT, R2, RZ, PT ;  /* 0x000000ff0200720b */ /* 0x000fe40003f75000 */
[----:B------:R-:W-:-:S02]  /*119c0*/  LEA.HI R5, R5, R10, RZ, 0x3 ;  /* 0x0000000a05057211 */ /* 0x000fc400078f18ff */
[----:B------:R-:W-:Y:S02]  /*119d0*/  FSETP.NE.FTZ.AND P4, PT, R4, RZ, PT ;  /* 0x000000ff0400720b */ /* 0x000fe40003f95000 */
[----:B------:R-:W-:Y:S02]  /*119e0*/  LOP3.LUT R5, R5, 0xfffffff8, RZ, 0xc0, !PT ;  /* 0xfffffff805057812 */ /* 0x000fe400078ec0ff */
[----:B------:R-:W-:Y:S02]  /*119f0*/  LEA.HI R9, R9, R0, RZ, 0x5 ;  /* 0x0000000009097211 */ /* 0x000fe400078f28ff */
[----:B------:R-:W-:Y:S02]  /*11a00*/  IADD3 R5, R10, -R5, RZ ;  /* 0x800000050a057210 */ /* 0x000fe40007ffe0ff */
[----:B------:R-:W1:Y:S01]  /*11a10*/  S2R R10, SR_TID.X ;  /* 0x00000000000a7919 */ /* 0x000e620000002100 */
[----:B------:R-:W-:Y:S01]  /*11a20*/  LOP3.LUT R17, R8, 0x1ffffffc, RZ, 0xc0, !PT ;  /* 0x1ffffffc08117812 */ /* 0x000fe200078ec0ff */
[----:B------:R-:W2:Y:S01]  /*11a30*/  @P3 MUFU.RCP R6, R2 ;  /* 0x0000000200063308 */ /* 0x000ea20000001000 */
[----:B------:R-:W-:-:S02]  /*11a40*/  LOP3.LUT R13, R12, 0xfffffff0, RZ, 0xc0, !PT ;  /* 0xfffffff00c0d7812 */ /* 0x000fc400078ec0ff */
[----:B------:R-:W-:Y:S02]  /*11a50*/  SHF.R.S32.HI R12, RZ, 0x5, R9 ;  /* 0x00000005ff0c7819 */ /* 0x000fe40000011409 */
[-C--:B------:R-:W-:Y:S02]  /*11a60*/  IADD3 R17, -R17, R0.reuse, RZ ;  /* 0x0000000011117210 */ /* 0x080fe40007ffe1ff */
[----:B------:R-:W-:Y:S01]  /*11a70*/  IADD3 R13, -R13, R0, RZ ;  /* 0x000000000d0d7210 */ /* 0x000fe20007ffe1ff */
[----:B------:R-:W3:Y:S01]  /*11a80*/  @P4 MUFU.RCP R7, R4 ;  /* 0x0000000400074308 */ /* 0x000ee20000001000 */
[C---:B------:R-:W-:Y:S02]  /*11a90*/  LOP3.LUT R16, R5.reuse, 0x1, RZ, 0xc0, !PT ;  /* 0x0000000105107812 */ /* 0x040fe400078ec0ff */
[----:B------:R-:W-:Y:S02]  /*11aa0*/  SHF.L.U32 R19, R5, 0x6, RZ ;  /* 0x0000000605137819 */ /* 0x000fe400000006ff */
[----:B------:R-:W-:-:S02]  /*11ab0*/  ISETP.NE.U32.AND P0, PT, R16, 0x1, PT ;  /* 0x000000011000780c */ /* 0x000fc40003f05070 */
[----:B------:R-:W-:Y:S01]  /*11ac0*/  LOP3.LUT R19, R19, 0x1c0, RZ, 0xc0, !PT ;  /* 0x000001c013137812 */ /* 0x000fe200078ec0ff */
[C---:B--2---:R-:W-:Y:S01]  /*11ad0*/  FMUL.FTZ R163, R6.reuse, R163 ;  /* 0x000000a306a37220 */ /* 0x044fe20000410000 */
[----:B------:R-:W-:Y:S01]  /*11ae0*/  R2P PR, R5, 0x6 ;  /* 0x0000000605007804 */ /* 0x000fe20000000000 */
[C---:B------:R-:W-:Y:S01]  /*11af0*/  FMUL.FTZ R162, R6.reuse, R162 ;  /* 0x000000a206a27220 */ /* 0x040fe20000410000 */
[----:B------:R-:W-:Y:S01]  /*11b00*/  LEA.HI R19, R19, R19, RZ, 0x1d ;  /* 0x0000001313137211 */ /* 0x000fe200078fe8ff */
[C---:B------:R-:W-:Y:S01]  /*11b10*/  FMUL.FTZ R39, R6.reuse, R39 ;  /* 0x0000002706277220 */ /* 0x040fe20000410000 */
[----:B------:R-:W-:Y:S01]  /*11b20*/  LOP3.LUT R9, R9, 0xffffffe0, RZ, 0xc0, !PT ;  /* 0xffffffe009097812 */ /* 0x000fe200078ec0ff */
[----:B------:R-:W-:Y:S01]  /*11b30*/  FMUL.FTZ R38, R6, R38 ;  /* 0x0000002606267220 */ /* 0x000fe20000410000 */
[----:B-1----:R-:W-:Y:S01]  /*11b40*/  SHF.R.S32.HI R11, RZ, 0x1f, R10 ;  /* 0x0000001fff0b7819 */ /* 0x002fe2000001140a */
[C---:B---3--:R-:W-:Y:S01]  /*11b50*/  FMUL.FTZ R160, R7.reuse, R160 ;  /* 0x000000a007a07220 */ /* 0x048fe20000410000 */
[----:B------:R-:W-:Y:S01]  /*11b60*/  @P4 MUFU.LG2 R4, R4 ;  /* 0x0000000400044308 */ /* 0x000fe20000000c00 */
[----:B------:R-:W-:Y:S01]  /*11b70*/  FMUL.FTZ R161, R7, R161 ;  /* 0x000000a107a17220 */ /* 0x000fe20000410000 */
[----:B------:R-:W-:Y:S01]  /*11b80*/  LEA.HI R14, R11, R10, RZ, 0x4 ;  /* 0x0000000a0b0e7211 */ /* 0x000fe200078f20ff */
[----:B------:R-:W-:Y:S01]  /*11b90*/  FMUL.FTZ R36, R7, R36 ;  /* 0x0000002407247220 */ /* 0x000fe20000410000 */
[----:B------:R-:W-:Y:S01]  /*11ba0*/  LEA.HI R11, R11, R10, RZ, 0x5 ;  /* 0x0000000a0b0b7211 */ /* 0x000fe200078f28ff */
[C---:B------:R-:W-:Y:S01]  /*11bb0*/  FMUL.FTZ R37, R7.reuse, R37 ;  /* 0x0000002507257220 */ /* 0x040fe20000410000 */
[----:B------:R-:W-:Y:S01]  /*11bc0*/  SHF.R.S32.HI R8, RZ, 0x4, R14 ;  /* 0x00000004ff087819 */ /* 0x000fe2000001140e */
[C---:B------:R-:W-:Y:S01]  /*11bd0*/  FMUL.FTZ R40, R7.reuse, R40 ;  /* 0x0000002807287220 */ /* 0x040fe20000410000 */
[----:B------:R-:W-:Y:S01]  /*11be0*/  LEA R14, R12, R17, 0x9 ;  /* 0x000000110c0e7211 */ /* 0x000fe200078e48ff */
[----:B------:R-:W-:Y:S01]  /*11bf0*/  FMUL.FTZ R41, R7, R41 ;  /* 0x0000002907297220 */ /* 0x000fe20000410000 */
[----:B------:R-:W-:Y:S01]  /*11c00*/  SHF.L.U32 R15, R8, 0x6, RZ ;  /* 0x00000006080f7819 */ /* 0x000fe200000006ff */
[C---:B------:R-:W-:Y:S01]  /*11c10*/  FMUL.FTZ R43, R6.reuse, R43 ;  /* 0x0000002b062b7220 */ /* 0x040fe20000410000 */
[----:B------:R-:W-:Y:S01]  /*11c20*/  LEA.HI R17, R13, R13, RZ, 0x1 ;  /* 0x0000000d0d117211 */ /* 0x000fe200078f08ff */
[C---:B------:R-:W-:Y:S01]  /*11c30*/  FMUL.FTZ R42, R6.reuse, R42 ;  /* 0x0000002a062a7220 */ /* 0x040fe20000410000 */
[----:B------:R-:W-:Y:S01]  /*11c40*/  LOP3.LUT R15, R15, 0x1c0, RZ, 0xc0, !PT ;  /* 0x000001c00f0f7812 */ /* 0x000fe200078ec0ff */
[----:B------:R-:W-:Y:S01]  /*11c50*/  FMUL.FTZ R44, R7, R44 ;  /* 0x0000002c072c7220 */ /* 0x000fe20000410000 */
[----:B------:R-:W-:Y:S01]  /*11c60*/  SHF.L.U32 R16, R17, 0x2, RZ ;  /* 0x0000000211107819 */ /* 0x000fe200000006ff */
[----:B------:R-:W-:Y:S01]  /*11c70*/  FMUL.FTZ R45, R7, R45 ;  /* 0x0000002d072d7220 */ /* 0x000fe20000410000 */
[----:B------:R-:W-:Y:S01]  /*11c80*/  LOP3.LUT R18, R17, 0xffffffe, RZ, 0xc0, !PT ;  /* 0x0ffffffe11127812 */ /* 0x000fe200078ec0ff */
[C---:B------:R-:W-:Y:S01]  /*11c90*/  FMUL.FTZ R47, R6.reuse, R47 ;  /* 0x0000002f062f7220 */ /* 0x040fe20000410000 */
[----:B------:R-:W-:Y:S01]  /*11ca0*/  LOP3.LUT R16, R15, 0x38, R16, 0xf8, !PT ;  /* 0x000000380f107812 */ /* 0x000fe200078ef810 */
[----:B------:R-:W-:Y:S01]  /*11cb0*/  FMUL.FTZ R46, R6, R46 ;  /* 0x0000002e062e7220 */ /* 0x000fe20000410000 */
[----:B------:R-:W-:Y:S01]  /*11cc0*/  SHF.R.U32.HI R15, RZ, 0x3, R15 ;  /* 0x00000003ff0f7819 */ /* 0x000fe2000001160f */
[C---:B------:R-:W-:Y:S01]  /*11cd0*/  FMUL.FTZ R48, R7.reuse, R48 ;  /* 0x0000003007307220 */ /* 0x040fe20000410000 */
[----:B------:R-:W-:Y:S01]  /*11ce0*/  LEA R14, R14, R19, 0x1 ;  /* 0x000000130e0e7211 */ /* 0x000fe200078e08ff */
[----:B------:R-:W-:Y:S01]  /*11cf0*/  FMUL.FTZ R49, R7, R49 ;  /* 0x0000003107317220 */ /* 0x000fe20000410000 */
[----:B------:R-:W-:Y:S01]  /*11d00*/  LOP3.LUT R15, R16, R15, RZ, 0x3c, !PT ;  /* 0x0000000f100f7212 */ /* 0x000fe200078e3cff */
[C---:B------:R-:W-:Y:S01]  /*11d10*/  FMUL.FTZ R51, R6.reuse, R51 ;  /* 0x0000003306337220 */ /* 0x040fe20000410000 */
[----:B------:R-:W-:Y:S01]  /*11d20*/  IADD3 R18, R13, -R18, RZ ;  /* 0x800000120d127210 */ /* 0x000fe20007ffe0ff */
[----:B------:R-:W-:Y:S01]  /*11d30*/  FMUL.FTZ R50, R6, R50 ;  /* 0x0000003206327220 */ /* 0x000fe20000410000 */
[----:B------:R-:W-:Y:S01]  /*11d40*/  STS.64 [R14.X4], R160 ;  /* 0x000000a00e007388 */ /* 0x000fe20000004a00 */
[C---:B------:R-:W-:Y:S01]  /*11d50*/  FMUL.FTZ R52, R7.reuse, R52 ;  /* 0x0000003407347220 */ /* 0x040fe20000410000 */
[----:B------:R-:W-:Y:S01]  /*11d60*/  LEA R5, R18, R15, 0x2 ;  /* 0x0000000f12057211 */ /* 0x000fe200078e10ff */
[----:B------:R-:W-:Y:S01]  /*11d70*/  FMUL.FTZ R53, R7, R53 ;  /* 0x0000003507357220 */ /* 0x000fe20000410000 */
[----:B------:R-:W-:Y:S01]  /*11d80*/  MOV R15, 0x80 ;  /* 0x00000080000f7802 */ /* 0x000fe20000000f00 */
[C---:B------:R-:W-:Y:S01]  /*11d90*/  FMUL.FTZ R55, R6.reuse, R55 ;  /* 0x0000003706377220 */ /* 0x040fe20000410000 */
[----:B------:R-:W-:Y:S01]  /*11da0*/  STS.64 [R14.X4+0x800], R162 ;  /* 0x000800a20e007388 */ /* 0x000fe20000004a00 */
[C---:B------:R-:W-:Y:S01]  /*11db0*/  FMUL.FTZ R54, R6.reuse, R54 ;  /* 0x0000003606367220 */ /* 0x040fe20000410000 */
[----:B------:R-:W-:Y:S01]  /*11dc0*/  SEL R15, R15, 0xffffff80, !P2 ;  /* 0xffffff800f0f7807 */ /* 0x000fe20005000000 */
[----:B------:R-:W-:Y:S01]  /*11dd0*/  FMUL.FTZ R56, R7, R56 ;  /* 0x0000003807387220 */ /* 0x000fe20000410000 */
[----:B------:R-:W-:Y:S01]  /*11de0*/  LOP3.LUT R11, R11, 0xffffffe0, RZ, 0xc0, !PT ;  /* 0xffffffe00b0b7812 */ /* 0x000fe200078ec0ff */
[----:B------:R-:W-:Y:S01]  /*11df0*/  FMUL.FTZ R57, R7, R57 ;  /* 0x0000003907397220 */ /* 0x000fe20000410000 */
[----:B------:R-:W1:Y:S01]  /*11e00*/  @P3 MUFU.LG2 R2, R2 ;  /* 0x0000000200023308 */ /* 0x000e620000000c00 */
[C---:B------:R-:W-:Y:S01]  /*11e10*/  FMUL.FTZ R59, R6.reuse, R59 ;  /* 0x0000003b063b7220 */ /* 0x040fe20000410000 */
[----:B------:R-:W-:Y:S01]  /*11e20*/  IADD3 R9, -R9, R0, RZ ;  /* 0x0000000009097210 */ /* 0x000fe20007ffe1ff */
[C---:B------:R-:W-:Y:S01]  /*11e30*/  FMUL.FTZ R58, R6.reuse, R58 ;  /* 0x0000003a063a7220 */ /* 0x040fe20000410000 */
[----:B------:R-:W-:Y:S01]  /*11e40*/  IADD3 R11, -R11, R10, RZ ;  /* 0x0000000a0b0b7210 */ /* 0x000fe20007ffe1ff */
[----:B------:R-:W-:Y:S01]  /*11e50*/  FMUL.FTZ R60, R7, R60 ;  /* 0x0000003c073c7220 */ /* 0x000fe20000410000 */
[----:B------:R-:W-:Y:S01]  /*11e60*/  SHF.L.U32 R10, R13, 0x2, RZ ;  /* 0x000000020d0a7819 */ /* 0x000fe200000006ff */
[----:B------:R-:W-:Y:S01]  /*11e70*/  FMUL.FTZ R61, R7, R61 ;  /* 0x0000003d073d7220 */ /* 0x000fe20000410000 */
[----:B------:R-:W-:Y:S01]  /*11e80*/  SHF.R.S32.HI R0, RZ, 0x1f, R11 ;  /* 0x0000001fff007819 */ /* 0x000fe2000001140b */
[----:B------:R-:W-:-:S02]  /*11e90*/  FMUL.FTZ R63, R6, R63 ;  /* 0x0000003f063f7220 */ /* 0x000fc40000410000 */
[----:B------:R-:W-:Y:S01]  /*11ea0*/  FMUL.FTZ R62, R6, R62 ;  /* 0x0000003e063e7220 */ /* 0x000fe20000410000 */
[----:B------:R-:W-:Y:S01]  /*11eb0*/  LEA.HI R0, R0, R11, RZ, 0x2 ;  /* 0x0000000b00007211 */ /* 0x000fe200078f10ff */
[C---:B------:R-:W-:Y:S01]  /*11ec0*/  FMUL.FTZ R64, R7.reuse, R64 ;  /* 0x0000004007407220 */ /* 0x040fe20000410000 */
[----:B------:R-:W-:Y:S01]  /*11ed0*/  SHF.R.S32.HI R11, RZ, 0x1f, R10 ;  /* 0x0000001fff0b7819 */ /* 0x000fe2000001140a */
[C---:B------:R-:W-:Y:S01]  /*11ee0*/  FMUL.FTZ R65, R7.reuse, R65 ;  /* 0x0000004107417220 */ /* 0x040fe20000410000 */
[----:B------:R-:W-:Y:S01]  /*11ef0*/  SHF.R.S32.HI R0, RZ, 0x2, R0 ;  /* 0x00000002ff007819 */ /* 0x000fe20000011400 */
[C---:B------:R-:W-:Y:S02]  /*11f00*/  FMUL.FTZ R67, R6.reuse, R67 ;  /* 0x0000004306437220 */ /* 0x040fe40000410000 */
[----:B------:R-:W-:Y:S02]  /*11f10*/  FMUL.FTZ R66, R6, R66 ;  /* 0x0000004206427220 */ /* 0x000fe40000410000 */
[----:B------:R-:W-:-:S02]  /*11f20*/  FMUL.FTZ R68, R7, R68 ;  /* 0x0000004407447220 */ /* 0x000fc40000410000 */
[C---:B------:R-:W-:Y:S02]  /*11f30*/  FMUL.FTZ R69, R7.reuse, R69 ;  /* 0x0000004507457220 */ /* 0x040fe40000410000 */
[C---:B------:R-:W-:Y:S02]  /*11f40*/  FMUL.FTZ R71, R6.reuse, R71 ;  /* 0x0000004706477220 */ /* 0x040fe40000410000 */
[C---:B------:R-:W-:Y:S02]  /*11f50*/  FMUL.FTZ R70, R6.reuse, R70 ;  /* 0x0000004606467220 */ /* 0x040fe40000410000 */
        /* <DEDUP_REMOVED lines=85> */
[----:B------:R-:W-:Y:S01]  /*124b0*/  FMUL.FTZ R149, R7, R149 ;  /* 0x0000009507957220 */ /* 0x000fe20000410000 */
[----:B------:R-:W-:Y:S01]  /*124c0*/  MOV R7, 0x40 ;  /* 0x0000004000077802 */ /* 0x000fe20000000f00 */
[----:B------:R-:W-:-:S02]  /*124d0*/  FMUL.FTZ R151, R6, R151 ;  /* 0x0000009706977220 */ /* 0x000fc40000410000 */
[----:B------:R-:W-:Y:S01]  /*124e0*/  FMUL.FTZ R150, R6, R150 ;  /* 0x0000009606967220 */ /* 0x000fe20000410000 */
[----:B------:R-:W-:Y:S01]  /*124f0*/  SHF.L.U32 R6, R14, 0x2, RZ ;  /* 0x000000020e067819 */ /* 0x000fe200000006ff */
[----:B-1----:R-:W-:Y:S01]  /*12500*/  @P3 FMUL.FTZ R2, R2, 0.69314718246459960938 ;  /* 0x3f31721802023820 */ /* 0x002fe20000410000 */
[----:B------:R-:W-:Y:S02]  /*12510*/  SEL R7, R7, 0xffffffc0, !P1 ;  /* 0xffffffc007077807 */ /* 0x000fe40004800000 */
[C---:B------:R-:W-:Y:S02]  /*12520*/  IADD3 R16, R6.reuse, -0x20, RZ ;  /* 0xffffffe006107810 */ /* 0x040fe40007ffe0ff */
[C---:B------:R-:W-:Y:S02]  /*12530*/  @P0 IADD3 R16, R6.reuse, 0x20, RZ ;  /* 0x0000002006100810 */ /* 0x040fe40007ffe0ff */
[C---:B------:R-:W-:Y:S02]  /*12540*/  IADD3 R17, R6.reuse, R7, RZ ;  /* 0x0000000706117210 */ /* 0x040fe40007ffe0ff */
[----:B------:R-:W-:Y:S01]  /*12550*/  IADD3 R18, R7, R16, RZ ;  /* 0x0000001007127210 */ /* 0x000fe20007ffe0ff */
[----:B------:R-:W-:Y:S01]  /*12560*/  STS.64 [R16], R36 ;  /* 0x0000002410007388 */ /* 0x000fe20000000a00 */
[----:B------:R-:W-:-:S02]  /*12570*/  IADD3 R6, R6, R15, RZ ;  /* 0x0000000f06067210 */ /* 0x000fc40007ffe0ff */
[----:B------:R-:W-:Y:S01]  /*12580*/  IADD3 R7, R15, R16, RZ ;  /* 0x000000100f077210 */ /* 0x000fe20007ffe0ff */
[----:B------:R-:W-:Y:S01]  /*12590*/  STS.64 [R16+0x800], R38 ;  /* 0x0008002610007388 */ /* 0x000fe20000000a00 */
[-C--:B------:R-:W-:Y:S02]  /*125a0*/  IADD3 R19, R17, R15.reuse, RZ ;  /* 0x0000000f11137210 */ /* 0x080fe40007ffe0ff */
[----:B------:R-:W-:Y:S01]  /*125b0*/  IADD3 R15, R18, R15, RZ ;  /* 0x0000000f120f7210 */ /* 0x000fe20007ffe0ff */
[----:B------:R-:W-:Y:S01]  /*125c0*/  STS.64 [R17], R40 ;  /* 0x0000002811007388 */ /* 0x000fe20000000a00 */
[----:B------:R-:W-:Y:S01]  /*125d0*/  LOP3.LUT P0, RZ, R9, 0x3, RZ, 0xc0, !PT ;  /* 0x0000000309ff7812 */ /* 0x000fe2000780c0ff */
[----:B------:R-:W-:Y:S02]  /*125e0*/  @P4 FMUL.FTZ R9, R4, 0.69314718246459960938 ;  /* 0x3f31721804094820 */ /* 0x000fe40000410000 */
[----:B------:R-:W-:Y:S04]  /*125f0*/  STS.64 [R17+0x800], R42 ;  /* 0x0008002a11007388 */ /* 0x000fe80000000a00 */
[----:B------:R-:W-:Y:S04]  /*12600*/  STS.64 [R18], R44 ;  /* 0x0000002c12007388 */ /* 0x000fe80000000a00 */
        /* <DEDUP_REMOVED lines=9> */
[----:B------:R-:W-:Y:S04]  /*126a0*/  STS.64 [R14.X4+0x4000], R64 ;  /* 0x004000400e007388 */ /* 0x000fe80000004a00 */
[----:B------:R-:W-:Y:S04]  /*126b0*/  STS.64 [R14.X4+0x4800], R66 ;  /* 0x004800420e007388 */ /* 0x000fe80000004a00 */
[----:B------:R-:W-:Y:S04]  /*126c0*/  STS.64 [R16+0x4000], R68 ;  /* 0x0040004410007388 */ /* 0x000fe80000000a00 */
        /* <DEDUP_REMOVED lines=38> */
[----:B------:R1:W-:Y:S04]  /*12930*/  STS.64 [R6+0xc800], R142 ;  /* 0x00c8008e06007388 */ /* 0x0003e80000000a00 */
[----:B------:R-:W-:Y:S04]  /*12940*/  STS.64 [R7+0xc000], R144 ;  /* 0x00c0009007007388 */ /* 0x000fe80000000a00 */
[----:B------:R2:W-:Y:S04]  /*12950*/  STS.64 [R7+0xc800], R146 ;  /* 0x00c8009207007388 */ /* 0x0005e80000000a00 */
[----:B------:R-:W-:Y:S04]  /*12960*/  STS.64 [R19+0xc000], R152 ;  /* 0x00c0009813007388 */ /* 0x000fe80000000a00 */
[----:B------:R-:W-:Y:S04]  /*12970*/  STS.64 [R19+0xc800], R154 ;  /* 0x00c8009a13007388 */ /* 0x000fe80000000a00 */
[----:B------:R-:W-:Y:S04]  /*12980*/  STS.64 [R15+0xc000], R148 ;  /* 0x00c000940f007388 */ /* 0x000fe80000000a00 */
[----:B------:R-:W-:Y:S01]  /*12990*/  STS.64 [R15+0xc800], R150 ;  /* 0x00c800960f007388 */ /* 0x000fe20000000a00 */
[----:B-1----:R-:W-:-:S03]  /*129a0*/  MOV R6, 0xff800000 ;  /* 0xff80000000067802 */ /* 0x002fc60000000f00 */
[----:B------:R-:W-:Y:S01]  /*129b0*/  BAR.SYNC.DEFER_BLOCKING 0x0 ;  /* 0x0000000000007b1d */ /* 0x000fe20000010000 */
[----:B------:R-:W-:Y:S01]  /*129c0*/  @P3 FFMA.FTZ R6, R3, c[0x0][0x238], R2 ;  /* 0x00008e0003063a23 */ /* 0x000fe20000010002 */
[----:B--2---:R-:W-:-:S04]  /*129d0*/  SHF.R.S32.HI R7, RZ, 0x1f, R12 ;  /* 0x0000001fff077819 */ /* 0x004fc8000001140c */
[----:B------:R-:W-:-:S04]  /*129e0*/  LEA.HI R7, R7, R12, RZ, 0x2 ;  /* 0x0000000c07077211 */ /* 0x000fc800078f10ff */
[----:B------:R-:W-:-:S04]  /*129f0*/  LOP3.LUT R7, R7, 0xffffffc, RZ, 0xc0, !PT ;  /* 0x0ffffffc07077812 */ /* 0x000fc800078ec0ff */
[----:B------:R-:W-:-:S04]  /*12a00*/  IADD3 R7, R12, -R7, RZ ;  /* 0x800000070c077210 */ /* 0x000fc80007ffe0ff */
[----:B------:R-:W-:Y:S01]  /*12a10*/  LEA R7, R7, R0, 0x4 ;  /* 0x0000000007077211 */ /* 0x000fe200078e20ff */
[----:B------:R-:W1:Y:S04]  /*12a20*/  LDS.128 R136, [R5.X4] ;  /* 0x0000000005887984 */ /* 0x000e680000004c00 */
[----:B------:R-:W2:Y:S04]  /*12a30*/  LDS.128 R132, [R5.X4+0x800] ;  /* 0x0008000005847984 */ /* 0x000ea80000004c00 */
[----:B------:R-:W3:Y:S04]  /*12a40*/  LDS.128 R128, [R5.X4+0x1000] ;  /* 0x0010000005807984 */ /* 0x000ee80000004c00 */
[----:B------:R-:W4:Y:S04]  /*12a50*/  LDS.128 R124, [R5.X4+0x1800] ;  /* 0x00180000057c7984 */ /* 0x000f280000004c00 */
[----:B------:R-:W1:Y:S04]  /*12a60*/  LDS.128 R120, [R5.X4+0x2000] ;  /* 0x0020000005787984 */ /* 0x000e680000004c00 */
        /* <DEDUP_REMOVED lines=26> */
[----:B------:R5:W1:Y:S02]  /*12c10*/  LDS.128 R140, [R5.X4+0xf800] ;  /* 0x00f80000058c7984 */ /* 0x000a640000004c00 */
[----:B-----5:R-:W-:Y:S01]  /*12c20*/  MOV R5, 0xff800000 ;  /* 0xff80000000057802 */ /* 0x020fe20000000f00 */
[----:B------:R-:W-:Y:S01]  /*12c30*/  @P4 FFMA.FTZ R5, R164, c[0x0][0x238], R9 ;  /* 0x00008e00a4054a23 */ /* 0x000fe20000010009 */
[----:B------:R-:W-:Y:S05]  /*12c40*/  @P0 BRA `(.L_x_1537) ;  /* 0x000000b000000947 */ /* 0x000fea0003800000 */
[----:B--234-:R-:W-:Y:S01]  /*12c50*/  IADD3 R4, R7, 0x8, RZ ;  /* 0x0000000807047810 */ /* 0x01cfe20007ffe0ff */
[----:B------:R-:W-:Y:S01]  /*12c60*/  IMAD.U32 R0, RZ, RZ, UR5 ;  /* 0x00000005ff007e24 */ /* 0x000fe2000f8e00ff */
[----:B------:R-:W-:-:S02]  /*12c70*/  SHF.R.S32.HI R3, RZ, 0x1f, R7 ;  /* 0x0000001fff037819 */ /* 0x000fc40000011407 */
[C---:B------:R-:W-:Y:S02]  /*12c80*/  IADD3 R2, P0, R7.reuse, UR5, RZ ;  /* 0x0000000507027c10 */ /* 0x040fe4000ff1e0ff */
[----:B------:R-:W-:Y:S02]  /*12c90*/  ISETP.GE.AND P2, PT, R7, UR20, PT ;  /* 0x0000001407007c0c */ /* 0x000fe4000bf46270 */
[----:B------:R-:W-:Y:S02]  /*12ca0*/  ISETP.GE.AND P1, PT, R4, UR20, PT ;  /* 0x0000001404007c0c */ /* 0x000fe4000bf26270 */
[----:B------:R-:W-:Y:S02]  /*12cb0*/  LEA.HI.X.SX32 R3, R0, R3, 0x1, P0 ;  /* 0x0000000300037211 */ /* 0x000fe400000f0eff */
[----:B------:R-:W-:-:S04]  /*12cc0*/  LEA R12, P0, R2, c[0x0][0x208], 0x2 ;  /* 0x00008200020c7a11 */ /* 0x000fc800078010ff */
[----:B------:R-:W-:-:S05]  /*12cd0*/  LEA.HI.X R13, R2, c[0x0][0x20c], R3, 0x2, P0 ;  /* 0x00008300020d7a11 */ /* 0x000fca00000f1403 */
[----:B------:R2:W-:Y:S04]  /*12ce0*/  @!P2 STG.E [R12.64], R5 ;  /* 0x000000050c00a986 */ /* 0x0005e8000c101920 */
[----:B------:R2:W-:Y:S02]  /*12cf0*/  @!P1 STG.E [R12.64+0x20], R6 ;  /* 0x000020060c009986 */ /* 0x0005e4000c101920 */
.L_x_1537:
[----:B--234-:R-:W-:Y:S05]  /*12d00*/  BSYNC B0 ;  /* 0x0000000000007941 */ /* 0x01cfea0003800000 */
.L_x_1536:
[----:B------:R-:W-:Y:S01]  /*12d10*/  ULDC UR4, c[0x0][0x22c] ;  /* 0x00008b0000047ab9 */ /* 0x000fe20000000800 */
[C---:B------:R-:W-:Y:S01]  /*12d20*/  ISETP.GE.AND P1, PT, R8.reuse, UR20, PT ;  /* 0x0000001408007c0c */ /* 0x040fe2000bf26270 */
[----:B------:R-:W-:Y:S01]  /*12d30*/  UIMAD UR4, UR5, UR4, URZ ;  /* 0x00000004050472a4 */ /* 0x000fe2000f8e023f */
[----:B------:R-:W-:Y:S01]  /*12d40*/  IMAD.WIDE R2, R8, 0x100, R10 ;  /* 0x0000010008027825 */ /* 0x000fe200078e020a */
[----:B------:R-:W-:Y:S04]  /*12d50*/  BSSY B0, `(.L_x_1538) ;  /* 0x0000013000007945 */ /* 0x000fe80003800000 */
[----:B------:R-:W-:Y:S01]  /*12d60*/  IMAD.U32 R0, RZ, RZ, UR4 ;  /* 0x00000004ff007e24 */ /* 0x000fe2000f8e00ff */
[----:B------:R-:W-:-:S04]  /*12d70*/  IADD3 R2, P0, R2, UR4, RZ ;  /* 0x0000000402027c10 */ /* 0x000fc8000ff1e0ff */
[----:B------:R-:W-:Y:S02]  /*12d80*/  LEA.HI.X.SX32 R3, R0, R3, 0x1, P0 ;  /* 0x0000000300037211 */ /* 0x000fe400000f0eff */
[----:B------:R-:W-:Y:S02]  /*12d90*/  LEA R4, P0, R2, c[0x0][0x1d8], 0x2 ;  /* 0x0000760002047a11 */ /* 0x000fe400078010ff */
[----:B------:R-:W-:Y:S02]  /*12da0*/  IADD3 R0, R10, 0x40, RZ ;  /* 0x000000400a007810 */ /* 0x000fe40007ffe0ff */
[----:B------:R-:W-:Y:S01]  /*12db0*/  LEA.HI.X R5, R2, c[0x0][0x1dc], R3, 0x2, P0 ;  /* 0x0000770002057a11 */ /* 0x000fe200000f1403 */
[----:B------:R-:W-:Y:S05]  /*12dc0*/  @P1 BRA `(.L_x_1539) ;  /* 0x000000b000001947 */ /* 0x000fea0003800000 */
[C---:B------:R-:W-:Y:S02]  /*12dd0*/  IADD3 R3, R0.reuse, 0x40, RZ ;  /* 0x0000004000037810 */ /* 0x040fe40007ffe0ff */
[C---:B------:R-:W-:Y:S02]  /*12de0*/  IADD3 R2, R0.reuse, 0x80, RZ ;  /* 0x0000008000027810 */ /* 0x040fe40007ffe0ff */
[----:B------:R-:W-:-:S02]  /*12df0*/  ISETP.GE.AND P0, PT, R0, c[0x0][0x220], PT ;  /* 0x0000880000007a0c */ /* 0x000fc40003f06270 */
[----:B------:R-:W-:Y:S02]  /*12e00*/  ISETP.GE.AND P1, PT, R10, c[0x0][0x220], PT ;  /* 0x000088000a007a0c */ /* 0x000fe40003f26270 */
[----:B------:R-:W-:Y:S02]  /*12e10*/  ISETP.GE.AND P3, PT, R3, c[0x0][0x220], PT ;  /* 0x0000880003007a0c */ /* 0x000fe40003f66270 */
[----:B------:R-:W-:-:S07]  /*12e20*/  ISETP.GE.AND P2, PT, R2, c[0x0][0x220], PT ;  /* 0x0000880002007a0c */ /* 0x000fce0003f46270 */
[----:B-1----:R1:W-:Y:S04]  /*12e30*/  @!P0 STG.E.128 [R4.64+0x100], R104 ;  /* 0x0001006804008986 */ /* 0x0023e8000c101d20 */
[----:B------:R1:W-:Y:S04]  /*12e40*/  @!P1 STG.E.64 [R4.64], R136 ;  /* 0x0000008804009986 */ /* 0x0003e8000c101b20 */
[----:B------:R1:W-:Y:S04]  /*12e50*/  @!P1 STG.E.64 [R4.64+0x8], R138 ;  /* 0x0000088a04009986 */ /* 0x0003e8000c101b20 */
[----:B------:R1:W-:Y:S04]  /*12e60*/  @!P3 STG.E.128 [R4.64+0x200], R72 ;  /* 0x000200480400b986 */ /* 0x0003e8000c101d20 */
[----:B------:R1:W-:Y:S02]  /*12e70*/  @!P2 STG.E.128 [R4.64+0x300], R40 ;  /* 0x000300280400a986 */ /* 0x0003e4000c101d20 */
.L_x_1539:
[----:B------:R-:W-:Y:S05]  /*12e80*/  BSYNC B0 ;  /* 0x0000000000007941 */ /* 0x000fea0003800000 */
.L_x_1538:
[----:B------:R-:W-:Y:S01]  /*12e90*/  IADD3 R2, R8, 0x8, RZ ;  /* 0x0000000808027810 */ /* 0x000fe20007ffe0ff */
[----:B------:R-:W-:Y:S03]  /*12ea0*/  BSSY B0, `(.L_x_1540) ;  /* 0x000000d000007945 */ /* 0x000fe60003800000 */
[----:B------:R-:W-:-:S13]  /*12eb0*/  ISETP.GE.AND P0, PT, R2, UR20, PT ;  /* 0x0000001402007c0c */ /* 0x000fda000bf06270 */
[----:B------:R-:W-:Y:S05]  /*12ec0*/  @P0 BRA `(.L_x_1541) ;  /* 0x000000a000000947 */ /* 0x000fea0003800000 */
[C---:B------:R-:W-:Y:S02]  /*12ed0*/  IADD3 R3, R0.reuse, 0x40, RZ ;  /* 0x0000004000037810 */ /* 0x040fe40007ffe0ff */
[----:B------:R-:W-:Y:S02]  /*12ee0*/  IADD3 R2, R0, 0x80, RZ ;  /* 0x0000008000027810 */ /* 0x000fe40007ffe0ff */
[----:B------:R-:W-:Y:S02]  /*12ef0*/  ISETP.GE.AND P3, PT, R10, c[0x0][0x220], PT ;  /* 0x000088000a007a0c */ /* 0x000fe40003f66270 */
[----:B------:R-:W-:Y:S02]  /*12f00*/  ISETP.GE.AND P2, PT, R0, c[0x0][0x220], PT ;  /* 0x0000880000007a0c */ /* 0x000fe40003f46270 */
[----:B------:R-:W-:Y:S02]  /*12f10*/  ISETP.GE.AND P1, PT, R3, c[0x0][0x220], PT ;  /* 0x0000880003007a0c */ /* 0x000fe40003f26270 */
[----:B------:R-:W-:-:S07]  /*12f20*/  ISETP.GE.AND P0, PT, R2, c[0x0][0x220], PT ;  /* 0x0000880002007a0c */ /* 0x000fce0003f06270 */
[----:B------:R2:W-:Y:S04]  /*12f30*/  @!P3 STG.E.128 [R4.64+0x2000], R132 ;  /* 0x002000840400b986 */ /* 0x0005e8000c101d20 */
[----:B-1----:R2:W-:Y:S04]  /*12f40*/  @!P2 STG.E.128 [R4.64+0x2100], R100 ;  /* 0x002100640400a986 */ /* 0x0025e8000c101d20 */
[----:B------:R2:W-:Y:S04]  /*12f50*/  @!P1 STG.E.128 [R4.64+0x2200], R68 ;  /* 0x0022004404009986 */ /* 0x0005e8000c101d20 */
[----:B------:R2:W-:Y:S02]  /*12f60*/  @!P0 STG.E.128 [R4.64+0x2300], R36 ;  /* 0x0023002404008986 */ /* 0x0005e4000c101d20 */
.L_x_1541:
[----:B------:R-:W-:Y:S05]  /*12f70*/  BSYNC B0 ;  /* 0x0000000000007941 */ /* 0x000fea0003800000 */
.L_x_1540:
        /* <DEDUP_REMOVED lines=14> */
.L_x_1543:
[----:B------:R-:W-:Y:S05]  /*13060*/  BSYNC B0 ;  /* 0x0000000000007941 */ /* 0x000fea0003800000 */
.L_x_1542:
        /* <DEDUP_REMOVED lines=14> */
.L_x_1545:
[----:B------:R-:W-:Y:S05]  /*13150*/  BSYNC B0 ;  /* 0x0000000000007941 */ /* 0x000fea0003800000 */
.L_x_1544:
        /* <DEDUP_REMOVED lines=10> */
[----:B-1----:R1:W-:Y:S04]  /*13200*/  @!P3 STG.E.128 [R4.64+0x8000], R120 ;  /* 0x008000780400b986 */ /* 0x0023e8000c101d20 */
[----:B------:R1:W-:Y:S04]  /*13210*/  @!P2 STG.E.128 [R4.64+0x8100], R88 ;  /* 0x008100580400a986 */ /* 0x0003e8000c101d20 */
[----:B------:R1:W-:Y:S04]  /*13220*/  @!P1 STG.E.128 [R4.64+0x8200], R56 ;  /* 0x0082003804009986 */ /* 0x0003e8000c101d20 */
[----:B------:R1:W-:Y:S02]  /*13230*/  @!P0 STG.E.128 [R4.64+0x8300], R24 ;  /* 0x0083001804008986 */ /* 0x0003e4000c101d20 */
.L_x_1547:
[----:B------:R-:W-:Y:S05]  /*13240*/  BSYNC B0 ;  /* 0x0000000000007941 */ /* 0x000fea0003800000 */
.L_x_1546:
        /* <DEDUP_REMOVED lines=14> */
.L_x_1549:
[----:B------:R-:W-:Y:S05]  /*13330*/  BSYNC B0 ;  /* 0x0000000000007941 */ /* 0x000fea0003800000 */
.L_x_1548:
        /* <DEDUP_REMOVED lines=14> */
.L_x_1551:
[----:B------:R-:W-:Y:S05]  /*13420*/  BSYNC B0 ;  /* 0x0000000000007941 */ /* 0x000fea0003800000 */
.L_x_1550:
[----:B------:R-:W-:-:S04]  /*13430*/  IADD3 R8, R8, 0x38, RZ ;  /* 0x0000003808087810 */ /* 0x000fc80007ffe0ff */
[----:B------:R-:W-:-:S13]  /*13440*/  ISETP.GE.AND P0, PT, R8, UR20, PT ;  /* 0x0000001408007c0c */ /* 0x000fda000bf06270 */
[----:B------:R-:W-:Y:S05]  /*13450*/  @P0 EXIT ;  /* 0x000000000000094d */ /* 0x000fea0003800000 */
[C---:B------:R-:W-:Y:S02]  /*13460*/  IADD3 R2, R0.reuse, 0x40, RZ ;  /* 0x0000004000027810 */ /* 0x040fe40007ffe0ff */
[----:B------:R-:W-:Y:S02]  /*13470*/  ISETP.GE.AND P1, PT, R0, c[0x0][0x220], PT ;  /* 0x0000880000007a0c */ /* 0x000fe40003f26270 */
[----:B------:R-:W-:Y:S02]  /*13480*/  ISETP.GE.AND P0, PT, R2, c[0x0][0x220], PT ;  /* 0x0000880002007a0c */ /* 0x000fe40003f06270 */
[----:B------:R-:W-:Y:S02]  /*13490*/  IADD3 R0, R0, 0x80, RZ ;  /* 0x0000008000007810 */ /* 0x000fe40007ffe0ff */
[----:B------:R-:W-:-:S07]  /*134a0*/  ISETP.GE.AND P2, PT, R10, c[0x0][0x220], PT ;  /* 0x000088000a007a0c */ /* 0x000fce0003f46270 */
[----:B-1----:R1:W-:Y:S04]  /*134b0*/  @!P1 STG.E.128 [R4.64+0xe100], R76 ;  /* 0x00e1004c04009986 */ /* 0x0023e8000c101d20 */
[----:B------:R1:W-:Y:S01]  /*134c0*/  @!P0 STG.E.128 [R4.64+0xe200], R44 ;  /* 0x00e2002c04008986 */ /* 0x0003e2000c101d20 */
[----:B------:R-:W-:-:S03]  /*134d0*/  ISETP.GE.AND P0, PT, R0, c[0x0][0x220], PT ;  /* 0x0000880000007a0c */ /* 0x000fc60003f06270 */
[----:B------:R1:W-:Y:S10]  /*134e0*/  @!P2 STG.E.128 [R4.64+0xe000], R108 ;  /* 0x00e0006c0400a986 */ /* 0x0003f4000c101d20 */
[----:B------:R-:W-:Y:S05]  /*134f0*/  @P0 EXIT ;  /* 0x000000000000094d */ /* 0x000fea0003800000 */
[----:B------:R-:W-:Y:S01]  /*13500*/  STG.E.128 [R4.64+0xe300], R140 ;  /* 0x00e3008c04007986 */ /* 0x000fe2000c101d20 */
[----:B------:R-:W-:Y:S05]  /*13510*/  EXIT ;  /* 0x000000000000794d */ /* 0x000fea0003800000 */
.L_x_1552:
        /* <DEDUP_REMOVED lines=14> */
.L_x_4833:


//--------------------- .text._ZN5flash24flash_fwd_splitkv_kernelI23Flash_fwd_kernel_traitsILi256ELi64ELi64ELi4ELb0ELb0EN7cutlass6half_tE19Flash_kernel_traitsILi256ELi64ELi64ELi4ES3_EELb1ELb0ELb0ELb0ELb0ELb1ELb1ELb0EEEvNS_16Flash_fwd_paramsE --------------------------
	.section	.text._ZN5flash24flash_fwd_splitkv_kernelI23Flash_fwd_kernel_traitsILi256ELi64ELi64ELi4ELb0ELb0EN7cutlass6half_tE19Flash_kernel_traitsILi256ELi64ELi64ELi4ES3_EELb1ELb0ELb0ELb0ELb0ELb1ELb1ELb0EEEvNS_16Flash_fwd_paramsE,"ax",@progbits
	.sectioninfo	@"SHI_REGISTERS=255"
	.align	128
        .global         _ZN5flash24flash_fwd_splitkv_kernelI23Flash_fwd_kernel_traitsILi256ELi64ELi64ELi4ELb0ELb0EN7cutlass6half_tE19Flash_kernel_traitsILi256ELi64ELi64ELi4ES3_EELb1ELb0ELb0ELb0ELb0ELb1ELb1ELb0EEEvNS_16Flash_fwd_paramsE
        .type           _ZN5flash24flash_fwd_splitkv_kernelI23Flash_fwd_kernel_traitsILi256ELi64ELi64ELi4ELb0ELb0EN7cutlass6half_tE19Flash_kernel_traitsILi256ELi64ELi64ELi4ES3_EELb1ELb0ELb0ELb0ELb0ELb1ELb1ELb0EEEvNS_16Flash_fwd_paramsE,@function
        .size           _ZN5flash24flash_fwd_splitkv_kernelI23Flash_fwd_kernel_traitsILi256ELi64ELi64ELi4ELb0ELb0EN7cutlass6half_tE19Flash_kernel_traitsILi256ELi64ELi64ELi4ES3_EELb1ELb0ELb0ELb0ELb0ELb1ELb1ELb0EEEvNS_16Flash_fwd_paramsE,(.L_x_4834 - _ZN5flash24flash_fwd_splitkv_kernelI23Flash_fwd_kernel_traitsILi256ELi64ELi64ELi4ELb0ELb0EN7cutlass6half_tE19Flash_kernel_traitsILi256ELi64ELi64ELi4ES3_EELb1ELb0ELb0ELb0ELb0ELb1ELb1ELb0EEEvNS_16Flash_fwd_paramsE)
        .other          _ZN5flash24flash_fwd_splitkv_kernelI23Flash_fwd_kernel_traitsILi256ELi64ELi64ELi4ELb0ELb0EN7cutlass6half_tE19Flash_kernel_traitsILi256ELi64ELi64ELi4ES3_EELb1ELb0ELb0ELb0ELb0ELb1ELb1ELb0EEEvNS_16Flash_fwd_paramsE,@"STO_CUDA_ENTRY STV_DEFAULT"
_ZN5flash24flash_fwd_splitkv_kernelI23Flash_fwd_kernel_traitsILi256ELi64ELi64ELi4ELb0ELb0EN7cutlass6half_tE19Flash_kernel_traitsILi256ELi64ELi64ELi4ES3_EELb1ELb0ELb0ELb0ELb0ELb1ELb1ELb0EEEvNS_16Flash_fwd_paramsE:
.text._ZN5flash24flash_fwd_splitkv_kernelI23Flash_fwd_kernel_traitsILi256ELi64ELi64ELi4ELb0ELb0EN7cutlass6half_tE19Flash_kernel_traitsILi256ELi64ELi64ELi4ES3_EELb1ELb0ELb0ELb0ELb0ELb1ELb1ELb0EEEvNS_16Flash_fwd_paramsE:
        /* <DEDUP_REMOVED lines=77> */
.L_x_1553:
[----:B------:R-:W-:Y:S02]  /*04d0*/  ULDC UR8, c[0x0][0x218] ;  /* 0x0000860000087ab9 */ /* 0x000fe40000000800 */
.L_x_1554:
        /* <DEDUP_REMOVED lines=112> */
.L_x_1557:
[----:B------:R-:W-:Y:S05]  /*0be0*/  BSYNC B0 ;  /* 0x0000000000007941 */ /* 0x000fea0003800000 */
.L_x_1556:
        /* <DEDUP_REMOVED lines=12> */
.L_x_1559:
[----:B------:R-:W-:Y:S05]  /*0cb0*/  BSYNC B0 ;  /* 0x0000000000007941 */ /* 0x000fea0003800000 */
.L_x_1558:
        /* <DEDUP_REMOVED lines=12> */
.L_x_1561:
[----:B------:R-:W-:Y:S05]  /*0d80*/  BSYNC B0 ;  /* 0x0000000000007941 */ /* 0x000fea0003800000 */
.L_x_1560:
        /* <DEDUP_REMOVED lines=12> */
.L_x_1563:
[----:B------:R-:W-:Y:S05]  /*0e50*/  BSYNC B0 ;  /* 0x0000000000007941 */ /* 0x000fea0003800000 */
.L_x_1562:
        /* <DEDUP_REMOVED lines=12> */
.L_x_1565:
[----:B------:R-:W-:Y:S05]  /*0f20*/  BSYNC B0 ;  /* 0x0000000000007941 */ /* 0x000fea0003800000 */
.L_x_1564:
        /* <DEDUP_REMOVED lines=12> */
.L_x_1567:
[----:B------:R-:W-:Y:S05]  /*0ff0*/  BSYNC B0 ;  /* 0x0000000000007941 */ /* 0x000fea0003800000 */
.L_x_1566:
        /* <DEDUP_REMOVED lines=12> */
.L_x_1569:
[----:B------:R-:W-:Y:S05]  /*10c0*/  BSYNC B0 ;  /* 0x0000000000007941 */ /* 0x000fea0003800000 */
.L_x_1568:
        /* <DEDUP_REMOVED lines=12> */
.L_x_1571:
[----:B------:R-:W-:Y:S05]  /*1190*/  BSYNC B0 ;  /* 0x0000000000007941 */ /* 0x000fea0003800000 */
.L_x_1570:
        /* <DEDUP_REMOVED lines=32> */
.L_x_1555:
        /* <DEDUP_REMOVED lines=121> */
.L_x_1572:
        /* <DEDUP_REMOVED lines=21> */
.L_x_1574:
        /* <DEDUP_REMOVED lines=59> */
.L_x_1573:
        /* <DEDUP_REMOVED lines=131> */
.L_x_1576:
[----:B------:R-:W-:Y:S05]  /*2860*/  BSYNC B0 ;  /* 0x0000000000007941 */ /* 0x000fea0003800000 */
.L_x_1575:
        /* <DEDUP_REMOVED lines=45> */
.L_x_1578:
[----:B------:R-:W-:Y:S05]  /*2b40*/  BSYNC B0 ;  /* 0x0000000000007941 */ /* 0x000fea0003800000 */
.L_x_1577:
        /* <DEDUP_REMOVED lines=45> */
.L_x_1580:
[----:B------:R-:W-:Y:S05]  /*2e20*/  BSYNC B0 ;  /* 0x0000000000007941 */ /* 0x000fea0003800000 */
.L_x_1579:
        /* <DEDUP_REMOVED lines=44> */
.L_x_1582:
[----:B------:R-:W-:Y:S05]  /*30f0*/  BSYNC B0 ;  /* 0x0000000000007941 */ /* 0x000fea0003800000 */
.L_x_1581:
        /* <DEDUP_REMOVED lines=39> */
.L_x_1584:
[----:B------:R-:W-:Y:S05]  /*3370*/  BSYNC B0 ;  /* 0x0000000000007941 */ /* 0x000fea0003800000 */
.L_x_1583:
        /* <DEDUP_REMOVED lines=41> */
.L_x_1586:
[----:B------:R-:W-:Y:S05]  /*3610*/  BSYNC B0 ;  /* 0x0000000000007941 */ /* 0x000fea0003800000 */
.L_x_1585:
        /* <DEDUP_REMOVED lines=40> */
.L_x_1588:
[----:B------:R-:W-:Y:S05]  /*38a0*/  BSYNC B0 ;  /* 0x0000000000007941 */ /* 0x000fea0003800000 */
.L_x_1587:
        /* <DEDUP_REMOVED lines=42> */
.L_x_1590:
[----:B------:R-:W-:Y:S05]  /*3b50*/  BSYNC B0 ;  /* 0x0000000000007941 */ /* 0x000fea0003800000 */
.L_x_1589:
        /* <DEDUP_REMOVED lines=39> */
[----:B------:R-:W-:Y:S02]  /*3dd0*/  @!P2 IMAD.MOV.U32 R12, RZ, RZ, R250 ;  /* 0x000000ffff0ca224 */ /* 0x000fe400078e00fa */
[--C-:B------:R-:W-:Y:S01]  /*3de0*/  @!P2 IMAD.MOV.U32 R13, RZ, RZ, R252.reuse ;  /* 0x000000ffff0da224 */ /* 0x100fe200078e00fc */
        /* <DEDUP_REMOVED lines=22> */
.L_x_1592:
[----:B------:R-:W-:Y:S05]  /*3f50*/  BSYNC B0 ;  /* 0x0000000000007941 */ /* 0x000fea0003800000 */
.L_x_1591:
        /* <DEDUP_REMOVED lines=17> */
[----:B---3--:R-:W-:Y:S02]  /*4070*/  IMAD.U32 R13, RZ, RZ, UR27 ;  /* 0x0000001bff0d7e24 */ /* 0x008fe4000f8e00ff */
        /* <DEDUP_REMOVED lines=35> */
.L_x_1594:
[----:B------:R-:W-:Y:S05]  /*42b0*/  BSYNC B0 ;  /* 0x0000000000007941 */ /* 0x000fea0003800000 */
.L_x_1593:
        /* <DEDUP_REMOVED lines=15> */
[CC--:B---3--:R-:W-:Y:S01]  /*43b0*/  @!P5 LEA R16, P6, R11.reuse, R250.reuse, 0x1 ;  /* 0x000000fa0b10d211 */ /* 0x0c8fe200078c08ff */
[----:B------:R3:W-:Y:S01]  /*43c0*/  @P5 STS.128 [R243+0x11000], RZ ;  /* 0x011000fff3005388 */ /* 0x0007e20000000c00 */
[CC--:B------:R-:W-:Y:S02]  /*43d0*/  @!P4 LEA R14, P3, R11.reuse, R250.reuse, 0x1 ;  /* 0x000000fa0b0ec211 */ /* 0x0c0fe400078608ff */
[C---:B-1----:R-:W-:Y:S02]  /*43e0*/  @!P2 LEA R12, P1, R11.reuse, R250, 0x1 ;  /* 0x000000fa0b0ca211 */ /* 0x042fe400078208ff */
        /* <DEDUP_REMOVED lines=25> */
.L_x_1596:
[----:B------:R-:W-:Y:S05]  /*4580*/  BSYNC B0 ;  /* 0x0000000000007941 */ /* 0x000fea0003800000 */
.L_x_1595:
        /* <DEDUP_REMOVED lines=12> */
[-C--:B---3--:R-:W-:Y:S01]  /*4650*/  @!P3 MOV R14, R250.reuse ;  /* 0x000000fa000eb202 */ /* 0x088fe20000000f00 */
[----:B-1----:R-:W-:Y:S01]  /*4660*/  @!P3 IMAD.MOV.U32 R11, RZ, RZ, c[0x0][0x1a4] ;  /* 0x00006900ff0bb624 */ /* 0x002fe200078e00ff */
[----:B------:R-:W-:Y:S01]  /*4670*/  @!P2 MOV R10, c[0x0][0x1a4] ;  /* 0x00006900000aaa02 */ /* 0x000fe20000000f00 */
[--C-:B------:R-:W-:Y:S01]  /*4680*/  @!P3 IMAD.MOV.U32 R15, RZ, RZ, R252.reuse ;  /* 0x000000ffff0fb224 */ /* 0x100fe200078e00fc */
[----:B------:R-:W-:Y:S01]  /*4690*/  @!P2 MOV R12, R250 ;  /* 0x000000fa000ca202 */ /* 0x000fe20000000f00 */
[----:B------:R-:W-:Y:S01]  /*46a0*/  @!P2 IMAD.MOV.U32 R13, RZ, RZ, R252 ;  /* 0x000000ffff0da224 */ /* 0x000fe200078e00fc */
[----:B------:R-:W-:Y:S01]  /*46b0*/  @!P1 MOV R251, R252 ;  /* 0x000000fc00fb9202 */ /* 0x000fe20000000f00 */
[----:B------:R-:W-:Y:S01]  /*46c0*/  @!P1 IMAD.MOV.U32 R9, RZ, RZ, c[0x0][0x1a4] ;  /* 0x00006900ff099624 */ /* 0x000fe200078e00ff */
[----:B------:R1:W-:Y:S01]  /*46d0*/  @P3 STS.128 [R243+0x11800], RZ ;  /* 0x011800fff3003388 */ /* 0x0003e20000000c00 */
[----:B------:R-:W-:Y:S02]  /*46e0*/  @!P3 IMAD R11, R11, 0x60, RZ ;  /* 0x000000600b0bb824 */ /* 0x000fe400078e02ff */
        /* <DEDUP_REMOVED lines=33> */
.L_x_1598:
[----:B------:R-:W-:Y:S05]  /*4900*/  BSYNC B0 ;  /* 0x0000000000007941 */ /* 0x000fea0003800000 */
.L_x_1597:
[----:B------:R-:W-:Y:S01]  /*4910*/  SHF.L.U32 R241, R241, 0x1, RZ ;  /* 0x00000001f1f17819 */ /* 0x000fe200000006ff */
[----:B------:R-:W-:Y:S01]  /*4920*/  LDSM.16.M88.4 R48, [R242] ;  /* 0x00000000f230783b */ /* 0x000fe20000000200 */
[----:B------:R-:W-:Y:S01]  /*4930*/  LOP3.LUT P0, RZ, R6, 0x2, RZ, 0xc0, !PT ;  /* 0x0000000206ff7812 */ /* 0x000fe2000780c0ff */
[----:B------:R-:W-:Y:S01]  /*4940*/  UISETP.GT.AND UP0, UPT, UR28, UR21, UPT ;  /* 0x000000151c00728c */ /* 0x000fe2000bf04270 */
[C---:B------:R-:W-:Y:S01]  /*4950*/  IADD3 R6, R241.reuse, 0x8000, RZ ;  /* 0x00008000f1067810 */ /* 0x040fe20007ffe0ff */
[----:B-1-3--:R-:W1:Y:S01]  /*4960*/  LDSM.16.M88.4 R16, [R241+0x8000] ;  /* 0x00800000f110783b */ /* 0x00ae620000000200 */
[----:B------:R-:W-:Y:S02]  /*4970*/  IADD3 R239, R241, 0x8020, RZ ;  /* 0x00008020f1ef7810 */ /* 0x000fe40007ffe0ff */
[-C--:B------:R-:W-:Y:S01]  /*4980*/  LEA R240, R7, R242.reuse, 0x1 ;  /* 0x000000f207f07211 */ /* 0x080fe200078e08ff */
[----:B------:R-:W3:Y:S01]  /*4990*/  LDSM.16.M88.4 R44, [R241+0x8800] ;  /* 0x00880000f12c783b */ /* 0x000ee20000000200 */
[----:B------:R-:W-:-:S02]  /*49a0*/  LEA R238, R5, R242, 0x1 ;  /* 0x000000f205ee7211 */ /* 0x000fc400078e08ff */
[----:B------:R-:W-:Y:S01]  /*49b0*/  LEA R235, R2, R241, 0x1 ;  /* 0x000000f102eb7211 */ /* 0x000fe200078e08ff */
[----:B------:R-:W5:Y:S01]  /*49c0*/  LDSM.16.M88.4 R64, [R241+0x9000] ;  /* 0x00900000f140783b */ /* 0x000f620000000200 */
[----:B------:R-:W-:Y:S02]  /*49d0*/  LEA R237, R5, R240, 0x1 ;  /* 0x000000f005ed7211 */ /* 0x000fe400078e08ff */
[----:B------:R-:W-:Y:S01]  /*49e0*/  @P0 IADD3 R239, R6, -0x20, RZ ;  /* 0xffffffe006ef0810 */ /* 0x000fe20007ffe0ff */
[----:B------:R-:W-:Y:S01]  /*49f0*/  LDSM.16.M88.4 R12, [R240] ;  /* 0x00000000f00c783b */ /* 0x000fe20000000200 */
[----:B------:R-:W-:Y:S02]  /*4a00*/  PLOP3.LUT P6, PT, PT, PT, UP0, 0x80, 0x0 ;  /* 0x000000000000781c */ /* 0x000fe40003fcf008 */
[----:B------:R-:W-:Y:S01]  /*4a10*/  LEA R228, R2, R239, 0x1 ;  /* 0x000000ef02e47211 */ /* 0x000fe200078e08ff */
[----:B------:R-:W2:Y:S01]  /*4a20*/  LDSM.16.M88.4 R24, [R239] ;  /* 0x00000000ef18783b */ /* 0x000ea20000000200 */
[----:B------:R-:W-:-:S02]  /*4a30*/  IADD3 R2, R4, 0x8, RZ ;  /* 0x0000000804027810 */ /* 0x000fc40007ffe0ff */
[----:B------:R-:W-:Y:S01]  /*4a40*/  IMNMX R167, R4, UR10, PT ;  /* 0x0000000a04a77c17 */ /* 0x000fe2000b800200 */
[----:B------:R-:W4:Y:S01]  /*4a50*/  LDSM.16.M88.4 R36, [R241+0x9800] ;  /* 0x00980000f124783b */ /* 0x000f220000000200 */
[----:B------:R-:W-:Y:S02]  /*4a60*/  IMNMX R2, R2, UR10, PT ;  /* 0x0000000a02027c17 */ /* 0x000fe4000b800200 */
[C---:B------:R-:W-:Y:S01]  /*4a70*/  IADD3 R231, R239.reuse, 0x800, RZ ;  /* 0x00000800efe77810 */ /* 0x040fe20007ffe0ff */
[----:B------:R-:W2:Y:S01]  /*4a80*/  LDSM.16.M88.4 R8, [R239+0x800] ;  /* 0x00080000ef08783b */ /* 0x000ea20000000200 */
        /* <DEDUP_REMOVED lines=8> */
[----:B------:R-:W-:Y:S01]  /*4b10*/  LDSM.16.M88.4 R56, [R238] ;  /* 0x00000000ee38783b */ /* 0x000fe20000000200 */
[C---:B------:R-:W-:Y:S02]  /*4b20*/  IADD3 R223, R239.reuse, 0x4000, RZ ;  /* 0x00004000efdf7810 */ /* 0x040fe40007ffe0ff */
[C---:B------:R-:W-:Y:S01]  /*4b30*/  IADD3 R222, R239.reuse, 0x4800, RZ ;  /* 0x00004800efde7810 */ /* 0x040fe20007ffe0ff */
[----:B-1----:R-:W-:Y:S01]  /*4b40*/  HMMA.16816.F32 R20, R48, R16, RZ ;  /* 0x000000103014723c */ /* 0x002fe200000018ff */
[----:B------:R-:W-:Y:S01]  /*4b50*/  LDSM.16.M88.4 R80, [R235+0x9000] ;  /* 0x00900000eb50783b */ /* 0x000fe20000000200 */
[----:B------:R-:W-:-:S02]  /*4b60*/  IADD3 R221, R239, 0x5000, RZ ;  /* 0x00005000efdd7810 */ /* 0x000fc40007ffe0ff */
[C---:B------:R-:W-:Y:S01]  /*4b70*/  IADD3 R220, R239.reuse, 0x5800, RZ ;  /* 0x00005800efdc7810 */ /* 0x040fe20007ffe0ff */
[----:B------:R-:W-:Y:S01]  /*4b80*/  LDSM.16.M88.4 R76, [R235+0x9800] ;  /* 0x00980000eb4c783b */ /* 0x000fe20000000200 */
[C---:B------:R-:W-:Y:S02]  /*4b90*/  IADD3 R219, R239.reuse, 0x6000, RZ ;  /* 0x00006000efdb7810 */ /* 0x040fe40007ffe0ff */
[----:B------:R-:W-:Y:S01]  /*4ba0*/  HMMA.16816.F32 R16, R48, R18, RZ ;  /* 0x000000123010723c */ /* 0x000fe200000018ff */
[----:B------:R-:W-:Y:S01]  /*4bb0*/  LDSM.16.M88.4 R52, [R228+0x1000] ;  /* 0x00100000e434783b */ /* 0x000fe20000000200 */
[C---:B------:R-:W-:Y:S02]  /*4bc0*/  IADD3 R218, R239.reuse, 0x6800, RZ ;  /* 0x00006800efda7810 */ /* 0x040fe40007ffe0ff */
[C---:B------:R-:W-:Y:S01]  /*4bd0*/  IADD3 R217, R239.reuse, 0x7000, RZ ;  /* 0x00007000efd97810 */ /* 0x040fe20007ffe0ff */
[----:B------:R-:W-:Y:S01]  /*4be0*/  LDSM.16.M88.4 R72, [R242+0x2000] ;  /* 0x00200000f248783b */ /* 0x000fe20000000200 */
[----:B------:R-:W-:-:S02]  /*4bf0*/  IADD3 R216, R239, 0x7800, RZ ;  /* 0x00007800efd87810 */ /* 0x000fc40007ffe0ff */
[C---:B---3--:R-:W-:Y:S01]  /*4c00*/  HMMA.16816.F32 R32, R48.reuse, R44, RZ ;  /* 0x0000002c3020723c */ /* 0x048fe200000018ff */
[----:B------:R-:W-:Y:S04]  /*4c10*/  LDSM.16.M88.4 R88, [R228+0x4800] ;  /* 0x00480000e458783b */ /* 0x000fe80000000200 */
[----:B------:R-:W-:Y:S03]  /*4c20*/  LDSM.16.M88.4 R84, [R241+0xe800] ;  /* 0x00e80000f154783b */ /* 0x000fe60000000200 */
[C---:B------:R-:W-:Y:S01]  /*4c30*/  HMMA.16816.F32 R44, R48.reuse, R46, RZ ;  /* 0x0000002e302c723c */ /* 0x040fe200000018ff */
[----:B------:R-:W0:Y:S07]  /*4c40*/  LDGDEPBAR ;  /* 0x00000000000079af */ /* 0x000e2e0000000000 */
[C---:B-----5:R-:W-:Y:S08]  /*4c50*/  HMMA.16816.F32 R68, R48.reuse, R64, RZ ;  /* 0x000000403044723c */ /* 0x060ff000000018ff */
[----:B------:R-:W-:Y:S08]  /*4c60*/  HMMA.16816.F32 R64, R48, R66, RZ ;  /* 0x000000423040723c */ /* 0x000ff000000018ff */
[C---:B--2---:R-:W-:Y:S08]  /*4c70*/  HMMA.16816.F32 R20, R12.reuse, R24, R20 ;  /* 0x000000180c14723c */ /* 0x044ff00000001814 */
[----:B------:R-:W-:Y:S01]  /*4c80*/  HMMA.16816.F32 R16, R12, R26, R16 ;  /* 0x0000001a0c10723c */ /* 0x000fe20000001810 */
[----:B------:R-:W1:Y:S07]  /*4c90*/  LDSM.16.M88.4 R24, [R235+0x8000] ;  /* 0x00800000eb18783b */ /* 0x000e6e0000000200 */
        /* <DEDUP_REMOVED lines=10> */
[----:B------:R-:W-:Y:S01]  /*4d40*/  HMMA.16816.F32 R48, R12, R42, R48 ;  /* 0x0000002a0c30723c */ /* 0x000fe20000001830 */
[----:B------:R-:W4:Y:S04]  /*4d50*/  LDSM.16.M88.4 R12, [R228+0x800] ;  /* 0x00080000e40c783b */ /* 0x000f280000000200 */
        /* <DEDUP_REMOVED lines=9> */
[----:B------:R-:W5:Y:S07]  /*4df0*/  LDSM.16.M88.4 R80, [R241+0xb000] ;  /* 0x00b00000f150783b */ /* 0x000f6e0000000200 */
[C---:B---3--:R-:W-:Y:S08]  /*4e00*/  HMMA.16816.F32 R20, R28.reuse, R36, R20 ;  /* 0x000000241c14723c */ /* 0x048ff00000001814 */
        /* <DEDUP_REMOVED lines=8> */
[----:B------:R-:W3:Y:S07]  /*4e90*/  LDSM.16.M88.4 R12, [R239+0x2000] ;  /* 0x00200000ef0c783b */ /* 0x000eee0000000200 */
[C---:B------:R-:W-:Y:S08]  /*4ea0*/  HMMA.16816.F32 R68, R28.reuse, R52, R68 ;  /* 0x000000341c44723c */ /* 0x040ff00000001844 */
[----:B------:R-:W-:Y:S01]  /*4eb0*/  HMMA.16816.F32 R64, R28, R54, R64 ;  /* 0x000000361c40723c */ /* 0x000fe20000001840 */
[----:B------:R-:W4:Y:S07]  /*4ec0*/  LDSM.16.M88.4 R52, [R239+0x3000] ;  /* 0x00300000ef34783b */ /* 0x000f2e0000000200 */
[C---:B-1----:R-:W-:Y:S08]  /*4ed0*/  HMMA.16816.F32 R20, R72.reuse, R24, R20 ;  /* 0x000000184814723c */ /* 0x042ff00000001814 */
[----:B------:R-:W-:Y:S01]  /*4ee0*/  HMMA.16816.F32 R16, R72, R26, R16 ;  /* 0x0000001a4810723c */ /* 0x000fe20000001810 */
[----:B------:R-:W-:Y:S07]  /*4ef0*/  LDSM.16.M88.4 R24, [R235+0xa000] ;  /* 0x00a00000eb18783b */ /* 0x000fee0000000200 */
[C---:B------:R-:W-:Y:S08]  /*4f00*/  HMMA.16816.F32 R60, R28.reuse, R40, R60 ;  /* 0x000000281c3c723c */ /* 0x040ff0000000183c */
[----:B------:R-:W-:Y:S01]  /*4f10*/  HMMA.16816.F32 R56, R28, R42, R56 ;  /* 0x0000002a1c38723c */ /* 0x000fe20000001838 */
[----:B------:R-:W-:Y:S04]  /*4f20*/  LDSM.16.M88.4 R40, [R239+0x3800] ;  /* 0x00380000ef28783b */ /* 0x000fe80000000200 */
[----:B------:R-:W-:Y:S03]  /*4f30*/  LDSM.16.M88.4 R28, [R235+0xa800] ;  /* 0x00a80000eb1c783b */ /* 0x000fe60000000200 */
[C---:B--2---:R-:W-:Y:S08]  /*4f40*/  HMMA.16816.F32 R32, R72.reuse, R8, R32 ;  /* 0x000000084820723c */ /* 0x044ff00000001820 */
[C---:B------:R-:W-:Y:S01]  /*4f50*/  HMMA.16816.F32 R44, R72.reuse, R10, R44 ;  /* 0x0000000a482c723c */ /* 0x040fe2000000182c */
[----:B------:R-:W1:Y:S07]  /*4f60*/  LDSM.16.M88.4 R8, [R238+0x2000] ;  /* 0x00200000ee08783b */ /* 0x000e6e0000000200 */
[C---:B-----5:R-:W-:Y:S08]  /*4f70*/  HMMA.16816.F32 R68, R72.reuse, R80, R68 ;  /* 0x000000504844723c */ /* 0x060ff00000001844 */
[----:B------:R-:W-:Y:S01]  /*4f80*/  HMMA.16816.F32 R64, R72, R82, R64 ;  /* 0x000000524840723c */ /* 0x000fe20000001840 */
[----:B------:R-:W-:Y:S07]  /*4f90*/  LDSM.16.M88.4 R80, [R237+0x4000] ;  /* 0x00400000ed50783b */ /* 0x000fee0000000200 */
[C---:B---3--:R-:W-:Y:S08]  /*4fa0*/  HMMA.16816.F32 R20, R36.reuse, R12, R20 ;  /* 0x0000000c2414723c */ /* 0x048ff00000001814 */
        /* <DEDUP_REMOVED lines=12> */
[C---:B-1----:R-:W-:Y:S08]  /*5070*/  HMMA.16816.F32 R20, R8.reuse, R24, R20 ;  /* 0x000000180814723c */ /* 0x042ff00000001814 */
[----:B------:R-:W-:Y:S01]  /*5080*/  HMMA.16816.F32 R16, R8, R26, R16 ;  /* 0x0000001a0810723c */ /* 0x000fe20000001810 */
[----:B------:R-:W1:Y:S07]  /*5090*/  LDSM.16.M88.4 R24, [R237+0x2000] ;  /* 0x00200000ed18783b */ /* 0x000e6e0000000200 */
[C---:B------:R-:W-:Y:S08]  /*50a0*/  HMMA.16816.F32 R60, R36.reuse, R40, R60 ;  /* 0x00000028243c723c */ /* 0x040ff0000000183c */
[----:B------:R-:W-:Y:S01]  /*50b0*/  HMMA.16816.F32 R56, R36, R42, R56 ;  /* 0x0000002a2438723c */ /* 0x000fe20000001838 */
[----:B------:R-:W4:Y:S04]  /*50c0*/  LDSM.16.M88.4 R40, [R228+0x3000] ;  /* 0x00300000e428783b */ /* 0x000f280000000200 */
[----:B------:R-:W-:Y:S03]  /*50d0*/  LDSM.16.M88.4 R36, [R242+0x4000] ;  /* 0x00400000f224783b */ /* 0x000fe60000000200 */
        /* <DEDUP_REMOVED lines=8> */
[----:B------:R-:W3:Y:S04]  /*5160*/  LDSM.16.M88.4 R8, [R241+0xc800] ;  /* 0x00c80000f108783b */ /* 0x000ee80000000200 */
[----:B------:R-:W-:Y:S03]  /*5170*/  LDSM.16.M88.4 R48, [R241+0xd000] ;  /* 0x00d00000f130783b */ /* 0x000fe60000000200 */
[C---:B-1----:R-:W-:Y:S08]  /*5180*/  HMMA.16816.F32 R20, R24.reuse, R72, R20 ;  /* 0x000000481814723c */ /* 0x042ff00000001814 */
[C---:B------:R-:W-:Y:S01]  /*5190*/  HMMA.16816.F32 R16, R24.reuse, R74, R16 ;  /* 0x0000004a1810723c */ /* 0x040fe20000001810 */
[----:B------:R-:W-:Y:S07]  /*51a0*/  LDSM.16.M88.4 R72, [R228+0x4000] ;  /* 0x00400000e448783b */ /* 0x000fee0000000200 */
[C---:B------:R-:W-:Y:S08]  /*51b0*/  HMMA.16816.F32 R32, R24.reuse, R52, R32 ;  /* 0x000000341820723c */ /* 0x040ff00000001820 */
[C---:B------:R-:W-:Y:S01]  /*51c0*/  HMMA.16816.F32 R44, R24.reuse, R54, R44 ;  /* 0x00000036182c723c */ /* 0x040fe2000000182c */
[----:B------:R-:W-:Y:S07]  /*51d0*/  LDSM.16.M88.4 R52, [R241+0xd800] ;  /* 0x00d80000f134783b */ /* 0x000fee0000000200 */
[C---:B----4-:R-:W-:Y:S08]  /*51e0*/  HMMA.16816.F32 R68, R24.reuse, R40, R68 ;  /* 0x000000281844723c */ /* 0x050ff00000001844 */
[----:B------:R-:W-:Y:S01]  /*51f0*/  HMMA.16816.F32 R64, R24, R42, R64 ;  /* 0x0000002a1840723c */ /* 0x000fe20000001840 */
[----:B------:R-:W1:Y:S07]  /*5200*/  LDSM.16.M88.4 R40, [R240+0x4000] ;  /* 0x00400000f028783b */ /* 0x000e6e0000000200 */
[C---:B--2---:R-:W-:Y:S08]  /*5210*/  HMMA.16816.F32 R20, R36.reuse, R12, R20 ;  /* 0x0000000c2414723c */ /* 0x044ff00000001814 */
[C---:B------:R-:W-:Y:S01]  /*5220*/  HMMA.16816.F32 R16, R36.reuse, R14, R16 ;  /* 0x0000000e2410723c */ /* 0x040fe20000001810 */
[----:B------:R-:W-:Y:S07]  /*5230*/  LDSM.16.M88.4 R12, [R235+0xc000] ;  /* 0x00c00000eb0c783b */ /* 0x000fee0000000200 */
[C---:B---3--:R-:W-:Y:S08]  /*5240*/  HMMA.16816.F32 R32, R36.reuse, R8, R32 ;  /* 0x000000082420723c */ /* 0x048ff00000001820 */
        /* <DEDUP_REMOVED lines=66> */
[----:B------:R-:W1:Y:S01]  /*5670*/  MUFU.TANH R6, R6 ;  /* 0x0000000600067308 */ /* 0x000e620000002400 */
[----:B------:R-:W-:Y:S07]  /*5680*/  HMMA.16816.F32 R64, R52, R50, R64 ;  /* 0x000000323440723c */ /* 0x000fee0000001840 */
[----:B------:R-:W3:Y:S01]  /*5690*/  MUFU.TANH R48, R48 ;  /* 0x0000003000307308 */ /* 0x000ee20000002400 */
[----:B--2---:R-:W-:Y:S07]  /*56a0*/  HMMA.16816.F32 R88, R40, R24, R88 ;  /* 0x000000182858723c */ /* 0x004fee0000001858 */
[----:B------:R-:W-:Y:S01]  /*56b0*/  FMUL.FTZ R24, R22, c[0x0][0x2ec] ;  /* 0x0000bb0016187a20 */ /* 0x000fe20000410000 */
[----:B------:R-:W-:Y:S01]  /*56c0*/  HMMA.16816.F32 R32, R52, R84, R32 ;  /* 0x000000543420723c */ /* 0x000fe20000001820 */
[----:B------:R-:W-:-:S02]  /*56d0*/  FMUL.FTZ R25, R23, c[0x0][0x2ec] ;  /* 0x0000bb0017197a20 */ /* 0x000fc40000410000 */
[----:B------:R-:W2:Y:S01]  /*56e0*/  LDSM.16.M88.4 R20, [R239+0x7800] ;  /* 0x00780000ef14783b */ /* 0x000ea20000000200 */
        /* <DEDUP_REMOVED lines=14> */
[----:B------:R-:W1:Y:S03]  /*57d0*/  MUFU.TANH R26, R26 ;  /* 0x0000001a001a7308 */ /* 0x000e660000002400 */
[C---:B------:R-:W-:Y:S01]  /*57e0*/  HMMA.16816.F32 R44, R40.reuse, R38, R44 ;  /* 0x00000026282c723c */ /* 0x040fe2000000182c */
[----:B------:R-:W1:Y:S04]  /*57f0*/  LDSM.16.M88.4 R36, [R228+0x7000] ;  /* 0x00700000e424783b */ /* 0x000e680000000200 */
[----:B------:R-:W1:Y:S03]  /*5800*/  MUFU.TANH R27, R27 ;  /* 0x0000001b001b7308 */ /* 0x000e660000002400 */
[C---:B--2---:R-:W-:Y:S08]  /*5810*/  HMMA.16816.F32 R60, R40.reuse, R20, R60 ;  /* 0x00000014283c723c */ /* 0x044ff0000000183c */
[----:B------:R-:W-:Y:S08]  /*5820*/  HMMA.16816.F32 R72, R40, R22, R72 ;  /* 0x000000162848723c */ /* 0x000ff00000001848 */
[C---:B------:R-:W-:Y:S08]  /*5830*/  HMMA.16816.F32 R88, R28.reuse, R8, R88 ;  /* 0x000000081c58723c */ /* 0x040ff00000001858 */
[----:B------:R-:W-:Y:S01]  /*5840*/  HMMA.16816.F32 R64, R28, R10, R64 ;  /* 0x0000000a1c40723c */ /* 0x000fe20000001840 */
[----:B------:R-:W2:Y:S01]  /*5850*/  LDSM.16.M88.4 R8, [R228+0x7800] ;  /* 0x00780000e408783b */ /* 0x000ea20000000200 */
        /* <DEDUP_REMOVED lines=13> */
[----:B--2---:R-:W-:Y:S01]  /*5930*/  HMMA.16816.F32 R60, R12, R8, R60 ;  /* 0x000000080c3c723c */ /* 0x004fe2000000183c */
[----:B------:R-:W-:Y:S01]  /*5940*/  FMUL.FTZ R36, R44, c[0x0][0x2ec] ;  /* 0x0000bb002c247a20 */ /* 0x000fe20000410000 */
[----:B------:R-:W1:Y:S01]  /*5950*/  MUFU.TANH R20, R20 ;  /* 0x0000001400147308 */ /* 0x000e620000002400 */
[----:B------:R-:W-:Y:S02]  /*5960*/  FMUL.FTZ R35, R45, c[0x0][0x2ec] ;  /* 0x0000bb002d237a20 */ /* 0x000fe40000410000 */
[----:B------:R-:W-:-:S02]  /*5970*/  FMUL.FTZ R22, R46, c[0x0][0x2ec] ;  /* 0x0000bb002e167a20 */ /* 0x000fc40000410000 */
[----:B------:R-:W-:Y:S01]  /*5980*/  FMUL.FTZ R16, R47, c[0x0][0x2ec] ;  /* 0x0000bb002f107a20 */ /* 0x000fe20000410000 */
[----:B------:R-:W-:Y:S01]  /*5990*/  HMMA.16816.F32 R72, R12, R10, R72 ;  /* 0x0000000a0c48723c */ /* 0x000fe20000001848 */
[----:B------:R-:W-:Y:S01]  /*59a0*/  FMUL.FTZ R88, R88, c[0x0][0x2ec] ;  /* 0x0000bb0058587a20 */ /* 0x000fe20000410000 */
[----:B------:R-:W2:Y:S01]  /*59b0*/  MUFU.TANH R32, R32 ;  /* 0x0000002000207308 */ /* 0x000ea20000002400 */
        /* <DEDUP_REMOVED lines=36> */
[----:B------:R1:W1:Y:S01]  /*5c00*/  MUFU.TANH R195, R75 ;  /* 0x0000004b00c37308 */ /* 0x0002620000002400 */
[----:B------:R-:W-:Y:S06]  /*5c10*/  BAR.SYNC.DEFER_BLOCKING 0x0 ;  /* 0x0000000000007b1d */ /* 0x000fec0000010000 */
[----:B------:R-:W-:Y:S05]  /*5c20*/  @!P6 BRA `(.L_x_1599) ;  /* 0x00000ee00000e947 */ /* 0x000fea0003800000 */
[----:B--234-:R-:W-:-:S13]  /*5c30*/  PLOP3.LUT P0, PT, PT, PT, UP6, 0x40, 0x0 ;  /* 0x000000000000781c */ /* 0x01cfda0003f0e868 */
[----:B------:R-:W-:Y:S05]  /*5c40*/  @P0 BRA `(.L_x_1600) ;  /* 0x0000048000000947 */ /* 0x000fea0003800000 */
[----:B------:R-:W2:Y:S01]  /*5c50*/  I2F.RP R10, UR9 ;  /* 0x00000009000a7d06 */ /* 0x000ea20008209400 */
[----:B------:R-:W-:Y:S01]  /*5c60*/  UIADD3 UR10, UR13, -0x40, URZ ;  /* 0xffffffc00d0a7890 */ /* 0x000fe2000fffe03f */
[----:B------:R-:W-:Y:S01]  /*5c70*/  IMAD.U32 R8, RZ, RZ, UR13 ;  /* 0x0000000dff087e24 */ /* 0x000fe2000f8e00ff */
[----:B------:R-:W-:-:S04]  /*5c80*/  UMOV UR14, URZ ;  /* 0x0000003f000e7c82 */ /* 0x000fc80008000000 */
[----:B------:R-:W-:Y:S02]  /*5c90*/  MOV R4, UR10 ;  /* 0x0000000a00047c02 */ /* 0x000fe40008000f00 */
[----:B------:R-:W-:Y:S02]  /*5ca0*/  IABS R8, R8 ;  /* 0x0000000800087213 */ /* 0x000fe40000000000 */
[----:B------:R-:W-:Y:S02]  /*5cb0*/  IABS R4, R4 ;  /* 0x0000000400047213 */ /* 0x000fe40000000000 */
        /* <DEDUP_REMOVED lines=43> */
[----:B------:R2:W3:Y:S04]  /*5f70*/  LDG.E R9, [R8.64] ;  /* 0x0000002008097981 */ /* 0x0004e8000c1e1900 */
[----:B------:R-:W3:Y:S01]  /*5f80*/  LDG.E R4, [R12.64] ;  /* 0x000000200c047981 */ /* 0x000ee2000c1e1900 */
[----:B------:R-:W-:-:S04]  /*5f90*/  UIADD3 UR7, UR15, -UR5, URZ ;  /* 0x800000050f077290 */ /* 0x000fc8000fffe03f */
[----:B------:R-:W-:-:S03]  /*5fa0*/  UIMAD UR7, UR7, UR4, -0x40 ;  /* 0xffffffc0070774a4 */ /* 0x000fc6000f8e0204 */
[----:B------:R-:W-:Y:S02]  /*5fb0*/  ULDC.64 UR4, c[0x0][0x198] ;  /* 0x0000660000047ab9 */ /* 0x000fe40000000a00 */
[----:B------:R-:W-:Y:S02]  /*5fc0*/  USHF.R.S32.HI UR6, URZ, 0x1f, UR7 ;  /* 0x0000001f3f067899 */ /* 0x000fe40008011407 */
[----:B------:R-:W-:Y:S02]  /*5fd0*/  UIMAD.WIDE.U32 UR10, UR7, UR4, URZ ;  /* 0x00000004070a72a5 */ /* 0x000fe4000f8e003f */
[----:B------:R-:W-:-:S04]  /*5fe0*/  UIMAD UR6, UR6, UR4, URZ ;  /* 0x00000004060672a4 */ /* 0x000fc8000f8e023f */
[----:B------:R-:W-:Y:S01]  /*5ff0*/  UIMAD UR5, UR7, UR5, UR6 ;  /* 0x00000005070572a4 */ /* 0x000fe2000f8e0206 */
[----:B--2---:R-:W-:-:S03]  /*6000*/  MOV R8, UR10 ;  /* 0x0000000a00087c02 */ /* 0x004fc60008000f00 */
[----:B------:R-:W-:-:S06]  /*6010*/  UIADD3 UR5, UR11, UR5, URZ ;  /* 0x000000050b057290 */ /* 0x000fcc000fffe03f */
[----:B------:R-:W-:Y:S01]  /*6020*/  MOV R11, UR5 ;  /* 0x00000005000b7c02 */ /* 0x000fe20008000f00 */
[----:B---3--:R-:W-:Y:S02]  /*6030*/  IMAD.IADD R4, R4, 0x1, -R9 ;  /* 0x0000000104047824 */ /* 0x008fe400078e0a09 */
        /* <DEDUP_REMOVED lines=9> */
.L_x_1600:
[----:B------:R-:W-:-:S04]  /*60d0*/  ULEA UR6, -UR6, URZ, 0x6 ;  /* 0x0000003f06067291 */ /* 0x000fc8000f8e313f */
[----:B------:R-:W-:Y:S02]  /*60e0*/  USHF.R.S32.HI UR4, URZ, 0x1f, UR6 ;  /* 0x0000001f3f047899 */ /* 0x000fe40008011406 */
[----:B------:R-:W-:-:S04]  /*60f0*/  MOV R13, UR6 ;  /* 0x00000006000d7c02 */ /* 0x000fc80008000f00 */
[----:B------:R-:W-:Y:S02]  /*6100*/  MOV R12, UR4 ;  /* 0x00000004000c7c02 */ /* 0x000fe40008000f00 */
.L_x_1601:
        /* <DEDUP_REMOVED lines=116> */
[----:B-1----:R-:W-:Y:S01]  /*6850*/  @!P4 LEA R60, P1, R9, c[0x0][0x168], 0x1 ;  /* 0x00005a00093cca11 */ /* 0x002fe200078208ff */
        /* <DEDUP_REMOVED lines=39> */
.L_x_1603:
[----:B------:R-:W-:Y:S05]  /*6ad0*/  BSYNC B0 ;  /* 0x0000000000007941 */ /* 0x000fea0003800000 */
.L_x_1602:
[----:B------:R-:W0:Y:S01]  /*6ae0*/  LDGDEPBAR ;  /* 0x00000000000079af */ /* 0x000e220000000000 */
[----:B------:R-:W-:-:S04]  /*6af0*/  IADD3 R166, P0, R13, R166, RZ ;  /* 0x000000a60da67210 */ /* 0x000fc80007f1e0ff */
[----:B------:R-:W-:Y:S02]  /*6b00*/  IADD3.X R165, R12, R165, RZ, P0, !PT ;  /* 0x000000a50ca57210 */ /* 0x000fe400007fe4ff */
.L_x_1599:
[----:B--234-:R-:W-:Y:S01]  /*6b10*/  IADD3 R3, R3, UR13, RZ ;  /* 0x0000000d03037c10 */ /* 0x01cfe2000fffe0ff */
[----:B------:R-:W-:-:S03]  /*6b20*/  IMAD.SHL.U32 R236, R0, 0x2, RZ ;  /* 0x0000000200ec7824 */ /* 0x000fc600078e00ff */
[----:B------:R-:W-:Y:S01]  /*6b30*/  IADD3 R4, R3, 0x1, RZ ;  /* 0x0000000103047810 */ /* 0x000fe20007ffe0ff */
[--C-:B------:R-:W-:Y:S01]  /*6b40*/  IMAD R234, R7, 0x2, R236.reuse ;  /* 0x0000000207ea7824 */ /* 0x100fe200078e02ec */
[----:B-1----:R-:W-:Y:S01]  /*6b50*/  IADD3 R8, R3, 0x8, RZ ;  /* 0x0000000803087810 */ /* 0x002fe20007ffe0ff */
[C---:B------:R-:W-:Y:S01]  /*6b60*/  IMAD R233, R5.reuse, 0x2, R236 ;  /* 0x0000000205e97824 */ /* 0x040fe200078e02ec */
[CC--:B------:R-:W-:Y:S01]  /*6b70*/  ISETP.GE.AND P4, PT, R4.reuse, R167.reuse, PT ;  /* 0x000000a70400720c */ /* 0x0c0fe20003f86270 */
[----:B------:R-:W-:Y:S01]  /*6b80*/  IMAD R232, R5, 0x2, R234 ;  /* 0x0000000205e87824 */ /* 0x000fe200078e02ea */
[-C--:B------:R-:W-:Y:S01]  /*6b90*/  ISETP.GE.AND P1, PT, R4, R2.reuse, PT ;  /* 0x000000020400720c */ /* 0x080fe20003f26270 */
[----:B------:R-:W-:Y:S01]  /*6ba0*/  LDSM.16.MT88.4 R156, [R236+0x10000] ;  /* 0x01000000ec9c783b */ /* 0x000fe20000004200 */
        /* <DEDUP_REMOVED lines=34> */
[-C--:B------:R-:W-:Y:S01]  /*6dd0*/  ISETP.GE.AND P5, PT, R3, R167.reuse, PT ;  /* 0x000000a70300720c */ /* 0x080fe20003fa6270 */
[----:B------:R-:W-:Y:S01]  /*6de0*/  LDSM.16.MT88.4 R112, [R234+0x16000] ;  /* 0x01600000ea70783b */ /* 0x000fe20000004200 */
[----:B------:R-:W-:Y:S02]  /*6df0*/  ISETP.GE.AND P0, PT, R8, R167, PT ;  /* 0x000000a70800720c */ /* 0x000fe40003f06270 */
[----:B------:R-:W-:Y:S01]  /*6e00*/  FSEL R6, R6, -INF , !P5 ;  /* 0xff80000006067808 */ /* 0x000fe20006800000 */
[----:B------:R-:W-:Y:S01]  /*6e10*/  LDSM.16.MT88.4 R120, [R233+0x16000] ;  /* 0x01600000e978783b */ /* 0x000fe20000004200 */
[----:B------:R-:W-:-:S02]  /*6e20*/  FSEL R249, R249, -INF , !P0 ;  /* 0xff800000f9f97808 */ /* 0x000fc40004000000 */
[----:B------:R-:W-:Y:S02]  /*6e30*/  ISETP.GE.AND P0, PT, R3, R2, PT ;  /* 0x000000020300720c */ /* 0x000fe40003f06270 */
[----:B------:R-:W-:Y:S02]  /*6e40*/  FMNMX.FTZ R10, R6, R31, !PT ;  /* 0x0000001f060a7209 */ /* 0x000fe40007810000 */
[----:B------:R-:W-:Y:S02]  /*6e50*/  FSEL R24, R24, -INF , !P0 ;  /* 0xff80000018187808 */ /* 0x000fe40004000000 */
[----:B------:R-:W-:Y:S02]  /*6e60*/  FMNMX.FTZ R10, R49, R10, !PT ;  /* 0x0000000a310a7209 */ /* 0x000fe40007810000 */
[----:B------:R-:W-:Y:S02]  /*6e70*/  FMNMX.FTZ R12, R24, R29, !PT ;  /* 0x0000001d180c7209 */ /* 0x000fe40007810000 */
[----:B------:R-:W-:-:S02]  /*6e80*/  FSEL R23, R32, -INF , !P4 ;  /* 0xff80000020177808 */ /* 0x000fc40006000000 */
[----:B------:R-:W-:Y:S02]  /*6e90*/  FMNMX.FTZ R14, R37, R10, !PT ;  /* 0x0000000a250e7209 */ /* 0x000fe40007810000 */
[----:B------:R-:W-:Y:S02]  /*6ea0*/  FMNMX.FTZ R12, R25, R12, !PT ;  /* 0x0000000c190c7209 */ /* 0x000fe40007810000 */
[----:B------:R-:W-:Y:S02]  /*6eb0*/  IADD3 R4, R3, 0x19, RZ ;  /* 0x0000001903047810 */ /* 0x000fe40007ffe0ff */
[----:B------:R-:W-:Y:S02]  /*6ec0*/  FMNMX.FTZ R14, R23, R14, !PT ;  /* 0x0000000e170e7209 */ /* 0x000fe40007810000 */
[----:B------:R-:W-:Y:S02]  /*6ed0*/  FSEL R15, R20, -INF , !P1 ;  /* 0xff800000140f7808 */ /* 0x000fe40004800000 */
[----:B------:R-:W-:-:S02]  /*6ee0*/  FMNMX.FTZ R12, R27, R12, !PT ;  /* 0x0000000c1b0c7209 */ /* 0x000fc40007810000 */
[----:B------:R-:W-:Y:S02]  /*6ef0*/  ISETP.GE.AND P4, PT, R4, R167, PT ;  /* 0x000000a70400720c */ /* 0x000fe40003f86270 */
[----:B------:R-:W-:Y:S02]  /*6f00*/  FSEL R19, R36, -INF , !P3 ;  /* 0xff80000024137808 */ /* 0x000fe40005800000 */
[----:B------:R-:W-:Y:S02]  /*6f10*/  FMNMX.FTZ R14, R21, R14, !PT ;  /* 0x0000000e150e7209 */ /* 0x000fe40007810000 */
[----:B------:R-:W-:Y:S02]  /*6f20*/  FMNMX.FTZ R12, R15, R12, !PT ;  /* 0x0000000c0f0c7209 */ /* 0x000fe40007810000 */
[----:B------:R-:W-:Y:S02]  /*6f30*/  ISETP.GE.AND P1, PT, R4, R2, PT ;  /* 0x000000020400720c */ /* 0x000fe40003f26270 */
[----:B------:R-:W-:-:S02]  /*6f40*/  IADD3 R4, R3, 0x21, RZ ;  /* 0x0000002103047810 */ /* 0x000fc40007ffe0ff */
[----:B------:R-:W-:Y:S02]  /*6f50*/  FSEL R17, R35, -INF , !P4 ;  /* 0xff80000023117808 */ /* 0x000fe40006000000 */
[----:B------:R-:W-:Y:S02]  /*6f60*/  FMNMX.FTZ R14, R19, R14, !PT ;  /* 0x0000000e130e7209 */ /* 0x000fe40007810000 */
[----:B------:R-:W-:Y:S02]  /*6f70*/  FSEL R11, R22, -INF , !P2 ;  /* 0xff800000160b7808 */ /* 0x000fe40005000000 */
[----:B------:R-:W-:Y:S02]  /*6f80*/  FMNMX.FTZ R12, R13, R12, !PT ;  /* 0x0000000c0d0c7209 */ /* 0x000fe40007810000 */
[----:B------:R-:W-:Y:S02]  /*6f90*/  ISETP.GE.AND P3, PT, R8, R2, PT ;  /* 0x000000020800720c */ /* 0x000fe40003f66270 */
[----:B------:R-:W-:-:S02]  /*6fa0*/  IADD3 R8, R3, 0x28, RZ ;  /* 0x0000002803087810 */ /* 0x000fc40007ffe0ff */
[-C--:B------:R-:W-:Y:S02]  /*6fb0*/  ISETP.GE.AND P5, PT, R4, R167.reuse, PT ;  /* 0x000000a70400720c */ /* 0x080fe40003fa6270 */
[----:B------:R-:W-:Y:S02]  /*6fc0*/  FMNMX.FTZ R14, R17, R14, !PT ;  /* 0x0000000e110e7209 */ /* 0x000fe40007810000 */
[----:B------:R-:W-:Y:S02]  /*6fd0*/  FSEL R9, R16, -INF , !P1 ;  /* 0xff80000010097808 */ /* 0x000fe40004800000 */
[----:B------:R-:W-:Y:S02]  /*6fe0*/  FMNMX.FTZ R12, R11, R12, !PT ;  /* 0x0000000c0b0c7209 */ /* 0x000fe40007810000 */
[----:B------:R-:W-:Y:S02]  /*6ff0*/  ISETP.GE.AND P2, PT, R4, R2, PT ;  /* 0x000000020400720c */ /* 0x000fe40003f46270 */
[----:B------:R-:W-:-:S02]  /*7000*/  ISETP.GE.AND P4, PT, R8, R167, PT ;  /* 0x000000a70800720c */ /* 0x000fc40003f86270 */
[----:B------:R-:W-:Y:S02]  /*7010*/  IADD3 R4, R3, 0x29, RZ ;  /* 0x0000002903047810 */ /* 0x000fe40007ffe0ff */
[----:B------:R-:W-:Y:S02]  /*7020*/  FSEL R191, R191, -INF , !P5 ;  /* 0xff800000bfbf7808 */ /* 0x000fe40006800000 */
[----:B------:R-:W-:Y:S02]  /*7030*/  FMNMX.FTZ R14, R249, R14, !PT ;  /* 0x0000000ef90e7209 */ /* 0x000fe40007810000 */
[----:B------:R-:W-:Y:S02]  /*7040*/  FSEL R245, R245, -INF , !P3 ;  /* 0xff800000f5f57808 */ /* 0x000fe40005800000 */
[----:B------:R-:W-:Y:S02]  /*7050*/  FMNMX.FTZ R12, R9, R12, !PT ;  /* 0x0000000c090c7209 */ /* 0x000fe40007810000 */
[----:B------:R-:W-:-:S02]  /*7060*/  ISETP.GE.AND P3, PT, R4, R167, PT ;  /* 0x000000a70400720c */ /* 0x000fc40003f66270 */
[----:B------:R-:W-:Y:S02]  /*7070*/  IADD3 R10, R3, 0x30, RZ ;  /* 0x00000030030a7810 */ /* 0x000fe40007ffe0ff */
[----:B------:R-:W-:Y:S02]  /*7080*/  FSEL R247, R247, -INF , !P4 ;  /* 0xff800000f7f77808 */ /* 0x000fe40006000000 */
[----:B------:R-:W-:Y:S02]  /*7090*/  FMNMX.FTZ R14, R191, R14, !PT ;  /* 0x0000000ebf0e7209 */ /* 0x000fe40007810000 */
[----:B------:R-:W-:Y:S02]  /*70a0*/  ISETP.GE.AND P1, PT, R8, R2, PT ;  /* 0x000000020800720c */ /* 0x000fe40003f26270 */
[----:B------:R-:W-:Y:S02]  /*70b0*/  FSEL R199, R199, -INF , !P2 ;  /* 0xff800000c7c77808 */ /* 0x000fe40005000000 */
[----:B------:R-:W-:-:S02]  /*70c0*/  FMNMX.FTZ R12, R245, R12, !PT ;  /* 0x0000000cf50c7209 */ /* 0x000fc40007810000 */
[----:B------:R-:W-:Y:S02]  /*70d0*/  IADD3 R8, R3, 0x31, RZ ;  /* 0x0000003103087810 */ /* 0x000fe40007ffe0ff */
[----:B------:R-:W-:Y:S02]  /*70e0*/  ISETP.GE.AND P5, PT, R10, R167, PT ;  /* 0x000000a70a00720c */ /* 0x000fe40003fa6270 */
[----:B------:R-:W-:Y:S02]  /*70f0*/  FSEL R193, R193, -INF , !P3 ;  /* 0xff800000c1c17808 */ /* 0x000fe40005800000 */
[----:B------:R-:W-:Y:S02]  /*7100*/  FMNMX.FTZ R14, R247, R14, !PT ;  /* 0x0000000ef70e7209 */ /* 0x000fe40007810000 */
[----:B------:R-:W-:Y:S02]  /*7110*/  ISETP.GE.AND P0, PT, R4, R2, PT ;  /* 0x000000020400720c */ /* 0x000fe40003f06270 */
        /* <DEDUP_REMOVED lines=42> */
[----:B------:R-:W-:Y:S02]  /*73c0*/  FSEL R198, R198, RZ, P0 ;  /* 0x000000ffc6c67208 */ /* 0x000fe40000000000 */
[C---:B------:R-:W-:Y:S01]  /*73d0*/  FSETP.NEU.FTZ.AND P0, PT, R3.reuse, -INF , PT ;  /* 0xff8000000300780b */ /* 0x040fe20003f1d000 */
[----:B------:R-:W-:Y:S02]  /*73e0*/  FMUL.FTZ R192, R3, c[0x0][0x23c] ;  /* 0x00008f0003c07a20 */ /* 0x000fe40000410000 */
[--C-:B------:R-:W-:Y:S02]  /*73f0*/  FFMA.FTZ R189, R6, c[0x0][0x23c], -R198.reuse ;  /* 0x00008f0006bd7a23 */ /* 0x100fe400000108c6 */
[--C-:B------:R-:W-:Y:S01]  /*7400*/  FFMA.FTZ R186, R31, c[0x0][0x23c], -R198.reuse ;  /* 0x00008f001fba7a23 */ /* 0x100fe200000108c6 */
[----:B------:R-:W-:Y:S01]  /*7410*/  FSEL R192, R192, RZ, P0 ;  /* 0x000000ffc0c07208 */ /* 0x000fe20000000000 */
[--C-:B------:R-:W-:Y:S01]  /*7420*/  FFMA.FTZ R183, R49, c[0x0][0x23c], -R198.reuse ;  /* 0x00008f0031b77a23 */ /* 0x100fe200000108c6 */
[----:B------:R-:W-:Y:S01]  /*7430*/  LDSM.16.MT88.4 R4, [R232+0x16000] ;  /* 0x01600000e804783b */ /* 0x000fe20000004200 */
[----:B------:R-:W-:Y:S01]  /*7440*/  FFMA.FTZ R182, R37, c[0x0][0x23c], -R198 ;  /* 0x00008f0025b67a23 */ /* 0x000fe200000108c6 */
[----:B------:R-:W-:Y:S01]  /*7450*/  MUFU.EX2 R189, R189 ;  /* 0x000000bd00bd7308 */ /* 0x000fe20000000800 */
[--C-:B------:R-:W-:Y:S01]  /*7460*/  FFMA.FTZ R184, R24, c[0x0][0x23c], -R192.reuse ;  /* 0x00008f0018b87a23 */ /* 0x100fe200000108c0 */
[----:B------:R-:W1:Y:S01]  /*7470*/  LDSM.16.MT88.4 R48, [R234+0x12000] ;  /* 0x01200000ea30783b */ /* 0x000e620000004200 */
[--C-:B------:R-:W-:Y:S01]  /*7480*/  FFMA.FTZ R187, R29, c[0x0][0x23c], -R192.reuse ;  /* 0x00008f001dbb7a23 */ /* 0x100fe200000108c0 */
[----:B------:R-:W-:Y:S01]  /*7490*/  LEA R248, P0, R166, c[0x0][0x168], 0x1 ;  /* 0x00005a00a6f87a11 */ /* 0x000fe200078008ff */
[--C-:B------:R-:W-:Y:S01]  /*74a0*/  FFMA.FTZ R185, R25, c[0x0][0x23c], -R192.reuse ;  /* 0x00008f0019b97a23 */ /* 0x100fe200000108c0 */
[----:B------:R-:W-:Y:S01]  /*74b0*/  LDSM.16.MT88.4 R28, [R232+0x12800] ;  /* 0x01280000e81c783b */ /* 0x000fe20000004200 */
[--C-:B------:R-:W-:Y:S01]  /*74c0*/  FFMA.FTZ R178, R27, c[0x0][0x23c], -R192.reuse ;  /* 0x00008f001bb27a23 */ /* 0x100fe200000108c0 */
[----:B------:R-:W2:Y:S01]  /*74d0*/  MUFU.EX2 R186, R186 ;  /* 0x000000ba00ba7308 */ /* 0x000ea20000000800 */
[--C-:B------:R-:W-:Y:S01]  /*74e0*/  FFMA.FTZ R179, R15, c[0x0][0x23c], -R192.reuse ;  /* 0x00008f000fb37a23 */ /* 0x100fe200000108c0 */
[----:B------:R-:W-:Y:S01]  /*74f0*/  LDSM.16.MT88.4 R24, [R236+0x10800] ;  /* 0x01080000ec18783b */ /* 0x000fe20000004200 */
[----:B------:R-:W-:-:S02]  /*7500*/  FFMA.FTZ R174, R13, c[0x0][0x23c], -R192 ;  /* 0x00008f000dae7a23 */ /* 0x000fc400000108c0 */
[--C-:B------:R-:W-:Y:S01]  /*7510*/  FFMA.FTZ R181, R23, c[0x0][0x23c], -R198.reuse ;  /* 0x00008f0017b57a23 */ /* 0x100fe200000108c6 */
[----:B------:R-:W3:Y:S01]  /*7520*/  LDSM.16.MT88.4 R12, [R232+0x10800] ;  /* 0x01080000e80c783b */ /* 0x000ee20000004200 */
[--C-:B------:R-:W-:Y:S01]  /*7530*/  FFMA.FTZ R180, R21, c[0x0][0x23c], -R198.reuse ;  /* 0x00008f0015b47a23 */ /* 0x100fe200000108c6 */
[----:B------:R-:W-:Y:S01]  /*7540*/  MUFU.EX2 R183, R183 ;  /* 0x000000b700b77308 */ /* 0x000fe20000000800 */
[--C-:B------:R-:W-:Y:S01]  /*7550*/  FFMA.FTZ R177, R19, c[0x0][0x23c], -R198.reuse ;  /* 0x00008f0013b17a23 */ /* 0x100fe200000108c6 */
[----:B------:R-:W4:Y:S01]  /*7560*/  LDSM.16.MT88.4 R20, [R234+0x10800] ;  /* 0x01080000ea14783b */ /* 0x000f220000004200 */
[----:B------:R-:W-:Y:S02]  /*7570*/  FFMA.FTZ R176, R17, c[0x0][0x23c], -R198 ;  /* 0x00008f0011b07a23 */ /* 0x000fe400000108c6 */
[--C-:B------:R-:W-:Y:S01]  /*7580*/  FFMA.FTZ R175, R11, c[0x0][0x23c], -R192.reuse ;  /* 0x00008f000baf7a23 */ /* 0x100fe200000108c0 */
[----:B------:R-:W5:Y:S01]  /*7590*/  LDSM.16.MT88.4 R16, [R233+0x10800] ;  /* 0x01080000e910783b */ /* 0x000f620000004200 */
[----:B------:R-:W-:Y:S01]  /*75a0*/  FFMA.FTZ R0, R9, c[0x0][0x23c], -R192 ;  /* 0x00008f0009007a23 */ /* 0x000fe200000108c0 */
[----:B------:R-:W1:Y:S01]  /*75b0*/  MUFU.EX2 R182, R182 ;  /* 0x000000b600b67308 */ /* 0x000e620000000800 */
[----:B--2---:R-:W-:Y:S01]  /*75c0*/  F2FP.PACK_AB R128, R186, R189 ;  /* 0x000000bdba80723e */ /* 0x004fe200000000ff */
[----:B------:R-:W2:Y:S01]  /*75d0*/  LDSM.16.MT88.4 R8, [R234+0x12800] ;  /* 0x01280000ea08783b */ /* 0x000ea20000004200 */
[----:B------:R-:W-:-:S02]  /*75e0*/  FFMA.FTZ R188, R249, c[0x0][0x23c], -R198 ;  /* 0x00008f00f9bc7a23 */ /* 0x000fc400000108c6 */
[--C-:B------:R-:W-:Y:S02]  /*75f0*/  FFMA.FTZ R191, R191, c[0x0][0x23c], -R198.reuse ;  /* 0x00008f00bfbf7a23 */ /* 0x100fe400000108c6 */
[--C-:B------:R-:W-:Y:S01]  /*7600*/  FFMA.FTZ R190, R247, c[0x0][0x23c], -R198.reuse ;  /* 0x00008f00f7be7a23 */ /* 0x100fe200000108c6 */
[----:B------:R-:W-:Y:S01]  /*7610*/  MUFU.EX2 R184, R184 ;  /* 0x000000b800b87308 */ /* 0x000fe20000000800 */
[----:B------:R-:W-:Y:S01]  /*7620*/  FFMA.FTZ R193, R193, c[0x0][0x23c], -R198 ;  /* 0x00008f00c1c17a23 */ /* 0x000fe200000108c6 */
[----:B------:R-:W-:Y:S01]  /*7630*/  LEA.HI.X R247, R166, c[0x0][0x16c], R165, 0x1, P0 ;  /* 0x00005b00a6f77a11 */ /* 0x000fe200000f0ca5 */
[--C-:B------:R-:W-:Y:S02]  /*7640*/  FFMA.FTZ R194, R245, c[0x0][0x23c], -R192.reuse ;  /* 0x00008f00f5c27a23 */ /* 0x100fe400000108c0 */
[--C-:B------:R-:W-:Y:S02]  /*7650*/  FFMA.FTZ R199, R199, c[0x0][0x23c], -R192.reuse ;  /* 0x00008f00c7c77a23 */ /* 0x100fe400000108c0 */
[--C-:B------:R-:W-:Y:S01]  /*7660*/  FFMA.FTZ R196, R215, c[0x0][0x23c], -R192.reuse ;  /* 0x00008f00d7c47a23 */ /* 0x100fe200000108c0 */
[----:B------:R-:W3:Y:S01]  /*7670*/  MUFU.EX2 R187, R187 ;  /* 0x000000bb00bb7308 */ /* 0x000ee20000000800 */
[----:B-1----:R-:W-:Y:S01]  /*7680*/  F2FP.PACK_AB R130, R182, R183 ;  /* 0x000000b7b682723e */ /* 0x002fe200000000ff */
[----:B------:R-:W-:-:S02]  /*7690*/  FFMA.FTZ R203, R203, c[0x0][0x23c], -R192 ;  /* 0x00008f00cbcb7a23 */ /* 0x000fc400000108c0 */
[--C-:B------:R-:W-:Y:S02]  /*76a0*/  FFMA.FTZ R200, R213, c[0x0][0x23c], -R198.reuse ;  /* 0x00008f00d5c87a23 */ /* 0x100fe400000108c6 */
[--C-:B------:R-:W-:Y:S02]  /*76b0*/  FFMA.FTZ R211, R211, c[0x0][0x23c], -R198.reuse ;  /* 0x00008f00d3d37a23 */ /* 0x100fe400000108c6 */
[----:B------:R-:W-:Y:S01]  /*76c0*/  MUFU.EX2 R185, R185 ;  /* 0x000000b900b97308 */ /* 0x000fe20000000800 */
[--C-:B------:R-:W-:Y:S02]  /*76d0*/  FFMA.FTZ R202, R209, c[0x0][0x23c], -R198.reuse ;  /* 0x00008f00d1ca7a23 */ /* 0x100fe400000108c6 */
[----:B------:R-:W-:Y:S02]  /*76e0*/  FFMA.FTZ R251, R207, c[0x0][0x23c], -R198 ;  /* 0x00008f00cffb7a23 */ /* 0x000fe400000108c6 */
[--C-:B------:R-:W-:Y:S02]  /*76f0*/  FFMA.FTZ R198, R205, c[0x0][0x23c], -R192.reuse ;  /* 0x00008f00cdc67a23 */ /* 0x100fe400000108c0 */
[--C-:B------:R-:W-:Y:S01]  /*7700*/  FFMA.FTZ R201, R201, c[0x0][0x23c], -R192.reuse ;  /* 0x00008f00c9c97a23 */ /* 0x100fe200000108c0 */
[----:B------:R-:W1:Y:S01]  /*7710*/  MUFU.EX2 R178, R178 ;  /* 0x000000b200b27308 */ /* 0x000e620000000800 */
[----:B---3--:R-:W-:Y:S01]  /*7720*/  F2FP.PACK_AB R129, R187, R184 ;  /* 0x000000b8bb81723e */ /* 0x008fe200000000ff */
[----:B------:R-:W-:-:S02]  /*7730*/  FFMA.FTZ R197, R197, c[0x0][0x23c], -R192 ;  /* 0x00008f00c5c57a23 */ /* 0x000fc400000108c0 */
[----:B------:R-:W-:Y:S02]  /*7740*/  FFMA.FTZ R192, R195, c[0x0][0x23c], -R192 ;  /* 0x00008f00c3c07a23 */ /* 0x000fe400000108c0 */
[----:B------:R-:W-:Y:S02]  /*7750*/  FADD.FTZ R186, R189, R186 ;  /* 0x000000babdba7221 */ /* 0x000fe40000010000 */
[----:B------:R-:W-:Y:S01]  /*7760*/  MUFU.EX2 R181, R181 ;  /* 0x000000b500b57308 */ /* 0x000fe20000000800 */
[----:B------:R-:W-:Y:S02]  /*7770*/  FADD.FTZ R184, R184, R187 ;  /* 0x000000bbb8b87221 */ /* 0x000fe40000010000 */
[----:B------:R-:W-:-:S04]  /*7780*/  FADD.FTZ R183, R183, R186 ;  /* 0x000000bab7b77221 */ /* 0x000fc80000010000 */
[----:B------:R-:W-:Y:S01]  /*7790*/  FADD.FTZ R182, R182, R183 ;  /* 0x000000b7b6b67221 */ /* 0x000fe20000010000 */
[----:B-1----:R-:W-:Y:S01]  /*77a0*/  F2FP.PACK_AB R131, R178, R185 ;  /* 0x000000b9b283723e */ /* 0x002fe200000000ff */
        /* <DEDUP_REMOVED lines=59> */
[----:B------:R-:W-:-:S02]  /*7b60*/  FADD.FTZ R181, R181, R182 ;  /* 0x000000b6b5b57221 */ /* 0x000fc40000010000 */
[----:B------:R-:W-:Y:S02]  /*7b70*/  FADD.FTZ R179, R179, R178 ;  /* 0x000000b2b3b37221 */ /* 0x000fe40000010000 */
[----:B------:R-:W-:Y:S01]  /*7b80*/  FADD.FTZ R180, R180, R181 ;  /* 0x000000b5b4b47221 */ /* 0x000fe20000010000 */
[----:B------:R-:W-:Y:S01]  /*7b90*/  F2FP.PACK_AB R6, R176, R177 ;  /* 0x000000b1b006723e */ /* 0x000fe200000000ff */
[----:B------:R-:W-:Y:S01]  /*7ba0*/  FADD.FTZ R174, R174, R179 ;  /* 0x000000b3aeae7221 */ /* 0x000fe20000010000 */
[----:B------:R-:W-:-:S03]  /*7bb0*/  F2FP.PACK_AB R7, R0, R175 ;  /* 0x000000af0007723e */ /* 0x000fc600000000ff */
[----:B------:R-:W-:-:S04]  /*7bc0*/  FADD.FTZ R175, R175, R174 ;  /* 0x000000aeafaf7221 */ /* 0x000fc80000010000 */
[----:B------:R-:W-:Y:S01]  /*7bd0*/  HMMA.16816.F32 R136, R4, R12, R136 ;  /* 0x0000000c0488723c */ /* 0x000fe20000001888 */
[----:B------:R-:W-:-:S07]  /*7be0*/  FADD.FTZ R175, R0, R175 ;  /* 0x000000af00af7221 */ /* 0x000fce0000010000 */
        /* <DEDUP_REMOVED lines=35> */
[C---:B-----5:R-:W-:Y:S08]  /*7e20*/  HMMA.16816.F32 R68, R4.reuse, R24, R68 ;  /* 0x000000180444723c */ /* 0x060ff00000001844 */
[C---:B------:R-:W-:Y:S01]  /*7e30*/  HMMA.16816.F32 R72, R4.reuse, R26, R72 ;  /* 0x0000001a0448723c */ /* 0x040fe20000001848 */
[----:B------:R-:W-:Y:S07]  /*7e40*/  LDSM.16.MT88.4 R24, [R232+0x11000] ;  /* 0x01100000e818783b */ /* 0x000fee0000004200 */
[C---:B---3--:R-:W-:Y:S08]  /*7e50*/  HMMA.16816.F32 R100, R4.reuse, R20, R100 ;  /* 0x000000140464723c */ /* 0x048ff00000001864 */
[C---:B------:R-:W-:Y:S01]  /*7e60*/  HMMA.16816.F32 R104, R4.reuse, R22, R104 ;  /* 0x000000160468723c */ /* 0x040fe20000001868 */
[----:B------:R-:W-:Y:S07]  /*7e70*/  LDSM.16.MT88.4 R20, [R233+0x13000] ;  /* 0x01300000e914783b */ /* 0x000fee0000004200 */
[C---:B----4-:R-:W-:Y:S08]  /*7e80*/  HMMA.16816.F32 R116, R4.reuse, R16, R116 ;  /* 0x000000100474723c */ /* 0x050ff00000001874 */
[C---:B------:R-:W-:Y:S01]  /*7e90*/  HMMA.16816.F32 R120, R4.reuse, R18, R120 ;  /* 0x000000120478723c */ /* 0x040fe20000001878 */
[----:B------:R-:W3:Y:S07]  /*7ea0*/  LDSM.16.MT88.4 R16, [R234+0x13000] ;  /* 0x01300000ea10783b */ /* 0x000eee0000004200 */
[C---:B--2---:R-:W-:Y:S08]  /*7eb0*/  HMMA.16816.F32 R124, R4.reuse, R8, R124 ;  /* 0x00000008047c723c */ /* 0x044ff0000000187c */
[----:B------:R-:W-:Y:S01]  /*7ec0*/  HMMA.16816.F32 R128, R4, R10, R128 ;  /* 0x0000000a0480723c */ /* 0x000fe20000001880 */
[----:B------:R-:W2:Y:S06]  /*7ed0*/  LDSM.16.MT88.4 R8, [R236+0x13000] ;  /* 0x01300000ec08783b */ /* 0x000eac0000004200 */
        /* <DEDUP_REMOVED lines=11> */
[C---:B---3--:R-:W-:Y:S08]  /*7f90*/  HMMA.16816.F32 R44, R4.reuse, R16, R44 ;  /* 0x00000010042c723c */ /* 0x048ff0000000182c */
[C---:B--2---:R-:W-:Y:S08]  /*7fa0*/  HMMA.16816.F32 R36, R4.reuse, R8, R36 ;  /* 0x000000080424723c */ /* 0x044ff00000001824 */
        /* <DEDUP_REMOVED lines=92> */
[----:B----4-:R-:W-:Y:S03]  /*8570*/  HMMA.16816.F32 R84, R4, R24, R84 ;  /* 0x000000180454723c */ /* 0x010fe60000001854 */
        /* <DEDUP_REMOVED lines=91> */
.L_x_1605:
[----:B------:R-:W-:-:S05]  /*8b30*/  IMAD.MOV.U32 R11, RZ, RZ, c[0x0][0x1a0] ;  /* 0x00006800ff0b7624 */ /* 0x000fca00078e00ff */
[----:B------:R-:W-:-:S04]  /*8b40*/  LEA R11, -R11, RZ, 0x6 ;  /* 0x000000ff0b0b7211 */ /* 0x000fc800078e31ff */
[----:B------:R-:W-:Y:S02]  /*8b50*/  SHF.R.S32.HI R5, RZ, 0x1f, R11 ;  /* 0x0000001fff057819 */ /* 0x000fe4000001140b */
.L_x_1606:
        /* <DEDUP_REMOVED lines=82> */
[C---:B------:R-:W-:Y:S01]  /*9080*/  @!P3 IADD3 R0, P1, R9.reuse, R170, RZ ;  /* 0x000000aa0900b210 */ /* 0x040fe20007f3e0ff */
        /* <DEDUP_REMOVED lines=67> */
[----:B------:R-:W4:Y:S04]  /*94c0*/  LDSM.16.M88.4 R4, [R241+0x8000] ;  /* 0x00800000f104783b */ /* 0x000f280000000200 */
[----:B------:R-:W4:Y:S04]  /*94d0*/  LDSM.16.M88.4 R184, [R241+0x9000] ;  /* 0x00900000f1b8783b */ /* 0x000f280000000200 */
[----:B-1----:R-:W1:Y:S04]  /*94e0*/  LDSM.16.M88.4 R32, [R241+0x8800] ;  /* 0x00880000f120783b */ /* 0x002e680000000200 */
[----:B------:R-:W1:Y:S04]  /*94f0*/  LDSM.16.M88.4 R172, [R241+0x9800] ;  /* 0x00980000f1ac783b */ /* 0x000e680000000200 */
[----:B-----5:R-:W-:Y:S04]  /*9500*/  LDSM.16.M88.4 R12, [R240] ;  /* 0x00000000f00c783b */ /* 0x020fe80000000200 */
[----:B------:R-:W5:Y:S04]  /*9510*/  LDSM.16.M88.4 R196, [R239] ;  /* 0x00000000efc4783b */ /* 0x000f680000000200 */
[----:B--2---:R-:W2:Y:S04]  /*9520*/  LDSM.16.M88.4 R168, [R230] ;  /* 0x00000000e6a8783b */ /* 0x004ea80000000200 */
[----:B------:R-:W1:Y:S04]  /*9530*/  LDSM.16.M88.4 R192, [R231] ;  /* 0x00000000e7c0783b */ /* 0x000e680000000200 */
[----:B------:R-:W1:Y:S04]  /*9540*/  LDSM.16.M88.4 R28, [R229] ;  /* 0x00000000e51c783b */ /* 0x000e680000000200 */
[----:B---3--:R-:W-:Y:S01]  /*9550*/  LDSM.16.M88.4 R16, [R238] ;  /* 0x00000000ee10783b */ /* 0x008fe20000000200 */
[C---:B----4-:R-:W-:Y:S03]  /*9560*/  HMMA.16816.F32 R8, R176.reuse, R4, RZ ;  /* 0x00000004b008723c */ /* 0x050fe600000018ff */
[----:B------:R-:W3:Y:S04]  /*9570*/  LDSM.16.M88.4 R24, [R235+0x8000] ;  /* 0x00800000eb18783b */ /* 0x000ee80000000200 */
[----:B------:R-:W-:Y:S01]  /*9580*/  LDSM.16.M88.4 R200, [R241+0xb800] ;  /* 0x00b80000f1c8783b */ /* 0x000fe20000000200 */
[C---:B------:R-:W-:Y:S03]  /*9590*/  HMMA.16816.F32 R188, R176.reuse, R184, RZ ;  /* 0x000000b8b0bc723c */ /* 0x040fe600000018ff */
[----:B------:R-:W0:Y:S05]  /*95a0*/  LDGDEPBAR ;  /* 0x00000000000079af */ /* 0x000e2a0000000000 */
[C---:B------:R-:W-:Y:S08]  /*95b0*/  HMMA.16816.F32 R4, R176.reuse, R6, RZ ;  /* 0x00000006b004723c */ /* 0x040ff000000018ff */
[C---:B------:R-:W-:Y:S08]  /*95c0*/  HMMA.16816.F32 R184, R176.reuse, R186, RZ ;  /* 0x000000bab0b8723c */ /* 0x040ff000000018ff */
[C---:B-1----:R-:W-:Y:S08]  /*95d0*/  HMMA.16816.F32 R20, R176.reuse, R32, RZ ;  /* 0x00000020b014723c */ /* 0x042ff000000018ff */
[C---:B------:R-:W-:Y:S08]  /*95e0*/  HMMA.16816.F32 R32, R176.reuse, R34, RZ ;  /* 0x00000022b020723c */ /* 0x040ff000000018ff */
[C---:B------:R-:W-:Y:S08]  /*95f0*/  HMMA.16816.F32 R180, R176.reuse, R172, RZ ;  /* 0x000000acb0b4723c */ /* 0x040ff000000018ff */
[----:B------:R-:W-:Y:S01]  /*9600*/  HMMA.16816.F32 R176, R176, R174, RZ ;  /* 0x000000aeb0b0723c */ /* 0x000fe200000018ff */
[----:B------:R-:W1:Y:S07]  /*9610*/  LDSM.16.M88.4 R172, [R235+0x8800] ;  /* 0x00880000ebac783b */ /* 0x000e6e0000000200 */
[C---:B-----5:R-:W-:Y:S08]  /*9620*/  HMMA.16816.F32 R8, R12.reuse, R196, R8 ;  /* 0x000000c40c08723c */ /* 0x060ff00000001808 */
[C---:B------:R-:W-:Y:S01]  /*9630*/  HMMA.16816.F32 R4, R12.reuse, R198, R4 ;  /* 0x000000c60c04723c */ /* 0x040fe20000001804 */
[----:B------:R-:W4:Y:S07]  /*9640*/  LDSM.16.M88.4 R196, [R235+0x9000] ;  /* 0x00900000ebc4783b */ /* 0x000f2e0000000200 */
[C---:B--2---:R-:W-:Y:S08]  /*9650*/  HMMA.16816.F32 R188, R12.reuse, R168, R188 ;  /* 0x000000a80cbc723c */ /* 0x044ff000000018bc */
[C---:B------:R-:W-:Y:S01]  /*9660*/  HMMA.16816.F32 R184, R12.reuse, R170, R184 ;  /* 0x000000aa0cb8723c */ /* 0x040fe200000018b8 */
[----:B------:R-:W2:Y:S07]  /*9670*/  LDSM.16.M88.4 R168, [R235+0x9800] ;  /* 0x00980000eba8783b */ /* 0x000eae0000000200 */
[C---:B------:R-:W-:Y:S08]  /*9680*/  HMMA.16816.F32 R20, R12.reuse, R192, R20 ;  /* 0x000000c00c14723c */ /* 0x040ff00000001814 */
[C---:B------:R-:W-:Y:S01]  /*9690*/  HMMA.16816.F32 R32, R12.reuse, R194, R32 ;  /* 0x000000c20c20723c */ /* 0x040fe20000001820 */
[----:B------:R-:W-:Y:S07]  /*96a0*/  LDSM.16.M88.4 R192, [R228+0x800] ;  /* 0x00080000e4c0783b */ /* 0x000fee0000000200 */
[C---:B------:R-:W-:Y:S08]  /*96b0*/  HMMA.16816.F32 R180, R12.reuse, R28, R180 ;  /* 0x0000001c0cb4723c */ /* 0x040ff000000018b4 */
[----:B------:R-:W-:Y:S01]  /*96c0*/  HMMA.16816.F32 R176, R12, R30, R176 ;  /* 0x0000001e0cb0723c */ /* 0x000fe200000018b0 */
[----:B------:R-:W-:Y:S04]  /*96d0*/  LDSM.16.M88.4 R28, [R237] ;  /* 0x00000000ed1c783b */ /* 0x000fe80000000200 */
[----:B------:R-:W5:Y:S03]  /*96e0*/  LDSM.16.M88.4 R12, [R228] ;  /* 0x00000000e40c783b */ /* 0x000f660000000200 */
[C---:B---3--:R-:W-:Y:S08]  /*96f0*/  HMMA.16816.F32 R8, R16.reuse, R24, R8 ;  /* 0x000000181008723c */ /* 0x048ff00000001808 */
[C---:B------:R-:W-:Y:S01]  /*9700*/  HMMA.16816.F32 R4, R16.reuse, R26, R4 ;  /* 0x0000001a1004723c */ /* 0x040fe20000001804 */
[----:B------:R-:W3:Y:S07]  /*9710*/  LDSM.16.M88.4 R24, [R228+0x1000] ;  /* 0x00100000e418783b */ /* 0x000eee0000000200 */
[C---:B-1----:R-:W-:Y:S08]  /*9720*/  HMMA.16816.F32 R20, R16.reuse, R172, R20 ;  /* 0x000000ac1014723c */ /* 0x042ff00000001814 */
[C---:B------:R-:W-:Y:S01]  /*9730*/  HMMA.16816.F32 R32, R16.reuse, R174, R32 ;  /* 0x000000ae1020723c */ /* 0x040fe20000001820 */
[----:B------:R-:W1:Y:S07]  /*9740*/  LDSM.16.M88.4 R172, [R228+0x1800] ;  /* 0x00180000e4ac783b */ /* 0x000e6e0000000200 */
[C---:B----4-:R-:W-:Y:S08]  /*9750*/  HMMA.16816.F32 R188, R16.reuse, R196, R188 ;  /* 0x000000c410bc723c */ /* 0x050ff000000018bc */
[C---:B------:R-:W-:Y:S01]  /*9760*/  HMMA.16816.F32 R184, R16.reuse, R198, R184 ;  /* 0x000000c610b8723c */ /* 0x040fe200000018b8 */
[----:B------:R-:W-:Y:S07]  /*9770*/  LDSM.16.M88.4 R196, [R242+0x2000] ;  /* 0x00200000f2c4783b */ /* 0x000fee0000000200 */
[C---:B--2---:R-:W-:Y:S08]  /*9780*/  HMMA.16816.F32 R180, R16.reuse, R168, R180 ;  /* 0x000000a810b4723c */ /* 0x044ff000000018b4 */
[----:B------:R-:W-:Y:S01]  /*9790*/  HMMA.16816.F32 R176, R16, R170, R176 ;  /* 0x000000aa10b0723c */ /* 0x000fe200000018b0 */
[----:B------:R-:W2:Y:S04]  /*97a0*/  LDSM.16.M88.4 R168, [R241+0xa000] ;  /* 0x00a00000f1a8783b */ /* 0x000ea80000000200 */
[----:B------:R-:W4:Y:S03]  /*97b0*/  LDSM.16.M88.4 R16, [R241+0xa800] ;  /* 0x00a80000f110783b */ /* 0x000f260000000200 */
[C---:B-----5:R-:W-:Y:S08]  /*97c0*/  HMMA.16816.F32 R8, R28.reuse, R12, R8 ;  /* 0x0000000c1c08723c */ /* 0x060ff00000001808 */
[C---:B------:R-:W-:Y:S01]  /*97d0*/  HMMA.16816.F32 R4, R28.reuse, R14, R4 ;  /* 0x0000000e1c04723c */ /* 0x040fe20000001804 */
[----:B------:R-:W5:Y:S07]  /*97e0*/  LDSM.16.M88.4 R12, [R241+0xb000] ;  /* 0x00b00000f10c783b */ /* 0x000f6e0000000200 */
[C---:B------:R-:W-:Y:S08]  /*97f0*/  HMMA.16816.F32 R20, R28.reuse, R192, R20 ;  /* 0x000000c01c14723c */ /* 0x040ff00000001814 */
[C---:B------:R-:W-:Y:S01]  /*9800*/  HMMA.16816.F32 R32, R28.reuse, R194, R32 ;  /* 0x000000c21c20723c */ /* 0x040fe20000001820 */
[----:B------:R-:W-:Y:S07]  /*9810*/  LDSM.16.M88.4 R192, [R227] ;  /* 0x00000000e3c0783b */ /* 0x000fee0000000200 */
[C---:B---3--:R-:W-:Y:S08]  /*9820*/  HMMA.16816.F32 R188, R28.reuse, R24, R188 ;  /* 0x000000181cbc723c */ /* 0x048ff000000018bc */
[C---:B------:R-:W-:Y:S01]  /*9830*/  HMMA.16816.F32 R184, R28.reuse, R26, R184 ;  /* 0x0000001a1cb8723c */ /* 0x040fe200000018b8 */
[----:B------:R-:W3:Y:S07]  /*9840*/  LDSM.16.M88.4 R24, [R240+0x2000] ;  /* 0x00200000f018783b */ /* 0x000eee0000000200 */
[C---:B-1----:R-:W-:Y:S08]  /*9850*/  HMMA.16816.F32 R180, R28.reuse, R172, R180 ;  /* 0x000000ac1cb4723c */ /* 0x042ff000000018b4 */
[----:B------:R-:W-:Y:S01]  /*9860*/  HMMA.16816.F32 R176, R28, R174, R176 ;  /* 0x000000ae1cb0723c */ /* 0x000fe200000018b0 */
[----:B------:R-:W1:Y:S04]  /*9870*/  LDSM.16.M88.4 R28, [R226] ;  /* 0x00000000e21c783b */ /* 0x000e680000000200 */
[----:B------:R-:W1:Y:S03]  /*9880*/  LDSM.16.M88.4 R172, [R225] ;  /* 0x00000000e1ac783b */ /* 0x000e660000000200 */
[C---:B--2---:R-:W-:Y:S08]  /*9890*/  HMMA.16816.F32 R8, R196.reuse, R168, R8 ;  /* 0x000000a8c408723c */ /* 0x044ff00000001808 */
[C---:B------:R-:W-:Y:S01]  /*98a0*/  HMMA.16816.F32 R4, R196.reuse, R170, R4 ;  /* 0x000000aac404723c */ /* 0x040fe20000001804 */
[----:B------:R-:W2:Y:S07]  /*98b0*/  LDSM.16.M88.4 R168, [R224] ;  /* 0x00000000e0a8783b */ /* 0x000eae0000000200 */
[C---:B----4-:R-:W-:Y:S08]  /*98c0*/  HMMA.16816.F32 R20, R196.reuse, R16, R20 ;  /* 0x00000010c414723c */ /* 0x050ff00000001814 */
[C---:B------:R-:W-:Y:S01]  /*98d0*/  HMMA.16816.F32 R32, R196.reuse, R18, R32 ;  /* 0x00000012c420723c */ /* 0x040fe20000001820 */
[----:B------:R-:W-:Y:S07]  /*98e0*/  LDSM.16.M88.4 R16, [R235+0xa000] ;  /* 0x00a00000eb10783b */ /* 0x000fee0000000200 */
[C---:B-----5:R-:W-:Y:S08]  /*98f0*/  HMMA.16816.F32 R188, R196.reuse, R12, R188 ;  /* 0x0000000cc4bc723c */ /* 0x060ff000000018bc */
[C---:B------:R-:W-:Y:S01]  /*9900*/  HMMA.16816.F32 R184, R196.reuse, R14, R184 ;  /* 0x0000000ec4b8723c */ /* 0x040fe200000018b8 */
[----:B------:R-:W4:Y:S07]  /*9910*/  LDSM.16.M88.4 R12, [R238+0x2000] ;  /* 0x00200000ee0c783b */ /* 0x000f2e0000000200 */
[C---:B------:R-:W-:Y:S08]  /*9920*/  HMMA.16816.F32 R180, R196.reuse, R200, R180 ;  /* 0x000000c8c4b4723c */ /* 0x040ff000000018b4 */
[----:B------:R-:W-:Y:S01]  /*9930*/  HMMA.16816.F32 R176, R196, R202, R176 ;  /* 0x000000cac4b0723c */ /* 0x000fe200000018b0 */
[----:B------:R-:W5:Y:S04]  /*9940*/  LDSM.16.M88.4 R196, [R235+0xb000] ;  /* 0x00b00000ebc4783b */ /* 0x000f680000000200 */
[----:B------:R-:W2:Y:S03]  /*9950*/  LDSM.16.M88.4 R200, [R235+0xa800] ;  /* 0x00a80000ebc8783b */ /* 0x000ea60000000200 */
[C---:B---3--:R-:W-:Y:S08]  /*9960*/  HMMA.16816.F32 R8, R24.reuse, R192, R8 ;  /* 0x000000c01808723c */ /* 0x048ff00000001808 */
        /* <DEDUP_REMOVED lines=8> */
[C---:B--2---:R-:W-:Y:S08]  /*99f0*/  HMMA.16816.F32 R180, R24.reuse, R168, R180 ;  /* 0x000000a818b4723c */ /* 0x044ff000000018b4 */
[----:B------:R-:W-:Y:S01]  /*9a00*/  HMMA.16816.F32 R176, R24, R170, R176 ;  /* 0x000000aa18b0723c */ /* 0x000fe200000018b0 */
[----:B------:R-:W-:Y:S04]  /*9a10*/  LDSM.16.M88.4 R168, [R228+0x3000] ;  /* 0x00300000e4a8783b */ /* 0x000fe80000000200 */
[----:B------:R-:W-:Y:S03]  /*9a20*/  LDSM.16.M88.4 R24, [R228+0x3800] ;  /* 0x00380000e418783b */ /* 0x000fe60000000200 */
[C---:B----4-:R-:W-:Y:S08]  /*9a30*/  HMMA.16816.F32 R8, R12.reuse, R16, R8 ;  /* 0x000000100c08723c */ /* 0x050ff00000001808 */
[C---:B------:R-:W-:Y:S01]  /*9a40*/  HMMA.16816.F32 R4, R12.reuse, R18, R4 ;  /* 0x000000120c04723c */ /* 0x040fe20000001804 */
[----:B------:R-:W2:Y:S07]  /*9a50*/  LDSM.16.M88.4 R16, [R237+0x2000] ;  /* 0x00200000ed10783b */ /* 0x000eae0000000200 */
[C---:B-----5:R-:W-:Y:S08]  /*9a60*/  HMMA.16816.F32 R188, R12.reuse, R196, R188 ;  /* 0x000000c40cbc723c */ /* 0x060ff000000018bc */
[C---:B------:R-:W-:Y:S01]  /*9a70*/  HMMA.16816.F32 R184, R12.reuse, R198, R184 ;  /* 0x000000c60cb8723c */ /* 0x040fe200000018b8 */
[----:B------:R-:W-:Y:S07]  /*9a80*/  LDSM.16.M88.4 R196, [R241+0xc800] ;  /* 0x00c80000f1c4783b */ /* 0x000fee0000000200 */
[C---:B------:R-:W-:Y:S08]  /*9a90*/  HMMA.16816.F32 R20, R12.reuse, R200, R20 ;  /* 0x000000c80c14723c */ /* 0x040ff00000001814 */
[C---:B------:R-:W-:Y:S01]  /*9aa0*/  HMMA.16816.F32 R32, R12.reuse, R202, R32 ;  /* 0x000000ca0c20723c */ /* 0x040fe20000001820 */
[----:B------:R-:W-:Y:S07]  /*9ab0*/  LDSM.16.M88.4 R200, [R220] ;  /* 0x00000000dcc8783b */ /* 0x000fee0000000200 */
[C---:B-1----:R-:W-:Y:S08]  /*9ac0*/  HMMA.16816.F32 R180, R12.reuse, R28, R180 ;  /* 0x0000001c0cb4723c */ /* 0x042ff000000018b4 */
[----:B------:R-:W-:Y:S01]  /*9ad0*/  HMMA.16816.F32 R176, R12, R30, R176 ;  /* 0x0000001e0cb0723c */ /* 0x000fe200000018b0 */
[----:B------:R-:W-:Y:S04]  /*9ae0*/  LDSM.16.M88.4 R28, [R242+0x4000] ;  /* 0x00400000f21c783b */ /* 0x000fe80000000200 */
[----:B------:R-:W1:Y:S03]  /*9af0*/  LDSM.16.M88.4 R12, [R241+0xc000] ;  /* 0x00c00000f10c783b */ /* 0x000e660000000200 */
[C---:B--2---:R-:W-:Y:S08]  /*9b00*/  HMMA.16816.F32 R8, R16.reuse, R192, R8 ;  /* 0x000000c01008723c */ /* 0x044ff00000001808 */
[C---:B------:R-:W-:Y:S01]  /*9b10*/  HMMA.16816.F32 R4, R16.reuse, R194, R4 ;  /* 0x000000c21004723c */ /* 0x040fe20000001804 */
[----:B------:R-:W2:Y:S07]  /*9b20*/  LDSM.16.M88.4 R192, [R241+0xd000] ;  /* 0x00d00000f1c0783b */ /* 0x000eae0000000200 */
[C---:B------:R-:W-:Y:S08]  /*9b30*/  HMMA.16816.F32 R188, R16.reuse, R168, R188 ;  /* 0x000000a810bc723c */ /* 0x040ff000000018bc */
[C---:B------:R-:W-:Y:S01]  /*9b40*/  HMMA.16816.F32 R184, R16.reuse, R170, R184 ;  /* 0x000000aa10b8723c */ /* 0x040fe200000018b8 */
[----:B------:R-:W3:Y:S07]  /*9b50*/  LDSM.16.M88.4 R168, [R241+0xd800] ;  /* 0x00d80000f1a8783b */ /* 0x000eee0000000200 */
[C---:B------:R-:W-:Y:S08]  /*9b60*/  HMMA.16816.F32 R20, R16.reuse, R172, R20 ;  /* 0x000000ac1014723c */ /* 0x040ff00000001814 */
[C---:B------:R-:W-:Y:S01]  /*9b70*/  HMMA.16816.F32 R32, R16.reuse, R174, R32 ;  /* 0x000000ae1020723c */ /* 0x040fe20000001820 */
[----:B------:R-:W-:Y:S07]  /*9b80*/  LDSM.16.M88.4 R172, [R223] ;  /* 0x00000000dfac783b */ /* 0x000fee0000000200 */
[C---:B------:R-:W-:Y:S08]  /*9b90*/  HMMA.16816.F32 R180, R16.reuse, R24, R180 ;  /* 0x0000001810b4723c */ /* 0x040ff000000018b4 */
[----:B------:R-:W-:Y:S01]  /*9ba0*/  HMMA.16816.F32 R176, R16, R26, R176 ;  /* 0x0000001a10b0723c */ /* 0x000fe200000018b0 */
[----:B------:R-:W4:Y:S04]  /*9bb0*/  LDSM.16.M88.4 R24, [R240+0x4000] ;  /* 0x00400000f018783b */ /* 0x000f280000000200 */
[----:B------:R-:W5:Y:S03]  /*9bc0*/  LDSM.16.M88.4 R16, [R222] ;  /* 0x00000000de10783b */ /* 0x000f660000000200 */
[C---:B-1----:R-:W-:Y:S08]  /*9bd0*/  HMMA.16816.F32 R8, R28.reuse, R12, R8 ;  /* 0x0000000c1c08723c */ /* 0x042ff00000001808 */
[C---:B------:R-:W-:Y:S01]  /*9be0*/  HMMA.16816.F32 R4, R28.reuse, R14, R4 ;  /* 0x0000000e1c04723c */ /* 0x040fe20000001804 */
[----:B------:R-:W1:Y:S07]  /*9bf0*/  LDSM.16.M88.4 R12, [R221] ;  /* 0x00000000dd0c783b */ /* 0x000e6e0000000200 */
        /* <DEDUP_REMOVED lines=12> */
[----:B------:R-:W-:Y:S07]  /*9cc0*/  LDSM.16.M88.4 R172, [R235+0xd800] ;  /* 0x00d80000ebac783b */ /* 0x000fee0000000200 */
[C---:B-----5:R-:W-:Y:S08]  /*9cd0*/  HMMA.16816.F32 R20, R24.reuse, R16, R20 ;  /* 0x000000101814723c */ /* 0x060ff00000001814 */
[C---:B------:R-:W-:Y:S01]  /*9ce0*/  HMMA.16816.F32 R32, R24.reuse, R18, R32 ;  /* 0x000000121820723c */ /* 0x040fe20000001820 */
[----:B------:R-:W-:Y:S07]  /*9cf0*/  LDSM.16.M88.4 R16, [R228+0x4000] ;  /* 0x00400000e410783b */ /* 0x000fee0000000200 */
[C---:B-1----:R-:W-:Y:S08]  /*9d00*/  HMMA.16816.F32 R188, R24.reuse, R12, R188 ;  /* 0x0000000c18bc723c */ /* 0x042ff000000018bc */
[----:B------:R-:W-:Y:S01]  /*9d10*/  HMMA.16816.F32 R184, R24, R14, R184 ;  /* 0x0000000e18b8723c */ /* 0x000fe200000018b8 */
[----:B------:R-:W1:Y:S07]  /*9d20*/  LDSM.16.M88.4 R12, [R237+0x4000] ;  /* 0x00400000ed0c783b */ /* 0x000e6e0000000200 */
[C---:B--2---:R-:W-:Y:S08]  /*9d30*/  HMMA.16816.F32 R8, R168.reuse, R196, R8 ;  /* 0x000000c4a808723c */ /* 0x044ff00000001808 */
[----:B------:R-:W-:Y:S01]  /*9d40*/  HMMA.16816.F32 R4, R168, R198, R4 ;  /* 0x000000c6a804723c */ /* 0x000fe20000001804 */
[----:B------:R-:W-:Y:S07]  /*9d50*/  LDSM.16.M88.4 R196, [R242+0x6000] ;  /* 0x00600000f2c4783b */ /* 0x000fee0000000200 */
[C---:B------:R-:W-:Y:S08]  /*9d60*/  HMMA.16816.F32 R180, R24.reuse, R200, R180 ;  /* 0x000000c818b4723c */ /* 0x040ff000000018b4 */
[----:B------:R-:W-:Y:S01]  /*9d70*/  HMMA.16816.F32 R176, R24, R202, R176 ;  /* 0x000000ca18b0723c */ /* 0x000fe200000018b0 */
[----:B------:R-:W2:Y:S04]  /*9d80*/  LDSM.16.M88.4 R200, [R241+0xe000] ;  /* 0x00e00000f1c8783b */ /* 0x000ea80000000200 */
[----:B------:R-:W4:Y:S03]  /*9d90*/  LDSM.16.M88.4 R24, [R228+0x4800] ;  /* 0x00480000e418783b */ /* 0x000f260000000200 */
[C---:B---3--:R-:W-:Y:S08]  /*9da0*/  HMMA.16816.F32 R20, R168.reuse, R28, R20 ;  /* 0x0000001ca814723c */ /* 0x048ff00000001814 */
[----:B------:R-:W-:Y:S01]  /*9db0*/  HMMA.16816.F32 R32, R168, R30, R32 ;  /* 0x0000001ea820723c */ /* 0x000fe20000001820 */
[----:B------:R-:W3:Y:S07]  /*9dc0*/  LDSM.16.M88.4 R28, [R228+0x5000] ;  /* 0x00500000e41c783b */ /* 0x000eee0000000200 */
[C---:B-1----:R-:W-:Y:S08]  /*9dd0*/  HMMA.16816.F32 R8, R12.reuse, R16, R8 ;  /* 0x000000100c08723c */ /* 0x042ff00000001808 */
[----:B------:R-:W-:Y:S01]  /*9de0*/  HMMA.16816.F32 R4, R12, R18, R4 ;  /* 0x000000120c04723c */ /* 0x000fe20000001804 */
[----:B------:R-:W-:Y:S07]  /*9df0*/  LDSM.16.M88.4 R16, [R228+0x5800] ;  /* 0x00580000e410783b */ /* 0x000fee0000000200 */
[C---:B------:R-:W-:Y:S08]  /*9e00*/  HMMA.16816.F32 R188, R168.reuse, R192, R188 ;  /* 0x000000c0a8bc723c */ /* 0x040ff000000018bc */
[C---:B------:R-:W-:Y:S01]  /*9e10*/  HMMA.16816.F32 R184, R168.reuse, R194, R184 ;  /* 0x000000c2a8b8723c */ /* 0x040fe200000018b8 */
[----:B------:R-:W-:Y:S07]  /*9e20*/  LDSM.16.M88.4 R192, [R219] ;  /* 0x00000000dbc0783b */ /* 0x000fee0000000200 */
[C---:B------:R-:W-:Y:S08]  /*9e30*/  HMMA.16816.F32 R180, R168.reuse, R172, R180 ;  /* 0x000000aca8b4723c */ /* 0x040ff000000018b4 */
[----:B------:R-:W-:Y:S01]  /*9e40*/  HMMA.16816.F32 R176, R168, R174, R176 ;  /* 0x000000aea8b0723c */ /* 0x000fe200000018b0 */
[----:B------:R-:W1:Y:S04]  /*9e50*/  LDSM.16.M88.4 R172, [R240+0x6000] ;  /* 0x00600000f0ac783b */ /* 0x000e680000000200 */
[----:B------:R-:W-:Y:S03]  /*9e60*/  LDSM.16.M88.4 R168, [R235+0xe000] ;  /* 0x00e00000eba8783b */ /* 0x000fe60000000200 */
[C---:B--2---:R-:W-:Y:S08]  /*9e70*/  HMMA.16816.F32 R8, R196.reuse, R200, R8 ;  /* 0x000000c8c408723c */ /* 0x044ff00000001808 */
[----:B------:R-:W-:Y:S01]  /*9e80*/  HMMA.16816.F32 R4, R196, R202, R4 ;  /* 0x000000cac404723c */ /* 0x000fe20000001804 */
[----:B------:R-:W-:Y:S07]  /*9e90*/  LDSM.16.M88.4 R200, [R218] ;  /* 0x00000000dac8783b */ /* 0x000fee0000000200 */
[C---:B----4-:R-:W-:Y:S08]  /*9ea0*/  HMMA.16816.F32 R20, R12.reuse, R24, R20 ;  /* 0x000000180c14723c */ /* 0x050ff00000001814 */
[C---:B------:R-:W-:Y:S01]  /*9eb0*/  HMMA.16816.F32 R32, R12.reuse, R26, R32 ;  /* 0x0000001a0c20723c */ /* 0x040fe20000001820 */
[----:B------:R-:W2:Y:S07]  /*9ec0*/  LDSM.16.M88.4 R24, [R241+0xe800] ;  /* 0x00e80000f118783b */ /* 0x000eae0000000200 */
[C---:B---3--:R-:W-:Y:S08]  /*9ed0*/  HMMA.16816.F32 R188, R12.reuse, R28, R188 ;  /* 0x0000001c0cbc723c */ /* 0x048ff000000018bc */
[----:B------:R-:W-:Y:S01]  /*9ee0*/  HMMA.16816.F32 R184, R12, R30, R184 ;  /* 0x0000001e0cb8723c */ /* 0x000fe200000018b8 */
[----:B------:R-:W3:Y:S07]  /*9ef0*/  LDSM.16.M88.4 R28, [R238+0x6000] ;  /* 0x00600000ee1c783b */ /* 0x000eee0000000200 */
[C---:B-1----:R-:W-:Y:S08]  /*9f00*/  HMMA.16816.F32 R8, R172.reuse, R192, R8 ;  /* 0x000000c0ac08723c */ /* 0x042ff00000001808 */
[----:B------:R-:W-:Y:S01]  /*9f10*/  HMMA.16816.F32 R4, R172, R194, R4 ;  /* 0x000000c2ac04723c */ /* 0x000fe20000001804 */
[----:B------:R-:W1:Y:S07]  /*9f20*/  LDSM.16.M88.4 R192, [R241+0xf000] ;  /* 0x00f00000f1c0783b */ /* 0x000e6e0000000200 */
[C---:B------:R-:W-:Y:S08]  /*9f30*/  HMMA.16816.F32 R180, R12.reuse, R16, R180 ;  /* 0x000000100cb4723c */ /* 0x040ff000000018b4 */
[----:B------:R-:W-:Y:S01]  /*9f40*/  HMMA.16816.F32 R176, R12, R18, R176 ;  /* 0x000000120cb0723c */ /* 0x000fe200000018b0 */
[----:B------:R-:W-:Y:S04]  /*9f50*/  LDSM.16.M88.4 R16, [R237+0x6000] ;  /* 0x00600000ed10783b */ /* 0x000fe80000000200 */
[----:B------:R-:W4:Y:S03]  /*9f60*/  LDSM.16.M88.4 R12, [R228+0x6000] ;  /* 0x00600000e40c783b */ /* 0x000f260000000200 */
[----:B--2---:R-:W-:Y:S08]  /*9f70*/  HMMA.16816.F32 R20, R196, R24, R20 ;  /* 0x00000018c414723c */ /* 0x004ff00000001814 */
[C---:B---3--:R-:W-:Y:S08]  /*9f80*/  HMMA.16816.F32 R8, R28.reuse, R168, R8 ;  /* 0x000000a81c08723c */ /* 0x048ff00000001808 */
[----:B------:R-:W-:Y:S01]  /*9f90*/  HMMA.16816.F32 R4, R28, R170, R4 ;  /* 0x000000aa1c04723c */ /* 0x000fe20000001804 */
[----:B------:R-:W2:Y:S07]  /*9fa0*/  LDSM.16.M88.4 R168, [R217] ;  /* 0x00000000d9a8783b */ /* 0x000eae0000000200 */
[C---:B------:R-:W-:Y:S01]  /*9fb0*/  HMMA.16816.F32 R32, R196.reuse, R26, R32 ;  /* 0x0000001ac420723c */ /* 0x040fe20000001820 */
[----:B------:R-:W3:Y:S07]  /*9fc0*/  LDSM.16.M88.4 R24, [R235+0xe800] ;  /* 0x00e80000eb18783b */ /* 0x000eee0000000200 */
[----:B-1----:R-:W-:Y:S01]  /*9fd0*/  HMMA.16816.F32 R204, R196, R192, R188 ;  /* 0x000000c0c4cc723c */ /* 0x002fe200000018bc */
[----:B------:R-:W-:Y:S07]  /*9fe0*/  LDSM.16.M88.4 R188, [R228+0x6800] ;  /* 0x00680000e4bc783b */ /* 0x000fee0000000200 */
[----:B------:R-:W-:Y:S08]  /*9ff0*/  HMMA.16816.F32 R20, R172, R200, R20 ;  /* 0x000000c8ac14723c */ /* 0x000ff00000001814 */
[C---:B----4-:R-:W-:Y:S08]  /*a000*/  HMMA.16816.F32 R8, R16.reuse, R12, R8 ;  /* 0x0000000c1008723c */ /* 0x050ff00000001808 */
[----:B------:R-:W-:Y:S01]  /*a010*/  HMMA.16816.F32 R4, R16, R14, R4 ;  /* 0x0000000e1004723c */ /* 0x000fe20000001804 */
[----:B------:R-:W1:Y:S07]  /*a020*/  LDSM.16.M88.4 R12, [R235+0xf000] ;  /* 0x00f00000eb0c783b */ /* 0x000e6e0000000200 */
[C---:B------:R-:W-:Y:S08]  /*a030*/  HMMA.16816.F32 R32, R172.reuse, R202, R32 ;  /* 0x000000caac20723c */ /* 0x040ff00000001820 */
[----:B--2---:R-:W-:Y:S01]  /*a040*/  HMMA.16816.F32 R204, R172, R168, R204 ;  /* 0x000000a8accc723c */ /* 0x004fe200000018cc */
[----:B------:R-:W-:-:S02]  /*a050*/  FMUL.FTZ R9, R9, c[0x0][0x2ec] ;  /* 0x0000bb0009097a20 */ /* 0x000fc40000410000 */
[----:B------:R-:W-:-:S04]  /*a060*/  FMUL.FTZ R0, R8, c[0x0][0x2ec] ;  /* 0x0000bb0008007a20 */ /* 0x000fc80000410000 */
[----:B------:R-:W-:Y:S01]  /*a070*/  FMUL.FTZ R168, R10, c[0x0][0x2ec] ;  /* 0x0000bb000aa87a20 */ /* 0x000fe20000410000 */
[----:B---3--:R-:W-:Y:S01]  /*a080*/  HMMA.16816.F32 R20, R28, R24, R20 ;  /* 0x000000181c14723c */ /* 0x008fe20000001814 */
[----:B------:R-:W-:Y:S01]  /*a090*/  FMUL.FTZ R169, R6, c[0x0][0x2ec] ;  /* 0x0000bb0006a97a20 */ /* 0x000fe20000410000 */
[----:B------:R2:W3:Y:S05]  /*a0a0*/  MUFU.TANH R24, R9 ;  /* 0x0000000900187308 */ /* 0x0004ea0000002400 */
[----:B------:R-:W-:Y:S01]  /*a0b0*/  FMUL.FTZ R25, R11, c[0x0][0x2ec] ;  /* 0x0000bb000b197a20 */ /* 0x000fe20000410000 */
[----:B------:R-:W-:Y:S01]  /*a0c0*/  HMMA.16816.F32 R184, R196, R194, R184 ;  /* 0x000000c2c4b8723c */ /* 0x000fe200000018b8 */
[----:B------:R-:W4:Y:S01]  /*a0d0*/  LDSM.16.M88.4 R192, [R241+0xf800] ;  /* 0x00f80000f1c0783b */ /* 0x000f220000000200 */
[----:B------:R-:W-:Y:S06]  /*a0e0*/  MUFU.TANH R169, R169 ;  /* 0x000000a900a97308 */ /* 0x000fec0000002400 */
[C---:B------:R-:W-:Y:S01]  /*a0f0*/  HMMA.16816.F32 R32, R28.reuse, R26, R32 ;  /* 0x0000001a1c20723c */ /* 0x040fe20000001820 */
[----:B--2---:R-:W-:Y:S01]  /*a100*/  LDSM.16.M88.4 R8, [R228+0x7000] ;  /* 0x00700000e408783b */ /* 0x004fe20000000200 */
[----:B------:R-:W2:Y:S05]  /*a110*/  MUFU.TANH R25, R25 ;  /* 0x0000001900197308 */ /* 0x000eaa0000002400 */
[----:B------:R-:W-:Y:S01]  /*a120*/  FMUL.FTZ R27, R4, c[0x0][0x2ec] ;  /* 0x0000bb00041b7a20 */ /* 0x000fe20000410000 */
[----:B-1----:R-:W-:Y:S01]  /*a130*/  HMMA.16816.F32 R204, R28, R12, R204 ;  /* 0x0000000c1ccc723c */ /* 0x002fe200000018cc */
[----:B------:R-:W-:Y:S01]  /*a140*/  FMUL.FTZ R26, R5, c[0x0][0x2ec] ;  /* 0x0000bb00051a7a20 */ /* 0x000fe20000410000 */
[----:B------:R-:W-:Y:S05]  /*a150*/  MUFU.TANH R0, R0 ;  /* 0x0000000000007308 */ /* 0x000fea0000002400 */
[----:B------:R-:W-:Y:S01]  /*a160*/  FMUL.FTZ R12, R7, c[0x0][0x2ec] ;  /* 0x0000bb00070c7a20 */ /* 0x000fe20000410000 */
[----:B------:R-:W-:Y:S01]  /*a170*/  HMMA.16816.F32 R20, R16, R188, R20 ;  /* 0x000000bc1014723c */ /* 0x000fe20000001814 */
[----:B------:R-:W1:Y:S01]  /*a180*/  LDSM.16.M88.4 R4, [R216] ;  /* 0x00000000d804783b */ /* 0x000e620000000200 */
[----:B------:R-:W5:Y:S03]  /*a190*/  MUFU.TANH R27, R27 ;  /* 0x0000001b001b7308 */ /* 0x000f660000002400 */
[----:B------:R-:W1:Y:S03]  /*a1a0*/  S2R R188, SR_TID.X ;  /* 0x0000000000bc7919 */ /* 0x000e660000002100 */
[----:B------:R-:W-:Y:S02]  /*a1b0*/  HMMA.16816.F32 R184, R172, R170, R184 ;  /* 0x000000aaacb8723c */ /* 0x000fe400000018b8 */
[----:B------:R-:W1:Y:S06]  /*a1c0*/  MUFU.TANH R26, R26 ;  /* 0x0000001a001a7308 */ /* 0x000e6c0000002400 */
[----:B------:R-:W-:Y:S02]  /*a1d0*/  HMMA.16816.F32 R32, R16, R190, R32 ;  /* 0x000000be1020723c */ /* 0x000fe40000001820 */
[----:B------:R-:W1:Y:S06]  /*a1e0*/  MUFU.TANH R12, R12 ;  /* 0x0000000c000c7308 */ /* 0x000e6c0000002400 */
[----:B----4-:R-:W-:Y:S01]  /*a1f0*/  HMMA.16816.F32 R180, R196, R192, R180 ;  /* 0x000000c0c4b4723c */ /* 0x010fe200000018b4 */
[----:B------:R-:W-:-:S02]  /*a200*/  FMUL.FTZ R13, R20, c[0x0][0x2ec] ;  /* 0x0000bb00140d7a20 */ /* 0x000fc40000410000 */
[----:B------:R-:W-:Y:S01]  /*a210*/  FMUL.FTZ R170, R21, c[0x0][0x2ec] ;  /* 0x0000bb0015aa7a20 */ /* 0x000fe20000410000 */
[----:B------:R-:W-:Y:S01]  /*a220*/  MUFU.TANH R168, R168 ;  /* 0x000000a800a87308 */ /* 0x000fe20000002400 */
[----:B------:R-:W-:Y:S02]  /*a230*/  FMUL.FTZ R171, R22, c[0x0][0x2ec] ;  /* 0x0000bb0016ab7a20 */ /* 0x000fe40000410000 */
[----:B------:R-:W-:Y:S01]  /*a240*/  FMUL.FTZ R190, R23, c[0x0][0x2ec] ;  /* 0x0000bb0017be7a20 */ /* 0x000fe20000410000 */
[----:B------:R-:W-:Y:S01]  /*a250*/  HMMA.16816.F32 R176, R196, R194, R176 ;  /* 0x000000c2c4b0723c */ /* 0x000fe200000018b0 */
[----:B------:R-:W4:Y:S03]  /*a260*/  LDSM.16.M88.4 R20, [R235+0xf800] ;  /* 0x00f80000eb14783b */ /* 0x000f260000000200 */
[----:B------:R-:W2:Y:S04]  /*a270*/  MUFU.TANH R13, R13 ;  /* 0x0000000d000d7308 */ /* 0x000ea80000002400 */
[----:B------:R-:W-:Y:S01]  /*a280*/  HMMA.16816.F32 R184, R28, R14, R184 ;  /* 0x0000000e1cb8723c */ /* 0x000fe200000018b8 */
[----:B------:R-:W-:-:S02]  /*a290*/  FMUL.FTZ R189, R32, c[0x0][0x2ec] ;  /* 0x0000bb0020bd7a20 */ /* 0x000fc40000410000 */
[----:B------:R-:W-:Y:S01]  /*a2a0*/  FMUL.FTZ R32, R35, c[0x0][0x2ec] ;  /* 0x0000bb0023207a20 */ /* 0x000fe20000410000 */
[----:B------:R-:W-:Y:S03]  /*a2b0*/  MUFU.TANH R170, R170 ;  /* 0x000000aa00aa7308 */ /* 0x000fe60000002400 */
[----:B------:R-:W-:Y:S01]  /*a2c0*/  FMUL.FTZ R15, R34, c[0x0][0x2ec] ;  /* 0x0000bb00220f7a20 */ /* 0x000fe20000410000 */
[C---:B-1----:R-:W-:Y:S04]  /*a2d0*/  HMMA.16816.F32 R180, R172.reuse, R4, R180 ;  /* 0x00000004acb4723c */ /* 0x042fe800000018b4 */
[----:B------:R-:W1:Y:S04]  /*a2e0*/  MUFU.TANH R171, R171 ;  /* 0x000000ab00ab7308 */ /* 0x000e680000002400 */
[----:B------:R-:W-:Y:S01]  /*a2f0*/  HMMA.16816.F32 R176, R172, R6, R176 ;  /* 0x00000006acb0723c */ /* 0x000fe200000018b0 */
[----:B------:R-:W1:Y:S01]  /*a300*/  LDSM.16.M88.4 R4, [R228+0x7800] ;  /* 0x00780000e404783b */ /* 0x000e620000000200 */
[----:B------:R-:W-:-:S04]  /*a310*/  DEPBAR.LE SB0, 0x0 ;  /* 0x000080000000791a */ /* 0x000fc80000000000 */
[----:B------:R-:W-:Y:S02]  /*a320*/  MUFU.TANH R14, R189 ;  /* 0x000000bd000e7308 */ /* 0x000fe40000002400 */
[C---:B------:R-:W-:Y:S06]  /*a330*/  HMMA.16816.F32 R184, R16.reuse, R10, R184 ;  /* 0x0000000a10b8723c */ /* 0x040fec00000018b8 */
[----:B------:R-:W-:Y:S01]  /*a340*/  MUFU.TANH R15, R15 ;  /* 0x0000000f000f7308 */ /* 0x000fe20000002400 */
[----:B------:R-:W-:Y:S01]  /*a350*/  IMAD.SHL.U32 R11, R188, 0x2, RZ ;  /* 0x00000002bc0b7824 */ /* 0x000fe200078e00ff */
[----:B------:R-:W-:Y:S01]  /*a360*/  HMMA.16816.F32 R204, R16, R8, R204 ;  /* 0x0000000810cc723c */ /* 0x000fe200000018cc */
[----:B------:R-:W-:-:S03]  /*a370*/  IMAD.U32 R10, RZ, RZ, UR28 ;  /* 0x0000001cff0a7e24 */ /* 0x000fc6000f8e00ff */
[----:B------:R-:W-:Y:S02]  /*a380*/  LOP3.LUT R11, R11, 0x6, RZ, 0xc0, !PT ;  /* 0x000000060b0b7812 */ /* 0x000fe400078ec0ff */
[----:B------:R-:W1:Y:S01]  /*a390*/  MUFU.TANH R8, R190 ;  /* 0x000000be00087308 */ /* 0x000e620000002400 */
[----:B------:R-:W-:Y:S01]  /*a3a0*/  FMUL.FTZ R9, R33, c[0x0][0x2ec] ;  /* 0x0000bb0021097a20 */ /* 0x000fe20000410000 */
[----:B----4-:R-:W-:Y:S01]  /*a3b0*/  HMMA.16816.F32 R180, R28, R20, R180 ;  /* 0x000000141cb4723c */ /* 0x010fe200000018b4 */
[----:B------:R-:W-:-:S05]  /*a3c0*/  IMAD R10, R10, 0x40, R11 ;  /* 0x000000400a0a7824 */ /* 0x000fca00078e020b */
[C---:B------:R-:W-:Y:S01]  /*a3d0*/  IADD3 R11, R10.reuse, 0x1, RZ ;  /* 0x000000010a0b7810 */ /* 0x040fe20007ffe0ff */
[----:B------:R-:W4:Y:S01]  /*a3e0*/  MUFU.TANH R9, R9 ;  /* 0x0000000900097308 */ /* 0x000f220000002400 */
[----:B------:R-:W-:Y:S01]  /*a3f0*/  HMMA.16816.F32 R176, R28, R22, R176 ;  /* 0x000000161cb0723c */ /* 0x000fe200000018b0 */
[----:B------:R-:W-:Y:S01]  /*a400*/  IADD3 R20, R10, 0x9, RZ ;  /* 0x000000090a147810 */ /* 0x000fe20007ffe0ff */
[----:B------:R-:W-:Y:S01]  /*a410*/  FMUL.FTZ R184, R184, c[0x0][0x2ec] ;  /* 0x0000bb00b8b87a20 */ /* 0x000fe20000410000 */
[-C--:B------:R-:W-:Y:S01]  /*a420*/  ISETP.GE.AND P1, PT, R11, R167.reuse, PT ;  /* 0x000000a70b00720c */ /* 0x080fe20003f26270 */
[----:B------:R-:W-:Y:S01]  /*a430*/  FMUL.FTZ R185, R185, c[0x0][0x2ec] ;  /* 0x0000bb00b9b97a20 */ /* 0x000fe20000410000 */
[-C--:B------:R-:W-:Y:S01]  /*a440*/  ISETP.GE.AND P0, PT, R11, R2.reuse, PT ;  /* 0x000000020b00720c */ /* 0x080fe20003f06270 */
[----:B------:R-:W-:Y:S01]  /*a450*/  FMUL.FTZ R186, R186, c[0x0][0x2ec] ;  /* 0x0000bb00baba7a20 */ /* 0x000fe20000410000 */
[----:B------:R-:W-:Y:S01]  /*a460*/  IADD3 R11, R10, 0x8, RZ ;  /* 0x000000080a0b7810 */ /* 0x000fe20007ffe0ff */
[----:B------:R-:W-:Y:S01]  /*a470*/  FMUL.FTZ R204, R204, c[0x0][0x2ec] ;  /* 0x0000bb00cccc7a20 */ /* 0x000fe20000410000 */
[----:B---3--:R-:W-:Y:S01]  /*a480*/  FSEL R28, R24, -INF , !P1 ;  /* 0xff800000181c7808 */ /* 0x008fe20004800000 */
[----:B------:R-:W-:Y:S01]  /*a490*/  FMUL.FTZ R199, R206, c[0x0][0x2ec] ;  /* 0x0000bb00cec77a20 */ /* 0x000fe20000410000 */
[-C--:B------:R-:W-:Y:S01]  /*a4a0*/  ISETP.GE.AND P6, PT, R11, R167.reuse, PT ;  /* 0x000000a70b00720c */ /* 0x080fe20003fc6270 */
[----:B------:R-:W-:Y:S01]  /*a4b0*/  FMUL.FTZ R202, R205, c[0x0][0x2ec] ;  /* 0x0000bb00cdca7a20 */ /* 0x000fe20000410000 */
[----:B------:R-:W-:Y:S01]  /*a4c0*/  ISETP.GE.AND P1, PT, R11, R2, PT ;  /* 0x000000020b00720c */ /* 0x000fe20003f26270 */
[----:B------:R-:W-:Y:S01]  /*a4d0*/  FMUL.FTZ R197, R207, c[0x0][0x2ec] ;  /* 0x0000bb00cfc57a20 */ /* 0x000fe20000410000 */
[----:B--2---:R-:W-:Y:S01]  /*a4e0*/  FSEL R11, R25, -INF , !P0 ;  /* 0xff800000190b7808 */ /* 0x004fe20004000000 */
[----:B-1----:R-:W-:Y:S01]  /*a4f0*/  HMMA.16816.F32 R180, R16, R4, R180 ;  /* 0x0000000410b4723c */ /* 0x002fe200000018b4 */
[----:B------:R-:W-:Y:S01]  /*a500*/  ISETP.GE.AND P0, PT, R20, R167, PT ;  /* 0x000000a71400720c */ /* 0x000fe20003f06270 */
[----:B------:R-:W1:Y:S01]  /*a510*/  MUFU.TANH R32, R32 ;  /* 0x0000002000207308 */ /* 0x000e620000002400 */
[----:B-----5:R-:W-:Y:S01]  /*a520*/  FSEL R30, R27, -INF , !P6 ;  /* 0xff8000001b1e7808 */ /* 0x020fe20007000000 */
[----:B------:R-:W-:Y:S01]  /*a530*/  FMUL.FTZ R187, R187, c[0x0][0x2ec] ;  /* 0x0000bb00bbbb7a20 */ /* 0x000fe20000410000 */
[----:B------:R-:W-:-:S02]  /*a540*/  FSEL R27, R169, -INF , !P1 ;  /* 0xff800000a91b7808 */ /* 0x000fc40004800000 */
[----:B------:R-:W-:Y:S01]  /*a550*/  IADD3 R5, R10, 0x10, RZ ;  /* 0x000000100a057810 */ /* 0x000fe20007ffe0ff */
[----:B------:R-:W-:Y:S01]  /*a560*/  HMMA.16816.F32 R176, R16, R6, R176 ;  /* 0x0000000610b0723c */ /* 0x000fe200000018b0 */
[-C--:B------:R-:W-:Y:S01]  /*a570*/  ISETP.GE.AND P6, PT, R20, R2.reuse, PT ;  /* 0x000000021400720c */ /* 0x080fe20003fc6270 */
[----:B------:R-:W2:Y:S01]  /*a580*/  MUFU.TANH R204, R204 ;  /* 0x000000cc00cc7308 */ /* 0x000ea20000002400 */
[C---:B------:R-:W-:Y:S02]  /*a590*/  ISETP.GE.AND P1, PT, R5.reuse, R167, PT ;  /* 0x000000a70500720c */ /* 0x040fe40003f26270 */
[----:B------:R-:W-:Y:S02]  /*a5a0*/  IADD3 R20, R10, 0x11, RZ ;  /* 0x000000110a147810 */ /* 0x000fe40007ffe0ff */
[----:B------:R-:W-:Y:S02]  /*a5b0*/  FSEL R4, R26, -INF , !P0 ;  /* 0xff8000001a047808 */ /* 0x000fe40004000000 */
[----:B------:R-:W-:Y:S01]  /*a5c0*/  ISETP.GE.AND P0, PT, R5, R2, PT ;  /* 0x000000020500720c */ /* 0x000fe20003f06270 */
[----:B------:R-:W3:Y:S01]  /*a5d0*/  MUFU.TANH R199, R199 ;  /* 0x000000c700c77308 */ /* 0x000ee20000002400 */
[----:B------:R-:W-:-:S02]  /*a5e0*/  FSEL R5, R12, -INF , !P6 ;  /* 0xff8000000c057808 */ /* 0x000fc40007000000 */
[----:B------:R-:W-:Y:S02]  /*a5f0*/  FSEL R26, R13, -INF , !P1 ;  /* 0xff8000000d1a7808 */ /* 0x000fe40004800000 */
[CC--:B------:R-:W-:Y:S01]  /*a600*/  ISETP.GE.AND P6, PT, R20.reuse, R167.reuse, PT ;  /* 0x000000a71400720c */ /* 0x0c0fe20003fc6270 */
[----:B------:R-:W-:Y:S01]  /*a610*/  FMUL.FTZ R181, R181, c[0x0][0x2ec] ;  /* 0x0000bb00b5b57a20 */ /* 0x000fe20000410000 */
[-C--:B------:R-:W-:Y:S01]  /*a620*/  ISETP.GE.AND P1, PT, R20, R2.reuse, PT ;  /* 0x000000021400720c */ /* 0x080fe20003f26270 */
[----:B------:R-:W5:Y:S01]  /*a630*/  MUFU.TANH R202, R202 ;  /* 0x000000ca00ca7308 */ /* 0x000f620000002400 */
[----:B------:R-:W-:Y:S01]  /*a640*/  IADD3 R13, R10, 0x18, RZ ;  /* 0x000000180a0d7810 */ /* 0x000fe20007ffe0ff */
[----:B------:R-:W-:Y:S01]  /*a650*/  FMUL.FTZ R182, R182, c[0x0][0x2ec] ;  /* 0x0000bb00b6b67a20 */ /* 0x000fe20000410000 */
[----:B------:R-:W-:Y:S01]  /*a660*/  IADD3 R12, R10, 0x19, RZ ;  /* 0x000000190a0c7810 */ /* 0x000fe20007ffe0ff */
[----:B------:R-:W-:Y:S01]  /*a670*/  FMUL.FTZ R180, R180, c[0x0][0x2ec] ;  /* 0x0000bb00b4b47a20 */ /* 0x000fe20000410000 */
[----:B------:R-:W-:Y:S01]  /*a680*/  FSEL R25, R171, -INF , !P0 ;  /* 0xff800000ab197808 */ /* 0x000fe20004000000 */
[----:B------:R-:W-:Y:S01]  /*a690*/  FMUL.FTZ R176, R176, c[0x0][0x2ec] ;  /* 0x0000bb00b0b07a20 */ /* 0x000fe20000410000 */
[----:B------:R-:W-:Y:S01]  /*a6a0*/  FSEL R24, R170, -INF , !P6 ;  /* 0xff800000aa187808 */ /* 0x000fe20007000000 */
[----:B------:R-:W1:Y:S01]  /*a6b0*/  MUFU.TANH R197, R197 ;  /* 0x000000c500c57308 */ /* 0x000e620000002400 */
[----:B------:R-:W-:Y:S01]  /*a6c0*/  FSEL R23, R8, -INF , !P1 ;  /* 0xff80000008177808 */ /* 0x000fe20004800000 */
[----:B------:R-:W-:Y:S01]  /*a6d0*/  FMUL.FTZ R177, R177, c[0x0][0x2ec] ;  /* 0x0000bb00b1b17a20 */ /* 0x000fe20000410000 */
[-C--:B------:R-:W-:Y:S01]  /*a6e0*/  ISETP.GE.AND P0, PT, R13, R167.reuse, PT ;  /* 0x000000a70d00720c */ /* 0x080fe20003f06270 */
[----:B------:R-:W-:Y:S01]  /*a6f0*/  FMUL.FTZ R183, R183, c[0x0][0x2ec] ;  /* 0x0000bb00b7b77a20 */ /* 0x000fe20000410000 */
[----:B------:R-:W-:Y:S01]  /*a700*/  ISETP.GE.AND P6, PT, R13, R2, PT ;  /* 0x000000020d00720c */ /* 0x000fe20003fc6270 */
[----:B------:R-:W-:Y:S01]  /*a710*/  FMUL.FTZ R178, R178, c[0x0][0x2ec] ;  /* 0x0000bb00b2b27a20 */ /* 0x000fe20000410000 */
[----:B------:R-:W-:Y:S01]  /*a720*/  ISETP.GE.AND P1, PT, R12, R167, PT ;  /* 0x000000a70c00720c */ /* 0x000fe20003f26270 */
[----:B------:R-:W1:Y:S01]  /*a730*/  MUFU.TANH R200, R184 ;  /* 0x000000b800c87308 */ /* 0x000e620000002400 */
[----:B------:R-:W-:Y:S01]  /*a740*/  IADD3 R7, R10, 0x20, RZ ;  /* 0x000000200a077810 */ /* 0x000fe20007ffe0ff */
[----:B------:R-:W-:Y:S01]  /*a750*/  FMUL.FTZ R179, R179, c[0x0][0x2ec] ;  /* 0x0000bb00b3b37a20 */ /* 0x000fe20000410000 */
[----:B------:R-:W-:-:S02]  /*a760*/  FSEL R20, R14, -INF , !P0 ;  /* 0xff8000000e147808 */ /* 0x000fc40004000000 */
[----:B------:R-:W-:Y:S02]  /*a770*/  FSEL R21, R15, -INF , !P6 ;  /* 0xff8000000f157808 */ /* 0x000fe40007000000 */
[----:B----4-:R-:W-:Y:S01]  /*a780*/  FSEL R22, R9, -INF , !P1 ;  /* 0xff80000009167808 */ /* 0x010fe20004800000 */
[----:B------:R-:W-:Y:S01]  /*a790*/  MUFU.TANH R198, R185 ;  /* 0x000000b900c67308 */ /* 0x000fe20000002400 */
[-C--:B------:R-:W-:Y:S02]  /*a7a0*/  ISETP.GE.AND P0, PT, R12, R2.reuse, PT ;  /* 0x000000020c00720c */ /* 0x080fe40003f06270 */
[C---:B------:R-:W-:Y:S02]  /*a7b0*/  ISETP.GE.AND P6, PT, R7.reuse, R167, PT ;  /* 0x000000a70700720c */ /* 0x040fe40003fc6270 */
[----:B------:R-:W-:Y:S02]  /*a7c0*/  ISETP.GE.AND P1, PT, R7, R2, PT ;  /* 0x000000020700720c */ /* 0x000fe40003f26270 */
[C---:B------:R-:W-:Y:S01]  /*a7d0*/  IADD3 R6, R10.reuse, 0x21, RZ ;  /* 0x000000210a067810 */ /* 0x040fe20007ffe0ff */
[----:B------:R-:W4:Y:S01]  /*a7e0*/  MUFU.TANH R195, R186 ;  /* 0x000000ba00c37308 */ /* 0x000f220000002400 */
[----:B------:R-:W-:-:S02]  /*a7f0*/  IADD3 R7, R10, 0x28, RZ ;  /* 0x000000280a077810 */ /* 0x000fc40007ffe0ff */
[----:B-1----:R-:W-:Y:S02]  /*a800*/  FSEL R29, R32, -INF , !P0 ;  /* 0xff800000201d7808 */ /* 0x002fe40004000000 */
[----:B--2---:R-:W-:Y:S02]  /*a810*/  FSEL R204, R204, -INF , !P6 ;  /* 0xff800000cccc7808 */ /* 0x004fe40007000000 */
[----:B---3--:R-:W-:Y:S01]  /*a820*/  FSEL R199, R199, -INF , !P1 ;  /* 0xff800000c7c77808 */ /* 0x008fe20004800000 */
[----:B------:R-:W1:Y:S01]  /*a830*/  MUFU.TANH R193, R187 ;  /* 0x000000bb00c17308 */ /* 0x000e620000002400 */
[CC--:B------:R-:W-:Y:S02]  /*a840*/  ISETP.GE.AND P0, PT, R6.reuse, R167.reuse, PT ;  /* 0x000000a70600720c */ /* 0x0c0fe40003f06270 */
[----:B------:R-:W-:Y:S02]  /*a850*/  ISETP.GE.AND P6, PT, R6, R2, PT ;  /* 0x000000020600720c */ /* 0x000fe40003fc6270 */
[----:B------:R-:W-:-:S02]  /*a860*/  ISETP.GE.AND P1, PT, R7, R167, PT ;  /* 0x000000a70700720c */ /* 0x000fc40003f26270 */
[----:B------:R-:W-:Y:S01]  /*a870*/  IADD3 R6, R10, 0x29, RZ ;  /* 0x000000290a067810 */ /* 0x000fe20007ffe0ff */
[----:B------:R-:W-:Y:S01]  /*a880*/  MUFU.TANH R190, R181 ;  /* 0x000000b500be7308 */ /* 0x000fe20000002400 */
[----:B-----5:R-:W-:Y:S02]  /*a890*/  FSEL R202, R202, -INF , !P0 ;  /* 0xff800000caca7808 */ /* 0x020fe40004000000 */
[----:B------:R-:W-:Y:S02]  /*a8a0*/  FSEL R197, R197, -INF , !P6 ;  /* 0xff800000c5c57808 */ /* 0x000fe40007000000 */
[----:B------:R-:W-:Y:S02]  /*a8b0*/  FSEL R200, R200, -INF , !P1 ;  /* 0xff800000c8c87808 */ /* 0x000fe40004800000 */
[----:B------:R-:W-:Y:S01]  /*a8c0*/  ISETP.GE.AND P0, PT, R7, R2, PT ;  /* 0x000000020700720c */ /* 0x000fe20003f06270 */
[----:B------:R-:W2:Y:S01]  /*a8d0*/  MUFU.TANH R187, R182 ;  /* 0x000000b600bb7308 */ /* 0x000ea20000002400 */
[----:B------:R-:W-:-:S02]  /*a8e0*/  ISETP.GE.AND P6, PT, R6, R167, PT ;  /* 0x000000a70600720c */ /* 0x000fc40003fc6270 */
[----:B------:R-:W-:Y:S02]  /*a8f0*/  ISETP.GE.AND P1, PT, R6, R2, PT ;  /* 0x000000020600720c */ /* 0x000fe40003f26270 */
[C---:B------:R-:W-:Y:S02]  /*a900*/  IADD3 R6, R10.reuse, 0x30, RZ ;  /* 0x000000300a067810 */ /* 0x040fe40007ffe0ff */
[----:B------:R-:W-:Y:S01]  /*a910*/  IADD3 R7, R10, 0x31, RZ ;  /* 0x000000310a077810 */ /* 0x000fe20007ffe0ff */
[----:B------:R-:W3:Y:S01]  /*a920*/  MUFU.TANH R188, R176 ;  /* 0x000000b000bc7308 */ /* 0x000ee20000002400 */
[----:B----4-:R-:W-:Y:S02]  /*a930*/  FSEL R195, R195, -INF , !P0 ;  /* 0xff800000c3c37808 */ /* 0x010fe40004000000 */
[----:B------:R-:W-:Y:S02]  /*a940*/  FSEL R198, R198, -INF , !P6 ;  /* 0xff800000c6c67808 */ /* 0x000fe40007000000 */
[----:B-1----:R-:W-:Y:S01]  /*a950*/  FSEL R193, R193, -INF , !P1 ;  /* 0xff800000c1c17808 */ /* 0x002fe20004800000 */
[----:B------:R-:W-:Y:S01]  /*a960*/  BAR.SYNC.DEFER_BLOCKING 0x0 ;  /* 0x0000000000007b1d */ /* 0x000fe20000010000 */
[----:B------:R-:W-:-:S02]  /*a970*/  ISETP.GE.AND P0, PT, R6, R167, PT ;  /* 0x000000a70600720c */ /* 0x000fc40003f06270 */
[-C--:B------:R-:W-:Y:S02]  /*a980*/  ISETP.GE.AND P6, PT, R6, R2.reuse, PT ;  /* 0x000000020600720c */ /* 0x080fe40003fc6270 */
[-C--:B------:R-:W-:Y:S01]  /*a990*/  ISETP.GE.AND P1, PT, R7, R167.reuse, PT ;  /* 0x000000a70700720c */ /* 0x080fe20003f26270 */
[----:B------:R-:W1:Y:S01]  /*a9a0*/  MUFU.TANH R186, R177 ;  /* 0x000000b100ba7308 */ /* 0x000e620000002400 */
[----:B------:R-:W-:Y:S02]  /*a9b0*/  IADD3 R6, R10, 0x38, RZ ;  /* 0x000000380a067810 */ /* 0x000fe40007ffe0ff */
[----:B--2---:R-:W-:Y:S02]  /*a9c0*/  FSEL R187, R187, -INF , !P6 ;  /* 0xff800000bbbb7808 */ /* 0x004fe40007000000 */
[----:B------:R-:W-:Y:S02]  /*a9d0*/  FSEL R190, R190, -INF , !P1 ;  /* 0xff800000bebe7808 */ /* 0x000fe40004800000 */
[C---:B------:R-:W-:Y:S01]  /*a9e0*/  ISETP.GE.AND P6, PT, R6.reuse, R167, PT ;  /* 0x000000a70600720c */ /* 0x040fe20003fc6270 */
[----:B------:R-:W2:Y:S01]  /*a9f0*/  MUFU.TANH R180, R180 ;  /* 0x000000b400b47308 */ /* 0x000ea20000002400 */
[----:B------:R-:W-:-:S02]  /*aa00*/  ISETP.GE.AND P1, PT, R6, R2, PT ;  /* 0x000000020600720c */ /* 0x000fc40003f26270 */
[----:B------:R-:W-:Y:S02]  /*aa10*/  IADD3 R6, R10, 0x39, RZ ;  /* 0x000000390a067810 */ /* 0x000fe40007ffe0ff */
[----:B---3--:R-:W-:Y:S02]  /*aa20*/  FSEL R188, R188, -INF , !P6 ;  /* 0xff800000bcbc7808 */ /* 0x008fe40007000000 */
[----:B------:R-:W-:Y:S01]  /*aa30*/  ISETP.GE.AND P6, PT, R6, R167, PT ;  /* 0x000000a70600720c */ /* 0x000fe20003fc6270 */
[----:B------:R-:W3:Y:S03]  /*aa40*/  MUFU.TANH R185, R183 ;  /* 0x000000b700b97308 */ /* 0x000ee60000002400 */
[----:B-1----:R-:W-:Y:S02]  /*aa50*/  FSEL R186, R186, -INF , !P6 ;  /* 0xff800000baba7808 */ /* 0x002fe40007000000 */
[----:B------:R-:W-:-:S03]  /*aa60*/  PLOP3.LUT P6, PT, PT, PT, UP0, 0x80, 0x0 ;  /* 0x000000000000781c */ /* 0x000fc60003fcf008 */
[----:B------:R-:W1:Y:S01]  /*aa70*/  MUFU.TANH R182, R178 ;  /* 0x000000b200b67308 */ /* 0x000e620000002400 */
[----:B--2---:R-:W-:Y:S02]  /*aa80*/  FSEL R192, R180, -INF , !P0 ;  /* 0xff800000b4c07808 */ /* 0x004fe40004000000 */
[----:B------:R-:W-:-:S05]  /*aa90*/  ISETP.GE.AND P0, PT, R7, R2, PT ;  /* 0x000000020700720c */ /* 0x000fca0003f06270 */
[----:B------:R-:W2:Y:S01]  /*aaa0*/  MUFU.TANH R183, R179 ;  /* 0x000000b300b77308 */ /* 0x000ea20000002400 */
[----:B---3--:R-:W-:Y:S02]  /*aab0*/  FSEL R185, R185, -INF , !P0 ;  /* 0xff800000b9b97808 */ /* 0x008fe40004000000 */
[----:B------:R-:W-:-:S04]  /*aac0*/  ISETP.GE.AND P0, PT, R10, R167, PT ;  /* 0x000000a70a00720c */ /* 0x000fc80003f06270 */
[----:B------:R-:W-:Y:S02]  /*aad0*/  FSEL R0, R0, -INF , !P0 ;  /* 0xff80000000007808 */ /* 0x000fe40004000000 */
[----:B-1----:R-:W-:Y:S02]  /*aae0*/  FSEL R182, R182, -INF , !P1 ;  /* 0xff800000b6b67808 */ /* 0x002fe40004800000 */
[-C--:B------:R-:W-:Y:S02]  /*aaf0*/  ISETP.GE.AND P1, PT, R10, R2.reuse, PT ;  /* 0x000000020a00720c */ /* 0x080fe40003f26270 */
[----:B------:R-:W-:Y:S02]  /*ab00*/  ISETP.GE.AND P0, PT, R6, R2, PT ;  /* 0x000000020600720c */ /* 0x000fe40003f06270 */
[----:B------:R-:W-:Y:S02]  /*ab10*/  FSEL R168, R168, -INF , !P1 ;  /* 0xff800000a8a87808 */ /* 0x000fe40004800000 */
[----:B--2---:R-:W-:Y:S01]  /*ab20*/  FSEL R183, R183, -INF , !P0 ;  /* 0xff800000b7b77808 */ /* 0x004fe20004000000 */
        /* <DEDUP_REMOVED lines=76> */
.L_x_1608:
[----:B------:R-:W-:Y:S02]  /*aff0*/  ULDC UR8, c[0x0][0x198] ;  /* 0x0000660000087ab9 */ /* 0x000fe40000000800 */
[----:B------:R-:W-:-:S04]  /*b000*/  ULEA UR8, -UR8, URZ, 0x6 ;  /* 0x0000003f08087291 */ /* 0x000fc8000f8e313f */
[----:B------:R-:W-:Y:S02]  /*b010*/  USHF.R.S32.HI UR7, URZ, 0x1f, UR8 ;  /* 0x0000001f3f077899 */ /* 0x000fe40008011408 */
.L_x_1609:
        /* <DEDUP_REMOVED lines=154> */
.L_x_1611:
[----:B------:R-:W-:Y:S05]  /*b9c0*/  BSYNC B0 ;  /* 0x0000000000007941 */ /* 0x000fea0003800000 */
.L_x_1610:
[----:B------:R-:W0:Y:S01]  /*b9d0*/  LDGDEPBAR ;  /* 0x00000000000079af */ /* 0x000e220000000000 */
[----:B-1----:R-:W-:Y:S02]  /*b9e0*/  IMAD.U32 R7, RZ, RZ, UR8 ;  /* 0x00000008ff077e24 */ /* 0x002fe4000f8e00ff */
[----:B------:R-:W-:-:S03]  /*b9f0*/  IMAD.U32 R2, RZ, RZ, UR7 ;  /* 0x00000007ff027e24 */ /* 0x000fc6000f8e00ff */
[----:B------:R-:W-:-:S04]  /*ba00*/  LEA R248, P0, R7, R248, 0x1 ;  /* 0x000000f807f87211 */ /* 0x000fc800078008ff */
[----:B------:R-:W-:Y:S02]  /*ba10*/  LEA.HI.X R247, R7, R247, R2, 0x1, P0 ;  /* 0x000000f707f77211 */ /* 0x000fe400000f0c02 */
.L_x_1607:
        /* <DEDUP_REMOVED lines=46> */
[----:B------:R-:W-:Y:S01]  /*bd00*/  FMUL.FTZ R184, R173, c[0x0][0x23c] ;  /* 0x00008f00adb87a20 */ /* 0x000fe20000410000 */
[----:B------:R-:W-:Y:S02]  /*bd10*/  FSEL R189, R189, RZ, P1 ;  /* 0x000000ffbdbd7208 */ /* 0x000fe40000800000 */
[----:B------:R-:W-:Y:S02]  /*bd20*/  FSEL R7, R174, RZ, P1 ;  /* 0x000000ffae077208 */ /* 0x000fe40000800000 */
[----:B------:R-:W-:Y:S01]  /*bd30*/  FSEL R6, R173, RZ, P0 ;  /* 0x000000ffad067208 */ /* 0x000fe20000000000 */
[----:B------:R-:W-:Y:S01]  /*bd40*/  FFMA.FTZ R169, R4, c[0x0][0x23c], -R189 ;  /* 0x00008f0004a97a23 */ /* 0x000fe200000108bd */
[----:B------:R-:W-:Y:S01]  /*bd50*/  FSEL R184, R184, RZ, P0 ;  /* 0x000000ffb8b87208 */ /* 0x000fe20000000000 */
[----:B------:R-:W-:-:S02]  /*bd60*/  FADD.FTZ R4, R164, -R7 ;  /* 0x80000007a4047221 */ /* 0x000fc40000010000 */
[----:B------:R-:W-:Y:S01]  /*bd70*/  FADD.FTZ R6, R3, -R6 ;  /* 0x8000000603067221 */ /* 0x000fe20000010000 */
[----:B------:R-:W-:Y:S01]  /*bd80*/  LDSM.16.MT88.4 R164, [R234+0x12800] ;  /* 0x01280000eaa4783b */ /* 0x000fe20000004200 */
[--C-:B------:R-:W-:Y:S01]  /*bd90*/  FFMA.FTZ R172, R0, c[0x0][0x23c], -R189.reuse ;  /* 0x00008f0000ac7a23 */ /* 0x100fe200000108bd */
[----:B------:R-:W-:Y:S01]  /*bda0*/  MUFU.EX2 R169, R169 ;  /* 0x000000a900a97308 */ /* 0x000fe20000000800 */
[--C-:B------:R-:W-:Y:S02]  /*bdb0*/  FFMA.FTZ R171, R28, c[0x0][0x23c], -R189.reuse ;  /* 0x00008f001cab7a23 */ /* 0x100fe400000108bd */
[----:B------:R-:W-:Y:S02]  /*bdc0*/  FFMA.FTZ R170, R30, c[0x0][0x23c], -R189 ;  /* 0x00008f001eaa7a23 */ /* 0x000fe400000108bd */
[--C-:B------:R-:W-:Y:S02]  /*bdd0*/  FFMA.FTZ R168, R168, c[0x0][0x23c], -R184.reuse ;  /* 0x00008f00a8a87a23 */ /* 0x100fe400000108b8 */
[--C-:B------:R-:W-:Y:S01]  /*bde0*/  FFMA.FTZ R2, R11, c[0x0][0x23c], -R184.reuse ;  /* 0x00008f000b027a23 */ /* 0x100fe200000108b8 */
[----:B------:R-:W-:Y:S01]  /*bdf0*/  MUFU.EX2 R172, R172 ;  /* 0x000000ac00ac7308 */ /* 0x000fe20000000800 */
[--C-:B------:R-:W-:Y:S01]  /*be00*/  FFMA.FTZ R0, R27, c[0x0][0x23c], -R184.reuse ;  /* 0x00008f001b007a23 */ /* 0x100fe200000108b8 */
[----:B------:R-:W1:Y:S01]  /*be10*/  LDSM.16.MT88.4 R8, [R233+0x10000] ;  /* 0x01000000e908783b */ /* 0x000e620000004200 */
[----:B------:R-:W-:-:S02]  /*be20*/  FFMA.FTZ R175, R5, c[0x0][0x23c], -R184 ;  /* 0x00008f0005af7a23 */ /* 0x000fc400000108b8 */
[----:B------:R-:W-:Y:S02]  /*be30*/  FMUL.FTZ R176, R4, c[0x0][0x23c] ;  /* 0x00008f0004b07a20 */ /* 0x000fe40000410000 */
[----:B------:R-:W-:Y:S01]  /*be40*/  FMUL.FTZ R3, R6, c[0x0][0x23c] ;  /* 0x00008f0006037a20 */ /* 0x000fe20000410000 */
[----:B------:R-:W2:Y:S01]  /*be50*/  MUFU.EX2 R171, R171 ;  /* 0x000000ab00ab7308 */ /* 0x000ea20000000800 */
[--C-:B------:R-:W-:Y:S02]  /*be60*/  FFMA.FTZ R179, R20, c[0x0][0x23c], -R189.reuse ;  /* 0x00008f0014b37a23 */ /* 0x100fe400000108bd */
[--C-:B------:R-:W-:Y:S02]  /*be70*/  FFMA.FTZ R180, R22, c[0x0][0x23c], -R189.reuse ;  /* 0x00008f0016b47a23 */ /* 0x100fe400000108bd */
[--C-:B------:R-:W-:Y:S02]  /*be80*/  FFMA.FTZ R194, R23, c[0x0][0x23c], -R184.reuse ;  /* 0x00008f0017c27a23 */ /* 0x100fe400000108b8 */
[----:B------:R-:W-:Y:S01]  /*be90*/  FFMA.FTZ R191, R21, c[0x0][0x23c], -R184 ;  /* 0x00008f0015bf7a23 */ /* 0x000fe200000108b8 */
[----:B------:R-:W3:Y:S01]  /*bea0*/  MUFU.EX2 R170, R170 ;  /* 0x000000aa00aa7308 */ /* 0x000ee20000000800 */
[----:B------:R-:W-:Y:S01]  /*beb0*/  LDSM.16.MT88.4 R20, [R234+0x10800] ;  /* 0x01080000ea14783b */ /* 0x000fe20000004200 */
[----:B------:R-:W-:-:S02]  /*bec0*/  FFMA.FTZ R177, R26, c[0x0][0x23c], -R189 ;  /* 0x00008f001ab17a23 */ /* 0x000fc400000108bd */
[--C-:B------:R-:W-:Y:S02]  /*bed0*/  FFMA.FTZ R178, R24, c[0x0][0x23c], -R189.reuse ;  /* 0x00008f0018b27a23 */ /* 0x100fe400000108bd */
[--C-:B------:R-:W-:Y:S02]  /*bee0*/  FFMA.FTZ R181, R25, c[0x0][0x23c], -R184.reuse ;  /* 0x00008f0019b57a23 */ /* 0x100fe400000108b8 */
[----:B------:R-:W-:Y:S01]  /*bef0*/  MUFU.EX2 R168, R168 ;  /* 0x000000a800a87308 */ /* 0x000fe20000000800 */
[----:B--2---:R-:W-:Y:S01]  /*bf00*/  F2FP.PACK_AB R4, R171, R172 ;  /* 0x000000acab04723e */ /* 0x004fe200000000ff */
[----:B------:R-:W-:Y:S01]  /*bf10*/  FFMA.FTZ R196, R29, c[0x0][0x23c], -R184 ;  /* 0x00008f001dc47a23 */ /* 0x000fe200000108b8 */
[----:B------:R-:W-:Y:S01]  /*bf20*/  LDSM.16.MT88.4 R24, [R236+0x10800] ;  /* 0x01080000ec18783b */ /* 0x000fe20000004200 */
[--C-:B------:R-:W-:Y:S02]  /*bf30*/  FFMA.FTZ R201, R204, c[0x0][0x23c], -R189.reuse ;  /* 0x00008f00ccc97a23 */ /* 0x100fe400000108bd */
[--C-:B------:R-:W-:Y:S01]  /*bf40*/  FFMA.FTZ R203, R198, c[0x0][0x23c], -R189.reuse ;  /* 0x00008f00c6cb7a23 */ /* 0x100fe200000108bd */
[----:B------:R-:W-:Y:S01]  /*bf50*/  LDSM.16.MT88.4 R28, [R232+0x12800] ;  /* 0x01280000e81c783b */ /* 0x000fe20000004200 */
[----:B------:R-:W2:Y:S01]  /*bf60*/  MUFU.EX2 R2, R2 ;  /* 0x0000000200027308 */ /* 0x000ea20000000800 */
[----:B---3--:R-:W-:Y:S01]  /*bf70*/  F2FP.PACK_AB R6, R169, R170 ;  /* 0x000000aaa906723e */ /* 0x008fe200000000ff */
[----:B------:R-:W-:-:S02]  /*bf80*/  FFMA.FTZ R202, R202, c[0x0][0x23c], -R189 ;  /* 0x00008f00caca7a23 */ /* 0x000fc400000108bd */
[--C-:B------:R-:W-:Y:S02]  /*bf90*/  FFMA.FTZ R200, R200, c[0x0][0x23c], -R189.reuse ;  /* 0x00008f00c8c87a23 */ /* 0x100fe400000108bd */
[--C-:B------:R-:W-:Y:S02]  /*bfa0*/  FFMA.FTZ R198, R199, c[0x0][0x23c], -R184.reuse ;  /* 0x00008f00c7c67a23 */ /* 0x100fe400000108b8 */
[----:B------:R-:W-:Y:S01]  /*bfb0*/  MUFU.EX2 R0, R0 ;  /* 0x0000000000007308 */ /* 0x000fe20000000800 */
[--C-:B------:R-:W-:Y:S02]  /*bfc0*/  FFMA.FTZ R197, R197, c[0x0][0x23c], -R184.reuse ;  /* 0x00008f00c5c57a23 */ /* 0x100fe400000108b8 */
[--C-:B------:R-:W-:Y:S02]  /*bfd0*/  FFMA.FTZ R195, R195, c[0x0][0x23c], -R184.reuse ;  /* 0x00008f00c3c37a23 */ /* 0x100fe400000108b8 */
[----:B------:R-:W-:Y:S02]  /*bfe0*/  FFMA.FTZ R204, R193, c[0x0][0x23c], -R184 ;  /* 0x00008f00c1cc7a23 */ /* 0x000fe400000108b8 */
[--C-:B------:R-:W-:Y:S01]  /*bff0*/  FFMA.FTZ R192, R192, c[0x0][0x23c], -R189.reuse ;  /* 0x00008f00c0c07a23 */ /* 0x100fe200000108bd */
[----:B------:R-:W3:Y:S01]  /*c000*/  MUFU.EX2 R175, R175 ;  /* 0x000000af00af7308 */ /* 0x000ee20000000800 */
[----:B--2---:R-:W-:Y:S01]  /*c010*/  F2FP.PACK_AB R5, R2, R168 ;  /* 0x000000a80205723e */ /* 0x004fe200000000ff */
[----:B------:R-:W-:-:S02]  /*c020*/  FFMA.FTZ R193, R190, c[0x0][0x23c], -R189 ;  /* 0x00008f00bec17a23 */ /* 0x000fc400000108bd */
[--C-:B------:R-:W-:Y:S02]  /*c030*/  FFMA.FTZ R188, R188, c[0x0][0x23c], -R189.reuse ;  /* 0x00008f00bcbc7a23 */ /* 0x100fe400000108bd */
[----:B------:R-:W-:Y:S02]  /*c040*/  FFMA.FTZ R189, R186, c[0x0][0x23c], -R189 ;  /* 0x00008f00babd7a23 */ /* 0x000fe400000108bd */
[----:B------:R-:W2:Y:S01]  /*c050*/  MUFU.EX2 R176, R176 ;  /* 0x000000b000b07308 */ /* 0x000ea20000000800 */
[--C-:B------:R-:W-:Y:S02]  /*c060*/  FFMA.FTZ R186, R187, c[0x0][0x23c], -R184.reuse ;  /* 0x00008f00bbba7a23 */ /* 0x100fe400000108b8 */
[--C-:B------:R-:W-:Y:S02]  /*c070*/  FFMA.FTZ R185, R185, c[0x0][0x23c], -R184.reuse ;  /* 0x00008f00b9b97a23 */ /* 0x100fe400000108b8 */
        /* <DEDUP_REMOVED lines=27> */
[C---:B-1----:R-:W-:Y:S01]  /*c230*/  HMMA.16816.F32 R144, R4.reuse, R8, R144 ;  /* 0x000000080490723c */ /* 0x042fe20000001890 */
[-C--:B------:R-:W-:Y:S02]  /*c240*/  FMUL.FTZ R136, R136, R176.reuse ;  /* 0x000000b088887220 */ /* 0x080fe40000410000 */
[-C--:B------:R-:W-:Y:S01]  /*c250*/  FMUL.FTZ R137, R137, R176.reuse ;  /* 0x000000b089897220 */ /* 0x080fe20000410000 */
[----:B------:R-:W-:Y:S01]  /*c260*/  MUFU.EX2 R181, R181 ;  /* 0x000000b500b57308 */ /* 0x000fe20000000800 */
[-C--:B------:R-:W-:Y:S02]  /*c270*/  FMUL.FTZ R138, R138, R3.reuse ;  /* 0x000000038a8a7220 */ /* 0x080fe40000410000 */
[----:B------:R-:W-:Y:S01]  /*c280*/  FMUL.FTZ R139, R139, R3 ;  /* 0x000000038b8b7220 */ /* 0x000fe20000410000 */
[----:B------:R-:W-:Y:S01]  /*c290*/  HMMA.16816.F32 R140, R4, R10, R140 ;  /* 0x0000000a048c723c */ /* 0x000fe2000000188c */
[----:B------:R-:W1:Y:S01]  /*c2a0*/  LDSM.16.MT88.4 R8, [R234+0x12000] ;  /* 0x01200000ea08783b */ /* 0x000e620000004200 */
        /* <DEDUP_REMOVED lines=32> */
[C---:B------:R-:W-:Y:S01]  /*c4b0*/  HMMA.16816.F32 R148, R4.reuse, R18, R148 ;  /* 0x000000120494723c */ /* 0x040fe20000001894 */
[----:B------:R-:W2:Y:S01]  /*c4c0*/  LDSM.16.MT88.4 R16, [R236+0x12000] ;  /* 0x01200000ec10783b */ /* 0x000ea20000004200 */
[-C--:B------:R-:W-:Y:S02]  /*c4d0*/  FMUL.FTZ R54, R54, R3.reuse ;  /* 0x0000000336367220 */ /* 0x080fe40000410000 */
[----:B------:R-:W-:Y:S02]  /*c4e0*/  FMUL.FTZ R55, R55, R3 ;  /* 0x0000000337377220 */ /* 0x000fe40000410000 */
[-C--:B------:R-:W-:Y:S01]  /*c4f0*/  FMUL.FTZ R56, R56, R176.reuse ;  /* 0x000000b038387220 */ /* 0x080fe20000410000 */
[----:B------:R-:W-:Y:S01]  /*c500*/  MUFU.EX2 R203, R203 ;  /* 0x000000cb00cb7308 */ /* 0x000fe20000000800 */
[----:B-1----:R-:W-:Y:S01]  /*c510*/  HMMA.16816.F32 R44, R4, R8, R44 ;  /* 0x00000008042c723c */ /* 0x002fe2000000182c */
[----:B------:R-:W-:-:S02]  /*c520*/  FMUL.FTZ R57, R57, R176 ;  /* 0x000000b039397220 */ /* 0x000fc40000410000 */
[-C--:B------:R-:W-:Y:S02]  /*c530*/  FMUL.FTZ R58, R58, R3.reuse ;  /* 0x000000033a3a7220 */ /* 0x080fe40000410000 */
[-C--:B------:R-:W-:Y:S02]  /*c540*/  FMUL.FTZ R59, R59, R3.reuse ;  /* 0x000000033b3b7220 */ /* 0x080fe40000410000 */
[-C--:B------:R-:W-:Y:S01]  /*c550*/  FMUL.FTZ R36, R36, R176.reuse ;  /* 0x000000b024247220 */ /* 0x080fe20000410000 */
[----:B------:R-:W-:Y:S01]  /*c560*/  HMMA.16816.F32 R48, R4, R10, R48 ;  /* 0x0000000a0430723c */ /* 0x000fe20000001830 */
[----:B------:R-:W1:Y:S01]  /*c570*/  LDSM.16.MT88.4 R8, [R236+0x14000] ;  /* 0x01400000ec08783b */ /* 0x000e620000004200 */
        /* <DEDUP_REMOVED lines=10> */
[----:B---3--:R-:W-:Y:S01]  /*c620*/  HMMA.16816.F32 R52, R4, R12, R52 ;  /* 0x0000000c0434723c */ /* 0x008fe20000001834 */
[----:B------:R-:W-:Y:S01]  /*c630*/  FMUL.FTZ R69, R69, R176 ;  /* 0x000000b045457220 */ /* 0x000fe20000410000 */
[----:B------:R-:W-:Y:S01]  /*c640*/  MUFU.EX2 R195, R195 ;  /* 0x000000c300c37308 */ /* 0x000fe20000000800 */
[----:B------:R-:W-:-:S02]  /*c650*/  FMUL.FTZ R70, R70, R3 ;  /* 0x0000000346467220 */ /* 0x000fc40000410000 */
[-C--:B------:R-:W-:Y:S02]  /*c660*/  FMUL.FTZ R71, R71, R3.reuse ;  /* 0x0000000347477220 */ /* 0x080fe40000410000 */
[-C--:B------:R-:W-:Y:S01]  /*c670*/  FMUL.FTZ R72, R72, R176.reuse ;  /* 0x000000b048487220 */ /* 0x080fe20000410000 */
[C---:B------:R-:W-:Y:S01]  /*c680*/  HMMA.16816.F32 R56, R4.reuse, R14, R56 ;  /* 0x0000000e0438723c */ /* 0x040fe20000001838 */
[----:B------:R-:W3:Y:S01]  /*c690*/  LDSM.16.MT88.4 R12, [R234+0x14000] ;  /* 0x01400000ea0c783b */ /* 0x000ee20000004200 */
[-C--:B------:R-:W-:Y:S01]  /*c6a0*/  FMUL.FTZ R73, R73, R176.reuse ;  /* 0x000000b049497220 */ /* 0x080fe20000410000 */
[----:B------:R-:W1:Y:S01]  /*c6b0*/  MUFU.EX2 R204, R204 ;  /* 0x000000cc00cc7308 */ /* 0x000e620000000800 */
[-C--:B------:R-:W-:Y:S02]  /*c6c0*/  FMUL.FTZ R74, R74, R3.reuse ;  /* 0x000000034a4a7220 */ /* 0x080fe40000410000 */
[----:B------:R-:W-:Y:S02]  /*c6d0*/  FMUL.FTZ R75, R75, R3 ;  /* 0x000000034b4b7220 */ /* 0x000fe40000410000 */
        /* <DEDUP_REMOVED lines=10> */
[----:B------:R-:W2:Y:S01]  /*c780*/  MUFU.EX2 R193, R193 ;  /* 0x000000c100c17308 */ /* 0x000ea20000000800 */
[----:B------:R-:W-:-:S02]  /*c790*/  FMUL.FTZ R82, R82, R3 ;  /* 0x0000000352527220 */ /* 0x000fc40000410000 */
[C---:B-1----:R-:W-:Y:S01]  /*c7a0*/  HMMA.16816.F32 R68, R4.reuse, R8, R68 ;  /* 0x000000080444723c */ /* 0x042fe20000001844 */
[-C--:B------:R-:W-:Y:S02]  /*c7b0*/  FMUL.FTZ R83, R83, R3.reuse ;  /* 0x0000000353537220 */ /* 0x080fe40000410000 */
[-C--:B------:R-:W-:Y:S02]  /*c7c0*/  FMUL.FTZ R60, R60, R176.reuse ;  /* 0x000000b03c3c7220 */ /* 0x080fe40000410000 */
[----:B------:R-:W-:Y:S01]  /*c7d0*/  FMUL.FTZ R61, R61, R176 ;  /* 0x000000b03d3d7220 */ /* 0x000fe20000410000 */
[----:B------:R-:W-:Y:S01]  /*c7e0*/  MUFU.EX2 R188, R188 ;  /* 0x000000bc00bc7308 */ /* 0x000fe20000000800 */
[-C--:B------:R-:W-:Y:S01]  /*c7f0*/  FMUL.FTZ R62, R62, R3.reuse ;  /* 0x000000033e3e7220 */ /* 0x080fe20000410000 */
[----:B------:R-:W-:Y:S01]  /*c800*/  HMMA.16816.F32 R72, R4, R10, R72 ;  /* 0x0000000a0448723c */ /* 0x000fe20000001848 */
[----:B------:R-:W1:Y:S01]  /*c810*/  LDSM.16.MT88.4 R8, [R232+0x14000] ;  /* 0x01400000e808783b */ /* 0x000e620000004200 */
[----:B------:R-:W-:-:S02]  /*c820*/  FMUL.FTZ R63, R63, R3 ;  /* 0x000000033f3f7220 */ /* 0x000fc40000410000 */
[-C--:B------:R-:W-:Y:S02]  /*c830*/  FMUL.FTZ R64, R64, R176.reuse ;  /* 0x000000b040407220 */ /* 0x080fe40000410000 */
        /* <DEDUP_REMOVED lines=14> */
[----:B------:R-:W1:Y:S01]  /*c920*/  MUFU.EX2 R185, R185 ;  /* 0x000000b900b97308 */ /* 0x000e620000000800 */
[C---:B--2---:R-:W-:Y:S01]  /*c930*/  HMMA.16816.F32 R60, R4.reuse, R16, R60 ;  /* 0x00000010043c723c */ /* 0x044fe2000000183c */
[-C--:B------:R-:W-:Y:S02]  /*c940*/  FMUL.FTZ R98, R98, R3.reuse ;  /* 0x0000000362627220 */ /* 0x080fe40000410000 */
[-C--:B------:R-:W-:Y:S02]  /*c950*/  FMUL.FTZ R99, R99, R3.reuse ;  /* 0x0000000363637220 */ /* 0x080fe40000410000 */
[-C--:B------:R-:W-:Y:S02]  /*c960*/  FMUL.FTZ R100, R100, R176.reuse ;  /* 0x000000b064647220 */ /* 0x080fe40000410000 */
[----:B------:R-:W-:Y:S01]  /*c970*/  FMUL.FTZ R101, R101, R176 ;  /* 0x000000b065657220 */ /* 0x000fe20000410000 */
[----:B------:R-:W-:Y:S01]  /*c980*/  HMMA.16816.F32 R64, R4, R18, R64 ;  /* 0x000000120440723c */ /* 0x000fe20000001840 */
[----:B------:R-:W2:Y:S01]  /*c990*/  LDSM.16.MT88.4 R16, [R233+0x14000] ;  /* 0x01400000e910783b */ /* 0x000ea20000004200 */
[-C--:B------:R-:W-:Y:S01]  /*c9a0*/  FMUL.FTZ R102, R102, R3.reuse ;  /* 0x0000000366667220 */ /* 0x080fe20000410000 */
[----:B------:R-:W-:Y:S01]  /*c9b0*/  MUFU.EX2 R182, R182 ;  /* 0x000000b600b67308 */ /* 0x000fe20000000800 */
[----:B------:R-:W-:-:S02]  /*c9c0*/  FMUL.FTZ R103, R103, R3 ;  /* 0x0000000367677220 */ /* 0x000fc40000410000 */
[-C--:B------:R-:W-:Y:S02]  /*c9d0*/  FMUL.FTZ R104, R104, R176.reuse ;  /* 0x000000b068687220 */ /* 0x080fe40000410000 */
[C---:B-1----:R-:W-:Y:S01]  /*c9e0*/  HMMA.16816.F32 R92, R4.reuse, R8, R92 ;  /* 0x00000008045c723c */ /* 0x042fe2000000185c */
[-C--:B------:R-:W-:Y:S02]  /*c9f0*/  FMUL.FTZ R105, R105, R176.reuse ;  /* 0x000000b069697220 */ /* 0x080fe40000410000 */
[-C--:B------:R-:W-:Y:S01]  /*ca00*/  FMUL.FTZ R106, R106, R3.reuse ;  /* 0x000000036a6a7220 */ /* 0x080fe20000410000 */
[----:B------:R-:W1:Y:S01]  /*ca10*/  MUFU.EX2 R183, R183 ;  /* 0x000000b700b77308 */ /* 0x000e620000000800 */
[----:B------:R-:W-:Y:S02]  /*ca20*/  FMUL.FTZ R107, R107, R3 ;  /* 0x000000036b6b7220 */ /* 0x000fe40000410000 */
[-C--:B------:R-:W-:Y:S01]  /*ca30*/  FMUL.FTZ R84, R84, R176.reuse ;  /* 0x000000b054547220 */ /* 0x080fe20000410000 */
[----:B------:R-:W-:Y:S01]  /*ca40*/  HMMA.16816.F32 R96, R4, R10, R96 ;  /* 0x0000000a0460723c */ /* 0x000fe20000001860 */
[----:B------:R-:W1:Y:S01]  /*ca50*/  LDSM.16.MT88.4 R8, [R233+0x16000] ;  /* 0x01600000e908783b */ /* 0x000e620000004200 */
[----:B------:R-:W-:-:S02]  /*ca60*/  FMUL.FTZ R85, R85, R176 ;  /* 0x000000b055557220 */ /* 0x000fc40000410000 */
[-C--:B------:R-:W-:Y:S02]  /*ca70*/  FMUL.FTZ R86, R86, R3.reuse ;  /* 0x0000000356567220 */ /* 0x080fe40000410000 */
[-C--:B------:R-:W-:Y:S02]  /*ca80*/  FMUL.FTZ R87, R87, R3.reuse ;  /* 0x0000000357577220 */ /* 0x080fe40000410000 */
[-C--:B------:R-:W-:Y:S01]  /*ca90*/  FMUL.FTZ R88, R88, R176.reuse ;  /* 0x000000b058587220 */ /* 0x080fe20000410000 */
[----:B---3--:R-:W-:Y:S01]  /*caa0*/  HMMA.16816.F32 R100, R4, R12, R100 ;  /* 0x0000000c0464723c */ /* 0x008fe20000001864 */
[----:B------:R-:W-:Y:S02]  /*cab0*/  FMUL.FTZ R89, R89, R176 ;  /* 0x000000b059597220 */ /* 0x000fe40000410000 */
[-C--:B------:R-:W-:Y:S02]  /*cac0*/  FMUL.FTZ R90, R90, R3.reuse ;  /* 0x000000035a5a7220 */ /* 0x080fe40000410000 */
[----:B------:R-:W-:-:S02]  /*cad0*/  FMUL.FTZ R91, R91, R3 ;  /* 0x000000035b5b7220 */ /* 0x000fc40000410000 */
[-C--:B------:R-:W-:Y:S01]  /*cae0*/  FMUL.FTZ R116, R116, R176.reuse ;  /* 0x000000b074747220 */ /* 0x080fe20000410000 */
[C---:B------:R-:W-:Y:S01]  /*caf0*/  HMMA.16816.F32 R104, R4.reuse, R14, R104 ;  /* 0x0000000e0468723c */ /* 0x040fe20000001868 */
[----:B------:R-:W3:Y:S01]  /*cb00*/  LDSM.16.MT88.4 R12, [R232+0x16000] ;  /* 0x01600000e80c783b */ /* 0x000ee20000004200 */
[-C--:B------:R-:W-:Y:S02]  /*cb10*/  FMUL.FTZ R117, R117, R176.reuse ;  /* 0x000000b075757220 */ /* 0x080fe40000410000 */
[-C--:B------:R-:W-:Y:S02]  /*cb20*/  FMUL.FTZ R118, R118, R3.reuse ;  /* 0x0000000376767220 */ /* 0x080fe40000410000 */
[----:B------:R-:W-:Y:S02]  /*cb30*/  FMUL.FTZ R119, R119, R3 ;  /* 0x0000000377777220 */ /* 0x000fe40000410000 */
        /* <DEDUP_REMOVED lines=10> */
[C---:B-1----:R-:W-:Y:S01]  /*cbe0*/  HMMA.16816.F32 R116, R4.reuse, R8, R116 ;  /* 0x000000080474723c */ /* 0x042fe20000001874 */
[-C--:B------:R-:W-:Y:S02]  /*cbf0*/  FMUL.FTZ R127, R127, R3.reuse ;  /* 0x000000037f7f7220 */ /* 0x080fe40000410000 */
[-C--:B------:R-:W-:Y:S02]  /*cc00*/  FMUL.FTZ R128, R128, R176.reuse ;  /* 0x000000b080807220 */ /* 0x080fe40000410000 */
[-C--:B------:R-:W-:Y:S02]  /*cc10*/  FMUL.FTZ R129, R129, R176.reuse ;  /* 0x000000b081817220 */ /* 0x080fe40000410000 */
[-C--:B------:R-:W-:Y:S01]  /*cc20*/  FMUL.FTZ R130, R130, R3.reuse ;  /* 0x0000000382827220 */ /* 0x080fe20000410000 */
[----:B------:R-:W-:Y:S01]  /*cc30*/  HMMA.16816.F32 R120, R4, R10, R120 ;  /* 0x0000000a0478723c */ /* 0x000fe20000001878 */
[----:B------:R-:W-:Y:S01]  /*cc40*/  FMUL.FTZ R131, R131, R3 ;  /* 0x0000000383837220 */ /* 0x000fe20000410000 */
[----:B------:R-:W1:Y:S01]  /*cc50*/  LDSM.16.MT88.4 R8, [R232+0x10800] ;  /* 0x01080000e808783b */ /* 0x000e620000004200 */
[----:B------:R-:W-:-:S02]  /*cc60*/  FMUL.FTZ R108, R108, R176 ;  /* 0x000000b06c6c7220 */ /* 0x000fc40000410000 */
[-C--:B------:R-:W-:Y:S02]  /*cc70*/  FMUL.FTZ R109, R109, R176.reuse ;  /* 0x000000b06d6d7220 */ /* 0x080fe40000410000 */
[-C--:B------:R-:W-:Y:S01]  /*cc80*/  FMUL.FTZ R110, R110, R3.reuse ;  /* 0x000000036e6e7220 */ /* 0x080fe20000410000 */
[C---:B---3--:R-:W-:Y:S01]  /*cc90*/  HMMA.16816.F32 R124, R4.reuse, R12, R124 ;  /* 0x0000000c047c723c */ /* 0x048fe2000000187c */
[-C--:B------:R-:W-:Y:S02]  /*cca0*/  FMUL.FTZ R111, R111, R3.reuse ;  /* 0x000000036f6f7220 */ /* 0x080fe40000410000 */
[-C--:B------:R-:W-:Y:S02]  /*ccb0*/  FMUL.FTZ R112, R112, R176.reuse ;  /* 0x000000b070707220 */ /* 0x080fe40000410000 */
[----:B------:R-:W-:Y:S02]  /*ccc0*/  FMUL.FTZ R113, R113, R176 ;  /* 0x000000b071717220 */ /* 0x000fe40000410000 */
[-C--:B------:R-:W-:Y:S01]  /*ccd0*/  FMUL.FTZ R114, R114, R3.reuse ;  /* 0x0000000372727220 */ /* 0x080fe20000410000 */
[----:B------:R-:W-:Y:S01]  /*cce0*/  HMMA.16816.F32 R128, R4, R14, R128 ;  /* 0x0000000e0480723c */ /* 0x000fe20000001880 */
[----:B------:R-:W3:Y:S01]  /*ccf0*/  LDSM.16.MT88.4 R12, [R236+0x12800] ;  /* 0x01280000ec0c783b */ /* 0x000ee20000004200 */
[----:B------:R-:W-:-:S02]  /*cd00*/  FMUL.FTZ R115, R115, R3 ;  /* 0x0000000373737220 */ /* 0x000fc40000410000 */
[----:B------:R-:W-:Y:S02]  /*cd10*/  FFMA.FTZ R172, R251, R176, R172 ;  /* 0x000000b0fbac7223 */ /* 0x000fe400000100ac */
[----:B------:R-:W-:Y:S02]  /*cd20*/  FFMA.FTZ R3, R249, R3, R168 ;  /* 0x00000003f9037223 */ /* 0x000fe400000100a8 */
[C---:B--2---:R-:W-:Y:S01]  /*cd30*/  HMMA.16816.F32 R108, R4.reuse, R16, R108 ;  /* 0x00000010046c723c */ /* 0x044fe2000000186c */
[----:B------:R-:W-:Y:S02]  /*cd40*/  FADD.FTZ R171, R171, R172 ;  /* 0x000000acabab7221 */ /* 0x000fe40000010000 */
[----:B------:R-:W-:Y:S02]  /*cd50*/  FADD.FTZ R3, R2, R3 ;  /* 0x0000000302037221 */ /* 0x000fe40000010000 */
[----:B------:R-:W-:Y:S02]  /*cd60*/  FADD.FTZ R170, R170, R171 ;  /* 0x000000abaaaa7221 */ /* 0x000fe40000010000 */
[----:B------:R-:W-:Y:S01]  /*cd70*/  FADD.FTZ R2, R0, R3 ;  /* 0x0000000300027221 */ /* 0x000fe20000010000 */
[----:B------:R-:W-:Y:S01]  /*cd80*/  HMMA.16816.F32 R112, R4, R18, R112 ;  /* 0x000000120470723c */ /* 0x000fe20000001870 */
[----:B------:R-:W2:Y:S01]  /*cd90*/  LDSM.16.MT88.4 R16, [R233+0x10800] ;  /* 0x01080000e910783b */ /* 0x000ea20000004200 */
        /* <DEDUP_REMOVED lines=36> */
[----:B------:R-:W-:Y:S07]  /*cfe0*/  LDSM.16.MT88.4 R20, [R232+0x16800] ;  /* 0x01680000e814783b */ /* 0x000fee0000004200 */
        /* <DEDUP_REMOVED lines=15> */
[C---:B--2---:R-:W-:Y:S08]  /*d0e0*/  HMMA.16816.F32 R84, R4.reuse, R16, R84 ;  /* 0x000000100454723c */ /* 0x044ff00000001854 */
[C---:B------:R-:W-:Y:S01]  /*d0f0*/  HMMA.16816.F32 R88, R4.reuse, R18, R88 ;  /* 0x000000120458723c */ /* 0x040fe20000001858 */
[----:B------:R-:W2:Y:S07]  /*d100*/  LDSM.16.MT88.4 R16, [R233+0x11000] ;  /* 0x01100000e910783b */ /* 0x000eae0000004200 */
[C---:B------:R-:W-:Y:S08]  /*d110*/  HMMA.16816.F32 R108, R4.reuse, R28, R108 ;  /* 0x0000001c046c723c */ /* 0x040ff0000000186c */
[C---:B------:R-:W-:Y:S01]  /*d120*/  HMMA.16816.F32 R112, R4.reuse, R30, R112 ;  /* 0x0000001e0470723c */ /* 0x040fe20000001870 */
[----:B------:R-:W-:Y:S07]  /*d130*/  LDSM.16.MT88.4 R28, [R236+0x15000] ;  /* 0x01500000ec1c783b */ /* 0x000fee0000004200 */
[C---:B-1----:R-:W-:Y:S08]  /*d140*/  HMMA.16816.F32 R116, R4.reuse, R8, R116 ;  /* 0x000000080474723c */ /* 0x042ff00000001874 */
        /* <DEDUP_REMOVED lines=13> */
[----:B---3--:R-:W-:Y:S01]  /*d220*/  HMMA.16816.F32 R136, R4, R12, R136 ;  /* 0x0000000c0488723c */ /* 0x008fe20000001888 */
[----:B------:R-:W-:Y:S02]  /*d230*/  FADD.FTZ R203, R203, R200 ;  /* 0x000000c8cbcb7221 */ /* 0x000fe40000010000 */
[----:B------:R-:W-:-:S05]  /*d240*/  FADD.FTZ R3, R204, R3 ;  /* 0x00000003cc037221 */ /* 0x000fca0000010000 */
        /* <DEDUP_REMOVED lines=9> */
[C---:B-1----:R-:W-:Y:S08]  /*d2e0*/  HMMA.16816.F32 R92, R4.reuse, R12, R92 ;  /* 0x0000000c045c723c */ /* 0x042ff0000000185c */
        /* <DEDUP_REMOVED lines=92> */
.L_x_1604:
        /* <DEDUP_REMOVED lines=43> */
.L_x_1616:
        /* <DEDUP_REMOVED lines=75> */
[----:B------:R-:W-:Y:S03]  /*e010*/  SHF.R.S32.HI R2, RZ, 0x1f, R3 ;  /* 0x0000001fff027819 */ /* 0x000fe60000011403 */
[----:B------:R-:W-:Y:S02]  /*e020*/  IMAD.MOV.U32 R165, RZ, RZ, R4 ;  /* 0x000000ffffa57224 */ /* 0x000fe400078e0004 */
[----:B------:R-:W-:Y:S04]  /*e030*/  IMAD R2, R2, c[0x0][0x188], RZ ;  /* 0x0000620002027a24 */ /* 0x000fe800078e02ff */
[----:B------:R-:W-:Y:S05]  /*e040*/  IMAD R2, R3, c[0x0][0x18c], R2 ;  /* 0x0000630003027a24 */ /* 0x000fea00078e0202 */
[----:B------:R-:W-:Y:S02]  /*e050*/  IADD3 R3, R5, R2, RZ ;  /* 0x0000000205037210 */ /* 0x000fe40007ffe0ff */
.L_x_1613:
[C---:B------:R-:W-:Y:S01]  /*e060*/  ISETP.GE.AND P6, PT, R244.reuse, c[0x0][0x220], PT ;  /* 0x00008800f4007a0c */ /* 0x040fe20003fc6270 */
[----:B------:R-:W-:Y:S01]  /*e070*/  UISETP.GT.AND UP2, UPT, UR28, UR21, UPT ;  /* 0x000000151c00728c */ /* 0x000fe2000bf44270 */
[----:B------:R-:W-:Y:S02]  /*e080*/  IADD3 R2, R244, 0x40, RZ ;  /* 0x00000040f4027810 */ /* 0x000fe40007ffe0ff */
[----:B------:R-:W-:Y:S02]  /*e090*/  IADD3 R9, P1, R165, UR27, RZ ;  /* 0x0000001ba5097c10 */ /* 0x000fe4000ff3e0ff */
[----:B------:R-:W-:Y:S02]  /*e0a0*/  ISETP.GE.AND P5, PT, R2, c[0x0][0x220], PT ;  /* 0x0000880002007a0c */ /* 0x000fe40003fa6270 */
[----:B------:R-:W-:Y:S02]  /*e0b0*/  IADD3 R2, R244, 0xc0, RZ ;  /* 0x000000c0f4027810 */ /* 0x000fe40007ffe0ff */
[----:B------:R-:W-:Y:S02]  /*e0c0*/  IADD3.X R166, R3, UR26, RZ, P1, !PT ;  /* 0x0000001a03a67c10 */ /* 0x000fe40008ffe4ff */
[----:B------:R-:W-:Y:S01]  /*e0d0*/  ISETP.GE.AND P3, PT, R2, c[0x0][0x220], PT ;  /* 0x0000880002007a0c */ /* 0x000fe20003f66270 */
[----:B------:R-:W-:Y:S01]  /*e0e0*/  @P6 STS.128 [R243+0x10000], RZ ;  /* 0x010000fff3006388 */ /* 0x000fe20000000c00 */
[C---:B------:R-:W-:Y:S02]  /*e0f0*/  LEA R2, P0, R165.reuse, R250, 0x1 ;  /* 0x000000faa5027211 */ /* 0x040fe400078008ff */
[----:B------:R-:W-:Y:S02]  /*e100*/  IADD3 R164, R244, 0x80, RZ ;  /* 0x00000080f4a47810 */ /* 0x000fe40007ffe0ff */
[----:B------:R-:W-:Y:S02]  /*e110*/  LEA.HI.X R3, R165, R252, R3, 0x1, P0 ;  /* 0x000000fca5037211 */ /* 0x000fe400000f0c03 */
[----:B------:R-:W-:Y:S02]  /*e120*/  ISETP.GE.AND P4, PT, R164, c[0x0][0x220], PT ;  /* 0x00008800a4007a0c */ /* 0x000fe40003f86270 */
[CC--:B------:R-:W-:Y:S01]  /*e130*/  @!P6 LEA R26, P1, R9.reuse, R250.reuse, 0x1 ;  /* 0x000000fa091ae211 */ /* 0x0c0fe200078208ff */
[----:B------:R-:W-:Y:S01]  /*e140*/  @!PT LDS RZ, [RZ] ;  /* 0x00000000fffff984 */ /* 0x000fe20000000800 */
[----:B------:R-:W-:Y:S01]  /*e150*/  @!PT LDS RZ, [RZ] ;  /* 0x00000000fffff984 */ /* 0x000fe20000000800 */
[----:B------:R-:W-:Y:S01]  /*e160*/  @!PT LDS RZ, [RZ] ;  /* 0x00000000fffff984 */ /* 0x000fe20000000800 */
[----:B------:R1:W-:Y:S01]  /*e170*/  @!P6 LDGSTS.E.BYPASS.LTC128B.128 [R243+0x10000], [R2.64] ;  /* 0x1000000002f3efae */ /* 0x0003e2000b901d60 */
[C---:B------:R-:W-:Y:S02]  /*e180*/  @!P5 LEA R18, P0, R9.reuse, R250, 0x1 ;  /* 0x000000fa0912d211 */ /* 0x040fe400078008ff */
[CCC-:B------:R-:W-:Y:S02]  /*e190*/  @!P6 LEA.HI.X R27, R9.reuse, R252.reuse, R166.reuse, 0x1, P1 ;  /* 0x000000fc091be211 */ /* 0x1c0fe400008f0ca6 */
[----:B------:R-:W-:Y:S01]  /*e1a0*/  @P5 STS.128 [R243+0x12000], RZ ;  /* 0x012000fff3005388 */ /* 0x000fe20000000c00 */
[C-C-:B------:R-:W-:Y:S02]  /*e1b0*/  @!P5 LEA.HI.X R19, R9.reuse, R252, R166.reuse, 0x1, P0 ;  /* 0x000000fc0913d211 */ /* 0x140fe400000f0ca6 */
        /* <DEDUP_REMOVED lines=8> */
[C---:B------:R-:W-:Y:S02]  /*e240*/  @!P4 LEA R14, P2, R9.reuse, R250, 0x1 ;  /* 0x000000fa090ec211 */ /* 0x040fe400078408ff */
[CCC-:B------:R-:W-:Y:S02]  /*e250*/  @!P3 LEA.HI.X R11, R9.reuse, R252.reuse, R166.reuse, 0x1, P1 ;  /* 0x000000fc090bb211 */ /* 0x1c0fe400008f0ca6 */
[----:B------:R-:W-:Y:S01]  /*e260*/  @!PT LDS RZ, [RZ] ;  /* 0x00000000fffff984 */ /* 0x000fe20000000800 */
[----:B------:R-:W-:Y:S01]  /*e270*/  @!PT LDS RZ, [RZ] ;  /* 0x00000000fffff984 */ /* 0x000fe20000000800 */
[----:B------:R-:W-:Y:S01]  /*e280*/  @!PT LDS RZ, [RZ] ;  /* 0x00000000fffff984 */ /* 0x000fe20000000800 */
[----:B------:R1:W-:Y:S01]  /*e290*/  @!P4 LDGSTS.E.BYPASS.LTC128B.128 [R243+0x14000], [R2.64+0x100] ;  /* 0x1400010002f3cfae */ /* 0x0003e2000b901d60 */
[----:B------:R-:W-:Y:S02]  /*e2a0*/  @!P4 LEA.HI.X R15, R9, R252, R166, 0x1, P2 ;  /* 0x000000fc090fc211 */ /* 0x000fe400010f0ca6 */
[CC--:B------:R-:W-:Y:S02]  /*e2b0*/  @!P6 LEA R22, P0, R164.reuse, R250.reuse, 0x1 ;  /* 0x000000faa416e211 */ /* 0x0c0fe400078008ff */
[----:B------:R-:W-:Y:S01]  /*e2c0*/  @P3 STS.128 [R243+0x16000], RZ ;  /* 0x016000fff3003388 */ /* 0x000fe20000000c00 */
[C---:B------:R-:W-:Y:S02]  /*e2d0*/  @!P5 LEA R194, P2, R164.reuse, R250, 0x1 ;  /* 0x000000faa4c2d211 */ /* 0x040fe400078408ff */
[CCC-:B------:R-:W-:Y:S02]  /*e2e0*/  @!P6 LEA.HI.X R23, R164.reuse, R252.reuse, R165.reuse, 0x1, P0 ;  /* 0x000000fca417e211 */ /* 0x1c0fe400000f0ca5 */
[----:B------:R-:W-:Y:S01]  /*e2f0*/  @!PT LDS RZ, [RZ] ;  /* 0x00000000fffff984 */ /* 0x000fe20000000800 */
[----:B------:R-:W-:Y:S01]  /*e300*/  @!PT LDS RZ, [RZ] ;  /* 0x00000000fffff984 */ /* 0x000fe20000000800 */
[----:B------:R-:W-:Y:S01]  /*e310*/  @!PT LDS RZ, [RZ] ;  /* 0x00000000fffff984 */ /* 0x000fe20000000800 */
[----:B------:R1:W-:Y:S01]  /*e320*/  @!P3 LDGSTS.E.BYPASS.LTC128B.128 [R243+0x16000], [R2.64+0x180] ;  /* 0x1600018002f3bfae */ /* 0x0003e2000b901d60 */
[C-C-:B------:R-:W-:Y:S02]  /*e330*/  @!P5 LEA.HI.X R195, R164.reuse, R252, R165.reuse, 0x1, P2 ;  /* 0x000000fca4c3d211 */ /* 0x140fe400010f0ca5 */
[CC--:B------:R-:W-:Y:S02]  /*e340*/  @!P4 LEA R34, P1, R164.reuse, R250.reuse, 0x1 ;  /* 0x000000faa422c211 */ /* 0x0c0fe400078208ff */
[----:B------:R-:W-:Y:S01]  /*e350*/  @P6 STS.128 [R243+0x10800], RZ ;  /* 0x010800fff3006388 */ /* 0x000fe20000000c00 */
[C---:B------:R-:W-:Y:S02]  /*e360*/  @!P3 LEA R30, P0, R164.reuse, R250, 0x1 ;  /* 0x000000faa41eb211 */ /* 0x040fe400078008ff */
[CCC-:B------:R-:W-:Y:S02]  /*e370*/  @!P4 LEA.HI.X R35, R164.reuse, R252.reuse, R165.reuse, 0x1, P1 ;  /* 0x000000fca423c211 */ /* 0x1c0fe400008f0ca5 */
[----:B------:R-:W-:Y:S01]  /*e380*/  @!PT LDS RZ, [RZ] ;  /* 0x00000000fffff984 */ /* 0x000fe20000000800 */
[----:B------:R-:W-:Y:S01]  /*e390*/  @!PT LDS RZ, [RZ] ;  /* 0x00000000fffff984 */ /* 0x000fe20000000800 */
[----:B------:R-:W-:Y:S01]  /*e3a0*/  @!PT LDS RZ, [RZ] ;  /* 0x00000000fffff984 */ /* 0x000fe20000000800 */
[----:B------:R2:W-:Y:S01]  /*e3b0*/  @!P6 LDGSTS.E.BYPASS.LTC128B.128 [R243+0x10800], [R26.64] ;  /* 0x108000001af3efae */ /* 0x0005e2000b901d60 */
[C---:B------:R-:W-:Y:S02]  /*e3c0*/  @!P3 LEA.HI.X R31, R164.reuse, R252, R165, 0x1, P0 ;  /* 0x000000fca41fb211 */ /* 0x040fe400000f0ca5 */
[----:B------:R-:W-:Y:S02]  /*e3d0*/  IADD3 R166, P2, R164, UR27, RZ ;  /* 0x0000001ba4a67c10 */ /* 0x000fe4000ff5e0ff */
[----:B------:R-:W-:Y:S02]  /*e3e0*/  @P5 STS.128 [R243+0x12800], RZ ;  /* 0x012800fff3005388 */ /* 0x000fe40000000c00 */
[CC--:B------:R-:W-:Y:S02]  /*e3f0*/  @!P6 LEA R206, P0, R166.reuse, R250.reuse, 0x1 ;  /* 0x000000faa6cee211 */ /* 0x0c0fe400078008ff */
[----:B------:R-:W-:Y:S01]  /*e400*/  IADD3.X R165, R165, UR26, RZ, P2, !PT ;  /* 0x0000001aa5a57c10 */ /* 0x000fe200097fe4ff */
[----:B------:R-:W-:Y:S01]  /*e410*/  @!PT LDS RZ, [RZ] ;  /* 0x00000000fffff984 */ /* 0x000fe20000000800 */
[----:B------:R-:W-:Y:S01]  /*e420*/  @!PT LDS RZ, [RZ] ;  /* 0x00000000fffff984 */ /* 0x000fe20000000800 */
[----:B------:R-:W-:Y:S01]  /*e430*/  @!PT LDS RZ, [RZ] ;  /* 0x00000000fffff984 */ /* 0x000fe20000000800 */
[----:B------:R3:W-:Y:S01]  /*e440*/  @!P5 LDGSTS.E.BYPASS.LTC128B.128 [R243+0x12800], [R18.64+0x80] ;  /* 0x1280008012f3dfae */ /* 0x0007e2000b901d60 */
[C---:B------:R-:W-:Y:S02]  /*e450*/  @!P5 LEA R202, P2, R166.reuse, R250, 0x1 ;  /* 0x000000faa6cad211 */ /* 0x040fe400078408ff */
[CCC-:B------:R-:W-:Y:S02]  /*e460*/  @!P6 LEA.HI.X R207, R166.reuse, R252.reuse, R165.reuse, 0x1, P0 ;  /* 0x000000fca6cfe211 */ /* 0x1c0fe400000f0ca5 */
[----:B------:R-:W-:Y:S01]  /*e470*/  @P4 STS.128 [R243+0x14800], RZ ;  /* 0x014800fff3004388 */ /* 0x000fe20000000c00 */
[C-C-:B------:R-:W-:Y:S02]  /*e480*/  @!P5 LEA.HI.X R203, R166.reuse, R252, R165.reuse, 0x1, P2 ;  /* 0x000000fca6cbd211 */ /* 0x140fe400010f0ca5 */
        /* <DEDUP_REMOVED lines=61> */
[----:B-1----:R-:W1:Y:S05]  /*e860*/  LDSM.16.M88.4 R192, [R239] ;  /* 0x00000000efc0783b */ /* 0x002e6a0000000200 */
[----:B------:R-:W1:Y:S01]  /*e870*/  LDSM.16.M88.4 R196, [R231] ;  /* 0x00000000e7c4783b */ /* 0x000e620000000200 */
        /* <DEDUP_REMOVED lines=212> */
[----:B--2---:R-:W-:Y:S02]  /*f5c0*/  FMUL.FTZ R164, R11, c[0x0][0x2ec] ;  /* 0x0000bb000ba47a20 */ /* 0x004fe40000410000 */
[----:B------:R-:W-:Y:S03]  /*f5d0*/  FMUL.FTZ R11, R12, c[0x0][0x2ec] ;  /* 0x0000bb000c0b7a20 */ /* 0x000fe60000410000 */
[----:B------:R-:W-:Y:S01]  /*f5e0*/  FMUL.FTZ R210, R24, c[0x0][0x2ec] ;  /* 0x0000bb0018d27a20 */ /* 0x000fe20000410000 */
[C---:B-1----:R-:W-:Y:S01]  /*f5f0*/  HMMA.16816.F32 R28, R192.reuse, R168, R28 ;  /* 0x000000a8c01c723c */ /* 0x042fe2000000181c */
[----:B------:R1:W2:Y:S02]  /*f600*/  MUFU.TANH R183, R250 ;  /* 0x000000fa00b77308 */ /* 0x0002a40000002400 */
[----:B------:R-:W-:Y:S02]  /*f610*/  FMUL.FTZ R25, R25, c[0x0][0x2ec] ;  /* 0x0000bb0019197a20 */ /* 0x000fe40000410000 */
[----:B----4-:R-:W-:Y:S03]  /*f620*/  FMUL.FTZ R166, R13, c[0x0][0x2ec] ;  /* 0x0000bb000da67a20 */ /* 0x010fe60000410000 */
[----:B------:R-:W-:Y:S03]  /*f630*/  HMMA.16816.F32 R32, R192, R170, R32 ;  /* 0x000000aac020723c */ /* 0x000fe60000001820 */
[----:B------:R4:W2:Y:S01]  /*f640*/  MUFU.TANH R182, R165 ;  /* 0x000000a500b67308 */ /* 0x0008a20000002400 */
[----:B-----5:R-:W-:Y:S09]  /*f650*/  FMUL.FTZ R252, R15, c[0x0][0x2ec] ;  /* 0x0000bb000ffc7a20 */ /* 0x020ff20000410000 */
[----:B------:R5:W2:Y:S03]  /*f660*/  MUFU.TANH R190, R166 ;  /* 0x000000a600be7308 */ /* 0x000aa60000002400 */
[----:B------:R-:W-:Y:S02]  /*f670*/  FMUL.FTZ R29, R29, c[0x0][0x2ec] ;  /* 0x0000bb001d1d7a20 */ /* 0x000fe40000410000 */
[----:B-1----:R-:W-:Y:S02]  /*f680*/  FMUL.FTZ R250, R16, c[0x0][0x2ec] ;  /* 0x0000bb0010fa7a20 */ /* 0x002fe40000410000 */
[----:B------:R-:W-:Y:S03]  /*f690*/  FMUL.FTZ R30, R30, c[0x0][0x2ec] ;  /* 0x0000bb001e1e7a20 */ /* 0x000fe60000410000 */
        /* <DEDUP_REMOVED lines=23> */
[----:B------:R-:W2:Y:S01]  /*f810*/  MUFU.TANH R8, R197 ;  /* 0x000000c500087308 */ /* 0x000ea20000002400 */
[----:B-1----:R-:W-:Y:S09]  /*f820*/  FMUL.FTZ R166, R34, c[0x0][0x2ec] ;  /* 0x0000bb0022a67a20 */ /* 0x002ff20000410000 */
[----:B------:R1:W1:Y:S01]  /*f830*/  MUFU.TANH R197, R252 ;  /* 0x000000fc00c57308 */ /* 0x0002620000002400 */
[----:B----4-:R-:W-:Y:S09]  /*f840*/  FMUL.FTZ R164, R33, c[0x0][0x2ec] ;  /* 0x0000bb0021a47a20 */ /* 0x010ff20000410000 */
[----:B------:R4:W2:Y:S10]  /*f850*/  MUFU.TANH R195, R250 ;  /* 0x000000fa00c37308 */ /* 0x0008b40000002400 */
[----:B------:R2:W2:Y:S01]  /*f860*/  MUFU.TANH R189, R11 ;  /* 0x0000000b00bd7308 */ /* 0x0004a20000002400 */
[----:B-1----:R-:W-:Y:S09]  /*f870*/  IMAD.MOV.U32 R252, RZ, RZ, R3 ;  /* 0x000000fffffc7224 */ /* 0x002ff200078e0003 */
[----:B------:R1:W1:Y:S01]  /*f880*/  MUFU.TANH R191, R14 ;  /* 0x0000000e00bf7308 */ /* 0x0002620000002400 */
[----:B----4-:R-:W-:Y:S09]  /*f890*/  IMAD.MOV.U32 R250, RZ, RZ, R2 ;  /* 0x000000fffffa7224 */ /* 0x010ff200078e0002 */
        /* <DEDUP_REMOVED lines=55> */
[----:B------:R-:W2:Y:S01]  /*fc10*/  R2UR UR8, R6 ;  /* 0x00000000060873c2 */ /* 0x000ea200000e0000 */
[----:B------:R-:W-:Y:S02]  /*fc20*/  LEA.HI.X.SX32 R7, R2, UR31, 0x2, P0 ;  /* 0x0000001f02077c11 */ /* 0x000fe400080f16ff */
[----:B------:R-:W-:Y:S04]  /*fc30*/  LEA R12, P1, R4, UR30, 0x2 ;  /* 0x0000001e040c7c11 */ /* 0x000fe8000f8210ff */
[----:B------:R-:W-:Y:S01]  /*fc40*/  LEA.HI.X.SX32 R13, R3, UR31, 0x2, P1 ;  /* 0x0000001f030d7c11 */ /* 0x000fe200088f16ff */
[----:B------:R-:W3:Y:S08]  /*fc50*/  R2UR UR34, R12 ;  /* 0x000000000c2273c2 */ /* 0x000ef000000e0000 */
[----:B------:R-:W5:Y:S08]  /*fc60*/  R2UR UR9, R7 ;  /* 0x00000000070973c2 */ /* 0x000f7000000e0000 */
[----:B------:R-:W4:Y:S01]  /*fc70*/  R2UR UR35, R13 ;  /* 0x000000000d2373c2 */ /* 0x000f2200000e0000 */
[----:B-12---:R-:W-:Y:S02]  /*fc80*/  MOV R14, UR8 ;  /* 0x00000008000e7c02 */ /* 0x006fe40008000f00 */
[----:B---3--:R-:W-:Y:S01]  /*fc90*/  MOV R4, UR34 ;  /* 0x0000002200047c02 */ /* 0x008fe20008000f00 */
[----:B------:R-:W-:Y:S04]  /*fca0*/  UIADD3 UR34, UR39, -UR37, URZ ;  /* 0x8000002527227290 */ /* 0x000fe8000fffe03f */
[----:B------:R-:W-:Y:S01]  /*fcb0*/  UIMAD UR34, UR34, UR10, -0x40 ;  /* 0xffffffc0222274a4 */ /* 0x000fe2000f8e020a */
[----:B-----5:R-:W-:Y:S03]  /*fcc0*/  IMAD.U32 R15, RZ, RZ, UR9 ;  /* 0x00000009ff0f7e24 */ /* 0x020fe6000f8e00ff */
        /* <DEDUP_REMOVED lines=19> */
.L_x_1615:
[----:B------:R2:W-:Y:S01]  /*fe00*/  @P6 STS.128 [R243+0x8000], RZ ;  /* 0x008000fff3006388 */ /* 0x0005e20000000c00 */
[CC--:B------:R-:W-:Y:S01]  /*fe10*/  LEA R20, P0, R6.reuse, R248.reuse, 0x1 ;  /* 0x000000f806147211 */ /* 0x0c0fe200078008ff */
[----:B------:R-:W-:Y:S01]  /*fe20*/  UMOV UR6, UR8 ;  /* 0x0000000800067c82 */ /* 0x000fe20008000000 */
[C---:B------:R-:W-:Y:S01]  /*fe30*/  IADD3 R5, P1, R6.reuse, UR25, RZ ;  /* 0x0000001906057c10 */ /* 0x040fe2000ff3e0ff */
[----:B------:R-:W-:Y:S01]  /*fe40*/  UMOV UR7, UR9 ;  /* 0x0000000900077c82 */ /* 0x000fe20008000000 */
[-C--:B----4-:R-:W-:Y:S02]  /*fe50*/  LEA.HI.X R21, R6, R247.reuse, R2, 0x1, P0 ;  /* 0x000000f706157211 */ /* 0x090fe400000f0c02 */
[CC--:B-1----:R-:W-:Y:S02]  /*fe60*/  @!P5 LEA R14, P0, R5.reuse, R248.reuse, 0x1 ;  /* 0x000000f8050ed211 */ /* 0x0c2fe400078008ff */
        /* <DEDUP_REMOVED lines=110> */
.L_x_1614:
[----:B--23--:R-:W-:Y:S01]  /*10550*/  FMNMX.FTZ R3, R186, R167, !PT ;  /* 0x000000a7ba037209 */ /* 0x00cfe20007810000 */
[----:B----4-:R-:W-:Y:S01]  /*10560*/  LDSM.16.MT88.4 R20, [R234+0x10000] ;  /* 0x01000000ea14783b */ /* 0x010fe20000004200 */
        /* <DEDUP_REMOVED lines=13> */
[----:B-1----:R-:W-:Y:S02]  /*10640*/  FMNMX.FTZ R2, R191, R2, !PT ;  /* 0x00000002bf027209 */ /* 0x002fe40007810000 */
        /* <DEDUP_REMOVED lines=22> */
[----:B------:R-:W-:Y:S01]  /*107b0*/  FMNMX.FTZ R7, R165, R2, !PT ;  /* 0x00000002a5077209 */ /* 0x000fe20007810000 */
[----:B------:R-:W-:Y:S08]  /*107c0*/  LDSM.16.MT88.4 R12, [R236+0x10000] ;  /* 0x01000000ec0c783b */ /* 0x000ff00000004200 */
[----:B------:R-:W-:Y:S08]  /*107d0*/  SHFL.BFLY PT, R6, R5, 0x2, 0x1f ;  /* 0x0c401f0005067f89 */ /* 0x000ff000000e0000 */
[----:B------:R-:W1:Y:S02]  /*107e0*/  SHFL.BFLY PT, R2, R7, 0x2, 0x1f ;  /* 0x0c401f0007027f89 */ /* 0x000e6400000e0000 */
[----:B-1----:R-:W-:Y:S02]  /*107f0*/  FMNMX.FTZ R4, R7, R2, !PT ;  /* 0x0000000207047209 */ /* 0x002fe40007810000 */
[----:B------:R-:W-:Y:S04]  /*10800*/  FMNMX.FTZ R11, R5, R6, !PT ;  /* 0x00000006050b7209 */ /* 0x000fe80007810000 */
[----:B------:R-:W1:Y:S08]  /*10810*/  SHFL.BFLY PT, R3, R4, 0x1, 0x1f ;  /* 0x0c201f0004037f89 */ /* 0x000e7000000e0000 */
[----:B------:R-:W2:Y:S01]  /*10820*/  SHFL.BFLY PT, R164, R11, 0x1, 0x1f ;  /* 0x0c201f000ba47f89 */ /* 0x000ea200000e0000 */
[----:B-1----:R-:W-:Y:S05]  /*10830*/  FMNMX.FTZ R3, R4, R3, !PT ;  /* 0x0000000304037209 */ /* 0x002fea0007810000 */
[C---:B------:R-:W-:Y:S02]  /*10840*/  FMUL.FTZ R176, R3.reuse, c[0x0][0x23c] ;  /* 0x00008f0003b07a20 */ /* 0x040fe40000410000 */
[----:B------:R-:W-:Y:S01]  /*10850*/  FADD.FTZ R5, -R3, R0 ;  /* 0x0000000003057221 */ /* 0x000fe20000010100 */
[----:B--2---:R-:W-:Y:S03]  /*10860*/  FMNMX.FTZ R164, R11, R164, !PT ;  /* 0x000000a40ba47209 */ /* 0x004fe60007810000 */
[----:B------:R-:W-:Y:S01]  /*10870*/  FMUL.FTZ R0, R5, c[0x0][0x23c] ;  /* 0x00008f0005007a20 */ /* 0x000fe20000410000 */
[C---:B------:R-:W-:Y:S01]  /*10880*/  FSETP.NEU.FTZ.AND P0, PT, R164.reuse, -INF , PT ;  /* 0xff800000a400780b */ /* 0x040fe20003f1d000 */
[C---:B------:R-:W-:Y:S02]  /*10890*/  FMUL.FTZ R177, R164.reuse, c[0x0][0x23c] ;  /* 0x00008f00a4b17a20 */ /* 0x040fe40000410000 */
[----:B------:R-:W-:Y:S01]  /*108a0*/  FADD.FTZ R2, -R164, R167 ;  /* 0x000000a7a4027221 */ /* 0x000fe20000010100 */
[----:B------:R-:W-:Y:S01]  /*108b0*/  MOV R167, R164 ;  /* 0x000000a400a77202 */ /* 0x000fe20000000f00 */
[----:B------:R-:W1:Y:S01]  /*108c0*/  MUFU.EX2 R0, R0 ;  /* 0x0000000000007308 */ /* 0x000e620000000800 */
[----:B------:R-:W-:Y:S01]  /*108d0*/  FSEL R177, R177, RZ, P0 ;  /* 0x000000ffb1b17208 */ /* 0x000fe20000000000 */
[----:B------:R-:W-:Y:S01]  /*108e0*/  FMUL.FTZ R6, R2, c[0x0][0x23c] ;  /* 0x00008f0002067a20 */ /* 0x000fe20000410000 */
[----:B------:R-:W-:Y:S03]  /*108f0*/  FSETP.NEU.FTZ.AND P0, PT, R3, -INF , PT ;  /* 0xff8000000300780b */ /* 0x000fe60003f1d000 */
[--C-:B------:R-:W-:Y:S01]  /*10900*/  FFMA.FTZ R186, R186, c[0x0][0x23c], -R177.reuse ;  /* 0x00008f00baba7a23 */ /* 0x100fe200000108b1 */
[----:B------:R-:W-:Y:S01]  /*10910*/  FSEL R176, R176, RZ, P0 ;  /* 0x000000ffb0b07208 */ /* 0x000fe20000000000 */
[--C-:B------:R-:W-:Y:S01]  /*10920*/  FFMA.FTZ R185, R182, c[0x0][0x23c], -R177.reuse ;  /* 0x00008f00b6b97a23 */ /* 0x100fe200000108b1 */
[----:B------:R-:W-:Y:S01]  /*10930*/  PLOP3.LUT P0, PT, PT, PT, UP2, 0x80, 0x0 ;  /* 0x000000000000781c */ /* 0x000fe20003f0f028 */
[--C-:B------:R-:W-:Y:S01]  /*10940*/  FFMA.FTZ R184, R181, c[0x0][0x23c], -R177.reuse ;  /* 0x00008f00b5b87a23 */ /* 0x100fe200000108b1 */
[----:B------:R-:W2:Y:S01]  /*10950*/  MUFU.EX2 R2, R6 ;  /* 0x0000000600027308 */ /* 0x000ea20000000800 */
[--C-:B------:R-:W-:Y:S02]  /*10960*/  FFMA.FTZ R187, R187, c[0x0][0x23c], -R176.reuse ;  /* 0x00008f00bbbb7a23 */ /* 0x100fe400000108b0 */
[--C-:B------:R-:W-:Y:S02]  /*10970*/  FFMA.FTZ R182, R183, c[0x0][0x23c], -R176.reuse ;  /* 0x00008f00b7b67a23 */ /* 0x100fe400000108b0 */
[--C-:B------:R-:W-:Y:S02]  /*10980*/  FFMA.FTZ R183, R8, c[0x0][0x23c], -R177.reuse ;  /* 0x00008f0008b77a23 */ /* 0x100fe400000108b1 */
[--C-:B------:R-:W-:Y:S02]  /*10990*/  FFMA.FTZ R181, R10, c[0x0][0x23c], -R176.reuse ;  /* 0x00008f000ab57a23 */ /* 0x100fe400000108b0 */
[--C-:B------:R-:W-:Y:S01]  /*109a0*/  FFMA.FTZ R180, R9, c[0x0][0x23c], -R176.reuse ;  /* 0x00008f0009b47a23 */ /* 0x100fe200000108b0 */
[----:B------:R-:W-:Y:S01]  /*109b0*/  MUFU.EX2 R186, R186 ;  /* 0x000000ba00ba7308 */ /* 0x000fe20000000800 */
[--C-:B------:R-:W-:Y:S02]  /*109c0*/  FFMA.FTZ R193, R178, c[0x0][0x23c], -R177.reuse ;  /* 0x00008f00b2c17a23 */ /* 0x100fe400000108b1 */
[C---:B-1----:R-:W-:Y:S02]  /*109d0*/  FMUL.FTZ R7, R0.reuse, R163 ;  /* 0x000000a300077220 */ /* 0x042fe40000410000 */
[C---:B------:R-:W-:Y:S02]  /*109e0*/  FMUL.FTZ R10, R0.reuse, R158 ;  /* 0x0000009e000a7220 */ /* 0x040fe40000410000 */
[C---:B------:R-:W-:Y:S02]  /*109f0*/  FMUL.FTZ R11, R0.reuse, R159 ;  /* 0x0000009f000b7220 */ /* 0x040fe40000410000 */
[C---:B------:R-:W-:Y:S01]  /*10a00*/  FMUL.FTZ R18, R0.reuse, R150 ;  /* 0x0000009600127220 */ /* 0x040fe20000410000 */
[----:B------:R-:W1:Y:S01]  /*10a10*/  MUFU.EX2 R185, R185 ;  /* 0x000000b900b97308 */ /* 0x000e620000000800 */
[C---:B------:R-:W-:Y:S02]  /*10a20*/  FMUL.FTZ R19, R0.reuse, R151 ;  /* 0x0000009700137220 */ /* 0x040fe40000410000 */
[----:B------:R-:W-:Y:S02]  /*10a30*/  FMUL.FTZ R26, R0, R142 ;  /* 0x0000008e001a7220 */ /* 0x000fe40000410000 */
[C---:B--2---:R-:W-:Y:S02]  /*10a40*/  FMUL.FTZ R4, R2.reuse, R160 ;  /* 0x000000a002047220 */ /* 0x044fe40000410000 */
[----:B------:R-:W-:Y:S02]  /*10a50*/  FMUL.FTZ R5, R2, R161 ;  /* 0x000000a102057220 */ /* 0x000fe40000410000 */
[----:B------:R-:W-:Y:S01]  /*10a60*/  FMUL.FTZ R6, R0, R162 ;  /* 0x000000a200067220 */ /* 0x000fe20000410000 */
[----:B------:R-:W-:Y:S01]  /*10a70*/  MUFU.EX2 R187, R187 ;  /* 0x000000bb00bb7308 */ /* 0x000fe20000000800 */
[C---:B------:R-:W-:Y:S02]  /*10a80*/  FMUL.FTZ R8, R2.reuse, R156 ;  /* 0x0000009c02087220 */ /* 0x040fe40000410000 */
[C---:B------:R-:W-:Y:S02]  /*10a90*/  FMUL.FTZ R9, R2.reuse, R157 ;  /* 0x0000009d02097220 */ /* 0x040fe40000410000 */
[C---:B------:R-:W-:Y:S01]  /*10aa0*/  FMUL.FTZ R16, R2.reuse, R148 ;  /* 0x0000009402107220 */ /* 0x040fe20000410000 */
[----:B------:R-:W-:Y:S01]  /*10ab0*/  LDSM.16.MT88.4 R156, [R234+0x12800] ;  /* 0x01280000ea9c783b */ /* 0x000fe20000004200 */
[C---:B------:R-:W-:Y:S02]  /*10ac0*/  FMUL.FTZ R17, R2.reuse, R149 ;  /* 0x0000009502117220 */ /* 0x040fe40000410000 */
[C---:B------:R-:W-:Y:S01]  /*10ad0*/  FMUL.FTZ R24, R2.reuse, R140 ;  /* 0x0000008c02187220 */ /* 0x040fe20000410000 */
[----:B------:R-:W2:Y:S01]  /*10ae0*/  MUFU.EX2 R182, R182 ;  /* 0x000000b600b67308 */ /* 0x000ea20000000800 */
[----:B------:R-:W-:Y:S02]  /*10af0*/  FMUL.FTZ R25, R2, R141 ;  /* 0x0000008d02197220 */ /* 0x000fe40000410000 */
[----:B------:R-:W-:Y:S01]  /*10b00*/  FMUL.FTZ R27, R0, R143 ;  /* 0x0000008f001b7220 */ /* 0x000fe20000410000 */
[----:B-1----:R-:W-:Y:S01]  /*10b10*/  F2FP.PACK_AB R160, R185, R186 ;  /* 0x000000bab9a0723e */ /* 0x002fe200000000ff */
[----:B------:R-:W-:Y:S01]  /*10b20*/  LDSM.16.MT88.4 R140, [R232+0x12000] ;  /* 0x01200000e88c783b */ /* 0x000fe20000004200 */
[C---:B------:R-:W-:Y:S02]  /*10b30*/  FMUL.FTZ R32, R2.reuse, R132 ;  /* 0x0000008402207220 */ /* 0x040fe40000410000 */
[----:B------:R-:W-:Y:S02]  /*10b40*/  FMUL.FTZ R33, R2, R133 ;  /* 0x0000008502217220 */ /* 0x000fe40000410000 */
[----:B------:R-:W-:Y:S01]  /*10b50*/  MUFU.EX2 R184, R184 ;  /* 0x000000b800b87308 */ /* 0x000fe20000000800 */
[C---:B------:R-:W-:Y:S02]  /*10b60*/  FMUL.FTZ R34, R0.reuse, R134 ;  /* 0x0000008600227220 */ /* 0x040fe40000410000 */
[----:B------:R-:W-:Y:S01]  /*10b70*/  LDSM.16.MT88.4 R148, [R232+0x10800] ;  /* 0x01080000e894783b */ /* 0x000fe20000004200 */
[----:B------:R-:W-:Y:S02]  /*10b80*/  FMUL.FTZ R35, R0, R135 ;  /* 0x0000008700237220 */ /* 0x000fe40000410000 */
[C---:B------:R-:W-:Y:S02]  /*10b90*/  FMUL.FTZ R36, R2.reuse, R36 ;  /* 0x0000002402247220 */ /* 0x040fe40000410000 */
[----:B------:R-:W-:Y:S02]  /*10ba0*/  FMUL.FTZ R37, R2, R37 ;  /* 0x0000002502257220 */ /* 0x000fe40000410000 */
[----:B------:R-:W1:Y:S01]  /*10bb0*/  MUFU.EX2 R183, R183 ;  /* 0x000000b700b77308 */ /* 0x000e620000000800 */
[----:B------:R-:W-:Y:S01]  /*10bc0*/  LDSM.16.MT88.4 R132, [R233+0x12000] ;  /* 0x01200000e984783b */ /* 0x000fe20000004200 */
[----:B------:R-:W-:Y:S01]  /*10bd0*/  FMUL.FTZ R38, R0, R38 ;  /* 0x0000002600267220 */ /* 0x000fe20000410000 */
[----:B--2---:R-:W-:Y:S01]  /*10be0*/  F2FP.PACK_AB R161, R182, R187 ;  /* 0x000000bbb6a1723e */ /* 0x004fe200000000ff */
[----:B------:R-:W-:Y:S02]  /*10bf0*/  FMUL.FTZ R39, R0, R39 ;  /* 0x0000002700277220 */ /* 0x000fe40000410000 */
[C---:B------:R-:W-:Y:S02]  /*10c00*/  FMUL.FTZ R40, R2.reuse, R40 ;  /* 0x0000002802287220 */ /* 0x040fe40000410000 */
[----:B------:R-:W-:Y:S02]  /*10c10*/  FMUL.FTZ R41, R2, R41 ;  /* 0x0000002902297220 */ /* 0x000fe40000410000 */
[----:B------:R-:W-:Y:S01]  /*10c20*/  MUFU.EX2 R181, R181 ;  /* 0x000000b500b57308 */ /* 0x000fe20000000800 */
[C---:B------:R-:W-:Y:S02]  /*10c30*/  FMUL.FTZ R42, R0.reuse, R42 ;  /* 0x0000002a002a7220 */ /* 0x040fe40000410000 */
[----:B------:R-:W-:Y:S02]  /*10c40*/  FMUL.FTZ R43, R0, R43 ;  /* 0x0000002b002b7220 */ /* 0x000fe40000410000 */
[C---:B------:R-:W-:Y:S02]  /*10c50*/  FMUL.FTZ R44, R2.reuse, R44 ;  /* 0x0000002c022c7220 */ /* 0x040fe40000410000 */
[----:B------:R-:W-:Y:S02]  /*10c60*/  FMUL.FTZ R45, R2, R45 ;  /* 0x0000002d022d7220 */ /* 0x000fe40000410000 */
[C---:B------:R-:W-:Y:S01]  /*10c70*/  FMUL.FTZ R46, R0.reuse, R46 ;  /* 0x0000002e002e7220 */ /* 0x040fe20000410000 */
[----:B------:R-:W2:Y:S01]  /*10c80*/  MUFU.EX2 R180, R180 ;  /* 0x000000b400b47308 */ /* 0x000ea20000000800 */
        /* <DEDUP_REMOVED lines=11> */
[C---:B------:R-:W-:Y:S02]  /*10d40*/  FMUL.FTZ R56, R2.reuse, R56 ;  /* 0x0000003802387220 */ /* 0x040fe40000410000 */
[----:B------:R-:W-:Y:S02]  /*10d50*/  FMUL.FTZ R57, R2, R57 ;  /* 0x0000003902397220 */ /* 0x000fe40000410000 */
[----:B------:R-:W-:Y:S01]  /*10d60*/  FMUL.FTZ R58, R0, R58 ;  /* 0x0000003a003a7220 */ /* 0x000fe20000410000 */
[----:B--2---:R-:W-:Y:S01]  /*10d70*/  F2FP.PACK_AB R163, R180, R181 ;  /* 0x000000b5b4a3723e */ /* 0x004fe200000000ff */
[----:B------:R-:W-:Y:S02]  /*10d80*/  FMUL.FTZ R59, R0, R59 ;  /* 0x0000003b003b7220 */ /* 0x000fe40000410000 */
[C---:B------:R-:W-:Y:S02]  /*10d90*/  FMUL.FTZ R60, R2.reuse, R60 ;  /* 0x0000003c023c7220 */ /* 0x040fe40000410000 */
[----:B------:R-:W-:Y:S02]  /*10da0*/  FMUL.FTZ R61, R2, R61 ;  /* 0x0000003d023d7220 */ /* 0x000fe40000410000 */
[C---:B------:R-:W-:Y:S05]  /*10db0*/  HMMA.16816.F32 R4, R160.reuse, R12, R4 ;  /* 0x0000000ca004723c */ /* 0x040fea0000001804 */
[----:B------:R-:W-:Y:S02]  /*10dc0*/  FMUL.FTZ R62, R0, R62 ;  /* 0x0000003e003e7220 */ /* 0x000fe40000410000 */
[C---:B------:R-:W-:Y:S01]  /*10dd0*/  FMUL.FTZ R12, R2.reuse, R152 ;  /* 0x00000098020c7220 */ /* 0x040fe20000410000 */
[C---:B------:R-:W-:Y:S04]  /*10de0*/  HMMA.16816.F32 R8, R160.reuse, R14, R8 ;  /* 0x0000000ea008723c */ /* 0x040fe80000001808 */
[----:B------:R-:W-:Y:S02]  /*10df0*/  FMUL.FTZ R13, R2, R153 ;  /* 0x00000099020d7220 */ /* 0x000fe40000410000 */
[C---:B------:R-:W-:Y:S02]  /*10e00*/  FMUL.FTZ R63, R0.reuse, R63 ;  /* 0x0000003f003f7220 */ /* 0x040fe40000410000 */
[C---:B------:R-:W-:Y:S04]  /*10e10*/  FMUL.FTZ R14, R0.reuse, R154 ;  /* 0x0000009a000e7220 */ /* 0x040fe80000410000 */
[----:B------:R-:W-:Y:S02]  /*10e20*/  FMUL.FTZ R15, R0, R155 ;  /* 0x0000009b000f7220 */ /* 0x000fe40000410000 */
[----:B------:R-:W1:Y:S01]  /*10e30*/  LDSM.16.MT88.4 R152, [R232+0x10000] ;  /* 0x01000000e898783b */ /* 0x000e620000004200 */
        /* <DEDUP_REMOVED lines=11> */
[----:B------:R-:W2:Y:S01]  /*10ef0*/  LDSM.16.MT88.4 R144, [R236+0x12000] ;  /* 0x01200000ec90783b */ /* 0x000ea20000004200 */
[----:B------:R-:W-:Y:S02]  /*10f00*/  FMUL.FTZ R69, R2, R69 ;  /* 0x0000004502457220 */ /* 0x000fe40000410000 */
[C---:B------:R-:W-:Y:S02]  /*10f10*/  FMUL.FTZ R70, R0.reuse, R70 ;  /* 0x0000004600467220 */ /* 0x040fe40000410000 */
[C---:B------:R-:W-:Y:S03]  /*10f20*/  HMMA.16816.F32 R20, R160.reuse, R28, R20 ;  /* 0x0000001ca014723c */ /* 0x040fe60000001814 */
[----:B------:R-:W-:Y:S02]  /*10f30*/  FMUL.FTZ R71, R0, R71 ;  /* 0x0000004700477220 */ /* 0x000fe40000410000 */
[C---:B------:R-:W-:Y:S02]  /*10f40*/  FMUL.FTZ R72, R2.reuse, R72 ;  /* 0x0000004802487220 */ /* 0x040fe40000410000 */
[C---:B------:R-:W-:Y:S01]  /*10f50*/  FMUL.FTZ R28, R2.reuse, R136 ;  /* 0x00000088021c7220 */ /* 0x040fe20000410000 */
[C---:B------:R-:W-:Y:S04]  /*10f60*/  HMMA.16816.F32 R24, R160.reuse, R30, R24 ;  /* 0x0000001ea018723c */ /* 0x040fe80000001818 */
[C---:B------:R-:W-:Y:S02]  /*10f70*/  FMUL.FTZ R29, R2.reuse, R137 ;  /* 0x00000089021d7220 */ /* 0x040fe40000410000 */
[----:B------:R-:W-:Y:S02]  /*10f80*/  FMUL.FTZ R73, R2, R73 ;  /* 0x0000004902497220 */ /* 0x000fe40000410000 */
[C---:B------:R-:W-:Y:S04]  /*10f90*/  FMUL.FTZ R30, R0.reuse, R138 ;  /* 0x0000008a001e7220 */ /* 0x040fe80000410000 */
[C---:B------:R-:W-:Y:S02]  /*10fa0*/  FMUL.FTZ R31, R0.reuse, R139 ;  /* 0x0000008b001f7220 */ /* 0x040fe40000410000 */
[----:B------:R-:W3:Y:S01]  /*10fb0*/  LDSM.16.MT88.4 R136, [R234+0x12000] ;  /* 0x01200000ea88783b */ /* 0x000ee20000004200 */
[C---:B------:R-:W-:Y:S02]  /*10fc0*/  FMUL.FTZ R74, R0.reuse, R74 ;  /* 0x0000004a004a7220 */ /* 0x040fe40000410000 */
[----:B------:R-:W-:Y:S02]  /*10fd0*/  FMUL.FTZ R75, R0, R75 ;  /* 0x0000004b004b7220 */ /* 0x000fe40000410000 */
[C---:B-1----:R-:W-:Y:S03]  /*10fe0*/  HMMA.16816.F32 R28, R160.reuse, R152, R28 ;  /* 0x00000098a01c723c */ /* 0x042fe6000000181c */
[C---:B------:R-:W-:Y:S02]  /*10ff0*/  FMUL.FTZ R76, R2.reuse, R76 ;  /* 0x0000004c024c7220 */ /* 0x040fe40000410000 */
[----:B------:R-:W-:Y:S02]  /*11000*/  FMUL.FTZ R77, R2, R77 ;  /* 0x0000004d024d7220 */ /* 0x000fe40000410000 */
[C---:B------:R-:W-:Y:S01]  /*11010*/  FMUL.FTZ R78, R0.reuse, R78 ;  /* 0x0000004e004e7220 */ /* 0x040fe20000410000 */
[C---:B------:R-:W-:Y:S01]  /*11020*/  HMMA.16816.F32 R32, R160.reuse, R154, R32 ;  /* 0x0000009aa020723c */ /* 0x040fe20000001820 */
[----:B------:R-:W-:Y:S03]  /*11030*/  LDSM.16.MT88.4 R152, [R236+0x12800] ;  /* 0x01280000ec98783b */ /* 0x000fe60000004200 */
[----:B------:R-:W-:Y:S02]  /*11040*/  FMUL.FTZ R79, R0, R79 ;  /* 0x0000004f004f7220 */ /* 0x000fe40000410000 */
[C---:B------:R-:W-:Y:S02]  /*11050*/  FMUL.FTZ R80, R2.reuse, R80 ;  /* 0x0000005002507220 */ /* 0x040fe40000410000 */
[C---:B--2---:R-:W-:Y:S04]  /*11060*/  HMMA.16816.F32 R36, R160.reuse, R144, R36 ;  /* 0x00000090a024723c */ /* 0x044fe80000001824 */
[----:B------:R-:W-:Y:S02]  /*11070*/  FMUL.FTZ R81, R2, R81 ;  /* 0x0000005102517220 */ /* 0x000fe40000410000 */
[C---:B------:R-:W-:Y:S02]  /*11080*/  FMUL.FTZ R82, R0.reuse, R82 ;  /* 0x0000005200527220 */ /* 0x040fe40000410000 */
[C---:B------:R-:W-:Y:S01]  /*11090*/  HMMA.16816.F32 R40, R160.reuse, R146, R40 ;  /* 0x00000092a028723c */ /* 0x040fe20000001828 */
[----:B------:R-:W-:Y:S03]  /*110a0*/  LDSM.16.MT88.4 R144, [R233+0x10800] ;  /* 0x01080000e990783b */ /* 0x000fe60000004200 */
[----:B------:R-:W-:Y:S02]  /*110b0*/  FMUL.FTZ R83, R0, R83 ;  /* 0x0000005300537220 */ /* 0x000fe40000410000 */
[C---:B------:R-:W-:Y:S02]  /*110c0*/  FMUL.FTZ R84, R2.reuse, R84 ;  /* 0x0000005402547220 */ /* 0x040fe40000410000 */
[----:B------:R-:W-:Y:S01]  /*110d0*/  FMUL.FTZ R85, R2, R85 ;  /* 0x0000005502557220 */ /* 0x000fe20000410000 */
[C---:B---3--:R-:W-:Y:S03]  /*110e0*/  HMMA.16816.F32 R44, R160.reuse, R136, R44 ;  /* 0x00000088a02c723c */ /* 0x048fe6000000182c */
[C---:B------:R-:W-:Y:S02]  /*110f0*/  FMUL.FTZ R86, R0.reuse, R86 ;  /* 0x0000005600567220 */ /* 0x040fe40000410000 */
        /* <DEDUP_REMOVED lines=10> */
[----:B------:R-:W2:Y:S03]  /*111a0*/  LDSM.16.MT88.4 R132, [R234+0x14000] ;  /* 0x01400000ea84783b */ /* 0x000ea60000004200 */
        /* <DEDUP_REMOVED lines=18> */
[C---:B--2---:R-:W-:Y:S04]  /*112d0*/  HMMA.16816.F32 R76, R160.reuse, R132, R76 ;  /* 0x00000084a04c723c */ /* 0x044fe8000000184c */
[----:B------:R-:W-:Y:S02]  /*112e0*/  FMUL.FTZ R105, R2, R105 ;  /* 0x0000006902697220 */ /* 0x000fe40000410000 */
[C---:B------:R-:W-:Y:S02]  /*112f0*/  FMUL.FTZ R106, R0.reuse, R106 ;  /* 0x0000006a006a7220 */ /* 0x040fe40000410000 */
[C---:B------:R-:W-:Y:S01]  /*11300*/  HMMA.16816.F32 R80, R160.reuse, R134, R80 ;  /* 0x00000086a050723c */ /* 0x040fe20000001850 */
[----:B------:R-:W2:Y:S03]  /*11310*/  LDSM.16.MT88.4 R132, [R236+0x16000] ;  /* 0x01600000ec84783b */ /* 0x000ea60000004200 */
        /* <DEDUP_REMOVED lines=20> */
[--C-:B------:R-:W-:Y:S02]  /*11460*/  FFMA.FTZ R188, R189, c[0x0][0x23c], -R177.reuse ;  /* 0x00008f00bdbc7a23 */ /* 0x100fe400000108b1 */
[C---:B------:R-:W-:Y:S01]  /*11470*/  HMMA.16816.F32 R104, R160.reuse, R134, R104 ;  /* 0x00000086a068723c */ /* 0x040fe20000001868 */
[----:B------:R-:W2:Y:S03]  /*11480*/  LDSM.16.MT88.4 R132, [R232+0x16000] ;  /* 0x01600000e884783b */ /* 0x000ea60000004200 */
[--C-:B------:R-:W-:Y:S01]  /*11490*/  FFMA.FTZ R189, R190, c[0x0][0x23c], -R177.reuse ;  /* 0x00008f00bebd7a23 */ /* 0x100fe200000108b1 */
[----:B------:R-:W-:Y:S01]  /*114a0*/  MUFU.EX2 R188, R188 ;  /* 0x000000bc00bc7308 */ /* 0x000fe20000000800 */
[--C-:B------:R-:W-:Y:S02]  /*114b0*/  FFMA.FTZ R190, R191, c[0x0][0x23c], -R176.reuse ;  /* 0x00008f00bfbe7a23 */ /* 0x100fe400000108b0 */
[C---:B---3--:R-:W-:Y:S04]  /*114c0*/  HMMA.16816.F32 R108, R160.reuse, R140, R108 ;  /* 0x0000008ca06c723c */ /* 0x048fe8000000186c */
[--C-:B------:R-:W-:Y:S02]  /*114d0*/  FFMA.FTZ R191, R179, c[0x0][0x23c], -R176.reuse ;  /* 0x00008f00b3bf7a23 */ /* 0x100fe400000108b0 */
[--C-:B------:R-:W-:Y:S01]  /*114e0*/  FFMA.FTZ R192, R215, c[0x0][0x23c], -R177.reuse ;  /* 0x00008f00d7c07a23 */ /* 0x100fe200000108b1 */
[----:B------:R-:W3:Y:S01]  /*114f0*/  MUFU.EX2 R189, R189 ;  /* 0x000000bd00bd7308 */ /* 0x000ee20000000800 */
[C---:B------:R-:W-:Y:S01]  /*11500*/  HMMA.16816.F32 R112, R160.reuse, R142, R112 ;  /* 0x0000008ea070723c */ /* 0x040fe20000001870 */
[----:B------:R-:W4:Y:S03]  /*11510*/  LDSM.16.MT88.4 R140, [R236+0x10800] ;  /* 0x01080000ec8c783b */ /* 0x000f260000004200 */
[--C-:B------:R-:W-:Y:S02]  /*11520*/  FFMA.FTZ R196, R213, c[0x0][0x23c], -R176.reuse ;  /* 0x00008f00d5c47a23 */ /* 0x100fe400000108b0 */
[C---:B------:R-:W-:Y:S02]  /*11530*/  FMUL.FTZ R120, R2.reuse, R120 ;  /* 0x0000007802787220 */ /* 0x040fe40000410000 */
[----:B------:R-:W-:Y:S01]  /*11540*/  FMUL.FTZ R121, R2, R121 ;  /* 0x0000007902797220 */ /* 0x000fe20000410000 */
[C---:B-1----:R-:W-:Y:S01]  /*11550*/  HMMA.16816.F32 R116, R160.reuse, R136, R116 ;  /* 0x00000088a074723c */ /* 0x042fe20000001874 */
[----:B------:R-:W-:Y:S02]  /*11560*/  MUFU.EX2 R190, R190 ;  /* 0x000000be00be7308 */ /* 0x000fe40000000800 */
[C---:B------:R-:W-:Y:S02]  /*11570*/  FMUL.FTZ R122, R0.reuse, R122 ;  /* 0x0000007a007a7220 */ /* 0x040fe40000410000 */
[----:B------:R-:W-:Y:S02]  /*11580*/  FMUL.FTZ R123, R0, R123 ;  /* 0x0000007b007b7220 */ /* 0x000fe40000410000 */
[--C-:B------:R-:W-:Y:S02]  /*11590*/  FFMA.FTZ R201, R201, c[0x0][0x23c], -R176.reuse ;  /* 0x00008f00c9c97a23 */ /* 0x100fe400000108b0 */
[C---:B------:R-:W-:Y:S02]  /*115a0*/  FMUL.FTZ R124, R2.reuse, R124 ;  /* 0x0000007c027c7220 */ /* 0x040fe40000410000 */
[----:B------:R-:W1:Y:S01]  /*115b0*/  MUFU.EX2 R191, R191 ;  /* 0x000000bf00bf7308 */ /* 0x000e620000000800 */
[C---:B------:R-:W-:Y:S01]  /*115c0*/  HMMA.16816.F32 R120, R160.reuse, R138, R120 ;  /* 0x0000008aa078723c */ /* 0x040fe20000001878 */
[----:B------:R-:W5:Y:S02]  /*115d0*/  LDSM.16.MT88.4 R136, [R234+0x10800] ;  /* 0x01080000ea88783b */ /* 0x000f640000004200 */
[----:B------:R-:W-:Y:S02]  /*115e0*/  FMUL.FTZ R125, R2, R125 ;  /* 0x0000007d027d7220 */ /* 0x000fe40000410000 */
[C---:B------:R-:W-:Y:S02]  /*115f0*/  FMUL.FTZ R126, R0.reuse, R126 ;  /* 0x0000007e007e7220 */ /* 0x040fe40000410000 */
[----:B------:R-:W-:Y:S02]  /*11600*/  FMUL.FTZ R127, R0, R127 ;  /* 0x0000007f007f7220 */ /* 0x000fe40000410000 */
[----:B------:R-:W4:Y:S03]  /*11610*/  MUFU.EX2 R192, R192 ;  /* 0x000000c000c07308 */ /* 0x000f260000000800 */
[C---:B------:R-:W-:Y:S02]  /*11620*/  FMUL.FTZ R128, R2.reuse, R128 ;  /* 0x0000008002807220 */ /* 0x040fe40000410000 */
[C---:B--2---:R-:W-:Y:S03]  /*11630*/  HMMA.16816.F32 R124, R160.reuse, R132, R124 ;  /* 0x00000084a07c723c */ /* 0x044fe6000000187c */
[----:B------:R-:W-:Y:S02]  /*11640*/  FMUL.FTZ R129, R2, R129 ;  /* 0x0000008102817220 */ /* 0x000fe40000410000 */
[----:B------:R-:W-:Y:S01]  /*11650*/  MUFU.EX2 R196, R196 ;  /* 0x000000c400c47308 */ /* 0x000fe20000000800 */
[C---:B------:R-:W-:Y:S01]  /*11660*/  FMUL.FTZ R130, R0.reuse, R130 ;  /* 0x0000008200827220 */ /* 0x040fe20000410000 */
[----:B---3--:R-:W-:Y:S01]  /*11670*/  F2FP.PACK_AB R132, R189, R188 ;  /* 0x000000bcbd84723e */ /* 0x008fe200000000ff */
[----:B------:R-:W-:Y:S01]  /*11680*/  FMUL.FTZ R131, R0, R131 ;  /* 0x0000008300837220 */ /* 0x000fe20000410000 */
[----:B-1----:R-:W-:Y:S03]  /*11690*/  F2FP.PACK_AB R133, R191, R190 ;  /* 0x000000bebf85723e */ /* 0x002fe600000000ff */
[--C-:B------:R-:W-:Y:S02]  /*116a0*/  FFMA.FTZ R200, R214, c[0x0][0x23c], -R177.reuse ;  /* 0x00008f00d6c87a23 */ /* 0x100fe400000108b1 */
[--C-:B------:R-:W-:Y:S01]  /*116b0*/  FFMA.FTZ R211, R211, c[0x0][0x23c], -R177.reuse ;  /* 0x00008f00d3d37a23 */ /* 0x100fe200000108b1 */
[----:B------:R-:W-:Y:S01]  /*116c0*/  HMMA.16816.F32 R128, R160, R134, R128 ;  /* 0x00000086a080723c */ /* 0x000fe20000001880 */
[----:B------:R-:W1:Y:S01]  /*116d0*/  MUFU.EX2 R201, R201 ;  /* 0x000000c900c97308 */ /* 0x000e620000000800 */
[----:B------:R-:W2:Y:S01]  /*116e0*/  LDSM.16.MT88.4 R160, [R233+0x12800] ;  /* 0x01280000e9a0783b */ /* 0x000ea20000004200 */
[--C-:B------:R-:W-:Y:S02]  /*116f0*/  FFMA.FTZ R204, R209, c[0x0][0x23c], -R176.reuse ;  /* 0x00008f00d1cc7a23 */ /* 0x100fe400000108b0 */
[--C-:B------:R-:W-:Y:S02]  /*11700*/  FFMA.FTZ R207, R207, c[0x0][0x23c], -R176.reuse ;  /* 0x00008f00cfcf7a23 */ /* 0x100fe400000108b0 */
[----:B----4-:R-:W-:Y:S01]  /*11710*/  F2FP.PACK_AB R134, R192, R193 ;  /* 0x000000c1c086723e */ /* 0x010fe200000000ff */
[--C-:B------:R-:W-:Y:S03]  /*11720*/  FFMA.FTZ R208, R210, c[0x0][0x23c], -R177.reuse ;  /* 0x00008f00d2d07a23 */ /* 0x100fe600000108b1 */
[----:B------:R-:W-:Y:S01]  /*11730*/  MUFU.EX2 R200, R200 ;  /* 0x000000c800c87308 */ /* 0x000fe20000000800 */
[--C-:B------:R-:W-:Y:S02]  /*11740*/  FFMA.FTZ R209, R206, c[0x0][0x23c], -R177.reuse ;  /* 0x00008f00ced17a23 */ /* 0x100fe400000108b1 */
[--C-:B------:R-:W-:Y:S02]  /*11750*/  FFMA.FTZ R205, R205, c[0x0][0x23c], -R176.reuse ;  /* 0x00008f00cdcd7a23 */ /* 0x100fe400000108b0 */
[--C-:B------:R-:W-:Y:S02]  /*11760*/  FFMA.FTZ R206, R203, c[0x0][0x23c], -R176.reuse ;  /* 0x00008f00cbce7a23 */ /* 0x100fe400000108b0 */
[--C-:B------:R-:W-:Y:S02]  /*11770*/  FFMA.FTZ R198, R198, c[0x0][0x23c], -R177.reuse ;  /* 0x00008f00c6c67a23 */ /* 0x100fe400000108b1 */
[--C-:B------:R-:W-:Y:S01]  /*11780*/  FFMA.FTZ R203, R202, c[0x0][0x23c], -R177.reuse ;  /* 0x00008f00cacb7a23 */ /* 0x100fe200000108b1 */
[----:B------:R-:W3:Y:S01]  /*11790*/  MUFU.EX2 R211, R211 ;  /* 0x000000d300d37308 */ /* 0x000ee20000000800 */
[--C-:B------:R-:W-:Y:S02]  /*117a0*/  FFMA.FTZ R199, R199, c[0x0][0x23c], -R176.reuse ;  /* 0x00008f00c7c77a23 */ /* 0x100fe400000108b0 */
[--C-:B------:R-:W-:Y:S01]  /*117b0*/  FFMA.FTZ R202, R197, c[0x0][0x23c], -R176.reuse ;  /* 0x00008f00c5ca7a23 */ /* 0x100fe200000108b0 */
[----:B-1----:R-:W-:Y:S01]  /*117c0*/  F2FP.PACK_AB R135, R201, R196 ;  /* 0x000000c4c987723e */ /* 0x002fe200000000ff */
[--C-:B------:R-:W-:Y:S02]  /*117d0*/  FFMA.FTZ R195, R195, c[0x0][0x23c], -R177.reuse ;  /* 0x00008f00c3c37a23 */ /* 0x100fe400000108b1 */
[----:B------:R-:W-:Y:S02]  /*117e0*/  FFMA.FTZ R177, R194, c[0x0][0x23c], -R177 ;  /* 0x00008f00c2b17a23 */ /* 0x000fe400000108b1 */
[--C-:B------:R-:W-:Y:S01]  /*117f0*/  FFMA.FTZ R166, R166, c[0x0][0x23c], -R176.reuse ;  /* 0x00008f00a6a67a23 */ /* 0x100fe200000108b0 */
[----:B------:R-:W-:Y:S01]  /*11800*/  MUFU.EX2 R204, R204 ;  /* 0x000000cc00cc7308 */ /* 0x000fe20000000800 */
[C---:B------:R-:W-:Y:S05]  /*11810*/  HMMA.16816.F32 R4, R132.reuse, R140, R4 ;  /* 0x0000008c8404723c */ /* 0x040fea0000001804 */
[----:B------:R-:W-:Y:S02]  /*11820*/  FFMA.FTZ R176, R165, c[0x0][0x23c], -R176 ;  /* 0x00008f00a5b07a23 */ /* 0x000fe400000108b0 */
[----:B------:R-:W-:Y:S01]  /*11830*/  FFMA.FTZ R186, R2, R251, R186 ;  /* 0x000000fb02ba7223 */ /* 0x000fe200000100ba */
[C---:B------:R-:W-:Y:S01]  /*11840*/  HMMA.16816.F32 R8, R132.reuse, R142, R8 ;  /* 0x0000008e8408723c */ /* 0x040fe20000001808 */
[----:B------:R-:W1:Y:S01]  /*11850*/  LDSM.16.MT88.4 R140, [R232+0x12800] ;  /* 0x01280000e88c783b */ /* 0x000e620000004200 */
[----:B------:R-:W-:Y:S02]  /*11860*/  MUFU.EX2 R194, R177 ;  /* 0x000000b100c27308 */ /* 0x000fe40000000800 */
[----:B------:R-:W-:Y:S01]  /*11870*/  FFMA.FTZ R187, R0, R249, R187 ;  /* 0x000000f900bb7223 */ /* 0x000fe200000100bb */
[----:B------:R-:W-:Y:S01]  /*11880*/  MOV R0, R3 ;  /* 0x0000000300007202 */ /* 0x000fe20000000f00 */
[----:B------:R-:W-:Y:S02]  /*11890*/  FADD.FTZ R185, R185, R186 ;  /* 0x000000bab9b97221 */ /* 0x000fe40000010000 */
[C---:B-----5:R-:W-:Y:S04]  /*118a0*/  HMMA.16816.F32 R12, R132.reuse, R136, R12 ;  /* 0x00000088840c723c */ /* 0x060fe8000000180c */
[----:B------:R4:W-:Y:S01]  /*118b0*/  MUFU.EX2 R165, R176 ;  /* 0x000000b000a57308 */ /* 0x0009e20000000800 */
[----:B------:R-:W-:Y:S02]  /*118c0*/  FADD.FTZ R182, R182, R187 ;  /* 0x000000bbb6b67221 */ /* 0x000fe40000010000 */
[----:B------:R-:W-:Y:S01]  /*118d0*/  FADD.FTZ R184, R184, R185 ;  /* 0x000000b9b8b87221 */ /* 0x000fe20000010000 */
[C---:B------:R-:W-:Y:S01]  /*118e0*/  HMMA.16816.F32 R16, R132.reuse, R138, R16 ;  /* 0x0000008a8410723c */ /* 0x040fe20000001810 */
[----:B------:R-:W5:Y:S03]  /*118f0*/  LDSM.16.MT88.4 R136, [R233+0x14800] ;  /* 0x01480000e988783b */ /* 0x000f660000004200 */
[----:B------:R-:W-:Y:S02]  /*11900*/  FADD.FTZ R181, R181, R182 ;  /* 0x000000b6b5b57221 */ /* 0x000fe40000010000 */
[----:B------:R-:W1:Y:S01]  /*11910*/  MUFU.EX2 R207, R207 ;  /* 0x000000cf00cf7308 */ /* 0x000e620000000800 */
[----:B------:R-:W-:Y:S01]  /*11920*/  FADD.FTZ R183, R183, R184 ;  /* 0x000000b8b7b77221 */ /* 0x000fe20000010000 */
[C---:B------:R-:W-:Y:S04]  /*11930*/  HMMA.16816.F32 R20, R132.reuse, R144, R20 ;  /* 0x000000908414723c */ /* 0x040fe80000001814 */
[----:B------:R-:W-:Y:S02]  /*11940*/  FADD.FTZ R181, R180, R181 ;  /* 0x000000b5b4b57221 */ /* 0x000fe40000010000 */
[----:B------:R-:W-:Y:S02]  /*11950*/  FADD.FTZ R188, R188, R183 ;  /* 0x000000b7bcbc7221 */ /* 0x000fe40000010000 */
[C---:B------:R-:W-:Y:S01]  /*11960*/  HMMA.16816.F32 R24, R132.reuse, R146, R24 ;  /* 0x000000928418723c */ /* 0x040fe20000001818 */
[----:B------:R-:W1:Y:S01]  /*11970*/  LDSM.16.MT88.4 R144, [R232+0x14800] ;  /* 0x01480000e890783b */ /* 0x000e620000004200 */
[----:B------:R-:W-:Y:S02]  /*11980*/  MUFU.EX2 R208, R208 ;  /* 0x000000d000d07308 */ /* 0x000fe40000000800 */
[----:B------:R-:W-:Y:S02]  /*11990*/  FADD.FTZ R190, R190, R181 ;  /* 0x000000b5bebe7221 */ /* 0x000fe40000010000 */
[----:B------:R-:W-:Y:S02]  /*119a0*/  FADD.FTZ R188, R189, R188 ;  /* 0x000000bcbdbc7221 */ /* 0x000fe40000010000 */
[C---:B------:R-:W-:Y:S01]  /*119b0*/  HMMA.16816.F32 R28, R132.reuse, R148, R28 ;  /* 0x00000094841c723c */ /* 0x040fe2000000181c */
[----:B----4-:R-:W-:Y:S03]  /*119c0*/  LDSM.16.MT88.4 R176, [R236+0x15800] ;  /* 0x01580000ecb0783b */ /* 0x010fe60000004200 */
[----:B------:R-:W4:Y:S01]  /*119d0*/  MUFU.EX2 R209, R209 ;  /* 0x000000d100d17308 */ /* 0x000f220000000800 */
[----:B------:R-:W-:Y:S02]  /*119e0*/  FADD.FTZ R191, R191, R190 ;  /* 0x000000bebfbf7221 */ /* 0x000fe40000010000 */
[----:B------:R-:W-:Y:S01]  /*119f0*/  FADD.FTZ R193, R193, R188 ;  /* 0x000000bcc1c17221 */ /* 0x000fe20000010000 */
[C---:B------:R-:W-:Y:S01]  /*11a00*/  HMMA.16816.F32 R32, R132.reuse, R150, R32 ;  /* 0x000000968420723c */ /* 0x040fe20000001820 */
[----:B------:R-:W1:Y:S03]  /*11a10*/  LDSM.16.MT88.4 R148, [R236+0x16800] ;  /* 0x01680000ec94783b */ /* 0x000e660000004200 */
[----:B------:R-:W-:Y:S02]  /*11a20*/  FADD.FTZ R196, R196, R191 ;  /* 0x000000bfc4c47221 */ /* 0x000fe40000010000 */
[----:B------:R-:W-:Y:S01]  /*11a30*/  MUFU.EX2 R205, R205 ;  /* 0x000000cd00cd7308 */ /* 0x000fe20000000800 */
[----:B------:R-:W-:Y:S01]  /*11a40*/  FADD.FTZ R193, R192, R193 ;  /* 0x000000c1c0c17221 */ /* 0x000fe20000010000 */
[C---:B------:R-:W-:Y:S04]  /*11a50*/  HMMA.16816.F32 R36, R132.reuse, R152, R36 ;  /* 0x000000988424723c */ /* 0x040fe80000001824 */
[----:B------:R-:W-:Y:S04]  /*11a60*/  FADD.FTZ R201, R201, R196 ;  /* 0x000000c4c9c97221 */ /* 0x000fe80000010000 */
[C---:B------:R-:W-:Y:S01]  /*11a70*/  HMMA.16816.F32 R40, R132.reuse, R154, R40 ;  /* 0x0000009a8428723c */ /* 0x040fe20000001828 */
[----:B------:R-:W-:Y:S01]  /*11a80*/  LDSM.16.MT88.4 R152, [R236+0x13000] ;  /* 0x01300000ec98783b */ /* 0x000fe20000004200 */
[----:B------:R-:W1:Y:S06]  /*11a90*/  MUFU.EX2 R206, R206 ;  /* 0x000000ce00ce7308 */ /* 0x000e6c0000000800 */
[C---:B------:R-:W-:Y:S04]  /*11aa0*/  HMMA.16816.F32 R44, R132.reuse, R156, R44 ;  /* 0x0000009c842c723c */ /* 0x040fe8000000182c */
[----:B------:R-:W-:Y:S04]  /*11ab0*/  MUFU.EX2 R198, R198 ;  /* 0x000000c600c67308 */ /* 0x000fe80000000800 */
[C---:B------:R-:W-:Y:S01]  /*11ac0*/  HMMA.16816.F32 R48, R132.reuse, R158, R48 ;  /* 0x0000009e8430723c */ /* 0x040fe20000001830 */
[----:B------:R-:W-:Y:S05]  /*11ad0*/  LDSM.16.MT88.4 R156, [R234+0x13000] ;  /* 0x01300000ea9c783b */ /* 0x000fea0000004200 */
[----:B------:R-:W3:Y:S02]  /*11ae0*/  MUFU.EX2 R203, R203 ;  /* 0x000000cb00cb7308 */ /* 0x000ee40000000800 */
[C---:B--2---:R-:W-:Y:S08]  /*11af0*/  HMMA.16816.F32 R52, R132.reuse, R160, R52 ;  /* 0x000000a08434723c */ /* 0x044ff00000001834 */
[C---:B------:R-:W-:Y:S01]  /*11b00*/  HMMA.16816.F32 R56, R132.reuse, R162, R56 ;  /* 0x000000a28438723c */ /* 0x040fe20000001838 */
[----:B------:R-:W-:Y:S01]  /*11b10*/  LDSM.16.MT88.4 R160, [R233+0x13000] ;  /* 0x01300000e9a0783b */ /* 0x000fe20000004200 */
[----:B------:R-:W-:Y:S06]  /*11b20*/  MUFU.EX2 R199, R199 ;  /* 0x000000c700c77308 */ /* 0x000fec0000000800 */
[C---:B-1----:R-:W-:Y:S04]  /*11b30*/  HMMA.16816.F32 R60, R132.reuse, R140, R60 ;  /* 0x0000008c843c723c */ /* 0x042fe8000000183c */
[----:B------:R-:W1:Y:S04]  /*11b40*/  MUFU.EX2 R202, R202 ;  /* 0x000000ca00ca7308 */ /* 0x000e680000000800 */
[C---:B------:R-:W-:Y:S01]  /*11b50*/  HMMA.16816.F32 R64, R132.reuse, R142, R64 ;  /* 0x0000008e8440723c */ /* 0x040fe20000001840 */
[----:B------:R-:W2:Y:S05]  /*11b60*/  LDSM.16.MT88.4 R140, [R234+0x16800] ;  /* 0x01680000ea8c783b */ /* 0x000eaa0000004200 */
[----:B------:R-:W1:Y:S02]  /*11b70*/  MUFU.EX2 R195, R195 ;  /* 0x000000c300c37308 */ /* 0x000e640000000800 */
[C---:B------:R-:W-:Y:S08]  /*11b80*/  HMMA.16816.F32 R68, R132.reuse, R168, R68 ;  /* 0x000000a88444723c */ /* 0x040ff00000001844 */
[C---:B------:R-:W-:Y:S01]  /*11b90*/  HMMA.16816.F32 R72, R132.reuse, R170, R72 ;  /* 0x000000aa8448723c */ /* 0x040fe20000001848 */
[----:B------:R-:W-:Y:S01]  /*11ba0*/  LDSM.16.MT88.4 R168, [R232+0x13000] ;  /* 0x01300000e8a8783b */ /* 0x000fe20000004200 */
[----:B------:R-:W1:Y:S06]  /*11bb0*/  MUFU.EX2 R166, R166 ;  /* 0x000000a600a67308 */ /* 0x000e6c0000000800 */
[C---:B------:R-:W-:Y:S08]  /*11bc0*/  HMMA.16816.F32 R76, R132.reuse, R172, R76 ;  /* 0x000000ac844c723c */ /* 0x040ff0000000184c */
[C---:B------:R-:W-:Y:S01]  /*11bd0*/  HMMA.16816.F32 R80, R132.reuse, R174, R80 ;  /* 0x000000ae8450723c */ /* 0x040fe20000001850 */
[----:B------:R-:W-:Y:S07]  /*11be0*/  LDSM.16.MT88.4 R172, [R236+0x15000] ;  /* 0x01500000ecac783b */ /* 0x000fee0000004200 */
[C---:B-----5:R-:W-:Y:S08]  /*11bf0*/  HMMA.16816.F32 R84, R132.reuse, R136, R84 ;  /* 0x000000888454723c */ /* 0x060ff00000001854 */
[C---:B------:R-:W-:Y:S01]  /*11c00*/  HMMA.16816.F32 R88, R132.reuse, R138, R88 ;  /* 0x0000008a8458723c */ /* 0x040fe20000001858 */
[----:B------:R-:W5:Y:S07]  /*11c10*/  LDSM.16.MT88.4 R136, [R233+0x16800] ;  /* 0x01680000e988783b */ /* 0x000f6e0000004200 */
[C---:B------:R-:W-:Y:S08]  /*11c20*/  HMMA.16816.F32 R92, R132.reuse, R144, R92 ;  /* 0x00000090845c723c */ /* 0x040ff0000000185c */
[C---:B------:R-:W-:Y:S01]  /*11c30*/  HMMA.16816.F32 R96, R132.reuse, R146, R96 ;  /* 0x000000928460723c */ /* 0x040fe20000001860 */
[----:B------:R-:W1:Y:S07]  /*11c40*/  LDSM.16.MT88.4 R144, [R232+0x16800] ;  /* 0x01680000e890783b */ /* 0x000e6e0000004200 */
[C---:B------:R-:W-:Y:S08]  /*11c50*/  HMMA.16816.F32 R100, R132.reuse, R148, R100 ;  /* 0x000000948464723c */ /* 0x040ff00000001864 */
[C---:B------:R-:W-:Y:S01]  /*11c60*/  HMMA.16816.F32 R104, R132.reuse, R150, R104 ;  /* 0x000000968468723c */ /* 0x040fe20000001868 */
[----:B------:R-:W-:Y:S07]  /*11c70*/  LDSM.16.MT88.4 R148, [R234+0x11000] ;  /* 0x01100000ea94783b */ /* 0x000fee0000004200 */
[C---:B--2---:R-:W-:Y:S08]  /*11c80*/  HMMA.16816.F32 R108, R132.reuse, R140, R108 ;  /* 0x0000008c846c723c */ /* 0x044ff0000000186c */
[C---:B------:R-:W-:Y:S01]  /*11c90*/  HMMA.16816.F32 R112, R132.reuse, R142, R112 ;  /* 0x0000008e8470723c */ /* 0x040fe20000001870 */
[----:B------:R-:W2:Y:S07]  /*11ca0*/  LDSM.16.MT88.4 R140, [R236+0x11000] ;  /* 0x01100000ec8c783b */ /* 0x000eae0000004200 */
[C---:B-----5:R-:W-:Y:S08]  /*11cb0*/  HMMA.16816.F32 R116, R132.reuse, R136, R116 ;  /* 0x000000888474723c */ /* 0x060ff00000001874 */
[C---:B------:R-:W-:Y:S01]  /*11cc0*/  HMMA.16816.F32 R120, R132.reuse, R138, R120 ;  /* 0x0000008a8478723c */ /* 0x040fe20000001878 */
[----:B------:R-:W5:Y:S07]  /*11cd0*/  LDSM.16.MT88.4 R136, [R233+0x11000] ;  /* 0x01100000e988783b */ /* 0x000f6e0000004200 */
[C---:B-1----:R-:W-:Y:S08]  /*11ce0*/  HMMA.16816.F32 R124, R132.reuse, R144, R124 ;  /* 0x00000090847c723c */ /* 0x042ff0000000187c */
[----:B------:R-:W-:Y:S01]  /*11cf0*/  HMMA.16816.F32 R128, R132, R146, R128 ;  /* 0x000000928480723c */ /* 0x000fe20000001880 */
[----:B------:R-:W1:Y:S06]  /*11d00*/  LDSM.16.MT88.4 R144, [R232+0x11000] ;  /* 0x01100000e890783b */ /* 0x000e6c0000004200 */
[----:B---3--:R-:W-:Y:S01]  /*11d10*/  F2FP.PACK_AB R132, R211, R200 ;  /* 0x000000c8d384723e */ /* 0x008fe200000000ff */
[----:B------:R-:W-:Y:S01]  /*11d20*/  FADD.FTZ R200, R200, R193 ;  /* 0x000000c1c8c87221 */ /* 0x000fe20000010000 */
[----:B------:R-:W-:Y:S03]  /*11d30*/  F2FP.PACK_AB R133, R207, R204 ;  /* 0x000000cccf85723e */ /* 0x000fe600000000ff */
[----:B----4-:R-:W-:Y:S01]  /*11d40*/  F2FP.PACK_AB R134, R209, R208 ;  /* 0x000000d0d186723e */ /* 0x010fe200000000ff */
[----:B------:R-:W-:Y:S01]  /*11d50*/  FADD.FTZ R204, R204, R201 ;  /* 0x000000c9cccc7221 */ /* 0x000fe20000010000 */
[----:B------:R-:W-:Y:S01]  /*11d60*/  F2FP.PACK_AB R135, R206, R205 ;  /* 0x000000cdce87723e */ /* 0x000fe200000000ff */
[----:B------:R-:W-:Y:S02]  /*11d70*/  FADD.FTZ R211, R211, R200 ;  /* 0x000000c8d3d37221 */ /* 0x000fe40000010000 */
[----:B------:R-:W-:Y:S02]  /*11d80*/  FADD.FTZ R204, R207, R204 ;  /* 0x000000cccfcc7221 */ /* 0x000fe40000010000 */
[----:B------:R-:W-:Y:S02]  /*11d90*/  FADD.FTZ R208, R208, R211 ;  /* 0x000000d3d0d07221 */ /* 0x000fe40000010000 */
[C---:B--2---:R-:W-:Y:S03]  /*11da0*/  HMMA.16816.F32 R4, R132.reuse, R140, R4 ;  /* 0x0000008c8404723c */ /* 0x044fe60000001804 */
[----:B------:R-:W-:Y:S02]  /*11db0*/  FADD.FTZ R205, R205, R204 ;  /* 0x000000cccdcd7221 */ /* 0x000fe40000010000 */
[----:B------:R-:W-:Y:S02]  /*11dc0*/  FADD.FTZ R209, R209, R208 ;  /* 0x000000d0d1d17221 */ /* 0x000fe40000010000 */
[----:B------:R-:W-:Y:S01]  /*11dd0*/  FADD.FTZ R206, R206, R205 ;  /* 0x000000cdcece7221 */ /* 0x000fe20000010000 */
[C---:B------:R-:W-:Y:S01]  /*11de0*/  HMMA.16816.F32 R8, R132.reuse, R142, R8 ;  /* 0x0000008e8408723c */ /* 0x040fe20000001808 */
[----:B------:R-:W2:Y:S07]  /*11df0*/  LDSM.16.MT88.4 R140, [R234+0x15000] ;  /* 0x01500000ea8c783b */ /* 0x000eae0000004200 */
[C---:B------:R-:W-:Y:S08]  /*11e00*/  HMMA.16816.F32 R12, R132.reuse, R148, R12 ;  /* 0x00000094840c723c */ /* 0x040ff0000000180c */
[C---:B------:R-:W-:Y:S01]  /*11e10*/  HMMA.16816.F32 R16, R132.reuse, R150, R16 ;  /* 0x000000968410723c */ /* 0x040fe20000001810 */
[----:B------:R-:W-:Y:S07]  /*11e20*/  LDSM.16.MT88.4 R148, [R236+0x17000] ;  /* 0x01700000ec94783b */ /* 0x000fee0000004200 */
[C---:B-----5:R-:W-:Y:S08]  /*11e30*/  HMMA.16816.F32 R20, R132.reuse, R136, R20 ;  /* 0x000000888414723c */ /* 0x060ff00000001814 */
        /* <DEDUP_REMOVED lines=26> */
[C---:B--2---:R-:W-:Y:S04]  /*11fe0*/  HMMA.16816.F32 R76, R132.reuse, R140, R76 ;  /* 0x0000008c844c723c */ /* 0x044fe8000000184c */
[----:B------:R-:W-:Y:S02]  /*11ff0*/  FADD.FTZ R166, R166, R199 ;  /* 0x000000c7a6a67221 */ /* 0x000fe40000010000 */
[----:B------:R-:W-:Y:S02]  /*12000*/  FADD.FTZ R251, R194, R195 ;  /* 0x000000c3c2fb7221 */ /* 0x000fe40000010000 */
[C---:B------:R-:W-:Y:S01]  /*12010*/  HMMA.16816.F32 R80, R132.reuse, R142, R80 ;  /* 0x0000008e8450723c */ /* 0x040fe20000001850 */
[----:B------:R-:W2:Y:S03]  /*12020*/  LDSM.16.MT88.4 R140, [R234+0x17000] ;  /* 0x01700000ea8c783b */ /* 0x000ea60000004200 */
[----:B------:R-:W-:Y:S04]  /*12030*/  FADD.FTZ R249, R165, R166 ;  /* 0x000000a6a5f97221 */ /* 0x000fe80000010000 */
        /* <DEDUP_REMOVED lines=13> */
[C---:B------:R-:W-:Y:S08]  /*12110*/  HMMA.16816.F32 R120, R132.reuse, R138, R120 ;  /* 0x0000008a8478723c */ /* 0x040ff00000001878 */
[C---:B-1----:R-:W-:Y:S08]  /*12120*/  HMMA.16816.F32 R124, R132.reuse, R144, R124 ;  /* 0x00000090847c723c */ /* 0x042ff0000000187c */
[----:B------:R-:W-:Y:S08]  /*12130*/  HMMA.16816.F32 R128, R132, R146, R128 ;  /* 0x000000928480723c */ /* 0x000ff00000001880 */
[C---:B------:R-:W-:Y:S01]  /*12140*/  HMMA.16816.F32 R160, R168.reuse, R156, R4 ;  /* 0x0000009ca8a0723c */ /* 0x040fe20000001804 */
[----:B------:R-:W1:Y:S07]  /*12150*/  LDSM.16.MT88.4 R4, [R236+0x13800] ;  /* 0x01380000ec04783b */ /* 0x000e6e0000004200 */
[C---:B------:R-:W-:Y:S01]  /*12160*/  HMMA.16816.F32 R156, R168.reuse, R158, R8 ;  /* 0x0000009ea89c723c */ /* 0x040fe20000001808 */
[----:B------:R-:W3:Y:S07]  /*12170*/  LDSM.16.MT88.4 R8, [R234+0x13800] ;  /* 0x01380000ea08783b */ /* 0x000eee0000004200 */
[C---:B----4-:R-:W-:Y:S01]  /*12180*/  HMMA.16816.F32 R152, R168.reuse, R148, R12 ;  /* 0x00000094a898723c */ /* 0x050fe2000000180c */
[----:B------:R-:W4:Y:S07]  /*12190*/  LDSM.16.MT88.4 R12, [R233+0x13800] ;  /* 0x01380000e90c783b */ /* 0x000f2e0000004200 */
[C---:B------:R-:W-:Y:S01]  /*121a0*/  HMMA.16816.F32 R148, R168.reuse, R150, R16 ;  /* 0x00000096a894723c */ /* 0x040fe20000001810 */
[----:B------:R-:W5:Y:S07]  /*121b0*/  LDSM.16.MT88.4 R16, [R232+0x13800] ;  /* 0x01380000e810783b */ /* 0x000f6e0000004200 */
[C---:B--2---:R-:W-:Y:S01]  /*121c0*/  HMMA.16816.F32 R144, R168.reuse, R140, R20 ;  /* 0x0000008ca890723c */ /* 0x044fe20000001814 */
[----:B------:R-:W2:Y:S07]  /*121d0*/  LDSM.16.MT88.4 R20, [R234+0x15800] ;  /* 0x01580000ea14783b */ /* 0x000eae0000004200 */
[C---:B------:R-:W-:Y:S01]  /*121e0*/  HMMA.16816.F32 R140, R168.reuse, R142, R24 ;  /* 0x0000008ea88c723c */ /* 0x040fe20000001818 */
[----:B------:R-:W2:Y:S07]  /*121f0*/  LDSM.16.MT88.4 R24, [R233+0x15800] ;  /* 0x01580000e918783b */ /* 0x000eae0000004200 */
[C---:B------:R-:W-:Y:S01]  /*12200*/  HMMA.16816.F32 R136, R168.reuse, R172, R28 ;  /* 0x000000aca888723c */ /* 0x040fe2000000181c */
[----:B------:R-:W2:Y:S07]  /*12210*/  LDSM.16.MT88.4 R28, [R232+0x15800] ;  /* 0x01580000e81c783b */ /* 0x000eae0000004200 */
        /* <DEDUP_REMOVED lines=12> */
[C---:B------:R-:W-:Y:S08]  /*122e0*/  HMMA.16816.F32 R64, R168.reuse, R18, R64 ;  /* 0x00000012a840723c */ /* 0x040ff00000001840 */
[C---:B------:R-:W-:Y:S08]  /*122f0*/  HMMA.16816.F32 R68, R168.reuse, R176, R68 ;  /* 0x000000b0a844723c */ /* 0x040ff00000001844 */
[C---:B------:R-:W-:Y:S08]  /*12300*/  HMMA.16816.F32 R72, R168.reuse, R178, R72 ;  /* 0x000000b2a848723c */ /* 0x040ff00000001848 */
[C---:B--2---:R-:W-:Y:S08]  /*12310*/  HMMA.16816.F32 R76, R168.reuse, R20, R76 ;  /* 0x00000014a84c723c */ /* 0x044ff0000000184c */
[C---:B------:R-:W-:Y:S08]  /*12320*/  HMMA.16816.F32 R80, R168.reuse, R22, R80 ;  /* 0x00000016a850723c */ /* 0x040ff00000001850 */
[C---:B------:R-:W-:Y:S08]  /*12330*/  HMMA.16816.F32 R84, R168.reuse, R24, R84 ;  /* 0x00000018a854723c */ /* 0x040ff00000001854 */
[C---:B------:R-:W-:Y:S08]  /*12340*/  HMMA.16816.F32 R88, R168.reuse, R26, R88 ;  /* 0x0000001aa858723c */ /* 0x040ff00000001858 */
[C---:B------:R-:W-:Y:S08]  /*12350*/  HMMA.16816.F32 R92, R168.reuse, R28, R92 ;  /* 0x0000001ca85c723c */ /* 0x040ff0000000185c */
[C---:B------:R-:W-:Y:S08]  /*12360*/  HMMA.16816.F32 R96, R168.reuse, R30, R96 ;  /* 0x0000001ea860723c */ /* 0x040ff00000001860 */
[C---:B------:R-:W-:Y:S08]  /*12370*/  HMMA.16816.F32 R100, R168.reuse, R32, R100 ;  /* 0x00000020a864723c */ /* 0x040ff00000001864 */
[C---:B------:R-:W-:Y:S08]  /*12380*/  HMMA.16816.F32 R104, R168.reuse, R34, R104 ;  /* 0x00000022a868723c */ /* 0x040ff00000001868 */
[C---:B-1----:R-:W-:Y:S08]  /*12390*/  HMMA.16816.F32 R108, R168.reuse, R4, R108 ;  /* 0x00000004a86c723c */ /* 0x042ff0000000186c */
[C---:B------:R-:W-:Y:S08]  /*123a0*/  HMMA.16816.F32 R112, R168.reuse, R6, R112 ;  /* 0x00000006a870723c */ /* 0x040ff00000001870 */
[C---:B---3--:R-:W-:Y:S08]  /*123b0*/  HMMA.16816.F32 R116, R168.reuse, R8, R116 ;  /* 0x00000008a874723c */ /* 0x048ff00000001874 */
[C---:B------:R-:W-:Y:S08]  /*123c0*/  HMMA.16816.F32 R120, R168.reuse, R10, R120 ;  /* 0x0000000aa878723c */ /* 0x040ff00000001878 */
[C---:B----4-:R-:W-:Y:S08]  /*123d0*/  HMMA.16816.F32 R124, R168.reuse, R12, R124 ;  /* 0x0000000ca87c723c */ /* 0x050ff0000000187c */
[----:B------:R-:W-:Y:S01]  /*123e0*/  HMMA.16816.F32 R128, R168, R14, R128 ;  /* 0x0000000ea880723c */ /* 0x000fe20000001880 */
[----:B------:R-:W-:-:S07]  /*123f0*/  @P0 BRA `(.L_x_1616) ;  /* 0xffffb76000000947 */ /* 0x000fce000383ffff */
.L_x_1612:
        /* <DEDUP_REMOVED lines=338> */
.L_x_1618:
[----:B--234-:R-:W-:Y:S05]  /*13920*/  BSYNC B0 ;  /* 0x0000000000007941 */ /* 0x01cfea0003800000 */
.L_x_1617:
        /* <DEDUP_REMOVED lines=23> */
.L_x_1620:
[----:B------:R-:W-:Y:S05]  /*13aa0*/  BSYNC B0 ;  /* 0x0000000000007941 */ /* 0x000fea0003800000 */
.L_x_1619:
        /* <DEDUP_REMOVED lines=14> */
.L_x_1622:
[----:B------:R-:W-:Y:S05]  /*13b90*/  BSYNC B0 ;  /* 0x0000000000007941 */ /* 0x000fea0003800000 */
.L_x_1621:
        /* <DEDUP_REMOVED lines=14> */
.L_x_1624:
[----:B------:R-:W-:Y:S05]  /*13c80*/  BSYNC B0 ;  /* 0x0000000000007941 */ /* 0x000fea0003800000 */
.L_x_1623:
        /* <DEDUP_REMOVED lines=14> */
.L_x_1626:
[----:B------:R-:W-:Y:S05]  /*13d70*/  BSYNC B0 ;  /* 0x0000000000007941 */ /* 0x000fea0003800000 */
.L_x_1625:
        /* <DEDUP_REMOVED lines=14> */
.L_x_1628:
[----:B------:R-:W-:Y:S05]  /*13e60*/  BSYNC B0 ;  /* 0x0000000000007941 */ /* 0x000fea0003800000 */
.L_x_1627:
        /* <DEDUP_REMOVED lines=14> */
.L_x_1630:
[----:B------:R-:W-:Y:S05]  /*13f50*/  BSYNC B0 ;  /* 0x0000000000007941 */ /* 0x000fea0003800000 */
.L_x_1629:
        /* <DEDUP_REMOVED lines=14> */
.L_x_1632:
[----:B------:R-:W-:Y:S05]  /*14040*/  BSYNC B0 ;  /* 0x0000000000007941 */ /* 0x000fea0003800000 */
.L_x_1631:
        /* <DEDUP_REMOVED lines=15> */
.L_x_1633:
        /* <DEDUP_REMOVED lines=12> */
.L_x_4834:


//--------------------- .text._ZN5flash24flash_fwd_splitkv_kernelI23Flash_fwd_kernel_traitsILi256ELi64ELi64ELi4ELb0ELb0EN7cutlass6half_tE19Flash_kernel_traitsILi256ELi64ELi64ELi4ES3_EELb1ELb0ELb0ELb0ELb0ELb0ELb1ELb1EEEvNS_16Flash_fwd_paramsE --------------------------
	.section	.text._ZN5flash24flash_fwd_splitkv_kernelI23Flash_fwd_kernel_traitsILi256ELi64ELi64ELi4ELb0ELb0EN7cutlass6half_tE19Flash_kernel_traitsILi256ELi64ELi64ELi4ES3_EELb1ELb0ELb0ELb0ELb0ELb0ELb1ELb1EEEvNS_16Flash_fwd_paramsE,"ax",@progbits
	.sectioninfo	@"SHI_REGISTERS=255"
	.align	128
        .global         _ZN5flash24flash_fwd_splitkv_kernelI23Flash_fwd_kernel_traitsILi256ELi64ELi64ELi4ELb0ELb0EN7cutlass6half_tE19Flash_kernel_traitsILi256ELi64ELi64ELi4ES3_EELb1ELb0ELb0ELb0ELb0ELb0ELb1ELb1EEEvNS_16Flash_fwd_paramsE
        .type           _ZN5flash24flash_fwd_splitkv_kernelI23Flash_fwd_kernel_traitsILi256ELi64ELi64ELi4ELb0ELb0EN7cutlass6half_tE19Flash_kernel_traitsILi256ELi64ELi64ELi4ES3_EELb1ELb0ELb0ELb0ELb0ELb0ELb1ELb1EEEvNS_16Flash_fwd_paramsE,@function
        .size           _ZN5flash24flash_fwd_splitkv_kernelI23Flash_fwd_kernel_traitsILi256ELi64ELi64ELi4ELb0ELb0EN7cutlass6half_tE19Flash_kernel_traitsILi256ELi64ELi64ELi4ES3_EELb1ELb0ELb0ELb0ELb0ELb0ELb1ELb1EEEvNS_16Flash_fwd_paramsE,(.L_x_4802 - _ZN5flash24flash_fwd_splitkv_kernelI23Flash_fwd_kernel_traitsILi256ELi64ELi64ELi4ELb0ELb0EN7cutlass6half_tE19Flash_kernel_traitsILi256ELi64ELi64ELi4ES3_EELb1ELb0ELb0ELb0ELb0ELb0ELb1ELb1EEEvNS_16Flash_fwd_paramsE)
        .other          _ZN5flash24flash_fwd_splitkv_kernelI23Flash_fwd_kernel_traitsILi256ELi64ELi64ELi4ELb0ELb0EN7cutlass6half_tE19Flash_kernel_traitsILi256ELi64ELi64ELi4ES3_EELb1ELb0ELb0ELb0ELb0ELb0ELb1ELb1EEEvNS_16Flash_fwd_paramsE,@"STO_CUDA_ENTRY STV_DEFAULT"
_ZN5flash24flash_fwd_splitkv_kernelI23Flash_fwd_kernel_traitsILi256ELi64ELi64ELi4ELb0ELb0EN7cutlass6half_tE19Flash_kernel_traitsILi256ELi64ELi64ELi4ES3_EELb1ELb0ELb0ELb0ELb0ELb0ELb1ELb1EEEvNS_16Flash_fwd_paramsE:
.text._ZN5flash24flash_fwd_splitkv_kernelI23Flash_fwd_kernel_traitsILi256ELi64ELi64ELi4ELb0ELb0EN7cutlass6half_tE19Flash_kernel_traitsILi256ELi64ELi64ELi4ES3_EELb1ELb0ELb0ELb0ELb0ELb0ELb1ELb1EEEvNS_16Flash_fwd_paramsE:
[----:B------:R-:W-:Y:S02]  /*0000*/  MOV R1, c[0x0][0x28] ;  /* 0x00000a0000017a02 */ /* 0x000fe40000000f00 */
[----:B------:R-:W1:Y:S01]  /*0010*/  I2F.U32.RP R4, c[0x0][0x1c0] ;  /* 0x0000700000047b06 */ /* 0x000e620000209000 */
[----:B------:R-:W2:Y:S01]  /*0020*/  S2R R245, SR_CTAID.Z ;  /* 0x0000000000f57919 */ /* 0x000ea20000002700 */
[----:B------:R-:W-:Y:S01]  /*0030*/  IMAD.MOV.U32 R2, RZ, RZ, RZ ;  /* 0x000000ffff027224 */ /* 0x000fe200078e00ff */
[----:B------:R-:W-:Y:S01]  /*0040*/  ISETP.NE.U32.AND P0, PT, RZ, c[0x0][0x1c0], PT ;  /* 0x00007000ff007a0c */ /* 0x000fe20003f05070 */
[----:B------:R-:W3:Y:S01]  /*0050*/  S2UR UR8, SR_CTAID.Y ;  /* 0x00000000000879c3 */ /* 0x000ee20000002600 */
[----:B------:R-:W4:Y:S01]  /*0060*/  S2R R243, SR_CTAID.X ;  /* 0x0000000000f37919 */ /* 0x000f220000002500 */
[----:B------:R-:W-:Y:S01]  /*0070*/  ULDC.64 UR4, c[0x0][0x40] ;  /* 0x0000100000047ab9 */ /* 0x000fe20000000a00 */
[----:B------:R-:W-:Y:S01]  /*0080*/  BSSY B4, `(.L_x_1634) ;  /* 0x0000017000047945 */ /* 0x000fe20003800000 */
[----:B------:R-:W-:Y:S01]  /*0090*/  UIADD3 UR4, UP0, UR4, 0x160, URZ ;  /* 0x0000016004047890 */ /* 0x000fe2000ff1e03f */
[----:B------:R-:W-:Y:S02]  /*00a0*/  IADD3 R1, R1, -0x8, RZ ;  /* 0xfffffff801017810 */ /* 0x000fe40007ffe0ff */
[----:B------:R-:W-:Y:S01]  /*00b0*/  MOV R242, 0x1f0 ;  /* 0x000001f000f27802 */ /* 0x000fe20000000f00 */
[----:B------:R-:W-:Y:S01]  /*00c0*/  UIADD3.X UR5, URZ, UR5, URZ, UP0, !UPT ;  /* 0x000000053f057290 */ /* 0x000fe200087fe43f */
[----:B-1----:R-:W1:Y:S02]  /*00d0*/  MUFU.RCP R3, R4 ;  /* 0x0000000400037308 */ /* 0x002e640000001000 */
[----:B-1----:R-:W-:-:S06]  /*00e0*/  IADD3 R3, R3, 0xffffffe, RZ ;  /* 0x0ffffffe03037810 */ /* 0x002fcc0007ffe0ff */
[----:B------:R-:W1:Y:S02]  /*00f0*/  F2I.FTZ.U32.TRUNC.NTZ R3, R3 ;  /* 0x0000000300037305 */ /* 0x000e64000021f000 */
[----:B-1----:R-:W-:-:S04]  /*0100*/  IMAD.MOV R0, RZ, RZ, -R3 ;  /* 0x000000ffff007224 */ /* 0x002fc800078e0a03 */
[----:B------:R-:W-:-:S04]  /*0110*/  IMAD R5, R0, c[0x0][0x1c0], RZ ;  /* 0x0000700000057a24 */ /* 0x000fc800078e02ff */
[----:B------:R-:W-:-:S06]  /*0120*/  IMAD.HI.U32 R2, R3, R5, R2 ;  /* 0x0000000503027227 */ /* 0x000fcc00078e0002 */
[----:B--2---:R-:W-:-:S04]  /*0130*/  IMAD.HI.U32 R247, R2, R245, RZ ;  /* 0x000000f502f77227 */ /* 0x004fc800078e00ff */
[----:B------:R-:W-:-:S04]  /*0140*/  IMAD.MOV R0, RZ, RZ, -R247 ;  /* 0x000000ffff007224 */ /* 0x000fc800078e0af7 */
[----:B------:R-:W-:-:S05]  /*0150*/  IMAD R0, R0, c[0x0][0x1c0], R245 ;  /* 0x0000700000007a24 */ /* 0x000fca00078e02f5 */
[----:B------:R-:W-:-:S13]  /*0160*/  ISETP.GE.U32.AND P2, PT, R0, c[0x0][0x1c0], PT ;  /* 0x0000700000007a0c */ /* 0x000fda0003f46070 */
[----:B------:R-:W-:Y:S02]  /*0170*/  @P2 IADD3 R0, R0, -c[0x0][0x1c0], RZ ;  /* 0x8000700000002a10 */ /* 0x000fe40007ffe0ff */
[----:B------:R-:W-:Y:S02]  /*0180*/  @P2 IADD3 R247, R247, 0x1, RZ ;  /* 0x00000001f7f72810 */ /* 0x000fe40007ffe0ff */
[----:B------:R-:W-:-:S13]  /*0190*/  ISETP.GE.U32.AND P1, PT, R0, c[0x0][0x1c0], PT ;  /* 0x0000700000007a0c */ /* 0x000fda0003f26070 */
[----:B------:R-:W-:Y:S02]  /*01a0*/  @P1 IADD3 R247, R247, 0x1, RZ ;  /* 0x00000001f7f71810 */ /* 0x000fe40007ffe0ff */
[----:B------:R-:W-:-:S05]  /*01b0*/  @!P0 LOP3.LUT R247, RZ, c[0x0][0x1c0], RZ, 0x33, !PT ;  /* 0x00007000fff78a12 */ /* 0x000fca00078e33ff */
[----:B------:R-:W-:-:S04]  /*01c0*/  IMAD.MOV R0, RZ, RZ, -R247 ;  /* 0x000000ffff007224 */ /* 0x000fc800078e0af7 */
[----:B------:R-:W-:Y:S02]  /*01d0*/  IMAD R245, R0, c[0x0][0x1c0], R245 ;  /* 0x0000700000f57a24 */ /* 0x000fe400078e02f5 */
[----:B---34-:R-:W-:Y:S05]  /*01e0*/  CALL.REL.NOINC `($_ZN5flash24flash_fwd_splitkv_kernelI23Flash_fwd_kernel_traitsILi256ELi64ELi64ELi4ELb0ELb0EN7cutlass6half_tE19Flash_kernel_traitsILi256ELi64ELi64ELi4ES3_EELb1ELb0ELb0ELb0ELb0ELb0ELb1ELb1EEEvNS_16Flash_fwd_paramsE$_ZN5flash30compute_attn_1rowblock_splitkvI23Flash_fwd_kernel_traitsILi256ELi64ELi64ELi4ELb0ELb0EN7cutlass6half_tE19Flash_kernel_traitsILi256ELi64ELi64ELi4ES3_EELb1ELb0ELb0ELb0ELb0ELb0ELb1ELb1ENS_16Flash_fwd_paramsEEEvRKT8_iiiii) ;  /* 0x0000002000007944 */ /* 0x018fea0003c00000 */
[----:B------:R-:W-:Y:S05]  /*01f0*/  BSYNC B4 ;  /* 0x0000000000047941 */ /* 0x000fea0003800000 */
.L_x_1634:
[----:B------:R-:W-:Y:S05]  /*0200*/  EXIT ;  /* 0x000000000000794d */ /* 0x000fea0003800000 */
        .type           $_ZN5flash24flash_fwd_splitkv_kernelI23Flash_fwd_kernel_traitsILi256ELi64ELi64ELi4ELb0ELb0EN7cutlass6half_tE19Flash_kernel_traitsILi256ELi64ELi64ELi4ES3_EELb1ELb0ELb0ELb0ELb0ELb0ELb1ELb1EEEvNS_16Flash_fwd_paramsE$_ZN5flash30compute_attn_1rowblock_splitkvI23Flash_fwd_kernel_traitsILi256ELi64ELi64ELi4ELb0ELb0EN7cutlass6half_tE19Flash_kernel_traitsILi256ELi64ELi64ELi4ES3_EELb1ELb0ELb0ELb0ELb0ELb0ELb1ELb1ENS_16Flash_fwd_paramsEEEvRKT8_iiiii,@function
        .size           $_ZN5flash24flash_fwd_splitkv_kernelI23Flash_fwd_kernel_traitsILi256ELi64ELi64ELi4ELb0ELb0EN7cutlass6half_tE19Flash_kernel_traitsILi256ELi64ELi64ELi4ES3_EELb1ELb0ELb0ELb0ELb0ELb0ELb1ELb1EEEvNS_16Flash_fwd_paramsE$_ZN5flash30compute_attn_1rowblock_splitkvI23Flash_fwd_kernel_traitsILi256ELi64ELi64ELi4ELb0ELb0EN7cutlass6half_tE19Flash_kernel_traitsILi256ELi64ELi64ELi4ES3_EELb1ELb0ELb0ELb0ELb0ELb0ELb1ELb1ENS_16Flash_fwd_paramsEEEvRKT8_iiiii,($__internal_16_$__cuda_sm70_shflsync_bfly_p - $_ZN5flash24flash_fwd_splitkv_kernelI23Flash_fwd_kernel_traitsILi256ELi64ELi64ELi4ELb0ELb0EN7cutlass6half_tE19Flash_kernel_traitsILi256ELi64ELi64ELi4ES3_EELb1ELb0ELb0ELb0ELb0ELb0ELb1ELb1EEEvNS_16Flash_fwd_paramsE$_ZN5flash30compute_attn_1rowblock_splitkvI23Flash_fwd_kernel_traitsILi256ELi64ELi64ELi4ELb0ELb0EN7cutlass6half_tE19Flash_kernel_traitsILi256ELi64ELi64ELi4ES3_EELb1ELb0ELb0ELb0ELb0ELb0ELb1ELb1ENS_16Flash_fwd_paramsEEEvRKT8_iiiii)
$_ZN5flash24flash_fwd_splitkv_kernelI23Flash_fwd_kernel_traitsILi256ELi64ELi64ELi4ELb0ELb0EN7cutlass6half_tE19Flash_kernel_traitsILi256ELi64ELi64ELi4ES3_EELb1ELb0ELb0ELb0ELb0ELb0ELb1ELb1EEEvNS_16Flash_fwd_paramsE$_ZN5flash30compute_attn_1rowblock_splitkvI23Flash_fwd_kernel_traitsILi256ELi64ELi64ELi4ELb0ELb0EN7cutlass6half_tE19Flash_kernel_traitsILi256ELi64ELi64ELi4ES3_EELb1ELb0ELb0ELb0ELb0ELb0ELb1ELb1ENS_16Flash_fwd_paramsEEEvRKT8_iiiii:
        /* <DEDUP_REMOVED lines=20> */
.L_x_1636:
[----:B------:R-:W-:Y:S05]  /*0350*/  BSYNC B0 ;  /* 0x0000000000007941 */ /* 0x000fea0003800000 */
.L_x_1635:
[----:B------:R-:W3:Y:S04]  /*0360*/  LD.E.64 R16, [R20.64+0xf0] ;  /* 0x0000f00614107980 */ /* 0x000ee8000c101b00 */
[----:B-1----:R-:W4:Y:S01]  /*0370*/  @P1 LD.E R3, [R2.64+0x4] ;  /* 0x0000040602031980 */ /* 0x002f22000c101900 */
[----:B------:R-:W-:Y:S01]  /*0380*/  IMAD.MOV.U32 R12, RZ, RZ, RZ ;  /* 0x000000ffff0c7224 */ /* 0x000fe200078e00ff */
[----:B---3--:R-:W-:-:S04]  /*0390*/  ISETP.NE.U32.AND P4, PT, R16, RZ, PT ;  /* 0x000000ff1000720c */ /* 0x008fc80003f85070 */
[----:B------:R-:W-:Y:S01]  /*03a0*/  ISETP.NE.AND.EX P4, PT, R17, RZ, PT, P4 ;  /* 0x000000ff1100720c */ /* 0x000fe20003f85340 */
[----:B------:R-:W-:Y:S01]  /*03b0*/  IMAD.WIDE R16, R247, 0x4, R16 ;  /* 0x00000004f7107825 */ /* 0x000fe200078e0210 */
[----:B----45:R-:W-:-:S06]  /*03c0*/  @P1 IADD3 R244, R3, -R4, RZ ;  /* 0x8000000403f41210 */ /* 0x030fcc0007ffe0ff */
        /* <DEDUP_REMOVED lines=10> */
.L_x_1638:
[----:B------:R3:W5:Y:S02]  /*0470*/  LD.E R3, [R20.64+0xb8] ;  /* 0x0000b80614037980 */ /* 0x000764000c101900 */
.L_x_1639:
[----:B------:R-:W-:Y:S05]  /*0480*/  BSYNC B0 ;  /* 0x0000000000007941 */ /* 0x000fea0003800000 */
.L_x_1637:
        /* <DEDUP_REMOVED lines=10> */
.L_x_1641:
[----:B------:R-:W2:Y:S01]  /*0530*/  LD.E.64 R2, [R20.64+0x108] ;  /* 0x0001080614027980 */ /* 0x000ea2000c101b00 */
[----:B------:R-:W-:Y:S01]  /*0540*/  BSSY B0, `(.L_x_1643) ;  /* 0x0000006000007945 */ /* 0x000fe20003800000 */
[----:B--2---:R-:W-:-:S04]  /*0550*/  ISETP.NE.U32.AND P0, PT, R2, RZ, PT ;  /* 0x000000ff0200720c */ /* 0x004fc80003f05070 */
[----:B------:R-:W-:Y:S01]  /*0560*/  ISETP.NE.AND.EX P0, PT, R3, RZ, PT, P0 ;  /* 0x000000ff0300720c */ /* 0x000fe20003f05300 */
[----:B------:R-:W-:-:S12]  /*0570*/  IMAD.MOV.U32 R3, RZ, RZ, RZ ;  /* 0x000000ffff037224 */ /* 0x000fd800078e00ff */
[----:B------:R-:W-:Y:S05]  /*0580*/  @!P0 BRA `(.L_x_1644) ;  /* 0x0000001000008947 */ /* 0x000fea0003800000 */
[----:B------:R2:W5:Y:S02]  /*0590*/  LD.E R3, [R20.64+0xbc] ;  /* 0x0000bc0614037980 */ /* 0x000564000c101900 */
.L_x_1644:
[----:B------:R-:W-:Y:S05]  /*05a0*/  BSYNC B0 ;  /* 0x0000000000007941 */ /* 0x000fea0003800000 */
.L_x_1643:
[----:B-----5:R-:W-:Y:S02]  /*05b0*/  IADD3 R58, R94, R3, RZ ;  /* 0x000000035e3a7210 */ /* 0x020fe40007ffe0ff */
.L_x_1642:
[----:B------:R-:W-:Y:S05]  /*05c0*/  BSYNC B1 ;  /* 0x0000000000017941 */ /* 0x000fea0003800000 */
.L_x_1640:
[----:B------:R-:W-:Y:S01]  /*05d0*/  IMAD.SHL.U32 R67, R243, 0x40, RZ ;  /* 0x00000040f3437824 */ /* 0x000fe200078e00ff */
[----:B------:R-:W-:Y:S01]  /*05e0*/  MOV R2, R242 ;  /* 0x000000f200027202 */ /* 0x000fe20000000f00 */
[----:B------:R-:W-:-:S03]  /*05f0*/  IMAD.MOV.U32 R3, RZ, RZ, 0x0 ;  /* 0x00000000ff037424 */ /* 0x000fc600078e00ff */
[----:B------:R-:W-:-:S13]  /*0600*/  ISETP.GT.AND P0, PT, R244, R67, PT ;  /* 0x00000043f400720c */ /* 0x000fda0003f04270 */
[----:B------:R-:W-:Y:S05]  /*0610*/  @!P0 RET.REL.NODEC R2 `(_ZN5flash24flash_fwd_splitkv_kernelI23Flash_fwd_kernel_traitsILi256ELi64ELi64ELi4ELb0ELb0EN7cutlass6half_tE19Flash_kernel_traitsILi256ELi64ELi64ELi4ES3_EELb1ELb0ELb0ELb0ELb0ELb0ELb1ELb1EEEvNS_16Flash_fwd_paramsE) ;  /* 0xfffff9e002008950 */ /* 0x000fea0003c3ffff */
[----:B------:R-:W3:Y:S04]  /*0620*/  LD.E R0, [R20.64+0xb8] ;  /* 0x0000b80614007980 */ /* 0x000ee8000c101900 */
[----:B------:R-:W4:Y:S01]  /*0630*/  LD.E R5, [R20.64+0x188] ;  /* 0x0001880614057980 */ /* 0x000f22000c101900 */
[----:B------:R-:W-:-:S03]  /*0640*/  IABS R3, c[0x0][0x10] ;  /* 0x0000040000037a13 */ /* 0x000fc60000000000 */
[----:B------:R-:W1:Y:S01]  /*0650*/  S2R R146, SR_TID.X ;  /* 0x0000000000927919 */ /* 0x000e620000002100 */
[----:B------:R-:W5:Y:S08]  /*0660*/  I2F.RP R2, R3 ;  /* 0x0000000300027306 */ /* 0x000f700000209400 */
[----:B-----5:R-:W5:Y:S02]  /*0670*/  MUFU.RCP R8, R2 ;  /* 0x0000000200087308 */ /* 0x020f640000001000 */
[----:B-----5:R-:W-:-:S06]  /*0680*/  IADD3 R8, R8, 0xffffffe, RZ ;  /* 0x0ffffffe08087810 */ /* 0x020fcc0007ffe0ff */
[----:B------:R-:W5:Y:S02]  /*0690*/  F2I.FTZ.U32.TRUNC.NTZ R9, R8 ;  /* 0x0000000800097305 */ /* 0x000f64000021f000 */
[----:B-----5:R-:W-:Y:S02]  /*06a0*/  IMAD.MOV R6, RZ, RZ, -R9 ;  /* 0x000000ffff067224 */ /* 0x020fe400078e0a09 */
[----:B------:R-:W-:Y:S02]  /*06b0*/  IMAD.MOV.U32 R8, RZ, RZ, RZ ;  /* 0x000000ffff087224 */ /* 0x000fe400078e00ff */
[----:B------:R-:W-:-:S04]  /*06c0*/  IMAD R6, R6, R3, RZ ;  /* 0x0000000306067224 */ /* 0x000fc800078e02ff */
[----:B------:R-:W-:Y:S01]  /*06d0*/  IMAD.HI.U32 R6, R9, R6, R8 ;  /* 0x0000000609067227 */ /* 0x000fe200078e0008 */
[----:B---3--:R-:W-:-:S04]  /*06e0*/  IADD3 R0, R0, 0x3f, RZ ;  /* 0x0000003f00007810 */ /* 0x008fc80007ffe0ff */
[----:B------:R-:W-:-:S04]  /*06f0*/  SHF.R.S32.HI R7, RZ, 0x1f, R0 ;  /* 0x0000001fff077819 */ /* 0x000fc80000011400 */
[----:B------:R-:W-:Y:S02]  /*0700*/  LEA.HI R7, R7, R0, RZ, 0x6 ;  /* 0x0000000007077211 */ /* 0x000fe400078f30ff */
[----:B------:R-:W-:Y:S02]  /*0710*/  IABS R0, c[0x0][0x10] ;  /* 0x0000040000007a13 */ /* 0x000fe40000000000 */
[----:B------:R-:W-:-:S03]  /*0720*/  LEA.HI.SX32 R7, R7, c[0x0][0x10], 0x1a ;  /* 0x0000040007077a11 */ /* 0x000fc600078fd2ff */
[----:B------:R-:W-:Y:S01]  /*0730*/  IMAD.MOV R0, RZ, RZ, -R0 ;  /* 0x000000ffff007224 */ /* 0x000fe200078e0a00 */
[----:B------:R-:W-:-:S04]  /*0740*/  IADD3 R7, R7, -0x1, RZ ;  /* 0xffffffff07077810 */ /* 0x000fc80007ffe0ff */
[----:B------:R-:W-:Y:S02]  /*0750*/  IABS R2, R7 ;  /* 0x0000000700027213 */ /* 0x000fe40000000000 */
[----:B------:R-:W-:-:S03]  /*0760*/  LOP3.LUT R7, R7, c[0x0][0x10], RZ, 0x3c, !PT ;  /* 0x0000040007077a12 */ /* 0x000fc600078e3cff */
[----:B------:R-:W-:Y:S01]  /*0770*/  IMAD.HI.U32 R9, R6, R2, RZ ;  /* 0x0000000206097227 */ /* 0x000fe200078e00ff */
[----:B------:R-:W-:-:S03]  /*0780*/  ISETP.GE.AND P0, PT, R7, RZ, PT ;  /* 0x000000ff0700720c */ /* 0x000fc60003f06270 */
[----:B------:R-:W-:-:S05]  /*0790*/  IMAD R0, R9, R0, R2 ;  /* 0x0000000009007224 */ /* 0x000fca00078e0202 */
[----:B------:R-:W-:-:S13]  /*07a0*/  ISETP.GT.U32.AND P1, PT, R3, R0, PT ;  /* 0x000000000300720c */ /* 0x000fda0003f24070 */
[----:B------:R-:W-:Y:S01]  /*07b0*/  @!P1 IMAD.IADD R0, R0, 0x1, -R3 ;  /* 0x0000000100009824 */ /* 0x000fe200078e0a03 */
[----:B------:R-:W-:Y:S02]  /*07c0*/  @!P1 IADD3 R9, R9, 0x1, RZ ;  /* 0x0000000109099810 */ /* 0x000fe40007ffe0ff */
[----:B------:R-:W-:Y:S02]  /*07d0*/  ISETP.NE.AND P1, PT, RZ, c[0x0][0x10], PT ;  /* 0x00000400ff007a0c */ /* 0x000fe40003f25270 */
[----:B------:R-:W-:Y:S02]  /*07e0*/  ISETP.GE.U32.AND P2, PT, R0, R3, PT ;  /* 0x000000030000720c */ /* 0x000fe40003f46070 */
[----:B------:R-:W-:Y:S02]  /*07f0*/  IADD3 R0, -R244, 0x7f, R67 ;  /* 0x0000007ff4007810 */ /* 0x000fe40007ffe143 */
[----:B------:R-:W-:Y:S02]  /*0800*/  IADD3 R3, R58, 0x3f, RZ ;  /* 0x0000003f3a037810 */ /* 0x000fe40007ffe0ff */
[----:B----4-:R-:W-:-:S02]  /*0810*/  IADD3 R5, R5, R0, R58 ;  /* 0x0000000005057210 */ /* 0x010fc40007ffe03a */
[----:B------:R-:W-:Y:S02]  /*0820*/  SHF.R.S32.HI R0, RZ, 0x1f, R3 ;  /* 0x0000001fff007819 */ /* 0x000fe40000011403 */
[----:B------:R-:W-:Y:S02]  /*0830*/  SHF.R.S32.HI R166, RZ, 0x1f, R5 ;  /* 0x0000001fffa67819 */ /* 0x000fe40000011405 */
[----:B------:R-:W-:Y:S02]  /*0840*/  LEA.HI R3, R0, R3, RZ, 0x6 ;  /* 0x0000000300037211 */ /* 0x000fe400078f30ff */
[----:B------:R-:W-:Y:S02]  /*0850*/  @P2 IADD3 R9, R9, 0x1, RZ ;  /* 0x0000000109092810 */ /* 0x000fe40007ffe0ff */
[----:B------:R-:W-:Y:S02]  /*0860*/  LEA.HI R166, R166, R5, RZ, 0x6 ;  /* 0x00000005a6a67211 */ /* 0x000fe400078f30ff */
[----:B------:R-:W-:Y:S01]  /*0870*/  SHF.R.S32.HI R3, RZ, 0x6, R3 ;  /* 0x00000006ff037819 */ /* 0x000fe20000011403 */
[----:B------:R-:W-:Y:S01]  /*0880*/  @!P0 IMAD.MOV R9, RZ, RZ, -R9 ;  /* 0x000000ffff098224 */ /* 0x000fe200078e0a09 */
[----:B------:R-:W-:-:S02]  /*0890*/  @!P1 LOP3.LUT R9, RZ, c[0x0][0x10], RZ, 0x33, !PT ;  /* 0x00000400ff099a12 */ /* 0x000fc400078e33ff */
[----:B------:R-:W-:-:S03]  /*08a0*/  SHF.R.S32.HI R166, RZ, 0x6, R166 ;  /* 0x00000006ffa67819 */ /* 0x000fc600000114a6 */
[----:B------:R-:W-:-:S04]  /*08b0*/  IMAD R239, R9, UR8, RZ ;  /* 0x0000000809ef7c24 */ /* 0x000fc8000f8e02ff */
[----:B------:R-:W-:-:S05]  /*08c0*/  IMAD.IADD R0, R9, 0x1, R239 ;  /* 0x0000000109007824 */ /* 0x000fca00078e02ef */
[----:B------:R-:W-:-:S04]  /*08d0*/  IMNMX R3, R3, R0, PT ;  /* 0x0000000003037217 */ /* 0x000fc80003800200 */
[----:B------:R-:W-:-:S04]  /*08e0*/  IMNMX R166, R3, R166, PT ;  /* 0x000000a603a67217 */ /* 0x000fc80003800200 */
[----:B------:R-:W-:-:S13]  /*08f0*/  ISETP.GE.AND P0, PT, R239, R166, PT ;  /* 0x000000a6ef00720c */ /* 0x000fda0003f06270 */
[----:B------:R-:W-:Y:S05]  /*0900*/  @!P0 BRA `(.L_x_1645) ;  /* 0x00000a3000008947 */ /* 0x000fea0003800000 */
[----:B-1----:R-:W3:Y:S04]  /*0910*/  LD.E.64 R2, [R20.64+0xb0] ;  /* 0x0000b00614027980 */ /* 0x002ee8000c101b00 */
[----:B------:R-:W4:Y:S04]  /*0920*/  LD.E R6, [R20.64+0x60] ;  /* 0x0000600614067980 */ /* 0x000f28000c101900 */
[----:B--2---:R-:W2:Y:S04]  /*0930*/  LD.E R8, [R20.64+0xcc] ;  /* 0x0000cc0614087980 */ /* 0x004ea8000c101900 */
[----:B------:R-:W2:Y:S04]  /*0940*/  LD.E.64 R10, [R20.64+0x78] ;  /* 0x00007806140a7980 */ /* 0x000ea8000c101b00 */
[----:B------:R1:W5:Y:S04]  /*0950*/  LD.E R0, [R20.64+0xc0] ;  /* 0x0000c00614007980 */ /* 0x000368000c101900 */
[----:B------:R1:W5:Y:S01]  /*0960*/  LD.E.64 R4, [R20.64+0xa8] ;  /* 0x0000a80614047980 */ /* 0x000362000c101b00 */
[----:B------:R-:W-:Y:S01]  /*0970*/  SHF.R.S32.HI R9, RZ, 0x1f, R146 ;  /* 0x0000001fff097819 */ /* 0x000fe20000011492 */
[----:B------:R-:W-:Y:S03]  /*0980*/  BSSY B0, `(.L_x_1646) ;  /* 0x000001e000007945 */ /* 0x000fe60003800000 */
[----:B------:R-:W-:-:S04]  /*0990*/  LEA.HI R9, R9, R146, RZ, 0x4 ;  /* 0x0000009209097211 */ /* 0x000fc800078f20ff */
[----:B------:R-:W-:-:S05]  /*09a0*/  LOP3.LUT R7, R9, 0xfffffff0, RZ, 0xc0, !PT ;  /* 0xfffffff009077812 */ /* 0x000fca00078ec0ff */
[----:B------:R-:W-:Y:S02]  /*09b0*/  IMAD.IADD R146, R146, 0x1, -R7 ;  /* 0x0000000192927824 */ /* 0x000fe400078e0a07 */
[----:B---3--:R-:W-:-:S04]  /*09c0*/  IMAD R2, R2, UR8, R247 ;  /* 0x0000000802027c24 */ /* 0x008fc8000f8e02f7 */
[----:B----4-:R-:W-:Y:S02]  /*09d0*/  IMAD R2, R2, R6, R245 ;  /* 0x0000000602027224 */ /* 0x010fe400078e02f5 */
[----:B------:R-:W-:Y:S02]  /*09e0*/  IMAD.SHL.U32 R6, R146, 0x4, RZ ;  /* 0x0000000492067824 */ /* 0x000fe400078e00ff */
[----:B------:R-:W-:Y:S01]  /*09f0*/  IMAD R3, R3, R2, R67 ;  /* 0x0000000203037224 */ /* 0x000fe200078e0243 */
[----:B------:R-:W-:Y:S01]  /*0a00*/  SHF.R.S32.HI R2, RZ, 0x4, R9 ;  /* 0x00000004ff027819 */ /* 0x000fe20000011409 */
[----:B------:R-:W-:Y:S01]  /*0a10*/  IMAD.IADD R67, R244, 0x1, -R67 ;  /* 0x00000001f4437824 */ /* 0x000fe200078e0a43 */
[----:B------:R-:W-:Y:S01]  /*0a20*/  SHF.R.S32.HI R7, RZ, 0x1f, R6 ;  /* 0x0000001fff077819 */ /* 0x000fe20000011406 */
[----:B--2---:R-:W-:-:S03]  /*0a30*/  IMAD R8, R3, R8, RZ ;  /* 0x0000000803087224 */ /* 0x004fc600078e02ff */
[C---:B------:R-:W-:Y:S01]  /*0a40*/  ISETP.GE.AND P1, PT, R2.reuse, R67, PT ;  /* 0x000000430200720c */ /* 0x040fe20003f26270 */
[----:B------:R-:W-:-:S05]  /*0a50*/  IMAD.WIDE R12, R2, 0x100, R6 ;  /* 0x00000100020c7825 */ /* 0x000fca00078e0206 */
[----:B------:R-:W-:-:S04]  /*0a60*/  IADD3 R9, P0, R8, R12, RZ ;  /* 0x0000000c08097210 */ /* 0x000fc80007f1e0ff */
[----:B------:R-:W-:Y:S02]  /*0a70*/  LEA.HI.X.SX32 R8, R8, R13, 0x1, P0 ;  /* 0x0000000d08087211 */ /* 0x000fe400000f0eff */
[C---:B------:R-:W-:Y:S02]  /*0a80*/  LEA R22, P0, R9.reuse, R10, 0x2 ;  /* 0x0000000a09167211 */ /* 0x040fe400078010ff */
[C---:B------:R-:W-:Y:S02]  /*0a90*/  IADD3 R13, R6.reuse, 0x40, RZ ;  /* 0x00000040060d7810 */ /* 0x040fe40007ffe0ff */
[----:B------:R-:W-:Y:S02]  /*0aa0*/  LEA.HI.X R23, R9, R11, R8, 0x2, P0 ;  /* 0x0000000b09177211 */ /* 0x000fe400000f1408 */
[C---:B------:R-:W-:Y:S02]  /*0ab0*/  IADD3 R11, R6.reuse, 0x80, RZ ;  /* 0x00000080060b7810 */ /* 0x040fe40007ffe0ff */
[----:B------:R-:W-:Y:S01]  /*0ac0*/  IADD3 R9, R6, 0xc0, RZ ;  /* 0x000000c006097810 */ /* 0x000fe20007ffe0ff */
[----:B------:R-:W-:Y:S05]  /*0ad0*/  @P1 BRA `(.L_x_1647) ;  /* 0x0000008000001947 */ /* 0x000fea0003800000 */
[-C--:B-1---5:R-:W-:Y:S02]  /*0ae0*/  ISETP.GE.AND P3, PT, R6, R0.reuse, PT ;  /* 0x000000000600720c */ /* 0x0a2fe40003f66270 */
[----:B------:R-:W-:-:S02]  /*0af0*/  ISETP.GE.AND P2, PT, R13, R0, PT ;  /* 0x000000000d00720c */ /* 0x000fc40003f46270 */
[-C--:B------:R-:W-:Y:S02]  /*0b00*/  ISETP.GE.AND P1, PT, R11, R0.reuse, PT ;  /* 0x000000000b00720c */ /* 0x080fe40003f26270 */
[----:B------:R-:W-:-:S07]  /*0b10*/  ISETP.GE.AND P0, PT, R9, R0, PT ;  /* 0x000000000900720c */ /* 0x000fce0003f06270 */
[----:B------:R1:W-:Y:S04]  /*0b20*/  @!P3 ST.E.128 [R22.64], RZ ;  /* 0x000000ff1600b985 */ /* 0x0003e8000c101d06 */
[----:B------:R1:W-:Y:S04]  /*0b30*/  @!P2 ST.E.128 [R22.64+0x100], RZ ;  /* 0x000100ff1600a985 */ /* 0x0003e8000c101d06 */
[----:B------:R1:W-:Y:S04]  /*0b40*/  @!P1 ST.E.128 [R22.64+0x200], RZ ;  /* 0x000200ff16009985 */ /* 0x0003e8000c101d06 */
[----:B------:R1:W-:Y:S02]  /*0b50*/  @!P0 ST.E.128 [R22.64+0x300], RZ ;  /* 0x000300ff16008985 */ /* 0x0003e4000c101d06 */
.L_x_1647:
[----:B-1----:R-:W-:Y:S05]  /*0b60*/  BSYNC B0 ;  /* 0x0000000000007941 */ /* 0x002fea0003800000 */
.L_x_1646:
[----:B------:R-:W-:Y:S01]  /*0b70*/  IADD3 R20, R2, 0x8, RZ ;  /* 0x0000000802147810 */ /* 0x000fe20007ffe0ff */
[----:B------:R-:W-:Y:S03]  /*0b80*/  BSSY B0, `(.L_x_1648) ;  /* 0x000000b000007945 */ /* 0x000fe60003800000 */
[----:B------:R-:W-:-:S13]  /*0b90*/  ISETP.GE.AND P0, PT, R20, R67, PT ;  /* 0x000000431400720c */ /* 0x000fda0003f06270 */
[----:B------:R-:W-:Y:S05]  /*0ba0*/  @P0 BRA `(.L_x_1649) ;  /* 0x0000008000000947 */ /* 0x000fea0003800000 */
[-C--:B-----5:R-:W-:Y:S02]  /*0bb0*/  ISETP.GE.AND P3, PT, R6, R0.reuse, PT ;  /* 0x000000000600720c */ /* 0x0a0fe40003f66270 */
[-C--:B------:R-:W-:Y:S02]  /*0bc0*/  ISETP.GE.AND P2, PT, R13, R0.reuse, PT ;  /* 0x000000000d00720c */ /* 0x080fe40003f46270 */
[-C--:B------:R-:W-:Y:S02]  /*0bd0*/  ISETP.GE.AND P1, PT, R11, R0.reuse, PT ;  /* 0x000000000b00720c */ /* 0x080fe40003f26270 */
[----:B------:R-:W-:-:S07]  /*0be0*/  ISETP.GE.AND P0, PT, R9, R0, PT ;  /* 0x000000000900720c */ /* 0x000fce0003f06270 */
[----:B------:R1:W-:Y:S04]  /*0bf0*/  @!P3 ST.E.128 [R22.64+0x2000], RZ ;  /* 0x002000ff1600b985 */ /* 0x0003e8000c101d06 */
[----:B------:R1:W-:Y:S04]  /*0c00*/  @!P2 ST.E.128 [R22.64+0x2100], RZ ;  /* 0x002100ff1600a985 */ /* 0x0003e8000c101d06 */
[----:B------:R1:W-:Y:S04]  /*0c10*/  @!P1 ST.E.128 [R22.64+0x2200], RZ ;  /* 0x002200ff16009985 */ /* 0x0003e8000c101d06 */
[----:B------:R1:W-:Y:S02]  /*0c20*/  @!P0 ST.E.128 [R22.64+0x2300], RZ ;  /* 0x002300ff16008985 */ /* 0x0003e4000c101d06 */
.L_x_1649:
[----:B------:R-:W-:Y:S05]  /*0c30*/  BSYNC B0 ;  /* 0x0000000000007941 */ /* 0x000fea0003800000 */
.L_x_1648:
        /* <DEDUP_REMOVED lines=12> */
.L_x_1651:
[----:B------:R-:W-:Y:S05]  /*0d00*/  BSYNC B0 ;  /* 0x0000000000007941 */ /* 0x000fea0003800000 */
.L_x_1650:
        /* <DEDUP_REMOVED lines=12> */
.L_x_1653:
[----:B------:R-:W-:Y:S05]  /*0dd0*/  BSYNC B0 ;  /* 0x0000000000007941 */ /* 0x000fea0003800000 */
.L_x_1652:
        /* <DEDUP_REMOVED lines=12> */
.L_x_1655:
[----:B------:R-:W-:Y:S05]  /*0ea0*/  BSYNC B0 ;  /* 0x0000000000007941 */ /* 0x000fea0003800000 */
.L_x_1654:
        /* <DEDUP_REMOVED lines=12> */
.L_x_1657:
[----:B------:R-:W-:Y:S05]  /*0f70*/  BSYNC B0 ;  /* 0x0000000000007941 */ /* 0x000fea0003800000 */
.L_x_1656:
        /* <DEDUP_REMOVED lines=12> */
.L_x_1659:
[----:B------:R-:W-:Y:S05]  /*1040*/  BSYNC B0 ;  /* 0x0000000000007941 */ /* 0x000fea0003800000 */
.L_x_1658:
        /* <DEDUP_REMOVED lines=12> */
.L_x_1661:
[----:B------:R-:W-:Y:S05]  /*1110*/  BSYNC B0 ;  /* 0x0000000000007941 */ /* 0x000fea0003800000 */
.L_x_1660:
[----:B------:R-:W-:Y:S01]  /*1120*/  ISETP.NE.AND P6, PT, R146, RZ, PT ;  /* 0x000000ff9200720c */ /* 0x000fe20003fc5270 */
[----:B------:R-:W-:Y:S01]  /*1130*/  IMAD.MOV.U32 R243, RZ, RZ, 0x0 ;  /* 0x00000000fff37424 */ /* 0x000fe200078e00ff */
[----:B------:R-:W-:-:S02]  /*1140*/  SHF.R.S32.HI R7, RZ, 0x1f, R3 ;  /* 0x0000001fff077819 */ /* 0x000fc40000011403 */
[-C--:B------:R-:W-:Y:S02]  /*1150*/  ISETP.GE.OR P0, PT, R2, R67.reuse, P6 ;  /* 0x000000430200720c */ /* 0x080fe40003706670 */
[----:B------:R-:W-:Y:S02]  /*1160*/  IADD3 R3, P1, R3, R2, RZ ;  /* 0x0000000203037210 */ /* 0x000fe40007f3e0ff */
[----:B------:R-:W-:Y:S02]  /*1170*/  ISETP.GE.OR P5, PT, R20, R67, P6 ;  /* 0x000000431400720c */ /* 0x000fe400037a6670 */
[----:B------:R-:W-:Y:S02]  /*1180*/  LEA.HI.X.SX32 R7, R2, R7, 0x1, P1 ;  /* 0x0000000702077211 */ /* 0x000fe400008f0eff */
[----:B-----5:R-:W-:Y:S02]  /*1190*/  LEA R2, P1, R3, R4, 0x2 ;  /* 0x0000000403027211 */ /* 0x020fe400078210ff */
[----:B------:R-:W-:-:S02]  /*11a0*/  ISETP.GE.OR P4, PT, R18, R67, P6 ;  /* 0x000000431200720c */ /* 0x000fc40003786670 */
[----:B------:R-:W-:Y:S01]  /*11b0*/  LEA.HI.X R3, R3, R5, R7, 0x2, P1 ;  /* 0x0000000503037211 */ /* 0x000fe200008f1407 */
[----:B------:R-:W-:Y:S01]  /*11c0*/  @!P0 IMAD.MOV.U32 R15, RZ, RZ, -0x800000 ;  /* 0xff800000ff0f8424 */ /* 0x000fe200078e00ff */
[-C--:B------:R-:W-:Y:S02]  /*11d0*/  ISETP.GE.OR P3, PT, R16, R67.reuse, P6 ;  /* 0x000000431000720c */ /* 0x080fe40003766670 */
[-C--:B------:R-:W-:Y:S01]  /*11e0*/  ISETP.GE.OR P2, PT, R14, R67.reuse, P6 ;  /* 0x000000430e00720c */ /* 0x080fe20003746670 */
[----:B------:R-:W-:Y:S01]  /*11f0*/  @!P5 IMAD.MOV.U32 R17, RZ, RZ, -0x800000 ;  /* 0xff800000ff11d424 */ /* 0x000fe200078e00ff */
[----:B------:R1:W-:Y:S01]  /*1200*/  @!P0 ST.E [R2.64], R15 ;  /* 0x0000000f02008985 */ /* 0x0003e2000c101906 */
[-C--:B------:R-:W-:Y:S02]  /*1210*/  ISETP.GE.OR P1, PT, R12, R67.reuse, P6 ;  /* 0x000000430c00720c */ /* 0x080fe40003726670 */
[-C--:B------:R-:W-:Y:S01]  /*1220*/  ISETP.GE.OR P0, PT, R10, R67.reuse, P6 ;  /* 0x000000430a00720c */ /* 0x080fe20003706670 */
[----:B------:R1:W-:Y:S01]  /*1230*/  @!P5 ST.E [R2.64+0x20], R17 ;  /* 0x000020110200d985 */ /* 0x0003e2000c101906 */
[----:B------:R-:W-:Y:S01]  /*1240*/  ISETP.GE.OR P6, PT, R8, R67, P6 ;  /* 0x000000430800720c */ /* 0x000fe200037c6670 */
[----:B------:R-:W-:-:S03]  /*1250*/  @!P4 IMAD.MOV.U32 R13, RZ, RZ, -0x800000 ;  /* 0xff800000ff0dc424 */ /* 0x000fc600078e00ff */
[----:B------:R-:W-:Y:S02]  /*1260*/  @!P3 IMAD.MOV.U32 R11, RZ, RZ, -0x800000 ;  /* 0xff800000ff0bb424 */ /* 0x000fe400078e00ff */
[----:B------:R-:W-:Y:S01]  /*1270*/  @!P2 IMAD.MOV.U32 R9, RZ, RZ, -0x800000 ;  /* 0xff800000ff09a424 */ /* 0x000fe200078e00ff */
[----:B------:R1:W-:Y:S02]  /*1280*/  @!P4 ST.E [R2.64+0x40], R13 ;  /* 0x0000400d0200c985 */ /* 0x0003e4000c101906 */
[----:B------:R-:W-:Y:S02]  /*1290*/  @!P1 IMAD.MOV.U32 R7, RZ, RZ, -0x800000 ;  /* 0xff800000ff079424 */ /* 0x000fe400078e00ff */
[----:B------:R-:W-:Y:S01]  /*12a0*/  @!P0 IMAD.MOV.U32 R5, RZ, RZ, -0x800000 ;  /* 0xff800000ff058424 */ /* 0x000fe200078e00ff */
[----:B------:R1:W-:Y:S04]  /*12b0*/  @!P3 ST.E [R2.64+0x60], R11 ;  /* 0x0000600b0200b985 */ /* 0x0003e8000c101906 */
[----:B------:R1:W-:Y:S04]  /*12c0*/  @!P2 ST.E [R2.64+0x80], R9 ;  /* 0x000080090200a985 */ /* 0x0003e8000c101906 */
[----:B------:R1:W-:Y:S04]  /*12d0*/  @!P1 ST.E [R2.64+0xa0], R7 ;  /* 0x0000a00702009985 */ /* 0x0003e8000c101906 */
[----:B------:R1:W-:Y:S01]  /*12e0*/  @!P0 ST.E [R2.64+0xc0], R5 ;  /* 0x0000c00502008985 */ /* 0x0003e2000c101906 */
[----:B------:R-:W-:Y:S05]  /*12f0*/  @P6 RET.REL.NODEC R242 `(_ZN5flash24flash_fwd_splitkv_kernelI23Flash_fwd_kernel_traitsILi256ELi64ELi64ELi4ELb0ELb0EN7cutlass6half_tE19Flash_kernel_traitsILi256ELi64ELi64ELi4ES3_EELb1ELb0ELb0ELb0ELb0ELb0ELb1ELb1EEEvNS_16Flash_fwd_paramsE) ;  /* 0xffffed00f2006950 */ /* 0x000fea0003c3ffff */
[----:B-1----:R-:W-:Y:S02]  /*1300*/  MOV R5, 0xff800000 ;  /* 0xff80000000057802 */ /* 0x002fe40000000f00 */
[----:B------:R-:W-:-:S03]  /*1310*/  MOV R243, 0x0 ;  /* 0x0000000000f37802 */ /* 0x000fc60000000f00 */
[----:B------:R1:W-:Y:S01]  /*1320*/  ST.E [R2.64+0xe0], R5 ;  /* 0x0000e00502007985 */ /* 0x0003e2000c101906 */
[----:B------:R-:W-:Y:S05]  /*1330*/  RET.REL.NODEC R242 `(_ZN5flash24flash_fwd_splitkv_kernelI23Flash_fwd_kernel_traitsILi256ELi64ELi64ELi4ELb0ELb0EN7cutlass6half_tE19Flash_kernel_traitsILi256ELi64ELi64ELi4ES3_EELb1ELb0ELb0ELb0ELb0ELb0ELb1ELb1EEEvNS_16Flash_fwd_paramsE) ;  /* 0xffffecc0f2007950 */ /* 0x000fea0003c3ffff */
.L_x_1645:
        /* <DEDUP_REMOVED lines=25> */
[----:B--2---:R-:W2:Y:S01]  /*14d0*/  LD.E.64 R22, [R20.64+0x20] ;  /* 0x0000200614167980 */ /* 0x004ea2000c101b00 */
[----:B------:R-:W-:-:S03]  /*14e0*/  IABS R2, R5 ;  /* 0x0000000500027213 */ /* 0x000fc60000000000 */
[----:B------:R-:W2:Y:S04]  /*14f0*/  LD.E.64 R60, [R20.64+0x38] ;  /* 0x00003806143c7980 */ /* 0x000ea8000c101b00 */
[----:B------:R-:W2:Y:S04]  /*1500*/  LD.E.64 R18, [R20.64+0x50] ;  /* 0x0000500614127980 */ /* 0x000ea8000c101b00 */
[----:B------:R1:W5:Y:S04]  /*1510*/  LD.E.64 R28, [R20.64+0x58] ;  /* 0x00005806141c7980 */ /* 0x000368000c101b00 */
[----:B------:R1:W5:Y:S01]  /*1520*/  LD.E.64 R62, [R20.64+0x40] ;  /* 0x00004006143e7980 */ /* 0x000362000c101b00 */
[----:B---3--:R-:W-:-:S04]  /*1530*/  IABS R3, R8 ;  /* 0x0000000800037213 */ /* 0x008fc80000000000 */
[----:B------:R-:W3:Y:S08]  /*1540*/  I2F.RP R9, R3 ;  /* 0x0000000300097306 */ /* 0x000ef00000209400 */
[----:B---3--:R-:W3:Y:S02]  /*1550*/  MUFU.RCP R10, R9 ;  /* 0x00000009000a7308 */ /* 0x008ee40000001000 */
[----:B---3--:R-:W-:-:S06]  /*1560*/  IADD3 R10, R10, 0xffffffe, RZ ;  /* 0x0ffffffe0a0a7810 */ /* 0x008fcc0007ffe0ff */
[----:B-----5:R-:W3:Y:S02]  /*1570*/  F2I.FTZ.U32.TRUNC.NTZ R11, R10 ;  /* 0x0000000a000b7305 */ /* 0x020ee4000021f000 */
[----:B---3--:R-:W-:Y:S02]  /*1580*/  IMAD.MOV R0, RZ, RZ, -R11 ;  /* 0x000000ffff007224 */ /* 0x008fe400078e0a0b */
[----:B------:R-:W-:Y:S02]  /*1590*/  IMAD.MOV.U32 R10, RZ, RZ, RZ ;  /* 0x000000ffff0a7224 */ /* 0x000fe400078e00ff */
[----:B------:R-:W-:Y:S01]  /*15a0*/  IMAD R7, R0, R3, RZ ;  /* 0x0000000300077224 */ /* 0x000fe200078e02ff */
[----:B------:R-:W-:-:S03]  /*15b0*/  IABS R0, R8 ;  /* 0x0000000800007213 */ /* 0x000fc60000000000 */
[----:B------:R-:W-:Y:S01]  /*15c0*/  IMAD.HI.U32 R7, R11, R7, R10 ;  /* 0x000000070b077227 */ /* 0x000fe200078e000a */
[----:B------:R-:W-:Y:S01]  /*15d0*/  IADD3 R0, RZ, -R0, RZ ;  /* 0x80000000ff007210 */ /* 0x000fe20007ffe0ff */
[----:B------:R-:W3:Y:S04]  /*15e0*/  LD.E.64 R10, [R20.64+0x28] ;  /* 0x00002806140a7980 */ /* 0x000ee8000c101b00 */
        /* <DEDUP_REMOVED lines=20> */
[----:B-1----:R-:W-:Y:S02]  /*1730*/  IABS R3, R6 ;  /* 0x0000000600037213 */ /* 0x002fe40000000000 */
        /* <DEDUP_REMOVED lines=17> */
[----:B--2---:R-:W-:Y:S01]  /*1850*/  IMAD R7, R61, R9, RZ ;  /* 0x000000093d077224 */ /* 0x004fe200078e02ff */
[----:B------:R-:W-:-:S04]  /*1860*/  SHF.R.S32.HI R15, RZ, 0x1f, R9 ;  /* 0x0000001fff0f7819 */ /* 0x000fc80000011409 */
[----:B------:R-:W-:Y:S01]  /*1870*/  @!P0 IADD3 R14, -R14, RZ, RZ ;  /* 0x000000ff0e0e8210 */ /* 0x000fe20007ffe1ff */
[----:B------:R-:W-:Y:S01]  /*1880*/  IMAD R7, R60, R15, R7 ;  /* 0x0000000f3c077224 */ /* 0x000fe200078e0207 */
[----:B------:R-:W-:-:S05]  /*1890*/  @!P1 LOP3.LUT R14, RZ, R6, RZ, 0x33, !PT ;  /* 0x00000006ff0e9212 */ /* 0x000fca00078e33ff */
[----:B------:R-:W-:Y:S01]  /*18a0*/  IMAD R6, R19, R14, RZ ;  /* 0x0000000e13067224 */ /* 0x000fe200078e02ff */
[----:B---3--:R-:W-:Y:S01]  /*18b0*/  SHF.R.S32.HI R0, RZ, 0x1f, R2 ;  /* 0x0000001fff007819 */ /* 0x008fe20000011402 */
[-C--:B------:R-:W-:Y:S02]  /*18c0*/  IMAD R3, R23, R2.reuse, RZ ;  /* 0x0000000217037224 */ /* 0x080fe400078e02ff */
[----:B------:R-:W-:-:S04]  /*18d0*/  IMAD.WIDE.U32 R12, R22, R2, RZ ;  /* 0x00000002160c7225 */ /* 0x000fc800078e00ff */
[----:B------:R-:W-:-:S04]  /*18e0*/  IMAD R3, R22, R0, R3 ;  /* 0x0000000016037224 */ /* 0x000fc800078e0203 */
[----:B------:R-:W-:Y:S02]  /*18f0*/  IMAD.IADD R13, R13, 0x1, R3 ;  /* 0x000000010d0d7824 */ /* 0x000fe400078e0203 */
[----:B------:R-:W-:Y:S02]  /*1900*/  IMAD R3, R11, R2, RZ ;  /* 0x000000020b037224 */ /* 0x000fe400078e02ff */
[----:B------:R-:W-:-:S04]  /*1910*/  IMAD.WIDE.U32 R12, R9, R60, R12 ;  /* 0x0000003c090c7225 */ /* 0x000fc800078e000c */
[----:B------:R-:W-:-:S04]  /*1920*/  IMAD.WIDE.U32 R22, R10, R2, RZ ;  /* 0x000000020a167225 */ /* 0x000fc800078e00ff */
[----:B------:R-:W-:Y:S01]  /*1930*/  IMAD R3, R10, R0, R3 ;  /* 0x000000000a037224 */ /* 0x000fe200078e0203 */
[----:B------:R-:W-:Y:S01]  /*1940*/  MOV R10, R12 ;  /* 0x0000000c000a7202 */ /* 0x000fe20000000f00 */
[----:B------:R-:W-:Y:S01]  /*1950*/  IMAD.IADD R11, R13, 0x1, R7 ;  /* 0x000000010d0b7824 */ /* 0x000fe200078e0207 */
[----:B------:R-:W-:-:S03]  /*1960*/  SHF.R.S32.HI R13, RZ, 0x1f, R14 ;  /* 0x0000001fff0d7819 */ /* 0x000fc6000001140e */
[----:B------:R-:W-:Y:S01]  /*1970*/  IMAD.WIDE.U32 R10, R14, R18, R10 ;  /* 0x000000120e0a7225 */ /* 0x000fe200078e000a */
[----:B------:R-:W-:-:S03]  /*1980*/  IADD3 R19, R23, R3, RZ ;  /* 0x0000000317137210 */ /* 0x000fc60007ffe0ff */
[----:B------:R-:W-:Y:S01]  /*1990*/  IMAD R6, R18, R13, R6 ;  /* 0x0000000d12067224 */ /* 0x000fe200078e0206 */
[----:B------:R-:W-:Y:S01]  /*19a0*/  MOV R0, R10 ;  /* 0x0000000a00007202 */ /* 0x000fe20000000f00 */
[----:B------:R-:W-:Y:S02]  /*19b0*/  IMAD.MOV.U32 R12, RZ, RZ, R22 ;  /* 0x000000ffff0c7224 */ /* 0x000fe400078e0016 */
[----:B------:R-:W-:Y:S01]  /*19c0*/  IMAD.IADD R3, R11, 0x1, R6 ;  /* 0x000000010b037824 */ /* 0x000fe200078e0206 */
[----:B------:R-:W-:Y:S05]  /*19d0*/  BRA `(.L_x_1664) ;  /* 0x0000051000007947 */ /* 0x000fea0003800000 */
.L_x_1663:
        /* <DEDUP_REMOVED lines=9> */
[----:B-----5:R-:W-:-:S02]  /*1a70*/  @!P3 SHF.R.S32.HI R8, RZ, 0x1f, R11 ;  /* 0x0000001fff08b819 */ /* 0x020fc4000001140b */
        /* <DEDUP_REMOVED lines=13> */
[----:B------:R-:W-:-:S04]  /*1b50*/  @!P3 SHF.R.S32.HI R7, RZ, 0x1f, R12 ;  /* 0x0000001fff07b819 */ /* 0x000fc8000001140c */
[----:B------:R-:W-:Y:S01]  /*1b60*/  ISETP.GT.U32.AND P0, PT, R3, R0, PT ;  /* 0x000000000300720c */ /* 0x000fe20003f04070 */
[-C--:B----4-:R-:W-:Y:S02]  /*1b70*/  @!P3 IMAD R5, R61, R12.reuse, RZ ;  /* 0x0000000c3d05b224 */ /* 0x090fe400078e02ff */
[----:B------:R-:W-:-:S04]  /*1b80*/  @!P3 IMAD.WIDE.U32 R24, R60, R12, RZ ;  /* 0x0000000c3c18b225 */ /* 0x000fc800078e00ff */
[----:B------:R-:W-:Y:S02]  /*1b90*/  @!P3 IMAD R5, R7, R60, R5 ;  /* 0x0000003c0705b224 */ /* 0x000fe400078e0205 */
[----:B------:R-:W-:-:S03]  /*1ba0*/  @P3 IMAD.IADD R7, R12, 0x1, R13 ;  /* 0x000000010c073824 */ /* 0x000fc600078e020d */
[----:B------:R-:W-:Y:S01]  /*1bb0*/  @!P3 IADD3 R25, R25, R5, RZ ;  /* 0x000000051919b210 */ /* 0x000fe20007ffe0ff */
[----:B------:R-:W-:Y:S02]  /*1bc0*/  @!P0 IMAD.IADD R0, R0, 0x1, -R3 ;  /* 0x0000000100008824 */ /* 0x000fe400078e0a03 */
[----:B--2---:R-:W-:-:S03]  /*1bd0*/  @!P3 IMAD R5, R15, R11, RZ ;  /* 0x0000000b0f05b224 */ /* 0x004fc600078e02ff */
[----:B------:R-:W-:Y:S01]  /*1be0*/  ISETP.GE.U32.AND P2, PT, R0, R3, PT ;  /* 0x000000030000720c */ /* 0x000fe20003f46070 */
[----:B------:R-:W-:Y:S01]  /*1bf0*/  @!P3 IMAD R5, R14, R8, R5 ;  /* 0x000000080e05b224 */ /* 0x000fe200078e0205 */
[----:B------:R-:W-:Y:S01]  /*1c00*/  LOP3.LUT R0, R245, R6, RZ, 0x3c, !PT ;  /* 0x00000006f5007212 */ /* 0x000fe200078e3cff */
[----:B------:R-:W-:Y:S02]  /*1c10*/  @P3 IMAD R9, R61, R7, RZ ;  /* 0x000000073d093224 */ /* 0x000fe400078e02ff */
[----:B------:R-:W-:Y:S01]  /*1c20*/  @P3 IMAD.WIDE.U32 R26, R60, R7, RZ ;  /* 0x000000073c1a3225 */ /* 0x000fe200078e00ff */
[----:B------:R-:W-:-:S03]  /*1c30*/  ISETP.GE.AND P1, PT, R0, RZ, PT ;  /* 0x000000ff0000720c */ /* 0x000fc60003f26270 */
[----:B------:R-:W-:Y:S01]  /*1c40*/  @!P3 IMAD.WIDE.U32 R14, R14, R11, R24 ;  /* 0x0000000b0e0eb225 */ /* 0x000fe200078e0018 */
[----:B------:R-:W-:Y:S02]  /*1c50*/  @!P0 IADD3 R2, R2, 0x1, RZ ;  /* 0x0000000102028810 */ /* 0x000fe40007ffe0ff */
[----:B------:R-:W-:Y:S01]  /*1c60*/  ISETP.NE.AND P0, PT, R6, RZ, PT ;  /* 0x000000ff0600720c */ /* 0x000fe20003f05270 */
[----:B------:R-:W-:Y:S01]  /*1c70*/  @P3 IMAD.IADD R9, R27, 0x1, R9 ;  /* 0x000000011b093824 */ /* 0x000fe200078e0209 */
[----:B------:R-:W-:Y:S02]  /*1c80*/  @P3 MOV R10, R26 ;  /* 0x0000001a000a3202 */ /* 0x000fe40000000f00 */
[----:B------:R-:W-:Y:S02]  /*1c90*/  @!P3 IADD3 R9, R15, R5, RZ ;  /* 0x000000050f09b210 */ /* 0x000fe40007ffe0ff */
[----:B------:R-:W-:Y:S02]  /*1ca0*/  LEA R5, R166, 0xffffffc0, 0x6 ;  /* 0xffffffc0a6057811 */ /* 0x000fe400078e30ff */
[----:B------:R-:W-:-:S02]  /*1cb0*/  @!P3 MOV R10, R14 ;  /* 0x0000000e000ab202 */ /* 0x000fc40000000f00 */
[----:B------:R-:W-:Y:S01]  /*1cc0*/  SHF.R.S32.HI R15, RZ, 0x1f, R5 ;  /* 0x0000001fff0f7819 */ /* 0x000fe20000011405 */
[----:B------:R-:W-:Y:S01]  /*1cd0*/  IMAD R8, R61, R5, RZ ;  /* 0x000000053d087224 */ /* 0x000fe200078e02ff */
[----:B------:R-:W-:Y:S01]  /*1ce0*/  MOV R27, R9 ;  /* 0x00000009001b7202 */ /* 0x000fe20000000f00 */
[----:B------:R-:W-:Y:S01]  /*1cf0*/  IMAD.MOV.U32 R26, RZ, RZ, R10 ;  /* 0x000000ffff1a7224 */ /* 0x000fe200078e000a */
[----:B------:R-:W-:Y:S01]  /*1d00*/  @P2 IADD3 R2, R2, 0x1, RZ ;  /* 0x0000000102022810 */ /* 0x000fe20007ffe0ff */
[----:B------:R-:W-:Y:S01]  /*1d10*/  @!P3 IMAD R7, R63, R12, RZ ;  /* 0x0000000c3f07b224 */ /* 0x000fe200078e02ff */
[----:B------:R-:W-:Y:S01]  /*1d20*/  @!P3 SHF.R.S32.HI R3, RZ, 0x1f, R12 ;  /* 0x0000001fff03b819 */ /* 0x000fe2000001140c */
[----:B------:R-:W-:Y:S02]  /*1d30*/  IMAD R8, R15, R60, R8 ;  /* 0x0000003c0f087224 */ /* 0x000fe400078e0208 */
[----:B------:R-:W-:-:S04]  /*1d40*/  IMAD.WIDE.U32 R26, R60, R5, R26 ;  /* 0x000000053c1a7225 */ /* 0x000fc800078e001a */
[----:B------:R-:W-:Y:S01]  /*1d50*/  @!P1 IMAD.MOV R2, RZ, RZ, -R2 ;  /* 0x000000ffff029224 */ /* 0x000fe200078e0a02 */
[----:B------:R-:W-:Y:S01]  /*1d60*/  @!P0 LOP3.LUT R2, RZ, R6, RZ, 0x33, !PT ;  /* 0x00000006ff028212 */ /* 0x000fe200078e33ff */
[----:B------:R-:W-:Y:S02]  /*1d70*/  @!P3 IMAD R3, R3, R62, R7 ;  /* 0x0000003e0303b224 */ /* 0x000fe400078e0207 */
[----:B------:R-:W-:Y:S01]  /*1d80*/  @!P3 IMAD.WIDE.U32 R24, R62, R12, RZ ;  /* 0x0000000c3e18b225 */ /* 0x000fe200078e00ff */
[----:B------:R-:W-:Y:S02]  /*1d90*/  @P3 IADD3 R12, R12, R13, RZ ;  /* 0x0000000d0c0c3210 */ /* 0x000fe40007ffe0ff */
[----:B------:R-:W-:Y:S01]  /*1da0*/  IADD3 R9, R27, R8, RZ ;  /* 0x000000081b097210 */ /* 0x000fe20007ffe0ff */
[----:B------:R-:W-:Y:S01]  /*1db0*/  @!P3 IMAD R0, R23, R11, RZ ;  /* 0x0000000b1700b224 */ /* 0x000fe200078e02ff */
[----:B------:R-:W-:Y:S01]  /*1dc0*/  @!P3 SHF.R.S32.HI R7, RZ, 0x1f, R11 ;  /* 0x0000001fff07b819 */ /* 0x000fe2000001140b */
[----:B------:R-:W-:Y:S01]  /*1dd0*/  @!P3 IMAD.IADD R25, R25, 0x1, R3 ;  /* 0x000000011919b824 */ /* 0x000fe200078e0203 */
[----:B------:R-:W-:Y:S01]  /*1de0*/  MOV R8, R26 ;  /* 0x0000001a00087202 */ /* 0x000fe20000000f00 */
[----:B------:R-:W-:Y:S01]  /*1df0*/  IMAD R6, R19, R2, RZ ;  /* 0x0000000213067224 */ /* 0x000fe200078e02ff */
[----:B------:R-:W-:Y:S01]  /*1e00*/  SHF.R.S32.HI R13, RZ, 0x1f, R2 ;  /* 0x0000001fff0d7819 */ /* 0x000fe20000011402 */
[----:B------:R-:W-:-:S02]  /*1e10*/  @P3 IMAD R3, R63, R12, RZ ;  /* 0x0000000c3f033224 */ /* 0x000fc400078e02ff */
[----:B------:R-:W-:-:S04]  /*1e20*/  @P3 IMAD.WIDE.U32 R26, R62, R12, RZ ;  /* 0x0000000c3e1a3225 */ /* 0x000fc800078e00ff */
[----:B------:R-:W-:Y:S02]  /*1e30*/  @!P3 IMAD R0, R22, R7, R0 ;  /* 0x000000071600b224 */ /* 0x000fe400078e0200 */
[----:B------:R-:W-:Y:S01]  /*1e40*/  @!P3 IMAD.WIDE.U32 R22, R22, R11, R24 ;  /* 0x0000000b1616b225 */ /* 0x000fe200078e0018 */
[----:B------:R-:W-:-:S03]  /*1e50*/  @P3 IADD3 R19, R27, R3, RZ ;  /* 0x000000031b133210 */ /* 0x000fc60007ffe0ff */
[----:B------:R-:W-:-:S04]  /*1e60*/  IMAD.WIDE.U32 R8, R18, R2, R8 ;  /* 0x0000000212087225 */ /* 0x000fc800078e0008 */
        /* <DEDUP_REMOVED lines=8> */
.L_x_1664:
[----:B-1----:R-:W-:Y:S05]  /*1ef0*/  BSYNC B0 ;  /* 0x0000000000007941 */ /* 0x002fea0003800000 */
.L_x_1662:
        /* <DEDUP_REMOVED lines=15> */
[----:B------:R-:W-:-:S03]  /*1ff0*/  IMAD.IADD R64, R146, 0x1, -R11 ;  /* 0x0000000192407824 */ /* 0x000fc600078e0a0b */
[----:B------:R-:W-:Y:S01]  /*2000*/  LOP3.LUT R31, R31, 0x1c0, RZ, 0xc0, !PT ;  /* 0x000001c01f1f7812 */ /* 0x000fe200078ec0ff */
[----:B-1----:R-:W-:Y:S01]  /*2010*/  IMAD.SHL.U32 R16, R64, 0x8, RZ ;  /* 0x0000000840107824 */ /* 0x002fe200078e00ff */
[----:B------:R-:W-:Y:S02]  /*2020*/  LOP3.LUT R17, R23, 0xfffffff0, RZ, 0xc0, !PT ;  /* 0xfffffff017117812 */ /* 0x000fe400078ec0ff */
[----:B------:R-:W-:Y:S02]  /*2030*/  SHF.R.U32.HI R170, RZ, 0x3, R31 ;  /* 0x00000003ffaa7819 */ /* 0x000fe4000001161f */
[----:B------:R-:W-:Y:S01]  /*2040*/  LOP3.LUT R11, R31, 0x38, R16, 0xf8, !PT ;  /* 0x000000381f0b7812 */ /* 0x000fe200078ef810 */
[----:B------:R-:W-:Y:S01]  /*2050*/  IMAD.IADD R10, R146, 0x1, -R17 ;  /* 0x00000001920a7824 */ /* 0x000fe200078e0a11 */
[----:B------:R-:W-:Y:S02]  /*2060*/  SHF.R.S32.HI R66, RZ, 0x4, R23 ;  /* 0x00000004ff427819 */ /* 0x000fe40000011417 */
[----:B------:R-:W-:-:S02]  /*2070*/  LOP3.LUT R170, R11, R170, RZ, 0x3c, !PT ;  /* 0x000000aa0baa7212 */ /* 0x000fc400078e3cff */
[----:B------:R-:W-:Y:S02]  /*2080*/  SHF.R.S32.HI R11, RZ, 0x1f, R10 ;  /* 0x0000001fff0b7819 */ /* 0x000fe4000001140a */
[----:B------:R-:W-:Y:S02]  /*2090*/  LEA.HI R23, R23, R66, RZ, 0x1 ;  /* 0x0000004217177211 */ /* 0x000fe400078f08ff */
[----:B------:R-:W-:Y:S02]  /*20a0*/  IADD3 R30, P1, R16, R12, RZ ;  /* 0x0000000c101e7210 */ /* 0x000fe40007f3e0ff */
[----:B------:R-:W-:Y:S02]  /*20b0*/  SHF.R.S32.HI R17, RZ, 0x1f, R16 ;  /* 0x0000001fff117819 */ /* 0x000fe40000011410 */
[----:B------:R-:W-:Y:S02]  /*20c0*/  LEA.HI R2, R11, R10, RZ, 0x3 ;  /* 0x0000000a0b027211 */ /* 0x000fe400078f18ff */
[----:B------:R-:W-:Y:S01]  /*20d0*/  LOP3.LUT R23, R23, 0xfffffffe, RZ, 0xc0, !PT ;  /* 0xfffffffe17177812 */ /* 0x000fe200078ec0ff */
[----:B------:R-:W-:Y:S01]  /*20e0*/  IMAD R8, R15, R62, RZ ;  /* 0x0000003e0f087224 */ /* 0x000fe200078e02ff */
[----:B------:R-:W-:Y:S01]  /*20f0*/  LOP3.LUT R11, R2, 0xfffffff8, RZ, 0xc0, !PT ;  /* 0xfffffff8020b7812 */ /* 0x000fe200078ec0ff */
[----:B------:R-:W-:Y:S01]  /*2100*/  IMAD.X R31, R17, 0x1, R19, P1 ;  /* 0x00000001111f7824 */ /* 0x000fe200008e0613 */
[----:B------:R-:W-:Y:S01]  /*2110*/  SHF.R.S32.HI R68, RZ, 0x1f, R247 ;  /* 0x0000001fff447819 */ /* 0x000fe200000114f7 */
[----:B------:R-:W-:-:S02]  /*2120*/  IMAD.IADD R66, R66, 0x1, -R23 ;  /* 0x0000000142427824 */ /* 0x000fc400078e0a17 */
[C---:B------:R-:W-:Y:S02]  /*2130*/  IMAD R8, R9.reuse, R63, R8 ;  /* 0x0000003f09087224 */ /* 0x040fe400078e0208 */
[----:B------:R-:W-:Y:S01]  /*2140*/  IMAD.WIDE.U32 R22, R9, R62, R30 ;  /* 0x0000003e09167225 */ /* 0x000fe200078e001e */
[----:B------:R-:W-:-:S03]  /*2150*/  LEA.HI R15, R65, R146, RZ, 0x6 ;  /* 0x00000092410f7211 */ /* 0x000fc600078f30ff */
[----:B------:R-:W-:Y:S02]  /*2160*/  IMAD.IADD R11, R10, 0x1, -R11 ;  /* 0x000000010a0b7824 */ /* 0x000fe400078e0a0b */
[----:B------:R-:W-:Y:S02]  /*2170*/  IMAD.SHL.U32 R15, R15, 0x8, RZ ;  /* 0x000000080f0f7824 */ /* 0x000fe400078e00ff */
[----:B------:R-:W-:Y:S02]  /*2180*/  IMAD.IADD R23, R23, 0x1, R8 ;  /* 0x0000000117177824 */ /* 0x000fe400078e0208 */
[----:B------:R-:W-:Y:S01]  /*2190*/  IMAD R8, R29, R14, RZ ;  /* 0x0000000e1d087224 */ /* 0x000fe200078e02ff */
[----:B------:R-:W-:Y:S02]  /*21a0*/  LOP3.LUT R170, R170, 0xfffffe00, R15, 0xf8, !PT ;  /* 0xfffffe00aaaa7812 */ /* 0x000fe400078ef80f */
[----:B------:R-:W-:Y:S01]  /*21b0*/  SHF.R.S32.HI R15, RZ, 0x1f, R245 ;  /* 0x0000001fff0f7819 */ /* 0x000fe200000114f5 */
[-C--:B------:R-:W-:Y:S01]  /*21c0*/  IMAD R8, R13, R28.reuse, R8 ;  /* 0x0000001c0d087224 */ /* 0x080fe200078e0208 */
[----:B------:R-:W-:Y:S01]  /*21d0*/  IADD3 R12, R16, 0x40, RZ ;  /* 0x00000040100c7810 */ /* 0x000fe20007ffe0ff */
[----:B------:R-:W-:Y:S01]  /*21e0*/  IMAD.WIDE.U32 R22, R14, R28, R22 ;  /* 0x0000001c0e167225 */ /* 0x000fe200078e0016 */
[----:B------:R-:W-:-:S02]  /*21f0*/  LOP3.LUT P3, RZ, R11, 0x4, RZ, 0xc0, !PT ;  /* 0x000000040bff7812 */ /* 0x000fc4000786c0ff */
[C---:B------:R-:W-:Y:S01]  /*2200*/  LOP3.LUT P2, RZ, R11.reuse, 0x2, RZ, 0xc0, !PT ;  /* 0x000000020bff7812 */ /* 0x040fe2000784c0ff */
[----:B------:R-:W-:Y:S01]  /*2210*/  IMAD.SHL.U32 R19, R11, 0x40, RZ ;  /* 0x000000400b137824 */ /* 0x000fe200078e00ff */
[----:B------:R-:W-:Y:S01]  /*2220*/  SHF.R.S32.HI R177, RZ, 0x1f, R176 ;  /* 0x0000001fffb17819 */ /* 0x000fe200000114b0 */
[----:B------:R-:W-:Y:S01]  /*2230*/  IMAD.IADD R23, R23, 0x1, R8 ;  /* 0x0000000117177824 */ /* 0x000fe200078e0208 */
[----:B------:R-:W-:Y:S01]  /*2240*/  IADD3 R11, R16, 0x80, RZ ;  /* 0x00000080100b7810 */ /* 0x000fe20007ffe0ff */
[----:B------:R-:W-:Y:S02]  /*2250*/  IMAD R189, R63, R176, RZ ;  /* 0x000000b03fbd7224 */ /* 0x000fe400078e02ff */
[----:B------:R-:W-:Y:S01]  /*2260*/  IMAD.WIDE.U32 R22, R176, R62, R22 ;  /* 0x0000003eb0167225 */ /* 0x000fe200078e0016 */
[----:B------:R-:W-:-:S03]  /*2270*/  LOP3.LUT R19, R19, 0x1c0, RZ, 0xc0, !PT ;  /* 0x000001c013137812 */ /* 0x000fc600078ec0ff */
[----:B------:R-:W-:-:S04]  /*2280*/  IMAD R189, R177, R62, R189 ;  /* 0x0000003eb1bd7224 */ /* 0x000fc800078e02bd */
[----:B------:R-:W-:Y:S02]  /*2290*/  IMAD.IADD R189, R23, 0x1, R189 ;  /* 0x0000000117bd7824 */ /* 0x000fe400078e02bd */
[----:B------:R-:W-:Y:S01]  /*22a0*/  IMAD R175, R61, R176, RZ ;  /* 0x000000b03daf7224 */ /* 0x000fe200078e02ff */
[----:B------:R-:W-:-:S03]  /*22b0*/  LEA.HI R65, R65, R146, RZ, 0x5 ;  /* 0x0000009241417211 */ /* 0x000fc600078f28ff */
[----:B------:R-:W-:Y:S01]  /*22c0*/  IMAD R175, R177, R60, R175 ;  /* 0x0000003cb1af7224 */ /* 0x000fe200078e02af */
[----:B------:R-:W-:Y:S01]  /*22d0*/  LOP3.LUT R169, R65, 0xffffffe0, RZ, 0xc0, !PT ;  /* 0xffffffe041a97812 */ /* 0x000fe200078ec0ff */
[----:B------:R-:W-:Y:S02]  /*22e0*/  IMAD.MOV.U32 R49, RZ, RZ, 0x10 ;  /* 0x00000010ff317424 */ /* 0x000fe400078e00ff */
[----:B------:R-:W-:Y:S01]  /*22f0*/  IMAD.MOV.U32 R47, RZ, RZ, 0x20 ;  /* 0x00000020ff2f7424 */ /* 0x000fe200078e00ff */
[C---:B------:R-:W-:Y:S01]  /*2300*/  SHF.L.U64.HI R238, R60.reuse, 0x4, R61 ;  /* 0x000000043cee7819 */ /* 0x040fe2000001023d */
[----:B------:R-:W-:Y:S01]  /*2310*/  IMAD.SHL.U32 R237, R60, 0x10, RZ ;  /* 0x000000103ced7824 */ /* 0x000fe200078e00ff */
[C---:B------:R-:W-:Y:S01]  /*2320*/  SHF.L.U64.HI R236, R62.reuse, 0x4, R63 ;  /* 0x000000043eec7819 */ /* 0x040fe2000001023f */
[----:B------:R-:W-:Y:S01]  /*2330*/  IMAD.SHL.U32 R235, R62, 0x10, RZ ;  /* 0x000000103eeb7824 */ /* 0x000fe200078e00ff */
[----:B------:R-:W-:Y:S01]  /*2340*/  SHF.R.S32.HI R65, RZ, 0x5, R65 ;  /* 0x00000005ff417819 */ /* 0x000fe20000011441 */
[----:B------:R-:W-:Y:S01]  /*2350*/  IMAD.IADD R169, R146, 0x1, -R169 ;  /* 0x0000000192a97824 */ /* 0x000fe200078e0aa9 */
[----:B------:R-:W-:Y:S01]  /*2360*/  SEL R49, R49, 0xfffffff0, !P2 ;  /* 0xfffffff031317807 */ /* 0x000fe20005000000 */
[----:B------:R-:W-:Y:S01]  /*2370*/  IMAD.SHL.U32 R165, R64, 0x4, RZ ;  /* 0x0000000440a57824 */ /* 0x000fe200078e00ff */
[----:B------:R-:W-:Y:S01]  /*2380*/  SEL R47, R47, 0xffffffe0, !P3 ;  /* 0xffffffe02f2f7807 */ /* 0x000fe20005800000 */
[----:B--2---:R-:W-:-:S04]  /*2390*/  @P0 IMAD.WIDE.U32 R32, R184, R4, RZ ;  /* 0x00000004b8200225 */ /* 0x004fc800078e00ff */
[----:B------:R-:W-:Y:S02]  /*23a0*/  @P0 IMAD R10, R185, R4, RZ ;  /* 0x00000004b90a0224 */ /* 0x000fe400078e02ff */
[----:B------:R-:W-:Y:S02]  /*23b0*/  @P0 IMAD.MOV.U32 R4, RZ, RZ, R32 ;  /* 0x000000ffff040224 */ /* 0x000fe400078e0020 */
[-C--:B---3--:R-:W-:Y:S02]  /*23c0*/  @!P0 IMAD R9, R27, R247.reuse, RZ ;  /* 0x000000f71b098224 */ /* 0x088fe400078e02ff */
[----:B------:R-:W-:-:S04]  /*23d0*/  @!P0 IMAD.WIDE.U32 R30, R26, R247, RZ ;  /* 0x000000f71a1e8225 */ /* 0x000fc800078e00ff */
[----:B------:R-:W-:Y:S02]  /*23e0*/  @!P0 IMAD R26, R26, R68, R9 ;  /* 0x000000441a1a8224 */ /* 0x000fe400078e0209 */
[----:B------:R-:W-:Y:S02]  /*23f0*/  @!P0 IMAD.MOV.U32 R4, RZ, RZ, R30 ;  /* 0x000000ffff048224 */ /* 0x000fe400078e001e */
[----:B------:R-:W-:Y:S02]  /*2400*/  @P0 IMAD.IADD R9, R33, 0x1, R10 ;  /* 0x0000000121090824 */ /* 0x000fe400078e020a */
[----:B------:R-:W-:Y:S01]  /*2410*/  @!P0 IMAD.IADD R9, R31, 0x1, R26 ;  /* 0x000000011f098824 */ /* 0x000fe200078e021a */
[----:B------:R-:W-:Y:S01]  /*2420*/  IADD3 R26, P1, R16, R4, RZ ;  /* 0x00000004101a7210 */ /* 0x000fe20007f3e0ff */
[----:B------:R-:W-:-:S04]  /*2430*/  IMAD R4, R25, R245, RZ ;  /* 0x000000f519047224 */ /* 0x000fc800078e02ff */
[----:B------:R-:W-:Y:S01]  /*2440*/  IMAD.X R27, R17, 0x1, R9, P1 ;  /* 0x00000001111b7824 */ /* 0x000fe200008e0609 */
[----:B----4-:R-:W-:Y:S01]  /*2450*/  ISETP.GE.AND P0, PT, R12, R171, PT ;  /* 0x000000ab0c00720c */ /* 0x010fe20003f06270 */
[----:B------:R-:W-:Y:S02]  /*2460*/  IMAD R4, R24, R15, R4 ;  /* 0x0000000f18047224 */ /* 0x000fe400078e0204 */
[----:B------:R-:W-:-:S04]  /*2470*/  IMAD.WIDE.U32 R180, R245, R24, R26 ;  /* 0x00000018f5b47225 */ /* 0x000fc800078e001a */
[----:B------:R-:W-:Y:S01]  /*2480*/  IMAD.IADD R181, R181, 0x1, R4 ;  /* 0x00000001b5b57824 */ /* 0x000fe200078e0204 */
[----:B------:R-:W-:Y:S02]  /*2490*/  SEL R4, RZ, 0xffffffff, P0 ;  /* 0xffffffffff047807 */ /* 0x000fe40000000000 */
[----:B------:R-:W-:Y:S01]  /*24a0*/  ISETP.GE.AND P0, PT, R11, R171, PT ;  /* 0x000000ab0b00720c */ /* 0x000fe20003f06270 */
[----:B------:R-:W-:Y:S02]  /*24b0*/  IMAD.SHL.U32 R10, R66, 0x8, RZ ;  /* 0x00000008420a7824 */ /* 0x000fe400078e00ff */
[----:B------:R-:W-:Y:S01]  /*24c0*/  IMAD.SHL.U32 R9, R2, 0x40, RZ ;  /* 0x0000004002097824 */ /* 0x000fe200078e00ff */
[----:B------:R-:W-:Y:S02]  /*24d0*/  SEL R2, RZ, 0x4, P0 ;  /* 0x00000004ff027807 */ /* 0x000fe40000000000 */
[----:B------:R-:W-:Y:S02]  /*24e0*/  LEA R188, P0, R22, R6, 0x1 ;  /* 0x0000000616bc7211 */ /* 0x000fe400078008ff */
[----:B------:R-:W-:-:S02]  /*24f0*/  LOP3.LUT R10, R19, 0x8, R10, 0xf8, !PT ;  /* 0x00000008130a7812 */ /* 0x000fc400078ef80a */
[----:B------:R-:W-:Y:S02]  /*2500*/  SHF.R.U32.HI R19, RZ, 0x3, R19 ;  /* 0x00000003ff137819 */ /* 0x000fe40000011613 */
[----:B------:R-:W-:Y:S02]  /*2510*/  LEA.HI.X R189, R22, R7, R189, 0x1, P0 ;  /* 0x0000000716bd7211 */ /* 0x000fe400000f0cbd */
[----:B------:R-:W-:Y:S02]  /*2520*/  SHF.R.S32.HI R7, RZ, 0x1f, R94 ;  /* 0x0000001fff077819 */ /* 0x000fe4000001145e */
[----:B------:R-:W-:Y:S02]  /*2530*/  LOP3.LUT R10, R10, R19, RZ, 0x3c, !PT ;  /* 0x000000130a0a7212 */ /* 0x000fe400078e3cff */
[----:B------:R-:W-:Y:S02]  /*2540*/  LEA.HI R92, R7, R94, RZ, 0x6 ;  /* 0x0000005e075c7211 */ /* 0x000fe400078f30ff */
[----:B------:R-:W-:-:S02]  /*2550*/  LOP3.LUT R48, R10, 0xfffffe00, R9, 0xf8, !PT ;  /* 0xfffffe000a307812 */ /* 0x000fc400078ef809 */
[CC--:B------:R-:W-:Y:S02]  /*2560*/  ISETP.GE.AND P1, PT, R16.reuse, R171.reuse, PT ;  /* 0x000000ab1000720c */ /* 0x0c0fe40003f26270 */
[----:B------:R-:W-:Y:S02]  /*2570*/  IADD3 R10, R16, 0xc0, RZ ;  /* 0x000000c0100a7810 */ /* 0x000fe40007ffe0ff */
[----:B------:R-:W-:Y:S02]  /*2580*/  SHF.R.S32.HI R92, RZ, 0x6, R92 ;  /* 0x00000006ff5c7819 */ /* 0x000fe4000001145c */
[----:B------:R-:W-:Y:S02]  /*2590*/  SEL R9, RZ, 0x1, P1 ;  /* 0x00000001ff097807 */ /* 0x000fe40000800000 */
[----:B------:R-:W-:Y:S02]  /*25a0*/  ISETP.GE.AND P1, PT, R10, R171, PT ;  /* 0x000000ab0a00720c */ /* 0x000fe40003f26270 */
[----:B------:R-:W-:-:S02]  /*25b0*/  IMNMX R92, R239, R92, !PT ;  /* 0x0000005cef5c7217 */ /* 0x000fc40007800200 */
[----:B------:R-:W-:Y:S02]  /*25c0*/  IADD3 R172, P0, R16, R0, RZ ;  /* 0x0000000010ac7210 */ /* 0x000fe40007f1e0ff */
[----:B------:R-:W-:Y:S02]  /*25d0*/  SEL R167, RZ, 0x8, P1 ;  /* 0x00000008ffa77807 */ /* 0x000fe40000800000 */
[----:B------:R-:W-:Y:S01]  /*25e0*/  ISETP.GT.AND P1, PT, R166, R92, PT ;  /* 0x0000005ca600720c */ /* 0x000fe20003f24270 */
[----:B------:R-:W-:Y:S02]  /*25f0*/  IMAD.X R173, R17, 0x1, R3, P0 ;  /* 0x0000000111ad7824 */ /* 0x000fe400000e0603 */
[----:B------:R-:W-:-:S04]  /*2600*/  IMAD.WIDE R24, R243, 0x40, R176 ;  /* 0x00000040f3187825 */ /* 0x000fc800078e02b0 */
[----:B------:R-:W-:Y:S02]  /*2610*/  IMAD.SHL.U32 R4, R4, 0x2, RZ ;  /* 0x0000000204047824 */ /* 0x000fe400078e00ff */
[----:B------:R-:W-:-:S04]  /*2620*/  IMAD.WIDE.U32 R172, R176, R60, R172 ;  /* 0x0000003cb0ac7225 */ /* 0x000fc800078e00ac */
[----:B------:R-:W-:Y:S01]  /*2630*/  IMAD R183, R25, R184, RZ ;  /* 0x000000b819b77224 */ /* 0x000fe200078e02ff */
[----:B------:R-:W-:Y:S01]  /*2640*/  LOP3.LUT R4, R4, 0x2, R9, 0xe2, !PT ;  /* 0x0000000204047812 */ /* 0x000fe200078ee209 */
[----:B------:R-:W-:Y:S01]  /*2650*/  IMAD.IADD R175, R173, 0x1, R175 ;  /* 0x00000001adaf7824 */ /* 0x000fe200078e02af */
[----:B------:R-:W-:Y:S01]  /*2660*/  LEA R240, P0, R172, R178, 0x1 ;  /* 0x000000b2acf07211 */ /* 0x000fe200078008ff */
[C---:B------:R-:W-:Y:S02]  /*2670*/  IMAD R183, R24.reuse, R185, R183 ;  /* 0x000000b918b77224 */ /* 0x040fe400078e02b7 */
[----:B------:R-:W-:Y:S01]  /*2680*/  IMAD.WIDE.U32 R180, R24, R184, R180 ;  /* 0x000000b818b47225 */ /* 0x000fe200078e00b4 */
[----:B------:R-:W-:Y:S02]  /*2690*/  LOP3.LUT R167, R167, R4, R2, 0xfe, !PT ;  /* 0x00000004a7a77212 */ /* 0x000fe400078efe02 */
[----:B------:R-:W-:Y:S01]  /*26a0*/  LEA.HI.X R241, R172, R179, R175, 0x1, P0 ;  /* 0x000000b3acf17211 */ /* 0x000fe200000f0caf */
[----:B------:R-:W-:-:S02]  /*26b0*/  @!P4 IMAD.MOV.U32 R18, RZ, RZ, RZ ;  /* 0x000000ffff12c224 */ /* 0x000fc400078e00ff */
        /* <DEDUP_REMOVED lines=13> */
[----:B------:R-:W-:-:S02]  /*2790*/  SHF.R.S32.HI R19, RZ, 0x1f, R94 ;  /* 0x0000001fff137819 */ /* 0x000fc4000001145e */
[----:B-----5:R-:W-:Y:S01]  /*27a0*/  IADD3 R18, R18, R5, RZ ;  /* 0x0000000512127210 */ /* 0x020fe20007ffe0ff */
[C---:B------:R-:W-:Y:S01]  /*27b0*/  IMAD.SHL.U32 R70, R62.reuse, 0x20, RZ ;  /* 0x000000203e467824 */ /* 0x040fe200078e00ff */
[----:B------:R-:W-:Y:S01]  /*27c0*/  LOP3.LUT R158, R167, 0xffff, RZ, 0xc0, !PT ;  /* 0x0000ffffa79e7812 */ /* 0x000fe200078ec0ff */
[----:B------:R-:W-:Y:S01]  /*27d0*/  IMAD R69, R63, 0x60, RZ ;  /* 0x000000603f457824 */ /* 0x000fe200078e02ff */
[C---:B------:R-:W-:Y:S01]  /*27e0*/  SHF.L.U64.HI R71, R62.reuse, 0x5, R63 ;  /* 0x000000053e477819 */ /* 0x040fe2000001023f */
[----:B------:R-:W-:Y:S01]  /*27f0*/  IMAD.WIDE.U32 R190, R62, 0x60, RZ ;  /* 0x000000603ebe7825 */ /* 0x000fe200078e00ff */
[C---:B------:R-:W-:Y:S02]  /*2800*/  LOP3.LUT R164, R158.reuse, 0x1, RZ, 0xc0, !PT ;  /* 0x000000019ea47812 */ /* 0x040fe400078ec0ff */
[----:B------:R-:W-:Y:S01]  /*2810*/  LOP3.LUT R162, R158, 0x2, RZ, 0xc0, !PT ;  /* 0x000000029ea27812 */ /* 0x000fe200078ec0ff */
[----:B------:R-:W-:Y:S01]  /*2820*/  IMAD.SHL.U32 R90, R60, 0x20, RZ ;  /* 0x000000203c5a7824 */ /* 0x000fe200078e00ff */
[----:B------:R-:W-:Y:S01]  /*2830*/  LOP3.LUT R160, R158, 0x4, RZ, 0xc0, !PT ;  /* 0x000000049ea07812 */ /* 0x000fe200078ec0ff */
[----:B------:R-:W-:Y:S01]  /*2840*/  IMAD.MOV.U32 R131, RZ, RZ, R241 ;  /* 0x000000ffff837224 */ /* 0x000fe200078e00f1 */
[----:B------:R-:W-:Y:S01]  /*2850*/  SHF.L.U64.HI R71, R70, 0x1, R71 ;  /* 0x0000000146477819 */ /* 0x000fe20000010247 */
[----:B------:R-:W-:Y:S01]  /*2860*/  IMAD.MOV.U32 R132, RZ, RZ, R188 ;  /* 0x000000ffff847224 */ /* 0x000fe200078e00bc */
[C---:B------:R-:W-:Y:S01]  /*2870*/  IADD3 R163, R176.reuse, 0x10, RZ ;  /* 0x00000010b0a37810 */ /* 0x040fe20007ffe0ff */
[----:B------:R-:W-:Y:S01]  /*2880*/  IMAD.MOV.U32 R133, RZ, RZ, R189 ;  /* 0x000000ffff857224 */ /* 0x000fe200078e00bd */
[----:B------:R-:W-:Y:S01]  /*2890*/  IADD3 R161, R176, 0x20, RZ ;  /* 0x00000020b0a17810 */ /* 0x000fe20007ffe0ff */
        /* <DEDUP_REMOVED lines=9> */
[----:B------:R-:W-:-:S04]  /*2930*/  IMAD.WIDE.U32 R32, R247, R32, R16 ;  /* 0x00000020f7207225 */ /* 0x000fc800078e0010 */
[----:B------:R-:W-:-:S04]  /*2940*/  IMAD.WIDE.U32 R30, R247, R34, R16 ;  /* 0x00000022f71e7225 */ /* 0x000fc800078e0010 */
[----:B------:R-:W-:Y:S01]  /*2950*/  IMAD R2, R34, R68, R3 ;  /* 0x0000004422027224 */ /* 0x000fe200078e0203 */
[----:B------:R-:W-:Y:S01]  /*2960*/  SHF.R.S32.HI R3, RZ, 0x1f, R5 ;  /* 0x0000001fff037819 */ /* 0x000fe20000011405 */
[----:B------:R-:W-:Y:S02]  /*2970*/  IMAD.IADD R33, R33, 0x1, R0 ;  /* 0x0000000121217824 */ /* 0x000fe400078e0200 */
[-C--:B----4-:R-:W-:Y:S02]  /*2980*/  IMAD R0, R195, R5.reuse, RZ ;  /* 0x00000005c3007224 */ /* 0x090fe400078e02ff */
[----:B------:R-:W-:Y:S02]  /*2990*/  IMAD.IADD R31, R31, 0x1, R2 ;  /* 0x000000011f1f7824 */ /* 0x000fe400078e0202 */
[----:B------:R-:W-:Y:S02]  /*29a0*/  IMAD R4, R193, R5, RZ ;  /* 0x00000005c1047224 */ /* 0x000fe400078e02ff */
[----:B------:R-:W-:-:S02]  /*29b0*/  IMAD R0, R194, R3, R0 ;  /* 0x00000003c2007224 */ /* 0x000fc400078e0200 */
[----:B------:R-:W-:-:S04]  /*29c0*/  IMAD.WIDE.U32 R30, R194, R5, R30 ;  /* 0x00000005c21e7225 */ /* 0x000fc800078e001e */
[C---:B------:R-:W-:Y:S02]  /*29d0*/  IMAD R4, R192.reuse, R3, R4 ;  /* 0x00000003c0047224 */ /* 0x040fe400078e0204 */
[----:B------:R-:W-:Y:S01]  /*29e0*/  IMAD.WIDE.U32 R32, R192, R5, R32 ;  /* 0x00000005c0207225 */ /* 0x000fe200078e0020 */
[----:B------:R-:W-:-:S03]  /*29f0*/  IADD3 R3, P0, -R94, R176, RZ ;  /* 0x000000b05e037210 */ /* 0x000fc60007f1e1ff */
[----:B------:R-:W-:Y:S01]  /*2a00*/  IMAD.IADD R31, R31, 0x1, R0 ;  /* 0x000000011f1f7824 */ /* 0x000fe200078e0200 */
[----:B------:R-:W-:Y:S01]  /*2a10*/  LEA.HI R155, R15, R15, RZ, 0x1 ;  /* 0x0000000f0f9b7211 */ /* 0x000fe200078f08ff */
[-C--:B------:R-:W-:Y:S02]  /*2a20*/  IMAD R2, R29, R14.reuse, RZ ;  /* 0x0000000e1d027224 */ /* 0x080fe400078e02ff */
[----:B------:R-:W-:Y:S02]  /*2a30*/  IMAD R0, R27, R14, RZ ;  /* 0x0000000e1b007224 */ /* 0x000fe400078e02ff */
[----:B------:R-:W-:Y:S01]  /*2a40*/  IMAD.IADD R33, R33, 0x1, R4 ;  /* 0x0000000121217824 */ /* 0x000fe200078e0204 */
[----:B------:R-:W-:Y:S01]  /*2a50*/  SHF.R.S32.HI R155, RZ, 0x1, R155 ;  /* 0x00000001ff9b7819 */ /* 0x000fe2000001149b */
[-C--:B------:R-:W-:Y:S02]  /*2a60*/  IMAD R2, R28, R13.reuse, R2 ;  /* 0x0000000d1c027224 */ /* 0x080fe400078e0202 */
[----:B------:R-:W-:-:S02]  /*2a70*/  IMAD R0, R26, R13, R0 ;  /* 0x0000000d1a007224 */ /* 0x000fc400078e0200 */
[----:B------:R-:W-:-:S04]  /*2a80*/  IMAD.WIDE.U32 R28, R28, R14, R32 ;  /* 0x0000000e1c1c7225 */ /* 0x000fc800078e0020 */
[----:B------:R-:W-:-:S04]  /*2a90*/  IMAD.WIDE.U32 R26, R26, R14, R30 ;  /* 0x0000000e1a1a7225 */ /* 0x000fc800078e001e */
[----:B------:R-:W-:Y:S02]  /*2aa0*/  IMAD.X R19, R177, 0x1, ~R19, P0 ;  /* 0x00000001b1137824 */ /* 0x000fe400000e0e13 */
[----:B------:R-:W-:Y:S02]  /*2ab0*/  IMAD.IADD R29, R29, 0x1, R2 ;  /* 0x000000011d1d7824 */ /* 0x000fe400078e0202 */
[----:B------:R-:W-:Y:S02]  /*2ac0*/  IMAD.IADD R27, R27, 0x1, R0 ;  /* 0x000000011b1b7824 */ /* 0x000fe400078e0200 */
[C---:B------:R-:W-:Y:S02]  /*2ad0*/  IMAD R121, R19.reuse, R192, RZ ;  /* 0x000000c013797224 */ /* 0x040fe400078e02ff */
[----:B------:R-:W-:Y:S02]  /*2ae0*/  IMAD R125, R19, R194, RZ ;  /* 0x000000c2137d7224 */ /* 0x000fe400078e02ff */
[----:B------:R-:W-:-:S02]  /*2af0*/  IMAD R4, R176, R155, R165 ;  /* 0x0000009bb0047224 */ /* 0x000fc400078e02a5 */
[----:B------:R-:W-:Y:S02]  /*2b00*/  IMAD R129, R155, R18, RZ ;  /* 0x000000129b817224 */ /* 0x000fe400078e02ff */
[-C--:B------:R-:W-:Y:S02]  /*2b10*/  IMAD R121, R193, R3.reuse, R121 ;  /* 0x00000003c1797224 */ /* 0x080fe400078e0279 */
[-C--:B------:R-:W-:Y:S02]  /*2b20*/  IMAD R125, R195, R3.reuse, R125 ;  /* 0x00000003c37d7224 */ /* 0x080fe400078e027d */
[----:B------:R-:W-:-:S04]  /*2b30*/  IMAD.WIDE.U32 R14, R192, R3, R28 ;  /* 0x00000003c00e7225 */ /* 0x000fc800078e001c */
[----:B------:R-:W-:-:S04]  /*2b40*/  IMAD.WIDE.U32 R18, R194, R3, R26 ;  /* 0x00000003c2127225 */ /* 0x000fc800078e001a */
[----:B------:R-:W-:Y:S01]  /*2b50*/  IMAD.IADD R3, R165, 0x1, R4 ;  /* 0x00000001a5037824 */ /* 0x000fe200078e0204 */
[----:B------:R-:W-:Y:S02]  /*2b60*/  SHF.R.S32.HI R2, RZ, 0x1f, R129 ;  /* 0x0000001fff027819 */ /* 0x000fe40000011481 */
[----:B------:R-:W-:Y:S02]  /*2b70*/  IADD3 R0, P3, R129, R4, RZ ;  /* 0x0000000481007210 */ /* 0x000fe40007f7e0ff */
[----:B------:R-:W-:Y:S02]  /*2b80*/  IADD3 R125, R19, R125, RZ ;  /* 0x0000007d137d7210 */ /* 0x000fe40007ffe0ff */
[C---:B------:R-:W-:Y:S02]  /*2b90*/  LEA R124, P0, R18.reuse, R24, 0x1 ;  /* 0x00000018127c7211 */ /* 0x040fe400078008ff */
[----:B------:R-:W-:Y:S01]  /*2ba0*/  IADD3 R129, P2, R129, R3, RZ ;  /* 0x0000000381817210 */ /* 0x000fe20007f5e0ff */
[----:B------:R-:W-:Y:S01]  /*2bb0*/  IMAD.IADD R121, R15, 0x1, R121 ;  /* 0x000000010f797824 */ /* 0x000fe200078e0279 */
[----:B------:R-:W-:Y:S01]  /*2bc0*/  LEA.HI.X R125, R18, R25, R125, 0x1, P0 ;  /* 0x00000019127d7211 */ /* 0x000fe200000f0c7d */
[----:B------:R-:W-:Y:S01]  /*2bd0*/  IMAD.SHL.U32 R18, R0, 0x2, RZ ;  /* 0x0000000200127824 */ /* 0x000fe200078e00ff */
[----:B------:R-:W-:Y:S01]  /*2be0*/  LEA R122, P1, R14, R22, 0x1 ;  /* 0x000000160e7a7211 */ /* 0x000fe200078208ff */
[----:B------:R-:W-:Y:S01]  /*2bf0*/  IMAD.SHL.U32 R128, R129, 0x2, RZ ;  /* 0x0000000281807824 */ /* 0x000fe200078e00ff */
[----:B------:R-:W-:-:S02]  /*2c00*/  LEA.HI.X.SX32 R5, R4, R2, 0x1, P3 ;  /* 0x0000000204057211 */ /* 0x000fc400018f0eff */
[----:B------:R-:W-:Y:S02]  /*2c10*/  LEA.HI.X.SX32 R2, R3, R2, 0x1, P2 ;  /* 0x0000000203027211 */ /* 0x000fe400010f0eff */
[----:B------:R-:W-:Y:S02]  /*2c20*/  LEA.HI.X R121, R14, R23, R121, 0x1, P1 ;  /* 0x000000170e797211 */ /* 0x000fe400008f0c79 */
[----:B------:R-:W-:Y:S02]  /*2c30*/  SHF.L.U64.HI R0, R0, 0x1, R5 ;  /* 0x0000000100007819 */ /* 0x000fe40000010205 */
[----:B------:R-:W-:Y:S02]  /*2c40*/  SHF.L.U64.HI R129, R129, 0x1, R2 ;  /* 0x0000000181817819 */ /* 0x000fe40000010202 */
[C---:B------:R-:W-:Y:S02]  /*2c50*/  IADD3 R50, P1, R8.reuse, R18, RZ ;  /* 0x0000001208327210 */ /* 0x040fe40007f3e0ff */
[----:B------:R-:W-:-:S02]  /*2c60*/  IADD3 R126, P3, R8, R128, RZ ;  /* 0x00000080087e7210 */ /* 0x000fc40007f7e0ff */
[C---:B------:R-:W-:Y:S02]  /*2c70*/  IADD3 R128, P2, R6.reuse, R128, RZ ;  /* 0x0000008006807210 */ /* 0x040fe40007f5e0ff */
[----:B------:R-:W-:Y:S01]  /*2c80*/  IADD3 R18, P0, R6, R18, RZ ;  /* 0x0000001206127210 */ /* 0x000fe20007f1e0ff */
[----:B------:R-:W-:Y:S01]  /*2c90*/  IMAD.X R51, R9, 0x1, R0, P1 ;  /* 0x0000000109337824 */ /* 0x000fe200008e0600 */
[----:B------:R-:W-:Y:S01]  /*2ca0*/  IADD3 R84, P1, R237, 0x80, RZ ;  /* 0x00000080ed547810 */ /* 0x000fe20007f3e0ff */
[--C-:B------:R-:W-:Y:S01]  /*2cb0*/  IMAD.X R127, R9, 0x1, R129.reuse, P3 ;  /* 0x00000001097f7824 */ /* 0x100fe200018e0681 */
[C---:B------:R-:W-:Y:S01]  /*2cc0*/  IADD3.X R19, R7.reuse, R0, RZ, P0, !PT ;  /* 0x0000000007137210 */ /* 0x040fe200007fe4ff */
[----:B------:R-:W-:Y:S01]  /*2cd0*/  IMAD.X R129, R7, 0x1, R129, P2 ;  /* 0x0000000107817824 */ /* 0x000fe200010e0681 */
[C---:B------:R-:W-:Y:S02]  /*2ce0*/  IADD3 R88, P2, R237.reuse, 0x40, RZ ;  /* 0x00000040ed587810 */ /* 0x040fe40007f5e0ff */
[----:B------:R-:W-:Y:S01]  /*2cf0*/  IADD3 R78, P0, R237, 0xc0, RZ ;  /* 0x000000c0ed4e7810 */ /* 0x000fe20007f1e0ff */
[--C-:B------:R-:W-:Y:S01]  /*2d00*/  IMAD.X R85, RZ, RZ, R238.reuse, P1 ;  /* 0x000000ffff557224 */ /* 0x100fe200008e06ee */
[----:B------:R-:W-:Y:S01]  /*2d10*/  SHF.L.U32 R168, R155, 0x4, RZ ;  /* 0x000000049ba87819 */ /* 0x000fe200000006ff */
[--C-:B------:R-:W-:Y:S01]  /*2d20*/  IMAD.X R89, RZ, RZ, R238.reuse, P2 ;  /* 0x000000ffff597224 */ /* 0x100fe200010e06ee */
[-C--:B------:R-:W-:Y:S01]  /*2d30*/  IADD3 R82, P1, R84, R237.reuse, RZ ;  /* 0x000000ed54527210 */ /* 0x080fe20007f3e0ff */
[----:B------:R-:W-:Y:S01]  /*2d40*/  IMAD.X R79, RZ, RZ, R238, P0 ;  /* 0x000000ffff4f7224 */ /* 0x000fe200000e06ee */
[-C--:B------:R-:W-:Y:S01]  /*2d50*/  IADD3 R86, P2, R88, R237.reuse, RZ ;  /* 0x000000ed58567210 */ /* 0x080fe20007f5e0ff */
[----:B------:R-:W-:Y:S01]  /*2d60*/  IMAD.SHL.U32 R96, R194, 0x10, RZ ;  /* 0x00000010c2607824 */ /* 0x000fe200078e00ff */
[----:B------:R-:W-:-:S02]  /*2d70*/  IADD3 R76, P0, R78, R237, RZ ;  /* 0x000000ed4e4c7210 */ /* 0x000fc40007f1e0ff */
[C---:B------:R-:W-:Y:S02]  /*2d80*/  IADD3 R156, R168.reuse, 0x40, RZ ;  /* 0x00000040a89c7810 */ /* 0x040fe40007ffe0ff */
[C---:B------:R-:W-:Y:S02]  /*2d90*/  IADD3 R154, R168.reuse, 0x80, RZ ;  /* 0x00000080a89a7810 */ /* 0x040fe40007ffe0ff */
[----:B------:R-:W-:Y:S01]  /*2da0*/  IADD3 R152, R168, 0xc0, RZ ;  /* 0x000000c0a8987810 */ /* 0x000fe20007ffe0ff */
[--C-:B------:R-:W-:Y:S01]  /*2db0*/  IMAD.X R83, R85, 0x1, R238.reuse, P1 ;  /* 0x0000000155537824 */ /* 0x100fe200008e06ee */
[----:B------:R-:W-:Y:S01]  /*2dc0*/  IADD3.X R77, R79, R238, RZ, P0, !PT ;  /* 0x000000ee4f4d7210 */ /* 0x000fe200007fe4ff */
[----:B------:R-:W-:Y:S01]  /*2dd0*/  IMAD.X R87, R89, 0x1, R238, P2 ;  /* 0x0000000159577824 */ /* 0x000fe200010e06ee */
[C---:B------:R-:W-:Y:S01]  /*2de0*/  SHF.L.U64.HI R93, R194.reuse, 0x4, R195 ;  /* 0x00000004c25d7819 */ /* 0x040fe200000102c3 */
[----:B------:R-:W-:Y:S01]  /*2df0*/  IMAD.SHL.U32 R106, R194, 0x20, RZ ;  /* 0x00000020c26a7824 */ /* 0x000fe200078e00ff */
[----:B------:R-:W-:-:S02]  /*2e00*/  IADD3 R81, P4, R86, R237, RZ ;  /* 0x000000ed56517210 */ /* 0x000fc40007f9e0ff */
[C---:B------:R-:W-:Y:S02]  /*2e10*/  IADD3 R95, P5, R96.reuse, 0x40, RZ ;  /* 0x00000040605f7810 */ /* 0x040fe40007fbe0ff */
[C---:B------:R-:W-:Y:S02]  /*2e20*/  IADD3 R99, P1, R96.reuse, 0x80, RZ ;  /* 0x0000008060637810 */ /* 0x040fe40007f3e0ff */
[----:B------:R-:W-:Y:S01]  /*2e30*/  IADD3 R107, P0, R96, 0xc0, RZ ;  /* 0x000000c0606b7810 */ /* 0x000fe20007f1e0ff */
[----:B------:R-:W-:Y:S01]  /*2e40*/  IMAD.IADD R153, R168, 0x1, R156 ;  /* 0x00000001a8997824 */ /* 0x000fe200078e029c */
[-C--:B------:R-:W-:Y:S01]  /*2e50*/  IADD3 R75, P3, R82, R237.reuse, RZ ;  /* 0x000000ed524b7210 */ /* 0x080fe20007f7e0ff */
[----:B------:R-:W-:Y:S01]  /*2e60*/  IMAD.IADD R151, R168, 0x1, R154 ;  /* 0x00000001a8977824 */ /* 0x000fe200078e029a */
[----:B------:R-:W-:Y:S02]  /*2e70*/  IADD3 R73, P2, R76, R237, RZ ;  /* 0x000000ed4c497210 */ /* 0x000fe40007f5e0ff */
[----:B------:R-:W-:Y:S01]  /*2e80*/  IADD3 R149, R168, R152, RZ ;  /* 0x00000098a8957210 */ /* 0x000fe20007ffe0ff */
[C---:B------:R-:W-:Y:S01]  /*2e90*/  IMAD.SHL.U32 R117, R192.reuse, 0x10, RZ ;  /* 0x00000010c0757824 */ /* 0x040fe200078e00ff */
[----:B------:R-:W-:Y:S01]  /*2ea0*/  IADD3.X R74, R83, R238, RZ, P3, !PT ;  /* 0x000000ee534a7210 */ /* 0x000fe20001ffe4ff */
[--C-:B------:R-:W-:Y:S01]  /*2eb0*/  IMAD.X R80, R87, 0x1, R238.reuse, P4 ;  /* 0x0000000157507824 */ /* 0x100fe200020e06ee */
[C---:B------:R-:W-:Y:S01]  /*2ec0*/  SHF.L.U64.HI R0, R192.reuse, 0x4, R193 ;  /* 0x00000004c0007819 */ /* 0x040fe200000102c1 */
[----:B------:R-:W-:Y:S01]  /*2ed0*/  IMAD.X R98, RZ, RZ, R93, P5 ;  /* 0x000000ffff627224 */ /* 0x000fe200028e065d */
[C---:B------:R-:W-:Y:S01]  /*2ee0*/  SHF.L.U64.HI R118, R192.reuse, 0x5, R193 ;  /* 0x00000005c0767819 */ /* 0x040fe200000102c1 */
[--C-:B------:R-:W-:Y:S01]  /*2ef0*/  IMAD.X R102, RZ, RZ, R93.reuse, P1 ;  /* 0x000000ffff667224 */ /* 0x100fe200008e065d */
[----:B------:R-:W-:Y:S01]  /*2f00*/  SHF.L.U32 R119, R192, 0x5, RZ ;  /* 0x00000005c0777819 */ /* 0x000fe200000006ff */
[----:B------:R-:W-:Y:S01]  /*2f10*/  IMAD.X R110, RZ, RZ, R93, P0 ;  /* 0x000000ffff6e7224 */ /* 0x000fe200000e065d */
[----:B------:R-:W-:Y:S01]  /*2f20*/  SHF.L.U64.HI R103, R194, 0x5, R195 ;  /* 0x00000005c2677819 */ /* 0x000fe200000102c3 */
[----:B------:R-:W-:Y:S01]  /*2f30*/  IMAD.SHL.U32 R157, R155, 0x20, RZ ;  /* 0x000000209b9d7824 */ /* 0x000fe200078e00ff */
[-C--:B------:R-:W-:Y:S01]  /*2f40*/  IADD3 R100, P5, R95, R96.reuse, RZ ;  /* 0x000000605f647210 */ /* 0x080fe20007fbe0ff */
[----:B------:R-:W-:Y:S01]  /*2f50*/  IMAD R3, R193, 0x60, RZ ;  /* 0x00000060c1037824 */ /* 0x000fe200078e02ff */
[----:B------:R-:W-:Y:S01]  /*2f60*/  IADD3 R104, P4, R99, R96, RZ ;  /* 0x0000006063687210 */ /* 0x000fe20007f9e0ff */
[----:B------:R-:W-:Y:S01]  /*2f70*/  IMAD.X R72, R77, 0x1, R238, P2 ;  /* 0x000000014d487824 */ /* 0x000fe200010e06ee */
[C---:B------:R-:W-:Y:S01]  /*2f80*/  IADD3 R108, P3, R106.reuse, R95, RZ ;  /* 0x0000005f6a6c7210 */ /* 0x040fe20007f7e0ff */
[----:B------:R-:W-:Y:S01]  /*2f90*/  IMAD R155, R155, 0x30, RZ ;  /* 0x000000309b9b7824 */ /* 0x000fe200078e02ff */
[----:B------:R-:W-:Y:S01]  /*2fa0*/  IADD3 R114, P1, R106, R99, RZ ;  /* 0x000000636a727210 */ /* 0x000fe20007f3e0ff */
[C---:B------:R-:W-:Y:S01]  /*2fb0*/  IMAD.IADD R150, R168.reuse, 0x1, R153 ;  /* 0x00000001a8967824 */ /* 0x040fe200078e0299 */
[C---:B------:R-:W-:Y:S01]  /*2fc0*/  IADD3 R116, P0, R107.reuse, R106, RZ ;  /* 0x0000006a6b747210 */ /* 0x040fe20007f1e0ff */
[C---:B------:R-:W-:Y:S01]  /*2fd0*/  IMAD.IADD R148, R168.reuse, 0x1, R151 ;  /* 0x00000001a8947824 */ /* 0x040fe200078e0297 */
[----:B------:R-:W-:Y:S01]  /*2fe0*/  IADD3 R112, P2, R107, R96, RZ ;  /* 0x000000606b707210 */ /* 0x000fe20007f5e0ff */
[----:B------:R-:W-:-:S02]  /*2ff0*/  IMAD.IADD R147, R168, 0x1, R149 ;  /* 0x00000001a8937824 */ /* 0x000fc400078e0295 */
[----:B------:R-:W-:Y:S01]  /*3000*/  IMAD.WIDE.U32 R192, R192, 0x60, RZ ;  /* 0x00000060c0c07825 */ /* 0x000fe200078e00ff */
[----:B------:R-:W-:Y:S02]  /*3010*/  SHF.L.U64.HI R115, R117, 0x1, R0 ;  /* 0x0000000175737819 */ /* 0x000fe40000010200 */
[----:B------:R-:W-:Y:S01]  /*3020*/  SHF.L.U64.HI R118, R119, 0x1, R118 ;  /* 0x0000000177767819 */ /* 0x000fe20000010276 */
[----:B------:R-:W-:Y:S01]  /*3030*/  IMAD.MOV.U32 R9, RZ, RZ, R166 ;  /* 0x000000ffff097224 */ /* 0x000fe200078e00a6 */
[----:B------:R-:W-:Y:S01]  /*3040*/  IADD3.X R109, R110, R93, RZ, P2, !PT ;  /* 0x0000005d6e6d7210 */ /* 0x000fe200017fe4ff */
[----:B------:R-:W-:Y:S01]  /*3050*/  IMAD.SHL.U32 R117, R117, 0x2, RZ ;  /* 0x0000000275757824 */ /* 0x000fe200078e00ff */
[----:B------:R-:W-:Y:S01]  /*3060*/  SHF.R.S32.HI R145, RZ, 0x1f, R168 ;  /* 0x0000001fff917819 */ /* 0x000fe200000114a8 */
[----:B------:R-:W-:Y:S01]  /*3070*/  IMAD.SHL.U32 R119, R119, 0x2, RZ ;  /* 0x0000000277777824 */ /* 0x000fe200078e00ff */
[----:B------:R-:W-:Y:S01]  /*3080*/  SHF.R.S32.HI R144, RZ, 0x1f, R157 ;  /* 0x0000001fff907819 */ /* 0x000fe2000001149d */
[----:B------:R-:W-:Y:S01]  /*3090*/  IMAD.IADD R120, R193, 0x1, R3 ;  /* 0x00000001c1787824 */ /* 0x000fe200078e0203 */
[----:B------:R-:W-:Y:S01]  /*30a0*/  SHF.R.S32.HI R142, RZ, 0x1f, R155 ;  /* 0x0000001fff8e7819 */ /* 0x000fe2000001149b */
[--C-:B------:R-:W-:Y:S01]  /*30b0*/  IMAD.X R97, R98, 0x1, R93.reuse, P5 ;  /* 0x0000000162617824 */ /* 0x100fe200028e065d */
[----:B------:R-:W-:Y:S01]  /*30c0*/  SHF.R.S32.HI R143, RZ, 0x1f, R156 ;  /* 0x0000001fff8f7819 */ /* 0x000fe2000001149c */
[----:B------:R-:W-:Y:S01]  /*30d0*/  IMAD.X R101, R102, 0x1, R93, P4 ;  /* 0x0000000166657824 */ /* 0x000fe200020e065d */
[----:B------:R-:W-:Y:S01]  /*30e0*/  SHF.R.S32.HI R141, RZ, 0x1f, R154 ;  /* 0x0000001fff8d7819 */ /* 0x000fe2000001149a */
[C---:B------:R-:W-:Y:S01]  /*30f0*/  IMAD.X R105, R103.reuse, 0x1, R98, P3 ;  /* 0x0000000167697824 */ /* 0x040fe200018e0662 */
[----:B------:R-:W-:Y:S01]  /*3100*/  SHF.R.S32.HI R139, RZ, 0x1f, R152 ;  /* 0x0000001fff8b7819 */ /* 0x000fe20000011498 */
        /* <DEDUP_REMOVED lines=8> */
.L_x_1783:
[----:B------:R-:W-:Y:S01]  /*3190*/  IMAD.SHL.U32 R14, R9, 0x40, RZ ;  /* 0x00000040090e7824 */ /* 0x000fe200078e00ff */
[----:B------:R-:W-:Y:S01]  /*31a0*/  BSSY B0, `(.L_x_1666) ;  /* 0x0000015000007945 */ /* 0x000fe20003800000 */
[----:B-----5:R-:W-:Y:S03]  /*31b0*/  IMAD.MOV.U32 R123, RZ, RZ, R121 ;  /* 0x000000ffff7b7224 */ /* 0x020fe600078e0079 */
[----:B------:R-:W-:Y:S04]  /*31c0*/  IADD3 R13, R14, -0x40, RZ ;  /* 0xffffffc00e0d7810 */ /* 0x000fe80007ffe0ff */
[----:B------:R-:W-:Y:S01]  /*31d0*/  IADD3 R196, R94, -R13, RZ ;  /* 0x8000000d5ec47210 */ /* 0x000fe20007ffe0ff */
[----:B------:R-:W-:Y:S05]  /*31e0*/  IMAD.IADD R198, R58, 0x1, -R13 ;  /* 0x000000013ac67824 */ /* 0x000fea00078e0a0d */
[C---:B------:R-:W-:Y:S04]  /*31f0*/  ISETP.GE.AND P2, PT, R176.reuse, R198, PT ;  /* 0x000000c6b000720c */ /* 0x040fe80003f46270 */
[----:B------:R-:W-:Y:S11]  /*3200*/  ISETP.GE.AND P2, PT, R176, R196, !P2 ;  /* 0x000000c4b000720c */ /* 0x000ff60005746270 */
[----:B------:R-:W-:Y:S02]  /*3210*/  @!UPT UIADD3 URZ, URZ, URZ, URZ ;  /* 0x0000003f3f3ff290 */ /* 0x000fe4000fffe03f */
[----:B----4-:R-:W-:-:S05]  /*3220*/  @!P2 BRA `(.L_x_1667) ;  /* 0x000000c00000a947 */ /* 0x010fca0003800000 */
        /* <DEDUP_REMOVED lines=12> */
.L_x_1667:
[----:B------:R-:W-:Y:S05]  /*32f0*/  BSYNC B0 ;  /* 0x0000000000007941 */ /* 0x000fea0003800000 */
.L_x_1666:
        /* <DEDUP_REMOVED lines=21> */
.L_x_1669:
[----:B------:R-:W-:Y:S05]  /*3450*/  BSYNC B0 ;  /* 0x0000000000007941 */ /* 0x000fea0003800000 */
.L_x_1668:
        /* <DEDUP_REMOVED lines=21> */
.L_x_1671:
[----:B------:R-:W-:Y:S05]  /*35b0*/  BSYNC B0 ;  /* 0x0000000000007941 */ /* 0x000fea0003800000 */
.L_x_1670:
        /* <DEDUP_REMOVED lines=21> */
.L_x_1673:
[----:B------:R-:W-:Y:S05]  /*3710*/  BSYNC B0 ;  /* 0x0000000000007941 */ /* 0x000fea0003800000 */
.L_x_1672:
[----:B------:R-:W2:Y:S01]  /*3720*/  LD.E R15, [R20.64+0xd0] ;  /* 0x0000d006140f7980 */ /* 0x000ea2000c101900 */
[----:B------:R-:W-:Y:S03]  /*3730*/  BSSY B3, `(.L_x_1674) ;  /* 0x0000aa1000037945 */ /* 0x000fe60003800000 */
[----:B------:R-:W3:Y:S01]  /*3740*/  LD.E R121, [R20.64+0x130] ;  /* 0x0001300614797980 */ /* 0x000ee2000c101900 */
        /* <DEDUP_REMOVED lines=10> */
[----:B---3--:R-:W-:Y:S01]  /*37f0*/  BSSY B1, `(.L_x_1677) ;  /* 0x00000dc000017945 */ /* 0x008fe20003800000 */
[----:B------:R-:W-:-:S05]  /*3800*/  @!P2 BRA `(.L_x_1678) ;  /* 0x00000da00000a947 */ /* 0x000fca0003800000 */
[----:B-----5:R-:W-:Y:S01]  /*3810*/  ISETP.GE.AND P0, PT, R16, R123, PT ;  /* 0x0000007b1000720c */ /* 0x020fe20003f06270 */
[----:B------:R-:W-:Y:S01]  /*3820*/  @!UPT UIADD3 URZ, URZ, URZ, URZ ;  /* 0x0000003f3f3ff290 */ /* 0x000fe2000fffe03f */
[----:B------:R-:W-:Y:S11]  /*3830*/  BSSY B0, `(.L_x_1679) ;  /* 0x0000034000007945 */ /* 0x000ff60003800000 */
[----:B------:R-:W-:-:S05]  /*3840*/  @P0 BRA `(.L_x_1680) ;  /* 0x0000032000000947 */ /* 0x000fca0003800000 */
[----:B------:R-:W-:Y:S01]  /*3850*/  ISETP.GE.AND P0, PT, R16, R15, PT ;  /* 0x0000000f1000720c */ /* 0x000fe20003f06270 */
[----:B-1----:R-:W2:Y:S11]  /*3860*/  LD.E.128 R24, [R124.64] ;  /* 0x000000067c187980 */ /* 0x002eb6000c101d00 */
        /* <DEDUP_REMOVED lines=48> */
.L_x_1680:
[----:B------:R-:W-:Y:S05]  /*3b70*/  BSYNC B0 ;  /* 0x0000000000007941 */ /* 0x000fea0003800000 */
.L_x_1679:
        /* <DEDUP_REMOVED lines=54> */
.L_x_1682:
[----:B------:R-:W-:Y:S05]  /*3ee0*/  BSYNC B0 ;  /* 0x0000000000007941 */ /* 0x000fea0003800000 */
.L_x_1681:
        /* <DEDUP_REMOVED lines=54> */
.L_x_1684:
[----:B------:R-:W-:Y:S05]  /*4250*/  BSYNC B0 ;  /* 0x0000000000007941 */ /* 0x000fea0003800000 */
.L_x_1683:
        /* <DEDUP_REMOVED lines=53> */
.L_x_1678:
[----:B------:R-:W-:Y:S05]  /*45b0*/  BSYNC B1 ;  /* 0x0000000000017941 */ /* 0x000fea0003800000 */
.L_x_1677:
[C---:B------:R-:W-:Y:S01]  /*45c0*/  ISETP.GE.AND P0, PT, R163.reuse, R198, PT ;  /* 0x000000c6a300720c */ /* 0x040fe20003f06270 */
[----:B------:R-:W-:Y:S03]  /*45d0*/  BSSY B1, `(.L_x_1685) ;  /* 0x00000ef000017945 */ /* 0x000fe60003800000 */
[----:B------:R-:W-:Y:S11]  /*45e0*/  ISETP.GE.AND P0, PT, R163, R196, !P0 ;  /* 0x000000c4a300720c */ /* 0x000ff60004706270 */
[----:B------:R-:W-:Y:S02]  /*45f0*/  @!UPT UIADD3 URZ, URZ, URZ, URZ ;  /* 0x0000003f3f3ff290 */ /* 0x000fe4000fffe03f */
[----:B------:R-:W-:-:S05]  /*4600*/  @!P0 BRA `(.L_x_1686) ;  /* 0x00000eb000008947 */ /* 0x000fca0003800000 */
[----:B-----5:R-:W-:Y:S01]  /*4610*/  ISETP.GE.AND P0, PT, R16, R123, PT ;  /* 0x0000007b1000720c */ /* 0x020fe20003f06270 */
[C---:B-1----:R-:W-:Y:S01]  /*4620*/  IMAD.SHL.U32 R5, R168.reuse, 0x2, RZ ;  /* 0x00000002a8057824 */ /* 0x042fe200078e00ff */
        /* <DEDUP_REMOVED lines=60> */
.L_x_1688:
[----:B------:R-:W-:Y:S05]  /*49f0*/  BSYNC B0 ;  /* 0x0000000000007941 */ /* 0x000fea0003800000 */
.L_x_1687:
        /* <DEDUP_REMOVED lines=57> */
.L_x_1690:
[----:B------:R-:W-:Y:S05]  /*4d90*/  BSYNC B0 ;  /* 0x0000000000007941 */ /* 0x000fea0003800000 */
.L_x_1689:
        /* <DEDUP_REMOVED lines=57> */
.L_x_1692:
[----:B------:R-:W-:Y:S05]  /*5130*/  BSYNC B0 ;  /* 0x0000000000007941 */ /* 0x000fea0003800000 */
.L_x_1691:
        /* <DEDUP_REMOVED lines=56> */
.L_x_1686:
[----:B------:R-:W-:Y:S05]  /*54c0*/  BSYNC B1 ;  /* 0x0000000000017941 */ /* 0x000fea0003800000 */
.L_x_1685:
        /* <DEDUP_REMOVED lines=67> */
.L_x_1696:
[----:B------:R-:W-:Y:S05]  /*5900*/  BSYNC B0 ;  /* 0x0000000000007941 */ /* 0x000fea0003800000 */
.L_x_1695:
        /* <DEDUP_REMOVED lines=57> */
.L_x_1698:
[----:B------:R-:W-:Y:S05]  /*5ca0*/  BSYNC B0 ;  /* 0x0000000000007941 */ /* 0x000fea0003800000 */
.L_x_1697:
        /* <DEDUP_REMOVED lines=57> */
.L_x_1700:
[----:B------:R-:W-:Y:S05]  /*6040*/  BSYNC B0 ;  /* 0x0000000000007941 */ /* 0x000fea0003800000 */
.L_x_1699:
        /* <DEDUP_REMOVED lines=56> */
.L_x_1694:
[----:B------:R-:W-:Y:S05]  /*63d0*/  BSYNC B1 ;  /* 0x0000000000017941 */ /* 0x000fea0003800000 */
.L_x_1693:
        /* <DEDUP_REMOVED lines=19> */
[----:B------:R-:W-:Y:S04]  /*6510*/  IMAD.WIDE.U32 R52, R60, 0x60, R130 ;  /* 0x000000603c347825 */ /* 0x000fe800078e0082 */
        /* <DEDUP_REMOVED lines=49> */
.L_x_1704:
[----:B------:R-:W-:Y:S05]  /*6830*/  BSYNC B0 ;  /* 0x0000000000007941 */ /* 0x000fea0003800000 */
.L_x_1703:
        /* <DEDUP_REMOVED lines=57> */
.L_x_1706:
[----:B------:R-:W-:Y:S05]  /*6bd0*/  BSYNC B0 ;  /* 0x0000000000007941 */ /* 0x000fea0003800000 */
.L_x_1705:
        /* <DEDUP_REMOVED lines=57> */
.L_x_1708:
[----:B------:R-:W-:Y:S05]  /*6f70*/  BSYNC B0 ;  /* 0x0000000000007941 */ /* 0x000fea0003800000 */
.L_x_1707:
[----:B------:R-:W-:Y:S11]  /*6f80*/  ISETP.GE.AND P0, PT, R10, R123, PT ;  /* 0x0000007b0a00720c */ /* 0x000ff60003f06270 */
[----:B------:R-:W-:Y:S02]  /*6f90*/  @!UPT UIADD3 URZ, URZ, URZ, URZ ;  /* 0x0000003f3f3ff290 */ /* 0x000fe4000fffe03f */
[----:B------:R-:W-:-:S05]  /*6fa0*/  @P0 BRA `(.L_x_1702) ;  /* 0x0000035000000947 */ /* 0x000fca0003800000 */
[----:B------:R-:W-:Y:S02]  /*6fb0*/  LEA R36, P1, R116, R124, 0x1 ;  /* 0x0000007c74247211 */ /* 0x000fe400078208ff */
        /* <DEDUP_REMOVED lines=52> */
.L_x_1702:
[----:B------:R-:W-:Y:S05]  /*7300*/  BSYNC B1 ;  /* 0x0000000000017941 */ /* 0x000fea0003800000 */
.L_x_1701:
[----:B-1----:R-:W2:Y:S02]  /*7310*/  LD.E R3, [R20.64+0xd0] ;  /* 0x0000d00614037980 */ /* 0x002ea4000c101900 */
[----:B--2---:R-:W-:Y:S05]  /*7320*/  IMAD.U32 R3, R3, -0x20, RZ ;  /* 0xffffffe003037824 */ /* 0x004fea00078e00ff */
[C---:B------:R-:W-:Y:S02]  /*7330*/  LEA R18, P1, R3.reuse, R18, 0x1 ;  /* 0x0000001203127211 */ /* 0x040fe400078208ff */
[C---:B------:R-:W-:Y:S02]  /*7340*/  LEA R50, P0, R3.reuse, R50, 0x1 ;  /* 0x0000003203327211 */ /* 0x040fe400078008ff */
[C---:B------:R-:W-:Y:S02]  /*7350*/  LEA.HI.X.SX32 R19, R3.reuse, R19, 0x1, P1 ;  /* 0x0000001303137211 */ /* 0x040fe400008f0eff */
[----:B------:R-:W-:Y:S01]  /*7360*/  LEA.HI.X.SX32 R51, R3, R51, 0x1, P0 ;  /* 0x0000003303337211 */ /* 0x000fe200000f0eff */
[----:B------:R-:W-:-:S05]  /*7370*/  BRA `(.L_x_1709) ;  /* 0x00006dc000007947 */ /* 0x000fca0003800000 */
.L_x_1676:
[----:B---3--:R-:W-:Y:S01]  /*7380*/  BSSY B2, `(.L_x_1710) ;  /* 0x0000180000027945 */ /* 0x008fe20003800000 */
        /* <DEDUP_REMOVED lines=13> */
[----:B-----5:R-:W-:Y:S01]  /*7460*/  MOV R59, R37 ;  /* 0x00000025003b7202 */ /* 0x020fe20000000f00 */
[--C-:B------:R-:W-:Y:S01]  /*7470*/  HADD2.F32 R37, -RZ, R36.reuse.H0_H0 ;  /* 0x20000024ff257230 */ /* 0x100fe20000004100 */
[-C--:B------:R-:W-:Y:S02]  /*7480*/  ISETP.GE.AND P2, PT, R16, R199.reuse, PT ;  /* 0x000000c71000720c */ /* 0x080fe40003f46270 */
[----:B------:R-:W-:Y:S02]  /*7490*/  MOV R201, R199 ;  /* 0x000000c700c97202 */ /* 0x000fe40000000f00 */
[----:B------:R-:W-:Y:S01]  /*74a0*/  MOV R57, R39 ;  /* 0x0000002700397202 */ /* 0x000fe20000000f00 */
[----:B------:R-:W-:Y:S01]  /*74b0*/  HADD2.F32 R39, -RZ, R36.H1_H1 ;  /* 0x30000024ff277230 */ /* 0x000fe20000004100 */
[----:B------:R-:W-:Y:S07]  /*74c0*/  MOV R56, R38 ;  /* 0x0000002600387202 */ /* 0x000fee0000000f00 */
[C---:B------:R-:W-:Y:S02]  /*74d0*/  @P2 IADD3 R201, -R199.reuse, RZ, RZ ;  /* 0x000000ffc7c92210 */ /* 0x040fe40007ffe1ff */
[----:B------:R-:W-:Y:S02]  /*74e0*/  @P2 IADD3 R197, -R199, RZ, RZ ;  /* 0x000000ffc7c52210 */ /* 0x000fe40007ffe1ff */
[----:B------:R-:W-:Y:S02]  /*74f0*/  LEA R22, P1, R201, R124, 0x1 ;  /* 0x0000007cc9167211 */ /* 0x000fe400078208ff */
[----:B------:R-:W-:Y:S02]  /*7500*/  LEA R202, P0, R197, R126, 0x1 ;  /* 0x0000007ec5ca7211 */ /* 0x000fe400078008ff */
[----:B------:R-:W-:Y:S02]  /*7510*/  LEA.HI.X.SX32 R23, R201, R125, 0x1, P1 ;  /* 0x0000007dc9177211 */ /* 0x000fe400008f0eff */
[----:B------:R-:W-:Y:S02]  /*7520*/  LEA.HI.X.SX32 R203, R197, R127, 0x1, P0 ;  /* 0x0000007fc5cb7211 */ /* 0x000fe400000f0eff */
[----:B------:R-:W-:Y:S01]  /*7530*/  MOV R197, RZ ;  /* 0x000000ff00c57202 */ /* 0x000fe20000000f00 */
[----:B-1----:R-:W3:Y:S01]  /*7540*/  LD.E.128 R28, [R22.64] ;  /* 0x00000006161c7980 */ /* 0x002ee2000c101d00 */
[----:B------:R-:W-:Y:S04]  /*7550*/  @P2 IADD3 R197, -R199, RZ, RZ ;  /* 0x000000ffc7c52210 */ /* 0x000fe80007ffe1ff */
[C---:B------:R-:W-:Y:S03]  /*7560*/  LEA R40, P0, R197.reuse, R128, 0x1 ;  /* 0x00000080c5287211 */ /* 0x040fe600078008ff */
[----:B------:R-:W4:Y:S01]  /*7570*/  LD.E.128 R200, [R202.64] ;  /* 0x00000006cac87980 */ /* 0x000f22000c101d00 */
[----:B------:R-:W-:Y:S07]  /*7580*/  LEA.HI.X.SX32 R41, R197, R129, 0x1, P0 ;  /* 0x00000081c5297211 */ /* 0x000fee00000f0eff */
        /* <DEDUP_REMOVED lines=62> */
.L_x_1715:
[----:B------:R-:W-:Y:S05]  /*7970*/  BSYNC B0 ;  /* 0x0000000000007941 */ /* 0x000fea0003800000 */
.L_x_1714:
[----:B-----5:R3:W-:Y:S02]  /*7980*/  ST.E.128 [R130.64], R36 ;  /* 0x0000002482007985 */ /* 0x0207e4000c101d06 */
.L_x_1713:
[----:B------:R-:W-:Y:S05]  /*7990*/  BSYNC B1 ;  /* 0x0000000000017941 */ /* 0x000fea0003800000 */
.L_x_1712:
[----:B------:R-:W-:Y:S01]  /*79a0*/  ISETP.GE.AND P0, PT, R12, R123, PT ;  /* 0x0000007b0c00720c */ /* 0x000fe20003f06270 */
[----:B------:R-:W-:Y:S01]  /*79b0*/  @!UPT UIADD3 URZ, URZ, URZ, URZ ;  /* 0x0000003f3f3ff290 */ /* 0x000fe2000fffe03f */
[----:B------:R-:W-:Y:S11]  /*79c0*/  BSSY B1, `(.L_x_1716) ;  /* 0x000005d000017945 */ /* 0x000ff60003800000 */
[----:B------:R-:W-:-:S05]  /*79d0*/  @P0 BRA `(.L_x_1717) ;  /* 0x000005b000000947 */ /* 0x000fca0003800000 */
[----:B---3--:R3:W5:Y:S01]  /*79e0*/  LD.E.128 R36, [R124.64+0x80] ;  /* 0x000080067c247980 */ /* 0x008762000c101d00 */
        /* <DEDUP_REMOVED lines=21> */
[----:B-1----:R-:W4:Y:S01]  /*7b40*/  LD.E.128 R28, [R22.64+0x80] ;  /* 0x00008006161c7980 */ /* 0x002f22000c101d00 */
[----:B------:R-:W-:Y:S04]  /*7b50*/  @P2 IADD3 R199, -R197, RZ, RZ ;  /* 0x000000ffc5c72210 */ /* 0x000fe80007ffe1ff */
[C---:B------:R-:W-:Y:S03]  /*7b60*/  LEA R40, P0, R199.reuse, R128, 0x1 ;  /* 0x00000080c7287211 */ /* 0x040fe600078008ff */
[----:B--2---:R-:W2:Y:S01]  /*7b70*/  LD.E.128 R200, [R202.64+0x80] ;  /* 0x00008006cac87980 */ /* 0x004ea2000c101d00 */
[----:B------:R-:W-:Y:S07]  /*7b80*/  LEA.HI.X.SX32 R41, R199, R129, 0x1, P0 ;  /* 0x00000081c7297211 */ /* 0x000fee00000f0eff */
[----:B---3--:R1:W3:Y:S02]  /*7b90*/  LD.E.128 R52, [R40.64+0x80] ;  /* 0x0000800628347980 */ /* 0x0082e4000c101d00 */
[----:B-1----:R-:W-:Y:S02]  /*7ba0*/  HADD2.F32 R40, -RZ, R59.H0_H0 ;  /* 0x2000003bff287230 */ /* 0x002fe40000004100 */
[--C-:B--2---:R-:W-:Y:S01]  /*7bb0*/  HADD2.F32 R34, -RZ, R200.reuse.H0_H0 ;  /* 0x200000c8ff227230 */ /* 0x104fe20000004100 */
[----:B----4-:R-:W-:Y:S01]  /*7bc0*/  MOV R33, R28 ;  /* 0x0000001c00217202 */ /* 0x010fe20000000f00 */
        /* <DEDUP_REMOVED lines=16> */
[----:B---3--:R-:W-:Y:S01]  /*7cd0*/  HADD2.F32 R36, -RZ, R52.H0_H0 ;  /* 0x20000034ff247230 */ /* 0x008fe20000004100 */
        /* <DEDUP_REMOVED lines=41> */
.L_x_1719:
[----:B------:R-:W-:Y:S05]  /*7f70*/  BSYNC B0 ;  /* 0x0000000000007941 */ /* 0x000fea0003800000 */
.L_x_1718:
[----:B-----5:R4:W-:Y:S02]  /*7f80*/  ST.E.128 [R130.64+0x80], R36 ;  /* 0x0000802482007985 */ /* 0x0209e4000c101d06 */
.L_x_1717:
[----:B------:R-:W-:Y:S05]  /*7f90*/  BSYNC B1 ;  /* 0x0000000000017941 */ /* 0x000fea0003800000 */
.L_x_1716:
[----:B------:R-:W-:Y:S01]  /*7fa0*/  ISETP.GE.AND P0, PT, R11, R123, PT ;  /* 0x0000007b0b00720c */ /* 0x000fe20003f06270 */
[----:B------:R-:W-:Y:S01]  /*7fb0*/  @!UPT UIADD3 URZ, URZ, URZ, URZ ;  /* 0x0000003f3f3ff290 */ /* 0x000fe2000fffe03f */
[----:B------:R-:W-:Y:S11]  /*7fc0*/  BSSY B1, `(.L_x_1720) ;  /* 0x000005d000017945 */ /* 0x000ff60003800000 */
[----:B------:R-:W-:-:S05]  /*7fd0*/  @P0 BRA `(.L_x_1721) ;  /* 0x000005b000000947 */ /* 0x000fca0003800000 */
[----:B---34-:R3:W5:Y:S01]  /*7fe0*/  LD.E.128 R36, [R124.64+0x100] ;  /* 0x000100067c247980 */ /* 0x018762000c101d00 */
        /* <DEDUP_REMOVED lines=15> */
[C---:B------:R-:W-:Y:S02]  /*80e0*/  @P2 IADD3 R197, -R204.reuse, RZ, RZ ;  /* 0x000000ffccc52210 */ /* 0x040fe40007ffe1ff */
        /* <DEDUP_REMOVED lines=72> */
.L_x_1723:
[----:B------:R-:W-:Y:S05]  /*8570*/  BSYNC B0 ;  /* 0x0000000000007941 */ /* 0x000fea0003800000 */
.L_x_1722:
[----:B-----5:R4:W-:Y:S02]  /*8580*/  ST.E.128 [R130.64+0x100], R36 ;  /* 0x0001002482007985 */ /* 0x0209e4000c101d06 */
.L_x_1721:
[----:B------:R-:W-:Y:S05]  /*8590*/  BSYNC B1 ;  /* 0x0000000000017941 */ /* 0x000fea0003800000 */
.L_x_1720:
[----:B------:R-:W-:Y:S11]  /*85a0*/  ISETP.GE.AND P0, PT, R10, R123, PT ;  /* 0x0000007b0a00720c */ /* 0x000ff60003f06270 */
[----:B------:R-:W-:Y:S02]  /*85b0*/  @!UPT UIADD3 URZ, URZ, URZ, URZ ;  /* 0x0000003f3f3ff290 */ /* 0x000fe4000fffe03f */
        /* <DEDUP_REMOVED lines=90> */
.L_x_1725:
[----:B------:R-:W-:Y:S05]  /*8b60*/  BSYNC B0 ;  /* 0x0000000000007941 */ /* 0x000fea0003800000 */
.L_x_1724:
[----:B-----5:R4:W-:Y:S02]  /*8b70*/  ST.E.128 [R130.64+0x180], R36 ;  /* 0x0001802482007985 */ /* 0x0209e4000c101d06 */
.L_x_1711:
[----:B------:R-:W-:Y:S05]  /*8b80*/  BSYNC B2 ;  /* 0x0000000000027941 */ /* 0x000fea0003800000 */
.L_x_1710:
        /* <DEDUP_REMOVED lines=13> */
[----:B---34-:R3:W5:Y:S10]  /*8c60*/  LD.E.128 R36, [R202.64] ;  /* 0x00000006ca247980 */ /* 0x018774000c101d00 */
[----:B------:R-:W-:-:S05]  /*8c70*/  @P0 BRA `(.L_x_1731) ;  /* 0x0000058000000947 */ /* 0x000fca0003800000 */
[----:B------:R-:W-:Y:S01]  /*8c80*/  LEA.HI R197, R15, R15, RZ, 0x1 ;  /* 0x0000000f0fc57211 */ /* 0x000fe200078f08ff */
[----:B-----5:R-:W-:Y:S01]  /*8c90*/  IMAD.MOV.U32 R57, RZ, RZ, R39 ;  /* 0x000000ffff397224 */ /* 0x020fe200078e0027 */
[--C-:B------:R-:W-:Y:S01]  /*8ca0*/  HADD2.F32 R39, -RZ, R36.reuse.H1_H1 ;  /* 0x30000024ff277230 */ /* 0x100fe20000004100 */
[----:B------:R-:W-:Y:S02]  /*8cb0*/  MOV R200, RZ ;  /* 0x000000ff00c87202 */ /* 0x000fe40000000f00 */
[----:B------:R-:W-:Y:S02]  /*8cc0*/  SHF.R.S32.HI R197, RZ, 0x1, R197 ;  /* 0x00000001ffc57819 */ /* 0x000fe400000114c5 */
[----:B------:R-:W-:Y:S02]  /*8cd0*/  MOV R204, RZ ;  /* 0x000000ff00cc7202 */ /* 0x000fe40000000f00 */
[-C--:B------:R-:W-:Y:S02]  /*8ce0*/  ISETP.GE.AND P1, PT, R16, R197.reuse, PT ;  /* 0x000000c51000720c */ /* 0x080fe40003f26270 */
[----:B------:R-:W-:Y:S02]  /*8cf0*/  MOV R201, R197 ;  /* 0x000000c500c97202 */ /* 0x000fe40000000f00 */
[----:B------:R-:W-:Y:S01]  /*8d00*/  MOV R59, R37 ;  /* 0x00000025003b7202 */ /* 0x000fe20000000f00 */
[----:B------:R-:W-:Y:S01]  /*8d10*/  HADD2.F32 R37, -RZ, R36.H0_H0 ;  /* 0x20000024ff257230 */ /* 0x000fe20000004100 */
[----:B------:R-:W-:Y:S07]  /*8d20*/  MOV R56, R38 ;  /* 0x0000002600387202 */ /* 0x000fee0000000f00 */
[C---:B------:R-:W-:Y:S01]  /*8d30*/  @P1 IADD3 R201, -R197.reuse, RZ, RZ ;  /* 0x000000ffc5c91210 */ /* 0x040fe20007ffe1ff */
[----:B------:R-:W-:Y:S01]  /*8d40*/  @P1 IMAD.MOV R204, RZ, RZ, -R197 ;  /* 0x000000ffffcc1224 */ /* 0x000fe200078e0ac5 */
[----:B------:R-:W-:Y:S02]  /*8d50*/  @P1 IADD3 R200, -R197, RZ, RZ ;  /* 0x000000ffc5c81210 */ /* 0x000fe40007ffe1ff */
[C---:B------:R-:W-:Y:S02]  /*8d60*/  LEA R22, P0, R201.reuse, R202, 0x1 ;  /* 0x000000cac9167211 */ /* 0x040fe400078008ff */
[----:B------:R-:W-:Y:S02]  /*8d70*/  IADD3 R199, P2, R168, R200, RZ ;  /* 0x000000c8a8c77210 */ /* 0x000fe40007f5e0ff */
[----:B------:R-:W-:Y:S02]  /*8d80*/  LEA.HI.X.SX32 R23, R201, R203, 0x1, P0 ;  /* 0x000000cbc9177211 */ /* 0x000fe400000f0eff */
[----:B------:R-:W-:Y:S02]  /*8d90*/  LEA.HI.X.SX32 R200, R200, R145, 0x1, P2 ;  /* 0x00000091c8c87211 */ /* 0x000fe400010f0eff */
[C---:B---3--:R-:W-:Y:S01]  /*8da0*/  LEA R202, P0, R199.reuse, R126, 0x1 ;  /* 0x0000007ec7ca7211 */ /* 0x048fe200078008ff */
[----:B-1----:R-:W3:Y:S03]  /*8db0*/  LD.E.128 R28, [R22.64] ;  /* 0x00000006161c7980 */ /* 0x002ee6000c101d00 */
[----:B------:R-:W-:Y:S02]  /*8dc0*/  LEA.HI.X R203, R199, R127, R200, 0x1, P0 ;  /* 0x0000007fc7cb7211 */ /* 0x000fe400000f0cc8 */
[----:B------:R-:W-:Y:S04]  /*8dd0*/  IADD3 R197, P0, R168, R204, RZ ;  /* 0x000000cca8c57210 */ /* 0x000fe80007f1e0ff */
[----:B------:R-:W-:Y:S01]  /*8de0*/  LEA.HI.X.SX32 R204, R204, R145, 0x1, P0 ;  /* 0x00000091cccc7211 */ /* 0x000fe200000f0eff */
[----:B------:R-:W4:Y:S01]  /*8df0*/  LD.E.128 R200, [R202.64] ;  /* 0x00000006cac87980 */ /* 0x000f22000c101d00 */
        /* <DEDUP_REMOVED lines=64> */
.L_x_1731:
[----:B------:R-:W-:Y:S05]  /*9200*/  BSYNC B0 ;  /* 0x0000000000007941 */ /* 0x000fea0003800000 */
.L_x_1730:
[C---:B-1----:R-:W-:Y:S04]  /*9210*/  LEA R2, P0, R237.reuse, R130, 0x1 ;  /* 0x00000082ed027211 */ /* 0x042fe800078008ff */
[----:B------:R-:W-:Y:S05]  /*9220*/  LEA.HI.X R3, R237, R131, R238, 0x1, P0 ;  /* 0x00000083ed037211 */ /* 0x000fea00000f0cee */
[----:B-----5:R1:W-:Y:S04]  /*9230*/  ST.E.128 [R2.64], R36 ;  /* 0x0000002402007985 */ /* 0x0203e8000c101d06 */
.L_x_1729:
[----:B------:R-:W-:Y:S05]  /*9240*/  BSYNC B1 ;  /* 0x0000000000017941 */ /* 0x000fea0003800000 */
.L_x_1728:
        /* <DEDUP_REMOVED lines=8> */
[----:B-1--4-:R1:W5:Y:S10]  /*92d0*/  LD.E.128 R36, [R202.64] ;  /* 0x00000006ca247980 */ /* 0x012374000c101d00 */
        /* <DEDUP_REMOVED lines=19> */
[C---:B-1----:R-:W-:Y:S01]  /*9410*/  LEA R202, P0, R199.reuse, R126, 0x1 ;  /* 0x0000007ec7ca7211 */ /* 0x042fe200078008ff */
[----:B------:R-:W3:Y:S03]  /*9420*/  LD.E.128 R28, [R22.64] ;  /* 0x00000006161c7980 */ /* 0x000ee6000c101d00 */
        /* <DEDUP_REMOVED lines=68> */
.L_x_1735:
[----:B------:R-:W-:Y:S05]  /*9870*/  BSYNC B0 ;  /* 0x0000000000007941 */ /* 0x000fea0003800000 */
.L_x_1734:
[C---:B------:R-:W-:Y:S04]  /*9880*/  LEA R2, P0, R88.reuse, R130, 0x1 ;  /* 0x0000008258027211 */ /* 0x040fe800078008ff */
[----:B------:R-:W-:Y:S05]  /*9890*/  LEA.HI.X R3, R88, R131, R89, 0x1, P0 ;  /* 0x0000008358037211 */ /* 0x000fea00000f0c59 */
[----:B-----5:R3:W-:Y:S04]  /*98a0*/  ST.E.128 [R2.64], R36 ;  /* 0x0000002402007985 */ /* 0x0207e8000c101d06 */
.L_x_1733:
[----:B------:R-:W-:Y:S05]  /*98b0*/  BSYNC B1 ;  /* 0x0000000000017941 */ /* 0x000fea0003800000 */
.L_x_1732:
[----:B------:R-:W-:Y:S01]  /*98c0*/  ISETP.GE.AND P0, PT, R11, R123, PT ;  /* 0x0000007b0b00720c */ /* 0x000fe20003f06270 */
[----:B------:R-:W-:Y:S01]  /*98d0*/  @!UPT UIADD3 URZ, URZ, URZ, URZ ;  /* 0x0000003f3f3ff290 */ /* 0x000fe2000fffe03f */
[----:B------:R-:W-:Y:S11]  /*98e0*/  BSSY B1, `(.L_x_1736) ;  /* 0x0000064000017945 */ /* 0x000ff60003800000 */
[----:B------:R-:W-:-:S05]  /*98f0*/  @P0 BRA `(.L_x_1737) ;  /* 0x0000062000000947 */ /* 0x000fca0003800000 */
[C---:B-1-3--:R-:W-:Y:S01]  /*9900*/  LEA R202, P0, R99.reuse, R124, 0x1 ;  /* 0x0000007c63ca7211 */ /* 0x04afe200078008ff */
[----:B------:R-:W-:Y:S03]  /*9910*/  BSSY B0, `(.L_x_1738) ;  /* 0x000005d000007945 */ /* 0x000fe60003800000 */
[----:B------:R-:W-:Y:S02]  /*9920*/  LEA.HI.X R203, R99, R125, R102, 0x1, P0 ;  /* 0x0000007d63cb7211 */ /* 0x000fe400000f0c66 */
[----:B------:R-:W-:Y:S03]  /*9930*/  ISETP.GE.AND P0, PT, R11, R15, PT ;  /* 0x0000000f0b00720c */ /* 0x000fe60003f06270 */
[----:B----4-:R1:W5:Y:S10]  /*9940*/  LD.E.128 R36, [R202.64] ;  /* 0x00000006ca247980 */ /* 0x010374000c101d00 */
        /* <DEDUP_REMOVED lines=17> */
[----:B------:R-:W-:Y:S01]  /*9a60*/  MOV R199, RZ ;  /* 0x000000ff00c77202 */ /* 0x000fe20000000f00 */
[----:B------:R-:W-:Y:S01]  /*9a70*/  @P1 IMAD.MOV R199, RZ, RZ, -R204 ;  /* 0x000000ffffc71224 */ /* 0x000fe200078e0acc */
        /* <DEDUP_REMOVED lines=70> */
.L_x_1739:
[----:B------:R-:W-:Y:S05]  /*9ee0*/  BSYNC B0 ;  /* 0x0000000000007941 */ /* 0x000fea0003800000 */
.L_x_1738:
[C---:B------:R-:W-:Y:S04]  /*9ef0*/  LEA R2, P0, R84.reuse, R130, 0x1 ;  /* 0x0000008254027211 */ /* 0x040fe800078008ff */
[----:B------:R-:W-:Y:S05]  /*9f00*/  LEA.HI.X R3, R84, R131, R85, 0x1, P0 ;  /* 0x0000008354037211 */ /* 0x000fea00000f0c55 */
[----:B-----5:R3:W-:Y:S04]  /*9f10*/  ST.E.128 [R2.64], R36 ;  /* 0x0000002402007985 */ /* 0x0207e8000c101d06 */
.L_x_1737:
[----:B------:R-:W-:Y:S05]  /*9f20*/  BSYNC B1 ;  /* 0x0000000000017941 */ /* 0x000fea0003800000 */
.L_x_1736:
[----:B------:R-:W-:Y:S11]  /*9f30*/  ISETP.GE.AND P0, PT, R10, R123, PT ;  /* 0x0000007b0a00720c */ /* 0x000ff60003f06270 */
[----:B------:R-:W-:Y:S02]  /*9f40*/  @!UPT UIADD3 URZ, URZ, URZ, URZ ;  /* 0x0000003f3f3ff290 */ /* 0x000fe4000fffe03f */
        /* <DEDUP_REMOVED lines=95> */
.L_x_1741:
[----:B------:R-:W-:Y:S05]  /*a540*/  BSYNC B0 ;  /* 0x0000000000007941 */ /* 0x000fea0003800000 */
.L_x_1740:
[C---:B------:R-:W-:Y:S04]  /*a550*/  LEA R2, P0, R78.reuse, R130, 0x1 ;  /* 0x000000824e027211 */ /* 0x040fe800078008ff */
[----:B------:R-:W-:Y:S05]  /*a560*/  LEA.HI.X R3, R78, R131, R79, 0x1, P0 ;  /* 0x000000834e037211 */ /* 0x000fea00000f0c4f */
[----:B-----5:R3:W-:Y:S04]  /*a570*/  ST.E.128 [R2.64], R36 ;  /* 0x0000002402007985 */ /* 0x0207e8000c101d06 */
.L_x_1727:
[----:B------:R-:W-:Y:S05]  /*a580*/  BSYNC B2 ;  /* 0x0000000000027941 */ /* 0x000fea0003800000 */
.L_x_1726:
        /* <DEDUP_REMOVED lines=29> */
[----:B------:R-:W-:Y:S02]  /*a760*/  LEA R22, P0, R201, R202, 0x1 ;  /* 0x000000cac9167211 */ /* 0x000fe400078008ff */
        /* <DEDUP_REMOVED lines=73> */
.L_x_1747:
[----:B------:R-:W-:Y:S05]  /*ac00*/  BSYNC B0 ;  /* 0x0000000000007941 */ /* 0x000fea0003800000 */
.L_x_1746:
[C---:B------:R-:W-:Y:S04]  /*ac10*/  LEA R2, P0, R90.reuse, R130, 0x1 ;  /* 0x000000825a027211 */ /* 0x040fe800078008ff */
[----:B------:R-:W-:Y:S05]  /*ac20*/  LEA.HI.X R3, R90, R131, R91, 0x1, P0 ;  /* 0x000000835a037211 */ /* 0x000fea00000f0c5b */
[----:B-----5:R3:W-:Y:S04]  /*ac30*/  ST.E.128 [R2.64], R36 ;  /* 0x0000002402007985 */ /* 0x0207e8000c101d06 */
.L_x_1745:
[----:B------:R-:W-:Y:S05]  /*ac40*/  BSYNC B1 ;  /* 0x0000000000017941 */ /* 0x000fea0003800000 */
.L_x_1744:
        /* <DEDUP_REMOVED lines=98> */
.L_x_1751:
[----:B------:R-:W-:Y:S05]  /*b270*/  BSYNC B0 ;  /* 0x0000000000007941 */ /* 0x000fea0003800000 */
.L_x_1750:
[C---:B------:R-:W-:Y:S04]  /*b280*/  LEA R2, P0, R86.reuse, R130, 0x1 ;  /* 0x0000008256027211 */ /* 0x040fe800078008ff */
[----:B------:R-:W-:Y:S05]  /*b290*/  LEA.HI.X R3, R86, R131, R87, 0x1, P0 ;  /* 0x0000008356037211 */ /* 0x000fea00000f0c57 */
[----:B-----5:R3:W-:Y:S04]  /*b2a0*/  ST.E.128 [R2.64], R36 ;  /* 0x0000002402007985 */ /* 0x0207e8000c101d06 */
.L_x_1749:
[----:B------:R-:W-:Y:S05]  /*b2b0*/  BSYNC B1 ;  /* 0x0000000000017941 */ /* 0x000fea0003800000 */
.L_x_1748:
        /* <DEDUP_REMOVED lines=8> */
[----:B-1-34-:R1:W5:Y:S10]  /*b340*/  LD.E.128 R36, [R44.64] ;  /* 0x000000062c247980 */ /* 0x01a374000c101d00 */
        /* <DEDUP_REMOVED lines=16> */
[C---:B------:R-:W-:Y:S02]  /*b450*/  LEA R200, P0, R7.reuse, R126, 0x1 ;  /* 0x0000007e07c87211 */ /* 0x040fe400078008ff */
        /* <DEDUP_REMOVED lines=72> */
.L_x_1755:
[----:B------:R-:W-:Y:S05]  /*b8e0*/  BSYNC B0 ;  /* 0x0000000000007941 */ /* 0x000fea0003800000 */
.L_x_1754:
[C---:B------:R-:W-:Y:S04]  /*b8f0*/  LEA R2, P0, R82.reuse, R130, 0x1 ;  /* 0x0000008252027211 */ /* 0x040fe800078008ff */
[----:B------:R-:W-:Y:S05]  /*b900*/  LEA.HI.X R3, R82, R131, R83, 0x1, P0 ;  /* 0x0000008352037211 */ /* 0x000fea00000f0c53 */
[----:B-----5:R3:W-:Y:S04]  /*b910*/  ST.E.128 [R2.64], R36 ;  /* 0x0000002402007985 */ /* 0x0207e8000c101d06 */
.L_x_1753:
[----:B------:R-:W-:Y:S05]  /*b920*/  BSYNC B1 ;  /* 0x0000000000017941 */ /* 0x000fea0003800000 */
.L_x_1752:
[----:B------:R-:W-:Y:S11]  /*b930*/  ISETP.GE.AND P0, PT, R10, R123, PT ;  /* 0x0000007b0a00720c */ /* 0x000ff60003f06270 */
[----:B------:R-:W-:Y:S02]  /*b940*/  @!UPT UIADD3 URZ, URZ, URZ, URZ ;  /* 0x0000003f3f3ff290 */ /* 0x000fe4000fffe03f */
[----:B------:R-:W-:-:S05]  /*b950*/  @P0 BRA `(.L_x_1743) ;  /* 0x0000061000000947 */ /* 0x000fca0003800000 */
[C---:B-1-3--:R-:W-:Y:S01]  /*b960*/  LEA R2, P0, R112.reuse, R124, 0x1 ;  /* 0x0000007c70027211 */ /* 0x04afe200078008ff */
[----:B------:R-:W-:Y:S03]  /*b970*/  BSSY B0, `(.L_x_1756) ;  /* 0x000005c000007945 */ /* 0x000fe60003800000 */
[----:B------:R-:W-:Y:S02]  /*b980*/  LEA.HI.X R3, R112, R125, R109, 0x1, P0 ;  /* 0x0000007d70037211 */ /* 0x000fe400000f0c6d */
[----:B------:R-:W-:Y:S03]  /*b990*/  ISETP.GE.AND P0, PT, R10, R15, PT ;  /* 0x0000000f0a00720c */ /* 0x000fe60003f06270 */
[----:B------:R1:W5:Y:S10]  /*b9a0*/  LD.E.128 R28, [R2.64] ;  /* 0x00000006021c7980 */ /* 0x000374000c101d00 */
[----:B------:R-:W-:-:S05]  /*b9b0*/  @P0 BRA `(.L_x_1757) ;  /* 0x0000057000000947 */ /* 0x000fca0003800000 */
[----:B------:R-:W-:Y:S01]  /*b9c0*/  LEA.HI R5, R15, R15, RZ, 0x1 ;  /* 0x0000000f0f057211 */ /* 0x000fe200078f08ff */
[----:B----45:R-:W-:Y:S01]  /*b9d0*/  IMAD.MOV.U32 R36, RZ, RZ, R30 ;  /* 0x000000ffff247224 */ /* 0x030fe200078e001e */
        /* <DEDUP_REMOVED lines=8> */
[C---:B-1----:R-:W-:Y:S02]  /*ba60*/  LEA R2, P0, R6.reuse, R2, 0x1 ;  /* 0x0000000206027211 */ /* 0x042fe400078008ff */
[----:B------:R-:W-:Y:S02]  /*ba70*/  IADD3 R0, P2, R149, R4, RZ ;  /* 0x0000000495007210 */ /* 0x000fe40007f5e0ff */
[----:B------:R-:W-:Y:S02]  /*ba80*/  LEA.HI.X.SX32 R3, R6, R3, 0x1, P0 ;  /* 0x0000000306037211 */ /* 0x000fe400000f0eff */
[----:B------:R-:W-:Y:S02]  /*ba90*/  LEA R40, P0, R0, R126, 0x1 ;  /* 0x0000007e00287211 */ /* 0x000fe400078008ff */
[----:B------:R-:W-:Y:S01]  /*baa0*/  LEA.HI.X.SX32 R4, R4, R136, 0x1, P2 ;  /* 0x0000008804047211 */ /* 0x000fe200010f0eff */
[----:B------:R-:W3:Y:S03]  /*bab0*/  LD.E.128 R24, [R2.64] ;  /* 0x0000000602187980 */ /* 0x000ee6000c101d00 */
[----:B------:R-:W-:Y:S01]  /*bac0*/  LEA.HI.X R41, R0, R127, R4, 0x1, P0 ;  /* 0x0000007f00297211 */ /* 0x000fe200000f0c04 */
[----:B------:R-:W-:Y:S01]  /*bad0*/  IMAD.MOV.U32 R0, RZ, RZ, RZ ;  /* 0x000000ffff007224 */ /* 0x000fe200078e00ff */
[----:B------:R-:W-:Y:S04]  /*bae0*/  @P1 IADD3 R0, -R5, RZ, RZ ;  /* 0x000000ff05001210 */ /* 0x000fe80007ffe1ff */
[----:B------:R-:W4:Y:S01]  /*baf0*/  LD.E.128 R40, [R40.64] ;  /* 0x0000000628287980 */ /* 0x000f22000c101d00 */
[----:B------:R-:W-:Y:S04]  /*bb00*/  IADD3 R7, P0, R149, R0, RZ ;  /* 0x0000000095077210 */ /* 0x000fe80007f1e0ff */
[----:B------:R-:W-:Y:S02]  /*bb10*/  LEA.HI.X.SX32 R0, R0, R136, 0x1, P0 ;  /* 0x0000008800007211 */ /* 0x000fe400000f0eff */
[C---:B------:R-:W-:Y:S04]  /*bb20*/  LEA R4, P0, R7.reuse, R128, 0x1 ;  /* 0x0000008007047211 */ /* 0x040fe800078008ff */
[----:B------:R-:W-:Y:S05]  /*bb30*/  LEA.HI.X R5, R7, R129, R0, 0x1, P0 ;  /* 0x0000008107057211 */ /* 0x000fea00000f0c00 */
[----:B--2---:R1:W2:Y:S01]  /*bb40*/  LD.E.128 R32, [R4.64] ;  /* 0x0000000604207980 */ /* 0x0042a2000c101d00 */
[--C-:B---3--:R-:W-:Y:S01]  /*bb50*/  HADD2.F32 R29, -RZ, R24.reuse.H0_H0 ;  /* 0x20000018ff1d7230 */ /* 0x108fe20000004100 */
[----:B------:R-:W-:Y:S01]  /*bb60*/  MOV R22, R26 ;  /* 0x0000001a00167202 */ /* 0x000fe20000000f00 */
[----:B------:R-:W-:Y:S01]  /*bb70*/  HADD2.F32 R26, -RZ, R39.H0_H0 ;  /* 0x20000027ff1a7230 */ /* 0x000fe20000004100 */
[----:B------:R-:W-:Y:S01]  /*bb80*/  MOV R23, R27 ;  /* 0x0000001b00177202 */ /* 0x000fe20000000f00 */
[----:B------:R-:W-:Y:S02]  /*bb90*/  HADD2.F32 R27, -RZ, R24.H1_H1 ;  /* 0x30000018ff1b7230 */ /* 0x000fe40000004100 */
[--C-:B------:R-:W-:Y:S02]  /*bba0*/  HADD2.F32 R24, -RZ, R25.reuse.H0_H0 ;  /* 0x20000019ff187230 */ /* 0x100fe40000004100 */
[----:B------:R-:W-:Y:S02]  /*bbb0*/  HADD2.F32 R25, -RZ, R25.H1_H1 ;  /* 0x30000019ff197230 */ /* 0x000fe40000004100 */
[--C-:B----4-:R-:W-:Y:S02]  /*bbc0*/  HADD2.F32 R3, -RZ, R41.reuse.H0_H0 ;  /* 0x20000029ff037230 */ /* 0x110fe40000004100 */
[----:B-1----:R-:W-:Y:S02]  /*bbd0*/  HADD2.F32 R4, -RZ, R41.H1_H1 ;  /* 0x30000029ff047230 */ /* 0x002fe40000004100 */
        /* <DEDUP_REMOVED lines=20> */
[----:B--2---:R-:W-:Y:S01]  /*bd20*/  HADD2.F32 R30, -RZ, R34.H1_H1 ;  /* 0x30000022ff1e7230 */ /* 0x004fe20000004100 */
        /* <DEDUP_REMOVED lines=32> */
.L_x_1757:
[----:B------:R-:W-:Y:S05]  /*bf30*/  BSYNC B0 ;  /* 0x0000000000007941 */ /* 0x000fea0003800000 */
.L_x_1756:
[C---:B-1----:R-:W-:Y:S04]  /*bf40*/  LEA R2, P0, R76.reuse, R130, 0x1 ;  /* 0x000000824c027211 */ /* 0x042fe800078008ff */
[----:B------:R-:W-:Y:S05]  /*bf50*/  LEA.HI.X R3, R76, R131, R77, 0x1, P0 ;  /* 0x000000834c037211 */ /* 0x000fea00000f0c4d */
[----:B-----5:R1:W-:Y:S04]  /*bf60*/  ST.E.128 [R2.64], R28 ;  /* 0x0000001c02007985 */ /* 0x0203e8000c101d06 */
.L_x_1743:
[----:B------:R-:W-:Y:S05]  /*bf70*/  BSYNC B2 ;  /* 0x0000000000027941 */ /* 0x000fea0003800000 */
.L_x_1742:
        /* <DEDUP_REMOVED lines=9> */
[----:B-1-3--:R-:W-:Y:S01]  /*c010*/  IMAD.WIDE.U32 R2, R194, 0x60, R124 ;  /* 0x00000060c2027825 */ /* 0x00afe200078e007c */
[----:B------:R-:W-:Y:S01]  /*c020*/  ISETP.GE.AND P0, PT, R16, R15, PT ;  /* 0x0000000f1000720c */ /* 0x000fe20003f06270 */
[----:B------:R-:W-:Y:S02]  /*c030*/  BSSY B0, `(.L_x_1762) ;  /* 0x000005c000007945 */ /* 0x000fe40003800000 */
[----:B------:R-:W-:Y:S05]  /*c040*/  IMAD R0, R195, 0x60, RZ ;  /* 0x00000060c3007824 */ /* 0x000fea00078e02ff */
[----:B------:R-:W-:Y:S05]  /*c050*/  IADD3 R3, R3, R0, RZ ;  /* 0x0000000003037210 */ /* 0x000fea0007ffe0ff */
[----:B------:R1:W5:Y:S01]  /*c060*/  LD.E.128 R28, [R2.64] ;  /* 0x00000006021c7980 */ /* 0x000362000c101d00 */
        /* <DEDUP_REMOVED lines=88> */
.L_x_1763:
[----:B------:R-:W-:Y:S05]  /*c5f0*/  BSYNC B0 ;  /* 0x0000000000007941 */ /* 0x000fea0003800000 */
.L_x_1762:
[----:B------:R-:W-:Y:S02]  /*c600*/  IMAD R0, R61, 0x60, RZ ;  /* 0x000000603d007824 */ /* 0x000fe400078e02ff */
[----:B-1----:R-:W-:Y:S05]  /*c610*/  IMAD.WIDE.U32 R2, R60, 0x60, R130 ;  /* 0x000000603c027825 */ /* 0x002fea00078e0082 */
[----:B------:R-:W-:Y:S05]  /*c620*/  IADD3 R3, R3, R0, RZ ;  /* 0x0000000003037210 */ /* 0x000fea0007ffe0ff */
[----:B-----5:R1:W-:Y:S02]  /*c630*/  ST.E.128 [R2.64], R28 ;  /* 0x0000001c02007985 */ /* 0x0203e4000c101d06 */
.L_x_1761:
[----:B------:R-:W-:Y:S05]  /*c640*/  BSYNC B1 ;  /* 0x0000000000017941 */ /* 0x000fea0003800000 */
.L_x_1760:
        /* <DEDUP_REMOVED lines=20> */
[----:B-1----:R-:W-:Y:S02]  /*c790*/  LEA R2, P0, R6, R2, 0x1 ;  /* 0x0000000206027211 */ /* 0x002fe400078008ff */
        /* <DEDUP_REMOVED lines=76> */
.L_x_1767:
[----:B------:R-:W-:Y:S05]  /*cc60*/  BSYNC B0 ;  /* 0x0000000000007941 */ /* 0x000fea0003800000 */
.L_x_1766:
[C---:B-1----:R-:W-:Y:S04]  /*cc70*/  LEA R2, P0, R81.reuse, R130, 0x1 ;  /* 0x0000008251027211 */ /* 0x042fe800078008ff */
[----:B------:R-:W-:Y:S05]  /*cc80*/  LEA.HI.X R3, R81, R131, R80, 0x1, P0 ;  /* 0x0000008351037211 */ /* 0x000fea00000f0c50 */
[----:B-----5:R1:W-:Y:S04]  /*cc90*/  ST.E.128 [R2.64], R28 ;  /* 0x0000001c02007985 */ /* 0x0203e8000c101d06 */
.L_x_1765:
[----:B------:R-:W-:Y:S05]  /*cca0*/  BSYNC B1 ;  /* 0x0000000000017941 */ /* 0x000fea0003800000 */
.L_x_1764:
        /* <DEDUP_REMOVED lines=20> */
[----:B-1----:R-:W-:Y:S02]  /*cdf0*/  LEA R2, P0, R6, R2, 0x1 ;  /* 0x0000000206027211 */ /* 0x002fe400078008ff */
[----:B------:R-:W-:Y:S02]  /*ce00*/  IADD3 R4, P2, R148, R5, RZ ;  /* 0x0000000594047210 */ /* 0x000fe40007f5e0ff */
[----:B------:R-:W-:Y:S01]  /*ce10*/  LEA.HI.X.SX32 R3, R6, R3, 0x1, P0 ;  /* 0x0000000306037211 */ /* 0x000fe200000f0eff */
[----:B------:R-:W-:Y:S01]  /*ce20*/  IMAD.MOV.U32 R6, RZ, RZ, RZ ;  /* 0x000000ffff067224 */ /* 0x000fe200078e00ff */
[----:B------:R-:W-:Y:S02]  /*ce30*/  LEA R40, P0, R4, R126, 0x1 ;  /* 0x0000007e04287211 */ /* 0x000fe400078008ff */
[----:B------:R-:W-:Y:S01]  /*ce40*/  LEA.HI.X.SX32 R5, R5, R135, 0x1, P2 ;  /* 0x0000008705057211 */ /* 0x000fe200010f0eff */
[----:B------:R-:W3:Y:S01]  /*ce50*/  LD.E.128 R24, [R2.64] ;  /* 0x0000000602187980 */ /* 0x000ee2000c101d00 */
[----:B------:R-:W-:Y:S02]  /*ce60*/  @P1 IADD3 R6, -R0, RZ, RZ ;  /* 0x000000ff00061210 */ /* 0x000fe40007ffe1ff */
[----:B------:R-:W-:Y:S02]  /*ce70*/  LEA.HI.X R41, R4, R127, R5, 0x1, P0 ;  /* 0x0000007f04297211 */ /* 0x000fe400000f0c05 */
[----:B------:R-:W-:Y:S04]  /*ce80*/  IADD3 R7, P0, R148, R6, RZ ;  /* 0x0000000694077210 */ /* 0x000fe80007f1e0ff */
[----:B------:R-:W4:Y:S01]  /*ce90*/  LD.E.128 R40, [R40.64] ;  /* 0x0000000628287980 */ /* 0x000f22000c101d00 */
        /* <DEDUP_REMOVED lines=66> */
.L_x_1771:
[----:B------:R-:W-:Y:S05]  /*d2c0*/  BSYNC B0 ;  /* 0x0000000000007941 */ /* 0x000fea0003800000 */
.L_x_1770:
[C---:B-1----:R-:W-:Y:S04]  /*d2d0*/  LEA R2, P0, R75.reuse, R130, 0x1 ;  /* 0x000000824b027211 */ /* 0x042fe800078008ff */
[----:B------:R-:W-:Y:S05]  /*d2e0*/  LEA.HI.X R3, R75, R131, R74, 0x1, P0 ;  /* 0x000000834b037211 */ /* 0x000fea00000f0c4a */
[----:B-----5:R1:W-:Y:S04]  /*d2f0*/  ST.E.128 [R2.64], R28 ;  /* 0x0000001c02007985 */ /* 0x0203e8000c101d06 */
.L_x_1769:
[----:B------:R-:W-:Y:S05]  /*d300*/  BSYNC B1 ;  /* 0x0000000000017941 */ /* 0x000fea0003800000 */
.L_x_1768:
        /* <DEDUP_REMOVED lines=20> */
[C---:B------:R-:W-:Y:S02]  /*d450*/  IADD3 R0, P2, R147.reuse, R4, RZ ;  /* 0x0000000493007210 */ /* 0x040fe40007f5e0ff */
[----:B------:R-:W-:Y:S02]  /*d460*/  LEA.HI.X.SX32 R3, R6, R3, 0x1, P0 ;  /* 0x0000000306037211 */ /* 0x000fe400000f0eff */
[----:B------:R-:W-:Y:S02]  /*d470*/  LEA R40, P0, R0, R126, 0x1 ;  /* 0x0000007e00287211 */ /* 0x000fe400078008ff */
[----:B------:R-:W-:Y:S01]  /*d480*/  LEA.HI.X.SX32 R4, R4, R134, 0x1, P2 ;  /* 0x0000008604047211 */ /* 0x000fe200010f0eff */
[----:B------:R1:W3:Y:S03]  /*d490*/  LD.E.128 R24, [R2.64] ;  /* 0x0000000602187980 */ /* 0x0002e6000c101d00 */
[----:B------:R-:W-:Y:S02]  /*d4a0*/  LEA.HI.X R41, R0, R127, R4, 0x1, P0 ;  /* 0x0000007f00297211 */ /* 0x000fe400000f0c04 */
[----:B------:R-:W-:Y:S01]  /*d4b0*/  MOV R0, RZ ;  /* 0x000000ff00007202 */ /* 0x000fe20000000f00 */
[----:B------:R-:W-:Y:S03]  /*d4c0*/  @P1 IMAD.MOV R0, RZ, RZ, -R5 ;  /* 0x000000ffff001224 */ /* 0x000fe600078e0a05 */
[----:B------:R-:W1:Y:S02]  /*d4d0*/  LD.E.128 R40, [R40.64] ;  /* 0x0000000628287980 */ /* 0x000e64000c101d00 */
[----:B------:R-:W-:Y:S04]  /*d4e0*/  IADD3 R7, P0, R147, R0, RZ ;  /* 0x0000000093077210 */ /* 0x000fe80007f1e0ff */
[----:B------:R-:W-:Y:S02]  /*d4f0*/  LEA.HI.X.SX32 R0, R0, R134, 0x1, P0 ;  /* 0x0000008600007211 */ /* 0x000fe400000f0eff */
[C---:B------:R-:W-:Y:S04]  /*d500*/  LEA R4, P0, R7.reuse, R128, 0x1 ;  /* 0x0000008007047211 */ /* 0x040fe800078008ff */
[----:B------:R-:W-:Y:S05]  /*d510*/  LEA.HI.X R5, R7, R129, R0, 0x1, P0 ;  /* 0x0000008107057211 */ /* 0x000fea00000f0c00 */
[----:B--2---:R4:W2:Y:S01]  /*d520*/  LD.E.128 R32, [R4.64] ;  /* 0x0000000604207980 */ /* 0x0048a2000c101d00 */
[--C-:B-1----:R-:W-:Y:S01]  /*d530*/  HADD2.F32 R3, -RZ, R41.reuse.H0_H0 ;  /* 0x20000029ff037230 */ /* 0x102fe20000004100 */
        /* <DEDUP_REMOVED lines=62> */
.L_x_1773:
[----:B------:R-:W-:Y:S05]  /*d920*/  BSYNC B0 ;  /* 0x0000000000007941 */ /* 0x000fea0003800000 */
.L_x_1772:
[C---:B-1----:R-:W-:Y:S04]  /*d930*/  LEA R2, P0, R73.reuse, R130, 0x1 ;  /* 0x0000008249027211 */ /* 0x042fe800078008ff */
[----:B------:R-:W-:Y:S05]  /*d940*/  LEA.HI.X R3, R73, R131, R72, 0x1, P0 ;  /* 0x0000008349037211 */ /* 0x000fea00000f0c48 */
[----:B-----5:R1:W-:Y:S04]  /*d950*/  ST.E.128 [R2.64], R28 ;  /* 0x0000001c02007985 */ /* 0x0203e8000c101d06 */
.L_x_1759:
[----:B------:R-:W-:Y:S05]  /*d960*/  BSYNC B2 ;  /* 0x0000000000027941 */ /* 0x000fea0003800000 */
.L_x_1758:
[----:B-1-3--:R-:W3:Y:S02]  /*d970*/  LD.E R3, [R20.64+0xd0] ;  /* 0x0000d00614037980 */ /* 0x00aee4000c101900 */
[----:B---3--:R-:W-:Y:S05]  /*d980*/  IMAD.U32 R3, R3, -0x20, RZ ;  /* 0xffffffe003037824 */ /* 0x008fea00078e00ff */
[C---:B------:R-:W-:Y:S02]  /*d990*/  LEA R128, P1, R3.reuse, R128, 0x1 ;  /* 0x0000008003807211 */ /* 0x040fe400078208ff */
[C---:B------:R-:W-:Y:S02]  /*d9a0*/  LEA R126, P0, R3.reuse, R126, 0x1 ;  /* 0x0000007e037e7211 */ /* 0x040fe400078008ff */
[C---:B------:R-:W-:Y:S02]  /*d9b0*/  LEA.HI.X.SX32 R129, R3.reuse, R129, 0x1, P1 ;  /* 0x0000008103817211 */ /* 0x040fe400008f0eff */
[----:B------:R-:W-:Y:S01]  /*d9c0*/  LEA.HI.X.SX32 R127, R3, R127, 0x1, P0 ;  /* 0x0000007f037f7211 */ /* 0x000fe200000f0eff */
[----:B------:R-:W-:-:S05]  /*d9d0*/  BRA `(.L_x_1709) ;  /* 0x0000076000007947 */ /* 0x000fca0003800000 */
.L_x_1675:
[----:B------:R-:W-:Y:S01]  /*d9e0*/  BSSY B0, `(.L_x_1774) ;  /* 0x000000e000007945 */ /* 0x000fe20003800000 */
[----:B------:R-:W-:-:S05]  /*d9f0*/  @!P2 BRA `(.L_x_1775) ;  /* 0x000000c00000a947 */ /* 0x000fca0003800000 */
[----:B------:R-:W-:Y:S02]  /*da00*/  ISETP.NE.AND P1, PT, R164, RZ, PT ;  /* 0x000000ffa400720c */ /* 0x000fe40003f25270 */
[----:B------:R-:W-:Y:S11]  /*da10*/  ISETP.NE.AND P0, PT, R162, RZ, PT ;  /* 0x000000ffa200720c */ /* 0x000ff60003f05270 */
[----:B-1----:R-:W2:Y:S04]  /*da20*/  @P1 LD.E.128 R4, [R124.64] ;  /* 0x000000067c041980 */ /* 0x002ea8000c101d00 */
        /* <DEDUP_REMOVED lines=9> */
.L_x_1775:
[----:B------:R-:W-:Y:S05]  /*dac0*/  BSYNC B0 ;  /* 0x0000000000007941 */ /* 0x000fea0003800000 */
.L_x_1774:
        /* <DEDUP_REMOVED lines=8> */
[----:B-1----:R-:W-:Y:S02]  /*db50*/  @P3 LEA R2, P1, R237, R130, 0x1 ;  /* 0x00000082ed023211 */ /* 0x002fe400078208ff */
        /* <DEDUP_REMOVED lines=24> */
.L_x_1777:
[----:B------:R-:W-:Y:S05]  /*dce0*/  BSYNC B0 ;  /* 0x0000000000007941 */ /* 0x000fea0003800000 */
.L_x_1776:
[C---:B------:R-:W-:Y:S01]  /*dcf0*/  ISETP.GE.AND P0, PT, R161.reuse, R198, PT ;  /* 0x000000c6a100720c */ /* 0x040fe20003f06270 */
[----:B------:R-:W-:Y:S03]  /*dd00*/  BSSY B0, `(.L_x_1778) ;  /* 0x0000020000007945 */ /* 0x000fe60003800000 */
[----:B------:R-:W-:Y:S11]  /*dd10*/  ISETP.GE.AND P0, PT, R161, R196, !P0 ;  /* 0x000000c4a100720c */ /* 0x000ff60004706270 */
[----:B------:R-:W-:Y:S02]  /*dd20*/  @!UPT UIADD3 URZ, URZ, URZ, URZ ;  /* 0x0000003f3f3ff290 */ /* 0x000fe4000fffe03f */
[----:B------:R-:W-:-:S05]  /*dd30*/  @!P0 BRA `(.L_x_1779) ;  /* 0x000001c000008947 */ /* 0x000fca0003800000 */
[----:B------:R-:W-:Y:S02]  /*dd40*/  ISETP.NE.AND P3, PT, R164, RZ, PT ;  /* 0x000000ffa400720c */ /* 0x000fe40003f65270 */
[----:B------:R-:W-:Y:S11]  /*dd50*/  ISETP.NE.AND P2, PT, R162, RZ, PT ;  /* 0x000000ffa200720c */ /* 0x000ff60003f45270 */
[----:B-1----:R-:W-:Y:S02]  /*dd60*/  @P3 LEA R22, P0, R106, R124, 0x1 ;  /* 0x0000007c6a163211 */ /* 0x002fe400078008ff */
        /* <DEDUP_REMOVED lines=25> */
.L_x_1779:
[----:B------:R-:W-:Y:S05]  /*df00*/  BSYNC B0 ;  /* 0x0000000000007941 */ /* 0x000fea0003800000 */
.L_x_1778:
[C---:B------:R-:W-:Y:S04]  /*df10*/  ISETP.GE.AND P0, PT, R159.reuse, R198, PT ;  /* 0x000000c69f00720c */ /* 0x040fe80003f06270 */
[----:B------:R-:W-:Y:S11]  /*df20*/  ISETP.GE.AND P0, PT, R159, R196, !P0 ;  /* 0x000000c49f00720c */ /* 0x000ff60004706270 */
[----:B------:R-:W-:Y:S02]  /*df30*/  @!UPT UIADD3 URZ, URZ, URZ, URZ ;  /* 0x0000003f3f3ff290 */ /* 0x000fe4000fffe03f */
[----:B------:R-:W-:-:S05]  /*df40*/  @!P0 BRA `(.L_x_1709) ;  /* 0x000001f000008947 */ /* 0x000fca0003800000 */
[----:B------:R-:W-:Y:S02]  /*df50*/  ISETP.NE.AND P1, PT, R164, RZ, PT ;  /* 0x000000ffa400720c */ /* 0x000fe40003f25270 */
[----:B------:R-:W-:Y:S02]  /*df60*/  ISETP.NE.AND P2, PT, R162, RZ, PT ;  /* 0x000000ffa200720c */ /* 0x000fe40003f45270 */
[----:B------:R-:W-:Y:S09]  /*df70*/  ISETP.NE.AND P3, PT, R160, RZ, PT ;  /* 0x000000ffa000720c */ /* 0x000ff20003f65270 */
[----:B-1----:R-:W-:Y:S04]  /*df80*/  @P1 IMAD.WIDE.U32 R2, R194, 0x60, R124 ;  /* 0x00000060c2021825 */ /* 0x002fe800078e007c */
[----:B------:R-:W-:Y:S02]  /*df90*/  @P1 IMAD R0, R195, 0x60, RZ ;  /* 0x00000060c3001824 */ /* 0x000fe400078e02ff */
[----:B------:R-:W-:Y:S04]  /*dfa0*/  @P1 IMAD.WIDE.U32 R22, R60, 0x60, R130 ;  /* 0x000000603c161825 */ /* 0x000fe800078e0082 */
        /* <DEDUP_REMOVED lines=25> */
.L_x_1709:
[----:B------:R-:W-:Y:S05]  /*e140*/  BSYNC B3 ;  /* 0x0000000000037941 */ /* 0x000fea0003800000 */
.L_x_1674:
        /* <DEDUP_REMOVED lines=16> */
[----:B----4-:R-:W4:Y:S01]  /*e250*/  LD.E.64 R24, [R20.64+0x20] ;  /* 0x0000200614187980 */ /* 0x010f22000c101b00 */
        /* <DEDUP_REMOVED lines=72> */
.L_x_1781:
[----:B------:R-:W2:Y:S04]  /*e6e0*/  LD.E R5, [R20.64+0x40] ;  /* 0x0000400614057980 */ /* 0x000ea8000c101900 */
[----:B------:R-:W3:Y:S02]  /*e6f0*/  LD.E R3, [R20.64+0x38] ;  /* 0x0000380614037980 */ /* 0x000ee4000c101900 */
[----:B---3--:R-:W-:Y:S02]  /*e700*/  IMAD.U32 R3, R3, -0x40, RZ ;  /* 0xffffffc003037824 */ /* 0x008fe400078e00ff */
[----:B--2---:R-:W-:Y:S03]  /*e710*/  IMAD.U32 R5, R5, -0x40, RZ ;  /* 0xffffffc005057824 */ /* 0x004fe600078e00ff */
[----:B----4-:R-:W-:Y:S02]  /*e720*/  LEA R130, P0, R3, R130, 0x1 ;  /* 0x0000008203827211 */ /* 0x010fe400078008ff */
[----:B------:R-:W-:Y:S02]  /*e730*/  LEA R132, P1, R5, R132, 0x1 ;  /* 0x0000008405847211 */ /* 0x000fe400078208ff */
[----:B------:R-:W-:Y:S02]  /*e740*/  LEA.HI.X.SX32 R131, R3, R131, 0x1, P0 ;  /* 0x0000008303837211 */ /* 0x000fe400000f0eff */
[----:B------:R-:W-:Y:S04]  /*e750*/  LEA.HI.X.SX32 R133, R5, R133, 0x1, P1 ;  /* 0x0000008505857211 */ /* 0x000fe800008f0eff */
.L_x_1782:
[----:B------:R-:W-:Y:S05]  /*e760*/  BSYNC B0 ;  /* 0x0000000000007941 */ /* 0x000fea0003800000 */
.L_x_1780:
[----:B------:R-:W-:Y:S04]  /*e770*/  IADD3 R9, R9, -0x1, RZ ;  /* 0xffffffff09097810 */ /* 0x000fe80007ffe0ff */
[----:B------:R-:W-:Y:S11]  /*e780*/  ISETP.GT.AND P0, PT, R9, R92, PT ;  /* 0x0000005c0900720c */ /* 0x000ff60003f04270 */
[----:B------:R-:W-:Y:S02]  /*e790*/  @!UPT UIADD3 URZ, URZ, URZ, URZ ;  /* 0x0000003f3f3ff290 */ /* 0x000fe4000fffe03f */
[----:B------:R-:W-:-:S05]  /*e7a0*/  @P0 BRA `(.L_x_1783) ;  /* 0xffff49e000000947 */ /* 0x000fca000383ffff */
.L_x_1665:
        /* <DEDUP_REMOVED lines=12> */
[----:B------:R1:W5:Y:S04]  /*e870*/  LD.E R9, [R20.64+0xc0] ;  /* 0x0000c00614097980 */ /* 0x000368000c101900 */
[----:B------:R1:W5:Y:S04]  /*e880*/  LD.E.64 R28, [R20.64+0x148] ;  /* 0x00014806141c7980 */ /* 0x000368000c101b00 */
[----:B------:R1:W5:Y:S01]  /*e890*/  LD.E.64 R30, [R20.64+0x150] ;  /* 0x00015006141e7980 */ /* 0x000362000c101b00 */
[----:B--2---:R-:W-:-:S04]  /*e8a0*/  ISETP.NE.U32.AND P1, PT, R6, RZ, PT ;  /* 0x000000ff0600720c */ /* 0x004fc80003f25070 */
[----:B------:R-:W-:-:S13]  /*e8b0*/  ISETP.NE.AND.EX P1, PT, R7, RZ, PT, P1 ;  /* 0x000000ff0700720c */ /* 0x000fda0003f25310 */
[----:B------:R-:W-:-:S04]  /*e8c0*/  @P1 LEA R14, P0, R247, R6, 0x2 ;  /* 0x00000006f70e1211 */ /* 0x000fc800078010ff */
[----:B------:R-:W-:-:S05]  /*e8d0*/  @P1 LEA.HI.X R15, R247, R7, R68, 0x2, P0 ;  /* 0x00000007f70f1211 */ /* 0x000fca00000f1444 */
[----:B----4-:R2:W4:Y:S01]  /*e8e0*/  @P1 LD.E R2, [R14.64] ;  /* 0x000000060e021980 */ /* 0x010522000c101900 */
[----:B------:R-:W-:Y:S02]  /*e8f0*/  LEA.HI R23, R3, R3, RZ, 0x1 ;  /* 0x0000000303177211 */ /* 0x000fe400078f08ff */
[----:B------:R-:W-:Y:S02]  /*e900*/  IADD3 R5, P1, R5, R180, RZ ;  /* 0x000000b405057210 */ /* 0x000fe40007f3e0ff */
[----:B------:R-:W-:Y:S02]  /*e910*/  SHF.R.S32.HI R23, RZ, 0x1, R23 ;  /* 0x00000001ff177819 */ /* 0x000fe40000011417 */
[----:B---3--:R-:W-:Y:S01]  /*e920*/  ISETP.NE.AND P4, PT, R0, RZ, PT ;  /* 0x000000ff0000720c */ /* 0x008fe20003f85270 */
[----:B------:R-:W-:Y:S01]  /*e930*/  IMAD.MOV.U32 R182, RZ, RZ, R180 ;  /* 0x000000ffffb67224 */ /* 0x000fe200078e00b4 */
[----:B-----5:R-:W-:Y:S01]  /*e940*/  LEA R44, P2, R180, R186, 0x1 ;  /* 0x000000bab42c7211 */ /* 0x020fe200078408ff */
[----:B------:R-:W-:Y:S01]  /*e950*/  IMAD R22, R176, R23, R165 ;  /* 0x00000017b0167224 */ /* 0x000fe200078e02a5 */
[----:B------:R-:W-:Y:S01]  /*e960*/  LEA R7, P0, R184, R180, 0x5 ;  /* 0x000000b4b8077211 */ /* 0x000fe200078028ff */
[--C-:B------:R-:W-:Y:S01]  /*e970*/  IMAD.X R6, R13, 0x1, R183.reuse, P1 ;  /* 0x000000010d067824 */ /* 0x100fe200008e06b7 */
[----:B------:R-:W-:Y:S01]  /*e980*/  LEA.HI.X R45, R180, R187, R183, 0x1, P2 ;  /* 0x000000bbb42d7211 */ /* 0x000fe200010f0cb7 */
[----:B------:R-:W-:Y:S01]  /*e990*/  IMAD R4, R185, 0x30, RZ ;  /* 0x00000030b9047824 */ /* 0x000fe200078e02ff */
[C---:B------:R-:W-:Y:S01]  /*e9a0*/  LEA.HI.X R8, R184.reuse, R183, R185, 0x5, P0 ;  /* 0x000000b7b8087211 */ /* 0x040fe200000f2cb9 */
[----:B------:R-:W-:Y:S01]  /*e9b0*/  IMAD.WIDE.U32 R182, R184, 0x30, R182 ;  /* 0x00000030b8b67825 */ /* 0x000fe200078e00b6 */
[----:B------:R-:W-:-:S03]  /*e9c0*/  LEA R18, P1, R5, R186, 0x1 ;  /* 0x000000ba05127211 */ /* 0x000fc600078208ff */
[----:B------:R-:W-:Y:S01]  /*e9d0*/  IMAD.IADD R13, R244, 0x1, -R67 ;  /* 0x00000001f40d7824 */ /* 0x000fe200078e0a43 */
[-C--:B------:R-:W-:Y:S02]  /*e9e0*/  LEA.HI.X R19, R5, R187.reuse, R6, 0x1, P1 ;  /* 0x000000bb05137211 */ /* 0x080fe400008f0c06 */
[-C--:B--2---:R-:W-:Y:S01]  /*e9f0*/  LEA R14, P0, R7, R186.reuse, 0x1 ;  /* 0x000000ba070e7211 */ /* 0x084fe200078008ff */
[----:B------:R-:W-:Y:S01]  /*ea00*/  IMAD.IADD R5, R183, 0x1, R4 ;  /* 0x00000001b7057824 */ /* 0x000fe200078e0204 */
[----:B------:R-:W-:Y:S02]  /*ea10*/  LEA R34, P1, R182, R186, 0x1 ;  /* 0x000000bab6227211 */ /* 0x000fe400078208ff */
[----:B------:R-:W-:Y:S02]  /*ea20*/  LEA.HI.X R15, R7, R187, R8, 0x1, P0 ;  /* 0x000000bb070f7211 */ /* 0x000fe400000f0c08 */
[----:B------:R-:W-:Y:S01]  /*ea30*/  ISETP.GE.AND P0, PT, R176, R13, PT ;  /* 0x0000000db000720c */ /* 0x000fe20003f06270 */
[----:B------:R-:W-:Y:S01]  /*ea40*/  IMAD.SHL.U32 R33, R23, 0x10, RZ ;  /* 0x0000001017217824 */ /* 0x000fe200078e00ff */
[----:B------:R-:W-:-:S02]  /*ea50*/  LEA.HI.X R35, R182, R187, R5, 0x1, P1 ;  /* 0x000000bbb6237211 */ /* 0x000fc400008f0c05 */
[----:B------:R-:W-:Y:S02]  /*ea60*/  ISETP.GT.AND P0, PT, R146, -0x8, !P0 ;  /* 0xfffffff89200780c */ /* 0x000fe40004704270 */
[----:B----4-:R-:W-:-:S05]  /*ea70*/  IADD3 R2, R2, R94, R67 ;  /* 0x0000005e02027210 */ /* 0x010fca0007ffe043 */
[----:B------:R-:W-:Y:S02]  /*ea80*/  IMAD R25, R2, R23, RZ ;  /* 0x0000001702197224 */ /* 0x000fe400078e02ff */
[----:B------:R-:W-:-:S03]  /*ea90*/  IMAD.IADD R2, R165, 0x1, R22 ;  /* 0x00000001a5027824 */ /* 0x000fc600078e0216 */
        /* <DEDUP_REMOVED lines=31> */
[----:B----4-:R-:W-:Y:S01]  /*ec90*/  HADD2.F32 R25, -RZ, R7.H1_H1 ;  /* 0x30000007ff197230 */ /* 0x010fe20000004100 */
[C---:B------:R-:W-:Y:S01]  /*eca0*/  FMUL.FTZ R42, R32.reuse, R0 ;  /* 0x00000000202a7220 */ /* 0x040fe20000410000 */
[--C-:B------:R-:W-:Y:S01]  /*ecb0*/  HADD2.F32 R26, -RZ, R6.reuse.H1_H1 ;  /* 0x30000006ff1a7230 */ /* 0x100fe20000004100 */
[C---:B------:R-:W-:Y:S01]  /*ecc0*/  FMUL.FTZ R43, R53.reuse, R2 ;  /* 0x00000002352b7220 */ /* 0x040fe20000410000 */
        /* <DEDUP_REMOVED lines=9> */
[C---:B------:R-:W-:Y:S01]  /*ed60*/  FFMA.FTZ R2, R41.reuse, R2, R27 ;  /* 0x0000000229027223 */ /* 0x040fe2000001001b */
[----:B------:R-:W-:Y:S01]  /*ed70*/  HADD2.F32 R7, -RZ, R7.H0_H0 ;  /* 0x20000007ff077230 */ /* 0x000fe20000004100 */
[----:B------:R-:W-:Y:S01]  /*ed80*/  FFMA.FTZ R43, R41, R26, -R43 ;  /* 0x0000001a292b7223 */ /* 0x000fe2000001082b */
        /* <DEDUP_REMOVED lines=15> */
[----:B------:R-:W-:Y:S02]  /*ee80*/  MOV R25, R2 ;  /* 0x0000000200197202 */ /* 0x000fe40000000f00 */
.L_x_1792:
[----:B------:R-:W-:Y:S05]  /*ee90*/  BSYNC B0 ;  /* 0x0000000000007941 */ /* 0x000fea0003800000 */
.L_x_1791:
[----:B-----5:R3:W-:Y:S02]  /*eea0*/  STS.128 [R246], R24 ;  /* 0x00000018f6007388 */ /* 0x0207e40000000c00 */
.L_x_1790:
[----:B------:R-:W-:Y:S05]  /*eeb0*/  BSYNC B1 ;  /* 0x0000000000017941 */ /* 0x000fea0003800000 */
.L_x_1789:
        /* <DEDUP_REMOVED lines=17> */
[----:B---3--:R-:W-:Y:S01]  /*efd0*/  HADD2.F32 R25, -RZ, R7.H1_H1 ;  /* 0x30000007ff197230 */ /* 0x008fe20000004100 */
        /* <DEDUP_REMOVED lines=31> */
.L_x_1796:
[----:B------:R-:W-:Y:S05]  /*f1d0*/  BSYNC B0 ;  /* 0x0000000000007941 */ /* 0x000fea0003800000 */
.L_x_1795:
[----:B-----5:R1:W-:Y:S02]  /*f1e0*/  STS.128 [R246+0x2000], R24 ;  /* 0x00200018f6007388 */ /* 0x0203e40000000c00 */
.L_x_1794:
[----:B------:R-:W-:Y:S05]  /*f1f0*/  BSYNC B1 ;  /* 0x0000000000017941 */ /* 0x000fea0003800000 */
.L_x_1793:
        /* <DEDUP_REMOVED lines=17> */
[----:B--2---:R-:W-:Y:S01]  /*f310*/  HADD2.F32 R25, -RZ, R7.H1_H1 ;  /* 0x30000007ff197230 */ /* 0x004fe20000004100 */
        /* <DEDUP_REMOVED lines=31> */
.L_x_1800:
[----:B------:R-:W-:Y:S05]  /*f510*/  BSYNC B0 ;  /* 0x0000000000007941 */ /* 0x000fea0003800000 */
.L_x_1799:
[----:B-----5:R3:W-:Y:S02]  /*f520*/  STS.128 [R246+0x4000], R24 ;  /* 0x00400018f6007388 */ /* 0x0207e40000000c00 */
.L_x_1798:
[----:B------:R-:W-:Y:S05]  /*f530*/  BSYNC B1 ;  /* 0x0000000000017941 */ /* 0x000fea0003800000 */
.L_x_1797:
[----:B------:R-:W-:-:S13]  /*f540*/  ISETP.GE.AND P0, PT, R10, R9, PT ;  /* 0x000000090a00720c */ /* 0x000fda0003f06270 */
[----:B------:R1:W-:Y:S01]  /*f550*/  @P0 STS.128 [R246+0x6000], RZ ;  /* 0x006000fff6000388 */ /* 0x0003e20000000c00 */
[----:B------:R-:W-:Y:S05]  /*f560*/  @P0 BRA `(.L_x_1788) ;  /* 0x000002f000000947 */ /* 0x000fea0003800000 */
[----:B-1-3--:R1:W5:Y:S01]  /*f570*/  LD.E.128 R24, [R44.64+0x180] ;  /* 0x000180062c187980 */ /* 0x00a362000c101d00 */
[----:B------:R-:W-:Y:S01]  /*f580*/  ISETP.GE.AND P0, PT, R10, R3, PT ;  /* 0x000000030a00720c */ /* 0x000fe20003f06270 */
[----:B------:R-:W-:-:S12]  /*f590*/  BSSY B0, `(.L_x_1801) ;  /* 0x000002b000007945 */ /* 0x000fd80003800000 */
[----:B------:R-:W-:Y:S05]  /*f5a0*/  @P0 BRA `(.L_x_1802) ;  /* 0x0000029000000947 */ /* 0x000fea0003800000 */
[----:B--2---:R3:W2:Y:S04]  /*f5b0*/  LD.E.64 R4, [R38.64+0xc0] ;  /* 0x0000c00626047980 */ /* 0x0046a8000c101b00 */
[----:B----4-:R-:W4:Y:S01]  /*f5c0*/  LD.E.64 R6, [R36.64+0xc0] ;  /* 0x0000c00624067980 */ /* 0x010f22000c101b00 */
[--C-:B-----5:R-:W-:Y:S01]  /*f5d0*/  HADD2.F32 R41, -RZ, R25.reuse.H0_H0 ;  /* 0x20000019ff297230 */ /* 0x120fe20000004100 */
[----:B------:R-:W-:Y:S01]  /*f5e0*/  MOV R40, R26 ;  /* 0x0000001a00287202 */ /* 0x000fe20000000f00 */
[----:B------:R-:W-:Y:S02]  /*f5f0*/  HADD2.F32 R43, -RZ, R25.H1_H1 ;  /* 0x30000019ff2b7230 */ /* 0x000fe40000004100 */
[--C-:B------:R-:W-:Y:S02]  /*f600*/  HADD2.F32 R32, -RZ, R27.reuse.H1_H1 ;  /* 0x3000001bff207230 */ /* 0x100fe40000004100 */
[----:B---3--:R-:W-:-:S02]  /*f610*/  HADD2.F32 R39, -RZ, R27.H0_H0 ;  /* 0x2000001bff277230 */ /* 0x008fc40000004100 */
[----:B--2---:R-:W-:Y:S02]  /*f620*/  HADD2.F32 R0, -RZ, R5.H1_H1 ;  /* 0x30000005ff007230 */ /* 0x004fe40000004100 */
        /* <DEDUP_REMOVED lines=33> */
.L_x_1802:
[----:B------:R-:W-:Y:S05]  /*f840*/  BSYNC B0 ;  /* 0x0000000000007941 */ /* 0x000fea0003800000 */
.L_x_1801:
[----:B-----5:R3:W-:Y:S02]  /*f850*/  STS.128 [R246+0x6000], R24 ;  /* 0x00600018f6007388 */ /* 0x0207e40000000c00 */
.L_x_1788:
[----:B------:R-:W-:Y:S05]  /*f860*/  BSYNC B2 ;  /* 0x0000000000027941 */ /* 0x000fea0003800000 */
.L_x_1787:
        /* <DEDUP_REMOVED lines=62> */
.L_x_1808:
[----:B------:R-:W-:Y:S05]  /*fc50*/  BSYNC B0 ;  /* 0x0000000000007941 */ /* 0x000fea0003800000 */
.L_x_1807:
[----:B-----5:R3:W-:Y:S02]  /*fc60*/  STS.128 [R246+0x800], R24 ;  /* 0x00080018f6007388 */ /* 0x0207e40000000c00 */
.L_x_1806:
[----:B------:R-:W-:Y:S05]  /*fc70*/  BSYNC B1 ;  /* 0x0000000000017941 */ /* 0x000fea0003800000 */
.L_x_1805:
        /* <DEDUP_REMOVED lines=49> */
.L_x_1812:
[----:B------:R-:W-:Y:S05]  /*ff90*/  BSYNC B0 ;  /* 0x0000000000007941 */ /* 0x000fea0003800000 */
.L_x_1811:
[----:B-----5:R3:W-:Y:S02]  /*ffa0*/  STS.128 [R246+0x2800], R24 ;  /* 0x00280018f6007388 */ /* 0x0207e40000000c00 */
.L_x_1810:
[----:B------:R-:W-:Y:S05]  /*ffb0*/  BSYNC B1 ;  /* 0x0000000000017941 */ /* 0x000fea0003800000 */
.L_x_1809:
        /* <DEDUP_REMOVED lines=49> */
.L_x_1816:
[----:B------:R-:W-:Y:S05]  /*102d0*/  BSYNC B0 ;  /* 0x0000000000007941 */ /* 0x000fea0003800000 */
.L_x_1815:
[----:B-----5:R3:W-:Y:S02]  /*102e0*/  STS.128 [R246+0x4800], R24 ;  /* 0x00480018f6007388 */ /* 0x0207e40000000c00 */
.L_x_1814:
[----:B------:R-:W-:Y:S05]  /*102f0*/  BSYNC B1 ;  /* 0x0000000000017941 */ /* 0x000fea0003800000 */
.L_x_1813:
        /* <DEDUP_REMOVED lines=8> */
[----:B--2---:R1:W2:Y:S01]  /*10380*/  LD.E.64 R6, [R36.64+0xc0] ;  /* 0x0000c00624067980 */ /* 0x0042a2000c101b00 */
[--C-:B-----5:R-:W-:Y:S02]  /*10390*/  HADD2.F32 R40, -RZ, R25.reuse.H1_H1 ;  /* 0x30000019ff287230 */ /* 0x120fe40000004100 */
[----:B------:R-:W-:Y:S02]  /*103a0*/  HADD2.F32 R33, -RZ, R25.H0_H0 ;  /* 0x20000019ff217230 */ /* 0x000fe40000004100 */
[--C-:B------:R-:W-:Y:S02]  /*103b0*/  HADD2.F32 R25, -RZ, R27.reuse.H1_H1 ;  /* 0x3000001bff197230 */ /* 0x100fe40000004100 */
[----:B-1----:R-:W-:-:S02]  /*103c0*/  HADD2.F32 R37, -RZ, R27.H0_H0 ;  /* 0x2000001bff257230 */ /* 0x002fc40000004100 */
[----:B---3--:R-:W-:Y:S02]  /*103d0*/  HADD2.F32 R2, -RZ, R4.H1_H1 ;  /* 0x30000004ff027230 */ /* 0x008fe40000004100 */
[----:B------:R-:W-:Y:S02]  /*103e0*/  HADD2.F32 R0, -RZ, R5.H1_H1 ;  /* 0x30000005ff007230 */ /* 0x000fe40000004100 */
[--C-:B--2---:R-:W-:Y:S01]  /*103f0*/  HADD2.F32 R19, -RZ, R6.reuse.H1_H1 ;  /* 0x30000006ff137230 */ /* 0x104fe20000004100 */
[C---:B------:R-:W-:Y:S01]  /*10400*/  FMUL.FTZ R38, R40.reuse, R2 ;  /* 0x0000000228267220 */ /* 0x040fe20000410000 */
[----:B------:R-:W-:Y:S01]  /*10410*/  HADD2.F32 R18, -RZ, R7.H1_H1 ;  /* 0x30000007ff127230 */ /* 0x000fe20000004100 */
        /* <DEDUP_REMOVED lines=28> */
.L_x_1818:
[----:B------:R-:W-:Y:S05]  /*105e0*/  BSYNC B0 ;  /* 0x0000000000007941 */ /* 0x000fea0003800000 */
.L_x_1817:
[----:B-----5:R3:W-:Y:S02]  /*105f0*/  STS.128 [R246+0x6800], R24 ;  /* 0x00680018f6007388 */ /* 0x0207e40000000c00 */
.L_x_1804:
[----:B------:R-:W-:Y:S05]  /*10600*/  BSYNC B2 ;  /* 0x0000000000027941 */ /* 0x000fea0003800000 */
.L_x_1803:
[----:B------:R-:W-:Y:S01]  /*10610*/  IADD3 R36, R176, 0x20, RZ ;  /* 0x00000020b0247810 */ /* 0x000fe20007ffe0ff */
        /* <DEDUP_REMOVED lines=9> */
[C---:B------:R-:W-:Y:S02]  /*106b0*/  IMAD.SHL.U32 R39, R0.reuse, 0x2, RZ ;  /* 0x0000000200277824 */ /* 0x040fe400078e00ff */
[----:B------:R1:W-:Y:S01]  /*106c0*/  @P0 STS.128 [R246+0x1000], RZ ;  /* 0x001000fff6000388 */ /* 0x0003e20000000c00 */
[----:B------:R-:W-:Y:S02]  /*106d0*/  SHF.L.U64.HI R5, R0, 0x1, R5 ;  /* 0x0000000100057819 */ /* 0x000fe40000010205 */
[-C--:B-1----:R-:W-:Y:S02]  /*106e0*/  IADD3 R18, P2, R28, R39.reuse, RZ ;  /* 0x000000271c127210 */ /* 0x082fe40007f5e0ff */
[----:B------:R-:W-:-:S03]  /*106f0*/  IADD3 R38, P1, R30, R39, RZ ;  /* 0x000000271e267210 */ /* 0x000fc60007f3e0ff */
[--C-:B------:R-:W-:Y:S02]  /*10700*/  IMAD.X R19, R29, 0x1, R5.reuse, P2 ;  /* 0x000000011d137824 */ /* 0x100fe400010e0605 */
[----:B------:R-:W-:Y:S01]  /*10710*/  IMAD.X R39, R31, 0x1, R5, P1 ;  /* 0x000000011f277824 */ /* 0x000fe200008e0605 */
[----:B------:R-:W-:Y:S05]  /*10720*/  @P0 BRA `(.L_x_1822) ;  /* 0x000002e000000947 */ /* 0x000fea0003800000 */
[----:B---3--:R1:W5:Y:S01]  /*10730*/  LD.E.128 R24, [R14.64] ;  /* 0x000000060e187980 */ /* 0x008362000c101d00 */
        /* <DEDUP_REMOVED lines=19> */
[----:B------:R-:W-:Y:S01]  /*10870*/  FFMA.FTZ R40, R43, R25, -R40 ;  /* 0x000000192b287223 */ /* 0x000fe20000010828 */
[--C-:B------:R-:W-:Y:S01]  /*10880*/  HADD2.F32 R25, -RZ, R24.reuse.H1_H1 ;  /* 0x30000018ff197230 */ /* 0x100fe20000004100 */
[----:B------:R-:W-:Y:S01]  /*10890*/  FMUL.FTZ R27, R45, R26 ;  /* 0x0000001a2d1b7220 */ /* 0x000fe20000410000 */
[----:B------:R-:W-:Y:S01]  /*108a0*/  HADD2.F32 R5, -RZ, R5.H0_H0 ;  /* 0x20000005ff057230 */ /* 0x000fe20000004100 */
        /* <DEDUP_REMOVED lines=20> */
.L_x_1824:
[----:B------:R-:W-:Y:S05]  /*109f0*/  BSYNC B0 ;  /* 0x0000000000007941 */ /* 0x000fea0003800000 */
.L_x_1823:
[----:B-----5:R3:W-:Y:S02]  /*10a00*/  STS.128 [R246+0x1000], R24 ;  /* 0x00100018f6007388 */ /* 0x0207e40000000c00 */
.L_x_1822:
[----:B------:R-:W-:Y:S05]  /*10a10*/  BSYNC B1 ;  /* 0x0000000000017941 */ /* 0x000fea0003800000 */
.L_x_1821:
        /* <DEDUP_REMOVED lines=48> */
.L_x_1828:
[----:B------:R-:W-:Y:S05]  /*10d20*/  BSYNC B0 ;  /* 0x0000000000007941 */ /* 0x000fea0003800000 */
.L_x_1827:
[----:B-----5:R1:W-:Y:S02]  /*10d30*/  STS.128 [R246+0x3000], R24 ;  /* 0x00300018f6007388 */ /* 0x0203e40000000c00 */
.L_x_1826:
[----:B------:R-:W-:Y:S05]  /*10d40*/  BSYNC B1 ;  /* 0x0000000000017941 */ /* 0x000fea0003800000 */
.L_x_1825:
        /* <DEDUP_REMOVED lines=48> */
.L_x_1832:
[----:B------:R-:W-:Y:S05]  /*11050*/  BSYNC B0 ;  /* 0x0000000000007941 */ /* 0x000fea0003800000 */
.L_x_1831:
[----:B-----5:R3:W-:Y:S02]  /*11060*/  STS.128 [R246+0x5000], R24 ;  /* 0x00500018f6007388 */ /* 0x0207e40000000c00 */
.L_x_1830:
[----:B------:R-:W-:Y:S05]  /*11070*/  BSYNC B1 ;  /* 0x0000000000017941 */ /* 0x000fea0003800000 */
.L_x_1829:
        /* <DEDUP_REMOVED lines=15> */
[--C-:B-12---:R-:W-:Y:S01]  /*11170*/  HADD2.F32 R15, -RZ, R6.reuse.H1_H1 ;  /* 0x30000006ff0f7230 */ /* 0x106fe20000004100 */
[----:B------:R-:W-:Y:S01]  /*11180*/  FMUL.FTZ R38, R37, R2 ;  /* 0x0000000225267220 */ /* 0x000fe20000410000 */
[----:B------:R-:W-:Y:S01]  /*11190*/  HADD2.F32 R14, -RZ, R7.H1_H1 ;  /* 0x30000007ff0e7230 */ /* 0x000fe20000004100 */
        /* <DEDUP_REMOVED lines=28> */
.L_x_1834:
[----:B------:R-:W-:Y:S05]  /*11360*/  BSYNC B0 ;  /* 0x0000000000007941 */ /* 0x000fea0003800000 */
.L_x_1833:
[----:B-----5:R3:W-:Y:S02]  /*11370*/  STS.128 [R246+0x7000], R24 ;  /* 0x00700018f6007388 */ /* 0x0207e40000000c00 */
.L_x_1820:
[----:B------:R-:W-:Y:S05]  /*11380*/  BSYNC B2 ;  /* 0x0000000000027941 */ /* 0x000fea0003800000 */
.L_x_1819:
[----:B------:R-:W-:-:S04]  /*11390*/  IADD3 R38, R176, 0x30, RZ ;  /* 0x00000030b0267810 */ /* 0x000fc80007ffe0ff */
        /* <DEDUP_REMOVED lines=35> */
[C---:B------:R-:W-:Y:S01]  /*115d0*/  FFMA.FTZ R16, R14.reuse, R13, -R16 ;  /* 0x0000000d0e107223 */ /* 0x040fe20000010810 */
[----:B------:R-:W-:Y:S01]  /*115e0*/  HADD2.F32 R13, -RZ, R24.H1_H1 ;  /* 0x30000018ff0d7230 */ /* 0x000fe20000004100 */
        /* <DEDUP_REMOVED lines=21> */
.L_x_1839:
[----:B------:R-:W-:Y:S05]  /*11740*/  BSYNC B0 ;  /* 0x0000000000007941 */ /* 0x000fea0003800000 */
.L_x_1838:
[----:B-----5:R3:W-:Y:S02]  /*11750*/  STS.128 [R246+0x1800], R24 ;  /* 0x00180018f6007388 */ /* 0x0207e40000000c00 */
.L_x_1837:
[----:B------:R-:W-:Y:S05]  /*11760*/  BSYNC B1 ;  /* 0x0000000000017941 */ /* 0x000fea0003800000 */
.L_x_1836:
        /* <DEDUP_REMOVED lines=17> */
[C---:B------:R-:W-:Y:S01]  /*11880*/  FMUL.FTZ R19, R17.reuse, R2 ;  /* 0x0000000211137220 */ /* 0x040fe20000410000 */
[----:B------:R-:W-:Y:S02]  /*11890*/  HADD2.F32 R8, -RZ, R7.H1_H1 ;  /* 0x30000007ff087230 */ /* 0x000fe40000004100 */
[----:B------:R-:W-:Y:S01]  /*118a0*/  HADD2.F32 R4, -RZ, R4.H0_H0 ;  /* 0x20000004ff047230 */ /* 0x000fe20000004100 */
[----:B------:R-:W-:Y:S01]  /*118b0*/  FMUL.FTZ R14, R17, R12 ;  /* 0x0000000c110e7220 */ /* 0x000fe20000410000 */
[----:B------:R-:W-:Y:S01]  /*118c0*/  HADD2.F32 R5, -RZ, R5.H0_H0 ;  /* 0x20000005ff057230 */ /* 0x000fe20000004100 */
[C---:B------:R-:W-:Y:S01]  /*118d0*/  FMUL.FTZ R17, R13.reuse, R0 ;  /* 0x000000000d117220 */ /* 0x040fe20000410000 */
[----:B------:R-:W-:Y:S01]  /*118e0*/  HADD2.F32 R6, -RZ, R6.H0_H0 ;  /* 0x20000006ff067230 */ /* 0x000fe20000004100 */
[----:B------:R-:W-:Y:S01]  /*118f0*/  FMUL.FTZ R13, R13, R8 ;  /* 0x000000080d0d7220 */ /* 0x000fe20000410000 */
[----:B------:R-:W-:Y:S01]  /*11900*/  HADD2.F32 R7, -RZ, R7.H0_H0 ;  /* 0x20000007ff077230 */ /* 0x000fe20000004100 */
[----:B------:R-:W-:Y:S01]  /*11910*/  FFMA.FTZ R14, R15, R2, R14 ;  /* 0x000000020f0e7223 */ /* 0x000fe2000001000e */
[----:B------:R-:W-:Y:S01]  /*11920*/  HADD2.F32 R2, -RZ, R18.H1_H1 ;  /* 0x30000012ff027230 */ /* 0x000fe20000004100 */
[----:B------:R-:W-:Y:S01]  /*11930*/  FFMA.FTZ R0, R25, R0, R13 ;  /* 0x0000000019007223 */ /* 0x000fe2000001000d */
[--C-:B------:R-:W-:Y:S01]  /*11940*/  HADD2.F32 R13, -RZ, R16.reuse.H1_H1 ;  /* 0x30000010ff0d7230 */ /* 0x100fe20000004100 */
[----:B------:R-:W-:Y:S01]  /*11950*/  FFMA.FTZ R19, R15, R12, -R19 ;  /* 0x0000000c0f137223 */ /* 0x000fe20000010813 */
[----:B------:R-:W-:Y:S01]  /*11960*/  HADD2.F32 R15, -RZ, R16.H0_H0 ;  /* 0x20000010ff0f7230 */ /* 0x000fe20000004100 */
[----:B------:R-:W-:Y:S01]  /*11970*/  FFMA.FTZ R17, R25, R8, -R17 ;  /* 0x0000000819117223 */ /* 0x000fe20000010811 */
[----:B------:R-:W-:Y:S01]  /*11980*/  HADD2.F32 R18, -RZ, R18.H0_H0 ;  /* 0x20000012ff127230 */ /* 0x000fe20000004100 */
[C---:B------:R-:W-:Y:S01]  /*11990*/  FMUL.FTZ R8, R13.reuse, R4 ;  /* 0x000000040d087220 */ /* 0x040fe20000410000 */
[----:B------:R-:W-:Y:S01]  /*119a0*/  F2FP.PACK_AB R14, R14, R19 ;  /* 0x000000130e0e723e */ /* 0x000fe200000000ff */
[----:B------:R-:W-:Y:S01]  /*119b0*/  FMUL.FTZ R12, R2, R5 ;  /* 0x00000005020c7220 */ /* 0x000fe20000410000 */
[----:B------:R-:W-:Y:S01]  /*119c0*/  F2FP.PACK_AB R19, R0, R17 ;  /* 0x000000110013723e */ /* 0x000fe200000000ff */
[----:B------:R-:W-:Y:S01]  /*119d0*/  FMUL.FTZ R13, R13, R6 ;  /* 0x000000060d0d7220 */ /* 0x000fe20000410000 */
        /* <DEDUP_REMOVED lines=8> */
.L_x_1843:
[----:B------:R-:W-:Y:S05]  /*11a60*/  BSYNC B0 ;  /* 0x0000000000007941 */ /* 0x000fea0003800000 */
.L_x_1842:
[----:B-----5:R1:W-:Y:S02]  /*11a70*/  STS.128 [R246+0x3800], R16 ;  /* 0x00380010f6007388 */ /* 0x0203e40000000c00 */
.L_x_1841:
[----:B------:R-:W-:Y:S05]  /*11a80*/  BSYNC B1 ;  /* 0x0000000000017941 */ /* 0x000fea0003800000 */
.L_x_1840:
        /* <DEDUP_REMOVED lines=47> */
.L_x_1847:
[----:B------:R-:W-:Y:S05]  /*11d80*/  BSYNC B0 ;  /* 0x0000000000007941 */ /* 0x000fea0003800000 */
.L_x_1846:
[----:B-----5:R3:W-:Y:S02]  /*11d90*/  STS.128 [R246+0x5800], R12 ;  /* 0x0058000cf6007388 */ /* 0x0207e40000000c00 */
.L_x_1845:
[----:B------:R-:W-:Y:S05]  /*11da0*/  BSYNC B1 ;  /* 0x0000000000017941 */ /* 0x000fea0003800000 */
.L_x_1844:
        /* <DEDUP_REMOVED lines=10> */
[--C-:B------:R-:W-:Y:S02]  /*11e50*/  HADD2.F32 R11, -RZ, R13.reuse.H0_H0 ;  /* 0x2000000dff0b7230 */ /* 0x100fe40000004100 */
[----:B------:R-:W-:Y:S02]  /*11e60*/  HADD2.F32 R13, -RZ, R13.H1_H1 ;  /* 0x3000000dff0d7230 */ /* 0x000fe40000004100 */
        /* <DEDUP_REMOVED lines=33> */
.L_x_1849:
[----:B------:R-:W-:Y:S05]  /*12080*/  BSYNC B0 ;  /* 0x0000000000007941 */ /* 0x000fea0003800000 */
.L_x_1848:
[----:B-----5:R3:W-:Y:S01]  /*12090*/  STS.128 [R246+0x7800], R12 ;  /* 0x0078000cf6007388 */ /* 0x0207e20000000c00 */
[----:B------:R-:W-:Y:S05]  /*120a0*/  BRA `(.L_x_1835) ;  /* 0x0000669000007947 */ /* 0x000fea0003800000 */
.L_x_1786:
        /* <DEDUP_REMOVED lines=32> */
[----:B------:R-:W-:Y:S02]  /*122b0*/  HADD2.F32 R5, -RZ, R7.H0_H0 ;  /* 0x20000007ff057230 */ /* 0x000fe40000004100 */
[--C-:B------:R-:W-:Y:S02]  /*122c0*/  HADD2.F32 R32, -RZ, R4.reuse.H0_H0 ;  /* 0x20000004ff207230 */ /* 0x100fe40000004100 */
[----:B------:R-:W-:Y:S01]  /*122d0*/  HADD2.F32 R46, -RZ, R4.H1_H1 ;  /* 0x30000004ff2e7230 */ /* 0x000fe20000004100 */
[----:B------:R-:W-:Y:S01]  /*122e0*/  @!P1 FADD.FTZ R5, -R5, -RZ ;  /* 0x800000ff05059221 */ /* 0x000fe20000010100 */
[----:B------:R-:W-:-:S02]  /*122f0*/  HADD2.F32 R4, -RZ, R6.H0_H0 ;  /* 0x20000006ff047230 */ /* 0x000fc40000004100 */
[----:B------:R-:W-:Y:S02]  /*12300*/  HADD2.F32 R7, -RZ, R7.H1_H1 ;  /* 0x30000007ff077230 */ /* 0x000fe40000004100 */
[----:B------:R-:W-:Y:S01]  /*12310*/  HADD2.F32 R6, -RZ, R6.H1_H1 ;  /* 0x30000006ff067230 */ /* 0x000fe20000004100 */
[----:B------:R-:W-:Y:S01]  /*12320*/  FMUL.FTZ R50, R50, R5 ;  /* 0x0000000532327220 */ /* 0x000fe20000410000 */
[----:B------:R-:W-:Y:S01]  /*12330*/  HADD2.F32 R51, -RZ, R37.H0_H0 ;  /* 0x20000025ff337230 */ /* 0x000fe20000004100 */
[----:B------:R-:W-:Y:S01]  /*12340*/  @!P1 FADD.FTZ R8, -R8, -RZ ;  /* 0x800000ff08089221 */ /* 0x000fe20000010100 */
[----:B------:R-:W-:Y:S01]  /*12350*/  HADD2.F32 R52, -RZ, R39.H1_H1 ;  /* 0x30000027ff347230 */ /* 0x000fe20000004100 */
[----:B------:R-:W-:Y:S01]  /*12360*/  @!P1 FADD.FTZ R7, -R7, -RZ ;  /* 0x800000ff07079221 */ /* 0x000fe20000010100 */
[----:B------:R-:W-:Y:S01]  /*12370*/  HADD2.F32 R5, -RZ, R38.H1_H1 ;  /* 0x30000026ff057230 */ /* 0x000fe20000004100 */
[----:B------:R-:W-:Y:S01]  /*12380*/  @!P1 FADD.FTZ R6, -R6, -RZ ;  /* 0x800000ff06069221 */ /* 0x000fe20000010100 */
[--C-:B------:R-:W-:Y:S01]  /*12390*/  HADD2.F32 R53, -RZ, R36.reuse.H0_H0 ;  /* 0x20000024ff357230 */ /* 0x100fe20000004100 */
[----:B------:R-:W-:Y:S01]  /*123a0*/  FMUL.FTZ R51, R51, R8 ;  /* 0x0000000833337220 */ /* 0x000fe20000410000 */
[----:B------:R-:W-:Y:S01]  /*123b0*/  HADD2.F32 R39, -RZ, R36.H1_H1 ;  /* 0x30000024ff277230 */ /* 0x000fe20000004100 */
[----:B------:R-:W-:Y:S01]  /*123c0*/  FMUL.FTZ R52, R52, R7 ;  /* 0x0000000734347220 */ /* 0x000fe20000410000 */
[----:B------:R-:W-:Y:S01]  /*123d0*/  HADD2.F32 R37, -RZ, R37.H1_H1 ;  /* 0x30000025ff257230 */ /* 0x000fe20000004100 */
[----:B------:R-:W-:Y:S01]  /*123e0*/  FMUL.FTZ R6, R5, R6 ;  /* 0x0000000605067220 */ /* 0x000fe20000410000 */
[----:B------:R-:W-:Y:S01]  /*123f0*/  HADD2.F32 R7, -RZ, R38.H0_H0 ;  /* 0x20000026ff077230 */ /* 0x000fe20000004100 */
[----:B------:R-:W-:Y:S01]  /*12400*/  @!P1 FADD.FTZ R32, -R32, -RZ ;  /* 0x800000ff20209221 */ /* 0x000fe20000010100 */
[----:B-----5:R-:W-:Y:S01]  /*12410*/  HADD2.F32 R8, -RZ, R41.H0_H0 ;  /* 0x20000029ff087230 */ /* 0x020fe20000004100 */
[----:B------:R-:W-:Y:S01]  /*12420*/  @!P1 FADD.FTZ R46, -R46, -RZ ;  /* 0x800000ff2e2e9221 */ /* 0x000fe20000010100 */
[----:B--2---:R-:W-:Y:S01]  /*12430*/  HADD2.F32 R5, -RZ, R25.H0_H0 ;  /* 0x20000019ff057230 */ /* 0x004fe20000004100 */
[----:B------:R-:W-:-:S02]  /*12440*/  @!P1 FADD.FTZ R22, -R22, -RZ ;  /* 0x800000ff16169221 */ /* 0x000fc40000010100 */
[----:B------:R-:W-:Y:S01]  /*12450*/  @!P1 FADD.FTZ R4, -R4, -RZ ;  /* 0x800000ff04049221 */ /* 0x000fe20000010100 */
[----:B------:R-:W-:Y:S01]  /*12460*/  HADD2.F32 R36, -RZ, R25.H1_H1 ;  /* 0x30000019ff247230 */ /* 0x000fe20000004100 */
[----:B------:R-:W-:Y:S01]  /*12470*/  FMUL.FTZ R32, R53, R32 ;  /* 0x0000002035207220 */ /* 0x000fe20000410000 */
[--C-:B------:R-:W-:Y:S01]  /*12480*/  HADD2.F32 R53, -RZ, R24.reuse.H1_H1 ;  /* 0x30000018ff357230 */ /* 0x100fe20000004100 */
[----:B------:R-:W-:Y:S01]  /*12490*/  FMUL.FTZ R46, R39, R46 ;  /* 0x0000002e272e7220 */ /* 0x000fe20000410000 */
[----:B------:R-:W-:Y:S01]  /*124a0*/  HADD2.F32 R39, -RZ, R24.H0_H0 ;  /* 0x20000018ff277230 */ /* 0x000fe20000004100 */
[----:B------:R-:W-:Y:S01]  /*124b0*/  FMUL.FTZ R37, R37, R22 ;  /* 0x0000001625257220 */ /* 0x000fe20000410000 */
[----:B------:R-:W-:Y:S01]  /*124c0*/  HADD2.F32 R22, -RZ, R41.H1_H1 ;  /* 0x30000029ff167230 */ /* 0x000fe20000004100 */
[----:B------:R-:W-:Y:S01]  /*124d0*/  FMUL.FTZ R4, R7, R4 ;  /* 0x0000000407047220 */ /* 0x000fe20000410000 */
[----:B------:R-:W-:Y:S01]  /*124e0*/  HADD2.F32 R7, -RZ, R43.H0_H0 ;  /* 0x2000002bff077230 */ /* 0x000fe20000004100 */
[----:B------:R-:W-:Y:S01]  /*124f0*/  FFMA.FTZ R5, R8, R5, R51 ;  /* 0x0000000508057223 */ /* 0x000fe20000010033 */
        /* <DEDUP_REMOVED lines=20> */
.L_x_1855:
[----:B------:R-:W-:Y:S05]  /*12640*/  BSYNC B0 ;  /* 0x0000000000007941 */ /* 0x000fea0003800000 */
.L_x_1854:
[----:B-----5:R3:W-:Y:S02]  /*12650*/  STS.128 [R246], R40 ;  /* 0x00000028f6007388 */ /* 0x0207e40000000c00 */
.L_x_1853:
[----:B------:R-:W-:Y:S05]  /*12660*/  BSYNC B1 ;  /* 0x0000000000017941 */ /* 0x000fea0003800000 */
.L_x_1852:
        /* <DEDUP_REMOVED lines=54> */
[----:B----4-:R-:W-:Y:S01]  /*129d0*/  HADD2.F32 R5, -RZ, R25.H0_H0 ;  /* 0x20000019ff057230 */ /* 0x010fe20000004100 */
        /* <DEDUP_REMOVED lines=32> */
.L_x_1859:
[----:B------:R-:W-:Y:S05]  /*12be0*/  BSYNC B0 ;  /* 0x0000000000007941 */ /* 0x000fea0003800000 */
.L_x_1858:
[----:B-----5:R1:W-:Y:S02]  /*12bf0*/  STS.128 [R246+0x2000], R40 ;  /* 0x00200028f6007388 */ /* 0x0203e40000000c00 */
.L_x_1857:
[----:B------:R-:W-:Y:S05]  /*12c00*/  BSYNC B1 ;  /* 0x0000000000017941 */ /* 0x000fea0003800000 */
.L_x_1856:
        /* <DEDUP_REMOVED lines=87> */
.L_x_1863:
[----:B------:R-:W-:Y:S05]  /*13180*/  BSYNC B0 ;  /* 0x0000000000007941 */ /* 0x000fea0003800000 */
.L_x_1862:
[----:B-----5:R3:W-:Y:S02]  /*13190*/  STS.128 [R246+0x4000], R40 ;  /* 0x00400028f6007388 */ /* 0x0207e40000000c00 */
.L_x_1861:
[----:B------:R-:W-:Y:S05]  /*131a0*/  BSYNC B1 ;  /* 0x0000000000017941 */ /* 0x000fea0003800000 */
.L_x_1860:
        /* <DEDUP_REMOVED lines=26> */
[----:B-1-3--:R-:W-:Y:S02]  /*13350*/  HADD2.F32 R45, -RZ, R36.H0_H0 ;  /* 0x20000024ff2d7230 */ /* 0x00afe40000004100 */
[----:B------:R-:W-:Y:S02]  /*13360*/  HADD2.F32 R51, -RZ, R37.H0_H0 ;  /* 0x20000025ff337230 */ /* 0x000fe40000004100 */
[--C-:B--2---:R-:W-:Y:S02]  /*13370*/  HADD2.F32 R8, -RZ, R4.reuse.H0_H0 ;  /* 0x20000004ff087230 */ /* 0x104fe40000004100 */
[----:B------:R-:W-:Y:S02]  /*13380*/  HADD2.F32 R22, -RZ, R4.H1_H1 ;  /* 0x30000004ff167230 */ /* 0x000fe40000004100 */
[--C-:B------:R-:W-:Y:S01]  /*13390*/  HADD2.F32 R4, -RZ, R5.reuse.H0_H0 ;  /* 0x20000005ff047230 */ /* 0x100fe20000004100 */
[----:B------:R-:W-:Y:S01]  /*133a0*/  @!P1 FADD.FTZ R8, -R8, -RZ ;  /* 0x800000ff08089221 */ /* 0x000fe20000010100 */
[----:B------:R-:W-:-:S02]  /*133b0*/  HADD2.F32 R32, -RZ, R5.H1_H1 ;  /* 0x30000005ff207230 */ /* 0x000fc40000004100 */
[--C-:B------:R-:W-:Y:S01]  /*133c0*/  HADD2.F32 R5, -RZ, R6.reuse.H0_H0 ;  /* 0x20000006ff057230 */ /* 0x100fe20000004100 */
[----:B------:R-:W-:Y:S01]  /*133d0*/  @!P1 FADD.FTZ R4, -R4, -RZ ;  /* 0x800000ff04049221 */ /* 0x000fe20000010100 */
[----:B------:R-:W-:Y:S02]  /*133e0*/  HADD2.F32 R44, -RZ, R6.H1_H1 ;  /* 0x30000006ff2c7230 */ /* 0x000fe40000004100 */
[--C-:B------:R-:W-:Y:S02]  /*133f0*/  HADD2.F32 R6, -RZ, R7.reuse.H0_H0 ;  /* 0x20000007ff067230 */ /* 0x100fe40000004100 */
[----:B------:R-:W-:Y:S01]  /*13400*/  HADD2.F32 R7, -RZ, R7.H1_H1 ;  /* 0x30000007ff077230 */ /* 0x000fe20000004100 */
[----:B------:R-:W-:Y:S01]  /*13410*/  FMUL.FTZ R45, R45, R8 ;  /* 0x000000082d2d7220 */ /* 0x000fe20000410000 */
[----:B------:R-:W-:Y:S01]  /*13420*/  HADD2.F32 R37, -RZ, R37.H1_H1 ;  /* 0x30000025ff257230 */ /* 0x000fe20000004100 */
[----:B------:R-:W-:Y:S01]  /*13430*/  FMUL.FTZ R51, R51, R4 ;  /* 0x0000000433337220 */ /* 0x000fe20000410000 */
[----:B------:R-:W-:Y:S01]  /*13440*/  HADD2.F32 R8, -RZ, R38.H0_H0 ;  /* 0x20000026ff087230 */ /* 0x000fe20000004100 */
[----:B------:R-:W-:Y:S01]  /*13450*/  @!P1 FADD.FTZ R32, -R32, -RZ ;  /* 0x800000ff20209221 */ /* 0x000fe20000010100 */
[----:B------:R-:W-:Y:S01]  /*13460*/  HADD2.F32 R53, -RZ, R36.H1_H1 ;  /* 0x30000024ff357230 */ /* 0x000fe20000004100 */
[----:B------:R-:W-:Y:S01]  /*13470*/  @!P1 FADD.FTZ R5, -R5, -RZ ;  /* 0x800000ff05059221 */ /* 0x000fe20000010100 */
[----:B------:R-:W-:Y:S01]  /*13480*/  HADD2.F32 R4, -RZ, R39.H1_H1 ;  /* 0x30000027ff047230 */ /* 0x000fe20000004100 */
[----:B------:R-:W-:-:S02]  /*13490*/  @!P1 FADD.FTZ R22, -R22, -RZ ;  /* 0x800000ff16169221 */ /* 0x000fc40000010100 */
[----:B------:R-:W-:Y:S02]  /*134a0*/  @!P1 FADD.FTZ R7, -R7, -RZ ;  /* 0x800000ff07079221 */ /* 0x000fe40000010100 */
[----:B------:R-:W-:Y:S01]  /*134b0*/  FMUL.FTZ R37, R37, R32 ;  /* 0x0000002025257220 */ /* 0x000fe20000410000 */
[--C-:B----4-:R-:W-:Y:S01]  /*134c0*/  HADD2.F32 R32, -RZ, R24.reuse.H1_H1 ;  /* 0x30000018ff207230 */ /* 0x110fe20000004100 */
[----:B------:R-:W-:Y:S01]  /*134d0*/  FMUL.FTZ R5, R8, R5 ;  /* 0x0000000508057220 */ /* 0x000fe20000410000 */
[----:B------:R-:W-:Y:S01]  /*134e0*/  HADD2.F32 R8, -RZ, R24.H0_H0 ;  /* 0x20000018ff087230 */ /* 0x000fe20000004100 */
[----:B------:R-:W-:Y:S01]  /*134f0*/  FMUL.FTZ R53, R53, R22 ;  /* 0x0000001635357220 */ /* 0x000fe20000410000 */
[----:B-----5:R-:W-:Y:S01]  /*13500*/  HADD2.F32 R22, -RZ, R41.H0_H0 ;  /* 0x20000029ff167230 */ /* 0x020fe20000004100 */
[----:B------:R-:W-:Y:S01]  /*13510*/  FMUL.FTZ R7, R4, R7 ;  /* 0x0000000704077220 */ /* 0x000fe20000410000 */
[----:B------:R-:W-:Y:S02]  /*13520*/  HADD2.F32 R4, -RZ, R40.H0_H0 ;  /* 0x20000028ff047230 */ /* 0x000fe40000004100 */
[----:B------:R-:W-:Y:S01]  /*13530*/  HADD2.F32 R24, -RZ, R25.H0_H0 ;  /* 0x20000019ff187230 */ /* 0x000fe20000004100 */
[----:B------:R-:W-:Y:S01]  /*13540*/  @!P1 FADD.FTZ R44, -R44, -RZ ;  /* 0x800000ff2c2c9221 */ /* 0x000fe20000010100 */
[----:B------:R-:W-:Y:S01]  /*13550*/  HADD2.F32 R57, -RZ, R38.H1_H1 ;  /* 0x30000026ff397230 */ /* 0x000fe20000004100 */
[----:B------:R-:W-:Y:S01]  /*13560*/  @!P1 FADD.FTZ R6, -R6, -RZ ;  /* 0x800000ff06069221 */ /* 0x000fe20000010100 */
[----:B------:R-:W-:Y:S01]  /*13570*/  HADD2.F32 R55, -RZ, R39.H0_H0 ;  /* 0x20000027ff377230 */ /* 0x000fe20000004100 */
[----:B------:R-:W-:Y:S01]  /*13580*/  FFMA.FTZ R4, R4, R8, R45 ;  /* 0x0000000804047223 */ /* 0x000fe2000001002d */
[----:B------:R-:W-:Y:S01]  /*13590*/  HADD2.F32 R38, -RZ, R25.H1_H1 ;  /* 0x30000019ff267230 */ /* 0x000fe20000004100 */
[----:B------:R-:W-:Y:S01]  /*135a0*/  FFMA.FTZ R22, R22, R24, R51 ;  /* 0x0000001816167223 */ /* 0x000fe20000010033 */
[----:B------:R-:W-:-:S02]  /*135b0*/  HADD2.F32 R36, -RZ, R26.H0_H0 ;  /* 0x2000001aff247230 */ /* 0x000fc40000004100 */
[----:B------:R-:W-:Y:S02]  /*135c0*/  HADD2.F32 R39, -RZ, R26.H1_H1 ;  /* 0x3000001aff277230 */ /* 0x000fe40000004100 */
[----:B------:R-:W-:Y:S02]  /*135d0*/  HADD2.F32 R8, -RZ, R42.H0_H0 ;  /* 0x2000002aff087230 */ /* 0x000fe40000004100 */
[----:B------:R-:W-:Y:S01]  /*135e0*/  HADD2.F32 R24, -RZ, R43.H0_H0 ;  /* 0x2000002bff187230 */ /* 0x000fe20000004100 */
[----:B------:R-:W-:Y:S01]  /*135f0*/  FMUL.FTZ R44, R57, R44 ;  /* 0x0000002c392c7220 */ /* 0x000fe20000410000 */
[----:B------:R-:W-:Y:S01]  /*13600*/  HADD2.F32 R40, -RZ, R40.H1_H1 ;  /* 0x30000028ff287230 */ /* 0x000fe20000004100 */
[----:B------:R-:W-:Y:S01]  /*13610*/  FMUL.FTZ R6, R55, R6 ;  /* 0x0000000637067220 */ /* 0x000fe20000410000 */
[--C-:B------:R-:W-:Y:S02]  /*13620*/  HADD2.F32 R25, -RZ, R27.reuse.H0_H0 ;  /* 0x2000001bff197230 */ /* 0x100fe40000004100 */
[----:B------:R-:W-:-:S02]  /*13630*/  HADD2.F32 R26, -RZ, R27.H1_H1 ;  /* 0x3000001bff1a7230 */ /* 0x000fc40000004100 */
[----:B------:R-:W-:Y:S02]  /*13640*/  HADD2.F32 R41, -RZ, R41.H1_H1 ;  /* 0x30000029ff297230 */ /* 0x000fe40000004100 */
[----:B------:R-:W-:Y:S02]  /*13650*/  HADD2.F32 R42, -RZ, R42.H1_H1 ;  /* 0x3000002aff2a7230 */ /* 0x000fe40000004100 */
[----:B------:R-:W-:Y:S01]  /*13660*/  HADD2.F32 R43, -RZ, R43.H1_H1 ;  /* 0x3000002bff2b7230 */ /* 0x000fe20000004100 */
        /* <DEDUP_REMOVED lines=10> */
.L_x_1865:
[----:B------:R-:W-:Y:S05]  /*13710*/  BSYNC B0 ;  /* 0x0000000000007941 */ /* 0x000fea0003800000 */
.L_x_1864:
[----:B-----5:R3:W-:Y:S02]  /*13720*/  STS.128 [R246+0x6000], R40 ;  /* 0x00600028f6007388 */ /* 0x0207e40000000c00 */
.L_x_1851:
[----:B------:R-:W-:Y:S05]  /*13730*/  BSYNC B2 ;  /* 0x0000000000027941 */ /* 0x000fea0003800000 */
.L_x_1850:
        /* <DEDUP_REMOVED lines=47> */
[----:B------:R-:W-:Y:S01]  /*13a30*/  HADD2.F32 R8, -RZ, R38.H0_H0 ;  /* 0x20000026ff087230 */ /* 0x000fe20000004100 */
[----:B------:R-:W-:Y:S01]  /*13a40*/  FMUL.FTZ R53, R53, R4 ;  /* 0x0000000435357220 */ /* 0x000fe20000410000 */
[----:B------:R-:W-:Y:S01]  /*13a50*/  HADD2.F32 R55, -RZ, R36.H1_H1 ;  /* 0x30000024ff377230 */ /* 0x000fe20000004100 */
[----:B------:R-:W-:Y:S01]  /*13a60*/  @!P0 FADD.FTZ R5, -R5, -RZ ;  /* 0x800000ff05058221 */ /* 0x000fe20000010100 */
[----:B------:R-:W-:Y:S01]  /*13a70*/  HADD2.F32 R4, -RZ, R39.H1_H1 ;  /* 0x30000027ff047230 */ /* 0x000fe20000004100 */
[----:B------:R-:W-:-:S02]  /*13a80*/  @!P0 FADD.FTZ R22, -R22, -RZ ;  /* 0x800000ff16168221 */ /* 0x000fc40000010100 */
[----:B------:R-:W-:Y:S01]  /*13a90*/  @!P0 FADD.FTZ R7, -R7, -RZ ;  /* 0x800000ff07078221 */ /* 0x000fe20000010100 */
[--C-:B----4-:R-:W-:Y:S01]  /*13aa0*/  HADD2.F32 R36, -RZ, R24.reuse.H1_H1 ;  /* 0x30000018ff247230 */ /* 0x110fe20000004100 */
[----:B------:R-:W-:Y:S01]  /*13ab0*/  FMUL.FTZ R5, R8, R5 ;  /* 0x0000000508057220 */ /* 0x000fe20000410000 */
[----:B------:R-:W-:Y:S01]  /*13ac0*/  HADD2.F32 R8, -RZ, R24.H0_H0 ;  /* 0x20000018ff087230 */ /* 0x000fe20000004100 */
[----:B------:R-:W-:Y:S01]  /*13ad0*/  FMUL.FTZ R55, R55, R22 ;  /* 0x0000001637377220 */ /* 0x000fe20000410000 */
[----:B------:R-:W-:Y:S01]  /*13ae0*/  HADD2.F32 R37, -RZ, R37.H1_H1 ;  /* 0x30000025ff257230 */ /* 0x000fe20000004100 */
[----:B------:R-:W-:Y:S01]  /*13af0*/  FMUL.FTZ R7, R4, R7 ;  /* 0x0000000704077220 */ /* 0x000fe20000410000 */
[----:B------:R-:W-:Y:S01]  /*13b00*/  HADD2.F32 R38, -RZ, R38.H1_H1 ;  /* 0x30000026ff267230 */ /* 0x000fe20000004100 */
[----:B------:R-:W-:Y:S01]  /*13b10*/  @!P0 FADD.FTZ R44, -R44, -RZ ;  /* 0x800000ff2c2c8221 */ /* 0x000fe20000010100 */
[----:B-----5:R-:W-:Y:S01]  /*13b20*/  HADD2.F32 R4, -RZ, R40.H0_H0 ;  /* 0x20000028ff047230 */ /* 0x020fe20000004100 */
[----:B------:R-:W-:Y:S01]  /*13b30*/  @!P0 FADD.FTZ R45, -R45, -RZ ;  /* 0x800000ff2d2d8221 */ /* 0x000fe20000010100 */
[----:B------:R-:W-:-:S02]  /*13b40*/  HADD2.F32 R22, -RZ, R41.H0_H0 ;  /* 0x20000029ff167230 */ /* 0x000fc40000004100 */
[----:B------:R-:W-:Y:S01]  /*13b50*/  HADD2.F32 R24, -RZ, R25.H0_H0 ;  /* 0x20000019ff187230 */ /* 0x000fe20000004100 */
[----:B------:R-:W-:Y:S01]  /*13b60*/  @!P0 FADD.FTZ R6, -R6, -RZ ;  /* 0x800000ff06068221 */ /* 0x000fe20000010100 */
[----:B------:R-:W-:Y:S01]  /*13b70*/  HADD2.F32 R57, -RZ, R39.H0_H0 ;  /* 0x20000027ff397230 */ /* 0x000fe20000004100 */
[----:B------:R-:W-:Y:S01]  /*13b80*/  FMUL.FTZ R37, R37, R44 ;  /* 0x0000002c25257220 */ /* 0x000fe20000410000 */
[----:B------:R-:W-:Y:S01]  /*13b90*/  HADD2.F32 R44, -RZ, R25.H1_H1 ;  /* 0x30000019ff2c7230 */ /* 0x000fe20000004100 */
[----:B------:R-:W-:Y:S01]  /*13ba0*/  FMUL.FTZ R45, R38, R45 ;  /* 0x0000002d262d7220 */ /* 0x000fe20000410000 */
[----:B------:R-:W-:Y:S01]  /*13bb0*/  HADD2.F32 R38, -RZ, R26.H0_H0 ;  /* 0x2000001aff267230 */ /* 0x000fe20000004100 */
[----:B------:R-:W-:Y:S01]  /*13bc0*/  FFMA.FTZ R4, R4, R8, R51 ;  /* 0x0000000804047223 */ /* 0x000fe20000010033 */
[----:B------:R-:W-:Y:S01]  /*13bd0*/  HADD2.F32 R8, -RZ, R42.H0_H0 ;  /* 0x2000002aff087230 */ /* 0x000fe20000004100 */
[----:B------:R-:W-:Y:S01]  /*13be0*/  FFMA.FTZ R22, R22, R24, R53 ;  /* 0x0000001816167223 */ /* 0x000fe20000010035 */
[----:B------:R-:W-:Y:S01]  /*13bf0*/  HADD2.F32 R24, -RZ, R43.H0_H0 ;  /* 0x2000002bff187230 */ /* 0x000fe20000004100 */
[----:B------:R-:W-:Y:S01]  /*13c00*/  FMUL.FTZ R6, R57, R6 ;  /* 0x0000000639067220 */ /* 0x000fe20000410000 */
[----:B------:R-:W-:-:S02]  /*13c10*/  HADD2.F32 R40, -RZ, R40.H1_H1 ;  /* 0x30000028ff287230 */ /* 0x000fc40000004100 */
[----:B------:R-:W-:Y:S02]  /*13c20*/  HADD2.F32 R26, -RZ, R26.H1_H1 ;  /* 0x3000001aff1a7230 */ /* 0x000fe40000004100 */
[--C-:B------:R-:W-:Y:S02]  /*13c30*/  HADD2.F32 R25, -RZ, R27.reuse.H0_H0 ;  /* 0x2000001bff197230 */ /* 0x100fe40000004100 */
[----:B------:R-:W-:Y:S02]  /*13c40*/  HADD2.F32 R46, -RZ, R27.H1_H1 ;  /* 0x3000001bff2e7230 */ /* 0x000fe40000004100 */
[----:B------:R-:W-:Y:S02]  /*13c50*/  HADD2.F32 R41, -RZ, R41.H1_H1 ;  /* 0x30000029ff297230 */ /* 0x000fe40000004100 */
[----:B------:R-:W-:Y:S02]  /*13c60*/  HADD2.F32 R42, -RZ, R42.H1_H1 ;  /* 0x3000002aff2a7230 */ /* 0x000fe40000004100 */
[----:B------:R-:W-:Y:S01]  /*13c70*/  HADD2.F32 R43, -RZ, R43.H1_H1 ;  /* 0x3000002bff2b7230 */ /* 0x000fe20000004100 */
[----:B------:R-:W-:-:S02]  /*13c80*/  FFMA.FTZ R55, R40, R36, R55 ;  /* 0x0000002428377223 */ /* 0x000fc40000010037 */
[----:B------:R-:W-:Y:S02]  /*13c90*/  FFMA.FTZ R37, R41, R44, R37 ;  /* 0x0000002c29257223 */ /* 0x000fe40000010025 */
[----:B------:R-:W-:Y:S02]  /*13ca0*/  FFMA.FTZ R5, R8, R38, R5 ;  /* 0x0000002608057223 */ /* 0x000fe40000010005 */
[----:B------:R-:W-:Y:S02]  /*13cb0*/  FFMA.FTZ R26, R42, R26, R45 ;  /* 0x0000001a2a1a7223 */ /* 0x000fe4000001002d */
[----:B------:R-:W-:Y:S02]  /*13cc0*/  FFMA.FTZ R6, R24, R25, R6 ;  /* 0x0000001918067223 */ /* 0x000fe40000010006 */
[----:B------:R-:W-:Y:S01]  /*13cd0*/  FFMA.FTZ R7, R43, R46, R7 ;  /* 0x0000002e2b077223 */ /* 0x000fe20000010007 */
[----:B------:R-:W-:Y:S02]  /*13ce0*/  F2FP.PACK_AB R40, R55, R4 ;  /* 0x000000043728723e */ /* 0x000fe400000000ff */
[----:B------:R-:W-:-:S02]  /*13cf0*/  F2FP.PACK_AB R41, R37, R22 ;  /* 0x000000162529723e */ /* 0x000fc400000000ff */
[----:B------:R-:W-:Y:S02]  /*13d00*/  F2FP.PACK_AB R42, R26, R5 ;  /* 0x000000051a2a723e */ /* 0x000fe400000000ff */
[----:B------:R-:W-:Y:S02]  /*13d10*/  F2FP.PACK_AB R43, R7, R6 ;  /* 0x00000006072b723e */ /* 0x000fe400000000ff */
.L_x_1871:
[----:B------:R-:W-:Y:S05]  /*13d20*/  BSYNC B0 ;  /* 0x0000000000007941 */ /* 0x000fea0003800000 */
.L_x_1870:
[----:B-----5:R3:W-:Y:S02]  /*13d30*/  STS.128 [R246+0x800], R40 ;  /* 0x00080028f6007388 */ /* 0x0207e40000000c00 */
.L_x_1869:
[----:B------:R-:W-:Y:S05]  /*13d40*/  BSYNC B1 ;  /* 0x0000000000017941 */ /* 0x000fea0003800000 */
.L_x_1868:
        /* <DEDUP_REMOVED lines=90> */
.L_x_1875:
[----:B------:R-:W-:Y:S05]  /*142f0*/  BSYNC B0 ;  /* 0x0000000000007941 */ /* 0x000fea0003800000 */
.L_x_1874:
[----:B-----5:R3:W-:Y:S02]  /*14300*/  STS.128 [R246+0x2800], R40 ;  /* 0x00280028f6007388 */ /* 0x0207e40000000c00 */
.L_x_1873:
[----:B------:R-:W-:Y:S05]  /*14310*/  BSYNC B1 ;  /* 0x0000000000017941 */ /* 0x000fea0003800000 */
.L_x_1872:
        /* <DEDUP_REMOVED lines=90> */
.L_x_1879:
[----:B------:R-:W-:Y:S05]  /*148c0*/  BSYNC B0 ;  /* 0x0000000000007941 */ /* 0x000fea0003800000 */
.L_x_1878:
[----:B-----5:R3:W-:Y:S02]  /*148d0*/  STS.128 [R246+0x4800], R40 ;  /* 0x00480028f6007388 */ /* 0x0207e40000000c00 */
.L_x_1877:
[----:B------:R-:W-:Y:S05]  /*148e0*/  BSYNC B1 ;  /* 0x0000000000017941 */ /* 0x000fea0003800000 */
.L_x_1876:
        /* <DEDUP_REMOVED lines=29> */
[--C-:B---3--:R-:W-:Y:S02]  /*14ac0*/  HADD2.F32 R33, -RZ, R40.reuse.H0_H0 ;  /* 0x20000028ff217230 */ /* 0x108fe40000004100 */
[----:B------:R-:W-:Y:S02]  /*14ad0*/  HADD2.F32 R51, -RZ, R40.H1_H1 ;  /* 0x30000028ff337230 */ /* 0x000fe40000004100 */
[--C-:B--2---:R-:W-:Y:S02]  /*14ae0*/  HADD2.F32 R8, -RZ, R4.reuse.H0_H0 ;  /* 0x20000004ff087230 */ /* 0x104fe40000004100 */
[----:B------:R-:W-:Y:S02]  /*14af0*/  HADD2.F32 R18, -RZ, R4.H1_H1 ;  /* 0x30000004ff127230 */ /* 0x000fe40000004100 */
[--C-:B------:R-:W-:Y:S02]  /*14b00*/  HADD2.F32 R4, -RZ, R5.reuse.H0_H0 ;  /* 0x20000005ff047230 */ /* 0x100fe40000004100 */
[----:B------:R-:W-:Y:S01]  /*14b10*/  HADD2.F32 R19, -RZ, R5.H1_H1 ;  /* 0x30000005ff137230 */ /* 0x000fe20000004100 */
[----:B------:R-:W-:Y:S01]  /*14b20*/  @!P0 FADD.FTZ R8, -R8, -RZ ;  /* 0x800000ff08088221 */ /* 0x000fe20000010100 */
[--C-:B------:R-:W-:Y:S01]  /*14b30*/  HADD2.F32 R5, -RZ, R6.reuse.H0_H0 ;  /* 0x20000006ff057230 */ /* 0x100fe20000004100 */
[----:B------:R-:W-:Y:S01]  /*14b40*/  @!P0 FADD.FTZ R4, -R4, -RZ ;  /* 0x800000ff04048221 */ /* 0x000fe20000010100 */
[----:B------:R-:W-:Y:S01]  /*14b50*/  HADD2.F32 R22, -RZ, R6.H1_H1 ;  /* 0x30000006ff167230 */ /* 0x000fe20000004100 */
[----:B------:R-:W-:Y:S01]  /*14b60*/  @!P0 FADD.FTZ R19, -R19, -RZ ;  /* 0x800000ff13138221 */ /* 0x000fe20000010100 */
[----:B------:R-:W-:-:S02]  /*14b70*/  HADD2.F32 R45, -RZ, R41.H0_H0 ;  /* 0x20000029ff2d7230 */ /* 0x000fc40000004100 */
[----:B------:R-:W-:Y:S02]  /*14b80*/  HADD2.F32 R40, -RZ, R41.H1_H1 ;  /* 0x30000029ff287230 */ /* 0x000fe40000004100 */
[--C-:B------:R-:W-:Y:S02]  /*14b90*/  HADD2.F32 R6, -RZ, R7.reuse.H0_H0 ;  /* 0x20000007ff067230 */ /* 0x100fe40000004100 */
[----:B------:R-:W-:Y:S01]  /*14ba0*/  HADD2.F32 R7, -RZ, R7.H1_H1 ;  /* 0x30000007ff077230 */ /* 0x000fe20000004100 */
[----:B------:R-:W-:Y:S01]  /*14bb0*/  FMUL.FTZ R33, R33, R8 ;  /* 0x0000000821217220 */ /* 0x000fe20000410000 */
[----:B------:R-:W-:Y:S01]  /*14bc0*/  HADD2.F32 R8, -RZ, R42.H0_H0 ;  /* 0x2000002aff087230 */ /* 0x000fe20000004100 */
[----:B------:R-:W-:Y:S01]  /*14bd0*/  FMUL.FTZ R45, R45, R4 ;  /* 0x000000042d2d7220 */ /* 0x000fe20000410000 */
[--C-:B------:R-:W-:Y:S01]  /*14be0*/  HADD2.F32 R4, -RZ, R43.reuse.H1_H1 ;  /* 0x3000002bff047230 */ /* 0x100fe20000004100 */
[----:B------:R-:W-:Y:S01]  /*14bf0*/  FMUL.FTZ R40, R40, R19 ;  /* 0x0000001328287220 */ /* 0x000fe20000410000 */
[----:B------:R-:W-:Y:S01]  /*14c00*/  HADD2.F32 R19, -RZ, R43.H0_H0 ;  /* 0x2000002bff137230 */ /* 0x000fe20000004100 */
[----:B------:R-:W-:-:S02]  /*14c10*/  @!P0 FADD.FTZ R18, -R18, -RZ ;  /* 0x800000ff12128221 */ /* 0x000fc40000010100 */
[----:B------:R-:W-:Y:S02]  /*14c20*/  @!P0 FADD.FTZ R5, -R5, -RZ ;  /* 0x800000ff05058221 */ /* 0x000fe40000010100 */
[----:B------:R-:W-:Y:S02]  /*14c30*/  @!P0 FADD.FTZ R6, -R6, -RZ ;  /* 0x800000ff06068221 */ /* 0x000fe40000010100 */
[----:B------:R-:W-:Y:S02]  /*14c40*/  @!P0 FADD.FTZ R7, -R7, -RZ ;  /* 0x800000ff07078221 */ /* 0x000fe40000010100 */
        /* <DEDUP_REMOVED lines=17> */
[----:B------:R-:W-:Y:S02]  /*14d60*/  HADD2.F32 R36, -RZ, R36.H1_H1 ;  /* 0x30000024ff247230 */ /* 0x000fe40000004100 */
[----:B------:R-:W-:Y:S02]  /*14d70*/  HADD2.F32 R24, -RZ, R24.H1_H1 ;  /* 0x30000018ff187230 */ /* 0x000fe40000004100 */
[----:B------:R-:W-:Y:S02]  /*14d80*/  HADD2.F32 R25, -RZ, R25.H1_H1 ;  /* 0x30000019ff197230 */ /* 0x000fe40000004100 */
        /* <DEDUP_REMOVED lines=15> */
.L_x_1881:
[----:B------:R-:W-:Y:S05]  /*14e80*/  BSYNC B0 ;  /* 0x0000000000007941 */ /* 0x000fea0003800000 */
.L_x_1880:
[----:B-----5:R1:W-:Y:S02]  /*14e90*/  STS.128 [R246+0x6800], R36 ;  /* 0x00680024f6007388 */ /* 0x0203e40000000c00 */
.L_x_1867:
[----:B------:R-:W-:Y:S05]  /*14ea0*/  BSYNC B2 ;  /* 0x0000000000027941 */ /* 0x000fea0003800000 */
.L_x_1866:
        /* <DEDUP_REMOVED lines=22> */
[----:B---3--:R-:W-:Y:S01]  /*15010*/  IMAD.WIDE R40, R19, 0x2, R14 ;  /* 0x0000000213287825 */ /* 0x008fe200078e020e */
        /* <DEDUP_REMOVED lines=27> */
[----:B------:R-:W-:Y:S01]  /*151d0*/  HADD2.F32 R39, -RZ, R40.H1_H1 ;  /* 0x30000028ff277230 */ /* 0x000fe20000004100 */
[----:B------:R-:W-:Y:S01]  /*151e0*/  FMUL.FTZ R37, R37, R4 ;  /* 0x0000000425257220 */ /* 0x000fe20000410000 */
[----:B------:R-:W-:Y:S01]  /*151f0*/  HADD2.F32 R8, -RZ, R42.H0_H0 ;  /* 0x2000002aff087230 */ /* 0x000fe20000004100 */
[----:B------:R-:W-:Y:S01]  /*15200*/  FMUL.FTZ R38, R38, R19 ;  /* 0x0000001326267220 */ /* 0x000fe20000410000 */
[--C-:B------:R-:W-:Y:S01]  /*15210*/  HADD2.F32 R19, -RZ, R43.reuse.H0_H0 ;  /* 0x2000002bff137230 */ /* 0x100fe20000004100 */
[----:B------:R-:W-:Y:S01]  /*15220*/  @!P0 FADD.FTZ R18, -R18, -RZ ;  /* 0x800000ff12128221 */ /* 0x000fe20000010100 */
[----:B------:R-:W-:Y:S01]  /*15230*/  HADD2.F32 R4, -RZ, R43.H1_H1 ;  /* 0x3000002bff047230 */ /* 0x000fe20000004100 */
[----:B------:R-:W-:-:S02]  /*15240*/  @!P0 FADD.FTZ R5, -R5, -RZ ;  /* 0x800000ff05058221 */ /* 0x000fc40000010100 */
        /* <DEDUP_REMOVED lines=37> */
.L_x_1887:
[----:B------:R-:W-:Y:S05]  /*154a0*/  BSYNC B0 ;  /* 0x0000000000007941 */ /* 0x000fea0003800000 */
.L_x_1886:
[----:B-----5:R1:W-:Y:S02]  /*154b0*/  STS.128 [R246+0x1000], R52 ;  /* 0x00100034f6007388 */ /* 0x0203e40000000c00 */
.L_x_1885:
[----:B------:R-:W-:Y:S05]  /*154c0*/  BSYNC B1 ;  /* 0x0000000000017941 */ /* 0x000fea0003800000 */
.L_x_1884:
        /* <DEDUP_REMOVED lines=90> */
.L_x_1891:
[----:B------:R-:W-:Y:S05]  /*15a70*/  BSYNC B0 ;  /* 0x0000000000007941 */ /* 0x000fea0003800000 */
.L_x_1890:
[----:B-----5:R1:W-:Y:S02]  /*15a80*/  STS.128 [R246+0x3000], R52 ;  /* 0x00300034f6007388 */ /* 0x0203e40000000c00 */
.L_x_1889:
[----:B------:R-:W-:Y:S05]  /*15a90*/  BSYNC B1 ;  /* 0x0000000000017941 */ /* 0x000fea0003800000 */
.L_x_1888:
        /* <DEDUP_REMOVED lines=90> */
.L_x_1895:
[----:B------:R-:W-:Y:S05]  /*16040*/  BSYNC B0 ;  /* 0x0000000000007941 */ /* 0x000fea0003800000 */
.L_x_1894:
[----:B-----5:R1:W-:Y:S02]  /*16050*/  STS.128 [R246+0x5000], R52 ;  /* 0x00500034f6007388 */ /* 0x0203e40000000c00 */
.L_x_1893:
[----:B------:R-:W-:Y:S05]  /*16060*/  BSYNC B1 ;  /* 0x0000000000017941 */ /* 0x000fea0003800000 */
.L_x_1892:
[----:B------:R-:W-:-:S13]  /*16070*/  ISETP.GE.AND P0, PT, R10, R9, PT ;  /* 0x000000090a00720c */ /* 0x000fda0003f06270 */
[----:B------:R1:W-:Y:S01]  /*16080*/  @P0 STS.128 [R246+0x7000], RZ ;  /* 0x007000fff6000388 */ /* 0x0003e20000000c00 */
[----:B------:R-:W-:Y:S05]  /*16090*/  @P0 BRA `(.L_x_1883) ;  /* 0x0000058000000947 */ /* 0x000fea0003800000 */
[----:B---3--:R3:W5:Y:S01]  /*160a0*/  LD.E.128 R40, [R14.64+0x180] ;  /* 0x000180060e287980 */ /* 0x008762000c101d00 */
        /* <DEDUP_REMOVED lines=15> */
[----:B---3--:R-:W-:Y:S01]  /*161a0*/  MOV R15, RZ ;  /* 0x000000ff000f7202 */ /* 0x008fe20000000f00 */
        /* <DEDUP_REMOVED lines=69> */
.L_x_1897:
[----:B------:R-:W-:Y:S05]  /*16600*/  BSYNC B0 ;  /* 0x0000000000007941 */ /* 0x000fea0003800000 */
.L_x_1896:
[----:B-----5:R1:W-:Y:S02]  /*16610*/  STS.128 [R246+0x7000], R40 ;  /* 0x00700028f6007388 */ /* 0x0203e40000000c00 */
.L_x_1883:
[----:B------:R-:W-:Y:S05]  /*16620*/  BSYNC B2 ;  /* 0x0000000000027941 */ /* 0x000fea0003800000 */
.L_x_1882:
[----:B------:R-:W-:-:S04]  /*16630*/  IADD3 R38, R176, 0x30, RZ ;  /* 0x00000030b0267810 */ /* 0x000fc80007ffe0ff */
        /* <DEDUP_REMOVED lines=14> */
[----:B-1-3--:R-:W-:Y:S02]  /*16720*/  MOV R15, R23 ;  /* 0x00000017000f7202 */ /* 0x00afe40000000f00 */
        /* <DEDUP_REMOVED lines=44> */
[----:B------:R-:W-:Y:S01]  /*169f0*/  HADD2.F32 R8, -RZ, R16.H0_H0 ;  /* 0x20000010ff087230 */ /* 0x000fe20000004100 */
[----:B------:R-:W-:Y:S01]  /*16a00*/  FMUL.FTZ R41, R41, R14 ;  /* 0x0000000e29297220 */ /* 0x000fe20000410000 */
[----:B------:R-:W-:Y:S01]  /*16a10*/  HADD2.F32 R42, -RZ, R42.H1_H1 ;  /* 0x3000002aff2a7230 */ /* 0x000fe20000004100 */
[----:B------:R-:W-:Y:S01]  /*16a20*/  FMUL.FTZ R7, R4, R7 ;  /* 0x0000000704077220 */ /* 0x000fe20000410000 */
[--C-:B-----5:R-:W-:Y:S01]  /*16a30*/  HADD2.F32 R4, -RZ, R24.reuse.H0_H0 ;  /* 0x20000018ff047230 */ /* 0x120fe20000004100 */
[----:B------:R-:W-:Y:S01]  /*16a40*/  @!P0 FADD.FTZ R6, -R6, -RZ ;  /* 0x800000ff06068221 */ /* 0x000fe20000010100 */
[----:B------:R-:W-:Y:S01]  /*16a50*/  HADD2.F32 R14, -RZ, R25.H0_H0 ;  /* 0x20000019ff0e7230 */ /* 0x000fe20000004100 */
[----:B------:R-:W-:Y:S01]  /*16a60*/  @!P0 FADD.FTZ R15, -R15, -RZ ;  /* 0x800000ff0f0f8221 */ /* 0x000fe20000010100 */
[--C-:B------:R-:W-:Y:S01]  /*16a70*/  HADD2.F32 R16, -RZ, R17.reuse.H0_H0 ;  /* 0x20000011ff107230 */ /* 0x100fe20000004100 */
[----:B------:R-:W-:Y:S01]  /*16a80*/  FMUL.FTZ R6, R13, R6 ;  /* 0x000000060d067220 */ /* 0x000fe20000410000 */
[----:B------:R-:W-:Y:S01]  /*16a90*/  HADD2.F32 R13, -RZ, R24.H1_H1 ;  /* 0x30000018ff0d7230 */ /* 0x000fe20000004100 */
[----:B------:R-:W-:Y:S01]  /*16aa0*/  FMUL.FTZ R15, R42, R15 ;  /* 0x0000000f2a0f7220 */ /* 0x000fe20000410000 */
[----:B------:R-:W-:Y:S01]  /*16ab0*/  HADD2.F32 R42, -RZ, R17.H1_H1 ;  /* 0x30000011ff2a7230 */ /* 0x000fe20000004100 */
[----:B------:R-:W-:Y:S01]  /*16ac0*/  FFMA.FTZ R4, R4, R8, R33 ;  /* 0x0000000804047223 */ /* 0x000fe20000010021 */
[----:B------:R-:W-:Y:S01]  /*16ad0*/  HADD2.F32 R24, -RZ, R18.H0_H0 ;  /* 0x20000012ff187230 */ /* 0x000fe20000004100 */
[----:B------:R-:W-:Y:S01]  /*16ae0*/  FFMA.FTZ R14, R14, R16, R37 ;  /* 0x000000100e0e7223 */ /* 0x000fe20000010025 */
[----:B------:R-:W-:-:S02]  /*16af0*/  HADD2.F32 R8, -RZ, R26.H0_H0 ;  /* 0x2000001aff087230 */ /* 0x000fc40000004100 */
[----:B------:R-:W-:Y:S02]  /*16b00*/  HADD2.F32 R16, -RZ, R27.H0_H0 ;  /* 0x2000001bff107230 */ /* 0x000fe40000004100 */
[----:B------:R-:W-:Y:S02]  /*16b10*/  HADD2.F32 R18, -RZ, R18.H1_H1 ;  /* 0x30000012ff127230 */ /* 0x000fe40000004100 */
[--C-:B------:R-:W-:Y:S02]  /*16b20*/  HADD2.F32 R17, -RZ, R19.reuse.H0_H0 ;  /* 0x20000013ff117230 */ /* 0x100fe40000004100 */
[----:B------:R-:W-:Y:S02]  /*16b30*/  HADD2.F32 R44, -RZ, R19.H1_H1 ;  /* 0x30000013ff2c7230 */ /* 0x000fe40000004100 */
[----:B------:R-:W-:Y:S02]  /*16b40*/  HADD2.F32 R25, -RZ, R25.H1_H1 ;  /* 0x30000019ff197230 */ /* 0x000fe40000004100 */
[----:B------:R-:W-:-:S02]  /*16b50*/  HADD2.F32 R26, -RZ, R26.H1_H1 ;  /* 0x3000001aff1a7230 */ /* 0x000fc40000004100 */
[----:B------:R-:W-:Y:S01]  /*16b60*/  HADD2.F32 R27, -RZ, R27.H1_H1 ;  /* 0x3000001bff1b7230 */ /* 0x000fe20000004100 */
[----:B------:R-:W-:Y:S02]  /*16b70*/  FFMA.FTZ R13, R13, R22, R40 ;  /* 0x000000160d0d7223 */ /* 0x000fe40000010028 */
[----:B------:R-:W-:Y:S02]  /*16b80*/  FFMA.FTZ R25, R25, R42, R41 ;  /* 0x0000002a19197223 */ /* 0x000fe40000010029 */
[----:B------:R-:W-:Y:S02]  /*16b90*/  FFMA.FTZ R5, R8, R24, R5 ;  /* 0x0000001808057223 */ /* 0x000fe40000010005 */
[----:B------:R-:W-:Y:S02]  /*16ba0*/  FFMA.FTZ R18, R26, R18, R15 ;  /* 0x000000121a127223 */ /* 0x000fe4000001000f */
[----:B------:R-:W-:Y:S02]  /*16bb0*/  FFMA.FTZ R6, R16, R17, R6 ;  /* 0x0000001110067223 */ /* 0x000fe40000010006 */
[----:B------:R-:W-:Y:S01]  /*16bc0*/  FFMA.FTZ R7, R27, R44, R7 ;  /* 0x0000002c1b077223 */ /* 0x000fe20000010007 */
[----:B------:R-:W-:-:S02]  /*16bd0*/  F2FP.PACK_AB R24, R13, R4 ;  /* 0x000000040d18723e */ /* 0x000fc400000000ff */
[----:B------:R-:W-:Y:S02]  /*16be0*/  F2FP.PACK_AB R25, R25, R14 ;  /* 0x0000000e1919723e */ /* 0x000fe400000000ff */
[----:B------:R-:W-:Y:S02]  /*16bf0*/  F2FP.PACK_AB R26, R18, R5 ;  /* 0x00000005121a723e */ /* 0x000fe400000000ff */
[----:B------:R-:W-:Y:S02]  /*16c00*/  F2FP.PACK_AB R27, R7, R6 ;  /* 0x00000006071b723e */ /* 0x000fe400000000ff */
.L_x_1901:
[----:B------:R-:W-:Y:S05]  /*16c10*/  BSYNC B0 ;  /* 0x0000000000007941 */ /* 0x000fea0003800000 */
.L_x_1900:
[----:B-----5:R1:W-:Y:S02]  /*16c20*/  STS.128 [R246+0x1800], R24 ;  /* 0x00180018f6007388 */ /* 0x0203e40000000c00 */
.L_x_1899:
[----:B------:R-:W-:Y:S05]  /*16c30*/  BSYNC B1 ;  /* 0x0000000000017941 */ /* 0x000fea0003800000 */
.L_x_1898:
        /* <DEDUP_REMOVED lines=47> */
[----:B------:R-:W-:Y:S01]  /*16f30*/  HADD2.F32 R8, -RZ, R26.H0_H0 ;  /* 0x2000001aff087230 */ /* 0x000fe20000004100 */
[----:B------:R-:W-:Y:S01]  /*16f40*/  @!P0 FADD.FTZ R6, -R6, -RZ ;  /* 0x800000ff06068221 */ /* 0x000fe20000010100 */
[----:B------:R-:W-:Y:S01]  /*16f50*/  HADD2.F32 R4, -RZ, R27.H1_H1 ;  /* 0x3000001bff047230 */ /* 0x000fe20000004100 */
[----:B------:R-:W-:Y:S01]  /*16f60*/  @!P0 FADD.FTZ R7, -R7, -RZ ;  /* 0x800000ff07078221 */ /* 0x000fe20000010100 */
        /* <DEDUP_REMOVED lines=8> */
[----:B-----5:R-:W-:Y:S01]  /*16ff0*/  HADD2.F32 R4, -RZ, R16.H0_H0 ;  /* 0x20000010ff047230 */ /* 0x020fe20000004100 */
[----:B------:R-:W-:Y:S01]  /*17000*/  FMUL.FTZ R43, R43, R22 ;  /* 0x000000162b2b7220 */ /* 0x000fe20000410000 */
[----:B----4-:R-:W-:Y:S01]  /*17010*/  HADD2.F32 R8, -RZ, R12.H0_H0 ;  /* 0x2000000cff087230 */ /* 0x010fe20000004100 */
[----:B------:R-:W-:Y:S01]  /*17020*/  FMUL.FTZ R6, R25, R6 ;  /* 0x0000000619067220 */ /* 0x000fe20000410000 */
[----:B------:R-:W-:Y:S01]  /*17030*/  HADD2.F32 R22, -RZ, R16.H1_H1 ;  /* 0x30000010ff167230 */ /* 0x000fe20000004100 */
[----:B------:R-:W-:Y:S01]  /*17040*/  FMUL.FTZ R37, R26, R37 ;  /* 0x000000251a257220 */ /* 0x000fe20000410000 */
[----:B------:R-:W-:Y:S01]  /*17050*/  HADD2.F32 R25, -RZ, R12.H1_H1 ;  /* 0x3000000cff197230 */ /* 0x000fe20000004100 */
[----:B------:R-:W-:Y:S01]  /*17060*/  FFMA.FTZ R4, R4, R8, R39 ;  /* 0x0000000804047223 */ /* 0x000fe20000010027 */
[--C-:B------:R-:W-:Y:S01]  /*17070*/  HADD2.F32 R27, -RZ, R15.reuse.H0_H0 ;  /* 0x2000000fff1b7230 */ /* 0x100fe20000004100 */
[----:B------:R-:W-:Y:S01]  /*17080*/  FMUL.FTZ R24, R24, R33 ;  /* 0x0000002118187220 */ /* 0x000fe20000410000 */
[----:B------:R-:W-:Y:S01]  /*17090*/  HADD2.F32 R40, -RZ, R15.H1_H1 ;  /* 0x3000000fff287230 */ /* 0x000fe20000004100 */
[----:B------:R-:W-:Y:S01]  /*170a0*/  FFMA.FTZ R25, R22, R25, R43 ;  /* 0x0000001916197223 */ /* 0x000fe2000001002b */
[----:B------:R-:W-:-:S02]  /*170b0*/  HADD2.F32 R16, -RZ, R17.H0_H0 ;  /* 0x20000011ff107230 */ /* 0x000fc40000004100 */
[----:B------:R-:W-:Y:S02]  /*170c0*/  HADD2.F32 R12, -RZ, R13.H0_H0 ;  /* 0x2000000dff0c7230 */ /* 0x000fe40000004100 */
[----:B------:R-:W-:Y:S02]  /*170d0*/  HADD2.F32 R26, -RZ, R14.H0_H0 ;  /* 0x2000000eff1a7230 */ /* 0x000fe40000004100 */
[----:B------:R-:W-:Y:S01]  /*170e0*/  HADD2.F32 R8, -RZ, R18.H0_H0 ;  /* 0x20000012ff087230 */ /* 0x000fe20000004100 */
[----:B------:R-:W-:Y:S01]  /*170f0*/  FFMA.FTZ R12, R16, R12, R41 ;  /* 0x0000000c100c7223 */ /* 0x000fe20000010029 */
[----:B------:R-:W-:Y:S01]  /*17100*/  HADD2.F32 R15, -RZ, R19.H0_H0 ;  /* 0x20000013ff0f7230 */ /* 0x000fe20000004100 */
[----:B------:R-:W-:Y:S01]  /*17110*/  F2FP.PACK_AB R16, R25, R4 ;  /* 0x000000041910723e */ /* 0x000fe200000000ff */
[----:B------:R-:W-:Y:S01]  /*17120*/  HADD2.F32 R13, -RZ, R13.H1_H1 ;  /* 0x3000000dff0d7230 */ /* 0x000fe20000004100 */
[----:B------:R-:W-:Y:S01]  /*17130*/  FFMA.FTZ R5, R8, R26, R5 ;  /* 0x0000001a08057223 */ /* 0x000fe20000010005 */
[----:B------:R-:W-:Y:S01]  /*17140*/  HADD2.F32 R14, -RZ, R14.H1_H1 ;  /* 0x3000000eff0e7230 */ /* 0x000fe20000004100 */
[----:B------:R-:W-:Y:S01]  /*17150*/  FFMA.FTZ R6, R15, R27, R6 ;  /* 0x0000001b0f067223 */ /* 0x000fe20000010006 */
[----:B------:R-:W-:-:S02]  /*17160*/  HADD2.F32 R17, -RZ, R17.H1_H1 ;  /* 0x30000011ff117230 */ /* 0x000fc40000004100 */
[----:B------:R-:W-:Y:S02]  /*17170*/  HADD2.F32 R18, -RZ, R18.H1_H1 ;  /* 0x30000012ff127230 */ /* 0x000fe40000004100 */
[----:B------:R-:W-:Y:S01]  /*17180*/  HADD2.F32 R19, -RZ, R19.H1_H1 ;  /* 0x30000013ff137230 */ /* 0x000fe20000004100 */
[----:B------:R-:W-:Y:S02]  /*17190*/  FFMA.FTZ R13, R17, R13, R24 ;  /* 0x0000000d110d7223 */ /* 0x000fe40000010018 */
[----:B------:R-:W-:Y:S02]  /*171a0*/  FFMA.FTZ R14, R18, R14, R37 ;  /* 0x0000000e120e7223 */ /* 0x000fe40000010025 */
[----:B------:R-:W-:Y:S01]  /*171b0*/  FFMA.FTZ R7, R19, R40, R7 ;  /* 0x0000002813077223 */ /* 0x000fe20000010007 */
[----:B------:R-:W-:Y:S02]  /*171c0*/  F2FP.PACK_AB R17, R13, R12 ;  /* 0x0000000c0d11723e */ /* 0x000fe400000000ff */
[----:B------:R-:W-:-:S02]  /*171d0*/  F2FP.PACK_AB R18, R14, R5 ;  /* 0x000000050e12723e */ /* 0x000fc400000000ff */
[----:B------:R-:W-:Y:S02]  /*171e0*/  F2FP.PACK_AB R19, R7, R6 ;  /* 0x000000060713723e */ /* 0x000fe400000000ff */
.L_x_1905:
[----:B------:R-:W-:Y:S05]  /*171f0*/  BSYNC B0 ;  /* 0x0000000000007941 */ /* 0x000fea0003800000 */
.L_x_1904:
[----:B-----5:R1:W-:Y:S02]  /*17200*/  STS.128 [R246+0x3800], R16 ;  /* 0x00380010f6007388 */ /* 0x0203e40000000c00 */
.L_x_1903:
[----:B------:R-:W-:Y:S05]  /*17210*/  BSYNC B1 ;  /* 0x0000000000017941 */ /* 0x000fea0003800000 */
.L_x_1902:
        /* <DEDUP_REMOVED lines=57> */
[----:B------:R-:W-:Y:S01]  /*175b0*/  HADD2.F32 R26, -RZ, R26.H1_H1 ;  /* 0x3000001aff1a7230 */ /* 0x000fe20000004100 */
[----:B------:R-:W-:Y:S01]  /*175c0*/  @!P0 FADD.FTZ R6, -R6, -RZ ;  /* 0x800000ff06068221 */ /* 0x000fe20000010100 */
[----:B-----5:R-:W-:Y:S01]  /*175d0*/  HADD2.F32 R4, -RZ, R16.H0_H0 ;  /* 0x20000010ff047230 */ /* 0x020fe20000004100 */
[----:B------:R-:W-:Y:S01]  /*175e0*/  @!P0 FADD.FTZ R33, -R33, -RZ ;  /* 0x800000ff21218221 */ /* 0x000fe20000010100 */
[--C-:B----4-:R-:W-:Y:S01]  /*175f0*/  HADD2.F32 R8, -RZ, R12.reuse.H0_H0 ;  /* 0x2000000cff087230 */ /* 0x110fe20000004100 */
[----:B------:R-:W-:Y:S01]  /*17600*/  FMUL.FTZ R25, R25, R22 ;  /* 0x0000001619197220 */ /* 0x000fe20000410000 */
[----:B------:R-:W-:Y:S01]  /*17610*/  HADD2.F32 R22, -RZ, R12.H1_H1 ;  /* 0x3000000cff167230 */ /* 0x000fe20000004100 */
[----:B------:R-:W-:Y:S01]  /*17620*/  FMUL.FTZ R6, R11, R6 ;  /* 0x000000060b067220 */ /* 0x000fe20000410000 */
[--C-:B------:R-:W-:Y:S01]  /*17630*/  HADD2.F32 R12, -RZ, R13.reuse.H0_H0 ;  /* 0x2000000dff0c7230 */ /* 0x100fe20000004100 */
[----:B------:R-:W-:Y:S01]  /*17640*/  FMUL.FTZ R33, R26, R33 ;  /* 0x000000211a217220 */ /* 0x000fe20000410000 */
[----:B------:R-:W-:Y:S01]  /*17650*/  HADD2.F32 R40, -RZ, R13.H1_H1 ;  /* 0x3000000dff287230 */ /* 0x000fe20000004100 */
[----:B------:R-:W-:Y:S01]  /*17660*/  FFMA.FTZ R4, R4, R8, R37 ;  /* 0x0000000804047223 */ /* 0x000fe20000010025 */
[----:B------:R-:W-:-:S02]  /*17670*/  HADD2.F32 R11, -RZ, R16.H1_H1 ;  /* 0x30000010ff0b7230 */ /* 0x000fc40000004100 */
[--C-:B------:R-:W-:Y:S02]  /*17680*/  HADD2.F32 R13, -RZ, R15.reuse.H0_H0 ;  /* 0x2000000fff0d7230 */ /* 0x100fe40000004100 */
[----:B------:R-:W-:Y:S01]  /*17690*/  HADD2.F32 R42, -RZ, R15.H1_H1 ;  /* 0x3000000fff2a7230 */ /* 0x000fe20000004100 */
[----:B------:R-:W-:Y:S01]  /*176a0*/  FFMA.FTZ R11, R11, R22, R24 ;  /* 0x000000160b0b7223 */ /* 0x000fe20000010018 */
        /* <DEDUP_REMOVED lines=11> */
[----:B------:R-:W-:Y:S01]  /*17760*/  HADD2.F32 R19, -RZ, R19.H1_H1 ;  /* 0x30000013ff137230 */ /* 0x000fe20000004100 */
[----:B------:R-:W-:Y:S02]  /*17770*/  FFMA.FTZ R17, R17, R40, R25 ;  /* 0x0000002811117223 */ /* 0x000fe40000010019 */
[----:B------:R-:W-:Y:S02]  /*17780*/  FFMA.FTZ R14, R18, R14, R33 ;  /* 0x0000000e120e7223 */ /* 0x000fe40000010021 */
[----:B------:R-:W-:Y:S01]  /*17790*/  FFMA.FTZ R7, R19, R42, R7 ;  /* 0x0000002a13077223 */ /* 0x000fe20000010007 */
[----:B------:R-:W-:Y:S02]  /*177a0*/  F2FP.PACK_AB R17, R17, R12 ;  /* 0x0000000c1111723e */ /* 0x000fe400000000ff */
[----:B------:R-:W-:Y:S02]  /*177b0*/  F2FP.PACK_AB R18, R14, R5 ;  /* 0x000000050e12723e */ /* 0x000fe400000000ff */
[----:B------:R-:W-:-:S02]  /*177c0*/  F2FP.PACK_AB R19, R7, R6 ;  /* 0x000000060713723e */ /* 0x000fc400000000ff */
.L_x_1909:
[----:B------:R-:W-:Y:S05]  /*177d0*/  BSYNC B0 ;  /* 0x0000000000007941 */ /* 0x000fea0003800000 */
.L_x_1908:
[----:B-----5:R1:W-:Y:S02]  /*177e0*/  STS.128 [R246+0x5800], R16 ;  /* 0x00580010f6007388 */ /* 0x0203e40000000c00 */
.L_x_1907:
[----:B------:R-:W-:Y:S05]  /*177f0*/  BSYNC B1 ;  /* 0x0000000000017941 */ /* 0x000fea0003800000 */
.L_x_1906:
[----:B------:R-:W-:-:S13]  /*17800*/  ISETP.GE.AND P0, PT, R10, R9, PT ;  /* 0x000000090a00720c */ /* 0x000fda0003f06270 */
[----:B------:R1:W-:Y:S01]  /*17810*/  @P0 STS.128 [R246+0x7800], RZ ;  /* 0x007800fff6000388 */ /* 0x0003e20000000c00 */
[----:B------:R-:W-:Y:S05]  /*17820*/  @P0 BRA `(.L_x_1835) ;  /* 0x00000f1000000947 */ /* 0x000fea0003800000 */
[----:B-1-3--:R1:W5:Y:S01]  /*17830*/  LD.E.128 R12, [R34.64+0x180] ;  /* 0x00018006220c7980 */ /* 0x00a362000c101d00 */
        /* <DEDUP_REMOVED lines=20> */
[----:B------:R-:W3:Y:S01]  /*17980*/  LD.E.128 R16, [R16.64] ;  /* 0x0000000610107980 */ /* 0x000ee2000c101d00 */
[----:B------:R-:W-:-:S03]  /*17990*/  @P0 IADD3 R3, -R23, RZ, RZ ;  /* 0x000000ff17030210 */ /* 0x000fc60007ffe1ff */
        /* <DEDUP_REMOVED lines=66> */
.L_x_1911:
[----:B------:R-:W-:Y:S05]  /*17dc0*/  BSYNC B0 ;  /* 0x0000000000007941 */ /* 0x000fea0003800000 */
.L_x_1910:
[----:B-----5:R3:W-:Y:S01]  /*17dd0*/  STS.128 [R246+0x7800], R12 ;  /* 0x0078000cf6007388 */ /* 0x0207e20000000c00 */
[----:B------:R-:W-:Y:S05]  /*17de0*/  BRA `(.L_x_1835) ;  /* 0x0000095000007947 */ /* 0x000fea0003800000 */
.L_x_1785:
[----:B------:R-:W-:Y:S01]  /*17df0*/  IMAD.IADD R3, R244, 0x1, -R67 ;  /* 0x00000001f4037824 */ /* 0x000fe200078e0a43 */
[----:B------:R-:W-:Y:S01]  /*17e00*/  BSSY B0, `(.L_x_1912) ;  /* 0x0000024000007945 */ /* 0x000fe20003800000 */
[-C--:B------:R-:W-:Y:S02]  /*17e10*/  ISETP.GE.AND P2, PT, R11, R171.reuse, PT ;  /* 0x000000ab0b00720c */ /* 0x080fe40003f46270 */
[----:B------:R-:W-:Y:S02]  /*17e20*/  ISETP.GE.AND P1, PT, R10, R171, PT ;  /* 0x000000ab0a00720c */ /* 0x000fe40003f26270 */
        /* <DEDUP_REMOVED lines=33> */
.L_x_1913:
[----:B------:R-:W-:Y:S05]  /*18040*/  BSYNC B0 ;  /* 0x0000000000007941 */ /* 0x000fea0003800000 */
.L_x_1912:
        /* <DEDUP_REMOVED lines=36> */
.L_x_1915:
[----:B------:R-:W-:Y:S05]  /*18290*/  BSYNC B0 ;  /* 0x0000000000007941 */ /* 0x000fea0003800000 */
.L_x_1914:
[----:B----4-:R-:W-:Y:S01]  /*182a0*/  IADD3 R36, R176, 0x20, RZ ;  /* 0x00000020b0247810 */ /* 0x010fe20007ffe0ff */
[----:B------:R-:W-:Y:S03]  /*182b0*/  BSSY B0, `(.L_x_1916) ;  /* 0x0000023000007945 */ /* 0x000fe60003800000 */
[----:B------:R-:W-:-:S13]  /*182c0*/  ISETP.GE.AND P3, PT, R36, R3, PT ;  /* 0x000000032400720c */ /* 0x000fda0003f66270 */
[----:B------:R-:W-:Y:S05]  /*182d0*/  @P3 BRA `(.L_x_1917) ;  /* 0x0000020000003947 */ /* 0x000fea0003800000 */
[----:B------:R-:W-:Y:S02]  /*182e0*/  ISETP.GE.AND P5, PT, R16, R171, PT ;  /* 0x000000ab1000720c */ /* 0x000fe40003fa6270 */
[----:B-1----:R-:W-:-:S04]  /*182f0*/  LEA R7, P3, R184, R180, 0x5 ;  /* 0x000000b4b8077211 */ /* 0x002fc800078628ff */
[----:B--2---:R-:W-:Y:S02]  /*18300*/  LEA.HI.X R5, R184, R183, R185, 0x5, P3 ;  /* 0x000000b7b8057211 */ /* 0x004fe400018f2cb9 */
        /* <DEDUP_REMOVED lines=29> */
.L_x_1917:
[----:B------:R-:W-:Y:S05]  /*184e0*/  BSYNC B0 ;  /* 0x0000000000007941 */ /* 0x000fea0003800000 */
.L_x_1916:
[----:B------:R-:W-:-:S04]  /*184f0*/  IADD3 R38, R176, 0x30, RZ ;  /* 0x00000030b0267810 */ /* 0x000fc80007ffe0ff */
[----:B------:R-:W-:-:S13]  /*18500*/  ISETP.GE.AND P3, PT, R38, R3, PT ;  /* 0x000000032600720c */ /* 0x000fda0003f66270 */
[----:B------:R-:W-:Y:S05]  /*18510*/  @P3 BRA `(.L_x_1835) ;  /* 0x0000022000003947 */ /* 0x000fea0003800000 */
[----:B------:R-:W-:Y:S01]  /*18520*/  ISETP.GE.AND P5, PT, R16, R171, PT ;  /* 0x000000ab1000720c */ /* 0x000fe20003fa6270 */
[----:B------:R-:W-:Y:S02]  /*18530*/  IMAD.MOV.U32 R181, RZ, RZ, R183 ;  /* 0x000000ffffb57224 */ /* 0x000fe400078e00b7 */
[----:B------:R-:W-:Y:S02]  /*18540*/  IMAD R0, R185, 0x30, RZ ;  /* 0x00000030b9007824 */ /* 0x000fe400078e02ff */
[----:B------:R-:W-:-:S04]  /*18550*/  IMAD.WIDE.U32 R184, R184, 0x30, R180 ;  /* 0x00000030b8b87825 */ /* 0x000fc800078e00b4 */
[----:B------:R-:W-:Y:S01]  /*18560*/  IMAD.IADD R3, R0, 0x1, R185 ;  /* 0x0000000100037824 */ /* 0x000fe200078e02b9 */
[CC--:B-1---5:R-:W-:Y:S02]  /*18570*/  @!P0 LEA R6, P4, R184.reuse, R186.reuse, 0x1 ;  /* 0x000000bab8068211 */ /* 0x0e2fe400078808ff */
[CC--:B--2---:R-:W-:Y:S01]  /*18580*/  @!P2 LEA R4, P3, R184.reuse, R186.reuse, 0x1 ;  /* 0x000000bab804a211 */ /* 0x0c4fe200078608ff */
        /* <DEDUP_REMOVED lines=27> */
.L_x_1835:
[----:B------:R-:W-:Y:S05]  /*18740*/  BSYNC B3 ;  /* 0x0000000000037941 */ /* 0x000fea0003800000 */
.L_x_1784:
[----:B------:R-:W-:Y:S01]  /*18750*/  IADD3 R250, R166, -0x1, RZ ;  /* 0xffffffffa6fa7810 */ /* 0x000fe20007ffe0ff */
[----:B------:R-:W-:Y:S01]  /*18760*/  BSSY B0, `(.L_x_1918) ;  /* 0x0000021000007945 */ /* 0x000fe20003800000 */
[----:B------:R-:W-:-:S03]  /*18770*/  LOP3.LUT R251, R167, 0xff, RZ, 0xc0, !PT ;  /* 0x000000ffa7fb7812 */ /* 0x000fc600078ec0ff */
[----:B--2---:R-:W-:-:S04]  /*18780*/  IMAD.SHL.U32 R3, R250, 0x40, RZ ;  /* 0x00000040fa037824 */ /* 0x004fc800078e00ff */
[----:B-1----:R-:W-:-:S05]  /*18790*/  IMAD.IADD R5, R58, 0x1, -R3 ;  /* 0x000000013a057824 */ /* 0x002fca00078e0a03 */
        /* <DEDUP_REMOVED lines=29> */
.L_x_1919:
[----:B------:R-:W-:Y:S05]  /*18970*/  BSYNC B0 ;  /* 0x0000000000007941 */ /* 0x000fea0003800000 */
.L_x_1918:
[----:B------:R-:W-:Y:S01]  /*18980*/  ISETP.GE.AND P0, PT, R32, R5, PT ;  /* 0x000000052000720c */ /* 0x000fe20003f06270 */
[----:B------:R-:W-:-:S12]  /*18990*/  BSSY B0, `(.L_x_1920) ;  /* 0x0000025000007945 */ /* 0x000fd80003800000 */
[----:B------:R-:W-:Y:S05]  /*189a0*/  @P0 BRA `(.L_x_1921) ;  /* 0x0000023000000947 */ /* 0x000fea0003800000 */
[C---:B------:R-:W-:Y:S02]  /*189b0*/  LOP3.LUT R0, R251.reuse, 0x1, RZ, 0xc0, !PT ;  /* 0x00000001fb007812 */ /* 0x040fe400078ec0ff */
[C---:B------:R-:W-:Y:S02]  /*189c0*/  LOP3.LUT P4, RZ, R251.reuse, 0x2, RZ, 0xc0, !PT ;  /* 0x00000002fbff7812 */ /* 0x040fe4000788c0ff */
[----:B------:R-:W-:Y:S02]  /*189d0*/  ISETP.NE.U32.AND P5, PT, R0, 0x1, PT ;  /* 0x000000010000780c */ /* 0x000fe40003fa5070 */
[C---:B------:R-:W-:Y:S02]  /*189e0*/  LOP3.LUT P3, RZ, R251.reuse, 0x4, RZ, 0xc0, !PT ;  /* 0x00000004fbff7812 */ /* 0x040fe4000786c0ff */
[----:B------:R-:W-:Y:S02]  /*189f0*/  LOP3.LUT P1, RZ, R251, 0x8, RZ, 0xc0, !PT ;  /* 0x00000008fbff7812 */ /* 0x000fe4000782c0ff */
[----:B-1----:R-:W-:-:S05]  /*18a00*/  IADD3 R9, P2, R237, R172, RZ ;  /* 0x000000aced097210 */ /* 0x002fca0007f5e0ff */
[----:B------:R-:W-:Y:S01]  /*18a10*/  IMAD.X R7, R238, 0x1, R175, P2 ;  /* 0x00000001ee077824 */ /* 0x000fe200010e06af */
[----:B---3--:R-:W-:Y:S02]  /*18a20*/  @P4 LEA R12, P6, R9, R178, 0x1 ;  /* 0x000000b2090c4211 */ /* 0x008fe400078c08ff */
        /* <DEDUP_REMOVED lines=27> */
.L_x_1921:
[----:B------:R-:W-:Y:S05]  /*18be0*/  BSYNC B0 ;  /* 0x0000000000007941 */ /* 0x000fea0003800000 */
.L_x_1920:
[----:B------:R-:W-:Y:S01]  /*18bf0*/  ISETP.GE.AND P0, PT, R36, R5, PT ;  /* 0x000000052400720c */ /* 0x000fe20003f06270 */
[----:B------:R-:W-:-:S12]  /*18c00*/  BSSY B0, `(.L_x_1922) ;  /* 0x0000027000007945 */ /* 0x000fd80003800000 */
[----:B------:R-:W-:Y:S05]  /*18c10*/  @P0 BRA `(.L_x_1923) ;  /* 0x0000025000000947 */ /* 0x000fea0003800000 */
[C---:B------:R-:W-:Y:S02]  /*18c20*/  LOP3.LUT R0, R251.reuse, 0x1, RZ, 0xc0, !PT ;  /* 0x00000001fb007812 */ /* 0x040fe400078ec0ff */
[C---:B------:R-:W-:Y:S02]  /*18c30*/  LOP3.LUT P4, RZ, R251.reuse, 0x2, RZ, 0xc0, !PT ;  /* 0x00000002fbff7812 */ /* 0x040fe4000788c0ff */
[----:B------:R-:W-:Y:S01]  /*18c40*/  ISETP.NE.U32.AND P5, PT, R0, 0x1, PT ;  /* 0x000000010000780c */ /* 0x000fe20003fa5070 */
[C---:B------:R-:W-:Y:S01]  /*18c50*/  IMAD.SHL.U32 R0, R60.reuse, 0x20, RZ ;  /* 0x000000203c007824 */ /* 0x040fe200078e00ff */
[C---:B------:R-:W-:Y:S02]  /*18c60*/  LOP3.LUT P3, RZ, R251.reuse, 0x4, RZ, 0xc0, !PT ;  /* 0x00000004fbff7812 */ /* 0x040fe4000786c0ff */
[----:B------:R-:W-:Y:S02]  /*18c70*/  LOP3.LUT P1, RZ, R251, 0x8, RZ, 0xc0, !PT ;  /* 0x00000008fbff7812 */ /* 0x000fe4000782c0ff */
[----:B------:R-:W-:-:S02]  /*18c80*/  SHF.L.U64.HI R2, R60, 0x5, R61 ;  /* 0x000000053c027819 */ /* 0x000fc4000001023d */
[----:B-1----:R-:W-:-:S04]  /*18c90*/  LEA R7, P0, R60, R172, 0x5 ;  /* 0x000000ac3c077211 */ /* 0x002fc800078028ff */
[----:B---3--:R-:W-:Y:S02]  /*18ca0*/  @P4 LEA R12, P6, R7, R178, 0x1 ;  /* 0x000000b2070c4211 */ /* 0x008fe400078c08ff */
        /* <DEDUP_REMOVED lines=28> */
.L_x_1923:
[----:B------:R-:W-:Y:S05]  /*18e70*/  BSYNC B0 ;  /* 0x0000000000007941 */ /* 0x000fea0003800000 */
.L_x_1922:
        /* <DEDUP_REMOVED lines=8> */
[C---:B------:R-:W-:Y:S01]  /*18f00*/  LOP3.LUT P3, RZ, R251.reuse, 0x4, RZ, 0xc0, !PT ;  /* 0x00000004fbff7812 */ /* 0x040fe2000786c0ff */
[----:B------:R-:W-:Y:S01]  /*18f10*/  IMAD.WIDE.U32 R174, R60, 0x30, R174 ;  /* 0x000000303cae7825 */ /* 0x000fe200078e00ae */
[----:B------:R-:W-:-:S03]  /*18f20*/  LOP3.LUT P1, RZ, R251, 0x8, RZ, 0xc0, !PT ;  /* 0x00000008fbff7812 */ /* 0x000fc6000782c0ff */
[----:B-1----:R-:W-:-:S04]  /*18f30*/  IMAD.IADD R7, R175, 0x1, R0 ;  /* 0x00000001af077824 */ /* 0x002fc800078e0200 */
[-C--:B---3--:R-:W-:Y:S02]  /*18f40*/  @P4 LEA R12, P6, R174, R178.reuse, 0x1 ;  /* 0x000000b2ae0c4211 */ /* 0x088fe400078c08ff */
        /* <DEDUP_REMOVED lines=28> */
.L_x_1925:
[----:B------:R-:W-:Y:S05]  /*19110*/  BSYNC B0 ;  /* 0x0000000000007941 */ /* 0x000fea0003800000 */
.L_x_1924:
        /* <DEDUP_REMOVED lines=8> */
[----:B---3--:R-:W-:Y:S01]  /*191a0*/  SHF.R.S32.HI R44, RZ, 0x2, R0 ;  /* 0x00000002ff2c7819 */ /* 0x008fe20000011400 */
        /* <DEDUP_REMOVED lines=34> */
.L_x_1927:
[----:B------:R-:W-:Y:S05]  /*193d0*/  BSYNC B0 ;  /* 0x0000000000007941 */ /* 0x000fea0003800000 */
.L_x_1926:
        /* <DEDUP_REMOVED lines=40> */
.L_x_1929:
[----:B------:R-:W-:Y:S05]  /*19660*/  BSYNC B0 ;  /* 0x0000000000007941 */ /* 0x000fea0003800000 */
.L_x_1928:
        /* <DEDUP_REMOVED lines=10> */
[C---:B------:R-:W-:Y:S01]  /*19710*/  IMAD.SHL.U32 R0, R62.reuse, 0x20, RZ ;  /* 0x000000203e007824 */ /* 0x040fe200078e00ff */
[C---:B------:R-:W-:Y:S02]  /*19720*/  LOP3.LUT P3, RZ, R251.reuse, 0x4, RZ, 0xc0, !PT ;  /* 0x00000004fbff7812 */ /* 0x040fe4000786c0ff */
[----:B------:R-:W-:Y:S02]  /*19730*/  LOP3.LUT P1, RZ, R251, 0x8, RZ, 0xc0, !PT ;  /* 0x00000008fbff7812 */ /* 0x000fe4000782c0ff */
[----:B------:R-:W-:-:S05]  /*19740*/  SHF.L.U64.HI R4, R62, 0x5, R63 ;  /* 0x000000053e047819 */ /* 0x000fca000001023f */
        /* <DEDUP_REMOVED lines=28> */
.L_x_1931:
[----:B------:R-:W-:Y:S05]  /*19910*/  BSYNC B0 ;  /* 0x0000000000007941 */ /* 0x000fea0003800000 */
.L_x_1930:
        /* <DEDUP_REMOVED lines=10> */
[-C--:B------:R-:W-:Y:S01]  /*199c0*/  @P2 MOV R4, R188.reuse ;  /* 0x000000bc00042202 */ /* 0x080fe20000000f00 */
[----:B------:R-:W-:Y:S01]  /*199d0*/  @P2 IMAD.MOV.U32 R5, RZ, RZ, R189 ;  /* 0x000000ffff052224 */ /* 0x000fe200078e00bd */
[----:B-1----:R-:W-:Y:S01]  /*199e0*/  @P1 MOV R6, R188 ;  /* 0x000000bc00061202 */ /* 0x002fe20000000f00 */
        /* <DEDUP_REMOVED lines=34> */
.L_x_1933:
[----:B------:R-:W-:Y:S05]  /*19c10*/  BSYNC B0 ;  /* 0x0000000000007941 */ /* 0x000fea0003800000 */
.L_x_1932:
[C---:B------:R-:W-:Y:S01]  /*19c20*/  IMAD.SHL.U32 R0, R64.reuse, 0x40, RZ ;  /* 0x0000004040007824 */ /* 0x040fe200078e00ff */
[----:B------:R-:W-:Y:S01]  /*19c30*/  R2P PR, R64, 0x6 ;  /* 0x0000000640007804 */ /* 0x000fe20000000000 */
[----:B------:R-:W-:Y:S01]  /*19c40*/  IMAD.SHL.U32 R176, R176, 0x8, RZ ;  /* 0x00000008b0b07824 */ /* 0x000fe200078e00ff */
[----:B------:R-:W0:Y:S01]  /*19c50*/  LDGDEPBAR ;  /* 0x00000000000079af */ /* 0x000e220000000000 */
[C---:B------:R-:W-:Y:S01]  /*19c60*/  IMAD R230, R65.reuse, 0x400, R48 ;  /* 0x0000040041e67824 */ /* 0x040fe200078e0230 */
[----:B-1----:R-:W-:Y:S01]  /*19c70*/  LOP3.LUT R5, R0, 0x1c0, RZ, 0xc0, !PT ;  /* 0x000001c000057812 */ /* 0x002fe200078ec0ff */
[----:B------:R-:W-:Y:S01]  /*19c80*/  IMAD R44, R65, 0x10, R44 ;  /* 0x00000010412c7824 */ /* 0x000fe200078e022c */
[----:B------:R-:W-:Y:S01]  /*19c90*/  ISETP.GT.AND P6, PT, R250, R239, PT ;  /* 0x000000effa00720c */ /* 0x000fe20003fc4270 */
[----:B------:R-:W-:Y:S01]  /*19ca0*/  IMAD.SHL.U32 R230, R230, 0x2, RZ ;  /* 0x00000002e6e67824 */ /* 0x000fe200078e00ff */
[----:B------:R-:W-:Y:S01]  /*19cb0*/  LOP3.LUT R176, R5, 0x8, R176, 0xf8, !PT ;  /* 0x0000000805b07812 */ /* 0x000fe200078ef8b0 */
[----:B------:R-:W-:Y:S01]  /*19cc0*/  BSSY B1, `(.L_x_1934) ;  /* 0x00001b8000017945 */ /* 0x000fe20003800000 */
[----:B------:R-:W-:Y:S01]  /*19cd0*/  SHF.R.U32.HI R229, RZ, 0x3, R5 ;  /* 0x00000003ffe57819 */ /* 0x000fe20000011605 */
[--C-:B------:R-:W-:Y:S01]  /*19ce0*/  IMAD R228, R49, 0x2, R230.reuse ;  /* 0x0000000231e47824 */ /* 0x100fe200078e02e6 */
[----:B------:R-:W-:Y:S01]  /*19cf0*/  LDSM.16.M88.4 R52, [R230] ;  /* 0x00000000e634783b */ /* 0x000fe20000000200 */
[C---:B------:R-:W-:Y:S01]  /*19d00*/  IMAD R226, R47.reuse, 0x2, R230 ;  /* 0x000000022fe27824 */ /* 0x040fe200078e02e6 */
[----:B------:R-:W-:Y:S01]  /*19d10*/  LOP3.LUT R229, R176, R229, RZ, 0x3c, !PT ;  /* 0x000000e5b0e57212 */ /* 0x000fe200078e3cff */
[----:B------:R-:W-:Y:S01]  /*19d20*/  IMAD R225, R47, 0x2, R228 ;  /* 0x000000022fe17824 */ /* 0x000fe200078e02e4 */
[----:B------:R-:W-:Y:S01]  /*19d30*/  LDSM.16.M88.4 R72, [R228] ;  /* 0x00000000e448783b */ /* 0x000fe20000000200 */
[----:B------:R-:W-:-:S02]  /*19d40*/  IADD3 R67, R44, 0x1, R67 ;  /* 0x000000012c437810 */ /* 0x000fc40007ffe043 */
[----:B------:R-:W-:Y:S01]  /*19d50*/  IMAD R229, R66, 0x200, R229 ;  /* 0x0000020042e57824 */ /* 0x000fe200078e02e5 */
[----:B------:R-:W-:Y:S01]  /*19d60*/  LDSM.16.M88.4 R40, [R226] ;  /* 0x00000000e228783b */ /* 0x000fe20000000200 */
[----:B------:R-:W-:Y:S02]  /*19d70*/  IADD3 R23, R58, R67, -R244 ;  /* 0x000000433a177210 */ /* 0x000fe40007ffe8f4 */
[----:B------:R-:W-:Y:S01]  /*19d80*/  IMAD.SHL.U32 R229, R229, 0x2, RZ ;  /* 0x00000002e5e57824 */ /* 0x000fe200078e00ff */
[----:B------:R-:W-:Y:S02]  /*19d90*/  ISETP.NE.U32.AND P0, PT, R248, RZ, PT ;  /* 0x000000fff800720c */ /* 0x000fe40003f05070 */
[----:B-----5:R-:W-:Y:S02]  /*19da0*/  IMAD.IADD R23, R2, 0x1, R23 ;  /* 0x0000000102177824 */ /* 0x020fe400078e0217 */
[----:B------:R-:W1:Y:S01]  /*19db0*/  LDSM.16.M88.4 R8, [R229+0x8800] ;  /* 0x00880000e508783b */ /* 0x000e620000000200 */
[----:B------:R-:W-:-:S02]  /*19dc0*/  IADD3 R0, R229, 0x8000, RZ ;  /* 0x00008000e5007810 */ /* 0x000fc40007ffe0ff */
[----:B------:R-:W-:Y:S01]  /*19dd0*/  IADD3 R227, R229, 0x8020, RZ ;  /* 0x00008020e5e37810 */ /* 0x000fe20007ffe0ff */
[----:B------:R-:W2:Y:S01]  /*19de0*/  LDSM.16.M88.4 R16, [R229+0x8000] ;  /* 0x00800000e510783b */ /* 0x000ea20000000200 */
[----:B------:R-:W-:Y:S01]  /*19df0*/  @P1 IADD3 R227, R0, -0x20, RZ ;  /* 0xffffffe000e31810 */ /* 0x000fe20007ffe0ff */
[----:B------:R-:W-:Y:S01]  /*19e00*/  IMAD.MOV.U32 R0, RZ, RZ, 0x40 ;  /* 0x00000040ff007424 */ /* 0x000fe200078e00ff */
[----:B------:R-:W-:Y:S01]  /*19e10*/  ISETP.NE.AND.EX P0, PT, R249, RZ, PT, P0 ;  /* 0x000000fff900720c */ /* 0x000fe20003f05300 */
[----:B------:R-:W3:Y:S01]  /*19e20*/  LDSM.16.M88.4 R92, [R229+0x9000] ;  /* 0x00900000e55c783b */ /* 0x000ee20000000200 */
[C---:B------:R-:W-:Y:S02]  /*19e30*/  IADD3 R223, R227.reuse, 0x800, RZ ;  /* 0x00000800e3df7810 */ /* 0x040fe40007ffe0ff */
[----:B------:R-:W-:Y:S01]  /*19e40*/  SEL R0, R0, 0xffffffc0, !P2 ;  /* 0xffffffc000007807 */ /* 0x000fe20005000000 */
[----:B------:R-:W4:Y:S01]  /*19e50*/  LDSM.16.M88.4 R88, [R229+0x9800] ;  /* 0x00980000e558783b */ /* 0x000f220000000200 */
[----:B------:R-:W-:-:S02]  /*19e60*/  IADD3 R222, R227, 0x1000, RZ ;  /* 0x00001000e3de7810 */ /* 0x000fc40007ffe0ff */
[----:B------:R-:W-:Y:S01]  /*19e70*/  IADD3 R221, R227, 0x1800, RZ ;  /* 0x00001800e3dd7810 */ /* 0x000fe20007ffe0ff */
[----:B------:R-:W2:Y:S01]  /*19e80*/  LDSM.16.M88.4 R80, [R227+0x800] ;  /* 0x00080000e350783b */ /* 0x000ea20000000200 */
[----:B------:R-:W-:Y:S01]  /*19e90*/  IMAD.IADD R224, R229, 0x1, R0 ;  /* 0x00000001e5e07824 */ /* 0x000fe200078e0200 */
[----:B------:R-:W-:Y:S01]  /*19ea0*/  IADD3 R219, R227, 0x2000, RZ ;  /* 0x00002000e3db7810 */ /* 0x000fe20007ffe0ff */
[----:B------:R-:W-:Y:S01]  /*19eb0*/  IMAD.IADD R220, R0, 0x1, R227 ;  /* 0x0000000100dc7824 */ /* 0x000fe200078e02e3 */
[----:B------:R-:W3:Y:S01]  /*19ec0*/  LDSM.16.M88.4 R84, [R227] ;  /* 0x00000000e354783b */ /* 0x000ee20000000200 */
[----:B------:R-:W-:Y:S02]  /*19ed0*/  IMNMX R0, R23, R58, PT ;  /* 0x0000003a17007217 */ /* 0x000fe40003800200 */
[C---:B------:R-:W-:Y:S01]  /*19ee0*/  IADD3 R218, R227.reuse, 0x2800, RZ ;  /* 0x00002800e3da7810 */ /* 0x040fe20007ffe0ff */
[----:B------:R-:W3:Y:S01]  /*19ef0*/  LDSM.16.M88.4 R76, [R227+0x1000] ;  /* 0x00100000e34c783b */ /* 0x000ee20000000200 */
[----:B------:R-:W-:-:S02]  /*19f00*/  IADD3 R217, R227, 0x3000, RZ ;  /* 0x00003000e3d97810 */ /* 0x000fc40007ffe0ff */
[C---:B------:R-:W-:Y:S01]  /*19f10*/  IADD3 R216, R227.reuse, 0x3800, RZ ;  /* 0x00003800e3d87810 */ /* 0x040fe20007ffe0ff */
[----:B------:R-:W3:Y:S01]  /*19f20*/  LDSM.16.M88.4 R68, [R227+0x1800] ;  /* 0x00180000e344783b */ /* 0x000ee20000000200 */
[C---:B------:R-:W-:Y:S02]  /*19f30*/  IADD3 R215, R227.reuse, 0x4000, RZ ;  /* 0x00004000e3d77810 */ /* 0x040fe40007ffe0ff */
[C---:B------:R-:W-:Y:S01]  /*19f40*/  IADD3 R214, R227.reuse, 0x4800, RZ ;  /* 0x00004800e3d67810 */ /* 0x040fe20007ffe0ff */
[----:B------:R-:W3:Y:S01]  /*19f50*/  LDSM.16.M88.4 R32, [R224+0x8800] ;  /* 0x00880000e020783b */ /* 0x000ee20000000200 */
        /* <DEDUP_REMOVED lines=11> */
[C---:B--2---:R-:W-:Y:S08]  /*1a010*/  HMMA.16816.F32 R24, R52.reuse, R16, RZ ;  /* 0x000000103418723c */ /* 0x044ff000000018ff */
[C---:B------:R-:W-:Y:S08]  /*1a020*/  HMMA.16816.F32 R16, R52.reuse, R18, RZ ;  /* 0x000000123410723c */ /* 0x040ff000000018ff */
[C---:B---3--:R-:W-:Y:S08]  /*1a030*/  HMMA.16816.F32 R4, R52.reuse, R92, RZ ;  /* 0x0000005c3404723c */ /* 0x048ff000000018ff */
[C---:B----4-:R-:W-:Y:S08]  /*1a040*/  HMMA.16816.F32 R60, R52.reuse, R88, RZ ;  /* 0x00000058343c723c */ /* 0x050ff000000018ff */
[C---:B------:R-:W-:Y:S08]  /*1a050*/  HMMA.16816.F32 R92, R52.reuse, R94, RZ ;  /* 0x0000005e345c723c */ /* 0x040ff000000018ff */
        /* <DEDUP_REMOVED lines=9> */
[C---:B------:R-:W-:Y:S08]  /*1a0f0*/  HMMA.16816.F32 R60, R72.reuse, R68, R60 ;  /* 0x00000044483c723c */ /* 0x040ff0000000183c */
[C---:B------:R-:W-:Y:S01]  /*1a100*/  HMMA.16816.F32 R92, R72.reuse, R78, R92 ;  /* 0x0000004e485c723c */ /* 0x040fe2000000185c */
[----:B------:R-:W4:Y:S07]  /*1a110*/  LDSM.16.M88.4 R76, [R220+0x1000] ;  /* 0x00100000dc4c783b */ /* 0x000f2e0000000200 */
        /* <DEDUP_REMOVED lines=10> */
[C---:B------:R-:W-:Y:S08]  /*1a1c0*/  HMMA.16816.F32 R60, R40.reuse, R96, R60 ;  /* 0x00000060283c723c */ /* 0x040ff0000000183c */
[C---:B------:R-:W-:Y:S01]  /*1a1d0*/  HMMA.16816.F32 R92, R40.reuse, R30, R92 ;  /* 0x0000001e285c723c */ /* 0x040fe2000000185c */
[----:B------:R-:W-:Y:S07]  /*1a1e0*/  LDSM.16.M88.4 R28, [R229+0xb000] ;  /* 0x00b00000e51c783b */ /* 0x000fee0000000200 */
        /* <DEDUP_REMOVED lines=10> */
[C---:B------:R-:W-:Y:S08]  /*1a290*/  HMMA.16816.F32 R60, R88.reuse, R72, R60 ;  /* 0x00000048583c723c */ /* 0x040ff0000000183c */
[C---:B------:R-:W-:Y:S01]  /*1a2a0*/  HMMA.16816.F32 R92, R88.reuse, R78, R92 ;  /* 0x0000004e585c723c */ /* 0x040fe2000000185c */
[----:B------:R-:W-:Y:S07]  /*1a2b0*/  LDSM.16.M88.4 R76, [R227+0x3000] ;  /* 0x00300000e34c783b */ /* 0x000fee0000000200 */
        /* <DEDUP_REMOVED lines=8> */
[----:B------:R-:W-:Y:S07]  /*1a340*/  LDSM.16.M88.4 R32, [R224+0xa000] ;  /* 0x00a00000e020783b */ /* 0x000fee0000000200 */
[C---:B------:R-:W-:Y:S08]  /*1a350*/  HMMA.16816.F32 R60, R36.reuse, R96, R60 ;  /* 0x00000060243c723c */ /* 0x040ff0000000183c */
        /* <DEDUP_REMOVED lines=13> */
[C---:B------:R-:W-:Y:S08]  /*1a430*/  HMMA.16816.F32 R84, R80.reuse, R76, R84 ;  /* 0x0000004c5054723c */ /* 0x040ff00000001854 */
[C---:B------:R-:W-:Y:S01]  /*1a440*/  HMMA.16816.F32 R92, R80.reuse, R78, R92 ;  /* 0x0000004e505c723c */ /* 0x040fe2000000185c */
[----:B------:R-:W-:Y:S07]  /*1a450*/  LDSM.16.M88.4 R76, [R220+0x3000] ;  /* 0x00300000dc4c783b */ /* 0x000fee0000000200 */
[----:B------:R-:W-:Y:S01]  /*1a460*/  HMMA.16816.F32 R52, R80, R90, R52 ;  /* 0x0000005a5034723c */ /* 0x000fe20000001834 */
[----:B------:R-:W3:Y:S04]  /*1a470*/  LDSM.16.M88.4 R88, [R220+0x3800] ;  /* 0x00380000dc58783b */ /* 0x000ee80000000200 */
[----:B------:R-:W-:Y:S03]  /*1a480*/  LDSM.16.M88.4 R80, [R230+0x4000] ;  /* 0x00400000e650783b */ /* 0x000fe60000000200 */
[C---:B-1----:R-:W-:Y:S08]  /*1a490*/  HMMA.16816.F32 R12, R72.reuse, R4, R12 ;  /* 0x00000004480c723c */ /* 0x042ff0000000180c */
[C---:B------:R-:W-:Y:S01]  /*1a4a0*/  HMMA.16816.F32 R8, R72.reuse, R6, R8 ;  /* 0x000000064808723c */ /* 0x040fe20000001808 */
[----:B------:R-:W1:Y:S07]  /*1a4b0*/  LDSM.16.M88.4 R4, [R229+0xc800] ;  /* 0x00c80000e504783b */ /* 0x000e6e0000000200 */
[C---:B------:R-:W-:Y:S08]  /*1a4c0*/  HMMA.16816.F32 R60, R72.reuse, R96, R60 ;  /* 0x00000060483c723c */ /* 0x040ff0000000183c */
[C---:B------:R-:W-:Y:S08]  /*1a4d0*/  HMMA.16816.F32 R24, R72.reuse, R32, R24 ;  /* 0x000000204818723c */ /* 0x040ff00000001818 */
[C---:B------:R-:W-:Y:S01]  /*1a4e0*/  HMMA.16816.F32 R16, R72.reuse, R34, R16 ;  /* 0x000000224810723c */ /* 0x040fe20000001810 */
[----:B------:R-:W-:Y:S07]  /*1a4f0*/  LDSM.16.M88.4 R32, [R229+0xc000] ;  /* 0x00c00000e520783b */ /* 0x000fee0000000200 */
[C---:B------:R-:W-:Y:S08]  /*1a500*/  HMMA.16816.F32 R84, R72.reuse, R28, R84 ;  /* 0x0000001c4854723c */ /* 0x040ff00000001854 */
[C---:B------:R-:W-:Y:S01]  /*1a510*/  HMMA.16816.F32 R92, R72.reuse, R30, R92 ;  /* 0x0000001e485c723c */ /* 0x040fe2000000185c */
[----:B------:R-:W-:Y:S07]  /*1a520*/  LDSM.16.M88.4 R28, [R229+0xd000] ;  /* 0x00d00000e51c783b */ /* 0x000fee0000000200 */
[----:B------:R-:W-:Y:S01]  /*1a530*/  HMMA.16816.F32 R52, R72, R98, R52 ;  /* 0x000000624834723c */ /* 0x000fe20000001834 */
[----:B------:R-:W4:Y:S04]  /*1a540*/  LDSM.16.M88.4 R96, [R229+0xd800] ;  /* 0x00d80000e560783b */ /* 0x000f280000000200 */
[----:B------:R-:W-:Y:S03]  /*1a550*/  LDSM.16.M88.4 R72, [R228+0x4000] ;  /* 0x00400000e448783b */ /* 0x000fe60000000200 */
[C---:B--2---:R-:W-:Y:S08]  /*1a560*/  HMMA.16816.F32 R12, R68.reuse, R36, R12 ;  /* 0x00000024440c723c */ /* 0x044ff0000000180c */
[C---:B------:R-:W-:Y:S01]  /*1a570*/  HMMA.16816.F32 R8, R68.reuse, R38, R8 ;  /* 0x000000264408723c */ /* 0x040fe20000001808 */
[----:B------:R-:W2:Y:S07]  /*1a580*/  LDSM.16.M88.4 R36, [R227+0x4800] ;  /* 0x00480000e324783b */ /* 0x000eae0000000200 */
[C---:B---3--:R-:W-:Y:S08]  /*1a590*/  HMMA.16816.F32 R60, R68.reuse, R88, R60 ;  /* 0x00000058443c723c */ /* 0x048ff0000000183c */
[C---:B------:R-:W-:Y:S08]  /*1a5a0*/  HMMA.16816.F32 R24, R68.reuse, R40, R24 ;  /* 0x000000284418723c */ /* 0x040ff00000001818 */
[C---:B------:R-:W-:Y:S01]  /*1a5b0*/  HMMA.16816.F32 R16, R68.reuse, R42, R16 ;  /* 0x0000002a4410723c */ /* 0x040fe20000001810 */
[----:B------:R-:W-:Y:S07]  /*1a5c0*/  LDSM.16.M88.4 R40, [R227+0x4000] ;  /* 0x00400000e328783b */ /* 0x000fee0000000200 */
        /* <DEDUP_REMOVED lines=9> */
[C---:B----4-:R-:W-:Y:S08]  /*1a660*/  HMMA.16816.F32 R60, R80.reuse, R96, R60 ;  /* 0x00000060503c723c */ /* 0x050ff0000000183c */
        /* <DEDUP_REMOVED lines=63> */
[----:B------:R-:W-:Y:S07]  /*1aa60*/  LDSM.16.M88.4 R36, [R225+0x6000] ;  /* 0x00600000e124783b */ /* 0x000fee0000000200 */
[C---:B---3--:R-:W-:Y:S08]  /*1aa70*/  HMMA.16816.F32 R60, R68.reuse, R88, R60 ;  /* 0x00000058443c723c */ /* 0x048ff0000000183c */
[C---:B------:R-:W-:Y:S08]  /*1aa80*/  HMMA.16816.F32 R24, R68.reuse, R40, R24 ;  /* 0x000000284418723c */ /* 0x040ff00000001818 */
[C---:B------:R-:W-:Y:S01]  /*1aa90*/  HMMA.16816.F32 R16, R68.reuse, R42, R16 ;  /* 0x0000002a4410723c */ /* 0x040fe20000001810 */
[----:B------:R-:W-:Y:S07]  /*1aaa0*/  LDSM.16.M88.4 R40, [R220+0x6800] ;  /* 0x00680000dc28783b */ /* 0x000fee0000000200 */
[C---:B------:R-:W-:Y:S08]  /*1aab0*/  HMMA.16816.F32 R84, R68.reuse, R76, R84 ;  /* 0x0000004c4454723c */ /* 0x040ff00000001854 */
[C---:B------:R-:W-:Y:S01]  /*1aac0*/  HMMA.16816.F32 R92, R68.reuse, R78, R92 ;  /* 0x0000004e445c723c */ /* 0x040fe2000000185c */
[----:B------:R-:W-:Y:S07]  /*1aad0*/  LDSM.16.M88.4 R76, [R220+0x7000] ;  /* 0x00700000dc4c783b */ /* 0x000fee0000000200 */
[----:B------:R-:W-:Y:S08]  /*1aae0*/  HMMA.16816.F32 R52, R68, R90, R52 ;  /* 0x0000005a4434723c */ /* 0x000ff00000001834 */
[C---:B-1----:R-:W-:Y:S08]  /*1aaf0*/  HMMA.16816.F32 R12, R80.reuse, R4, R12 ;  /* 0x00000004500c723c */ /* 0x042ff0000000180c */
[----:B------:R-:W-:Y:S01]  /*1ab00*/  HMMA.16816.F32 R8, R80, R6, R8 ;  /* 0x000000065008723c */ /* 0x000fe20000001808 */
[----:B------:R-:W1:Y:S01]  /*1ab10*/  LDSM.16.M88.4 R4, [R220+0x7800] ;  /* 0x00780000dc04783b */ /* 0x000e620000000200 */
[----:B------:R-:W-:-:S06]  /*1ab20*/  DEPBAR.LE SB0, 0x0 ;  /* 0x000080000000791a */ /* 0x000fcc0000000000 */
[C---:B----4-:R-:W-:Y:S08]  /*1ab30*/  HMMA.16816.F32 R60, R80.reuse, R96, R60 ;  /* 0x00000060503c723c */ /* 0x050ff0000000183c */
[C---:B------:R-:W-:Y:S08]  /*1ab40*/  HMMA.16816.F32 R24, R80.reuse, R32, R24 ;  /* 0x000000205018723c */ /* 0x040ff00000001818 */
[C---:B------:R-:W-:Y:S08]  /*1ab50*/  HMMA.16816.F32 R16, R80.reuse, R34, R16 ;  /* 0x000000225010723c */ /* 0x040ff00000001810 */
[C---:B------:R-:W-:Y:S08]  /*1ab60*/  HMMA.16816.F32 R84, R80.reuse, R28, R84 ;  /* 0x0000001c5054723c */ /* 0x040ff00000001854 */
[C---:B------:R-:W-:Y:S08]  /*1ab70*/  HMMA.16816.F32 R92, R80.reuse, R30, R92 ;  /* 0x0000001e505c723c */ /* 0x040ff0000000185c */
[----:B------:R-:W-:Y:S08]  /*1ab80*/  HMMA.16816.F32 R52, R80, R98, R52 ;  /* 0x000000625034723c */ /* 0x000ff00000001834 */
[C---:B-1----:R-:W-:Y:S07]  /*1ab90*/  HMMA.16816.F32 R60, R36.reuse, R4, R60 ;  /* 0x00000004243c723c */ /* 0x042fee000000183c */
[----:B------:R-:W-:Y:S01]  /*1aba0*/  IADD3 R5, R23, 0x8, RZ ;  /* 0x0000000817057810 */ /* 0x000fe20007ffe0ff */
[----:B------:R-:W-:Y:S03]  /*1abb0*/  HMMA.16816.F32 R24, R36, R72, R24 ;  /* 0x000000482418723c */ /* 0x000fe60000001818 */
[----:B------:R-:W-:-:S05]  /*1abc0*/  IMNMX R2, R5, R58, PT ;  /* 0x0000003a05027217 */ /* 0x000fca0003800200 */
[C---:B------:R-:W-:Y:S08]  /*1abd0*/  HMMA.16816.F32 R16, R36.reuse, R74, R16 ;  /* 0x0000004a2410723c */ /* 0x040ff00000001810 */
[C---:B------:R-:W-:Y:S08]  /*1abe0*/  HMMA.16816.F32 R12, R36.reuse, R40, R12 ;  /* 0x00000028240c723c */ /* 0x040ff0000000180c */
[C---:B------:R-:W-:Y:S08]  /*1abf0*/  HMMA.16816.F32 R8, R36.reuse, R42, R8 ;  /* 0x0000002a2408723c */ /* 0x040ff00000001808 */
[C---:B------:R-:W-:Y:S08]  /*1ac00*/  HMMA.16816.F32 R84, R36.reuse, R76, R84 ;  /* 0x0000004c2454723c */ /* 0x040ff00000001854 */
[C---:B------:R-:W-:Y:S08]  /*1ac10*/  HMMA.16816.F32 R92, R36.reuse, R78, R92 ;  /* 0x0000004e245c723c */ /* 0x040ff0000000185c */
        /* <DEDUP_REMOVED lines=65> */
.L_x_1937:
[----:B------:R-:W2:Y:S02]  /*1b030*/  LD.E R6, [R20.64+0x38] ;  /* 0x0000380614067980 */ /* 0x000ea4000c101900 */
[----:B--2---:R-:W-:-:S04]  /*1b040*/  LEA R6, -R6, RZ, 0x6 ;  /* 0x000000ff06067211 */ /* 0x004fc800078e31ff */
[----:B------:R-:W-:Y:S02]  /*1b050*/  SHF.R.S32.HI R4, RZ, 0x1f, R6 ;  /* 0x0000001fff047819 */ /* 0x000fe40000011406 */
.L_x_1938:
[----:B------:R-:W-:Y:S05]  /*1b060*/  BSYNC B0 ;  /* 0x0000000000007941 */ /* 0x000fea0003800000 */
.L_x_1936:
        /* <DEDUP_REMOVED lines=125> */
.L_x_1935:
[----:B------:R-:W-:Y:S05]  /*1b840*/  BSYNC B1 ;  /* 0x0000000000017941 */ /* 0x000fea0003800000 */
.L_x_1934:
[----:B-1----:R1:W2:Y:S01]  /*1b850*/  LD.E R29, [R20.64+0xdc] ;  /* 0x0000dc06141d7980 */ /* 0x0022a2000c101900 */
        /* <DEDUP_REMOVED lines=10> */
[----:B------:R-:W-:Y:S02]  /*1b900*/  ISETP.GE.AND P1, PT, R7, R0, PT ;  /* 0x000000000700720c */ /* 0x000fe40003f26270 */
[----:B------:R-:W-:Y:S01]  /*1b910*/  IADD3 R5, R3, 0x9, RZ ;  /* 0x0000000903057810 */ /* 0x000fe20007ffe0ff */
[----:B------:R-:W-:Y:S01]  /*1b920*/  LDSM.16.MT88.4 R156, [R234+0x10000] ;  /* 0x01000000ea9c783b */ /* 0x000fe20000004200 */
[----:B------:R-:W-:-:S02]  /*1b930*/  FSEL R16, R16, -INF , !P1 ;  /* 0xff80000010107808 */ /* 0x000fc40004800000 */
[----:B------:R-:W-:Y:S01]  /*1b940*/  ISETP.GE.AND P3, PT, R7, R2, PT ;  /* 0x000000020700720c */ /* 0x000fe20003f66270 */
[----:B------:R-:W-:Y:S01]  /*1b950*/  LDSM.16.MT88.4 R48, [R232+0x10000] ;  /* 0x01000000e830783b */ /* 0x000fe20000004200 */
[C---:B------:R-:W-:Y:S02]  /*1b960*/  ISETP.GE.AND P4, PT, R5.reuse, R0, PT ;  /* 0x000000000500720c */ /* 0x040fe40003f86270 */
[----:B------:R-:W-:Y:S01]  /*1b970*/  ISETP.GE.AND P1, PT, R5, R2, PT ;  /* 0x000000020500720c */ /* 0x000fe20003f26270 */
[----:B------:R-:W-:Y:S01]  /*1b980*/  LDSM.16.MT88.4 R56, [R231+0x10000] ;  /* 0x01000000e738783b */ /* 0x000fe20000004200 */
[C---:B------:R-:W-:Y:S02]  /*1b990*/  IADD3 R7, R3.reuse, 0x10, RZ ;  /* 0x0000001003077810 */ /* 0x040fe40007ffe0ff */
[----:B------:R-:W-:Y:S01]  /*1b9a0*/  IADD3 R5, R3, 0x11, RZ ;  /* 0x0000001103057810 */ /* 0x000fe20007ffe0ff */
[----:B------:R-:W-:Y:S01]  /*1b9b0*/  LDSM.16.MT88.4 R64, [R234+0x12000] ;  /* 0x01200000ea40783b */ /* 0x000fe20000004200 */
[----:B------:R-:W-:-:S02]  /*1b9c0*/  FSEL R18, R18, -INF , !P3 ;  /* 0xff80000012127808 */ /* 0x000fc40005800000 */
[----:B------:R-:W-:Y:S01]  /*1b9d0*/  FSEL R17, R17, -INF , !P4 ;  /* 0xff80000011117808 */ /* 0x000fe20006000000 */
[----:B------:R-:W-:Y:S01]  /*1b9e0*/  LDSM.16.MT88.4 R72, [R233+0x12000] ;  /* 0x01200000e948783b */ /* 0x000fe20000004200 */
[----:B------:R-:W-:Y:S02]  /*1b9f0*/  FSEL R19, R19, -INF , !P1 ;  /* 0xff80000013137808 */ /* 0x000fe40004800000 */
[C---:B------:R-:W-:Y:S01]  /*1ba00*/  ISETP.GE.AND P3, PT, R7.reuse, R0, PT ;  /* 0x000000000700720c */ /* 0x040fe20003f66270 */
[----:B------:R-:W-:Y:S01]  /*1ba10*/  LDSM.16.MT88.4 R80, [R232+0x12000] ;  /* 0x01200000e850783b */ /* 0x000fe20000004200 */
[----:B------:R-:W-:Y:S02]  /*1ba20*/  ISETP.GE.AND P4, PT, R7, R2, PT ;  /* 0x000000020700720c */ /* 0x000fe40003f86270 */
        /* <DEDUP_REMOVED lines=14> */
[----:B------:R-:W-:Y:S02]  /*1bb10*/  IADD3 R7, R3, 0x20, RZ ;  /* 0x0000002003077810 */ /* 0x000fe40007ffe0ff */
[----:B------:R-:W-:Y:S01]  /*1bb20*/  ISETP.GE.AND P3, PT, R5, R2, PT ;  /* 0x000000020500720c */ /* 0x000fe20003f66270 */
[----:B------:R-:W-:Y:S01]  /*1bb30*/  LDSM.16.MT88.4 R128, [R234+0x16000] ;  /* 0x01600000ea80783b */ /* 0x000fe20000004200 */
[----:B------:R-:W-:Y:S02]  /*1bb40*/  FSEL R24, R24, -INF , !P5 ;  /* 0xff80000018187808 */ /* 0x000fe40006800000 */
[----:B------:R-:W-:Y:S01]  /*1bb50*/  IADD3 R5, R3, 0x19, RZ ;  /* 0x0000001903057810 */ /* 0x000fe20007ffe0ff */
[----:B------:R-:W-:Y:S01]  /*1bb60*/  LDSM.16.MT88.4 R152, [R233+0x16000] ;  /* 0x01600000e998783b */ /* 0x000fe20000004200 */
[----:B------:R-:W-:-:S02]  /*1bb70*/  FSEL R8, R8, -INF , !P4 ;  /* 0xff80000008087808 */ /* 0x000fc40006000000 */
[----:B------:R-:W-:Y:S01]  /*1bb80*/  FSEL R10, R10, -INF , !P1 ;  /* 0xff8000000a0a7808 */ /* 0x000fe20004800000 */
[----:B------:R-:W-:Y:S01]  /*1bb90*/  LDSM.16.MT88.4 R140, [R232+0x16000] ;  /* 0x01600000e88c783b */ /* 0x000fe20000004200 */
[C---:B------:R-:W-:Y:S02]  /*1bba0*/  ISETP.GE.AND P4, PT, R7.reuse, R0, PT ;  /* 0x000000000700720c */ /* 0x040fe40003f86270 */
[----:B------:R-:W-:Y:S02]  /*1bbb0*/  ISETP.GE.AND P1, PT, R7, R2, PT ;  /* 0x000000020700720c */ /* 0x000fe40003f26270 */
[----:B------:R-:W-:Y:S02]  /*1bbc0*/  FSEL R15, R15, -INF , !P3 ;  /* 0xff8000000f0f7808 */ /* 0x000fe40005800000 */
[----:B------:R-:W-:Y:S02]  /*1bbd0*/  FSEL R27, R27, -INF , !P2 ;  /* 0xff8000001b1b7808 */ /* 0x000fe40005000000 */
[----:B------:R-:W-:-:S02]  /*1bbe0*/  FMNMX.FTZ R7, R24, R25, !PT ;  /* 0x0000001918077209 */ /* 0x000fc40007810000 */
[C---:B------:R-:W-:Y:S02]  /*1bbf0*/  ISETP.GE.AND P2, PT, R5.reuse, R0, PT ;  /* 0x000000000500720c */ /* 0x040fe40003f46270 */
[----:B------:R-:W-:Y:S02]  /*1bc00*/  ISETP.GE.AND P3, PT, R5, R2, PT ;  /* 0x000000020500720c */ /* 0x000fe40003f66270 */
[----:B------:R-:W-:Y:S02]  /*1bc10*/  IADD3 R5, R3, 0x21, RZ ;  /* 0x0000002103057810 */ /* 0x000fe40007ffe0ff */
        /* <DEDUP_REMOVED lines=13> */
[----:B------:R-:W-:Y:S02]  /*1bcf0*/  IADD3 R5, R3, 0x29, RZ ;  /* 0x0000002903057810 */ /* 0x000fe40007ffe0ff */
[----:B------:R-:W-:-:S02]  /*1bd00*/  FSEL R26, R26, -INF , !P3 ;  /* 0xff8000001a1a7808 */ /* 0x000fc40005800000 */
[----:B------:R-:W-:Y:S02]  /*1bd10*/  FSEL R180, R85, -INF , !P5 ;  /* 0xff80000055b47808 */ /* 0x000fe40006800000 */
[----:B------:R-:W-:Y:S02]  /*1bd20*/  FMNMX.FTZ R7, R13, R6, !PT ;  /* 0x000000060d077209 */ /* 0x000fe40007810000 */
[C---:B------:R-:W-:Y:S02]  /*1bd30*/  ISETP.GE.AND P5, PT, R5.reuse, R0, PT ;  /* 0x000000000500720c */ /* 0x040fe40003fa6270 */
[----:B------:R-:W-:Y:S02]  /*1bd40*/  ISETP.GE.AND P3, PT, R5, R2, PT ;  /* 0x000000020500720c */ /* 0x000fe40003f66270 */
[----:B------:R-:W-:Y:S02]  /*1bd50*/  FMNMX.FTZ R5, R26, R27, !PT ;  /* 0x0000001b1a057209 */ /* 0x000fe40007810000 */
[----:B------:R-:W-:-:S02]  /*1bd60*/  FMNMX.FTZ R6, R8, R7, !PT ;  /* 0x0000000708067209 */ /* 0x000fc40007810000 */
[----:B-1----:R-:W-:Y:S02]  /*1bd70*/  FMNMX.FTZ R20, R18, R5, !PT ;  /* 0x0000000512147209 */ /* 0x002fe40007810000 */
[----:B------:R-:W-:Y:S02]  /*1bd80*/  FMNMX.FTZ R6, R9, R6, !PT ;  /* 0x0000000609067209 */ /* 0x000fe40007810000 */
[----:B------:R-:W-:Y:S02]  /*1bd90*/  FMNMX.FTZ R21, R19, R20, !PT ;  /* 0x0000001413157209 */ /* 0x000fe40007810000 */
[----:B------:R-:W-:Y:S02]  /*1bda0*/  FMNMX.FTZ R23, R177, R6, !PT ;  /* 0x00000006b1177209 */ /* 0x000fe40007810000 */
[----:B------:R-:W-:Y:S02]  /*1bdb0*/  FMNMX.FTZ R6, R14, R21, !PT ;  /* 0x000000150e067209 */ /* 0x000fe40007810000 */
[----:B------:R-:W-:-:S02]  /*1bdc0*/  IADD3 R11, R3, 0x30, RZ ;  /* 0x00000030030b7810 */ /* 0x000fc40007ffe0ff */
[----:B------:R-:W-:Y:S02]  /*1bdd0*/  FSEL R179, R92, -INF , !P4 ;  /* 0xff8000005cb37808 */ /* 0x000fe40006000000 */
[----:B------:R-:W-:Y:S02]  /*1bde0*/  FMNMX.FTZ R20, R180, R23, !PT ;  /* 0x00000017b4147209 */ /* 0x000fe40007810000 */
[----:B------:R-:W-:Y:S02]  /*1bdf0*/  FMNMX.FTZ R23, R15, R6, !PT ;  /* 0x000000060f177209 */ /* 0x000fe40007810000 */
[----:B------:R-:W-:Y:S02]  /*1be00*/  FSEL R184, R87, -INF , !P2 ;  /* 0xff80000057b87808 */ /* 0x000fe40005000000 */
[----:B------:R-:W-:Y:S02]  /*1be10*/  IADD3 R7, R3, 0x31, RZ ;  /* 0x0000003103077810 */ /* 0x000fe40007ffe0ff */
[----:B------:R-:W-:-:S02]  /*1be20*/  ISETP.GE.AND P2, PT, R11, R0, PT ;  /* 0x000000000b00720c */ /* 0x000fc40003f46270 */
[----:B------:R-:W-:Y:S02]  /*1be30*/  FSEL R182, R93, -INF , !P5 ;  /* 0xff8000005db67808 */ /* 0x000fe40006800000 */
[----:B------:R-:W-:Y:S02]  /*1be40*/  FMNMX.FTZ R21, R179, R20, !PT ;  /* 0x00000014b3157209 */ /* 0x000fe40007810000 */
[----:B------:R-:W-:Y:S02]  /*1be50*/  FMNMX.FTZ R23, R10, R23, !PT ;  /* 0x000000170a177209 */ /* 0x000fe40007810000 */
        /* <DEDUP_REMOVED lines=19> */
[----:B------:R-:W-:Y:S02]  /*1bf90*/  FMNMX.FTZ R11, R183, R6, !PT ;  /* 0x00000006b70b7209 */ /* 0x000fe40007810000 */
        /* <DEDUP_REMOVED lines=16> */
[----:B------:R-:W3:Y:S01]  /*1c0a0*/  SHFL.BFLY PT, R164, R7, 0x1, 0x1f ;  /* 0x0c201f0007a47f89 */ /* 0x000ee200000e0000 */
[----:B-1----:R-:W-:-:S03]  /*1c0b0*/  FMNMX.FTZ R6, R20, R3, !PT ;  /* 0x0000000314067209 */ /* 0x002fc60007810000 */
[----:B------:R-:W-:Y:S01]  /*1c0c0*/  LDSM.16.MT88.4 R20, [R231+0x10800] ;  /* 0x01080000e714783b */ /* 0x000fe20000004200 */
[----:B---3--:R-:W-:-:S03]  /*1c0d0*/  FMNMX.FTZ R164, R7, R164, !PT ;  /* 0x000000a407a47209 */ /* 0x008fc60007810000 */
[----:B------:R-:W1:Y:S01]  /*1c0e0*/  SHFL.BFLY PT, R3, R6, 0x1, 0x1f ;  /* 0x0c201f0006037f89 */ /* 0x000e6200000e0000 */
[----:B------:R-:W-:Y:S02]  /*1c0f0*/  FSETP.NEU.FTZ.AND P1, PT, R164, -INF , PT ;  /* 0xff800000a400780b */ /* 0x000fe40003f3d000 */
[----:B-1----:R-:W-:Y:S01]  /*1c100*/  FMNMX.FTZ R3, R6, R3, !PT ;  /* 0x0000000306037209 */ /* 0x002fe20007810000 */
        /* <DEDUP_REMOVED lines=10> */
[-CC-:B------:R-:W-:Y:S02]  /*1c1b0*/  FFMA.FTZ R178, R26, R29.reuse, -R28.reuse ;  /* 0x0000001d1ab27223 */ /* 0x180fe4000001081c */
[----:B------:R-:W-:-:S02]  /*1c1c0*/  FFMA.FTZ R173, R27, R29, -R28 ;  /* 0x0000001d1bad7223 */ /* 0x000fc4000001081c */
[-CC-:B------:R-:W-:Y:S01]  /*1c1d0*/  FFMA.FTZ R175, R18, R29.reuse, -R28.reuse ;  /* 0x0000001d12af7223 */ /* 0x180fe2000001081c */
[----:B------:R-:W-:Y:S01]  /*1c1e0*/  LDSM.16.MT88.4 R24, [R231+0x12800] ;  /* 0x01280000e718783b */ /* 0x000fe20000004200 */
[-C--:B------:R-:W-:Y:S01]  /*1c1f0*/  FFMA.FTZ R170, R19, R29.reuse, -R28 ;  /* 0x0000001d13aa7223 */ /* 0x080fe2000001081c */
[----:B------:R-:W1:Y:S01]  /*1c200*/  MUFU.EX2 R171, R171 ;  /* 0x000000ab00ab7308 */ /* 0x000e620000000800 */
[-CC-:B------:R-:W-:Y:S01]  /*1c210*/  FFMA.FTZ R172, R4, R29.reuse, -R190.reuse ;  /* 0x0000001d04ac7223 */ /* 0x180fe200000108be */
[----:B------:R-:W-:Y:S01]  /*1c220*/  LDSM.16.MT88.4 R16, [R234+0x10800] ;  /* 0x01080000ea10783b */ /* 0x000fe20000004200 */
[-CC-:B------:R-:W-:Y:S02]  /*1c230*/  FFMA.FTZ R168, R8, R29.reuse, -R190.reuse ;  /* 0x0000001d08a87223 */ /* 0x180fe400000108be */
[-C--:B------:R-:W-:Y:S01]  /*1c240*/  FFMA.FTZ R33, R9, R29.reuse, -R190 ;  /* 0x0000001d09217223 */ /* 0x080fe200000108be */
[----:B------:R-:W2:Y:S01]  /*1c250*/  LDSM.16.MT88.4 R4, [R231+0x16000] ;  /* 0x01600000e704783b */ /* 0x000ea20000004200 */
[-C--:B------:R-:W-:Y:S01]  /*1c260*/  FFMA.FTZ R35, R10, R29.reuse, -R28 ;  /* 0x0000001d0a237223 */ /* 0x080fe2000001081c */
[----:B------:R-:W-:Y:S01]  /*1c270*/  MUFU.EX2 R174, R174 ;  /* 0x000000ae00ae7308 */ /* 0x000fe20000000800 */
[-C--:B------:R-:W-:Y:S01]  /*1c280*/  FFMA.FTZ R165, R13, R29.reuse, -R190 ;  /* 0x0000001d0da57223 */ /* 0x080fe200000108be */
[----:B------:R-:W3:Y:S01]  /*1c290*/  LDSM.16.MT88.4 R8, [R233+0x10800] ;  /* 0x01080000e908783b */ /* 0x000ee20000004200 */
[----:B------:R-:W-:-:S02]  /*1c2a0*/  FFMA.FTZ R169, R14, R29, -R28 ;  /* 0x0000001d0ea97223 */ /* 0x000fc4000001081c */
[-CC-:B------:R-:W-:Y:S02]  /*1c2b0*/  FFMA.FTZ R34, R15, R29.reuse, -R28.reuse ;  /* 0x0000001d0f227223 */ /* 0x180fe4000001081c */
[-C--:B------:R-:W-:Y:S01]  /*1c2c0*/  FFMA.FTZ R32, R12, R29.reuse, -R28 ;  /* 0x0000001d0c207223 */ /* 0x080fe2000001081c */
[----:B------:R-:W4:Y:S01]  /*1c2d0*/  MUFU.EX2 R167, R167 ;  /* 0x000000a700a77308 */ /* 0x000f220000000800 */
[----:B-1----:R-:W-:Y:S01]  /*1c2e0*/  F2FP.PACK_AB R144, R171, R176 ;  /* 0x000000b0ab90723e */ /* 0x002fe200000000ff */
[----:B------:R-:W1:Y:S01]  /*1c2f0*/  LDSM.16.MT88.4 R12, [R232+0x10800] ;  /* 0x01080000e80c783b */ /* 0x000e620000004200 */
[-CC-:B------:R-:W-:Y:S02]  /*1c300*/  FFMA.FTZ R177, R177, R29.reuse, -R190.reuse ;  /* 0x0000001db1b17223 */ /* 0x180fe400000108be */
[-CC-:B------:R-:W-:Y:S02]  /*1c310*/  FFMA.FTZ R180, R180, R29.reuse, -R190.reuse ;  /* 0x0000001db4b47223 */ /* 0x180fe400000108be */
[-CC-:B------:R-:W-:Y:S01]  /*1c320*/  FFMA.FTZ R179, R179, R29.reuse, -R190.reuse ;  /* 0x0000001db3b37223 */ /* 0x180fe200000108be */
[----:B------:R-:W-:Y:S01]  /*1c330*/  MUFU.EX2 R178, R178 ;  /* 0x000000b200b27308 */ /* 0x000fe20000000800 */
[----:B------:R-:W-:-:S02]  /*1c340*/  FFMA.FTZ R182, R182, R29, -R190 ;  /* 0x0000001db6b67223 */ /* 0x000fc400000108be */
[-CC-:B------:R-:W-:Y:S02]  /*1c350*/  FFMA.FTZ R181, R181, R29.reuse, -R28.reuse ;  /* 0x0000001db5b57223 */ /* 0x180fe4000001081c */
[-CC-:B------:R-:W-:Y:S02]  /*1c360*/  FFMA.FTZ R184, R184, R29.reuse, -R28.reuse ;  /* 0x0000001db8b87223 */ /* 0x180fe4000001081c */
[-CC-:B------:R-:W-:Y:S01]  /*1c370*/  FFMA.FTZ R183, R183, R29.reuse, -R28.reuse ;  /* 0x0000001db7b77223 */ /* 0x180fe2000001081c */
[----:B------:R-:W5:Y:S01]  /*1c380*/  MUFU.EX2 R173, R173 ;  /* 0x000000ad00ad7308 */ /* 0x000f620000000800 */
[----:B----4-:R-:W-:Y:S01]  /*1c390*/  F2FP.PACK_AB R146, R167, R174 ;  /* 0x000000aea792723e */ /* 0x010fe200000000ff */
[-C--:B------:R-:W-:Y:S02]  /*1c3a0*/  FFMA.FTZ R186, R186, R29.reuse, -R28 ;  /* 0x0000001dbaba7223 */ /* 0x080fe4000001081c */
[-CC-:B------:R-:W-:Y:S02]  /*1c3b0*/  FFMA.FTZ R194, R194, R29.reuse, -R190.reuse ;  /* 0x0000001dc2c27223 */ /* 0x180fe400000108be */
[----:B------:R-:W-:-:S02]  /*1c3c0*/  FFMA.FTZ R193, R193, R29, -R190 ;  /* 0x0000001dc1c17223 */ /* 0x000fc400000108be */
[----:B------:R-:W-:Y:S01]  /*1c3d0*/  MUFU.EX2 R175, R175 ;  /* 0x000000af00af7308 */ /* 0x000fe20000000800 */
[-CC-:B------:R-:W-:Y:S02]  /*1c3e0*/  FFMA.FTZ R192, R192, R29.reuse, -R190.reuse ;  /* 0x0000001dc0c07223 */ /* 0x180fe400000108be */
[-C--:B------:R-:W-:Y:S02]  /*1c3f0*/  FFMA.FTZ R191, R191, R29.reuse, -R190 ;  /* 0x0000001dbfbf7223 */ /* 0x080fe400000108be */
[-CC-:B------:R-:W-:Y:S02]  /*1c400*/  FFMA.FTZ R190, R185, R29.reuse, -R28.reuse ;  /* 0x0000001db9be7223 */ /* 0x180fe4000001081c */
[-CC-:B------:R-:W-:Y:S01]  /*1c410*/  FFMA.FTZ R187, R187, R29.reuse, -R28.reuse ;  /* 0x0000001dbbbb7223 */ /* 0x180fe2000001081c */
[----:B------:R-:W4:Y:S01]  /*1c420*/  MUFU.EX2 R170, R170 ;  /* 0x000000aa00aa7308 */ /* 0x000f220000000800 */
[----:B-----5:R-:W-:Y:S01]  /*1c430*/  F2FP.PACK_AB R145, R173, R178 ;  /* 0x000000b2ad91723e */ /* 0x020fe200000000ff */
[----:B------:R-:W-:-:S02]  /*1c440*/  FFMA.FTZ R185, R31, R29, -R28 ;  /* 0x0000001d1fb97223 */ /* 0x000fc4000001081c */
[----:B------:R-:W-:Y:S02]  /*1c450*/  FFMA.FTZ R252, R30, R29, -R28 ;  /* 0x0000001d1efc7223 */ /* 0x000fe4000001081c */
[----:B------:R-:W-:Y:S01]  /*1c460*/  FADD.FTZ R171, R176, R171 ;  /* 0x000000abb0ab7221 */ /* 0x000fe20000010000 */
[----:B------:R-:W-:Y:S01]  /*1c470*/  LDSM.16.MT88.4 R28, [R234+0x15800] ;  /* 0x01580000ea1c783b */ /* 0x000fe20000004200 */
[----:B------:R-:W-:Y:S01]  /*1c480*/  MUFU.EX2 R172, R172 ;  /* 0x000000ac00ac7308 */ /* 0x000fe20000000800 */
[----:B------:R-:W-:Y:S02]  /*1c490*/  FADD.FTZ R178, R178, R173 ;  /* 0x000000adb2b27221 */ /* 0x000fe40000010000 */
[----:B------:R-:W-:-:S04]  /*1c4a0*/  FADD.FTZ R174, R174, R171 ;  /* 0x000000abaeae7221 */ /* 0x000fc80000010000 */
[----:B------:R-:W-:Y:S01]  /*1c4b0*/  FADD.FTZ R167, R167, R174 ;  /* 0x000000aea7a77221 */ /* 0x000fe20000010000 */
[----:B----4-:R-:W-:Y:S01]  /*1c4c0*/  F2FP.PACK_AB R147, R170, R175 ;  /* 0x000000afaa93723e */ /* 0x010fe200000000ff */
[----:B------:R-:W4:Y:S01]  /*1c4d0*/  MUFU.EX2 R165, R165 ;  /* 0x000000a500a57308 */ /* 0x000f220000000800 */
        /* <DEDUP_REMOVED lines=55> */
[----:B----4-:R-:W-:Y:S01]  /*1c850*/  F2FP.PACK_AB R4, R165, R172 ;  /* 0x000000aca504723e */ /* 0x010fe200000000ff */
[----:B------:R-:W-:Y:S01]  /*1c860*/  HMMA.16816.F32 R144, R144, R6, RZ ;  /* 0x000000069090723c */ /* 0x000fe200000018ff */
[----:B-----5:R-:W-:Y:S01]  /*1c870*/  F2FP.PACK_AB R5, R34, R169 ;  /* 0x000000a92205723e */ /* 0x020fe200000000ff */
[----:B------:R-:W-:-:S02]  /*1c880*/  FADD.FTZ R172, R172, R167 ;  /* 0x000000a7acac7221 */ /* 0x000fc40000010000 */
[----:B------:R-:W-:Y:S02]  /*1c890*/  FADD.FTZ R169, R169, R170 ;  /* 0x000000aaa9a97221 */ /* 0x000fe40000010000 */
[----:B------:R-:W-:Y:S01]  /*1c8a0*/  FADD.FTZ R165, R165, R172 ;  /* 0x000000aca5a57221 */ /* 0x000fe20000010000 */
[----:B------:R-:W-:Y:S01]  /*1c8b0*/  F2FP.PACK_AB R6, R33, R168 ;  /* 0x000000a82106723e */ /* 0x000fe200000000ff */
[----:B------:R-:W-:Y:S01]  /*1c8c0*/  FADD.FTZ R34, R34, R169 ;  /* 0x000000a922227221 */ /* 0x000fe20000010000 */
[----:B-1----:R-:W-:Y:S01]  /*1c8d0*/  F2FP.PACK_AB R7, R32, R35 ;  /* 0x000000232007723e */ /* 0x002fe200000000ff */
[----:B------:R-:W-:Y:S02]  /*1c8e0*/  FADD.FTZ R168, R168, R165 ;  /* 0x000000a5a8a87221 */ /* 0x000fe40000010000 */
[----:B------:R-:W-:Y:S02]  /*1c8f0*/  FADD.FTZ R35, R35, R34 ;  /* 0x0000002223237221 */ /* 0x000fe40000010000 */
[----:B------:R-:W-:-:S02]  /*1c900*/  FADD.FTZ R168, R33, R168 ;  /* 0x000000a821a87221 */ /* 0x000fc40000010000 */
[----:B---3--:R-:W-:Y:S01]  /*1c910*/  HMMA.16816.F32 R36, R4, R8, R36 ;  /* 0x000000080424723c */ /* 0x008fe20000001824 */
        /* <DEDUP_REMOVED lines=163> */
[----:B------:R-:W-:Y:S07]  /*1d350*/  @!UPT UIADD3 URZ, URZ, URZ, URZ ;  /* 0x0000003f3f3ff290 */ /* 0x000fee000fffe03f */
[----:B------:R-:W-:Y:S11]  /*1d360*/  @!P6 BRA `(.L_x_1939) ;  /* 0x00004a200000e947 */ /* 0x000ff60003800000 */
        /* <DEDUP_REMOVED lines=72> */
.L_x_1941:
[----:B------:R-:W-:Y:S02]  /*1d7f0*/  ULDC.64 UR4, c[0x0][0x118] ;  /* 0x0000460000047ab9 */ /* 0x000fe40000000a00 */
[----:B------:R-:W2:Y:S02]  /*1d800*/  LD.E R6, [R196.64+0x40] ;  /* 0x00004004c4067980 */ /* 0x000ea4000c101900 */
[----:B--2---:R-:W-:-:S04]  /*1d810*/  LEA R6, -R6, RZ, 0x6 ;  /* 0x000000ff06067211 */ /* 0x004fc800078e31ff */
[----:B------:R-:W-:Y:S02]  /*1d820*/  SHF.R.S32.HI R4, RZ, 0x1f, R6 ;  /* 0x0000001fff047819 */ /* 0x000fe40000011406 */
.L_x_1942:
[----:B------:R-:W-:Y:S05]  /*1d830*/  BSYNC B0 ;  /* 0x0000000000007941 */ /* 0x000fea0003800000 */
.L_x_1940:
[C---:B------:R-:W-:Y:S01]  /*1d840*/  LOP3.LUT P6, RZ, R251.reuse, 0x1, RZ, 0xc0, !PT ;  /* 0x00000001fbff7812 */ /* 0x040fe200078cc0ff */
[----:B------:R-:W-:Y:S01]  /*1d850*/  ULDC.64 UR4, c[0x0][0x118] ;  /* 0x0000460000047ab9 */ /* 0x000fe20000000a00 */
[C---:B------:R-:W-:Y:S01]  /*1d860*/  LOP3.LUT P5, RZ, R251.reuse, 0x2, RZ, 0xc0, !PT ;  /* 0x00000002fbff7812 */ /* 0x040fe200078ac0ff */
[----:B------:R-:W1:Y:S01]  /*1d870*/  S2R R165, SR_TID.X ;  /* 0x0000000000a57919 */ /* 0x000e620000002100 */
[C---:B------:R-:W-:Y:S01]  /*1d880*/  LOP3.LUT P4, RZ, R251.reuse, 0x4, RZ, 0xc0, !PT ;  /* 0x00000004fbff7812 */ /* 0x040fe2000788c0ff */
[----:B------:R-:W-:Y:S01]  /*1d890*/  BSSY B1, `(.L_x_1943) ;  /* 0x0000263000017945 */ /* 0x000fe20003800000 */
        /* <DEDUP_REMOVED lines=16> */
[-C--:B------:R-:W-:Y:S01]  /*1d9a0*/  @P3 LEA R8, P1, R7, R188.reuse, 0x1 ;  /* 0x000000bc07083211 */ /* 0x080fe200078208ff */
[----:B-1----:R-:W-:Y:S01]  /*1d9b0*/  IMAD.SHL.U32 R165, R165, 0x2, RZ ;  /* 0x00000002a5a57824 */ /* 0x002fe200078e00ff */
[C---:B------:R-:W-:Y:S02]  /*1d9c0*/  IADD3 R5, P2, R7.reuse, R235, RZ ;  /* 0x000000eb07057210 */ /* 0x040fe40007f5e0ff */
[----:B------:R-:W-:Y:S02]  /*1d9d0*/  @P3 LEA.HI.X R9, R7, R189, R6, 0x1, P1 ;  /* 0x000000bd07093211 */ /* 0x000fe400008f0c06 */
[CC--:B------:R-:W-:Y:S01]  /*1d9e0*/  @P5 LEA R20, P1, R5.reuse, R188.reuse, 0x1 ;  /* 0x000000bc05145211 */ /* 0x0c0fe200078208ff */
[----:B------:R-:W-:Y:S01]  /*1d9f0*/  IMAD.X R6, R6, 0x1, R236, P2 ;  /* 0x0000000106067824 */ /* 0x000fe200010e06ec */
[----:B------:R-:W-:-:S02]  /*1da00*/  @P6 LEA R22, P2, R5, R188, 0x1 ;  /* 0x000000bc05166211 */ /* 0x000fc400078408ff */
[----:B------:R-:W-:Y:S02]  /*1da10*/  LOP3.LUT R165, R165, 0x6, RZ, 0xc0, !PT ;  /* 0x00000006a5a57812 */ /* 0x000fe400078ec0ff */
[CCC-:B------:R-:W-:Y:S02]  /*1da20*/  @P6 LEA.HI.X R23, R5.reuse, R189.reuse, R6.reuse, 0x1, P2 ;  /* 0x000000bd05176211 */ /* 0x1c0fe400010f0c06 */
[CC--:B------:R-:W-:Y:S01]  /*1da30*/  @P4 LEA R18, P2, R5.reuse, R188.reuse, 0x1 ;  /* 0x000000bc05124211 */ /* 0x0c0fe200078408ff */
[----:B------:R-:W-:Y:S01]  /*1da40*/  IMAD R165, R250, 0x40, R165 ;  /* 0x00000040faa57824 */ /* 0x000fe200078e02a5 */
[CCC-:B------:R-:W-:Y:S02]  /*1da50*/  @P5 LEA.HI.X R21, R5.reuse, R189.reuse, R6.reuse, 0x1, P1 ;  /* 0x000000bd05155211 */ /* 0x1c0fe400008f0c06 */
[C---:B------:R-:W-:Y:S02]  /*1da60*/  @P4 LEA.HI.X R19, R5.reuse, R189, R6, 0x1, P2 ;  /* 0x000000bd05134211 */ /* 0x040fe400010f0c06 */
[----:B------:R-:W-:-:S02]  /*1da70*/  @P3 LEA R16, P1, R5, R188, 0x1 ;  /* 0x000000bc05103211 */ /* 0x000fc400078208ff */
[C---:B------:R-:W-:Y:S02]  /*1da80*/  IADD3 R4, P2, R5.reuse, R235, RZ ;  /* 0x000000eb05047210 */ /* 0x040fe40007f5e0ff */
        /* <DEDUP_REMOVED lines=17> */
[----:B-1----:R-:W-:Y:S02]  /*1dba0*/  @P4 IMAD.MOV.U32 R4, RZ, RZ, R166 ;  /* 0x000000ffff044224 */ /* 0x002fe400078e00a6 */
        /* <DEDUP_REMOVED lines=74> */
[----:B------:R-:W2:Y:S04]  /*1e050*/  LDSM.16.M88.4 R172, [R229+0x8800] ;  /* 0x00880000e5ac783b */ /* 0x000ea80000000200 */
[----:B-1----:R-:W1:Y:S04]  /*1e060*/  LDSM.16.M88.4 R32, [R229+0x9000] ;  /* 0x00900000e520783b */ /* 0x002e680000000200 */
[----:B------:R-:W4:Y:S04]  /*1e070*/  LDSM.16.M88.4 R4, [R229+0x8000] ;  /* 0x00800000e504783b */ /* 0x000f280000000200 */
[----:B------:R-:W4:Y:S04]  /*1e080*/  LDSM.16.M88.4 R180, [R229+0x9800] ;  /* 0x00980000e5b4783b */ /* 0x000f280000000200 */
[----:B------:R-:W-:Y:S04]  /*1e090*/  LDSM.16.M88.4 R188, [R228] ;  /* 0x00000000e4bc783b */ /* 0x000fe80000000200 */
[----:B------:R-:W4:Y:S04]  /*1e0a0*/  LDSM.16.M88.4 R16, [R223] ;  /* 0x00000000df10783b */ /* 0x000f280000000200 */
[----:B---3--:R-:W3:Y:S04]  /*1e0b0*/  LDSM.16.M88.4 R12, [R222] ;  /* 0x00000000de0c783b */ /* 0x008ee80000000200 */
[----:B-----5:R-:W5:Y:S04]  /*1e0c0*/  LDSM.16.M88.4 R20, [R227] ;  /* 0x00000000e314783b */ /* 0x020f680000000200 */
[----:B------:R-:W3:Y:S04]  /*1e0d0*/  LDSM.16.M88.4 R192, [R221] ;  /* 0x00000000ddc0783b */ /* 0x000ee80000000200 */
[----:B------:R-:W-:Y:S01]  /*1e0e0*/  LDSM.16.M88.4 R184, [R224+0x8000] ;  /* 0x00800000e0b8783b */ /* 0x000fe20000000200 */
[C---:B--2---:R-:W-:Y:S03]  /*1e0f0*/  HMMA.16816.F32 R176, R24.reuse, R172, RZ ;  /* 0x000000ac18b0723c */ /* 0x044fe600000018ff */
[----:B------:R-:W0:Y:S05]  /*1e100*/  LDGDEPBAR ;  /* 0x00000000000079af */ /* 0x000e2a0000000000 */
[C---:B-1----:R-:W-:Y:S08]  /*1e110*/  HMMA.16816.F32 R168, R24.reuse, R32, RZ ;  /* 0x0000002018a8723c */ /* 0x042ff000000018ff */
[C---:B------:R-:W-:Y:S08]  /*1e120*/  HMMA.16816.F32 R172, R24.reuse, R174, RZ ;  /* 0x000000ae18ac723c */ /* 0x040ff000000018ff */
[C---:B------:R-:W-:Y:S08]  /*1e130*/  HMMA.16816.F32 R32, R24.reuse, R34, RZ ;  /* 0x000000221820723c */ /* 0x040ff000000018ff */
[C---:B----4-:R-:W-:Y:S08]  /*1e140*/  HMMA.16816.F32 R8, R24.reuse, R4, RZ ;  /* 0x000000041808723c */ /* 0x050ff000000018ff */
[C---:B------:R-:W-:Y:S08]  /*1e150*/  HMMA.16816.F32 R4, R24.reuse, R6, RZ ;  /* 0x000000061804723c */ /* 0x040ff000000018ff */
[C---:B------:R-:W-:Y:S08]  /*1e160*/  HMMA.16816.F32 R28, R24.reuse, R180, RZ ;  /* 0x000000b4181c723c */ /* 0x040ff000000018ff */
[----:B------:R-:W-:Y:S01]  /*1e170*/  HMMA.16816.F32 R24, R24, R182, RZ ;  /* 0x000000b61818723c */ /* 0x000fe200000018ff */
[----:B------:R-:W-:Y:S07]  /*1e180*/  LDSM.16.M88.4 R180, [R224+0x8800] ;  /* 0x00880000e0b4783b */ /* 0x000fee0000000200 */
[C---:B------:R-:W-:Y:S08]  /*1e190*/  HMMA.16816.F32 R176, R188.reuse, R16, R176 ;  /* 0x00000010bcb0723c */ /* 0x040ff000000018b0 */
[C---:B------:R-:W-:Y:S01]  /*1e1a0*/  HMMA.16816.F32 R172, R188.reuse, R18, R172 ;  /* 0x00000012bcac723c */ /* 0x040fe200000018ac */
[----:B------:R-:W1:Y:S07]  /*1e1b0*/  LDSM.16.M88.4 R16, [R226] ;  /* 0x00000000e210783b */ /* 0x000e6e0000000200 */
[C---:B---3--:R-:W-:Y:S08]  /*1e1c0*/  HMMA.16816.F32 R168, R188.reuse, R12, R168 ;  /* 0x0000000cbca8723c */ /* 0x048ff000000018a8 */
[C---:B------:R-:W-:Y:S01]  /*1e1d0*/  HMMA.16816.F32 R32, R188.reuse, R14, R32 ;  /* 0x0000000ebc20723c */ /* 0x040fe20000001820 */
[----:B------:R-:W2:Y:S07]  /*1e1e0*/  LDSM.16.M88.4 R12, [R224+0x9000] ;  /* 0x00900000e00c783b */ /* 0x000eae0000000200 */
[C---:B-----5:R-:W-:Y:S08]  /*1e1f0*/  HMMA.16816.F32 R8, R188.reuse, R20, R8 ;  /* 0x00000014bc08723c */ /* 0x060ff00000001808 */
[C---:B------:R-:W-:Y:S01]  /*1e200*/  HMMA.16816.F32 R4, R188.reuse, R22, R4 ;  /* 0x00000016bc04723c */ /* 0x040fe20000001804 */
[----:B------:R-:W3:Y:S07]  /*1e210*/  LDSM.16.M88.4 R20, [R224+0x9800] ;  /* 0x00980000e014783b */ /* 0x000eee0000000200 */
[C---:B------:R-:W-:Y:S08]  /*1e220*/  HMMA.16816.F32 R28, R188.reuse, R192, R28 ;  /* 0x000000c0bc1c723c */ /* 0x040ff0000000181c */
[----:B------:R-:W-:Y:S01]  /*1e230*/  HMMA.16816.F32 R24, R188, R194, R24 ;  /* 0x000000c2bc18723c */ /* 0x000fe20000001818 */
[----:B------:R-:W-:Y:S04]  /*1e240*/  LDSM.16.M88.4 R188, [R220] ;  /* 0x00000000dcbc783b */ /* 0x000fe80000000200 */
[----:B------:R-:W-:Y:S03]  /*1e250*/  LDSM.16.M88.4 R192, [R229+0xa000] ;  /* 0x00a00000e5c0783b */ /* 0x000fe60000000200 */
[C---:B-1----:R-:W-:Y:S08]  /*1e260*/  HMMA.16816.F32 R8, R16.reuse, R184, R8 ;  /* 0x000000b81008723c */ /* 0x042ff00000001808 */
[C---:B------:R-:W-:Y:S01]  /*1e270*/  HMMA.16816.F32 R4, R16.reuse, R186, R4 ;  /* 0x000000ba1004723c */ /* 0x040fe20000001804 */
[----:B------:R-:W-:Y:S07]  /*1e280*/  LDSM.16.M88.4 R184, [R220+0x800] ;  /* 0x00080000dcb8783b */ /* 0x000fee0000000200 */
[C---:B--2---:R-:W-:Y:S08]  /*1e290*/  HMMA.16816.F32 R168, R16.reuse, R12, R168 ;  /* 0x0000000c10a8723c */ /* 0x044ff000000018a8 */
[C---:B------:R-:W-:Y:S01]  /*1e2a0*/  HMMA.16816.F32 R32, R16.reuse, R14, R32 ;  /* 0x0000000e1020723c */ /* 0x040fe20000001820 */
[----:B------:R-:W1:Y:S07]  /*1e2b0*/  LDSM.16.M88.4 R12, [R225] ;  /* 0x00000000e10c783b */ /* 0x000e6e0000000200 */
[C---:B------:R-:W-:Y:S08]  /*1e2c0*/  HMMA.16816.F32 R176, R16.reuse, R180, R176 ;  /* 0x000000b410b0723c */ /* 0x040ff000000018b0 */
[C---:B------:R-:W-:Y:S01]  /*1e2d0*/  HMMA.16816.F32 R172, R16.reuse, R182, R172 ;  /* 0x000000b610ac723c */ /* 0x040fe200000018ac */
[----:B------:R-:W2:Y:S07]  /*1e2e0*/  LDSM.16.M88.4 R180, [R220+0x1000] ;  /* 0x00100000dcb4783b */ /* 0x000eae0000000200 */
[C---:B---3--:R-:W-:Y:S08]  /*1e2f0*/  HMMA.16816.F32 R28, R16.reuse, R20, R28 ;  /* 0x00000014101c723c */ /* 0x048ff0000000181c */
[----:B------:R-:W-:Y:S01]  /*1e300*/  HMMA.16816.F32 R24, R16, R22, R24 ;  /* 0x000000161018723c */ /* 0x000fe20000001818 */
[----:B------:R-:W3:Y:S04]  /*1e310*/  LDSM.16.M88.4 R16, [R220+0x1800] ;  /* 0x00180000dc10783b */ /* 0x000ee80000000200 */
[----:B------:R-:W4:Y:S03]  /*1e320*/  LDSM.16.M88.4 R20, [R230+0x2000] ;  /* 0x00200000e614783b */ /* 0x000f260000000200 */
        /* <DEDUP_REMOVED lines=11> */
[----:B------:R-:W-:Y:S04]  /*1e3e0*/  LDSM.16.M88.4 R16, [R228+0x2000] ;  /* 0x00200000e410783b */ /* 0x000fe80000000200 */
[----:B------:R-:W3:Y:S03]  /*1e3f0*/  LDSM.16.M88.4 R12, [R219] ;  /* 0x00000000db0c783b */ /* 0x000ee60000000200 */
[C---:B----4-:R-:W-:Y:S08]  /*1e400*/  HMMA.16816.F32 R8, R20.reuse, R192, R8 ;  /* 0x000000c01408723c */ /* 0x050ff00000001808 */
[C---:B------:R-:W-:Y:S01]  /*1e410*/  HMMA.16816.F32 R4, R20.reuse, R194, R4 ;  /* 0x000000c21404723c */ /* 0x040fe20000001804 */
[----:B------:R-:W-:Y:S07]  /*1e420*/  LDSM.16.M88.4 R192, [R224+0xa800] ;  /* 0x00a80000e0c0783b */ /* 0x000fee0000000200 */
[C---:B-1----:R-:W-:Y:S08]  /*1e430*/  HMMA.16816.F32 R176, R20.reuse, R188, R176 ;  /* 0x000000bc14b0723c */ /* 0x042ff000000018b0 */
[C---:B------:R-:W-:Y:S01]  /*1e440*/  HMMA.16816.F32 R172, R20.reuse, R190, R172 ;  /* 0x000000be14ac723c */ /* 0x040fe200000018ac */
[----:B------:R-:W1:Y:S07]  /*1e450*/  LDSM.16.M88.4 R188, [R218] ;  /* 0x00000000dabc783b */ /* 0x000e6e0000000200 */
[C---:B-----5:R-:W-:Y:S08]  /*1e460*/  HMMA.16816.F32 R168, R20.reuse, R184, R168 ;  /* 0x000000b814a8723c */ /* 0x060ff000000018a8 */
[C---:B------:R-:W-:Y:S01]  /*1e470*/  HMMA.16816.F32 R32, R20.reuse, R186, R32 ;  /* 0x000000ba1420723c */ /* 0x040fe20000001820 */
[----:B------:R-:W4:Y:S07]  /*1e480*/  LDSM.16.M88.4 R184, [R217] ;  /* 0x00000000d9b8783b */ /* 0x000f2e0000000200 */
[C---:B--2---:R-:W-:Y:S08]  /*1e490*/  HMMA.16816.F32 R28, R20.reuse, R180, R28 ;  /* 0x000000b4141c723c */ /* 0x044ff0000000181c */
[----:B------:R-:W-:Y:S01]  /*1e4a0*/  HMMA.16816.F32 R24, R20, R182, R24 ;  /* 0x000000b61418723c */ /* 0x000fe20000001818 */
[----:B------:R-:W2:Y:S04]  /*1e4b0*/  LDSM.16.M88.4 R20, [R216] ;  /* 0x00000000d814783b */ /* 0x000ea80000000200 */
[----:B------:R-:W-:Y:S03]  /*1e4c0*/  LDSM.16.M88.4 R180, [R226+0x2000] ;  /* 0x00200000e2b4783b */ /* 0x000fe60000000200 */
        /* <DEDUP_REMOVED lines=8> */
[----:B------:R-:W4:Y:S07]  /*1e550*/  LDSM.16.M88.4 R184, [R224+0xb800] ;  /* 0x00b80000e0b8783b */ /* 0x000f2e0000000200 */
[C---:B--2---:R-:W-:Y:S08]  /*1e560*/  HMMA.16816.F32 R28, R16.reuse, R20, R28 ;  /* 0x00000014101c723c */ /* 0x044ff0000000181c */
[----:B------:R-:W-:Y:S01]  /*1e570*/  HMMA.16816.F32 R24, R16, R22, R24 ;  /* 0x000000161018723c */ /* 0x000fe20000001818 */
[----:B------:R-:W-:Y:S04]  /*1e580*/  LDSM.16.M88.4 R20, [R225+0x2000] ;  /* 0x00200000e114783b */ /* 0x000fe80000000200 */
[----:B------:R-:W2:Y:S03]  /*1e590*/  LDSM.16.M88.4 R16, [R220+0x2000] ;  /* 0x00200000dc10783b */ /* 0x000ea60000000200 */
[C---:B---3--:R-:W-:Y:S08]  /*1e5a0*/  HMMA.16816.F32 R8, R180.reuse, R12, R8 ;  /* 0x0000000cb408723c */ /* 0x048ff00000001808 */
[C---:B------:R-:W-:Y:S01]  /*1e5b0*/  HMMA.16816.F32 R4, R180.reuse, R14, R4 ;  /* 0x0000000eb404723c */ /* 0x040fe20000001804 */
[----:B------:R-:W3:Y:S07]  /*1e5c0*/  LDSM.16.M88.4 R12, [R220+0x2800] ;  /* 0x00280000dc0c783b */ /* 0x000eee0000000200 */
[C---:B------:R-:W-:Y:S08]  /*1e5d0*/  HMMA.16816.F32 R176, R180.reuse, R192, R176 ;  /* 0x000000c0b4b0723c */ /* 0x040ff000000018b0 */
[C---:B------:R-:W-:Y:S01]  /*1e5e0*/  HMMA.16816.F32 R172, R180.reuse, R194, R172 ;  /* 0x000000c2b4ac723c */ /* 0x040fe200000018ac */
[----:B------:R-:W-:Y:S07]  /*1e5f0*/  LDSM.16.M88.4 R192, [R229+0xd000] ;  /* 0x00d00000e5c0783b */ /* 0x000fee0000000200 */
[C---:B-1----:R-:W-:Y:S08]  /*1e600*/  HMMA.16816.F32 R168, R180.reuse, R188, R168 ;  /* 0x000000bcb4a8723c */ /* 0x042ff000000018a8 */
[C---:B------:R-:W-:Y:S01]  /*1e610*/  HMMA.16816.F32 R32, R180.reuse, R190, R32 ;  /* 0x000000beb420723c */ /* 0x040fe20000001820 */
[----:B------:R-:W1:Y:S07]  /*1e620*/  LDSM.16.M88.4 R188, [R220+0x3000] ;  /* 0x00300000dcbc783b */ /* 0x000e6e0000000200 */
[C---:B----4-:R-:W-:Y:S08]  /*1e630*/  HMMA.16816.F32 R28, R180.reuse, R184, R28 ;  /* 0x000000b8b41c723c */ /* 0x050ff0000000181c */
        /* <DEDUP_REMOVED lines=14> */
[----:B------:R-:W1:Y:S04]  /*1e720*/  LDSM.16.M88.4 R184, [R229+0xd800] ;  /* 0x00d80000e5b8783b */ /* 0x000e680000000200 */
[----:B------:R-:W4:Y:S03]  /*1e730*/  LDSM.16.M88.4 R20, [R215] ;  /* 0x00000000d714783b */ /* 0x000f260000000200 */
[C---:B--2---:R-:W-:Y:S08]  /*1e740*/  HMMA.16816.F32 R8, R180.reuse, R16, R8 ;  /* 0x00000010b408723c */ /* 0x044ff00000001808 */
[C---:B------:R-:W-:Y:S01]  /*1e750*/  HMMA.16816.F32 R4, R180.reuse, R18, R4 ;  /* 0x00000012b404723c */ /* 0x040fe20000001804 */
[----:B------:R-:W2:Y:S07]  /*1e760*/  LDSM.16.M88.4 R16, [R214] ;  /* 0x00000000d610783b */ /* 0x000eae0000000200 */
[C---:B---3--:R-:W-:Y:S08]  /*1e770*/  HMMA.16816.F32 R176, R180.reuse, R12, R176 ;  /* 0x0000000cb4b0723c */ /* 0x048ff000000018b0 */
[C---:B------:R-:W-:Y:S01]  /*1e780*/  HMMA.16816.F32 R172, R180.reuse, R14, R172 ;  /* 0x0000000eb4ac723c */ /* 0x040fe200000018ac */
[----:B------:R-:W3:Y:S07]  /*1e790*/  LDSM.16.M88.4 R12, [R213] ;  /* 0x00000000d50c783b */ /* 0x000eee0000000200 */
[C---:B------:R-:W-:Y:S08]  /*1e7a0*/  HMMA.16816.F32 R168, R180.reuse, R192, R168 ;  /* 0x000000c0b4a8723c */ /* 0x040ff000000018a8 */
[C---:B------:R-:W-:Y:S01]  /*1e7b0*/  HMMA.16816.F32 R32, R180.reuse, R194, R32 ;  /* 0x000000c2b420723c */ /* 0x040fe20000001820 */
[----:B------:R-:W5:Y:S07]  /*1e7c0*/  LDSM.16.M88.4 R192, [R212] ;  /* 0x00000000d4c0783b */ /* 0x000f6e0000000200 */
[C---:B-1----:R-:W-:Y:S08]  /*1e7d0*/  HMMA.16816.F32 R28, R180.reuse, R184, R28 ;  /* 0x000000b8b41c723c */ /* 0x042ff0000000181c */
[----:B------:R-:W-:Y:S01]  /*1e7e0*/  HMMA.16816.F32 R24, R180, R186, R24 ;  /* 0x000000bab418723c */ /* 0x000fe20000001818 */
[----:B------:R-:W-:Y:S04]  /*1e7f0*/  LDSM.16.M88.4 R184, [R224+0xc000] ;  /* 0x00c00000e0b8783b */ /* 0x000fe80000000200 */
[----:B------:R-:W-:Y:S03]  /*1e800*/  LDSM.16.M88.4 R180, [R224+0xc800] ;  /* 0x00c80000e0b4783b */ /* 0x000fe60000000200 */
[C---:B----4-:R-:W-:Y:S08]  /*1e810*/  HMMA.16816.F32 R8, R188.reuse, R20, R8 ;  /* 0x00000014bc08723c */ /* 0x050ff00000001808 */
[C---:B------:R-:W-:Y:S01]  /*1e820*/  HMMA.16816.F32 R4, R188.reuse, R22, R4 ;  /* 0x00000016bc04723c */ /* 0x040fe20000001804 */
[----:B------:R-:W-:Y:S07]  /*1e830*/  LDSM.16.M88.4 R20, [R224+0xd800] ;  /* 0x00d80000e014783b */ /* 0x000fee0000000200 */
[C---:B--2---:R-:W-:Y:S08]  /*1e840*/  HMMA.16816.F32 R176, R188.reuse, R16, R176 ;  /* 0x00000010bcb0723c */ /* 0x044ff000000018b0 */
[C---:B------:R-:W-:Y:S01]  /*1e850*/  HMMA.16816.F32 R172, R188.reuse, R18, R172 ;  /* 0x00000012bcac723c */ /* 0x040fe200000018ac */
[----:B------:R-:W1:Y:S07]  /*1e860*/  LDSM.16.M88.4 R16, [R226+0x4000] ;  /* 0x00400000e210783b */ /* 0x000e6e0000000200 */
[C---:B---3--:R-:W-:Y:S08]  /*1e870*/  HMMA.16816.F32 R168, R188.reuse, R12, R168 ;  /* 0x0000000cbca8723c */ /* 0x048ff000000018a8 */
[C---:B------:R-:W-:Y:S01]  /*1e880*/  HMMA.16816.F32 R32, R188.reuse, R14, R32 ;  /* 0x0000000ebc20723c */ /* 0x040fe20000001820 */
[----:B------:R-:W2:Y:S07]  /*1e890*/  LDSM.16.M88.4 R12, [R224+0xd000] ;  /* 0x00d00000e00c783b */ /* 0x000eae0000000200 */
[C---:B-----5:R-:W-:Y:S08]  /*1e8a0*/  HMMA.16816.F32 R28, R188.reuse, R192, R28 ;  /* 0x000000c0bc1c723c */ /* 0x060ff0000000181c */
[----:B------:R-:W-:Y:S01]  /*1e8b0*/  HMMA.16816.F32 R24, R188, R194, R24 ;  /* 0x000000c2bc18723c */ /* 0x000fe20000001818 */
[----:B------:R-:W-:Y:S04]  /*1e8c0*/  LDSM.16.M88.4 R192, [R220+0x4000] ;  /* 0x00400000dcc0783b */ /* 0x000fe80000000200 */
[----:B------:R-:W-:Y:S03]  /*1e8d0*/  LDSM.16.M88.4 R188, [R229+0xe000] ;  /* 0x00e00000e5bc783b */ /* 0x000fe60000000200 */
        /* <DEDUP_REMOVED lines=8> */
[----:B------:R-:W1:Y:S07]  /*1e960*/  LDSM.16.M88.4 R12, [R225+0x4000] ;  /* 0x00400000e10c783b */ /* 0x000e6e0000000200 */
        /* <DEDUP_REMOVED lines=9> */
[----:B------:R-:W3:Y:S07]  /*1ea00*/  LDSM.16.M88.4 R180, [R229+0xf000] ;  /* 0x00f00000e5b4783b */ /* 0x000eee0000000200 */
[C---:B--2---:R-:W-:Y:S08]  /*1ea10*/  HMMA.16816.F32 R28, R12.reuse, R20, R28 ;  /* 0x000000140c1c723c */ /* 0x044ff0000000181c */
[C---:B------:R-:W-:Y:S01]  /*1ea20*/  HMMA.16816.F32 R24, R12.reuse, R22, R24 ;  /* 0x000000160c18723c */ /* 0x040fe20000001818 */
[----:B------:R-:W2:Y:S07]  /*1ea30*/  LDSM.16.M88.4 R20, [R229+0xf800] ;  /* 0x00f80000e514783b */ /* 0x000eae0000000200 */
[C---:B------:R-:W-:Y:S08]  /*1ea40*/  HMMA.16816.F32 R8, R12.reuse, R192, R8 ;  /* 0x000000c00c08723c */ /* 0x040ff00000001808 */
[----:B------:R-:W-:Y:S01]  /*1ea50*/  HMMA.16816.F32 R4, R12, R194, R4 ;  /* 0x000000c20c04723c */ /* 0x000fe20000001804 */
[----:B------:R-:W-:Y:S04]  /*1ea60*/  LDSM.16.M88.4 R192, [R228+0x6000] ;  /* 0x00600000e4c0783b */ /* 0x000fe80000000200 */
[----:B------:R-:W4:Y:S03]  /*1ea70*/  LDSM.16.M88.4 R12, [R211] ;  /* 0x00000000d30c783b */ /* 0x000f260000000200 */
[C---:B-1----:R-:W-:Y:S08]  /*1ea80*/  HMMA.16816.F32 R176, R16.reuse, R184, R176 ;  /* 0x000000b810b0723c */ /* 0x042ff000000018b0 */
[C---:B------:R-:W-:Y:S08]  /*1ea90*/  HMMA.16816.F32 R8, R16.reuse, R188, R8 ;  /* 0x000000bc1008723c */ /* 0x040ff00000001808 */
[C---:B------:R-:W-:Y:S01]  /*1eaa0*/  HMMA.16816.F32 R4, R16.reuse, R190, R4 ;  /* 0x000000be1004723c */ /* 0x040fe20000001804 */
[----:B------:R-:W1:Y:S07]  /*1eab0*/  LDSM.16.M88.4 R188, [R210] ;  /* 0x00000000d2bc783b */ /* 0x000e6e0000000200 */
[C---:B------:R-:W-:Y:S01]  /*1eac0*/  HMMA.16816.F32 R172, R16.reuse, R186, R172 ;  /* 0x000000ba10ac723c */ /* 0x040fe200000018ac */
[----:B------:R-:W-:Y:S07]  /*1ead0*/  LDSM.16.M88.4 R184, [R209] ;  /* 0x00000000d1b8783b */ /* 0x000fee0000000200 */
[C---:B---3--:R-:W-:Y:S08]  /*1eae0*/  HMMA.16816.F32 R168, R16.reuse, R180, R168 ;  /* 0x000000b410a8723c */ /* 0x048ff000000018a8 */
[C---:B------:R-:W-:Y:S01]  /*1eaf0*/  HMMA.16816.F32 R32, R16.reuse, R182, R32 ;  /* 0x000000b61020723c */ /* 0x040fe20000001820 */
[----:B------:R-:W3:Y:S07]  /*1eb00*/  LDSM.16.M88.4 R180, [R208] ;  /* 0x00000000d0b4783b */ /* 0x000eee0000000200 */
[C---:B--2---:R-:W-:Y:S08]  /*1eb10*/  HMMA.16816.F32 R28, R16.reuse, R20, R28 ;  /* 0x00000014101c723c */ /* 0x044ff0000000181c */
[----:B------:R-:W-:Y:S01]  /*1eb20*/  HMMA.16816.F32 R24, R16, R22, R24 ;  /* 0x000000161018723c */ /* 0x000fe20000001818 */
[----:B------:R-:W-:Y:S04]  /*1eb30*/  LDSM.16.M88.4 R20, [R226+0x6000] ;  /* 0x00600000e214783b */ /* 0x000fe80000000200 */
[----:B------:R-:W2:Y:S03]  /*1eb40*/  LDSM.16.M88.4 R16, [R224+0xe000] ;  /* 0x00e00000e010783b */ /* 0x000ea60000000200 */
[C---:B----4-:R-:W-:Y:S08]  /*1eb50*/  HMMA.16816.F32 R8, R192.reuse, R12, R8 ;  /* 0x0000000cc008723c */ /* 0x050ff00000001808 */
[C---:B------:R-:W-:Y:S01]  /*1eb60*/  HMMA.16816.F32 R4, R192.reuse, R14, R4 ;  /* 0x0000000ec004723c */ /* 0x040fe20000001804 */
[----:B------:R-:W4:Y:S07]  /*1eb70*/  LDSM.16.M88.4 R12, [R224+0xe800] ;  /* 0x00e80000e00c783b */ /* 0x000f2e0000000200 */
[C---:B-1----:R-:W-:Y:S08]  /*1eb80*/  HMMA.16816.F32 R176, R192.reuse, R188, R176 ;  /* 0x000000bcc0b0723c */ /* 0x042ff000000018b0 */
[C---:B---3--:R-:W-:Y:S08]  /*1eb90*/  HMMA.16816.F32 R28, R192.reuse, R180, R28 ;  /* 0x000000b4c01c723c */ /* 0x048ff0000000181c */
[----:B------:R-:W-:Y:S01]  /*1eba0*/  HMMA.16816.F32 R24, R192, R182, R24 ;  /* 0x000000b6c018723c */ /* 0x000fe20000001818 */
[----:B------:R-:W-:Y:S07]  /*1ebb0*/  LDSM.16.M88.4 R180, [R225+0x6000] ;  /* 0x00600000e1b4783b */ /* 0x000fee0000000200 */
[C---:B--2---:R-:W-:Y:S08]  /*1ebc0*/  HMMA.16816.F32 R8, R20.reuse, R16, R8 ;  /* 0x000000101408723c */ /* 0x044ff00000001808 */
[----:B------:R-:W-:Y:S01]  /*1ebd0*/  HMMA.16816.F32 R4, R20, R18, R4 ;  /* 0x000000121404723c */ /* 0x000fe20000001804 */
[----:B------:R-:W1:Y:S07]  /*1ebe0*/  LDSM.16.M88.4 R16, [R220+0x6000] ;  /* 0x00600000dc10783b */ /* 0x000e6e0000000200 */
[C---:B------:R-:W-:Y:S01]  /*1ebf0*/  HMMA.16816.F32 R172, R192.reuse, R190, R172 ;  /* 0x000000bec0ac723c */ /* 0x040fe200000018ac */
[----:B------:R-:W2:Y:S07]  /*1ec00*/  LDSM.16.M88.4 R188, [R224+0xf800] ;  /* 0x00f80000e0bc783b */ /* 0x000eae0000000200 */
[C---:B------:R-:W-:Y:S08]  /*1ec10*/  HMMA.16816.F32 R168, R192.reuse, R184, R168 ;  /* 0x000000b8c0a8723c */ /* 0x040ff000000018a8 */
[----:B------:R-:W-:Y:S01]  /*1ec20*/  HMMA.16816.F32 R32, R192, R186, R32 ;  /* 0x000000bac020723c */ /* 0x000fe20000001820 */
[----:B------:R-:W3:Y:S07]  /*1ec30*/  LDSM.16.M88.4 R184, [R224+0xf000] ;  /* 0x00f00000e0b8783b */ /* 0x000eee0000000200 */
[C---:B----4-:R-:W-:Y:S08]  /*1ec40*/  HMMA.16816.F32 R176, R20.reuse, R12, R176 ;  /* 0x0000000c14b0723c */ /* 0x050ff000000018b0 */
[----:B------:R-:W-:Y:S01]  /*1ec50*/  HMMA.16816.F32 R172, R20, R14, R172 ;  /* 0x0000000e14ac723c */ /* 0x000fe200000018ac */
[----:B------:R-:W4:Y:S07]  /*1ec60*/  LDSM.16.M88.4 R12, [R220+0x6800] ;  /* 0x00680000dc0c783b */ /* 0x000f2e0000000200 */
[C---:B-1----:R-:W-:Y:S08]  /*1ec70*/  HMMA.16816.F32 R8, R180.reuse, R16, R8 ;  /* 0x00000010b408723c */ /* 0x042ff00000001808 */
[----:B------:R-:W-:Y:S01]  /*1ec80*/  HMMA.16816.F32 R4, R180, R18, R4 ;  /* 0x00000012b404723c */ /* 0x000fe20000001804 */
[----:B------:R-:W1:Y:S07]  /*1ec90*/  LDSM.16.M88.4 R16, [R220+0x7000] ;  /* 0x00700000dc10783b */ /* 0x000e6e0000000200 */
[C---:B--2---:R-:W-:Y:S07]  /*1eca0*/  HMMA.16816.F32 R28, R20.reuse, R188, R28 ;  /* 0x000000bc141c723c */ /* 0x044fee000000181c */
[----:B------:R-:W-:Y:S01]  /*1ecb0*/  IMAD.MOV.U32 R188, RZ, RZ, R166 ;  /* 0x000000ffffbc7224 */ /* 0x000fe200078e00a6 */
[----:B---3--:R-:W-:Y:S01]  /*1ecc0*/  HMMA.16816.F32 R168, R20, R184, R168 ;  /* 0x000000b814a8723c */ /* 0x008fe200000018a8 */
[----:B------:R-:W-:-:S06]  /*1ecd0*/  IMAD.MOV.U32 R189, RZ, RZ, R167 ;  /* 0x000000ffffbd7224 */ /* 0x000fcc00078e00a7 */
[----:B------:R-:W-:Y:S01]  /*1ece0*/  IADD3 R185, R165, 0x1, RZ ;  /* 0x00000001a5b97810 */ /* 0x000fe20007ffe0ff */
[C---:B------:R-:W-:Y:S03]  /*1ecf0*/  HMMA.16816.F32 R32, R20.reuse, R186, R32 ;  /* 0x000000ba1420723c */ /* 0x040fe60000001820 */
[C---:B------:R-:W-:Y:S02]  /*1ed00*/  ISETP.GE.AND P2, PT, R185.reuse, R0, PT ;  /* 0x00000000b900720c */ /* 0x040fe40003f46270 */
[----:B------:R-:W-:Y:S02]  /*1ed10*/  ISETP.GE.AND P1, PT, R185, R2, PT ;  /* 0x00000002b900720c */ /* 0x000fe40003f26270 */
[----:B------:R-:W-:Y:S01]  /*1ed20*/  FSEL R9, R9, -INF , !P2 ;  /* 0xff80000009097808 */ /* 0x000fe20005000000 */
[----:B------:R-:W-:Y:S01]  /*1ed30*/  HMMA.16816.F32 R24, R20, R190, R24 ;  /* 0x000000be1418723c */ /* 0x000fe20000001818 */
[----:B------:R-:W2:Y:S01]  /*1ed40*/  LDSM.16.M88.4 R20, [R220+0x7800] ;  /* 0x00780000dc14783b */ /* 0x000ea20000000200 */
[----:B------:R-:W-:Y:S01]  /*1ed50*/  FSEL R11, R11, -INF , !P1 ;  /* 0xff8000000b0b7808 */ /* 0x000fe20004800000 */
[----:B------:R-:W-:-:S05]  /*1ed60*/  DEPBAR.LE SB0, 0x0 ;  /* 0x000080000000791a */ /* 0x000fca0000000000 */
[C---:B----4-:R-:W-:Y:S07]  /*1ed70*/  HMMA.16816.F32 R176, R180.reuse, R12, R176 ;  /* 0x0000000cb4b0723c */ /* 0x050fee00000018b0 */
[----:B------:R-:W-:Y:S01]  /*1ed80*/  IADD3 R13, R165, 0x8, RZ ;  /* 0x00000008a50d7810 */ /* 0x000fe20007ffe0ff */
[----:B------:R-:W-:Y:S01]  /*1ed90*/  HMMA.16816.F32 R172, R180, R14, R172 ;  /* 0x0000000eb4ac723c */ /* 0x000fe200000018ac */
[----:B------:R-:W-:Y:S02]  /*1eda0*/  BAR.SYNC.DEFER_BLOCKING 0x0 ;  /* 0x0000000000007b1d */ /* 0x000fe40000010000 */
[----:B------:R-:W-:-:S02]  /*1edb0*/  ISETP.GE.AND P6, PT, R13, R0, PT ;  /* 0x000000000d00720c */ /* 0x000fc40003fc6270 */
[----:B------:R-:W-:Y:S02]  /*1edc0*/  ISETP.GE.AND P2, PT, R13, R2, PT ;  /* 0x000000020d00720c */ /* 0x000fe40003f46270 */
[C---:B------:R-:W-:Y:S01]  /*1edd0*/  IADD3 R13, R165.reuse, 0x9, RZ ;  /* 0x00000009a50d7810 */ /* 0x040fe20007ffe0ff */
[C---:B-1----:R-:W-:Y:S01]  /*1ede0*/  HMMA.16816.F32 R168, R180.reuse, R16, R168 ;  /* 0x00000010b4a8723c */ /* 0x042fe200000018a8 */
[----:B------:R-:W-:Y:S02]  /*1edf0*/  IADD3 R15, R165, 0x10, RZ ;  /* 0x00000010a50f7810 */ /* 0x000fe40007ffe0ff */
[----:B------:R-:W-:Y:S02]  /*1ee00*/  FSEL R4, R4, -INF , !P6 ;  /* 0xff80000004047808 */ /* 0x000fe40007000000 */
[----:B------:R-:W-:Y:S02]  /*1ee10*/  FSEL R6, R6, -INF , !P2 ;  /* 0xff80000006067808 */ /* 0x000fe40005000000 */
[C---:B------:R-:W-:Y:S01]  /*1ee20*/  ISETP.GE.AND P1, PT, R13.reuse, R0, PT ;  /* 0x000000000d00720c */ /* 0x040fe20003f26270 */
[----:B------:R-:W-:Y:S01]  /*1ee30*/  HMMA.16816.F32 R32, R180, R18, R32 ;  /* 0x00000012b420723c */ /* 0x000fe20000001820 */
[----:B------:R-:W-:-:S02]  /*1ee40*/  ISETP.GE.AND P6, PT, R13, R2, PT ;  /* 0x000000020d00720c */ /* 0x000fc40003fc6270 */
[----:B------:R-:W-:Y:S02]  /*1ee50*/  ISETP.GE.AND P2, PT, R15, R0, PT ;  /* 0x000000000f00720c */ /* 0x000fe40003f46270 */
[----:B------:R-:W-:Y:S02]  /*1ee60*/  IADD3 R13, R165, 0x11, RZ ;  /* 0x00000011a50d7810 */ /* 0x000fe40007ffe0ff */
[----:B------:R-:W-:Y:S02]  /*1ee70*/  FSEL R5, R5, -INF , !P1 ;  /* 0xff80000005057808 */ /* 0x000fe40004800000 */
[----:B------:R-:W-:Y:S01]  /*1ee80*/  FSEL R7, R7, -INF , !P6 ;  /* 0xff80000007077808 */ /* 0x000fe20007000000 */
[----:B--2---:R-:W-:Y:S01]  /*1ee90*/  HMMA.16816.F32 R28, R180, R20, R28 ;  /* 0x00000014b41c723c */ /* 0x004fe2000000181c */
[----:B------:R-:W-:Y:S02]  /*1eea0*/  FSEL R200, R176, -INF , !P2 ;  /* 0xff800000b0c87808 */ /* 0x000fe40005000000 */
[----:B------:R-:W-:-:S02]  /*1eeb0*/  ISETP.GE.AND P1, PT, R15, R2, PT ;  /* 0x000000020f00720c */ /* 0x000fc40003f26270 */
[C---:B------:R-:W-:Y:S02]  /*1eec0*/  ISETP.GE.AND P6, PT, R13.reuse, R0, PT ;  /* 0x000000000d00720c */ /* 0x040fe40003fc6270 */
[----:B------:R-:W-:Y:S01]  /*1eed0*/  ISETP.GE.AND P2, PT, R13, R2, PT ;  /* 0x000000020d00720c */ /* 0x000fe20003f46270 */
[----:B------:R-:W-:Y:S01]  /*1eee0*/  HMMA.16816.F32 R24, R180, R22, R24 ;  /* 0x00000016b418723c */ /* 0x000fe20000001818 */
[C---:B------:R-:W-:Y:S02]  /*1eef0*/  IADD3 R15, R165.reuse, 0x18, RZ ;  /* 0x00000018a50f7810 */ /* 0x040fe40007ffe0ff */
[----:B------:R-:W-:Y:S02]  /*1ef00*/  IADD3 R13, R165, 0x19, RZ ;  /* 0x00000019a50d7810 */ /* 0x000fe40007ffe0ff */
[----:B------:R-:W-:Y:S02]  /*1ef10*/  FSEL R178, R178, -INF , !P1 ;  /* 0xff800000b2b27808 */ /* 0x000fe40004800000 */
[----:B------:R-:W-:-:S02]  /*1ef20*/  FSEL R199, R177, -INF , !P6 ;  /* 0xff800000b1c77808 */ /* 0x000fc40007000000 */
[----:B------:R-:W-:Y:S02]  /*1ef30*/  FSEL R195, R179, -INF , !P2 ;  /* 0xff800000b3c37808 */ /* 0x000fe40005000000 */
[C---:B------:R-:W-:Y:S02]  /*1ef40*/  ISETP.GE.AND P1, PT, R15.reuse, R0, PT ;  /* 0x000000000f00720c */ /* 0x040fe40003f26270 */
[----:B------:R-:W-:Y:S02]  /*1ef50*/  ISETP.GE.AND P6, PT, R15, R2, PT ;  /* 0x000000020f00720c */ /* 0x000fe40003fc6270 */
[----:B------:R-:W-:Y:S02]  /*1ef60*/  ISETP.GE.AND P2, PT, R13, R0, PT ;  /* 0x000000000d00720c */ /* 0x000fe40003f46270 */
[----:B------:R-:W-:Y:S02]  /*1ef70*/  IADD3 R15, R165, 0x20, RZ ;  /* 0x00000020a50f7810 */ /* 0x000fe40007ffe0ff */
[----:B------:R-:W-:-:S02]  /*1ef80*/  FSEL R176, R172, -INF , !P1 ;  /* 0xff800000acb07808 */ /* 0x000fc40004800000 */
[----:B------:R-:W-:Y:S02]  /*1ef90*/  FSEL R194, R174, -INF , !P6 ;  /* 0xff800000aec27808 */ /* 0x000fe40007000000 */
[----:B------:R-:W-:Y:S02]  /*1efa0*/  FSEL R198, R173, -INF , !P2 ;  /* 0xff800000adc67808 */ /* 0x000fe40005000000 */
[----:B------:R-:W-:Y:S02]  /*1efb0*/  ISETP.GE.AND P1, PT, R13, R2, PT ;  /* 0x000000020d00720c */ /* 0x000fe40003f26270 */
[C---:B------:R-:W-:Y:S02]  /*1efc0*/  ISETP.GE.AND P6, PT, R15.reuse, R0, PT ;  /* 0x000000000f00720c */ /* 0x040fe40003fc6270 */
[----:B------:R-:W-:Y:S02]  /*1efd0*/  ISETP.GE.AND P2, PT, R15, R2, PT ;  /* 0x000000020f00720c */ /* 0x000fe40003f46270 */
[----:B------:R-:W-:-:S02]  /*1efe0*/  IADD3 R13, R165, 0x21, RZ ;  /* 0x00000021a50d7810 */ /* 0x000fc40007ffe0ff */
[----:B------:R-:W-:Y:S02]  /*1eff0*/  IADD3 R15, R165, 0x28, RZ ;  /* 0x00000028a50f7810 */ /* 0x000fe40007ffe0ff */
[----:B------:R-:W-:Y:S02]  /*1f000*/  FSEL R185, R175, -INF , !P1 ;  /* 0xff800000afb97808 */ /* 0x000fe40004800000 */
[----:B------:R-:W-:Y:S02]  /*1f010*/  FSEL R192, R168, -INF , !P6 ;  /* 0xff800000a8c07808 */ /* 0x000fe40007000000 */
[----:B------:R-:W-:Y:S02]  /*1f020*/  FSEL R184, R170, -INF , !P2 ;  /* 0xff800000aab87808 */ /* 0x000fe40005000000 */
[C---:B------:R-:W-:Y:S02]  /*1f030*/  ISETP.GE.AND P1, PT, R13.reuse, R0, PT ;  /* 0x000000000d00720c */ /* 0x040fe40003f26270 */
[----:B------:R-:W-:-:S02]  /*1f040*/  ISETP.GE.AND P6, PT, R13, R2, PT ;  /* 0x000000020d00720c */ /* 0x000fc40003fc6270 */
[----:B------:R-:W-:Y:S02]  /*1f050*/  ISETP.GE.AND P2, PT, R15, R0, PT ;  /* 0x000000000f00720c */ /* 0x000fe40003f46270 */
[----:B------:R-:W-:Y:S02]  /*1f060*/  IADD3 R13, R165, 0x29, RZ ;  /* 0x00000029a50d7810 */ /* 0x000fe40007ffe0ff */
[----:B------:R-:W-:Y:S02]  /*1f070*/  FSEL R190, R169, -INF , !P1 ;  /* 0xff800000a9be7808 */ /* 0x000fe40004800000 */
[----:B------:R-:W-:Y:S02]  /*1f080*/  FSEL R186, R171, -INF , !P6 ;  /* 0xff800000abba7808 */ /* 0x000fe40007000000 */
[----:B------:R-:W-:Y:S02]  /*1f090*/  FSEL R193, R32, -INF , !P2 ;  /* 0xff80000020c17808 */ /* 0x000fe40005000000 */
[----:B------:R-:W-:-:S02]  /*1f0a0*/  ISETP.GE.AND P1, PT, R15, R2, PT ;  /* 0x000000020f00720c */ /* 0x000fc40003f26270 */
[C---:B------:R-:W-:Y:S02]  /*1f0b0*/  ISETP.GE.AND P6, PT, R13.reuse, R0, PT ;  /* 0x000000000d00720c */ /* 0x040fe40003fc6270 */
[----:B------:R-:W-:Y:S02]  /*1f0c0*/  ISETP.GE.AND P2, PT, R13, R2, PT ;  /* 0x000000020d00720c */ /* 0x000fe40003f46270 */
        /* <DEDUP_REMOVED lines=11> */
[C---:B------:R-:W-:Y:S02]  /*1f180*/  ISETP.GE.AND P6, PT, R15.reuse, R0, PT ;  /* 0x000000000f00720c */ /* 0x040fe40003fc6270 */
[----:B------:R-:W-:Y:S02]  /*1f190*/  ISETP.GE.AND P2, PT, R15, R2, PT ;  /* 0x000000020f00720c */ /* 0x000fe40003f46270 */
[----:B------:R-:W-:Y:S02]  /*1f1a0*/  IADD3 R15, R165, 0x39, RZ ;  /* 0x00000039a50f7810 */ /* 0x000fe40007ffe0ff */
[----:B------:R-:W-:Y:S02]  /*1f1b0*/  FSEL R173, R24, -INF , !P6 ;  /* 0xff80000018ad7808 */ /* 0x000fe40007000000 */
[----:B------:R-:W-:-:S02]  /*1f1c0*/  ISETP.GE.AND P6, PT, R15, R0, PT ;  /* 0x000000000f00720c */ /* 0x000fc40003fc6270 */
[----:B------:R-:W-:Y:S02]  /*1f1d0*/  FSEL R172, R28, -INF , !P1 ;  /* 0xff8000001cac7808 */ /* 0x000fe40004800000 */
[----:B------:R-:W-:Y:S02]  /*1f1e0*/  FSEL R171, R25, -INF , !P6 ;  /* 0xff80000019ab7808 */ /* 0x000fe40007000000 */
[----:B------:R-:W-:Y:S02]  /*1f1f0*/  ISETP.GT.AND P6, PT, R250, R239, PT ;  /* 0x000000effa00720c */ /* 0x000fe40003fc4270 */
[----:B------:R-:W-:Y:S02]  /*1f200*/  ISETP.GE.AND P1, PT, R13, R2, PT ;  /* 0x000000020d00720c */ /* 0x000fe40003f26270 */
[----:B------:R-:W-:Y:S02]  /*1f210*/  FSEL R28, R26, -INF , !P2 ;  /* 0xff8000001a1c7808 */ /* 0x000fe40005000000 */
[----:B------:R-:W-:-:S02]  /*1f220*/  FSEL R30, R31, -INF , !P1 ;  /* 0xff8000001f1e7808 */ /* 0x000fc40004800000 */
[C---:B------:R-:W-:Y:S02]  /*1f230*/  ISETP.GE.AND P1, PT, R165.reuse, R0, PT ;  /* 0x00000000a500720c */ /* 0x040fe40003f26270 */
[-C--:B------:R-:W-:Y:S02]  /*1f240*/  ISETP.GE.AND P2, PT, R165, R2.reuse, PT ;  /* 0x00000002a500720c */ /* 0x080fe40003f46270 */
[----:B------:R-:W-:Y:S02]  /*1f250*/  FSEL R13, R8, -INF , !P1 ;  /* 0xff800000080d7808 */ /* 0x000fe40004800000 */
[----:B------:R-:W-:Y:S02]  /*1f260*/  ISETP.GE.AND P1, PT, R15, R2, PT ;  /* 0x000000020f00720c */ /* 0x000fe40003f26270 */
[----:B------:R-:W-:Y:S02]  /*1f270*/  FSEL R10, R10, -INF , !P2 ;  /* 0xff8000000a0a7808 */ /* 0x000fe40005000000 */
        /* <DEDUP_REMOVED lines=30> */
[----:B------:R-:W-:Y:S01]  /*1f460*/  @!P2 IMAD.IADD R15, R15, 0x1, -R12 ;  /* 0x000000010f0fa824 */ /* 0x000fe200078e0a0c */
[----:B------:R-:W-:-:S04]  /*1f470*/  @!P2 IADD3 R16, R16, 0x1, RZ ;  /* 0x000000011010a810 */ /* 0x000fc80007ffe0ff */
[-C--:B------:R-:W-:Y:S01]  /*1f480*/  ISETP.GE.U32.AND P1, PT, R15, R12.reuse, PT ;  /* 0x0000000c0f00720c */ /* 0x080fe20003f26070 */
[----:B------:R-:W-:Y:S01]  /*1f490*/  @!P0 IMAD.IADD R21, R21, 0x1, -R12 ;  /* 0x0000000115158824 */ /* 0x000fe200078e0a0c */
[----:B------:R-:W-:Y:S02]  /*1f4a0*/  @!P0 IADD3 R19, R19, 0x1, RZ ;  /* 0x0000000113138810 */ /* 0x000fe40007ffe0ff */
[----:B------:R-:W-:Y:S02]  /*1f4b0*/  ISETP.GE.AND P0, PT, R14, RZ, PT ;  /* 0x000000ff0e00720c */ /* 0x000fe40003f06270 */
[----:B------:R-:W-:Y:S02]  /*1f4c0*/  ISETP.GE.U32.AND P2, PT, R21, R12, PT ;  /* 0x0000000c1500720c */ /* 0x000fe40003f46070 */
[----:B------:R-:W-:Y:S01]  /*1f4d0*/  LOP3.LUT R15, RZ, R17, RZ, 0x33, !PT ;  /* 0x00000011ff0f7212 */ /* 0x000fe200078e33ff */
[----:B------:R-:W2:Y:S04]  /*1f4e0*/  LD.E.64 R20, [R196.64+0x38] ;  /* 0x00003804c4147980 */ /* 0x000ea8000c101b00 */
[----:B------:R-:W-:-:S02]  /*1f4f0*/  @P1 IADD3 R16, R16, 0x1, RZ ;  /* 0x0000000110101810 */ /* 0x000fc40007ffe0ff */
[----:B------:R-:W-:-:S04]  /*1f500*/  ISETP.GE.AND P1, PT, R2, RZ, PT ;  /* 0x000000ff0200720c */ /* 0x000fc80003f26270 */
[----:B------:R-:W-:Y:S02]  /*1f510*/  @P2 IADD3 R19, R19, 0x1, RZ ;  /* 0x0000000113132810 */ /* 0x000fe40007ffe0ff */
[----:B------:R-:W-:Y:S02]  /*1f520*/  ISETP.NE.AND P2, PT, R17, RZ, PT ;  /* 0x000000ff1100720c */ /* 0x000fe40003f45270 */
[----:B------:R-:W-:-:S05]  /*1f530*/  MOV R2, R19 ;  /* 0x0000001300027202 */ /* 0x000fca0000000f00 */
[----:B------:R-:W-:Y:S02]  /*1f540*/  @!P1 IMAD.MOV R16, RZ, RZ, -R16 ;  /* 0x000000ffff109224 */ /* 0x000fe400078e0a10 */
[----:B------:R-:W-:-:S03]  /*1f550*/  @!P0 IMAD.MOV R2, RZ, RZ, -R2 ;  /* 0x000000ffff028224 */ /* 0x000fc600078e0a02 */
[C---:B------:R-:W-:Y:S02]  /*1f560*/  SEL R19, R15.reuse, R16, !P2 ;  /* 0x000000100f137207 */ /* 0x040fe40005000000 */
[----:B------:R-:W-:-:S03]  /*1f570*/  SEL R2, R15, R2, !P2 ;  /* 0x000000020f027207 */ /* 0x000fc60005000000 */
[----:B------:R-:W-:-:S04]  /*1f580*/  IMAD.WIDE R26, R19, 0x4, R248 ;  /* 0x00000004131a7825 */ /* 0x000fc800078e02f8 */
[----:B------:R-:W-:Y:S01]  /*1f590*/  IMAD.WIDE R24, R2, 0x4, R248 ;  /* 0x0000000402187825 */ /* 0x000fe200078e02f8 */
[----:B------:R-:W4:Y:S04]  /*1f5a0*/  LD.E R15, [R26.64] ;  /* 0x000000041a0f7980 */ /* 0x000f28000c101900 */
        /* <DEDUP_REMOVED lines=16> */
.L_x_1946:
[----:B------:R-:W-:Y:S02]  /*1f6b0*/  ULDC.64 UR4, c[0x0][0x118] ;  /* 0x0000460000047ab9 */ /* 0x000fe40000000a00 */
[----:B------:R-:W2:Y:S02]  /*1f6c0*/  LD.E R8, [R196.64+0x38] ;  /* 0x00003804c4087980 */ /* 0x000ea4000c101900 */
[----:B--2---:R-:W-:-:S04]  /*1f6d0*/  LEA R8, -R8, RZ, 0x6 ;  /* 0x000000ff08087211 */ /* 0x004fc800078e31ff */
[----:B------:R-:W-:Y:S02]  /*1f6e0*/  SHF.R.S32.HI R19, RZ, 0x1f, R8 ;  /* 0x0000001fff137819 */ /* 0x000fe40000011408 */
.L_x_1947:
[----:B------:R-:W-:Y:S05]  /*1f6f0*/  BSYNC B0 ;  /* 0x0000000000007941 */ /* 0x000fea0003800000 */
.L_x_1945:
[C---:B------:R-:W-:Y:S01]  /*1f700*/  @P5 IADD3 R15, P0, R8.reuse, R237, RZ ;  /* 0x000000ed080f5210 */ /* 0x040fe20007f1e0ff */
[----:B------:R-:W-:Y:S01]  /*1f710*/  ULDC.64 UR4, c[0x0][0x118] ;  /* 0x0000460000047ab9 */ /* 0x000fe20000000a00 */
[CC--:B------:R-:W-:Y:S02]  /*1f720*/  LEA R26, P1, R8.reuse, R240.reuse, 0x1 ;  /* 0x000000f0081a7211 */ /* 0x0c0fe400078208ff */
[----:B------:R-:W-:Y:S01]  /*1f730*/  LOP3.LUT R2, R251, 0x1, RZ, 0xc0, !PT ;  /* 0x00000001fb027812 */ /* 0x000fe200078ec0ff */
[----:B------:R-:W-:Y:S01]  /*1f740*/  @P5 IMAD.X R0, R19, 0x1, R238, P0 ;  /* 0x0000000113005824 */ /* 0x000fe200000e06ee */
[C---:B------:R-:W-:Y:S02]  /*1f750*/  LEA.HI.X R27, R8.reuse, R241, R19, 0x1, P1 ;  /* 0x000000f1081b7211 */ /* 0x040fe400008f0c13 */
[----:B------:R-:W-:Y:S02]  /*1f760*/  @P5 LEA R22, P1, R15, R240, 0x1 ;  /* 0x000000f00f165211 */ /* 0x000fe400078208ff */
[----:B------:R-:W-:-:S02]  /*1f770*/  @P4 IADD3 R17, P0, R8, R237, RZ ;  /* 0x000000ed08114210 */ /* 0x000fc40007f1e0ff */
[----:B------:R-:W-:Y:S02]  /*1f780*/  ISETP.NE.U32.AND P2, PT, R2, 0x1, PT ;  /* 0x000000010200780c */ /* 0x000fe40003f45070 */
[----:B------:R-:W-:Y:S01]  /*1f790*/  @P5 LEA.HI.X R23, R15, R241, R0, 0x1, P1 ;  /* 0x000000f10f175211 */ /* 0x000fe200008f0c00 */
[----:B------:R-:W-:Y:S01]  /*1f7a0*/  @P4 IMAD.X R0, R19, 0x1, R238, P0 ;  /* 0x0000000113004824 */ /* 0x000fe200000e06ee */
[C---:B------:R-:W-:Y:S02]  /*1f7b0*/  @P4 LEA R20, P1, R17.reuse, R240, 0x1 ;  /* 0x000000f011144211 */ /* 0x040fe400078208ff */
[----:B------:R-:W-:Y:S02]  /*1f7c0*/  @P3 IADD3 R15, P0, R8, R237, RZ ;  /* 0x000000ed080f3210 */ /* 0x000fe40007f1e0ff */
[----:B------:R-:W-:-:S03]  /*1f7d0*/  @P4 LEA.HI.X R21, R17, R241, R0, 0x1, P1 ;  /* 0x000000f111154211 */ /* 0x000fc600008f0c00 */
[----:B------:R-:W-:Y:S01]  /*1f7e0*/  @P3 IMAD.X R0, R19, 0x1, R238, P0 ;  /* 0x0000000113003824 */ /* 0x000fe200000e06ee */
[----:B------:R-:W-:Y:S01]  /*1f7f0*/  IADD3 R17, P1, P0, R237, R237, R8 ;  /* 0x000000eded117210 */ /* 0x000fe2000783e008 */
[----:B------:R-:W-:Y:S01]  /*1f800*/  @!PT LDS RZ, [RZ] ;  /* 0x00000000fffff984 */ /* 0x000fe20000000800 */
[----:B------:R-:W-:Y:S01]  /*1f810*/  @!PT LDS RZ, [RZ] ;  /* 0x00000000fffff984 */ /* 0x000fe20000000800 */
[----:B------:R-:W-:Y:S01]  /*1f820*/  @!PT LDS RZ, [RZ] ;  /* 0x00000000fffff984 */ /* 0x000fe20000000800 */
[----:B------:R1:W-:Y:S03]  /*1f830*/  @!P2 LDGSTS.E.BYPASS.LTC128B.128 [R246+0x8000], [R26.64] ;  /* 0x080000001af6afae */ /* 0x0003e6000b901d44 */
[----:B------:R-:W-:Y:S01]  /*1f840*/  IADD3.X R2, R238, R238, R19, P1, P0 ;  /* 0x000000eeee027210 */ /* 0x000fe20000fe0413 */
[----:B------:R1:W-:Y:S01]  /*1f850*/  @P2 STS.128 [R246+0x8000], RZ ;  /* 0x008000fff6002388 */ /* 0x0003e20000000c00 */
[-C--:B------:R-:W-:Y:S02]  /*1f860*/  @P3 LEA R14, P0, R15, R240.reuse, 0x1 ;  /* 0x000000f00f0e3211 */ /* 0x080fe400078008ff */
[----:B------:R-:W-:Y:S01]  /*1f870*/  @!P2 LEA R24, P1, R17, R240, 0x1 ;  /* 0x000000f01118a211 */ /* 0x000fe200078208ff */
[----:B------:R-:W-:Y:S01]  /*1f880*/  @!PT LDS RZ, [RZ] ;  /* 0x00000000fffff984 */ /* 0x000fe20000000800 */
[----:B------:R-:W-:Y:S01]  /*1f890*/  @!PT LDS RZ, [RZ] ;  /* 0x00000000fffff984 */ /* 0x000fe20000000800 */
[----:B------:R-:W-:Y:S01]  /*1f8a0*/  @!PT LDS RZ, [RZ] ;  /* 0x00000000fffff984 */ /* 0x000fe20000000800 */
[----:B------:R1:W-:Y:S01]  /*1f8b0*/  @P5 LDGSTS.E.BYPASS.LTC128B.128 [R246+0xa000], [R26.64+0x80] ;  /* 0x0a0000801af65fae */ /* 0x0003e2000b901d44 */
[----:B------:R-:W-:-:S02]  /*1f8c0*/  @P3 LEA.HI.X R15, R15, R241, R0, 0x1, P0 ;  /* 0x000000f10f0f3211 */ /* 0x000fc400000f0c00 */
[CCC-:B------:R-:W-:Y:S01]  /*1f8d0*/  @!P2 LEA.HI.X R25, R17.reuse, R241.reuse, R2.reuse, 0x1, P1 ;  /* 0x000000f11119a211 */ /* 0x1c0fe200008f0c02 */
[----:B------:R1:W-:Y:S01]  /*1f8e0*/  @!P5 STS.128 [R246+0xa000], RZ ;  /* 0x00a000fff600d388 */ /* 0x0003e20000000c00 */
[CC--:B------:R-:W-:Y:S02]  /*1f8f0*/  @P5 LEA R34, P0, R17.reuse, R240.reuse, 0x1 ;  /* 0x000000f011225211 */ /* 0x0c0fe400078008ff */
[CC--:B------:R-:W-:Y:S01]  /*1f900*/  @P4 LEA R32, P1, R17.reuse, R240.reuse, 0x1 ;  /* 0x000000f011204211 */ /* 0x0c0fe200078208ff */
[----:B------:R-:W-:Y:S01]  /*1f910*/  @!PT LDS RZ, [RZ] ;  /* 0x00000000fffff984 */ /* 0x000fe20000000800 */
[----:B------:R-:W-:Y:S01]  /*1f920*/  @!PT LDS RZ, [RZ] ;  /* 0x00000000fffff984 */ /* 0x000fe20000000800 */
[----:B------:R-:W-:Y:S01]  /*1f930*/  @!PT LDS RZ, [RZ] ;  /* 0x00000000fffff984 */ /* 0x000fe20000000800 */
[----:B------:R1:W-:Y:S01]  /*1f940*/  @P4 LDGSTS.E.BYPASS.LTC128B.128 [R246+0xc000], [R26.64+0x100] ;  /* 0x0c0001001af64fae */ /* 0x0003e2000b901d44 */
[CCC-:B------:R-:W-:Y:S02]  /*1f950*/  @P5 LEA.HI.X R35, R17.reuse, R241.reuse, R2.reuse, 0x1, P0 ;  /* 0x000000f111235211 */ /* 0x1c0fe400000f0c02 */
[C---:B------:R-:W-:Y:S01]  /*1f960*/  @P4 LEA.HI.X R33, R17.reuse, R241, R2, 0x1, P1 ;  /* 0x000000f111214211 */ /* 0x040fe200008f0c02 */
[----:B------:R1:W-:Y:S01]  /*1f970*/  @!P4 STS.128 [R246+0xc000], RZ ;  /* 0x00c000fff600c388 */ /* 0x0003e20000000c00 */
[----:B------:R-:W-:-:S02]  /*1f980*/  @P3 LEA R16, P0, R17, R240, 0x1 ;  /* 0x000000f011103211 */ /* 0x000fc400078008ff */
[C---:B------:R-:W-:Y:S01]  /*1f990*/  IADD3 R0, P1, R17.reuse, R237, RZ ;  /* 0x000000ed11007210 */ /* 0x040fe20007f3e0ff */
[----:B------:R-:W-:Y:S01]  /*1f9a0*/  @!PT LDS RZ, [RZ] ;  /* 0x00000000fffff984 */ /* 0x000fe20000000800 */
[----:B------:R-:W-:Y:S01]  /*1f9b0*/  @!PT LDS RZ, [RZ] ;  /* 0x00000000fffff984 */ /* 0x000fe20000000800 */
[----:B------:R-:W-:Y:S01]  /*1f9c0*/  @!PT LDS RZ, [RZ] ;  /* 0x00000000fffff984 */ /* 0x000fe20000000800 */
[----:B------:R1:W-:Y:S01]  /*1f9d0*/  @P3 LDGSTS.E.BYPASS.LTC128B.128 [R246+0xe000], [R26.64+0x180] ;  /* 0x0e0001801af63fae */ /* 0x0003e2000b901d44 */
[----:B------:R-:W-:Y:S02]  /*1f9e0*/  @P3 LEA.HI.X R17, R17, R241, R2, 0x1, P0 ;  /* 0x000000f111113211 */ /* 0x000fe400000f0c02 */
[----:B------:R-:W-:Y:S01]  /*1f9f0*/  @!P2 IADD3 R8, P0, R8, R237, RZ ;  /* 0x000000ed0808a210 */ /* 0x000fe20007f1e0ff */
[--C-:B------:R-:W-:Y:S01]  /*1fa00*/  IMAD.X R2, R2, 0x1, R238.reuse, P1 ;  /* 0x0000000102027824 */ /* 0x100fe200008e06ee */
[C---:B------:R-:W-:Y:S01]  /*1fa10*/  @!P2 LEA R202, P1, R0.reuse, R240, 0x1 ;  /* 0x000000f000caa211 */ /* 0x040fe200078208ff */
[----:B------:R1:W-:Y:S02]  /*1fa20*/  @!P3 STS.128 [R246+0xe000], RZ ;  /* 0x00e000fff600b388 */ /* 0x0003e40000000c00 */
[----:B------:R-:W-:Y:S01]  /*1fa30*/  @!P2 IMAD.X R19, R19, 0x1, R238, P0 ;  /* 0x000000011313a824 */ /* 0x000fe200000e06ee */
[----:B------:R-:W-:-:S02]  /*1fa40*/  @!P2 LEA.HI.X R203, R0, R241, R2, 0x1, P1 ;  /* 0x000000f100cba211 */ /* 0x000fc400008f0c02 */
[CC--:B------:R-:W-:Y:S02]  /*1fa50*/  @P4 LEA R168, P1, R0.reuse, R240.reuse, 0x1 ;  /* 0x000000f000a84211 */ /* 0x0c0fe400078208ff */
[CC--:B------:R-:W-:Y:S02]  /*1fa60*/  @P5 LEA R180, P0, R0.reuse, R240.reuse, 0x1 ;  /* 0x000000f000b45211 */ /* 0x0c0fe400078008ff */
[-CC-:B------:R-:W-:Y:S02]  /*1fa70*/  @P4 LEA.HI.X R169, R0, R241.reuse, R2.reuse, 0x1, P1 ;  /* 0x000000f100a94211 */ /* 0x180fe400008f0c02 */
[----:B------:R-:W-:Y:S02]  /*1fa80*/  @!P2 LEA R18, P1, R8, R240, 0x1 ;  /* 0x000000f00812a211 */ /* 0x000fe400078208ff */
[-C--:B------:R-:W-:Y:S02]  /*1fa90*/  @P5 LEA.HI.X R181, R0, R241.reuse, R2, 0x1, P0 ;  /* 0x000000f100b55211 */ /* 0x080fe400000f0c02 */
[----:B------:R-:W-:-:S02]  /*1faa0*/  @!P2 LEA.HI.X R19, R8, R241, R19, 0x1, P1 ;  /* 0x000000f10813a211 */ /* 0x000fc400008f0c13 */
[C---:B------:R-:W-:Y:S01]  /*1fab0*/  @P3 LEA R166, P0, R0.reuse, R240, 0x1 ;  /* 0x000000f000a63211 */ /* 0x040fe200078008ff */
[----:B------:R-:W-:Y:S02]  /*1fac0*/  IMAD.MOV.U32 R240, RZ, RZ, R26 ;  /* 0x000000fffff07224 */ /* 0x000fe400078e001a */
[----:B------:R-:W-:Y:S01]  /*1fad0*/  @!PT LDS RZ, [RZ] ;  /* 0x00000000fffff984 */ /* 0x000fe20000000800 */
[----:B------:R-:W-:Y:S01]  /*1fae0*/  @!PT LDS RZ, [RZ] ;  /* 0x00000000fffff984 */ /* 0x000fe20000000800 */
[----:B------:R-:W-:Y:S01]  /*1faf0*/  @!PT LDS RZ, [RZ] ;  /* 0x00000000fffff984 */ /* 0x000fe20000000800 */
[----:B------:R1:W-:Y:S01]  /*1fb00*/  @!P2 LDGSTS.E.BYPASS.LTC128B.128 [R246+0x8800], [R18.64] ;  /* 0x0880000012f6afae */ /* 0x0003e2000b901d44 */
[----:B------:R-:W-:Y:S01]  /*1fb10*/  @P3 LEA.HI.X R167, R0, R241, R2, 0x1, P0 ;  /* 0x000000f100a73211 */ /* 0x000fe200000f0c02 */
[----:B------:R-:W-:Y:S02]  /*1fb20*/  IMAD.MOV.U32 R241, RZ, RZ, R27 ;  /* 0x000000fffff17224 */ /* 0x000fe400078e001b */
        /* <DEDUP_REMOVED lines=57> */
.L_x_1944:
[----:B------:R-:W-:Y:S05]  /*1fec0*/  BSYNC B1 ;  /* 0x0000000000017941 */ /* 0x000fea0003800000 */
.L_x_1943:
[----:B------:R-:W-:Y:S01]  /*1fed0*/  ULDC.64 UR4, c[0x0][0x118] ;  /* 0x0000460000047ab9 */ /* 0x000fe20000000a00 */
[----:B------:R-:W-:Y:S01]  /*1fee0*/  FMNMX.FTZ R0, R164, R13, !PT ;  /* 0x0000000da4007209 */ /* 0x000fe20007810000 */
[----:B-1----:R-:W2:Y:S03]  /*1fef0*/  LD.E R168, [R196.64+0xdc] ;  /* 0x0000dc04c4a87980 */ /* 0x002ea6000c101900 */
[----:B------:R-:W-:Y:S01]  /*1ff00*/  FMNMX.FTZ R15, R9, R0, !PT ;  /* 0x00000000090f7209 */ /* 0x000fe20007810000 */
[----:B------:R-:W-:Y:S03]  /*1ff10*/  LDSM.16.MT88.4 R20, [R231+0x16000] ;  /* 0x01600000e714783b */ /* 0x000fe60000004200 */
[----:B------:R-:W-:Y:S01]  /*1ff20*/  FMNMX.FTZ R0, R4, R15, !PT ;  /* 0x0000000f04007209 */ /* 0x000fe20007810000 */
[----:B------:R-:W-:Y:S03]  /*1ff30*/  LDSM.16.MT88.4 R24, [R231+0x11000] ;  /* 0x01100000e718783b */ /* 0x000fe60000004200 */
        /* <DEDUP_REMOVED lines=31> */
[----:B-1----:R-:W-:-:S03]  /*20130*/  FMNMX.FTZ R0, R17, R0, !PT ;  /* 0x0000000011007209 */ /* 0x002fc60007810000 */
[----:B------:R-:W-:Y:S04]  /*20140*/  LDSM.16.MT88.4 R16, [R234+0x10000] ;  /* 0x01000000ea10783b */ /* 0x000fe80000004200 */
[----:B------:R-:W1:Y:S01]  /*20150*/  SHFL.BFLY PT, R167, R0, 0x1, 0x1f ;  /* 0x0c201f0000a77f89 */ /* 0x000e6200000e0000 */
[----:B---3--:R-:W-:-:S05]  /*20160*/  FMNMX.FTZ R15, R2, R15, !PT ;  /* 0x0000000f020f7209 */ /* 0x008fca0007810000 */
[----:B------:R-:W3:Y:S01]  /*20170*/  SHFL.BFLY PT, R166, R15, 0x1, 0x1f ;  /* 0x0c201f000fa67f89 */ /* 0x000ee200000e0000 */
[----:B-1----:R-:W-:-:S04]  /*20180*/  FMNMX.FTZ R167, R0, R167, !PT ;  /* 0x000000a700a77209 */ /* 0x002fc80007810000 */
        /* <DEDUP_REMOVED lines=32> */
[-CC-:B------:R-:W-:Y:S02]  /*20390*/  FFMA.FTZ R178, R178, R168.reuse, -R31.reuse ;  /* 0x000000a8b2b27223 */ /* 0x180fe4000001081f */
[-CC-:B------:R-:W-:Y:S02]  /*203a0*/  FFMA.FTZ R183, R195, R168.reuse, -R31.reuse ;  /* 0x000000a8c3b77223 */ /* 0x180fe4000001081f */
[----:B------:R-:W-:-:S02]  /*203b0*/  FFMA.FTZ R180, R194, R168, -R31 ;  /* 0x000000a8c2b47223 */ /* 0x000fc4000001081f */
[----:B------:R-:W-:Y:S01]  /*203c0*/  MUFU.EX2 R33, R33 ;  /* 0x0000002100217308 */ /* 0x000fe20000000800 */
[-C--:B------:R-:W-:Y:S02]  /*203d0*/  FFMA.FTZ R185, R185, R168.reuse, -R31 ;  /* 0x000000a8b9b97223 */ /* 0x080fe4000001081f */
[-CC-:B------:R-:W-:Y:S02]  /*203e0*/  FFMA.FTZ R195, R190, R168.reuse, -R177.reuse ;  /* 0x000000a8bec37223 */ /* 0x180fe400000108b1 */
[-C--:B------:R-:W-:Y:S02]  /*203f0*/  FFMA.FTZ R190, R193, R168.reuse, -R177 ;  /* 0x000000a8c1be7223 */ /* 0x080fe400000108b1 */
[-CC-:B------:R-:W-:Y:S01]  /*20400*/  FFMA.FTZ R193, R186, R168.reuse, -R31.reuse ;  /* 0x000000a8bac17223 */ /* 0x180fe2000001081f */
[----:B------:R-:W3:Y:S01]  /*20410*/  MUFU.EX2 R2, R2 ;  /* 0x0000000200027308 */ /* 0x000ee20000000800 */
[----:B----4-:R-:W-:Y:S01]  /*20420*/  F2FP.PACK_AB R6, R32, R35 ;  /* 0x000000232006723e */ /* 0x010fe200000000ff */
[----:B------:R-:W-:-:S02]  /*20430*/  FFMA.FTZ R186, R187, R168, -R31 ;  /* 0x000000a8bbba7223 */ /* 0x000fc4000001081f */
[-CC-:B------:R-:W-:Y:S02]  /*20440*/  FFMA.FTZ R192, R192, R168.reuse, -R177.reuse ;  /* 0x000000a8c0c07223 */ /* 0x180fe400000108b1 */
[-C--:B------:R-:W-:Y:S02]  /*20450*/  FFMA.FTZ R191, R191, R168.reuse, -R177 ;  /* 0x000000a8bfbf7223 */ /* 0x080fe400000108b1 */
[----:B------:R-:W-:Y:S01]  /*20460*/  MUFU.EX2 R0, R0 ;  /* 0x0000000000007308 */ /* 0x000fe20000000800 */
[-CC-:B------:R-:W-:Y:S02]  /*20470*/  FFMA.FTZ R184, R184, R168.reuse, -R31.reuse ;  /* 0x000000a8b8b87223 */ /* 0x180fe4000001081f */
[-C--:B------:R-:W-:Y:S02]  /*20480*/  FFMA.FTZ R187, R182, R168.reuse, -R31 ;  /* 0x000000a8b6bb7223 */ /* 0x080fe4000001081f */
[-CC-:B------:R-:W-:Y:S02]  /*20490*/  FFMA.FTZ R172, R172, R168.reuse, -R177.reuse ;  /* 0x000000a8acac7223 */ /* 0x180fe400000108b1 */
[-CC-:B------:R-:W-:Y:S01]  /*204a0*/  FFMA.FTZ R175, R175, R168.reuse, -R177.reuse ;  /* 0x000000a8afaf7223 */ /* 0x180fe200000108b1 */
        /* <DEDUP_REMOVED lines=209> */
[----:B------:R-:W-:Y:S01]  /*211c0*/  FFMA.FTZ R165, R201, R164, R165 ;  /* 0x000000a4c9a57223 */ /* 0x000fe200000100a5 */
[----:B------:R-:W-:Y:S01]  /*211d0*/  MOV R164, R167 ;  /* 0x000000a700a47202 */ /* 0x000fe20000000f00 */
[----:B------:R-:W-:Y:S02]  /*211e0*/  FFMA.FTZ R3, R252, R3, R33 ;  /* 0x00000003fc037223 */ /* 0x000fe40000010021 */
[C---:B------:R-:W-:Y:S01]  /*211f0*/  HMMA.16816.F32 R148, R4.reuse, R20, R148 ;  /* 0x000000140494723c */ /* 0x040fe20000001894 */
[----:B------:R-:W-:Y:S02]  /*21200*/  FADD.FTZ R34, R34, R165 ;  /* 0x000000a522227221 */ /* 0x000fe40000010000 */
        /* <DEDUP_REMOVED lines=14> */
[----:B------:R-:W-:Y:S01]  /*212f0*/  FADD.FTZ R183, R183, R178 ;  /* 0x000000b2b7b77221 */ /* 0x000fe20000010000 */
[----:B------:R-:W-:Y:S01]  /*21300*/  MOV R3, R166 ;  /* 0x000000a600037202 */ /* 0x000fe20000000f00 */
        /* <DEDUP_REMOVED lines=122> */
[----:B---3--:R-:W-:Y:S01]  /*21ab0*/  HMMA.16816.F32 R160, R4, R16, R160 ;  /* 0x0000001004a0723c */ /* 0x008fe200000018a0 */
        /* <DEDUP_REMOVED lines=43> */
[----:B------:R-:W-:Y:S11]  /*21d70*/  HMMA.16816.F32 R144, R4, R18, R144 ;  /* 0x000000120490723c */ /* 0x000ff60000001890 */
[----:B------:R-:W-:Y:S08]  /*21d80*/  @!UPT UIADD3 URZ, URZ, URZ, URZ ;  /* 0x0000003f3f3ff290 */ /* 0x000ff0000fffe03f */
.L_x_1939:
[----:B------:R-:W-:Y:S05]  /*21d90*/  @!P6 BRA `(.L_x_1948) ;  /* 0x000044c00000e947 */ /* 0x000fea0003800000 */
[----:B------:R-:W-:Y:S02]  /*21da0*/  MOV R0, R3 ;  /* 0x0000000300007202 */ /* 0x000fe40000000f00 */
[----:B------:R-:W-:-:S02]  /*21db0*/  MOV R167, R164 ;  /* 0x000000a400a77202 */ /* 0x000fc40000000f00 */
.L_x_1957:
[----:B------:R-:W-:Y:S01]  /*21dc0*/  ULDC.64 UR4, c[0x0][0x40] ;  /* 0x0000100000047ab9 */ /* 0x000fe20000000a00 */
[----:B------:R-:W-:Y:S04]  /*21dd0*/  DEPBAR.LE SB0, 0x0 ;  /* 0x000080000000791a */ /* 0x000fe80000000000 */
[----:B------:R-:W-:Y:S01]  /*21de0*/  ISETP.NE.U32.AND P0, PT, R248, RZ, PT ;  /* 0x000000fff800720c */ /* 0x000fe20003f05070 */
[----:B------:R-:W-:Y:S01]  /*21df0*/  UIADD3 UR4, UP0, UR4, 0x160, URZ ;  /* 0x0000016004047890 */ /* 0x000fe2000ff1e03f */
[----:B------:R-:W-:Y:S02]  /*21e00*/  IADD3 R250, R250, -0x1, RZ ;  /* 0xfffffffffafa7810 */ /* 0x000fe40007ffe0ff */
        /* <DEDUP_REMOVED lines=8> */
[----:B------:R-:W-:Y:S02]  /*21e90*/  ULDC.64 UR4, c[0x0][0x118] ;  /* 0x0000460000047ab9 */ /* 0x000fe40000000a00 */
[----:B------:R-:W2:Y:S02]  /*21ea0*/  LD.E R11, [R2.64+0x170] ;  /* 0x00017004020b7980 */ /* 0x000ea4000c101900 */
[-C--:B--2---:R-:W-:Y:S02]  /*21eb0*/  IABS R8, R11.reuse ;  /* 0x0000000b00087213 */ /* 0x084fe40000000000 */
[-C--:B------:R-:W-:Y:S02]  /*21ec0*/  IABS R6, R11.reuse ;  /* 0x0000000b00067213 */ /* 0x080fe40000000000 */
[----:B------:R-:W1:Y:S03]  /*21ed0*/  I2F.RP R9, R8 ;  /* 0x0000000800097306 */ /* 0x000e660000209400 */
[----:B------:R-:W-:Y:S07]  /*21ee0*/  IMAD.MOV R6, RZ, RZ, -R6 ;  /* 0x000000ffff067224 */ /* 0x000fee00078e0a06 */
[----:B-1----:R-:W1:Y:S02]  /*21ef0*/  MUFU.RCP R4, R9 ;  /* 0x0000000900047308 */ /* 0x002e640000001000 */
[----:B-1----:R-:W-:Y:S01]  /*21f00*/  IADD3 R14, R4, 0xffffffe, RZ ;  /* 0x0ffffffe040e7810 */ /* 0x002fe20007ffe0ff */
[----:B------:R-:W-:Y:S07]  /*21f10*/  IMAD.SHL.U32 R4, R250, 0x40, RZ ;  /* 0x00000040fa047824 */ /* 0x000fee00078e00ff */
[----:B------:R-:W1:Y:S01]  /*21f20*/  F2I.FTZ.U32.TRUNC.NTZ R15, R14 ;  /* 0x0000000e000f7305 */ /* 0x000e62000021f000 */
[C---:B------:R-:W-:Y:S02]  /*21f30*/  IADD3 R12, R4.reuse, 0x40, RZ ;  /* 0x00000040040c7810 */ /* 0x040fe40007ffe0ff */
[----:B------:R-:W-:Y:S02]  /*21f40*/  IABS R5, R4 ;  /* 0x0000000400057213 */ /* 0x000fe40000000000 */
        /* <DEDUP_REMOVED lines=52> */
.L_x_1950:
[----:B------:R-:W-:Y:S02]  /*22290*/  ULDC.64 UR4, c[0x0][0x118] ;  /* 0x0000460000047ab9 */ /* 0x000fe40000000a00 */
[----:B------:R-:W2:Y:S02]  /*222a0*/  LD.E R8, [R2.64+0x40] ;  /* 0x0000400402087980 */ /* 0x000ea4000c101900 */
[----:B--2---:R-:W-:Y:S04]  /*222b0*/  LEA R8, -R8, RZ, 0x6 ;  /* 0x000000ff08087211 */ /* 0x004fe800078e31ff */
[----:B------:R-:W-:Y:S02]  /*222c0*/  SHF.R.S32.HI R4, RZ, 0x1f, R8 ;  /* 0x0000001fff047819 */ /* 0x000fe40000011408 */
.L_x_1951:
[----:B------:R-:W-:Y:S05]  /*222d0*/  BSYNC B0 ;  /* 0x0000000000007941 */ /* 0x000fea0003800000 */
.L_x_1949:
[C---:B------:R-:W-:Y:S01]  /*222e0*/  LOP3.LUT P6, RZ, R251.reuse, 0x1, RZ, 0xc0, !PT ;  /* 0x00000001fbff7812 */ /* 0x040fe200078cc0ff */
[----:B------:R-:W-:Y:S01]  /*222f0*/  ULDC.64 UR4, c[0x0][0x118] ;  /* 0x0000460000047ab9 */ /* 0x000fe20000000a00 */
[CC--:B------:R-:W-:Y:S01]  /*22300*/  LEA R164, P0, R8.reuse, R188.reuse, 0x1 ;  /* 0x000000bc08a47211 */ /* 0x0c0fe200078008ff */
[----:B------:R-:W-:Y:S01]  /*22310*/  BSSY B1, `(.L_x_1952) ;  /* 0x0000208000017945 */ /* 0x000fe20003800000 */
[C---:B------:R-:W-:Y:S02]  /*22320*/  LOP3.LUT P5, RZ, R251.reuse, 0x2, RZ, 0xc0, !PT ;  /* 0x00000002fbff7812 */ /* 0x040fe400078ac0ff */
[C---:B------:R-:W-:Y:S02]  /*22330*/  LEA.HI.X R165, R8.reuse, R189, R4, 0x1, P0 ;  /* 0x000000bd08a57211 */ /* 0x040fe400000f0c04 */
[C---:B------:R-:W-:Y:S02]  /*22340*/  LOP3.LUT P4, RZ, R251.reuse, 0x4, RZ, 0xc0, !PT ;  /* 0x00000004fbff7812 */ /* 0x040fe4000788c0ff */
[----:B------:R-:W-:Y:S02]  /*22350*/  LOP3.LUT P3, RZ, R251, 0x8, RZ, 0xc0, !PT ;  /* 0x00000008fbff7812 */ /* 0x000fe4000786c0ff */
[-C--:B------:R-:W-:Y:S01]  /*22360*/  IADD3 R7, P1, R8, R235.reuse, RZ ;  /* 0x000000eb08077210 */ /* 0x080fe20007f3e0ff */
[----:B------:R-:W-:Y:S01]  /*22370*/  @!PT LDS RZ, [RZ] ;  /* 0x00000000fffff984 */ /* 0x000fe20000000800 */
[----:B------:R-:W-:Y:S01]  /*22380*/  @!PT LDS RZ, [RZ] ;  /* 0x00000000fffff984 */ /* 0x000fe20000000800 */
[----:B------:R-:W-:Y:S01]  /*22390*/  @!PT LDS RZ, [RZ] ;  /* 0x00000000fffff984 */ /* 0x000fe20000000800 */
[----:B------:R1:W-:Y:S03]  /*223a0*/  @P6 LDGSTS.E.BYPASS.LTC128B.128 [R246+0x10000], [R164.64] ;  /* 0x10000000a4f66fae */ /* 0x0003e6000b901d44 */
[C---:B------:R-:W-:Y:S01]  /*223b0*/  IADD3 R5, P2, R7.reuse, R235, RZ ;  /* 0x000000eb07057210 */ /* 0x040fe20007f5e0ff */
[----:B------:R-:W-:Y:S01]  /*223c0*/  @!P6 STS.128 [R246+0x10000], RZ ;  /* 0x010000fff600e388 */ /* 0x000fe20000000c00 */
[--C-:B------:R-:W-:Y:S01]  /*223d0*/  IMAD.X R6, R4, 0x1, R236.reuse, P1 ;  /* 0x0000000104067824 */ /* 0x100fe200008e06ec */
[CC--:B------:R-:W-:Y:S02]  /*223e0*/  @P6 LEA R16, P1, R7.reuse, R188.reuse, 0x1 ;  /* 0x000000bc07106211 */ /* 0x0c0fe400078208ff */
[----:B------:R-:W-:Y:S01]  /*223f0*/  @!PT LDS RZ, [RZ] ;  /* 0x00000000fffff984 */ /* 0x000fe20000000800 */
[----:B------:R-:W-:Y:S01]  /*22400*/  @!PT LDS RZ, [RZ] ;  /* 0x00000000fffff984 */ /* 0x000fe20000000800 */
[----:B------:R-:W-:Y:S01]  /*22410*/  @!PT LDS RZ, [RZ] ;  /* 0x00000000fffff984 */ /* 0x000fe20000000800 */
[----:B------:R1:W-:Y:S01]  /*22420*/  @P5 LDGSTS.E.BYPASS.LTC128B.128 [R246+0x12000], [R164.64+0x80] ;  /* 0x12000080a4f65fae */ /* 0x0003e2000b901d44 */
[CC--:B------:R-:W-:Y:S01]  /*22430*/  @P5 LEA R12, P0, R7.reuse, R188.reuse, 0x1 ;  /* 0x000000bc070c5211 */ /* 0x0c0fe200078008ff */
[----:B------:R-:W-:Y:S01]  /*22440*/  IMAD.X R4, R6, 0x1, R236, P2 ;  /* 0x0000000106047824 */ /* 0x000fe200010e06ec */
[CCC-:B------:R-:W-:Y:S01]  /*22450*/  @P6 LEA.HI.X R17, R7.reuse, R189.reuse, R6.reuse, 0x1, P1 ;  /* 0x000000bd07116211 */ /* 0x1c0fe200008f0c06 */
[----:B------:R-:W-:Y:S01]  /*22460*/  @!P5 STS.128 [R246+0x12000], RZ ;  /* 0x012000fff600d388 */ /* 0x000fe20000000c00 */
        /* <DEDUP_REMOVED lines=8> */
[----:B------:R-:W-:Y:S01]  /*224f0*/  @!P4 STS.128 [R246+0x14000], RZ ;  /* 0x014000fff600c388 */ /* 0x000fe20000000c00 */
        /* <DEDUP_REMOVED lines=9> */
[CCC-:B------:R-:W-:Y:S02]  /*22590*/  @P5 LEA.HI.X R23, R5.reuse, R189.reuse, R4.reuse, 0x1, P2 ;  /* 0x000000bd05175211 */ /* 0x1c0fe400010f0c04 */
[CC--:B------:R-:W-:Y:S01]  /*225a0*/  @P4 LEA R20, P1, R5.reuse, R188.reuse, 0x1 ;  /* 0x000000bc05144211 */ /* 0x0c0fe200078208ff */
[----:B------:R-:W-:Y:S01]  /*225b0*/  @!PT LDS RZ, [RZ] ;  /* 0x00000000fffff984 */ /* 0x000fe20000000800 */
[----:B------:R-:W-:Y:S01]  /*225c0*/  @!PT LDS RZ, [RZ] ;  /* 0x00000000fffff984 */ /* 0x000fe20000000800 */
[----:B------:R-:W-:Y:S01]  /*225d0*/  @!PT LDS RZ, [RZ] ;  /* 0x00000000fffff984 */ /* 0x000fe20000000800 */
[----:B------:R2:W-:Y:S01]  /*225e0*/  @P6 LDGSTS.E.BYPASS.LTC128B.128 [R246+0x10800], [R16.64] ;  /* 0x1080000010f66fae */ /* 0x0005e2000b901d44 */
[CC--:B------:R-:W-:Y:S02]  /*225f0*/  @P3 LEA R18, P0, R5.reuse, R188.reuse, 0x1 ;  /* 0x000000bc05123211 */ /* 0x0c0fe400078008ff */
[C-C-:B------:R-:W-:Y:S01]  /*22600*/  @P4 LEA.HI.X R21, R5.reuse, R189, R4.reuse, 0x1, P1 ;  /* 0x000000bd05154211 */ /* 0x140fe200008f0c04 */
[----:B------:R-:W-:Y:S01]  /*22610*/  @!P6 STS.128 [R246+0x10800], RZ ;  /* 0x010800fff600e388 */ /* 0x000fe20000000c00 */
[C---:B------:R-:W-:Y:S02]  /*22620*/  IADD3 R6, P2, R5.reuse, R235, RZ ;  /* 0x000000eb05067210 */ /* 0x040fe40007f5e0ff */
[-C--:B------:R-:W-:Y:S01]  /*22630*/  @P3 LEA.HI.X R19, R5, R189.reuse, R4, 0x1, P0 ;  /* 0x000000bd05133211 */ /* 0x080fe200000f0c04 */
[----:B------:R-:W-:Y:S01]  /*22640*/  @!PT LDS RZ, [RZ] ;  /* 0x00000000fffff984 */ /* 0x000fe20000000800 */
[----:B------:R-:W-:Y:S01]  /*22650*/  @!PT LDS RZ, [RZ] ;  /* 0x00000000fffff984 */ /* 0x000fe20000000800 */
[----:B------:R-:W-:Y:S01]  /*22660*/  @!PT LDS RZ, [RZ] ;  /* 0x00000000fffff984 */ /* 0x000fe20000000800 */
[----:B------:R3:W-:Y:S01]  /*22670*/  @P5 LDGSTS.E.BYPASS.LTC128B.128 [R246+0x12800], [R12.64+0x80] ;  /* 0x128000800cf65fae */ /* 0x0007e2000b901d44 */
[-C--:B------:R-:W-:Y:S01]  /*22680*/  @P6 LEA R24, P0, R6, R188.reuse, 0x1 ;  /* 0x000000bc06186211 */ /* 0x080fe200078008ff */
[----:B------:R-:W-:Y:S01]  /*22690*/  IMAD.X R4, R4, 0x1, R236, P2 ;  /* 0x0000000104047824 */ /* 0x000fe200010e06ec */
[CC--:B------:R-:W-:Y:S01]  /*226a0*/  @P5 LEA R30, P2, R6.reuse, R188.reuse, 0x1 ;  /* 0x000000bc061e5211 */ /* 0x0c0fe200078408ff */
[----:B------:R-:W-:Y:S01]  /*226b0*/  @!P5 STS.128 [R246+0x12800], RZ ;  /* 0x012800fff600d388 */ /* 0x000fe20000000c00 */
[CC--:B------:R-:W-:Y:S02]  /*226c0*/  @P4 LEA R28, P1, R6.reuse, R188.reuse, 0x1 ;  /* 0x000000bc061c4211 */ /* 0x0c0fe400078208ff */
[CCC-:B------:R-:W-:Y:S01]  /*226d0*/  @P6 LEA.HI.X R25, R6.reuse, R189.reuse, R4.reuse, 0x1, P0 ;  /* 0x000000bd06196211 */ /* 0x1c0fe200000f0c04 */
[----:B------:R-:W-:Y:S01]  /*226e0*/  @!PT LDS RZ, [RZ] ;  /* 0x00000000fffff984 */ /* 0x000fe20000000800 */
[----:B------:R-:W-:Y:S01]  /*226f0*/  @!PT LDS RZ, [RZ] ;  /* 0x00000000fffff984 */ /* 0x000fe20000000800 */
[----:B------:R-:W-:Y:S01]  /*22700*/  @!PT LDS RZ, [RZ] ;  /* 0x00000000fffff984 */ /* 0x000fe20000000800 */
[----:B------:R4:W-:Y:S01]  /*22710*/  @P4 LDGSTS.E.BYPASS.LTC128B.128 [R246+0x14800], [R10.64+0x100] ;  /* 0x148001000af64fae */ /* 0x0009e2000b901d44 */
[CCC-:B------:R-:W-:Y:S02]  /*22720*/  @P5 LEA.HI.X R31, R6.reuse, R189.reuse, R4.reuse, 0x1, P2 ;  /* 0x000000bd061f5211 */ /* 0x1c0fe400010f0c04 */
[CCC-:B------:R-:W-:Y:S01]  /*22730*/  @P4 LEA.HI.X R29, R6.reuse, R189.reuse, R4.reuse, 0x1, P1 ;  /* 0x000000bd061d4211 */ /* 0x1c0fe200008f0c04 */
[----:B------:R-:W-:Y:S01]  /*22740*/  @!P4 STS.128 [R246+0x14800], RZ ;  /* 0x014800fff600c388 */ /* 0x000fe20000000c00 */
[C---:B------:R-:W-:Y:S03]  /*22750*/  @P3 LEA R188, P0, R6.reuse, R188, 0x1 ;  /* 0x000000bc06bc3211 */ /* 0x040fe600078008ff */
[----:B------:R-:W-:Y:S01]  /*22760*/  @!PT LDS RZ, [RZ] ;  /* 0x00000000fffff984 */ /* 0x000fe20000000800 */
[----:B------:R-:W-:Y:S01]  /*22770*/  @!PT LDS RZ, [RZ] ;  /* 0x00000000fffff984 */ /* 0x000fe20000000800 */
[----:B------:R-:W-:Y:S01]  /*22780*/  @!PT LDS RZ, [RZ] ;  /* 0x00000000fffff984 */ /* 0x000fe20000000800 */
[----:B------:R4:W-:Y:S01]  /*22790*/  @P3 LDGSTS.E.BYPASS.LTC128B.128 [R246+0x16800], [R8.64+0x180] ;  /* 0x1680018008f63fae */ /* 0x0009e2000b901d44 */
[----:B------:R-:W-:Y:S02]  /*227a0*/  @P3 LEA.HI.X R189, R6, R189, R4, 0x1, P0 ;  /* 0x000000bd06bd3211 */ /* 0x000fe400000f0c04 */
[----:B------:R-:W-:Y:S01]  /*227b0*/  ISETP.GT.AND P0, PT, R250, R239, PT ;  /* 0x000000effa00720c */ /* 0x000fe20003f04270 */
        /* <DEDUP_REMOVED lines=42> */
[----:B----4-:R-:W4:Y:S04]  /*22a60*/  LDSM.16.M88.4 R8, [R229+0x8000] ;  /* 0x00800000e508783b */ /* 0x010f280000000200 */
[----:B--2---:R-:W2:Y:S04]  /*22a70*/  LDSM.16.M88.4 R16, [R229+0x8800] ;  /* 0x00880000e510783b */ /* 0x004ea80000000200 */
[----:B-1----:R-:W5:Y:S04]  /*22a80*/  LDSM.16.M88.4 R24, [R229+0x9000] ;  /* 0x00900000e518783b */ /* 0x002f680000000200 */
[----:B------:R-:W0:Y:S04]  /*22a90*/  LDGDEPBAR ;  /* 0x00000000000079af */ /* 0x000e280000000000 */
[----:B------:R-:W1:Y:S04]  /*22aa0*/  LDSM.16.M88.4 R168, [R229+0x9800] ;  /* 0x00980000e5a8783b */ /* 0x000e680000000200 */
[----:B------:R-:W-:Y:S04]  /*22ab0*/  LDSM.16.M88.4 R172, [R228] ;  /* 0x00000000e4ac783b */ /* 0x000fe80000000200 */
[----:B------:R-:W1:Y:S04]  /*22ac0*/  LDSM.16.M88.4 R176, [R227] ;  /* 0x00000000e3b0783b */ /* 0x000e680000000200 */
[----:B------:R-:W1:Y:S04]  /*22ad0*/  LDSM.16.M88.4 R180, [R223] ;  /* 0x00000000dfb4783b */ /* 0x000e680000000200 */
[----:B------:R-:W1:Y:S04]  /*22ae0*/  LDSM.16.M88.4 R184, [R222] ;  /* 0x00000000deb8783b */ /* 0x000e680000000200 */
[----:B---3--:R-:W3:Y:S01]  /*22af0*/  LDSM.16.M88.4 R188, [R221] ;  /* 0x00000000ddbc783b */ /* 0x008ee20000000200 */
[C---:B----4-:R-:W-:Y:S03]  /*22b00*/  HMMA.16816.F32 R4, R32.reuse, R8, RZ ;  /* 0x000000082004723c */ /* 0x050fe600000018ff */
[----:B------:R-:W-:Y:S04]  /*22b10*/  LDSM.16.M88.4 R192, [R226] ;  /* 0x00000000e2c0783b */ /* 0x000fe80000000200 */
[----:B------:R-:W4:Y:S01]  /*22b20*/  LDSM.16.M88.4 R196, [R224+0x8000] ;  /* 0x00800000e0c4783b */ /* 0x000f220000000200 */
[C---:B------:R-:W-:Y:S03]  /*22b30*/  HMMA.16816.F32 R8, R32.reuse, R10, RZ ;  /* 0x0000000a2008723c */ /* 0x040fe600000018ff */
[----:B------:R-:W3:Y:S04]  /*22b40*/  LDSM.16.M88.4 R200, [R224+0x8800] ;  /* 0x00880000e0c8783b */ /* 0x000ee80000000200 */
[----:B------:R-:W-:Y:S01]  /*22b50*/  LDSM.16.M88.4 R204, [R224+0x9800] ;  /* 0x00980000e0cc783b */ /* 0x000fe20000000200 */
[C---:B--2---:R-:W-:Y:S08]  /*22b60*/  HMMA.16816.F32 R12, R32.reuse, R16, RZ ;  /* 0x00000010200c723c */ /* 0x044ff000000018ff */
[C---:B------:R-:W-:Y:S08]  /*22b70*/  HMMA.16816.F32 R16, R32.reuse, R18, RZ ;  /* 0x000000122010723c */ /* 0x040ff000000018ff */
[C---:B-----5:R-:W-:Y:S08]  /*22b80*/  HMMA.16816.F32 R20, R32.reuse, R24, RZ ;  /* 0x000000182014723c */ /* 0x060ff000000018ff */
[C---:B------:R-:W-:Y:S08]  /*22b90*/  HMMA.16816.F32 R24, R32.reuse, R26, RZ ;  /* 0x0000001a2018723c */ /* 0x040ff000000018ff */
[C---:B-1----:R-:W-:Y:S08]  /*22ba0*/  HMMA.16816.F32 R28, R32.reuse, R168, RZ ;  /* 0x000000a8201c723c */ /* 0x042ff000000018ff */
[----:B------:R-:W-:Y:S01]  /*22bb0*/  HMMA.16816.F32 R32, R32, R170, RZ ;  /* 0x000000aa2020723c */ /* 0x000fe200000018ff */
[----:B------:R-:W1:Y:S07]  /*22bc0*/  LDSM.16.M88.4 R168, [R224+0x9000] ;  /* 0x00900000e0a8783b */ /* 0x000e6e0000000200 */
[C---:B------:R-:W-:Y:S08]  /*22bd0*/  HMMA.16816.F32 R4, R172.reuse, R176, R4 ;  /* 0x000000b0ac04723c */ /* 0x040ff00000001804 */
[C---:B------:R-:W-:Y:S01]  /*22be0*/  HMMA.16816.F32 R8, R172.reuse, R178, R8 ;  /* 0x000000b2ac08723c */ /* 0x040fe20000001808 */
[----:B------:R-:W-:Y:S07]  /*22bf0*/  LDSM.16.M88.4 R176, [R225] ;  /* 0x00000000e1b0783b */ /* 0x000fee0000000200 */
[C---:B------:R-:W-:Y:S08]  /*22c00*/  HMMA.16816.F32 R12, R172.reuse, R180, R12 ;  /* 0x000000b4ac0c723c */ /* 0x040ff0000000180c */
[C---:B------:R-:W-:Y:S01]  /*22c10*/  HMMA.16816.F32 R16, R172.reuse, R182, R16 ;  /* 0x000000b6ac10723c */ /* 0x040fe20000001810 */
[----:B------:R-:W2:Y:S07]  /*22c20*/  LDSM.16.M88.4 R180, [R220] ;  /* 0x00000000dcb4783b */ /* 0x000eae0000000200 */
[C---:B------:R-:W-:Y:S08]  /*22c30*/  HMMA.16816.F32 R20, R172.reuse, R184, R20 ;  /* 0x000000b8ac14723c */ /* 0x040ff00000001814 */
[C---:B------:R-:W-:Y:S01]  /*22c40*/  HMMA.16816.F32 R24, R172.reuse, R186, R24 ;  /* 0x000000baac18723c */ /* 0x040fe20000001818 */
[----:B------:R-:W5:Y:S07]  /*22c50*/  LDSM.16.M88.4 R184, [R220+0x800] ;  /* 0x00080000dcb8783b */ /* 0x000f6e0000000200 */
[C---:B---3--:R-:W-:Y:S08]  /*22c60*/  HMMA.16816.F32 R28, R172.reuse, R188, R28 ;  /* 0x000000bcac1c723c */ /* 0x048ff0000000181c */
[----:B------:R-:W-:Y:S01]  /*22c70*/  HMMA.16816.F32 R32, R172, R190, R32 ;  /* 0x000000beac20723c */ /* 0x000fe20000001820 */
[----:B------:R-:W3:Y:S04]  /*22c80*/  LDSM.16.M88.4 R172, [R220+0x1000] ;  /* 0x00100000dcac783b */ /* 0x000ee80000000200 */
[----:B------:R-:W2:Y:S03]  /*22c90*/  LDSM.16.M88.4 R188, [R220+0x1800] ;  /* 0x00180000dcbc783b */ /* 0x000ea60000000200 */
[C---:B----4-:R-:W-:Y:S08]  /*22ca0*/  HMMA.16816.F32 R4, R192.reuse, R196, R4 ;  /* 0x000000c4c004723c */ /* 0x050ff00000001804 */
[C---:B------:R-:W-:Y:S01]  /*22cb0*/  HMMA.16816.F32 R8, R192.reuse, R198, R8 ;  /* 0x000000c6c008723c */ /* 0x040fe20000001808 */
[----:B------:R-:W-:Y:S07]  /*22cc0*/  LDSM.16.M88.4 R196, [R229+0xa000] ;  /* 0x00a00000e5c4783b */ /* 0x000fee0000000200 */
[C---:B------:R-:W-:Y:S08]  /*22cd0*/  HMMA.16816.F32 R12, R192.reuse, R200, R12 ;  /* 0x000000c8c00c723c */ /* 0x040ff0000000180c */
[C---:B------:R-:W-:Y:S01]  /*22ce0*/  HMMA.16816.F32 R16, R192.reuse, R202, R16 ;  /* 0x000000cac010723c */ /* 0x040fe20000001810 */
[----:B------:R-:W-:Y:S07]  /*22cf0*/  LDSM.16.M88.4 R200, [R229+0xa800] ;  /* 0x00a80000e5c8783b */ /* 0x000fee0000000200 */
[C---:B-1----:R-:W-:Y:S08]  /*22d00*/  HMMA.16816.F32 R20, R192.reuse, R168, R20 ;  /* 0x000000a8c014723c */ /* 0x042ff00000001814 */
[C---:B------:R-:W-:Y:S01]  /*22d10*/  HMMA.16816.F32 R24, R192.reuse, R170, R24 ;  /* 0x000000aac018723c */ /* 0x040fe20000001818 */
[----:B------:R-:W1:Y:S07]  /*22d20*/  LDSM.16.M88.4 R168, [R230+0x2000] ;  /* 0x00200000e6a8783b */ /* 0x000e6e0000000200 */
[C---:B------:R-:W-:Y:S08]  /*22d30*/  HMMA.16816.F32 R28, R192.reuse, R204, R28 ;  /* 0x000000ccc01c723c */ /* 0x040ff0000000181c */
[----:B------:R-:W-:Y:S01]  /*22d40*/  HMMA.16816.F32 R32, R192, R206, R32 ;  /* 0x000000cec020723c */ /* 0x000fe20000001820 */
[----:B------:R-:W4:Y:S04]  /*22d50*/  LDSM.16.M88.4 R192, [R229+0xb000] ;  /* 0x00b00000e5c0783b */ /* 0x000f280000000200 */
[----:B------:R-:W1:Y:S03]  /*22d60*/  LDSM.16.M88.4 R204, [R229+0xb800] ;  /* 0x00b80000e5cc783b */ /* 0x000e660000000200 */
[C---:B--2---:R-:W-:Y:S08]  /*22d70*/  HMMA.16816.F32 R4, R176.reuse, R180, R4 ;  /* 0x000000b4b004723c */ /* 0x044ff00000001804 */
[C---:B------:R-:W-:Y:S01]  /*22d80*/  HMMA.16816.F32 R8, R176.reuse, R182, R8 ;  /* 0x000000b6b008723c */ /* 0x040fe20000001808 */
[----:B------:R-:W-:Y:S07]  /*22d90*/  LDSM.16.M88.4 R180, [R219] ;  /* 0x00000000dbb4783b */ /* 0x000fee0000000200 */
[C---:B-----5:R-:W-:Y:S08]  /*22da0*/  HMMA.16816.F32 R12, R176.reuse, R184, R12 ;  /* 0x000000b8b00c723c */ /* 0x060ff0000000180c */
[C---:B------:R-:W-:Y:S01]  /*22db0*/  HMMA.16816.F32 R16, R176.reuse, R186, R16 ;  /* 0x000000bab010723c */ /* 0x040fe20000001810 */
[----:B------:R-:W-:Y:S07]  /*22dc0*/  LDSM.16.M88.4 R184, [R218] ;  /* 0x00000000dab8783b */ /* 0x000fee0000000200 */
[C---:B---3--:R-:W-:Y:S08]  /*22dd0*/  HMMA.16816.F32 R20, R176.reuse, R172, R20 ;  /* 0x000000acb014723c */ /* 0x048ff00000001814 */
[C---:B------:R-:W-:Y:S01]  /*22de0*/  HMMA.16816.F32 R24, R176.reuse, R174, R24 ;  /* 0x000000aeb018723c */ /* 0x040fe20000001818 */
[----:B------:R-:W2:Y:S07]  /*22df0*/  LDSM.16.M88.4 R172, [R228+0x2000] ;  /* 0x00200000e4ac783b */ /* 0x000eae0000000200 */
[C---:B------:R-:W-:Y:S08]  /*22e00*/  HMMA.16816.F32 R28, R176.reuse, R188, R28 ;  /* 0x000000bcb01c723c */ /* 0x040ff0000000181c */
[----:B------:R-:W-:Y:S01]  /*22e10*/  HMMA.16816.F32 R32, R176, R190, R32 ;  /* 0x000000beb020723c */ /* 0x000fe20000001820 */
[----:B------:R-:W3:Y:S04]  /*22e20*/  LDSM.16.M88.4 R176, [R217] ;  /* 0x00000000d9b0783b */ /* 0x000ee80000000200 */
[----:B------:R-:W5:Y:S03]  /*22e30*/  LDSM.16.M88.4 R188, [R216] ;  /* 0x00000000d8bc783b */ /* 0x000f660000000200 */
[C---:B-1----:R-:W-:Y:S08]  /*22e40*/  HMMA.16816.F32 R4, R168.reuse, R196, R4 ;  /* 0x000000c4a804723c */ /* 0x042ff00000001804 */
[C---:B------:R-:W-:Y:S01]  /*22e50*/  HMMA.16816.F32 R8, R168.reuse, R198, R8 ;  /* 0x000000c6a808723c */ /* 0x040fe20000001808 */
[----:B------:R-:W-:Y:S07]  /*22e60*/  LDSM.16.M88.4 R196, [R224+0xa000] ;  /* 0x00a00000e0c4783b */ /* 0x000fee0000000200 */
[C---:B------:R-:W-:Y:S08]  /*22e70*/  HMMA.16816.F32 R12, R168.reuse, R200, R12 ;  /* 0x000000c8a80c723c */ /* 0x040ff0000000180c */
[C---:B------:R-:W-:Y:S01]  /*22e80*/  HMMA.16816.F32 R16, R168.reuse, R202, R16 ;  /* 0x000000caa810723c */ /* 0x040fe20000001810 */
[----:B------:R-:W-:Y:S07]  /*22e90*/  LDSM.16.M88.4 R200, [R224+0xa800] ;  /* 0x00a80000e0c8783b */ /* 0x000fee0000000200 */
[C---:B----4-:R-:W-:Y:S08]  /*22ea0*/  HMMA.16816.F32 R20, R168.reuse, R192, R20 ;  /* 0x000000c0a814723c */ /* 0x050ff00000001814 */
        /* <DEDUP_REMOVED lines=15> */
[C---:B-----5:R-:W-:Y:S08]  /*22fa0*/  HMMA.16816.F32 R28, R172.reuse, R188, R28 ;  /* 0x000000bcac1c723c */ /* 0x060ff0000000181c */
[----:B------:R-:W-:Y:S01]  /*22fb0*/  HMMA.16816.F32 R32, R172, R190, R32 ;  /* 0x000000beac20723c */ /* 0x000fe20000001820 */
[----:B------:R-:W3:Y:S04]  /*22fc0*/  LDSM.16.M88.4 R172, [R220+0x3000] ;  /* 0x00300000dcac783b */ /* 0x000ee80000000200 */
[----:B------:R-:W5:Y:S03]  /*22fd0*/  LDSM.16.M88.4 R188, [R220+0x3800] ;  /* 0x00380000dcbc783b */ /* 0x000f660000000200 */
        /* <DEDUP_REMOVED lines=16> */
[C---:B------:R-:W-:Y:S08]  /*230e0*/  HMMA.16816.F32 R12, R176.reuse, R184, R12 ;  /* 0x000000b8b00c723c */ /* 0x040ff0000000180c */
[C---:B------:R-:W-:Y:S01]  /*230f0*/  HMMA.16816.F32 R16, R176.reuse, R186, R16 ;  /* 0x000000bab010723c */ /* 0x040fe20000001810 */
[----:B------:R-:W-:Y:S07]  /*23100*/  LDSM.16.M88.4 R184, [R214] ;  /* 0x00000000d6b8783b */ /* 0x000fee0000000200 */
[C---:B---3--:R-:W-:Y:S08]  /*23110*/  HMMA.16816.F32 R20, R176.reuse, R172, R20 ;  /* 0x000000acb014723c */ /* 0x048ff00000001814 */
[C---:B------:R-:W-:Y:S01]  /*23120*/  HMMA.16816.F32 R24, R176.reuse, R174, R24 ;  /* 0x000000aeb018723c */ /* 0x040fe20000001818 */
[----:B------:R-:W2:Y:S07]  /*23130*/  LDSM.16.M88.4 R172, [R228+0x4000] ;  /* 0x00400000e4ac783b */ /* 0x000eae0000000200 */
[C---:B-----5:R-:W-:Y:S08]  /*23140*/  HMMA.16816.F32 R28, R176.reuse, R188, R28 ;  /* 0x000000bcb01c723c */ /* 0x060ff0000000181c */
        /* <DEDUP_REMOVED lines=81> */
[C---:B-1----:R-:W-:Y:S01]  /*23660*/  HMMA.16816.F32 R4, R192.reuse, R196, R4 ;  /* 0x000000c4c004723c */ /* 0x042fe20000001804 */
[----:B------:R-:W-:Y:S04]  /*23670*/  DEPBAR.LE SB0, 0x0 ;  /* 0x000080000000791a */ /* 0x000fe80000000000 */
[----:B------:R-:W-:Y:S03]  /*23680*/  BAR.SYNC.DEFER_BLOCKING 0x0 ;  /* 0x0000000000007b1d */ /* 0x000fe60000010000 */
[C---:B------:R-:W-:Y:S08]  /*23690*/  HMMA.16816.F32 R8, R192.reuse, R198, R8 ;  /* 0x000000c6c008723c */ /* 0x040ff00000001808 */
[C---:B------:R-:W-:Y:S08]  /*236a0*/  HMMA.16816.F32 R12, R192.reuse, R200, R12 ;  /* 0x000000c8c00c723c */ /* 0x040ff0000000180c */
[C---:B------:R-:W-:Y:S08]  /*236b0*/  HMMA.16816.F32 R16, R192.reuse, R202, R16 ;  /* 0x000000cac010723c */ /* 0x040ff00000001810 */
[C---:B----4-:R-:W-:Y:S08]  /*236c0*/  HMMA.16816.F32 R20, R192.reuse, R168, R20 ;  /* 0x000000a8c014723c */ /* 0x050ff00000001814 */
        /* <DEDUP_REMOVED lines=9> */
[C---:B-----5:R-:W-:Y:S07]  /*23760*/  HMMA.16816.F32 R28, R176.reuse, R188, R28 ;  /* 0x000000bcb01c723c */ /* 0x060fee000000181c */
[----:B------:R-:W-:Y:S01]  /*23770*/  IMAD.MOV.U32 R188, RZ, RZ, R164 ;  /* 0x000000ffffbc7224 */ /* 0x000fe200078e00a4 */
[----:B------:R-:W-:Y:S04]  /*23780*/  HMMA.16816.F32 R32, R176, R190, R32 ;  /* 0x000000beb020723c */ /* 0x000fe80000001820 */
[----:B------:R-:W-:Y:S04]  /*23790*/  IMAD.MOV.U32 R189, RZ, RZ, R165 ;  /* 0x000000ffffbd7224 */ /* 0x000fe800078e00a5 */
[----:B------:R-:W-:-:S11]  /*237a0*/  @!P0 BRA `(.L_x_1953) ;  /* 0x00000be000008947 */ /* 0x000fd60003800000 */
[----:B------:R-:W-:Y:S01]  /*237b0*/  ISETP.NE.U32.AND P0, PT, R248, RZ, PT ;  /* 0x000000fff800720c */ /* 0x000fe20003f05070 */
        /* <DEDUP_REMOVED lines=8> */
[----:B------:R-:W3:Y:S02]  /*23840*/  LD.E.64 R176, [R2.64+0x20] ;  /* 0x0000200402b07980 */ /* 0x000ee4000c101b00 */
[----:B------:R-:W-:Y:S02]  /*23850*/  IABS R166, R170 ;  /* 0x000000aa00a67213 */ /* 0x000fe40000000000 */
[-C--:B--2---:R-:W-:Y:S02]  /*23860*/  IABS R171, R174.reuse ;  /* 0x000000ae00ab7213 */ /* 0x084fe40000000000 */
[-C--:B------:R-:W-:Y:S02]  /*23870*/  IABS R169, R174.reuse ;  /* 0x000000ae00a97213 */ /* 0x080fe40000000000 */
[----:B------:R-:W1:Y:S01]  /*23880*/  I2F.RP R168, R171 ;  /* 0x000000ab00a87306 */ /* 0x000e620000209400 */
[-C--:B------:R-:W-:Y:S02]  /*23890*/  LOP3.LUT R170, R170, R174.reuse, RZ, 0x3c, !PT ;  /* 0x000000aeaaaa7212 */ /* 0x080fe400078e3cff */
[----:B------:R-:W-:Y:S07]  /*238a0*/  IMAD.MOV R169, RZ, RZ, -R169 ;  /* 0x000000ffffa97224 */ /* 0x000fee00078e0aa9 */
[----:B-1----:R-:W1:Y:S02]  /*238b0*/  MUFU.RCP R164, R168 ;  /* 0x000000a800a47308 */ /* 0x002e640000001000 */
[----:B-1----:R-:W-:Y:S08]  /*238c0*/  IADD3 R172, R164, 0xffffffe, RZ ;  /* 0x0ffffffea4ac7810 */ /* 0x002ff00007ffe0ff */
[----:B------:R-:W1:Y:S02]  /*238d0*/  F2I.FTZ.U32.TRUNC.NTZ R173, R172 ;  /* 0x000000ac00ad7305 */ /* 0x000e64000021f000 */
[--C-:B-1----:R-:W-:Y:S02]  /*238e0*/  IMAD.MOV R164, RZ, RZ, -R173.reuse ;  /* 0x000000ffffa47224 */ /* 0x102fe400078e0aad */
[----:B------:R-:W-:Y:S02]  /*238f0*/  IMAD.MOV.U32 R172, RZ, RZ, RZ ;  /* 0x000000ffffac7224 */ /* 0x000fe400078e00ff */
[----:B------:R-:W-:Y:S01]  /*23900*/  IMAD R175, R164, R171, RZ ;  /* 0x000000aba4af7224 */ /* 0x000fe200078e02ff */
[----:B------:R-:W-:Y:S02]  /*23910*/  IABS R164, R165 ;  /* 0x000000a500a47213 */ /* 0x000fe40000000000 */
[----:B------:R-:W-:Y:S01]  /*23920*/  LOP3.LUT R165, R165, R174, RZ, 0x3c, !PT ;  /* 0x000000aea5a57212 */ /* 0x000fe200078e3cff */
[----:B------:R-:W-:Y:S06]  /*23930*/  IMAD.HI.U32 R173, R173, R175, R172 ;  /* 0x000000afadad7227 */ /* 0x000fec00078e00ac */
[C---:B------:R-:W-:Y:S04]  /*23940*/  IMAD.HI.U32 R168, R173.reuse, R166, RZ ;  /* 0x000000a6ada87227 */ /* 0x040fe800078e00ff */
        /* <DEDUP_REMOVED lines=12> */
[----:B------:R-:W-:Y:S01]  /*23a10*/  LOP3.LUT R164, RZ, R174, RZ, 0x33, !PT ;  /* 0x000000aeffa47212 */ /* 0x000fe200078e33ff */
[----:B------:R-:W2:Y:S04]  /*23a20*/  LD.E.64 R170, [R2.64+0x38] ;  /* 0x0000380402aa7980 */ /* 0x000ea8000c101b00 */
        /* <DEDUP_REMOVED lines=19> */
[----:B------:R-:W-:Y:S02]  /*23b60*/  IMAD R166, R170, R169, R166 ;  /* 0x000000a9aaa67224 */ /* 0x000fe400078e02a6 */
[----:B------:R-:W-:Y:S02]  /*23b70*/  IMAD.MOV.U32 R168, RZ, RZ, R174 ;  /* 0x000000ffffa87224 */ /* 0x000fe400078e00ae */
[----:B------:R-:W-:Y:S02]  /*23b80*/  IMAD.IADD R169, R175, 0x1, R166 ;  /* 0x00000001afa97824 */ /* 0x000fe400078e02a6 */
[----:B----4-:R-:W-:Y:S04]  /*23b90*/  IMAD.IADD R165, R164, 0x1, -R165 ;  /* 0x00000001a4a57824 */ /* 0x010fe800078e0aa5 */
[----:B---3--:R-:W-:Y:S01]  /*23ba0*/  IMAD R171, R177, R165, RZ ;  /* 0x000000a5b1ab7224 */ /* 0x008fe200078e02ff */
[----:B------:R-:W-:Y:S01]  /*23bb0*/  SHF.R.S32.HI R164, RZ, 0x1f, R165 ;  /* 0x0000001fffa47819 */ /* 0x000fe200000114a5 */
[----:B------:R-:W-:Y:S04]  /*23bc0*/  IMAD.WIDE.U32 R168, R165, R176, R168 ;  /* 0x000000b0a5a87225 */ /* 0x000fe800078e00a8 */
[----:B------:R-:W-:Y:S04]  /*23bd0*/  IMAD R171, R176, R164, R171 ;  /* 0x000000a4b0ab7224 */ /* 0x000fe800078e02ab */
[----:B------:R-:W-:Y:S01]  /*23be0*/  IMAD.IADD R164, R169, 0x1, R171 ;  /* 0x00000001a9a47824 */ /* 0x000fe200078e02ab */
[----:B------:R-:W-:-:S05]  /*23bf0*/  BRA `(.L_x_1956) ;  /* 0x0000004000007947 */ /* 0x000fca0003800000 */
.L_x_1955:
[----:B------:R-:W-:Y:S02]  /*23c00*/  ULDC.64 UR4, c[0x0][0x118] ;  /* 0x0000460000047ab9 */ /* 0x000fe40000000a00 */
[----:B------:R-:W2:Y:S02]  /*23c10*/  LD.E R168, [R2.64+0x38] ;  /* 0x0000380402a87980 */ /* 0x000ea4000c101900 */
[----:B--2---:R-:W-:Y:S04]  /*23c20*/  LEA R168, -R168, RZ, 0x6 ;  /* 0x000000ffa8a87211 */ /* 0x004fe800078e31ff */
[----:B------:R-:W-:Y:S02]  /*23c30*/  SHF.R.S32.HI R164, RZ, 0x1f, R168 ;  /* 0x0000001fffa47819 */ /* 0x000fe400000114a8 */
.L_x_1956:
[----:B------:R-:W-:Y:S05]  /*23c40*/  BSYNC B0 ;  /* 0x0000000000007941 */ /* 0x000fea0003800000 */
.L_x_1954:
[CC--:B------:R-:W-:Y:S01]  /*23c50*/  LEA R178, P0, R168.reuse, R240.reuse, 0x1 ;  /* 0x000000f0a8b27211 */ /* 0x0c0fe200078008ff */
        /* <DEDUP_REMOVED lines=13> */
[CC--:B------:R-:W-:Y:S01]  /*23d30*/  @P5 LEA.HI.X R173, R169.reuse, R241.reuse, R166, 0x1, P0 ;  /* 0x000000f1a9ad5211 */ /* 0x0c0fe200000f0ca6 */
        /* <DEDUP_REMOVED lines=101> */
.L_x_1953:
[----:B------:R-:W-:Y:S05]  /*24390*/  BSYNC B1 ;  /* 0x0000000000017941 */ /* 0x000fea0003800000 */
.L_x_1952:
[----:B------:R-:W-:Y:S01]  /*243a0*/  ULDC.64 UR4, c[0x0][0x118] ;  /* 0x0000460000047ab9 */ /* 0x000fe20000000a00 */
[----:B------:R-:W-:Y:S01]  /*243b0*/  FMNMX.FTZ R164, R4, R167, !PT ;  /* 0x000000a704a47209 */ /* 0x000fe20007810000 */
[----:B------:R2:W3:Y:S01]  /*243c0*/  LD.E R165, [R2.64+0xdc] ;  /* 0x0000dc0402a57980 */ /* 0x0004e2000c101900 */
[----:B------:R-:W-:Y:S02]  /*243d0*/  FMNMX.FTZ R166, R6, R0, !PT ;  /* 0x0000000006a67209 */ /* 0x000fe40007810000 */
[----:B-1----:R-:W-:Y:S01]  /*243e0*/  FMNMX.FTZ R169, R5, R164, !PT ;  /* 0x000000a405a97209 */ /* 0x002fe20007810000 */
        /* <DEDUP_REMOVED lines=11> */
[----:B--2---:R-:W-:Y:S02]  /*244a0*/  FMNMX.FTZ R2, R16, R169, !PT ;  /* 0x000000a910027209 */ /* 0x004fe40007810000 */
        /* <DEDUP_REMOVED lines=22> */
[----:B------:R-:W2:Y:S01]  /*24610*/  SHFL.BFLY PT, R2, R169, 0x2, 0x1f ;  /* 0x0c401f00a9027f89 */ /* 0x000ea200000e0000 */
[----:B-1----:R-:W-:Y:S07]  /*24620*/  FMNMX.FTZ R171, R168, R3, !PT ;  /* 0x00000003a8ab7209 */ /* 0x002fee0007810000 */
[----:B------:R-:W1:Y:S01]  /*24630*/  SHFL.BFLY PT, R164, R171, 0x1, 0x1f ;  /* 0x0c201f00aba47f89 */ /* 0x000e6200000e0000 */
[----:B--2---:R-:W-:Y:S07]  /*24640*/  FMNMX.FTZ R166, R169, R2, !PT ;  /* 0x00000002a9a67209 */ /* 0x004fee0007810000 */
[----:B------:R-:W2:Y:S01]  /*24650*/  SHFL.BFLY PT, R3, R166, 0x1, 0x1f ;  /* 0x0c201f00a6037f89 */ /* 0x000ea200000e0000 */
[----:B-1----:R-:W-:Y:S04]  /*24660*/  FMNMX.FTZ R164, R171, R164, !PT ;  /* 0x000000a4aba47209 */ /* 0x002fe80007810000 */
[C---:B------:R-:W-:Y:S01]  /*24670*/  FSETP.NEU.FTZ.AND P0, PT, R164.reuse, -INF , PT ;  /* 0xff800000a400780b */ /* 0x040fe20003f1d000 */
[----:B------:R-:W-:Y:S01]  /*24680*/  FADD.FTZ R2, -R164, R167 ;  /* 0x000000a7a4027221 */ /* 0x000fe20000010100 */
[----:B--2---:R-:W-:Y:S05]  /*24690*/  FMNMX.FTZ R3, R166, R3, !PT ;  /* 0x00000003a6037209 */ /* 0x004fea0007810000 */
[----:B------:R-:W-:Y:S02]  /*246a0*/  FADD.FTZ R168, -R3, R0 ;  /* 0x0000000003a87221 */ /* 0x000fe40000010100 */
[C---:B---3--:R-:W-:Y:S02]  /*246b0*/  FMUL.FTZ R167, R165.reuse, R2 ;  /* 0x00000002a5a77220 */ /* 0x048fe40000410000 */
[C---:B------:R-:W-:Y:S02]  /*246c0*/  FMUL.FTZ R198, R165.reuse, R164 ;  /* 0x000000a4a5c67220 */ /* 0x040fe40000410000 */
[----:B------:R1:W2:Y:S01]  /*246d0*/  MUFU.EX2 R2, R167 ;  /* 0x000000a700027308 */ /* 0x0002a20000000800 */
[C---:B------:R-:W-:Y:S02]  /*246e0*/  FMUL.FTZ R196, R165.reuse, R3 ;  /* 0x00000003a5c47220 */ /* 0x040fe40000410000 */
[----:B------:R-:W-:Y:S01]  /*246f0*/  FSEL R198, R198, RZ, P0 ;  /* 0x000000ffc6c67208 */ /* 0x000fe20000000000 */
[----:B------:R-:W-:Y:S01]  /*24700*/  FMUL.FTZ R0, R165, R168 ;  /* 0x000000a8a5007220 */ /* 0x000fe20000410000 */
[----:B------:R-:W-:Y:S01]  /*24710*/  FSETP.NEU.FTZ.AND P0, PT, R3, -INF , PT ;  /* 0xff8000000300780b */ /* 0x000fe20003f1d000 */
[----:B------:R-:W3:Y:S02]  /*24720*/  LDSM.16.MT88.4 R168, [R234+0x10000] ;  /* 0x01000000eaa8783b */ /* 0x000ee40000004200 */
[-CC-:B------:R-:W-:Y:S01]  /*24730*/  FFMA.FTZ R191, R4, R165.reuse, -R198.reuse ;  /* 0x000000a504bf7223 */ /* 0x180fe200000108c6 */
[----:B------:R-:W-:Y:S01]  /*24740*/  FSEL R196, R196, RZ, P0 ;  /* 0x000000ffc4c47208 */ /* 0x000fe20000000000 */
[-CC-:B------:R-:W-:Y:S01]  /*24750*/  FFMA.FTZ R166, R5, R165.reuse, -R198.reuse ;  /* 0x000000a505a67223 */ /* 0x180fe200000108c6 */
[----:B------:R-:W4:Y:S01]  /*24760*/  MUFU.EX2 R0, R0 ;  /* 0x0000000000007308 */ /* 0x000f220000000800 */
[----:B------:R-:W-:Y:S01]  /*24770*/  FFMA.FTZ R192, R8, R165, -R198 ;  /* 0x000000a508c07223 */ /* 0x000fe200000108c6 */
[----:B------:R-:W-:Y:S01]  /*24780*/  ISETP.GT.AND P0, PT, R250, R239, PT ;  /* 0x000000effa00720c */ /* 0x000fe20003f04270 */
[-C--:B------:R-:W-:Y:S02]  /*24790*/  FFMA.FTZ R190, R7, R165.reuse, -R196 ;  /* 0x000000a507be7223 */ /* 0x080fe400000108c4 */
[-C--:B------:R-:W-:Y:S02]  /*247a0*/  FFMA.FTZ R193, R9, R165.reuse, -R198 ;  /* 0x000000a509c17223 */ /* 0x080fe400000108c6 */
[-CC-:B------:R-:W-:Y:S02]  /*247b0*/  FFMA.FTZ R194, R10, R165.reuse, -R196.reuse ;  /* 0x000000a50ac27223 */ /* 0x180fe400000108c4 */
[-C--:B------:R-:W-:Y:S01]  /*247c0*/  FFMA.FTZ R195, R11, R165.reuse, -R196 ;  /* 0x000000a50bc37223 */ /* 0x080fe200000108c4 */
[----:B------:R-:W-:Y:S01]  /*247d0*/  MUFU.EX2 R191, R191 ;  /* 0x000000bf00bf7308 */ /* 0x000fe20000000800 */
[-C--:B------:R-:W-:Y:S02]  /*247e0*/  FFMA.FTZ R197, R12, R165.reuse, -R198 ;  /* 0x000000a50cc57223 */ /* 0x080fe400000108c6 */
[----:B-1----:R-:W-:Y:S02]  /*247f0*/  FFMA.FTZ R167, R6, R165, -R196 ;  /* 0x000000a506a77223 */ /* 0x002fe400000108c4 */
[C---:B--2---:R-:W-:Y:S02]  /*24800*/  FMUL.FTZ R4, R2.reuse, R160 ;  /* 0x000000a002047220 */ /* 0x044fe40000410000 */
[C---:B------:R-:W-:Y:S02]  /*24810*/  FMUL.FTZ R5, R2.reuse, R161 ;  /* 0x000000a102057220 */ /* 0x040fe40000410000 */
[C---:B------:R-:W-:Y:S01]  /*24820*/  FMUL.FTZ R8, R2.reuse, R156 ;  /* 0x0000009c02087220 */ /* 0x040fe20000410000 */
[----:B------:R-:W1:Y:S01]  /*24830*/  MUFU.EX2 R166, R166 ;  /* 0x000000a600a67308 */ /* 0x000e620000000800 */
[C---:B------:R-:W-:Y:S02]  /*24840*/  FMUL.FTZ R9, R2.reuse, R157 ;  /* 0x0000009d02097220 */ /* 0x040fe40000410000 */
[----:B------:R-:W-:Y:S02]  /*24850*/  FMUL.FTZ R36, R2, R36 ;  /* 0x0000002402247220 */ /* 0x000fe40000410000 */
[C---:B----4-:R-:W-:Y:S02]  /*24860*/  FMUL.FTZ R6, R0.reuse, R162 ;  /* 0x000000a200067220 */ /* 0x050fe40000410000 */
[C---:B------:R-:W-:Y:S02]  /*24870*/  FMUL.FTZ R7, R0.reuse, R163 ;  /* 0x000000a300077220 */ /* 0x040fe40000410000 */
[C---:B------:R-:W-:Y:S01]  /*24880*/  FMUL.FTZ R10, R0.reuse, R158 ;  /* 0x0000009e000a7220 */ /* 0x040fe20000410000 */
[----:B------:R-:W-:Y:S01]  /*24890*/  MUFU.EX2 R167, R167 ;  /* 0x000000a700a77308 */ /* 0x000fe20000000800 */
[----:B------:R-:W-:Y:S02]  /*248a0*/  FMUL.FTZ R11, R0, R159 ;  /* 0x0000009f000b7220 */ /* 0x000fe40000410000 */
[----:B------:R-:W2:Y:S01]  /*248b0*/  LDSM.16.MT88.4 R156, [R231+0x10000] ;  /* 0x01000000e79c783b */ /* 0x000ea20000004200 */
[----:B------:R-:W-:Y:S02]  /*248c0*/  FMUL.FTZ R37, R2, R37 ;  /* 0x0000002502257220 */ /* 0x000fe40000410000 */
[C---:B------:R-:W-:Y:S02]  /*248d0*/  FMUL.FTZ R38, R0.reuse, R38 ;  /* 0x0000002600267220 */ /* 0x040fe40000410000 */
[----:B------:R-:W-:Y:S02]  /*248e0*/  FMUL.FTZ R39, R0, R39 ;  /* 0x0000002700277220 */ /* 0x000fe40000410000 */
        /* <DEDUP_REMOVED lines=16> */
[----:B----4-:R-:W-:Y:S01]  /*249f0*/  F2FP.PACK_AB R161, R190, R167 ;  /* 0x000000a7bea1723e */ /* 0x010fe200000000ff */
        /* <DEDUP_REMOVED lines=9> */
[----:B------:R-:W4:Y:S01]  /*24a90*/  MUFU.EX2 R195, R195 ;  /* 0x000000c300c37308 */ /* 0x000f220000000800 */
[-C--:B------:R-:W-:Y:S02]  /*24aa0*/  FFMA.FTZ R200, R13, R165.reuse, -R198 ;  /* 0x000000a50dc87223 */ /* 0x080fe400000108c6 */
[-CC-:B------:R-:W-:Y:S01]  /*24ab0*/  FFMA.FTZ R199, R14, R165.reuse, -R196.reuse ;  /* 0x000000a50ec77223 */ /* 0x180fe200000108c4 */
[----:B-1----:R-:W-:Y:S01]  /*24ac0*/  F2FP.PACK_AB R162, R193, R192 ;  /* 0x000000c0c1a2723e */ /* 0x002fe200000000ff */
[----:B------:R-:W-:Y:S02]  /*24ad0*/  FFMA.FTZ R202, R15, R165, -R196 ;  /* 0x000000a50fca7223 */ /* 0x000fe400000108c4 */
[C---:B------:R-:W-:Y:S02]  /*24ae0*/  FMUL.FTZ R12, R2.reuse, R152 ;  /* 0x00000098020c7220 */ /* 0x040fe40000410000 */
[----:B------:R-:W-:Y:S01]  /*24af0*/  FMUL.FTZ R13, R2, R153 ;  /* 0x00000099020d7220 */ /* 0x000fe20000410000 */
[----:B------:R-:W-:Y:S01]  /*24b00*/  MUFU.EX2 R197, R197 ;  /* 0x000000c500c57308 */ /* 0x000fe20000000800 */
[C---:B------:R-:W-:Y:S02]  /*24b10*/  FMUL.FTZ R14, R0.reuse, R154 ;  /* 0x0000009a000e7220 */ /* 0x040fe40000410000 */
[----:B------:R-:W-:Y:S02]  /*24b20*/  FMUL.FTZ R15, R0, R155 ;  /* 0x0000009b000f7220 */ /* 0x000fe40000410000 */
[----:B------:R-:W-:Y:S01]  /*24b30*/  LDSM.16.MT88.4 R152, [R231+0x16000] ;  /* 0x01600000e798783b */ /* 0x000fe20000004200 */
[-CC-:B------:R-:W-:Y:S02]  /*24b40*/  FFMA.FTZ R201, R16, R165.reuse, -R198.reuse ;  /* 0x000000a510c97223 */ /* 0x180fe400000108c6 */
[-C--:B------:R-:W-:Y:S02]  /*24b50*/  FFMA.FTZ R204, R17, R165.reuse, -R198 ;  /* 0x000000a511cc7223 */ /* 0x080fe400000108c6 */
[-CC-:B------:R-:W-:Y:S01]  /*24b60*/  FFMA.FTZ R203, R18, R165.reuse, -R196.reuse ;  /* 0x000000a512cb7223 */ /* 0x180fe200000108c4 */
[----:B------:R-:W1:Y:S01]  /*24b70*/  MUFU.EX2 R200, R200 ;  /* 0x000000c800c87308 */ /* 0x000e620000000800 */
[-C--:B------:R-:W-:Y:S01]  /*24b80*/  FFMA.FTZ R206, R19, R165.reuse, -R196 ;  /* 0x000000a513ce7223 */ /* 0x080fe200000108c4 */
[----:B----4-:R-:W-:Y:S01]  /*24b90*/  F2FP.PACK_AB R163, R195, R194 ;  /* 0x000000c2c3a3723e */ /* 0x010fe200000000ff */
[-C--:B------:R-:W-:Y:S02]  /*24ba0*/  FFMA.FTZ R205, R32, R165.reuse, -R198 ;  /* 0x000000a520cd7223 */ /* 0x080fe400000108c6 */
[----:B------:R-:W-:Y:S02]  /*24bb0*/  FFMA.FTZ R207, R34, R165, -R196 ;  /* 0x000000a522cf7223 */ /* 0x000fe400000108c4 */
[C---:B------:R-:W-:Y:S02]  /*24bc0*/  FMUL.FTZ R60, R2.reuse, R60 ;  /* 0x0000003c023c7220 */ /* 0x040fe40000410000 */
[C---:B---3--:R-:W-:Y:S01]  /*24bd0*/  HMMA.16816.F32 R4, R160.reuse, R168, R4 ;  /* 0x000000a8a004723c */ /* 0x048fe20000001804 */
[----:B------:R-:W-:Y:S04]  /*24be0*/  MUFU.EX2 R199, R199 ;  /* 0x000000c700c77308 */ /* 0x000fe80000000800 */
[----:B------:R-:W-:Y:S02]  /*24bf0*/  FMUL.FTZ R61, R2, R61 ;  /* 0x0000003d023d7220 */ /* 0x000fe40000410000 */
[C---:B------:R-:W-:Y:S01]  /*24c00*/  FMUL.FTZ R62, R0.reuse, R62 ;  /* 0x0000003e003e7220 */ /* 0x040fe20000410000 */
[C---:B------:R-:W-:Y:S01]  /*24c10*/  HMMA.16816.F32 R8, R160.reuse, R170, R8 ;  /* 0x000000aaa008723c */ /* 0x040fe20000001808 */
[----:B------:R-:W3:Y:S02]  /*24c20*/  LDSM.16.MT88.4 R168, [R234+0x12000] ;  /* 0x01200000eaa8783b */ /* 0x000ee40000004200 */
[----:B------:R-:W4:Y:S01]  /*24c30*/  MUFU.EX2 R202, R202 ;  /* 0x000000ca00ca7308 */ /* 0x000f220000000800 */
[----:B------:R-:W-:Y:S02]  /*24c40*/  FMUL.FTZ R63, R0, R63 ;  /* 0x0000003f003f7220 */ /* 0x000fe40000410000 */
[C---:B------:R-:W-:Y:S02]  /*24c50*/  FMUL.FTZ R64, R2.reuse, R64 ;  /* 0x0000004002407220 */ /* 0x040fe40000410000 */
[C---:B------:R-:W-:Y:S04]  /*24c60*/  HMMA.16816.F32 R36, R160.reuse, R172, R36 ;  /* 0x000000aca024723c */ /* 0x040fe80000001824 */
[----:B------:R-:W-:Y:S01]  /*24c70*/  FMUL.FTZ R65, R2, R65 ;  /* 0x0000004102417220 */ /* 0x000fe20000410000 */
[----:B------:R-:W-:Y:S01]  /*24c80*/  MUFU.EX2 R201, R201 ;  /* 0x000000c900c97308 */ /* 0x000fe20000000800 */
[C---:B------:R-:W-:Y:S02]  /*24c90*/  FMUL.FTZ R66, R0.reuse, R66 ;  /* 0x0000004200427220 */ /* 0x040fe40000410000 */
[C---:B------:R-:W-:Y:S01]  /*24ca0*/  HMMA.16816.F32 R40, R160.reuse, R174, R40 ;  /* 0x000000aea028723c */ /* 0x040fe20000001828 */
[----:B------:R-:W5:Y:S03]  /*24cb0*/  LDSM.16.MT88.4 R172, [R233+0x12000] ;  /* 0x01200000e9ac783b */ /* 0x000f660000004200 */
[----:B------:R-:W-:Y:S02]  /*24cc0*/  FMUL.FTZ R67, R0, R67 ;  /* 0x0000004300437220 */ /* 0x000fe40000410000 */
[C---:B------:R-:W-:Y:S01]  /*24cd0*/  FMUL.FTZ R68, R2.reuse, R68 ;  /* 0x0000004402447220 */ /* 0x040fe20000410000 */
[----:B------:R-:W1:Y:S01]  /*24ce0*/  MUFU.EX2 R204, R204 ;  /* 0x000000cc00cc7308 */ /* 0x000e620000000800 */
[C---:B------:R-:W-:Y:S04]  /*24cf0*/  HMMA.16816.F32 R44, R160.reuse, R176, R44 ;  /* 0x000000b0a02c723c */ /* 0x040fe8000000182c */
[----:B------:R-:W-:Y:S02]  /*24d00*/  FMUL.FTZ R69, R2, R69 ;  /* 0x0000004502457220 */ /* 0x000fe40000410000 */
[C---:B------:R-:W-:Y:S02]  /*24d10*/  FMUL.FTZ R70, R0.reuse, R70 ;  /* 0x0000004600467220 */ /* 0x040fe40000410000 */
[C---:B------:R-:W-:Y:S01]  /*24d20*/  HMMA.16816.F32 R48, R160.reuse, R178, R48 ;  /* 0x000000b2a030723c */ /* 0x040fe20000001830 */
[----:B------:R-:W-:Y:S01]  /*24d30*/  LDSM.16.MT88.4 R176, [R231+0x10800] ;  /* 0x01080000e7b0783b */ /* 0x000fe20000004200 */
[----:B------:R-:W-:Y:S02]  /*24d40*/  MUFU.EX2 R203, R203 ;  /* 0x000000cb00cb7308 */ /* 0x000fe40000000800 */
[----:B------:R-:W-:Y:S02]  /*24d50*/  FMUL.FTZ R71, R0, R71 ;  /* 0x0000004700477220 */ /* 0x000fe40000410000 */
[C---:B------:R-:W-:Y:S02]  /*24d60*/  FMUL.FTZ R72, R2.reuse, R72 ;  /* 0x0000004802487220 */ /* 0x040fe40000410000 */
[C---:B--2---:R-:W-:Y:S04]  /*24d70*/  HMMA.16816.F32 R52, R160.reuse, R156, R52 ;  /* 0x0000009ca034723c */ /* 0x044fe80000001834 */
[----:B------:R-:W-:Y:S01]  /*24d80*/  FMUL.FTZ R73, R2, R73 ;  /* 0x0000004902497220 */ /* 0x000fe20000410000 */
[----:B------:R-:W2:Y:S01]  /*24d90*/  MUFU.EX2 R206, R206 ;  /* 0x000000ce00ce7308 */ /* 0x000ea20000000800 */
[C---:B------:R-:W-:Y:S02]  /*24da0*/  FMUL.FTZ R74, R0.reuse, R74 ;  /* 0x0000004a004a7220 */ /* 0x040fe40000410000 */
[C---:B------:R-:W-:Y:S01]  /*24db0*/  HMMA.16816.F32 R56, R160.reuse, R158, R56 ;  /* 0x0000009ea038723c */ /* 0x040fe20000001838 */
[----:B------:R-:W1:Y:S03]  /*24dc0*/  LDSM.16.MT88.4 R156, [R232+0x12000] ;  /* 0x01200000e89c783b */ /* 0x000e660000004200 */
[----:B------:R-:W-:Y:S02]  /*24dd0*/  FMUL.FTZ R75, R0, R75 ;  /* 0x0000004b004b7220 */ /* 0x000fe40000410000 */
[C---:B------:R-:W-:Y:S01]  /*24de0*/  FMUL.FTZ R76, R2.reuse, R76 ;  /* 0x0000004c024c7220 */ /* 0x040fe20000410000 */
[----:B------:R-:W-:Y:S01]  /*24df0*/  MUFU.EX2 R205, R205 ;  /* 0x000000cd00cd7308 */ /* 0x000fe20000000800 */
[C---:B---3--:R-:W-:Y:S04]  /*24e00*/  HMMA.16816.F32 R60, R160.reuse, R168, R60 ;  /* 0x000000a8a03c723c */ /* 0x048fe8000000183c */
[----:B------:R-:W-:Y:S02]  /*24e10*/  FMUL.FTZ R77, R2, R77 ;  /* 0x0000004d024d7220 */ /* 0x000fe40000410000 */
[C---:B------:R-:W-:Y:S02]  /*24e20*/  FMUL.FTZ R78, R0.reuse, R78 ;  /* 0x0000004e004e7220 */ /* 0x040fe40000410000 */
[C---:B------:R-:W-:Y:S01]  /*24e30*/  HMMA.16816.F32 R64, R160.reuse, R170, R64 ;  /* 0x000000aaa040723c */ /* 0x040fe20000001840 */
[----:B------:R-:W3:Y:S01]  /*24e40*/  LDSM.16.MT88.4 R168, [R231+0x12000] ;  /* 0x01200000e7a8783b */ /* 0x000ee20000004200 */
[----:B------:R-:W-:Y:S02]  /*24e50*/  MUFU.EX2 R207, R207 ;  /* 0x000000cf00cf7308 */ /* 0x000fe40000000800 */
        /* <DEDUP_REMOVED lines=21> */
[----:B------:R-:W-:Y:S03]  /*24fb0*/  FMUL.FTZ R93, R2, R93 ;  /* 0x0000005d025d7220 */ /* 0x000fe60000410000 */
[C---:B------:R-:W-:Y:S01]  /*24fc0*/  HMMA.16816.F32 R88, R160.reuse, R170, R88 ;  /* 0x000000aaa058723c */ /* 0x040fe20000001858 */
[----:B------:R-:W3:Y:S02]  /*24fd0*/  LDSM.16.MT88.4 R168, [R232+0x14000] ;  /* 0x01400000e8a8783b */ /* 0x000ee40000004200 */
[C---:B------:R-:W-:Y:S02]  /*24fe0*/  FMUL.FTZ R94, R0.reuse, R94 ;  /* 0x0000005e005e7220 */ /* 0x040fe40000410000 */
        /* <DEDUP_REMOVED lines=14> */
[C---:B-1----:R-:W-:Y:S03]  /*250d0*/  HMMA.16816.F32 R100, R160.reuse, R156, R100 ;  /* 0x0000009ca064723c */ /* 0x042fe60000001864 */
[C---:B------:R-:W-:Y:S02]  /*250e0*/  FMUL.FTZ R106, R0.reuse, R106 ;  /* 0x0000006a006a7220 */ /* 0x040fe40000410000 */
[----:B------:R-:W-:Y:S02]  /*250f0*/  FMUL.FTZ R107, R0, R107 ;  /* 0x0000006b006b7220 */ /* 0x000fe40000410000 */
[C---:B------:R-:W-:Y:S02]  /*25100*/  FMUL.FTZ R108, R2.reuse, R108 ;  /* 0x0000006c026c7220 */ /* 0x040fe40000410000 */
[----:B------:R-:W-:Y:S03]  /*25110*/  FMUL.FTZ R109, R2, R109 ;  /* 0x0000006d026d7220 */ /* 0x000fe60000410000 */
[C---:B------:R-:W-:Y:S01]  /*25120*/  HMMA.16816.F32 R104, R160.reuse, R158, R104 ;  /* 0x0000009ea068723c */ /* 0x040fe20000001868 */
[----:B------:R-:W1:Y:S02]  /*25130*/  LDSM.16.MT88.4 R156, [R234+0x16000] ;  /* 0x01600000ea9c783b */ /* 0x000e640000004200 */
[C---:B------:R-:W-:Y:S02]  /*25140*/  FMUL.FTZ R110, R0.reuse, R110 ;  /* 0x0000006e006e7220 */ /* 0x040fe40000410000 */
[----:B------:R-:W-:Y:S02]  /*25150*/  FMUL.FTZ R111, R0, R111 ;  /* 0x0000006f006f7220 */ /* 0x000fe40000410000 */
[C---:B------:R-:W-:Y:S02]  /*25160*/  FMUL.FTZ R112, R2.reuse, R112 ;  /* 0x0000007002707220 */ /* 0x040fe40000410000 */
[----:B------:R-:W-:Y:S03]  /*25170*/  FMUL.FTZ R113, R2, R113 ;  /* 0x0000007102717220 */ /* 0x000fe60000410000 */
[C---:B---3--:R-:W-:Y:S03]  /*25180*/  HMMA.16816.F32 R108, R160.reuse, R168, R108 ;  /* 0x000000a8a06c723c */ /* 0x048fe6000000186c */
[C---:B------:R-:W-:Y:S02]  /*25190*/  FMUL.FTZ R114, R0.reuse, R114 ;  /* 0x0000007200727220 */ /* 0x040fe40000410000 */
        /* <DEDUP_REMOVED lines=34> */
[C---:B------:R-:W-:Y:S01]  /*253c0*/  FMUL.FTZ R140, R2.reuse, R140 ;  /* 0x0000008c028c7220 */ /* 0x040fe20000410000 */
[C---:B------:R-:W-:Y:S01]  /*253d0*/  HMMA.16816.F32 R12, R160.reuse, R170, R12 ;  /* 0x000000aaa00c723c */ /* 0x040fe2000000180c */
[----:B------:R-:W3:Y:S03]  /*253e0*/  LDSM.16.MT88.4 R168, [R233+0x10800] ;  /* 0x01080000e9a8783b */ /* 0x000ee60000004200 */
[----:B------:R-:W-:Y:S02]  /*253f0*/  FMUL.FTZ R141, R2, R141 ;  /* 0x0000008d028d7220 */ /* 0x000fe40000410000 */
[C---:B------:R-:W-:Y:S02]  /*25400*/  FMUL.FTZ R142, R0.reuse, R142 ;  /* 0x0000008e008e7220 */ /* 0x040fe40000410000 */
[C---:B-----5:R-:W-:Y:S04]  /*25410*/  HMMA.16816.F32 R136, R160.reuse, R172, R136 ;  /* 0x000000aca088723c */ /* 0x060fe80000001888 */
[----:B------:R-:W-:Y:S02]  /*25420*/  FMUL.FTZ R143, R0, R143 ;  /* 0x0000008f008f7220 */ /* 0x000fe40000410000 */
[----:B------:R-:W-:Y:S01]  /*25430*/  FMUL.FTZ R16, R2, R148 ;  /* 0x0000009402107220 */ /* 0x000fe20000410000 */
[----:B------:R-:W-:Y:S01]  /*25440*/  F2FP.PACK_AB R148, R200, R197 ;  /* 0x000000c5c894723e */ /* 0x000fe200000000ff */
[----:B------:R-:W-:Y:S01]  /*25450*/  FMUL.FTZ R17, R2, R149 ;  /* 0x0000009502117220 */ /* 0x000fe20000410000 */
[----:B----4-:R-:W-:Y:S02]  /*25460*/  F2FP.PACK_AB R149, R202, R199 ;  /* 0x000000c7ca95723e */ /* 0x010fe400000000ff */
[C---:B------:R-:W-:Y:S01]  /*25470*/  HMMA.16816.F32 R140, R160.reuse, R174, R140 ;  /* 0x000000aea08c723c */ /* 0x040fe2000000188c */
[----:B------:R-:W4:Y:S02]  /*25480*/  LDSM.16.MT88.4 R172, [R232+0x10800] ;  /* 0x01080000e8ac783b */ /* 0x000f240000004200 */
[----:B------:R-:W-:Y:S01]  /*25490*/  FMUL.FTZ R18, R0, R150 ;  /* 0x0000009600127220 */ /* 0x000fe20000410000 */
[----:B------:R-:W-:Y:S01]  /*254a0*/  F2FP.PACK_AB R150, R204, R201 ;  /* 0x000000c9cc96723e */ /* 0x000fe200000000ff */
[----:B------:R-:W-:Y:S01]  /*254b0*/  FMUL.FTZ R19, R0, R151 ;  /* 0x0000009700137220 */ /* 0x000fe20000410000 */
[----:B--2---:R-:W-:Y:S01]  /*254c0*/  F2FP.PACK_AB R151, R206, R203 ;  /* 0x000000cbce97723e */ /* 0x004fe200000000ff */
[C---:B------:R-:W-:Y:S02]  /*254d0*/  FMUL.FTZ R144, R2.reuse, R144 ;  /* 0x0000009002907220 */ /* 0x040fe40000410000 */
[----:B------:R-:W-:Y:S03]  /*254e0*/  FMUL.FTZ R145, R2, R145 ;  /* 0x0000009102917220 */ /* 0x000fe60000410000 */
[C---:B------:R-:W-:Y:S03]  /*254f0*/  HMMA.16816.F32 R16, R160.reuse, R152, R16 ;  /* 0x00000098a010723c */ /* 0x040fe60000001810 */
[C---:B------:R-:W-:Y:S02]  /*25500*/  FMUL.FTZ R146, R0.reuse, R146 ;  /* 0x0000009200927220 */ /* 0x040fe40000410000 */
[C---:B------:R-:W-:Y:S02]  /*25510*/  FMUL.FTZ R147, R0.reuse, R147 ;  /* 0x0000009300937220 */ /* 0x040fe40000410000 */
[----:B------:R-:W-:Y:S05]  /*25520*/  FFMA.FTZ R167, R0, R252, R167 ;  /* 0x000000fc00a77223 */ /* 0x000fea00000100a7 */
[----:B------:R-:W-:Y:S01]  /*25530*/  HMMA.16816.F32 R144, R160, R154, R144 ;  /* 0x0000009aa090723c */ /* 0x000fe20000001890 */
[----:B------:R-:W2:Y:S02]  /*25540*/  LDSM.16.MT88.4 R152, [R234+0x12800] ;  /* 0x01280000ea98783b */ /* 0x000ea40000004200 */
[----:B------:R-:W-:Y:S05]  /*25550*/  FADD.FTZ R167, R190, R167 ;  /* 0x000000a7bea77221 */ /* 0x000fea0000010000 */
[C---:B-1----:R-:W-:Y:S01]  /*25560*/  HMMA.16816.F32 R4, R148.reuse, R156, R4 ;  /* 0x0000009c9404723c */ /* 0x042fe20000001804 */
[----:B------:R-:W1:Y:S07]  /*25570*/  LDSM.16.MT88.4 R160, [R233+0x12800] ;  /* 0x01280000e9a0783b */ /* 0x000e6e0000004200 */
        /* <DEDUP_REMOVED lines=32> */
[C---:B------:R-:W-:Y:S04]  /*25780*/  HMMA.16816.F32 R108, R148.reuse, R184, R108 ;  /* 0x000000b8946c723c */ /* 0x040fe8000000186c */
[-C--:B------:R-:W-:Y:S02]  /*25790*/  FFMA.FTZ R183, R23, R165.reuse, -R196 ;  /* 0x000000a517b77223 */ /* 0x080fe400000108c4 */
[----:B------:R-:W4:Y:S01]  /*257a0*/  LDSM.16.MT88.4 R20, [R231+0x16800] ;  /* 0x01680000e714783b */ /* 0x000f220000004200 */
[-CC-:B------:R-:W-:Y:S01]  /*257b0*/  FFMA.FTZ R184, R24, R165.reuse, -R198.reuse ;  /* 0x000000a518b87223 */ /* 0x180fe200000108c6 */
[C---:B------:R-:W-:Y:S01]  /*257c0*/  HMMA.16816.F32 R112, R148.reuse, R186, R112 ;  /* 0x000000ba9470723c */ /* 0x040fe20000001870 */
[----:B------:R-:W5:Y:S03]  /*257d0*/  MUFU.EX2 R181, R181 ;  /* 0x000000b500b57308 */ /* 0x000f660000000800 */
[-C--:B------:R-:W-:Y:S03]  /*257e0*/  FFMA.FTZ R185, R25, R165.reuse, -R198 ;  /* 0x000000a519b97223 */ /* 0x080fe600000108c6 */
[-CC-:B------:R-:W-:Y:S01]  /*257f0*/  FFMA.FTZ R186, R26, R165.reuse, -R196.reuse ;  /* 0x000000a51aba7223 */ /* 0x180fe200000108c4 */
[C---:B--2---:R-:W-:Y:S03]  /*25800*/  HMMA.16816.F32 R116, R148.reuse, R152, R116 ;  /* 0x000000989474723c */ /* 0x044fe60000001874 */
[----:B------:R-:W-:Y:S01]  /*25810*/  MUFU.EX2 R182, R182 ;  /* 0x000000b600b67308 */ /* 0x000fe20000000800 */
[-C--:B------:R-:W-:Y:S02]  /*25820*/  FFMA.FTZ R187, R27, R165.reuse, -R196 ;  /* 0x000000a51bbb7223 */ /* 0x080fe400000108c4 */
[----:B------:R-:W-:Y:S02]  /*25830*/  LDSM.16.MT88.4 R24, [R232+0x11000] ;  /* 0x01100000e818783b */ /* 0x000fe40000004200 */
[C---:B------:R-:W-:Y:S05]  /*25840*/  HMMA.16816.F32 R120, R148.reuse, R154, R120 ;  /* 0x0000009a9478723c */ /* 0x040fea0000001878 */
[----:B------:R-:W2:Y:S01]  /*25850*/  MUFU.EX2 R183, R183 ;  /* 0x000000b700b77308 */ /* 0x000ea20000000800 */
[----:B------:R-:W2:Y:S02]  /*25860*/  LDSM.16.MT88.4 R152, [R234+0x11000] ;  /* 0x01100000ea98783b */ /* 0x000ea40000004200 */
[C---:B-1----:R-:W-:Y:S07]  /*25870*/  HMMA.16816.F32 R124, R148.reuse, R156, R124 ;  /* 0x0000009c947c723c */ /* 0x042fee000000187c */
[----:B------:R-:W-:Y:S01]  /*25880*/  MUFU.EX2 R184, R184 ;  /* 0x000000b800b87308 */ /* 0x000fe20000000800 */
[C---:B------:R-:W-:Y:S01]  /*25890*/  HMMA.16816.F32 R128, R148.reuse, R158, R128 ;  /* 0x0000009e9480723c */ /* 0x040fe20000001880 */
[----:B------:R-:W1:Y:S07]  /*258a0*/  LDSM.16.MT88.4 R156, [R233+0x11000] ;  /* 0x01100000e99c783b */ /* 0x000e6e0000004200 */
[C---:B------:R-:W-:Y:S01]  /*258b0*/  HMMA.16816.F32 R132, R148.reuse, R160, R132 ;  /* 0x000000a09484723c */ /* 0x040fe20000001884 */
[----:B------:R-:W1:Y:S07]  /*258c0*/  MUFU.EX2 R185, R185 ;  /* 0x000000b900b97308 */ /* 0x000e6e0000000800 */
[C---:B------:R-:W-:Y:S01]  /*258d0*/  HMMA.16816.F32 R12, R148.reuse, R162, R12 ;  /* 0x000000a2940c723c */ /* 0x040fe2000000180c */
[----:B------:R-:W1:Y:S02]  /*258e0*/  LDSM.16.MT88.4 R160, [R231+0x11000] ;  /* 0x01100000e7a0783b */ /* 0x000e640000004200 */
[----:B------:R-:W-:Y:S05]  /*258f0*/  MUFU.EX2 R186, R186 ;  /* 0x000000ba00ba7308 */ /* 0x000fea0000000800 */
[C---:B---3--:R-:W-:Y:S05]  /*25900*/  HMMA.16816.F32 R136, R148.reuse, R168, R136 ;  /* 0x000000a89488723c */ /* 0x048fea0000001888 */
[----:B------:R-:W3:Y:S03]  /*25910*/  MUFU.EX2 R187, R187 ;  /* 0x000000bb00bb7308 */ /* 0x000ee60000000800 */
[C---:B------:R-:W-:Y:S01]  /*25920*/  HMMA.16816.F32 R140, R148.reuse, R170, R140 ;  /* 0x000000aa948c723c */ /* 0x040fe2000000188c */
[----:B------:R-:W-:Y:S07]  /*25930*/  LDSM.16.MT88.4 R168, [R233+0x13000] ;  /* 0x01300000e9a8783b */ /* 0x000fee0000004200 */
[C---:B----4-:R-:W-:Y:S07]  /*25940*/  HMMA.16816.F32 R16, R148.reuse, R20, R16 ;  /* 0x000000149410723c */ /* 0x050fee0000001810 */
[----:B-----5:R-:W-:Y:S01]  /*25950*/  F2FP.PACK_AB R20, R181, R180 ;  /* 0x000000b4b514723e */ /* 0x020fe200000000ff */
[----:B------:R-:W-:Y:S01]  /*25960*/  HMMA.16816.F32 R144, R148, R22, R144 ;  /* 0x000000169490723c */ /* 0x000fe20000001890 */
[----:B------:R-:W4:Y:S03]  /*25970*/  LDSM.16.MT88.4 R148, [R234+0x13000] ;  /* 0x01300000ea94783b */ /* 0x000f260000004200 */
[----:B--2---:R-:W-:Y:S03]  /*25980*/  F2FP.PACK_AB R21, R183, R182 ;  /* 0x000000b6b715723e */ /* 0x004fe600000000ff */
[----:B-1----:R-:W-:Y:S02]  /*25990*/  F2FP.PACK_AB R22, R185, R184 ;  /* 0x000000b8b916723e */ /* 0x002fe400000000ff */
[----:B---3--:R-:W-:Y:S07]  /*259a0*/  F2FP.PACK_AB R23, R187, R186 ;  /* 0x000000babb17723e */ /* 0x008fee00000000ff */
[C---:B------:R-:W-:Y:S08]  /*259b0*/  HMMA.16816.F32 R4, R20.reuse, R152, R4 ;  /* 0x000000981404723c */ /* 0x040ff00000001804 */
[C---:B------:R-:W-:Y:S01]  /*259c0*/  HMMA.16816.F32 R8, R20.reuse, R154, R8 ;  /* 0x0000009a1408723c */ /* 0x040fe20000001808 */
[----:B------:R-:W1:Y:S07]  /*259d0*/  LDSM.16.MT88.4 R152, [R231+0x13000] ;  /* 0x01300000e798783b */ /* 0x000e6e0000004200 */
[C---:B------:R-:W-:Y:S08]  /*259e0*/  HMMA.16816.F32 R36, R20.reuse, R156, R36 ;  /* 0x0000009c1424723c */ /* 0x040ff00000001824 */
[C---:B------:R-:W-:Y:S01]  /*259f0*/  HMMA.16816.F32 R40, R20.reuse, R158, R40 ;  /* 0x0000009e1428723c */ /* 0x040fe20000001828 */
[----:B------:R-:W-:Y:S07]  /*25a00*/  LDSM.16.MT88.4 R156, [R234+0x17000] ;  /* 0x01700000ea9c783b */ /* 0x000fee0000004200 */
[C---:B------:R-:W-:Y:S08]  /*25a10*/  HMMA.16816.F32 R44, R20.reuse, R24, R44 ;  /* 0x00000018142c723c */ /* 0x040ff0000000182c */
[C---:B------:R-:W-:Y:S01]  /*25a20*/  HMMA.16816.F32 R48, R20.reuse, R26, R48 ;  /* 0x0000001a1430723c */ /* 0x040fe20000001830 */
[----:B------:R-:W2:Y:S07]  /*25a30*/  LDSM.16.MT88.4 R24, [R233+0x15000] ;  /* 0x01500000e918783b */ /* 0x000eae0000004200 */
[C---:B------:R-:W-:Y:S08]  /*25a40*/  HMMA.16816.F32 R52, R20.reuse, R160, R52 ;  /* 0x000000a01434723c */ /* 0x040ff00000001834 */
[C---:B------:R-:W-:Y:S01]  /*25a50*/  HMMA.16816.F32 R56, R20.reuse, R162, R56 ;  /* 0x000000a21438723c */ /* 0x040fe20000001838 */
[----:B------:R-:W-:Y:S07]  /*25a60*/  LDSM.16.MT88.4 R160, [R231+0x17000] ;  /* 0x01700000e7a0783b */ /* 0x000fee0000004200 */
[C---:B----4-:R-:W-:Y:S08]  /*25a70*/  HMMA.16816.F32 R60, R20.reuse, R148, R60 ;  /* 0x00000094143c723c */ /* 0x050ff0000000183c */
        /* <DEDUP_REMOVED lines=8> */
[C---:B-1----:R-:W-:Y:S08]  /*25b00*/  HMMA.16816.F32 R84, R20.reuse, R152, R84 ;  /* 0x000000981454723c */ /* 0x042ff00000001854 */
[C---:B------:R-:W-:Y:S01]  /*25b10*/  HMMA.16816.F32 R88, R20.reuse, R154, R88 ;  /* 0x0000009a1458723c */ /* 0x040fe20000001858 */
[----:B------:R-:W1:Y:S07]  /*25b20*/  LDSM.16.MT88.4 R152, [R231+0x15000] ;  /* 0x01500000e798783b */ /* 0x000e6e0000004200 */
[C---:B------:R-:W-:Y:S07]  /*25b30*/  HMMA.16816.F32 R92, R20.reuse, R176, R92 ;  /* 0x000000b0145c723c */ /* 0x040fee000000185c */
[-CC-:B------:R-:W-:Y:S01]  /*25b40*/  FFMA.FTZ R176, R28, R165.reuse, -R198.reuse ;  /* 0x000000a51cb07223 */ /* 0x180fe200000108c6 */
[C---:B------:R-:W-:Y:S04]  /*25b50*/  HMMA.16816.F32 R96, R20.reuse, R178, R96 ;  /* 0x000000b21460723c */ /* 0x040fe80000001860 */
[-CC-:B------:R-:W-:Y:S01]  /*25b60*/  FFMA.FTZ R177, R29, R165.reuse, -R198.reuse ;  /* 0x000000a51db17223 */ /* 0x180fe200000108c6 */
[----:B------:R-:W-:Y:S01]  /*25b70*/  MUFU.EX2 R176, R176 ;  /* 0x000000b000b07308 */ /* 0x000fe20000000800 */
[-C--:B------:R-:W-:Y:S02]  /*25b80*/  FFMA.FTZ R198, R33, R165.reuse, -R198 ;  /* 0x000000a521c67223 */ /* 0x080fe400000108c6 */
[C---:B--2---:R-:W-:Y:S04]  /*25b90*/  HMMA.16816.F32 R100, R20.reuse, R24, R100 ;  /* 0x000000181464723c */ /* 0x044fe80000001864 */
[-CC-:B------:R-:W-:Y:S02]  /*25ba0*/  FFMA.FTZ R178, R30, R165.reuse, -R196.reuse ;  /* 0x000000a51eb27223 */ /* 0x180fe400000108c4 */
[-CC-:B------:R-:W-:Y:S01]  /*25bb0*/  FFMA.FTZ R179, R31, R165.reuse, -R196.reuse ;  /* 0x000000a51fb37223 */ /* 0x180fe200000108c4 */
[----:B------:R-:W-:Y:S01]  /*25bc0*/  MUFU.EX2 R198, R198 ;  /* 0x000000c600c67308 */ /* 0x000fe20000000800 */
[C---:B------:R-:W-:Y:S01]  /*25bd0*/  HMMA.16816.F32 R104, R20.reuse, R26, R104 ;  /* 0x0000001a1468723c */ /* 0x040fe20000001868 */
[----:B------:R-:W2:Y:S03]  /*25be0*/  LDSM.16.MT88.4 R24, [R233+0x17000] ;  /* 0x01700000e918783b */ /* 0x000ea60000004200 */
[----:B------:R-:W-:Y:S04]  /*25bf0*/  FFMA.FTZ R196, R35, R165, -R196 ;  /* 0x000000a523c47223 */ /* 0x000fe800000108c4 */
[C---:B---3--:R-:W-:Y:S01]  /*25c00*/  HMMA.16816.F32 R108, R20.reuse, R148, R108 ;  /* 0x00000094146c723c */ /* 0x048fe2000000186c */
[----:B------:R-:W3:Y:S01]  /*25c10*/  LDL.LU R165, [R1] ;  /* 0x0000000001a57983 */ /* 0x000ee20000300800 */
[----:B------:R-:W4:Y:S03]  /*25c20*/  MUFU.EX2 R177, R177 ;  /* 0x000000b100b17308 */ /* 0x000f260000000800 */
[----:B------:R-:W5:Y:S03]  /*25c30*/  LDSM.16.MT88.4 R28, [R232+0x17000] ;  /* 0x01700000e81c783b */ /* 0x000f660000004200 */
[C---:B------:R-:W-:Y:S04]  /*25c40*/  HMMA.16816.F32 R112, R20.reuse, R150, R112 ;  /* 0x000000961470723c */ /* 0x040fe80000001870 */
[----:B------:R-:W-:Y:S01]  /*25c50*/  MUFU.EX2 R178, R178 ;  /* 0x000000b200b27308 */ /* 0x000fe20000000800 */
[----:B------:R-:W4:Y:S03]  /*25c60*/  LDSM.16.MT88.4 R148, [R234+0x11800] ;  /* 0x01180000ea94783b */ /* 0x000f260000004200 */
[C---:B-1----:R-:W-:Y:S05]  /*25c70*/  HMMA.16816.F32 R116, R20.reuse, R152, R116 ;  /* 0x000000981474723c */ /* 0x042fea0000001874 */
[----:B------:R-:W1:Y:S01]  /*25c80*/  LDSM.16.MT88.4 R32, [R233+0x11800] ;  /* 0x01180000e920783b */ /* 0x000e620000004200 */
[----:B------:R-:W1:Y:S02]  /*25c90*/  MUFU.EX2 R179, R179 ;  /* 0x000000b300b37308 */ /* 0x000e640000000800 */
[C---:B------:R-:W-:Y:S05]  /*25ca0*/  HMMA.16816.F32 R120, R20.reuse, R154, R120 ;  /* 0x0000009a1478723c */ /* 0x040fea0000001878 */
[----:B------:R-:W1:Y:S03]  /*25cb0*/  LDSM.16.MT88.4 R152, [R232+0x11800] ;  /* 0x01180000e898783b */ /* 0x000e660000004200 */
[C---:B------:R-:W-:Y:S01]  /*25cc0*/  HMMA.16816.F32 R124, R20.reuse, R156, R124 ;  /* 0x0000009c147c723c */ /* 0x040fe2000000187c */
[----:B------:R-:W1:Y:S07]  /*25cd0*/  MUFU.EX2 R196, R196 ;  /* 0x000000c400c47308 */ /* 0x000e6e0000000800 */
[C---:B------:R-:W-:Y:S08]  /*25ce0*/  HMMA.16816.F32 R128, R20.reuse, R158, R128 ;  /* 0x0000009e1480723c */ /* 0x040ff00000001880 */
[C---:B--2---:R-:W-:Y:S08]  /*25cf0*/  HMMA.16816.F32 R132, R20.reuse, R24, R132 ;  /* 0x000000181484723c */ /* 0x044ff00000001884 */
[C---:B------:R-:W-:Y:S01]  /*25d00*/  HMMA.16816.F32 R12, R20.reuse, R26, R12 ;  /* 0x0000001a140c723c */ /* 0x040fe2000000180c */
[----:B------:R-:W2:Y:S07]  /*25d10*/  LDSM.16.MT88.4 R24, [R231+0x11800] ;  /* 0x01180000e718783b */ /* 0x000eae0000004200 */
[C---:B-----5:R-:W-:Y:S08]  /*25d20*/  HMMA.16816.F32 R136, R20.reuse, R28, R136 ;  /* 0x0000001c1488723c */ /* 0x060ff00000001888 */
[C---:B------:R-:W-:Y:S01]  /*25d30*/  HMMA.16816.F32 R140, R20.reuse, R30, R140 ;  /* 0x0000001e148c723c */ /* 0x040fe2000000188c */
[----:B------:R-:W5:Y:S07]  /*25d40*/  LDSM.16.MT88.4 R28, [R234+0x13800] ;  /* 0x01380000ea1c783b */ /* 0x000f6e0000004200 */
[C---:B------:R-:W-:Y:S08]  /*25d50*/  HMMA.16816.F32 R16, R20.reuse, R160, R16 ;  /* 0x000000a01410723c */ /* 0x040ff00000001810 */
[----:B------:R-:W-:Y:S07]  /*25d60*/  HMMA.16816.F32 R144, R20, R162, R144 ;  /* 0x000000a21490723c */ /* 0x000fee0000001890 */
[----:B----4-:R-:W-:Y:S02]  /*25d70*/  F2FP.PACK_AB R20, R177, R176 ;  /* 0x000000b0b114723e */ /* 0x010fe400000000ff */
[----:B-1----:R-:W-:Y:S03]  /*25d80*/  F2FP.PACK_AB R21, R179, R178 ;  /* 0x000000b2b315723e */ /* 0x002fe600000000ff */
[----:B------:R-:W-:Y:S02]  /*25d90*/  F2FP.PACK_AB R22, R198, R205 ;  /* 0x000000cdc616723e */ /* 0x000fe400000000ff */
[----:B------:R-:W-:Y:S07]  /*25da0*/  F2FP.PACK_AB R23, R196, R207 ;  /* 0x000000cfc417723e */ /* 0x000fee00000000ff */
[C---:B------:R-:W-:Y:S01]  /*25db0*/  HMMA.16816.F32 R160, R20.reuse, R148, R4 ;  /* 0x0000009414a0723c */ /* 0x040fe20000001804 */
[----:B------:R-:W1:Y:S07]  /*25dc0*/  LDSM.16.MT88.4 R4, [R233+0x13800] ;  /* 0x01380000e904783b */ /* 0x000e6e0000004200 */
[C---:B------:R-:W-:Y:S01]  /*25dd0*/  HMMA.16816.F32 R156, R20.reuse, R150, R8 ;  /* 0x00000096149c723c */ /* 0x040fe20000001808 */
[----:B------:R-:W4:Y:S07]  /*25de0*/  LDSM.16.MT88.4 R8, [R232+0x13800] ;  /* 0x01380000e808783b */ /* 0x000f2e0000004200 */
[C---:B------:R-:W-:Y:S01]  /*25df0*/  HMMA.16816.F32 R36, R20.reuse, R32, R36 ;  /* 0x000000201424723c */ /* 0x040fe20000001824 */
[----:B------:R-:W-:Y:S07]  /*25e00*/  LDSM.16.MT88.4 R148, [R234+0x15800] ;  /* 0x01580000ea94783b */ /* 0x000fee0000004200 */
        /* <DEDUP_REMOVED lines=12> */
[C---:B------:R-:W-:Y:S01]  /*25ed0*/  HMMA.16816.F32 R72, R20.reuse, R6, R72 ;  /* 0x000000061448723c */ /* 0x040fe20000001848 */
[----:B------:R-:W1:Y:S07]  /*25ee0*/  LDSM.16.MT88.4 R4, [R232+0x17800] ;  /* 0x01780000e804783b */ /* 0x000e6e0000004200 */
[C---:B----4-:R-:W-:Y:S08]  /*25ef0*/  HMMA.16816.F32 R76, R20.reuse, R8, R76 ;  /* 0x00000008144c723c */ /* 0x050ff0000000184c */
[C---:B------:R-:W-:Y:S01]  /*25f00*/  HMMA.16816.F32 R80, R20.reuse, R10, R80 ;  /* 0x0000000a1450723c */ /* 0x040fe20000001850 */
[----:B------:R-:W4:Y:S07]  /*25f10*/  LDSM.16.MT88.4 R8, [R231+0x17800] ;  /* 0x01780000e708783b */ /* 0x000f2e0000004200 */
[C---:B------:R-:W-:Y:S08]  /*25f20*/  HMMA.16816.F32 R84, R20.reuse, R32, R84 ;  /* 0x000000201454723c */ /* 0x040ff00000001854 */
        /* <DEDUP_REMOVED lines=9> */
[C---:B------:R-:W-:Y:S04]  /*25fc0*/  HMMA.16816.F32 R124, R20.reuse, R172, R124 ;  /* 0x000000ac147c723c */ /* 0x040fe8000000187c */
[----:B---3--:R-:W-:Y:S02]  /*25fd0*/  FFMA.FTZ R191, R2, R165, R191 ;  /* 0x000000a502bf7223 */ /* 0x008fe400000100bf */
[----:B------:R-:W-:Y:S01]  /*25fe0*/  FADD.FTZ R2, R194, R167 ;  /* 0x000000a7c2027221 */ /* 0x000fe20000010000 */
[----:B------:R-:W-:Y:S01]  /*25ff0*/  MOV R167, R164 ;  /* 0x000000a400a77202 */ /* 0x000fe20000000f00 */
[C---:B------:R-:W-:Y:S04]  /*26000*/  HMMA.16816.F32 R128, R20.reuse, R174, R128 ;  /* 0x000000ae1480723c */ /* 0x040fe80000001880 */
[----:B------:R-:W-:Y:S02]  /*26010*/  FADD.FTZ R191, R166, R191 ;  /* 0x000000bfa6bf7221 */ /* 0x000fe40000010000 */
[----:B------:R-:W-:Y:S02]  /*26020*/  FADD.FTZ R2, R195, R2 ;  /* 0x00000002c3027221 */ /* 0x000fe40000010000 */
[----:B------:R-:W-:Y:S01]  /*26030*/  FADD.FTZ R0, R192, R191 ;  /* 0x000000bfc0007221 */ /* 0x000fe20000010000 */
[C---:B-----5:R-:W-:Y:S03]  /*26040*/  HMMA.16816.F32 R132, R20.reuse, R28, R132 ;  /* 0x0000001c1484723c */ /* 0x060fe60000001884 */
[----:B------:R-:W-:Y:S02]  /*26050*/  FADD.FTZ R0, R193, R0 ;  /* 0x00000000c1007221 */ /* 0x000fe40000010000 */
[----:B------:R-:W-:Y:S02]  /*26060*/  FADD.FTZ R199, R199, R2 ;  /* 0x00000002c7c77221 */ /* 0x000fe40000010000 */
[----:B------:R-:W-:Y:S01]  /*26070*/  FADD.FTZ R197, R197, R0 ;  /* 0x00000000c5c57221 */ /* 0x000fe20000010000 */
[C---:B------:R-:W-:Y:S04]  /*26080*/  HMMA.16816.F32 R152, R20.reuse, R30, R12 ;  /* 0x0000001e1498723c */ /* 0x040fe8000000180c */
[----:B------:R-:W-:Y:S02]  /*26090*/  FADD.FTZ R200, R200, R197 ;  /* 0x000000c5c8c87221 */ /* 0x000fe40000010000 */
[----:B------:R-:W-:Y:S02]  /*260a0*/  FADD.FTZ R202, R202, R199 ;  /* 0x000000c7caca7221 */ /* 0x000fe40000010000 */
[C---:B-1----:R-:W-:Y:S04]  /*260b0*/  HMMA.16816.F32 R136, R20.reuse, R4, R136 ;  /* 0x000000041488723c */ /* 0x042fe80000001888 */
[----:B------:R-:W-:Y:S03]  /*260c0*/  FADD.FTZ R13, R203, R202 ;  /* 0x000000cacb0d7221 */ /* 0x000fe60000010000 */
[----:B------:R-:W-:Y:S01]  /*260d0*/  FADD.FTZ R5, R201, R200 ;  /* 0x000000c8c9057221 */ /* 0x000fe20000010000 */
[C---:B------:R-:W-:Y:S04]  /*260e0*/  HMMA.16816.F32 R140, R20.reuse, R6, R140 ;  /* 0x00000006148c723c */ /* 0x040fe8000000188c */
[----:B------:R-:W-:Y:S02]  /*260f0*/  FADD.FTZ R5, R204, R5 ;  /* 0x00000005cc057221 */ /* 0x000fe40000010000 */
[----:B------:R-:W-:Y:S02]  /*26100*/  FADD.FTZ R13, R206, R13 ;  /* 0x0000000dce0d7221 */ /* 0x000fe40000010000 */
[----:B------:R-:W-:Y:S01]  /*26110*/  FADD.FTZ R180, R180, R5 ;  /* 0x00000005b4b47221 */ /* 0x000fe20000010000 */
[C---:B----4-:R-:W-:Y:S03]  /*26120*/  HMMA.16816.F32 R148, R20.reuse, R8, R16 ;  /* 0x000000081494723c */ /* 0x050fe60000001810 */
[----:B------:R-:W-:Y:S02]  /*26130*/  FADD.FTZ R181, R181, R180 ;  /* 0x000000b4b5b57221 */ /* 0x000fe40000010000 */
[----:B------:R-:W-:Y:S02]  /*26140*/  FADD.FTZ R182, R182, R13 ;  /* 0x0000000db6b67221 */ /* 0x000fe40000010000 */
[----:B------:R-:W-:Y:S01]  /*26150*/  FADD.FTZ R184, R184, R181 ;  /* 0x000000b5b8b87221 */ /* 0x000fe20000010000 */
[----:B------:R-:W-:Y:S04]  /*26160*/  HMMA.16816.F32 R144, R20, R10, R144 ;  /* 0x0000000a1490723c */ /* 0x000fe80000001890 */
[----:B------:R-:W-:Y:S02]  /*26170*/  FADD.FTZ R185, R185, R184 ;  /* 0x000000b8b9b97221 */ /* 0x000fe40000010000 */
[----:B------:R-:W-:Y:S02]  /*26180*/  FADD.FTZ R183, R183, R182 ;  /* 0x000000b6b7b77221 */ /* 0x000fe40000010000 */
[----:B------:R-:W-:Y:S04]  /*26190*/  FADD.FTZ R176, R176, R185 ;  /* 0x000000b9b0b07221 */ /* 0x000fe80000010000 */
[----:B------:R-:W-:Y:S02]  /*261a0*/  FADD.FTZ R176, R177, R176 ;  /* 0x000000b0b1b07221 */ /* 0x000fe40000010000 */
[----:B------:R-:W-:Y:S02]  /*261b0*/  FADD.FTZ R186, R186, R183 ;  /* 0x000000b7baba7221 */ /* 0x000fe40000010000 */
[----:B------:R-:W-:Y:S02]  /*261c0*/  FADD.FTZ R205, R205, R176 ;  /* 0x000000b0cdcd7221 */ /* 0x000fe40000010000 */
[----:B------:R-:W-:Y:S02]  /*261d0*/  FADD.FTZ R187, R187, R186 ;  /* 0x000000babbbb7221 */ /* 0x000fe40000010000 */
[----:B------:R-:W-:Y:S02]  /*261e0*/  FADD.FTZ R0, R198, R205 ;  /* 0x000000cdc6007221 */ /* 0x000fe40000010000 */
[----:B------:R-:W-:Y:S03]  /*261f0*/  FADD.FTZ R178, R178, R187 ;  /* 0x000000bbb2b27221 */ /* 0x000fe60000010000 */
[----:B------:R1:W-:Y:S01]  /*26200*/  STL [R1], R0 ;  /* 0x0000000001007387 */ /* 0x0003e20000100800 */
[----:B------:R-:W-:Y:S04]  /*26210*/  FADD.FTZ R178, R179, R178 ;  /* 0x000000b2b3b27221 */ /* 0x000fe80000010000 */
[----:B------:R-:W-:Y:S04]  /*26220*/  FADD.FTZ R207, R207, R178 ;  /* 0x000000b2cfcf7221 */ /* 0x000fe80000010000 */
[----:B------:R-:W-:Y:S01]  /*26230*/  FADD.FTZ R252, R196, R207 ;  /* 0x000000cfc4fc7221 */ /* 0x000fe20000010000 */
[----:B-1----:R-:W-:Y:S01]  /*26240*/  MOV R0, R3 ;  /* 0x0000000300007202 */ /* 0x002fe20000000f00 */
[----:B------:R-:W-:-:S05]  /*26250*/  @P0 BRA `(.L_x_1957) ;  /* 0xffffbb6000000947 */ /* 0x000fca000383ffff */
.L_x_1948:
        /* <DEDUP_REMOVED lines=10> */
[----:B------:R-:W2:Y:S04]  /*26300*/  LDL R2, [R1] ;  /* 0x0000000001027983 */ /* 0x000ea80000100800 */
[----:B--2---:R2:W3:Y:S02]  /*26310*/  SHFL.BFLY PT, R9, R2, 0x2, 0x1f ;  /* 0x0c401f0002097f89 */ /* 0x0044e400000e0000 */
.L_x_1976:
        /* <DEDUP_REMOVED lines=8> */
.L_x_1977:
[----:B---3--:R-:W-:Y:S01]  /*263a0*/  FADD.FTZ R6, R9, R11 ;  /* 0x0000000b09067221 */ /* 0x008fe20000010000 */
[----:B------:R-:W-:Y:S01]  /*263b0*/  BAR.SYNC.DEFER_BLOCKING 0x0 ;  /* 0x0000000000007b1d */ /* 0x000fe20000010000 */
[----:B------:R-:W-:Y:S02]  /*263c0*/  FSETP.NE.FTZ.AND P4, PT, R2, RZ, PT ;  /* 0x000000ff0200720b */ /* 0x000fe40003f95000 */
[----:B------:R-:W-:Y:S02]  /*263d0*/  MOV R8, 0x3f800000 ;  /* 0x3f80000000087802 */ /* 0x000fe40000000f00 */
[----:B------:R-:W-:Y:S01]  /*263e0*/  FSETP.NE.FTZ.AND P3, PT, R6, RZ, PT ;  /* 0x000000ff0600720b */ /* 0x000fe20003f75000 */
[----:B------:R-:W3:Y:S01]  /*263f0*/  S2R R9, SR_TID.X ;  /* 0x0000000000097919 */ /* 0x000ee20000002100 */
[----:B------:R-:W-:Y:S01]  /*26400*/  MOV R7, 0x3f800000 ;  /* 0x3f80000000077802 */ /* 0x000fe20000000f00 */
[----:B------:R-:W-:-:S06]  /*26410*/  ULDC.64 UR4, c[0x0][0x118] ;  /* 0x0000460000047ab9 */ /* 0x000fcc0000000a00 */
[----:B------:R-:W4:Y:S08]  /*26420*/  @P4 MUFU.RCP R8, R2 ;  /* 0x0000000200084308 */ /* 0x000f300000001000 */
[----:B------:R-:W1:Y:S01]  /*26430*/  @P3 MUFU.RCP R7, R6 ;  /* 0x0000000600073308 */ /* 0x000e620000001000 */
[----:B---3--:R-:W-:Y:S01]  /*26440*/  SHF.R.S32.HI R10, RZ, 0x1f, R9 ;  /* 0x0000001fff0a7819 */ /* 0x008fe20000011409 */
[----:B----4-:R-:W-:-:S02]  /*26450*/  FMUL.FTZ R160, R8, R160 ;  /* 0x000000a008a07220 */ /* 0x010fc40000410000 */
[----:B------:R-:W-:Y:S01]  /*26460*/  FMUL.FTZ R161, R8, R161 ;  /* 0x000000a108a17220 */ /* 0x000fe20000410000 */
[----:B--2---:R-:W-:Y:S01]  /*26470*/  LEA.HI R11, R10, R9, RZ, 0x2 ;  /* 0x000000090a0b7211 */ /* 0x004fe200078f10ff */
[C---:B------:R-:W-:Y:S02]  /*26480*/  FMUL.FTZ R156, R8.reuse, R156 ;  /* 0x0000009c089c7220 */ /* 0x040fe40000410000 */
[C---:B------:R-:W-:Y:S01]  /*26490*/  FMUL.FTZ R157, R8.reuse, R157 ;  /* 0x0000009d089d7220 */ /* 0x040fe20000410000 */
[--C-:B------:R-:W-:Y:S01]  /*264a0*/  SHF.R.S32.HI R13, RZ, 0x2, R11.reuse ;  /* 0x00000002ff0d7819 */ /* 0x100fe2000001140b */
[C---:B------:R-:W-:Y:S01]  /*264b0*/  FMUL.FTZ R36, R8.reuse, R36 ;  /* 0x0000002408247220 */ /* 0x040fe20000410000 */
[----:B------:R-:W-:Y:S01]  /*264c0*/  SHF.R.S32.HI R12, RZ, 0x1f, R11 ;  /* 0x0000001fff0c7819 */ /* 0x000fe2000001140b */
[C---:B------:R-:W-:Y:S01]  /*264d0*/  FMUL.FTZ R37, R8.reuse, R37 ;  /* 0x0000002508257220 */ /* 0x040fe20000410000 */
[----:B------:R-:W-:Y:S01]  /*264e0*/  LOP3.LUT R14, R11, 0x1ffffffc, RZ, 0xc0, !PT ;  /* 0x1ffffffc0b0e7812 */ /* 0x000fe200078ec0ff */
[----:B------:R-:W-:Y:S01]  /*264f0*/  FMUL.FTZ R40, R8, R40 ;  /* 0x0000002808287220 */ /* 0x000fe20000410000 */
[----:B------:R-:W-:Y:S01]  /*26500*/  LEA.HI R12, R12, R13, RZ, 0x3 ;  /* 0x0000000d0c0c7211 */ /* 0x000fe200078f18ff */
[----:B------:R-:W-:Y:S01]  /*26510*/  FMUL.FTZ R41, R8, R41 ;  /* 0x0000002908297220 */ /* 0x000fe20000410000 */
[----:B------:R-:W-:Y:S01]  /*26520*/  IADD3 R14, -R14, R9, RZ ;  /* 0x000000090e0e7210 */ /* 0x000fe20007ffe1ff */
[----:B------:R-:W-:Y:S01]  /*26530*/  FMUL.FTZ R44, R8, R44 ;  /* 0x0000002c082c7220 */ /* 0x000fe20000410000 */
[----:B------:R-:W-:Y:S01]  /*26540*/  LOP3.LUT R12, R12, 0xfffffff8, RZ, 0xc0, !PT ;  /* 0xfffffff80c0c7812 */ /* 0x000fe200078ec0ff */
[----:B------:R-:W-:-:S02]  /*26550*/  FMUL.FTZ R45, R8, R45 ;  /* 0x0000002d082d7220 */ /* 0x000fc40000410000 */
[C---:B------:R-:W-:Y:S01]  /*26560*/  FMUL.FTZ R48, R8.reuse, R48 ;  /* 0x0000003008307220 */ /* 0x040fe20000410000 */
[----:B------:R-:W-:Y:S01]  /*26570*/  IADD3 R13, R13, -R12, RZ ;  /* 0x8000000c0d0d7210 */ /* 0x000fe20007ffe0ff */
[----:B------:R-:W-:Y:S01]  /*26580*/  FMUL.FTZ R49, R8, R49 ;  /* 0x0000003108317220 */ /* 0x000fe20000410000 */
[----:B------:R-:W-:Y:S01]  /*26590*/  LEA.HI R12, R10, R9, RZ, 0x5 ;  /* 0x000000090a0c7211 */ /* 0x000fe200078f28ff */
[C---:B------:R-:W-:Y:S01]  /*265a0*/  FMUL.FTZ R52, R8.reuse, R52 ;  /* 0x0000003408347220 */ /* 0x040fe20000410000 */
[----:B------:R-:W-:Y:S01]  /*265b0*/  SHF.L.U32 R15, R13, 0x6, RZ ;  /* 0x000000060d0f7819 */ /* 0x000fe200000006ff */
[C---:B------:R-:W-:Y:S01]  /*265c0*/  FMUL.FTZ R53, R8.reuse, R53 ;  /* 0x0000003508357220 */ /* 0x040fe20000410000 */
[----:B------:R-:W-:Y:S01]  /*265d0*/  SHF.R.S32.HI R11, RZ, 0x5, R12 ;  /* 0x00000005ff0b7819 */ /* 0x000fe2000001140c */
[C---:B------:R-:W-:Y:S01]  /*265e0*/  FMUL.FTZ R56, R8.reuse, R56 ;  /* 0x0000003808387220 */ /* 0x040fe20000410000 */
[----:B------:R-:W-:Y:S01]  /*265f0*/  LOP3.LUT R15, R15, 0x1c0, RZ, 0xc0, !PT ;  /* 0x000001c00f0f7812 */ /* 0x000fe200078ec0ff */
[C---:B------:R-:W-:Y:S01]  /*26600*/  FMUL.FTZ R57, R8.reuse, R57 ;  /* 0x0000003908397220 */ /* 0x040fe20000410000 */
[----:B------:R-:W-:Y:S01]  /*26610*/  LOP3.LUT R16, R13, 0x1, RZ, 0xc0, !PT ;  /* 0x000000010d107812 */ /* 0x000fe200078ec0ff */
[C---:B------:R-:W-:Y:S01]  /*26620*/  FMUL.FTZ R60, R8.reuse, R60 ;  /* 0x0000003c083c7220 */ /* 0x040fe20000410000 */
[----:B------:R-:W-:Y:S01]  /*26630*/  LEA R14, R11, R14, 0x9 ;  /* 0x0000000e0b0e7211 */ /* 0x000fe200078e48ff */
[C---:B------:R-:W-:Y:S01]  /*26640*/  FMUL.FTZ R61, R8.reuse, R61 ;  /* 0x0000003d083d7220 */ /* 0x040fe20000410000 */
[----:B------:R-:W-:Y:S01]  /*26650*/  LEA.HI R15, R15, R15, RZ, 0x1d ;  /* 0x0000000f0f0f7211 */ /* 0x000fe200078fe8ff */
[----:B------:R-:W-:Y:S01]  /*26660*/  FMUL.FTZ R64, R8, R64 ;  /* 0x0000004008407220 */ /* 0x000fe20000410000 */
[----:B------:R-:W-:Y:S01]  /*26670*/  ISETP.NE.U32.AND P0, PT, R16, 0x1, PT ;  /* 0x000000011000780c */ /* 0x000fe20003f05070 */
[----:B------:R-:W-:Y:S01]  /*26680*/  FMUL.FTZ R65, R8, R65 ;  /* 0x0000004108417220 */ /* 0x000fe20000410000 */
[----:B------:R-:W-:Y:S01]  /*26690*/  LEA R14, R14, R15, 0x1 ;  /* 0x0000000f0e0e7211 */ /* 0x000fe200078e08ff */
[C---:B------:R-:W-:Y:S01]  /*266a0*/  FMUL.FTZ R68, R8.reuse, R68 ;  /* 0x0000004408447220 */ /* 0x040fe20000410000 */
[----:B------:R-:W-:Y:S01]  /*266b0*/  R2P PR, R13, 0x6 ;  /* 0x000000060d007804 */ /* 0x000fe20000000000 */
[----:B------:R-:W-:Y:S01]  /*266c0*/  FMUL.FTZ R69, R8, R69 ;  /* 0x0000004508457220 */ /* 0x000fe20000410000 */
[----:B------:R-:W-:Y:S01]  /*266d0*/  SHF.L.U32 R13, R14, 0x2, RZ ;  /* 0x000000020e0d7819 */ /* 0x000fe200000006ff */
[C---:B------:R-:W-:Y:S01]  /*266e0*/  FMUL.FTZ R72, R8.reuse, R72 ;  /* 0x0000004808487220 */ /* 0x040fe20000410000 */
[----:B------:R-:W-:Y:S01]  /*266f0*/  STS.64 [R14.X4], R160 ;  /* 0x000000a00e007388 */ /* 0x000fe20000004a00 */
[C---:B------:R-:W-:Y:S01]  /*26700*/  FMUL.FTZ R73, R8.reuse, R73 ;  /* 0x0000004908497220 */ /* 0x040fe20000410000 */
[----:B------:R-:W-:Y:S01]  /*26710*/  IADD3 R15, R13, -0x20, RZ ;  /* 0xffffffe00d0f7810 */ /* 0x000fe20007ffe0ff */
[----:B------:R-:W-:-:S02]  /*26720*/  FMUL.FTZ R76, R8, R76 ;  /* 0x0000004c084c7220 */ /* 0x000fc40000410000 */
[C---:B------:R-:W-:Y:S01]  /*26730*/  FMUL.FTZ R77, R8.reuse, R77 ;  /* 0x0000004d084d7220 */ /* 0x040fe20000410000 */
[----:B------:R-:W-:Y:S01]  /*26740*/  @P0 IADD3 R15, R13, 0x20, RZ ;  /* 0x000000200d0f0810 */ /* 0x000fe20007ffe0ff */
[C---:B------:R-:W-:Y:S02]  /*26750*/  FMUL.FTZ R80, R8.reuse, R80 ;  /* 0x0000005008507220 */ /* 0x040fe40000410000 */
[C---:B------:R-:W-:Y:S02]  /*26760*/  FMUL.FTZ R81, R8.reuse, R81 ;  /* 0x0000005108517220 */ /* 0x040fe40000410000 */
[C---:B------:R-:W-:Y:S02]  /*26770*/  FMUL.FTZ R84, R8.reuse, R84 ;  /* 0x0000005408547220 */ /* 0x040fe40000410000 */
[C---:B------:R-:W-:Y:S02]  /*26780*/  FMUL.FTZ R85, R8.reuse, R85 ;  /* 0x0000005508557220 */ /* 0x040fe40000410000 */
[----:B------:R-:W-:-:S02]  /*26790*/  FMUL.FTZ R88, R8, R88 ;  /* 0x0000005808587220 */ /* 0x000fc40000410000 */
[C---:B------:R-:W-:Y:S02]  /*267a0*/  FMUL.FTZ R89, R8.reuse, R89 ;  /* 0x0000005908597220 */ /* 0x040fe40000410000 */
        /* <DEDUP_REMOVED lines=31> */
[----:B------:R-:W-:Y:S01]  /*269a0*/  FMUL.FTZ R145, R8, R145 ;  /* 0x0000009108917220 */ /* 0x000fe20000410000 */
[----:B------:R-:W-:Y:S01]  /*269b0*/  MOV R8, 0x40 ;  /* 0x0000004000087802 */ /* 0x000fe20000000f00 */
[C---:B-1----:R-:W-:Y:S02]  /*269c0*/  FMUL.FTZ R163, R7.reuse, R163 ;  /* 0x000000a307a37220 */ /* 0x042fe40000410000 */
[C---:B------:R-:W-:Y:S01]  /*269d0*/  FMUL.FTZ R162, R7.reuse, R162 ;  /* 0x000000a207a27220 */ /* 0x040fe20000410000 */
[----:B------:R-:W-:Y:S01]  /*269e0*/  SEL R8, R8, 0xffffffc0, !P1 ;  /* 0xffffffc008087807 */ /* 0x000fe20004800000 */
[----:B------:R-:W-:-:S02]  /*269f0*/  FMUL.FTZ R159, R7, R159 ;  /* 0x0000009f079f7220 */ /* 0x000fc40000410000 */
[----:B------:R-:W-:Y:S01]  /*26a00*/  FMUL.FTZ R158, R7, R158 ;  /* 0x0000009e079e7220 */ /* 0x000fe20000410000 */
[----:B------:R-:W-:Y:S01]  /*26a10*/  IADD3 R16, R13, R8, RZ ;  /* 0x000000080d107210 */ /* 0x000fe20007ffe0ff */
[C---:B------:R-:W-:Y:S01]  /*26a20*/  FMUL.FTZ R39, R7.reuse, R39 ;  /* 0x0000002707277220 */ /* 0x040fe20000410000 */
[----:B------:R-:W-:Y:S01]  /*26a30*/  STS.64 [R14.X4+0x800], R162 ;  /* 0x000800a20e007388 */ /* 0x000fe20000004a00 */
[C---:B------:R-:W-:Y:S02]  /*26a40*/  FMUL.FTZ R38, R7.reuse, R38 ;  /* 0x0000002607267220 */ /* 0x040fe40000410000 */
[C---:B------:R-:W-:Y:S01]  /*26a50*/  FMUL.FTZ R43, R7.reuse, R43 ;  /* 0x0000002b072b7220 */ /* 0x040fe20000410000 */
[----:B------:R-:W-:Y:S01]  /*26a60*/  STS.64 [R15], R156 ;  /* 0x0000009c0f007388 */ /* 0x000fe20000000a00 */
[C---:B------:R-:W-:Y:S02]  /*26a70*/  FMUL.FTZ R42, R7.reuse, R42 ;  /* 0x0000002a072a7220 */ /* 0x040fe40000410000 */
[C---:B------:R-:W-:Y:S01]  /*26a80*/  FMUL.FTZ R47, R7.reuse, R47 ;  /* 0x0000002f072f7220 */ /* 0x040fe20000410000 */
[----:B------:R-:W-:Y:S01]  /*26a90*/  STS.64 [R15+0x800], R158 ;  /* 0x0008009e0f007388 */ /* 0x000fe20000000a00 */
[----:B------:R-:W-:-:S02]  /*26aa0*/  FMUL.FTZ R46, R7, R46 ;  /* 0x0000002e072e7220 */ /* 0x000fc40000410000 */
[C---:B------:R-:W-:Y:S01]  /*26ab0*/  FMUL.FTZ R51, R7.reuse, R51 ;  /* 0x0000003307337220 */ /* 0x040fe20000410000 */
[----:B------:R-:W-:Y:S01]  /*26ac0*/  STS.64 [R16], R36 ;  /* 0x0000002410007388 */ /* 0x000fe20000000a00 */
[C---:B------:R-:W-:Y:S02]  /*26ad0*/  FMUL.FTZ R50, R7.reuse, R50 ;  /* 0x0000003207327220 */ /* 0x040fe40000410000 */
[C---:B------:R-:W-:Y:S01]  /*26ae0*/  FMUL.FTZ R55, R7.reuse, R55 ;  /* 0x0000003707377220 */ /* 0x040fe20000410000 */
[----:B------:R-:W-:Y:S01]  /*26af0*/  STS.64 [R16+0x800], R38 ;  /* 0x0008002610007388 */ /* 0x000fe20000000a00 */
        /* <DEDUP_REMOVED lines=50> */
[----:B------:R-:W-:Y:S01]  /*26e20*/  FMUL.FTZ R146, R7, R146 ;  /* 0x0000009207927220 */ /* 0x000fe20000410000 */
[----:B------:R-:W-:-:S04]  /*26e30*/  MOV R7, 0x80 ;  /* 0x0000008000077802 */ /* 0x000fc80000000f00 */
[----:B------:R-:W-:Y:S02]  /*26e40*/  SEL R18, R7, 0xffffff80, !P2 ;  /* 0xffffff8007127807 */ /* 0x000fe40005000000 */
[-C--:B------:R-:W-:Y:S02]  /*26e50*/  IADD3 R7, R8, R15.reuse, RZ ;  /* 0x0000000f08077210 */ /* 0x080fe40007ffe0ff */
[-C--:B------:R-:W-:Y:S02]  /*26e60*/  IADD3 R8, R13, R18.reuse, RZ ;  /* 0x000000120d087210 */ /* 0x080fe40007ffe0ff */
[----:B------:R-:W-:Y:S01]  /*26e70*/  IADD3 R17, R18, R15, RZ ;  /* 0x0000000f12117210 */ /* 0x000fe20007ffe0ff */
[----:B------:R-:W-:Y:S01]  /*26e80*/  STS.64 [R7], R40 ;  /* 0x0000002807007388 */ /* 0x000fe20000000a00 */
[-C--:B------:R-:W-:Y:S02]  /*26e90*/  IADD3 R19, R16, R18.reuse, RZ ;  /* 0x0000001210137210 */ /* 0x080fe40007ffe0ff */
[----:B------:R-:W-:Y:S01]  /*26ea0*/  IADD3 R18, R7, R18, RZ ;  /* 0x0000001207127210 */ /* 0x000fe20007ffe0ff */
        /* <DEDUP_REMOVED lines=44> */
[----:B------:R1:W-:Y:S04]  /*27170*/  STS.64 [R15+0xc800], R130 ;  /* 0x00c800820f007388 */ /* 0x0003e80000000a00 */
[----:B------:R-:W-:Y:S04]  /*27180*/  STS.64 [R16+0xc000], R132 ;  /* 0x00c0008410007388 */ /* 0x000fe80000000a00 */
[----:B------:R-:W-:Y:S04]  /*27190*/  STS.64 [R16+0xc800], R134 ;  /* 0x00c8008610007388 */ /* 0x000fe80000000a00 */
[----:B------:R2:W-:Y:S04]  /*271a0*/  STS.64 [R7+0xc000], R152 ;  /* 0x00c0009807007388 */ /* 0x0005e80000000a00 */
[----:B------:R-:W-:Y:S04]  /*271b0*/  STS.64 [R7+0xc800], R154 ;  /* 0x00c8009a07007388 */ /* 0x000fe80000000a00 */
[----:B------:R-:W-:Y:S04]  /*271c0*/  STS.64 [R8+0xc000], R136 ;  /* 0x00c0008808007388 */ /* 0x000fe80000000a00 */
[----:B------:R3:W-:Y:S04]  /*271d0*/  STS.64 [R8+0xc800], R138 ;  /* 0x00c8008a08007388 */ /* 0x0007e80000000a00 */
[----:B------:R-:W-:Y:S04]  /*271e0*/  STS.64 [R17+0xc000], R140 ;  /* 0x00c0008c11007388 */ /* 0x000fe80000000a00 */
[----:B------:R-:W-:Y:S04]  /*271f0*/  STS.64 [R17+0xc800], R142 ;  /* 0x00c8008e11007388 */ /* 0x000fe80000000a00 */
[----:B------:R-:W-:Y:S04]  /*27200*/  STS.64 [R19+0xc000], R148 ;  /* 0x00c0009413007388 */ /* 0x000fe80000000a00 */
[----:B------:R-:W-:Y:S04]  /*27210*/  STS.64 [R19+0xc800], R150 ;  /* 0x00c8009613007388 */ /* 0x000fe80000000a00 */
[----:B------:R3:W-:Y:S04]  /*27220*/  STS.64 [R18+0xc000], R144 ;  /* 0x00c0009012007388 */ /* 0x0007e80000000a00 */
[----:B------:R3:W-:Y:S04]  /*27230*/  STS.64 [R18+0xc800], R146 ;  /* 0x00c8009212007388 */ /* 0x0007e80000000a00 */
[----:B-1----:R-:W4:Y:S04]  /*27240*/  LD.E.64 R14, [R4.64+0xb0] ;  /* 0x0000b004040e7980 */ /* 0x002f28000c101b00 */
[----:B--2---:R-:W2:Y:S04]  /*27250*/  LD.E R152, [R4.64+0x60] ;  /* 0x0000600404987980 */ /* 0x004ea8000c101900 */
[----:B---3--:R-:W1:Y:S01]  /*27260*/  S2R R8, SR_TID.X ;  /* 0x0000000000087919 */ /* 0x008e620000002100 */
[----:B------:R-:W-:-:S03]  /*27270*/  LEA.HI R16, R10, R9, RZ, 0x4 ;  /* 0x000000090a107211 */ /* 0x000fc600078f20ff */
[----:B------:R3:W5:Y:S04]  /*27280*/  LD.E R13, [R4.64+0xcc] ;  /* 0x0000cc04040d7980 */ /* 0x000768000c101900 */
[----:B------:R3:W5:Y:S01]  /*27290*/  LD.E.64 R154, [R4.64+0x78] ;  /* 0x00007804049a7980 */ /* 0x000762000c101b00 */
[----:B------:R-:W-:-:S03]  /*272a0*/  LOP3.LUT R144, R16, 0xfffffff0, RZ, 0xc0, !PT ;  /* 0xfffffff010907812 */ /* 0x000fc600078ec0ff */
[----:B------:R3:W5:Y:S01]  /*272b0*/  LD.E.64 R156, [R4.64+0xa8] ;  /* 0x0000a804049c7980 */ /* 0x000762000c101b00 */
[----:B------:R-:W-:Y:S01]  /*272c0*/  LOP3.LUT R12, R12, 0xffffffe0, RZ, 0xc0, !PT ;  /* 0xffffffe00c0c7812 */ /* 0x000fe200078ec0ff */
[----:B------:R-:W-:Y:S01]  /*272d0*/  @P4 MUFU.LG2 R2, R2 ;  /* 0x0000000200024308 */ /* 0x000fe20000000c00 */
[-C--:B------:R-:W-:Y:S01]  /*272e0*/  IADD3 R144, -R144, R9.reuse, RZ ;  /* 0x0000000990907210 */ /* 0x080fe20007ffe1ff */
[----:B------:R-:W-:Y:S01]  /*272f0*/  BSSY B0, `(.L_x_1960) ;  /* 0x0000056000007945 */ /* 0x000fe20003800000 */
[----:B------:R-:W-:Y:S02]  /*27300*/  IADD3 R12, -R12, R9, RZ ;  /* 0x000000090c0c7210 */ /* 0x000fe40007ffe1ff */
[----:B------:R-:W-:Y:S02]  /*27310*/  LEA.HI R17, R144, R144, RZ, 0x1 ;  /* 0x0000009090117211 */ /* 0x000fe400078f08ff */
[----:B------:R-:W-:Y:S01]  /*27320*/  SHF.R.S32.HI R146, RZ, 0x1f, R11 ;  /* 0x0000001fff927819 */ /* 0x000fe2000001140b */
[----:B------:R-:W3:Y:S01]  /*27330*/  @P3 MUFU.LG2 R6, R6 ;  /* 0x0000000600063308 */ /* 0x000ee20000000c00 */
[----:B------:R-:W-:-:S02]  /*27340*/  SHF.L.U32 R19, R17, 0x2, RZ ;  /* 0x0000000211137819 */ /* 0x000fc400000006ff */
[----:B-1----:R-:W-:Y:S02]  /*27350*/  SHF.R.S32.HI R7, RZ, 0x1f, R8 ;  /* 0x0000001fff077819 */ /* 0x002fe40000011408 */
[----:B------:R-:W-:Y:S02]  /*27360*/  LOP3.LUT R17, R17, 0xffffffe, RZ, 0xc0, !PT ;  /* 0x0ffffffe11117812 */ /* 0x000fe400078ec0ff */
[CC--:B------:R-:W-:Y:S02]  /*27370*/  LEA.HI R10, R7.reuse, R8.reuse, RZ, 0x4 ;  /* 0x00000008070a7211 */ /* 0x0c0fe400078f20ff */
[----:B------:R-:W-:Y:S02]  /*27380*/  LEA.HI R7, R7, R8, RZ, 0x5 ;  /* 0x0000000807077211 */ /* 0x000fe400078f28ff */
[----:B------:R-:W-:Y:S02]  /*27390*/  SHF.R.S32.HI R10, RZ, 0x4, R10 ;  /* 0x00000004ff0a7819 */ /* 0x000fe4000001140a */
[----:B------:R-:W-:-:S02]  /*273a0*/  LOP3.LUT R7, R7, 0xffffffe0, RZ, 0xc0, !PT ;  /* 0xffffffe007077812 */ /* 0x000fc400078ec0ff */
[----:B------:R-:W-:Y:S01]  /*273b0*/  SHF.L.U32 R16, R10, 0x6, RZ ;  /* 0x000000060a107819 */ /* 0x000fe200000006ff */
[----:B---3--:R-:W-:Y:S01]  /*273c0*/  @P3 FMUL.FTZ R6, R6, 0.69314718246459960938 ;  /* 0x3f31721806063820 */ /* 0x008fe20000410000 */
[----:B------:R-:W-:Y:S02]  /*273d0*/  IADD3 R7, -R7, R8, RZ ;  /* 0x0000000807077210 */ /* 0x000fe40007ffe1ff */
[----:B------:R-:W-:Y:S02]  /*273e0*/  LOP3.LUT R16, R16, 0x1c0, RZ, 0xc0, !PT ;  /* 0x000001c010107812 */ /* 0x000fe400078ec0ff */
[----:B------:R-:W-:Y:S02]  /*273f0*/  LOP3.LUT P0, RZ, R12, 0x3, RZ, 0xc0, !PT ;  /* 0x000000030cff7812 */ /* 0x000fe4000780c0ff */
[----:B------:R-:W-:Y:S02]  /*27400*/  LOP3.LUT R19, R16, 0x38, R19, 0xf8, !PT ;  /* 0x0000003810137812 */ /* 0x000fe400078ef813 */
[----:B------:R-:W-:-:S02]  /*27410*/  SHF.R.U32.HI R16, RZ, 0x3, R16 ;  /* 0x00000003ff107819 */ /* 0x000fc40000011610 */
[----:B------:R-:W-:Y:S02]  /*27420*/  IADD3 R17, R144, -R17, RZ ;  /* 0x8000001190117210 */ /* 0x000fe40007ffe0ff */
[----:B------:R-:W-:Y:S02]  /*27430*/  LOP3.LUT R16, R19, R16, RZ, 0x3c, !PT ;  /* 0x0000001013107212 */ /* 0x000fe400078e3cff */
[----:B------:R-:W-:Y:S02]  /*27440*/  LEA.HI R146, R146, R11, RZ, 0x2 ;  /* 0x0000000b92927211 */ /* 0x000fe400078f10ff */
[----:B------:R-:W-:Y:S02]  /*27450*/  SHF.R.S32.HI R8, RZ, 0x1f, R7 ;  /* 0x0000001fff087819 */ /* 0x000fe40000011407 */
[----:B------:R-:W-:Y:S01]  /*27460*/  LEA R145, R17, R16, 0x2 ;  /* 0x0000001011917211 */ /* 0x000fe200078e10ff */
[----:B------:R-:W-:Y:S01]  /*27470*/  BAR.SYNC.DEFER_BLOCKING 0x0 ;  /* 0x0000000000007b1d */ /* 0x000fe20000010000 */
[----:B------:R-:W-:-:S02]  /*27480*/  LOP3.LUT R146, R146, 0xffffffc, RZ, 0xc0, !PT ;  /* 0x0ffffffc92927812 */ /* 0x000fc400078ec0ff */
[----:B------:R-:W-:Y:S02]  /*27490*/  LEA.HI R8, R8, R7, RZ, 0x2 ;  /* 0x0000000708087211 */ /* 0x000fe400078f10ff */
[----:B------:R-:W-:Y:S02]  /*274a0*/  SHF.L.U32 R7, R243, 0x6, RZ ;  /* 0x00000006f3077819 */ /* 0x000fe400000006ff */
[----:B------:R-:W-:Y:S02]  /*274b0*/  IADD3 R146, R11, -R146, RZ ;  /* 0x800000920b927210 */ /* 0x000fe40007ffe0ff */
[----:B------:R-:W-:Y:S02]  /*274c0*/  SHF.L.U32 R148, R144, 0x2, RZ ;  /* 0x0000000290947819 */ /* 0x000fe400000006ff */
[----:B------:R-:W-:Y:S02]  /*274d0*/  SHF.R.S32.HI R147, RZ, 0x2, R8 ;  /* 0x00000002ff937819 */ /* 0x000fe40000011408 */
[----:B------:R-:W-:-:S02]  /*274e0*/  MOV R9, 0xff800000 ;  /* 0xff80000000097802 */ /* 0x000fc40000000f00 */
[----:B------:R-:W-:Y:S01]  /*274f0*/  MOV R11, 0xff800000 ;  /* 0xff800000000b7802 */ /* 0x000fe20000000f00 */
[----:B-----5:R-:W-:Y:S01]  /*27500*/  @P3 FFMA.FTZ R11, R3, R0, R6 ;  /* 0x00000000030b3223 */ /* 0x020fe20000010006 */
[----:B------:R-:W-:Y:S02]  /*27510*/  SHF.R.S32.HI R149, RZ, 0x1f, R148 ;  /* 0x0000001fff957819 */ /* 0x000fe40000011494 */
[----:B------:R-:W-:Y:S01]  /*27520*/  LEA R146, R146, R147, 0x4 ;  /* 0x0000009392927211 */ /* 0x000fe200078e20ff */
[----:B------:R-:W1:Y:S04]  /*27530*/  LDS.128 R140, [R145.X4] ;  /* 0x00000000918c7984 */ /* 0x000e680000004c00 */
[----:B------:R-:W3:Y:S04]  /*27540*/  LDS.128 R136, [R145.X4+0x800] ;  /* 0x0008000091887984 */ /* 0x000ee80000004c00 */
        /* <DEDUP_REMOVED lines=30> */
[----:B---3--:R-:W-:-:S04]  /*27730*/  @P4 FMUL.FTZ R145, R2, 0.69314718246459960938 ;  /* 0x3f31721802914820 */ /* 0x008fc80000410000 */
[----:B------:R-:W-:Y:S02]  /*27740*/  @P4 FFMA.FTZ R9, R164, R0, R145 ;  /* 0x00000000a4094223 */ /* 0x000fe40000010091 */
[----:B----4-:R-:W-:-:S04]  /*27750*/  IMAD R14, R14, UR8, R247 ;  /* 0x000000080e0e7c24 */ /* 0x010fc8000f8e02f7 */
[----:B--2---:R-:W-:-:S04]  /*27760*/  IMAD R14, R14, R152, R245 ;  /* 0x000000980e0e7224 */ /* 0x004fc800078e02f5 */
[----:B------:R-:W-:Y:S01]  /*27770*/  IMAD R14, R15, R14, R7 ;  /* 0x0000000e0f0e7224 */ /* 0x000fe200078e0207 */
[----:B------:R-:W-:Y:S05]  /*27780*/  @P0 BRA `(.L_x_1961) ;  /* 0x000000c000000947 */ /* 0x000fea0003800000 */
[----:B-1----:R-:W-:Y:S01]  /*27790*/  IMAD R3, R243, -0x40, R244 ;  /* 0xffffffc0f3037824 */ /* 0x002fe200078e02f4 */
[----:B------:R-:W-:Y:S01]  /*277a0*/  IADD3 R2, R146, 0x8, RZ ;  /* 0x0000000892027810 */ /* 0x000fe20007ffe0ff */
[----:B------:R-:W-:Y:S01]  /*277b0*/  ULDC.64 UR4, c[0x0][0x118] ;  /* 0x0000460000047ab9 */ /* 0x000fe20000000a00 */
[----:B------:R-:W-:Y:S02]  /*277c0*/  SHF.R.S32.HI R7, RZ, 0x1f, R14 ;  /* 0x0000001fff077819 */ /* 0x000fe4000001140e */
[----:B------:R-:W-:Y:S02]  /*277d0*/  IADD3 R0, P0, R14, R146, RZ ;  /* 0x000000920e007210 */ /* 0x000fe40007f1e0ff */
[-C--:B------:R-:W-:Y:S02]  /*277e0*/  ISETP.GE.AND P2, PT, R146, R3.reuse, PT ;  /* 0x000000039200720c */ /* 0x080fe40003f46270 */
[----:B------:R-:W-:-:S02]  /*277f0*/  ISETP.GE.AND P1, PT, R2, R3, PT ;  /* 0x000000030200720c */ /* 0x000fc40003f26270 */
[----:B------:R-:W-:Y:S02]  /*27800*/  LEA.HI.X.SX32 R7, R146, R7, 0x1, P0 ;  /* 0x0000000792077211 */ /* 0x000fe400000f0eff */
[----:B------:R-:W-:-:S04]  /*27810*/  LEA R2, P0, R0, R156, 0x2 ;  /* 0x0000009c00027211 */ /* 0x000fc800078010ff */
[----:B------:R-:W-:-:S05]  /*27820*/  LEA.HI.X R3, R0, R157, R7, 0x2, P0 ;  /* 0x0000009d00037211 */ /* 0x000fca00000f1407 */
[----:B------:R1:W-:Y:S04]  /*27830*/  @!P2 ST.E [R2.64], R9 ;  /* 0x000000090200a985 */ /* 0x0003e8000c101904 */
[----:B------:R1:W-:Y:S02]  /*27840*/  @!P1 ST.E [R2.64+0x20], R11 ;  /* 0x0000200b02009985 */ /* 0x0003e4000c101904 */
.L_x_1961:
[----:B-1----:R-:W-:Y:S05]  /*27850*/  BSYNC B0 ;  /* 0x0000000000007941 */ /* 0x002fea0003800000 */
.L_x_1960:
[----:B------:R-:W-:Y:S01]  /*27860*/  IMAD R243, R243, -0x40, R244 ;  /* 0xffffffc0f3f37824 */ /* 0x000fe200078e02f4 */
[----:B------:R-:W-:Y:S01]  /*27870*/  ULDC.64 UR4, c[0x0][0x118] ;  /* 0x0000460000047ab9 */ /* 0x000fe20000000a00 */
[----:B------:R-:W-:Y:S01]  /*27880*/  IMAD R13, R14, R13, RZ ;  /* 0x0000000d0e0d7224 */ /* 0x000fe200078e02ff */
[----:B------:R1:W5:Y:S01]  /*27890*/  LD.E R4, [R4.64+0xc0] ;  /* 0x0000c00404047980 */ /* 0x000362000c101900 */
[C---:B------:R-:W-:Y:S01]  /*278a0*/  IMAD.WIDE R2, R10.reuse, 0x100, R148 ;  /* 0x000001000a027825 */ /* 0x040fe200078e0294 */
[----:B------:R-:W-:Y:S01]  /*278b0*/  ISETP.GE.AND P1, PT, R10, R243, PT ;  /* 0x000000f30a00720c */ /* 0x000fe20003f26270 */
[----:B------:R-:W-:Y:S03]  /*278c0*/  BSSY B0, `(.L_x_1962) ;  /* 0x0000013000007945 */ /* 0x000fe60003800000 */
[----:B------:R-:W-:-:S04]  /*278d0*/  IADD3 R0, P0, R2, R13, RZ ;  /* 0x0000000d02007210 */ /* 0x000fc80007f1e0ff */
[----:B------:R-:W-:Y:S02]  /*278e0*/  LEA.HI.X.SX32 R13, R13, R3, 0x1, P0 ;  /* 0x000000030d0d7211 */ /* 0x000fe400000f0eff */
[----:B------:R-:W-:Y:S02]  /*278f0*/  LEA R8, P0, R0, R154, 0x2 ;  /* 0x0000009a00087211 */ /* 0x000fe400078010ff */
[----:B------:R-:W-:Y:S02]  /*27900*/  IADD3 R3, R148, 0x40, RZ ;  /* 0x0000004094037810 */ /* 0x000fe40007ffe0ff */
[----:B------:R-:W-:Y:S01]  /*27910*/  LEA.HI.X R9, R0, R155, R13, 0x2, P0 ;  /* 0x0000009b00097211 */ /* 0x000fe200000f140d */
[----:B------:R-:W-:Y:S05]  /*27920*/  @P1 BRA `(.L_x_1963) ;  /* 0x000000c000001947 */ /* 0x000fea0003800000 */
[C---:B------:R-:W-:Y:S01]  /*27930*/  IADD3 R7, R3.reuse, 0x40, RZ ;  /* 0x0000004003077810 */ /* 0x040fe20007ffe0ff */
[----:B------:R-:W-:Y:S01]  /*27940*/  ULDC.64 UR4, c[0x0][0x118] ;  /* 0x0000460000047ab9 */ /* 0x000fe20000000a00 */
[C---:B-1----:R-:W-:Y:S02]  /*27950*/  IADD3 R5, R3.reuse, 0x80, RZ ;  /* 0x0000008003057810 */ /* 0x042fe40007ffe0ff */
[----:B-----5:R-:W-:-:S02]  /*27960*/  ISETP.GE.AND P2, PT, R3, R4, PT ;  /* 0x000000040300720c */ /* 0x020fc40003f46270 */
[-C--:B------:R-:W-:Y:S02]  /*27970*/  ISETP.GE.AND P3, PT, R148, R4.reuse, PT ;  /* 0x000000049400720c */ /* 0x080fe40003f66270 */
[-C--:B------:R-:W-:Y:S02]  /*27980*/  ISETP.GE.AND P1, PT, R7, R4.reuse, PT ;  /* 0x000000040700720c */ /* 0x080fe40003f26270 */
[----:B------:R-:W-:-:S07]  /*27990*/  ISETP.GE.AND P0, PT, R5, R4, PT ;  /* 0x000000040500720c */ /* 0x000fce0003f06270 */
[----:B------:R1:W-:Y:S04]  /*279a0*/  @!P2 ST.E.128 [R8.64+0x100], R108 ;  /* 0x0001006c0800a985 */ /* 0x0003e8000c101d04 */
[----:B------:R1:W-:Y:S04]  /*279b0*/  @!P3 ST.E.64 [R8.64], R140 ;  /* 0x0000008c0800b985 */ /* 0x0003e8000c101b04 */
[----:B------:R1:W-:Y:S04]  /*279c0*/  @!P3 ST.E.64 [R8.64+0x8], R142 ;  /* 0x0000088e0800b985 */ /* 0x0003e8000c101b04 */
[----:B------:R1:W-:Y:S04]  /*279d0*/  @!P1 ST.E.128 [R8.64+0x200], R76 ;  /* 0x0002004c08009985 */ /* 0x0003e8000c101d04 */
[----:B------:R1:W-:Y:S02]  /*279e0*/  @!P0 ST.E.128 [R8.64+0x300], R44 ;  /* 0x0003002c08008985 */ /* 0x0003e4000c101d04 */
.L_x_1963:
[----:B------:R-:W-:Y:S05]  /*279f0*/  BSYNC B0 ;  /* 0x0000000000007941 */ /* 0x000fea0003800000 */
.L_x_1962:
[----:B------:R-:W-:Y:S01]  /*27a00*/  IADD3 R0, R10, 0x8, RZ ;  /* 0x000000080a007810 */ /* 0x000fe20007ffe0ff */
[----:B------:R-:W-:Y:S03]  /*27a10*/  BSSY B0, `(.L_x_1964) ;  /* 0x000000e000007945 */ /* 0x000fe60003800000 */
[----:B------:R-:W-:-:S13]  /*27a20*/  ISETP.GE.AND P0, PT, R0, R243, PT ;  /* 0x000000f30000720c */ /* 0x000fda0003f06270 */
[----:B------:R-:W-:Y:S05]  /*27a30*/  @P0 BRA `(.L_x_1965) ;  /* 0x000000b000000947 */ /* 0x000fea0003800000 */
[C---:B------:R-:W-:Y:S01]  /*27a40*/  IADD3 R7, R3.reuse, 0x40, RZ ;  /* 0x0000004003077810 */ /* 0x040fe20007ffe0ff */
[----:B------:R-:W-:Y:S01]  /*27a50*/  ULDC.64 UR4, c[0x0][0x118] ;  /* 0x0000460000047ab9 */ /* 0x000fe20000000a00 */
[C---:B-1----:R-:W-:Y:S02]  /*27a60*/  IADD3 R5, R3.reuse, 0x80, RZ ;  /* 0x0000008003057810 */ /* 0x042fe40007ffe0ff */
[-C--:B-----5:R-:W-:Y:S02]  /*27a70*/  ISETP.GE.AND P3, PT, R148, R4.reuse, PT ;  /* 0x000000049400720c */ /* 0x0a0fe40003f66270 */
[-C--:B------:R-:W-:Y:S02]  /*27a80*/  ISETP.GE.AND P2, PT, R3, R4.reuse, PT ;  /* 0x000000040300720c */ /* 0x080fe40003f46270 */
[-C--:B------:R-:W-:Y:S02]  /*27a90*/  ISETP.GE.AND P1, PT, R7, R4.reuse, PT ;  /* 0x000000040700720c */ /* 0x080fe40003f26270 */
[----:B------:R-:W-:-:S07]  /*27aa0*/  ISETP.GE.AND P0, PT, R5, R4, PT ;  /* 0x000000040500720c */ /* 0x000fce0003f06270 */
[----:B------:R1:W-:Y:S04]  /*27ab0*/  @!P3 ST.E.128 [R8.64+0x2000], R136 ;  /* 0x002000880800b985 */ /* 0x0003e8000c101d04 */
[----:B------:R1:W-:Y:S04]  /*27ac0*/  @!P2 ST.E.128 [R8.64+0x2100], R104 ;  /* 0x002100680800a985 */ /* 0x0003e8000c101d04 */
[----:B------:R1:W-:Y:S04]  /*27ad0*/  @!P1 ST.E.128 [R8.64+0x2200], R72 ;  /* 0x0022004808009985 */ /* 0x0003e8000c101d04 */
[----:B------:R1:W-:Y:S02]  /*27ae0*/  @!P0 ST.E.128 [R8.64+0x2300], R40 ;  /* 0x0023002808008985 */ /* 0x0003e4000c101d04 */
.L_x_1965:
[----:B------:R-:W-:Y:S05]  /*27af0*/  BSYNC B0 ;  /* 0x0000000000007941 */ /* 0x000fea0003800000 */
.L_x_1964:
        /* <DEDUP_REMOVED lines=15> */
.L_x_1967:
[----:B------:R-:W-:Y:S05]  /*27bf0*/  BSYNC B0 ;  /* 0x0000000000007941 */ /* 0x000fea0003800000 */
.L_x_1966:
        /* <DEDUP_REMOVED lines=15> */
.L_x_1969:
[----:B------:R-:W-:Y:S05]  /*27cf0*/  BSYNC B0 ;  /* 0x0000000000007941 */ /* 0x000fea0003800000 */
.L_x_1968:
        /* <DEDUP_REMOVED lines=15> */
.L_x_1971:
[----:B------:R-:W-:Y:S05]  /*27df0*/  BSYNC B0 ;  /* 0x0000000000007941 */ /* 0x000fea0003800000 */
.L_x_1970:
        /* <DEDUP_REMOVED lines=15> */
.L_x_1973:
[----:B------:R-:W-:Y:S05]  /*27ef0*/  BSYNC B0 ;  /* 0x0000000000007941 */ /* 0x000fea0003800000 */
.L_x_1972:
        /* <DEDUP_REMOVED lines=15> */
.L_x_1975:
[----:B------:R-:W-:Y:S05]  /*27ff0*/  BSYNC B0 ;  /* 0x0000000000007941 */ /* 0x000fea0003800000 */
.L_x_1974:
[----:B------:R-:W-:-:S04]  /*28000*/  IADD3 R10, R10, 0x38, RZ ;  /* 0x000000380a0a7810 */ /* 0x000fc80007ffe0ff */
[----:B------:R-:W-:Y:S01]  /*28010*/  ISETP.GE.AND P0, PT, R10, R243, PT ;  /* 0x000000f30a00720c */ /* 0x000fe20003f06270 */
[----:B------:R-:W-:-:S12]  /*28020*/  IMAD.MOV.U32 R243, RZ, RZ, 0x0 ;  /* 0x00000000fff37424 */ /* 0x000fd800078e00ff */
[----:B------:R-:W-:Y:S05]  /*28030*/  @P0 RET.REL.NODEC R242 `(_ZN5flash24flash_fwd_splitkv_kernelI23Flash_fwd_kernel_traitsILi256ELi64ELi64ELi4ELb0ELb0EN7cutlass6half_tE19Flash_kernel_traitsILi256ELi64ELi64ELi4ES3_EELb1ELb0ELb0ELb0ELb0ELb0ELb1ELb1EEEvNS_16Flash_fwd_paramsE) ;  /* 0xfffd7fc0f2000950 */ /* 0x000fea0003c3ffff */
[C---:B-1----:R-:W-:Y:S01]  /*28040*/  IADD3 R5, R3.reuse, 0x40, RZ ;  /* 0x0000004003057810 */ /* 0x042fe20007ffe0ff */
[----:B------:R-:W-:Y:S01]  /*28050*/  ULDC.64 UR4, c[0x0][0x118] ;  /* 0x0000460000047ab9 */ /* 0x000fe20000000a00 */
[-C--:B-----5:R-:W-:Y:S01]  /*28060*/  ISETP.GE.AND P1, PT, R3, R4.reuse, PT ;  /* 0x000000040300720c */ /* 0x0a0fe20003f26270 */
[----:B------:R-:W-:Y:S01]  /*28070*/  IMAD.MOV.U32 R243, RZ, RZ, 0x0 ;  /* 0x00000000fff37424 */ /* 0x000fe200078e00ff */
[-C--:B------:R-:W-:Y:S02]  /*28080*/  ISETP.GE.AND P0, PT, R5, R4.reuse, PT ;  /* 0x000000040500720c */ /* 0x080fe40003f06270 */
[----:B------:R-:W-:Y:S02]  /*28090*/  IADD3 R3, R3, 0x80, RZ ;  /* 0x0000008003037810 */ /* 0x000fe40007ffe0ff */
[----:B------:R-:W-:-:S07]  /*280a0*/  ISETP.GE.AND P2, PT, R148, R4, PT ;  /* 0x000000049400720c */ /* 0x000fce0003f46270 */
[----:B------:R1:W-:Y:S04]  /*280b0*/  @!P1 ST.E.128 [R8.64+0xe100], R80 ;  /* 0x00e1005008009985 */ /* 0x0003e8000c101d04 */
[----:B------:R1:W-:Y:S01]  /*280c0*/  @!P0 ST.E.128 [R8.64+0xe200], R48 ;  /* 0x00e2003008008985 */ /* 0x0003e2000c101d04 */
[----:B------:R-:W-:-:S03]  /*280d0*/  ISETP.GE.AND P0, PT, R3, R4, PT ;  /* 0x000000040300720c */ /* 0x000fc60003f06270 */
[----:B------:R1:W-:Y:S10]  /*280e0*/  @!P2 ST.E.128 [R8.64+0xe000], R112 ;  /* 0x00e000700800a985 */ /* 0x0003f4000c101d04 */
[----:B------:R-:W-:Y:S05]  /*280f0*/  @P0 RET.REL.NODEC R242 `(_ZN5flash24flash_fwd_splitkv_kernelI23Flash_fwd_kernel_traitsILi256ELi64ELi64ELi4ELb0ELb0EN7cutlass6half_tE19Flash_kernel_traitsILi256ELi64ELi64ELi4ES3_EELb1ELb0ELb0ELb0ELb0ELb0ELb1ELb1EEEvNS_16Flash_fwd_paramsE) ;  /* 0xfffd7f00f2000950 */ /* 0x000fea0003c3ffff */
[----:B------:R-:W-:Y:S01]  /*28100*/  MOV R243, 0x0 ;  /* 0x0000000000f37802 */ /* 0x000fe20000000f00 */
[----:B------:R-:W-:-:S02]  /*28110*/  ULDC.64 UR4, c[0x0][0x118] ;  /* 0x0000460000047ab9 */ /* 0x000fc40000000a00 */
[----:B------:R2:W-:Y:S01]  /*28120*/  ST.E.128 [R8.64+0xe300], R16 ;  /* 0x00e3001008007985 */ /* 0x0005e2000c101d04 */
[----:B------:R-:W-:Y:S05]  /*28130*/  RET.REL.NODEC R242 `(_ZN5flash24flash_fwd_splitkv_kernelI23Flash_fwd_kernel_traitsILi256ELi64ELi64ELi4ELb0ELb0EN7cutlass6half_tE19Flash_kernel_traitsILi256ELi64ELi64ELi4ES3_EELb1ELb0ELb0ELb0ELb0ELb0ELb1ELb1EEEvNS_16Flash_fwd_paramsE) ;  /* 0xfffd7ec0f2007950 */ /* 0x000fea0003c3ffff */
.L_x_1958:
[----:B------:R2:W5:Y:S01]  /*28140*/  LDL R10, [R1] ;  /* 0x00000000010a7983 */ /* 0x0005620000100800 */
[----:B------:R-:W-:Y:S02]  /*28150*/  MOV R9, 0x2 ;  /* 0x0000000200097802 */ /* 0x000fe40000000f00 */
[----:B------:R-:W-:Y:S02]  /*28160*/  MOV R8, 0x28180 ;  /* 0x0002818000087802 */ /* 0x000fe40000000f00 */
[----:B-12--5:R-:W-:Y:S05]  /*28170*/  CALL.REL.NOINC `($__internal_16_$__cuda_sm70_shflsync_bfly_p) ;  /* 0x000000f000007944 */ /* 0x026fea0003c00000 */
[----:B-12---:R-:W-:Y:S05]  /*28180*/  BRA `(.L_x_1976) ;  /* 0xffffe19000007947 */ /* 0x006fea000383ffff */
.L_x_1959:
[----:B------:R-:W-:Y:S02]  /*28190*/  MOV R9, 0x1 ;  /* 0x0000000100097802 */ /* 0x000fe40000000f00 */
[----:B------:R-:W-:Y:S02]  /*281a0*/  MOV R8, 0x281c0 ;  /* 0x000281c000087802 */ /* 0x000fe40000000f00 */
[----:B-1---5:R-:W-:Y:S05]  /*281b0*/  CALL.REL.NOINC `($__internal_16_$__cuda_sm70_shflsync_bfly_p) ;  /* 0x000000b000007944 */ /* 0x022fea0003c00000 */
[----:B--2---:R-:W-:Y:S01]  /*281c0*/  FADD.FTZ R2, R10, R9 ;  /* 0x000000090a027221 */ /* 0x004fe20000010000 */
[----:B-1----:R-:W-:Y:S02]  /*281d0*/  MOV R10, R252 ;  /* 0x000000fc000a7202 */ /* 0x002fe40000000f00 */
[----:B------:R-:W-:Y:S02]  /*281e0*/  MOV R9, 0x2 ;  /* 0x0000000200097802 */ /* 0x000fe40000000f00 */
[----:B------:R-:W-:-:S02]  /*281f0*/  MOV R8, 0x28210 ;  /* 0x0002821000087802 */ /* 0x000fc40000000f00 */
[----:B------:R-:W-:Y:S05]  /*28200*/  CALL.REL.NOINC `($__internal_16_$__cuda_sm70_shflsync_bfly_p) ;  /* 0x0000006000007944 */ /* 0x000fea0003c00000 */
[----:B--2---:R-:W-:Y:S01]  /*28210*/  FADD.FTZ R11, R252, R9 ;  /* 0x00000009fc0b7221 */ /* 0x004fe20000010000 */
[----:B------:R-:W-:-:S02]  /*28220*/  MOV R9, 0x1 ;  /* 0x0000000100097802 */ /* 0x000fc40000000f00 */
[----:B------:R-:W-:Y:S02]  /*28230*/  MOV R8, 0x28260 ;  /* 0x0002826000087802 */ /* 0x000fe40000000f00 */
[----:B-1----:R-:W-:Y:S02]  /*28240*/  MOV R10, R11 ;  /* 0x0000000b000a7202 */ /* 0x002fe40000000f00 */
[----:B------:R-:W-:Y:S05]  /*28250*/  CALL.REL.NOINC `($__internal_16_$__cuda_sm70_shflsync_bfly_p) ;  /* 0x0000001000007944 */ /* 0x000fea0003c00000 */
[----:B-12---:R-:W-:Y:S05]  /*28260*/  BRA `(.L_x_1977) ;  /* 0xffffe13000007947 */ /* 0x006fea000383ffff */
        .weak           $__internal_16_$__cuda_sm70_shflsync_bfly_p
        .type           $__internal_16_$__cuda_sm70_shflsync_bfly_p,@function
        .size           $__internal_16_$__cuda_sm70_shflsync_bfly_p,(.L_x_4802 - $__internal_16_$__cuda_sm70_shflsync_bfly_p)
$__internal_16_$__cuda_sm70_shflsync_bfly_p:
[----:B------:R-:W-:Y:S01]  /*28270*/  MOV R12, R8 ;  /* 0x00000008000c7202 */ /* 0x000fe20000000f00 */
[----:B------:R-:W-:Y:S04]  /*28280*/  WARPSYNC R6 ;  /* 0x0000000600007348 */ /* 0x000fe80003800000 */
[----:B------:R-:W-:Y:S01]  /*28290*/  MOV R13, 0x0 ;  /* 0x00000000000d7802 */ /* 0x000fe20000000f00 */
[----:B------:R1:W2:Y:S03]  /*282a0*/  SHFL.BFLY PT, R9, R10, R9, R7 ;  /* 0x0c0000090a097389 */ /* 0x0002a600000e0007 */
[----:B------:R-:W-:Y:S05]  /*282b0*/  RET.REL.NODEC R12 `(_ZN5flash24flash_fwd_splitkv_kernelI23Flash_fwd_kernel_traitsILi256ELi64ELi64ELi4ELb0ELb0EN7cutlass6half_tE19Flash_kernel_traitsILi256ELi64ELi64ELi4ES3_EELb1ELb0ELb0ELb0ELb0ELb0ELb1ELb1EEEvNS_16Flash_fwd_paramsE) ;  /* 0xfffd7d400c007950 */ /* 0x000fea0003c3ffff */
.L_x_1978:
        /* <DEDUP_REMOVED lines=12> */
.L_x_4802:


//--------------------- .text._ZN5flash24flash_fwd_splitkv_kernelI23Flash_fwd_kernel_traitsILi256ELi64ELi64ELi4ELb0ELb0EN7cutlass6half_tE19Flash_kernel_traitsILi256ELi64ELi64ELi4ES3_EELb1ELb0ELb0ELb0ELb0ELb1ELb1ELb1EEEvNS_16Flash_fwd_paramsE --------------------------
	.section	.text._ZN5flash24flash_fwd_splitkv_kernelI23Flash_fwd_kernel_traitsILi256ELi64ELi64ELi4ELb0ELb0EN7cutlass6half_tE19Flash_kernel_traitsILi256ELi64ELi64ELi4ES3_EELb1ELb0ELb0ELb0ELb0ELb1ELb1ELb1EEEvNS_16Flash_fwd_paramsE,"ax",@progbits
	.sectioninfo	@"SHI_REGISTERS=255"
	.align	128
        .global         _ZN5flash24flash_fwd_splitkv_kernelI23Flash_fwd_kernel_traitsILi256ELi64ELi64ELi4ELb0ELb0EN7cutlass6half_tE19Flash_kernel_traitsILi256ELi64ELi64ELi4ES3_EELb1ELb0ELb0ELb0ELb0ELb1ELb1ELb1EEEvNS_16Flash_fwd_paramsE
        .type           _ZN5flash24flash_fwd_splitkv_kernelI23Flash_fwd_kernel_traitsILi256ELi64ELi64ELi4ELb0ELb0EN7cutlass6half_tE19Flash_kernel_traitsILi256ELi64ELi64ELi4ES3_EELb1ELb0ELb0ELb0ELb0ELb1ELb1ELb1EEEvNS_16Flash_fwd_paramsE,@function
        .size           _ZN5flash24flash_fwd_splitkv_kernelI23Flash_fwd_kernel_traitsILi256ELi64ELi64ELi4ELb0ELb0EN7cutlass6half_tE19Flash_kernel_traitsILi256ELi64ELi64ELi4ES3_EELb1ELb0ELb0ELb0ELb0ELb1ELb1ELb1EEEvNS_16Flash_fwd_paramsE,(.L_x_4804 - _ZN5flash24flash_fwd_splitkv_kernelI23Flash_fwd_kernel_traitsILi256ELi64ELi64ELi4ELb0ELb0EN7cutlass6half_tE19Flash_kernel_traitsILi256ELi64ELi64ELi4ES3_EELb1ELb0ELb0ELb0ELb0ELb1ELb1ELb1EEEvNS_16Flash_fwd_paramsE)
        .other          _ZN5flash24flash_fwd_splitkv_kernelI23Flash_fwd_kernel_traitsILi256ELi64ELi64ELi4ELb0ELb0EN7cutlass6half_tE19Flash_kernel_traitsILi256ELi64ELi64ELi4ES3_EELb1ELb0ELb0ELb0ELb0ELb1ELb1ELb1EEEvNS_16Flash_fwd_paramsE,@"STO_CUDA_ENTRY STV_DEFAULT"
_ZN5flash24flash_fwd_splitkv_kernelI23Flash_fwd_kernel_traitsILi256ELi64ELi64ELi4ELb0ELb0EN7cutlass6half_tE19Flash_kernel_traitsILi256ELi64ELi64ELi4ES3_EELb1ELb0ELb0ELb0ELb0ELb1ELb1ELb1EEEvNS_16Flash_fwd_paramsE:
.text._ZN5flash24flash_fwd_splitkv_kernelI23Flash_fwd_kernel_traitsILi256ELi64ELi64ELi4ELb0ELb0EN7cutlass6half_tE19Flash_kernel_traitsILi256ELi64ELi64ELi4ES3_EELb1ELb0ELb0ELb0ELb0ELb1ELb1ELb1EEEvNS_16Flash_fwd_paramsE:
[----:B------:R-:W-:Y:S02]  /*0000*/  MOV R1, c[0x0][0x28] ;  /* 0x00000a0000017a02 */ /* 0x000fe40000000f00 */
[----:B------:R-:W1:Y:S01]  /*0010*/  I2F.U32.RP R2, c[0x0][0x1c0] ;  /* 0x0000700000027b06 */ /* 0x000e620000209000 */
[----:B------:R-:W2:Y:S01]  /*0020*/  S2R R245, SR_CTAID.Z ;  /* 0x0000000000f57919 */ /* 0x000ea20000002700 */
[----:B------:R-:W-:Y:S01]  /*0030*/  ISETP.NE.U32.AND P0, PT, RZ, c[0x0][0x1c0], PT ;  /* 0x00007000ff007a0c */ /* 0x000fe20003f05070 */
[----:B------:R-:W3:Y:S01]  /*0040*/  S2UR UR8, SR_CTAID.Y ;  /* 0x00000000000879c3 */ /* 0x000ee20000002600 */
[----:B------:R-:W-:Y:S01]  /*0050*/  ULDC.64 UR4, c[0x0][0x40] ;  /* 0x0000100000047ab9 */ /* 0x000fe20000000a00 */
[----:B------:R-:W4:Y:S01]  /*0060*/  S2R R243, SR_CTAID.X ;  /* 0x0000000000f37919 */ /* 0x000f220000002500 */
        /* <DEDUP_REMOVED lines=8> */
[----:B-1----:R-:W-:Y:S02]  /*00f0*/  IMAD.MOV R0, RZ, RZ, -R3 ;  /* 0x000000ffff007224 */ /* 0x002fe400078e0a03 */
[----:B------:R-:W-:Y:S02]  /*0100*/  IMAD.MOV.U32 R2, RZ, RZ, RZ ;  /* 0x000000ffff027224 */ /* 0x000fe400078e00ff */
        /* <DEDUP_REMOVED lines=13> */
[----:B---34-:R-:W-:Y:S05]  /*01e0*/  CALL.REL.NOINC `($_ZN5flash24flash_fwd_splitkv_kernelI23Flash_fwd_kernel_traitsILi256ELi64ELi64ELi4ELb0ELb0EN7cutlass6half_tE19Flash_kernel_traitsILi256ELi64ELi64ELi4ES3_EELb1ELb0ELb0ELb0ELb0ELb1ELb1ELb1EEEvNS_16Flash_fwd_paramsE$_ZN5flash30compute_attn_1rowblock_splitkvI23Flash_fwd_kernel_traitsILi256ELi64ELi64ELi4ELb0ELb0EN7cutlass6half_tE19Flash_kernel_traitsILi256ELi64ELi64ELi4ES3_EELb1ELb0ELb0ELb0ELb0ELb1ELb1ELb1ENS_16Flash_fwd_paramsEEEvRKT8_iiiii) ;  /* 0x0000002000007944 */ /* 0x018fea0003c00000 */
[----:B------:R-:W-:Y:S05]  /*01f0*/  BSYNC B4 ;  /* 0x0000000000047941 */ /* 0x000fea0003800000 */
.L_x_1979:
[----:B------:R-:W-:Y:S05]  /*0200*/  EXIT ;  /* 0x000000000000794d */ /* 0x000fea0003800000 */
        .type           $_ZN5flash24flash_fwd_splitkv_kernelI23Flash_fwd_kernel_traitsILi256ELi64ELi64ELi4ELb0ELb0EN7cutlass6half_tE19Flash_kernel_traitsILi256ELi64ELi64ELi4ES3_EELb1ELb0ELb0ELb0ELb0ELb1ELb1ELb1EEEvNS_16Flash_fwd_paramsE$_ZN5flash30compute_attn_1rowblock_splitkvI23Flash_fwd_kernel_traitsILi256ELi64ELi64ELi4ELb0ELb0EN7cutlass6half_tE19Flash_kernel_traitsILi256ELi64ELi64ELi4ES3_EELb1ELb0ELb0ELb0ELb0ELb1ELb1ELb1ENS_16Flash_fwd_paramsEEEvRKT8_iiiii,@function
        .size           $_ZN5flash24flash_fwd_splitkv_kernelI23Flash_fwd_kernel_traitsILi256ELi64ELi64ELi4ELb0ELb0EN7cutlass6half_tE19Flash_kernel_traitsILi256ELi64ELi64ELi4ES3_EELb1ELb0ELb0ELb0ELb0ELb1ELb1ELb1EEEvNS_16Flash_fwd_paramsE$_ZN5flash30compute_attn_1rowblock_splitkvI23Flash_fwd_kernel_traitsILi256ELi64ELi64ELi4ELb0ELb0EN7cutlass6half_tE19Flash_kernel_traitsILi256ELi64ELi64ELi4ES3_EELb1ELb0ELb0ELb0ELb0ELb1ELb1ELb1ENS_16Flash_fwd_paramsEEEvRKT8_iiiii,($__internal_17_$__cuda_sm70_shflsync_bfly_p - $_ZN5flash24flash_fwd_splitkv_kernelI23Flash_fwd_kernel_traitsILi256ELi64ELi64ELi4ELb0ELb0EN7cutlass6half_tE19Flash_kernel_traitsILi256ELi64ELi64ELi4ES3_EELb1ELb0ELb0ELb0ELb0ELb1ELb1ELb1EEEvNS_16Flash_fwd_paramsE$_ZN5flash30compute_attn_1rowblock_splitkvI23Flash_fwd_kernel_traitsILi256ELi64ELi64ELi4ELb0ELb0EN7cutlass6half_tE19Flash_kernel_traitsILi256ELi64ELi64ELi4ES3_EELb1ELb0ELb0ELb0ELb0ELb1ELb1ELb1ENS_16Flash_fwd_paramsEEEvRKT8_iiiii)
$_ZN5flash24flash_fwd_splitkv_kernelI23Flash_fwd_kernel_traitsILi256ELi64ELi64ELi4ELb0ELb0EN7cutlass6half_tE19Flash_kernel_traitsILi256ELi64ELi64ELi4ES3_EELb1ELb0ELb0ELb0ELb0ELb1ELb1ELb1EEEvNS_16Flash_fwd_paramsE$_ZN5flash30compute_attn_1rowblock_splitkvI23Flash_fwd_kernel_traitsILi256ELi64ELi64ELi4ELb0ELb0EN7cutlass6half_tE19Flash_kernel_traitsILi256ELi64ELi64ELi4ES3_EELb1ELb0ELb0ELb0ELb0ELb1ELb1ELb1ENS_16Flash_fwd_paramsEEEvRKT8_iiiii:
        /* <DEDUP_REMOVED lines=20> */
.L_x_1981:
[----:B------:R-:W-:Y:S05]  /*0350*/  BSYNC B0 ;  /* 0x0000000000007941 */ /* 0x000fea0003800000 */
.L_x_1980:
[----:B------:R-:W3:Y:S04]  /*0360*/  LD.E.64 R18, [R20.64+0xf0] ;  /* 0x0000f00614127980 */ /* 0x000ee8000c101b00 */
[----:B------:R-:W4:Y:S01]  /*0370*/  @P1 LD.E R244, [R4.64+0x4] ;  /* 0x0000040604f41980 */ /* 0x000f22000c101900 */
        /* <DEDUP_REMOVED lines=9> */
[----:B------:R-:W4:Y:S02]  /*0410*/  LD.E.U8 R0, [R20.64+0x1b2] ;  /* 0x0001b20614007980 */ /* 0x000f24000c101100 */
[----:B----4-:R-:W-:-:S13]  /*0420*/  ISETP.NE.AND P0, PT, R0, RZ, PT ;  /* 0x000000ff0000720c */ /* 0x010fda0003f05270 */
[----:B------:R-:W4:Y:S02]  /*0430*/  @P0 LD.E R79, [R2.64+0x4] ;  /* 0x00000406024f0980 */ /* 0x000f24000c101900 */
[----:B----4-:R-:W-:-:S06]  /*0440*/  @P0 IADD3 R79, R79, -R14, RZ ;  /* 0x8000000e4f4f0210 */ /* 0x010fcc0007ffe0ff */
[----:B------:R4:W5:Y:S01]  /*0450*/  @!P0 LD.E R79, [R2.64] ;  /* 0x00000006024f8980 */ /* 0x000962000c101900 */
[----:B------:R-:W-:Y:S05]  /*0460*/  BRA `(.L_x_1984) ;  /* 0x0000001000007947 */ /* 0x000fea0003800000 */
.L_x_1983:
[----:B------:R4:W5:Y:S02]  /*0470*/  LD.E R79, [R20.64+0xb8] ;  /* 0x0000b806144f7980 */ /* 0x000964000c101900 */
.L_x_1984:
[----:B------:R-:W-:Y:S05]  /*0480*/  BSYNC B0 ;  /* 0x0000000000007941 */ /* 0x000fea0003800000 */
.L_x_1982:
[----:B--2-4-:R-:W2:Y:S01]  /*0490*/  LD.E.64 R2, [R20.64+0xf8] ;  /* 0x0000f80614027980 */ /* 0x014ea2000c101b00 */
        /* <DEDUP_REMOVED lines=9> */
.L_x_1986:
[----:B------:R-:W2:Y:S01]  /*0530*/  LD.E.64 R2, [R20.64+0x108] ;  /* 0x0001080614027980 */ /* 0x000ea2000c101b00 */
[----:B------:R-:W-:Y:S01]  /*0540*/  BSSY B0, `(.L_x_1988) ;  /* 0x0000006000007945 */ /* 0x000fe20003800000 */
[----:B------:R-:W-:Y:S01]  /*0550*/  IMAD.MOV.U32 R51, RZ, RZ, RZ ;  /* 0x000000ffff337224 */ /* 0x000fe200078e00ff */
[----:B--2---:R-:W-:-:S04]  /*0560*/  ISETP.NE.U32.AND P0, PT, R2, RZ, PT ;  /* 0x000000ff0200720c */ /* 0x004fc80003f05070 */
[----:B------:R-:W-:-:S13]  /*0570*/  ISETP.NE.AND.EX P0, PT, R3, RZ, PT, P0 ;  /* 0x000000ff0300720c */ /* 0x000fda0003f05300 */
[----:B------:R-:W-:Y:S05]  /*0580*/  @!P0 BRA `(.L_x_1989) ;  /* 0x0000001000008947 */ /* 0x000fea0003800000 */
[----:B------:R2:W5:Y:S02]  /*0590*/  LD.E R51, [R20.64+0xbc] ;  /* 0x0000bc0614337980 */ /* 0x000564000c101900 */
.L_x_1989:
[----:B------:R-:W-:Y:S05]  /*05a0*/  BSYNC B0 ;  /* 0x0000000000007941 */ /* 0x000fea0003800000 */
.L_x_1988:
[----:B-----5:R-:W-:Y:S02]  /*05b0*/  IADD3 R51, R79, R51, RZ ;  /* 0x000000334f337210 */ /* 0x020fe40007ffe0ff */
.L_x_1987:
[----:B------:R-:W-:Y:S05]  /*05c0*/  BSYNC B1 ;  /* 0x0000000000017941 */ /* 0x000fea0003800000 */
.L_x_1985:
[----:B------:R-:W-:Y:S01]  /*05d0*/  IMAD.SHL.U32 R50, R243, 0x40, RZ ;  /* 0x00000040f3327824 */ /* 0x000fe200078e00ff */
[----:B------:R-:W-:Y:S01]  /*05e0*/  MOV R2, R242 ;  /* 0x000000f200027202 */ /* 0x000fe20000000f00 */
[----:B------:R-:W-:-:S03]  /*05f0*/  IMAD.MOV.U32 R3, RZ, RZ, 0x0 ;  /* 0x00000000ff037424 */ /* 0x000fc600078e00ff */
[----:B------:R-:W-:-:S13]  /*0600*/  ISETP.GT.AND P0, PT, R244, R50, PT ;  /* 0x00000032f400720c */ /* 0x000fda0003f04270 */
[----:B------:R-:W-:Y:S05]  /*0610*/  @!P0 RET.REL.NODEC R2 `(_ZN5flash24flash_fwd_splitkv_kernelI23Flash_fwd_kernel_traitsILi256ELi64ELi64ELi4ELb0ELb0EN7cutlass6half_tE19Flash_kernel_traitsILi256ELi64ELi64ELi4ES3_EELb1ELb0ELb0ELb0ELb0ELb1ELb1ELb1EEEvNS_16Flash_fwd_paramsE) ;  /* 0xfffff9e002008950 */ /* 0x000fea0003c3ffff */
[----:B------:R-:W4:Y:S04]  /*0620*/  LD.E R0, [R20.64+0xb8] ;  /* 0x0000b80614007980 */ /* 0x000f28000c101900 */
[----:B-1----:R-:W5:Y:S01]  /*0630*/  LD.E R4, [R20.64+0x188] ;  /* 0x0001880614047980 */ /* 0x002f62000c101900 */
[----:B------:R-:W-:-:S03]  /*0640*/  IABS R3, c[0x0][0x10] ;  /* 0x0000040000037a13 */ /* 0x000fc60000000000 */
[----:B------:R-:W1:Y:S01]  /*0650*/  S2R R132, SR_TID.X ;  /* 0x0000000000847919 */ /* 0x000e620000002100 */
[----:B------:R-:W2:Y:S08]  /*0660*/  I2F.RP R8, R3 ;  /* 0x0000000300087306 */ /* 0x000eb00000209400 */
[----:B--2---:R-:W2:Y:S02]  /*0670*/  MUFU.RCP R8, R8 ;  /* 0x0000000800087308 */ /* 0x004ea40000001000 */
[----:B--2---:R-:W-:-:S06]  /*0680*/  IADD3 R8, R8, 0xffffffe, RZ ;  /* 0x0ffffffe08087810 */ /* 0x004fcc0007ffe0ff */
[----:B------:R-:W2:Y:S02]  /*0690*/  F2I.FTZ.U32.TRUNC.NTZ R9, R8 ;  /* 0x0000000800097305 */ /* 0x000ea4000021f000 */
[----:B--2---:R-:W-:Y:S02]  /*06a0*/  IMAD.MOV R5, RZ, RZ, -R9 ;  /* 0x000000ffff057224 */ /* 0x004fe400078e0a09 */
[----:B------:R-:W-:Y:S02]  /*06b0*/  IMAD.MOV.U32 R8, RZ, RZ, RZ ;  /* 0x000000ffff087224 */ /* 0x000fe400078e00ff */
[----:B------:R-:W-:-:S04]  /*06c0*/  IMAD R5, R5, R3, RZ ;  /* 0x0000000305057224 */ /* 0x000fc800078e02ff */
[----:B------:R-:W-:Y:S01]  /*06d0*/  IMAD.HI.U32 R5, R9, R5, R8 ;  /* 0x0000000509057227 */ /* 0x000fe200078e0008 */
[----:B----4-:R-:W-:-:S04]  /*06e0*/  IADD3 R0, R0, 0x3f, RZ ;  /* 0x0000003f00007810 */ /* 0x010fc80007ffe0ff */
        /* <DEDUP_REMOVED lines=10> */
[----:B------:R-:W-:Y:S01]  /*0790*/  IMAD R0, R5, R0, R2 ;  /* 0x0000000005007224 */ /* 0x000fe200078e0202 */
[----:B------:R-:W-:-:S04]  /*07a0*/  IADD3 R2, R51, 0x3f, RZ ;  /* 0x0000003f33027810 */ /* 0x000fc80007ffe0ff */
[----:B------:R-:W-:-:S13]  /*07b0*/  ISETP.GT.U32.AND P1, PT, R3, R0, PT ;  /* 0x000000000300720c */ /* 0x000fda0003f24070 */
[----:B------:R-:W-:Y:S01]  /*07c0*/  @!P1 IMAD.IADD R0, R0, 0x1, -R3 ;  /* 0x0000000100009824 */ /* 0x000fe200078e0a03 */
[----:B------:R-:W-:Y:S02]  /*07d0*/  @!P1 IADD3 R5, R5, 0x1, RZ ;  /* 0x0000000105059810 */ /* 0x000fe40007ffe0ff */
[----:B------:R-:W-:Y:S02]  /*07e0*/  ISETP.NE.AND P1, PT, RZ, c[0x0][0x10], PT ;  /* 0x00000400ff007a0c */ /* 0x000fe40003f25270 */
[----:B------:R-:W-:Y:S02]  /*07f0*/  ISETP.GE.U32.AND P2, PT, R0, R3, PT ;  /* 0x000000030000720c */ /* 0x000fe40003f46070 */
[----:B------:R-:W-:-:S04]  /*0800*/  IADD3 R3, -R244, 0x7f, R50 ;  /* 0x0000007ff4037810 */ /* 0x000fc80007ffe132 */
[----:B-----5:R-:W-:Y:S02]  /*0810*/  IADD3 R4, R4, R3, R51 ;  /* 0x0000000304047210 */ /* 0x020fe40007ffe033 */
[----:B------:R-:W-:Y:S02]  /*0820*/  SHF.R.S32.HI R3, RZ, 0x1f, R2 ;  /* 0x0000001fff037819 */ /* 0x000fe40000011402 */
[----:B------:R-:W-:Y:S02]  /*0830*/  SHF.R.S32.HI R165, RZ, 0x1f, R4 ;  /* 0x0000001fffa57819 */ /* 0x000fe40000011404 */
[----:B------:R-:W-:Y:S02]  /*0840*/  LEA.HI R2, R3, R2, RZ, 0x6 ;  /* 0x0000000203027211 */ /* 0x000fe400078f30ff */
[----:B------:R-:W-:Y:S02]  /*0850*/  @P2 IADD3 R5, R5, 0x1, RZ ;  /* 0x0000000105052810 */ /* 0x000fe40007ffe0ff */
[----:B------:R-:W-:-:S02]  /*0860*/  LEA.HI R165, R165, R4, RZ, 0x6 ;  /* 0x00000004a5a57211 */ /* 0x000fc400078f30ff */
[----:B------:R-:W-:Y:S01]  /*0870*/  SHF.R.S32.HI R2, RZ, 0x6, R2 ;  /* 0x00000006ff027819 */ /* 0x000fe20000011402 */
[----:B------:R-:W-:Y:S01]  /*0880*/  IMAD.MOV.U32 R0, RZ, RZ, R5 ;  /* 0x000000ffff007224 */ /* 0x000fe200078e0005 */
[----:B------:R-:W-:-:S03]  /*0890*/  SHF.R.S32.HI R165, RZ, 0x6, R165 ;  /* 0x00000006ffa57819 */ /* 0x000fc600000114a5 */
[----:B------:R-:W-:Y:S01]  /*08a0*/  @!P0 IMAD.MOV R0, RZ, RZ, -R0 ;  /* 0x000000ffff008224 */ /* 0x000fe200078e0a00 */
[----:B------:R-:W-:-:S05]  /*08b0*/  @!P1 LOP3.LUT R0, RZ, c[0x0][0x10], RZ, 0x33, !PT ;  /* 0x00000400ff009a12 */ /* 0x000fca00078e33ff */
[----:B------:R-:W-:-:S04]  /*08c0*/  IMAD R239, R0, UR8, RZ ;  /* 0x0000000800ef7c24 */ /* 0x000fc8000f8e02ff */
[----:B------:R-:W-:-:S05]  /*08d0*/  IMAD.IADD R0, R0, 0x1, R239 ;  /* 0x0000000100007824 */ /* 0x000fca00078e02ef */
[----:B------:R-:W-:-:S04]  /*08e0*/  IMNMX R0, R2, R0, PT ;  /* 0x0000000002007217 */ /* 0x000fc80003800200 */
[----:B------:R-:W-:-:S04]  /*08f0*/  IMNMX R165, R0, R165, PT ;  /* 0x000000a500a57217 */ /* 0x000fc80003800200 */
[----:B------:R-:W-:-:S13]  /*0900*/  ISETP.GE.AND P0, PT, R239, R165, PT ;  /* 0x000000a5ef00720c */ /* 0x000fda0003f06270 */
[----:B------:R-:W-:Y:S05]  /*0910*/  @!P0 BRA `(.L_x_1990) ;  /* 0x00000a4000008947 */ /* 0x000fea0003800000 */
[----:B-1----:R1:W2:Y:S04]  /*0920*/  LD.E.64 R2, [R20.64+0xb0] ;  /* 0x0000b00614027980 */ /* 0x0022a8000c101b00 */
[----:B------:R1:W4:Y:S04]  /*0930*/  LD.E R4, [R20.64+0x60] ;  /* 0x0000600614047980 */ /* 0x000328000c101900 */
[----:B---3--:R1:W3:Y:S04]  /*0940*/  LD.E R6, [R20.64+0xcc] ;  /* 0x0000cc0614067980 */ /* 0x0082e8000c101900 */
[----:B------:R1:W3:Y:S04]  /*0950*/  LD.E.64 R8, [R20.64+0x78] ;  /* 0x0000780614087980 */ /* 0x0002e8000c101b00 */
[----:B------:R1:W5:Y:S04]  /*0960*/  LD.E R0, [R20.64+0xc0] ;  /* 0x0000c00614007980 */ /* 0x000368000c101900 */
[----:B-1----:R-:W5:Y:S01]  /*0970*/  LD.E.64 R20, [R20.64+0xa8] ;  /* 0x0000a80614147980 */ /* 0x002f62000c101b00 */
[----:B------:R-:W-:Y:S01]  /*0980*/  SHF.R.S32.HI R7, RZ, 0x1f, R132 ;  /* 0x0000001fff077819 */ /* 0x000fe20000011484 */
[----:B------:R-:W-:Y:S03]  /*0990*/  BSSY B0, `(.L_x_1991) ;  /* 0x000001e000007945 */ /* 0x000fe60003800000 */
[----:B------:R-:W-:-:S04]  /*09a0*/  LEA.HI R7, R7, R132, RZ, 0x4 ;  /* 0x0000008407077211 */ /* 0x000fc800078f20ff */
[----:B------:R-:W-:-:S05]  /*09b0*/  LOP3.LUT R5, R7, 0xfffffff0, RZ, 0xc0, !PT ;  /* 0xfffffff007057812 */ /* 0x000fca00078ec0ff */
[----:B------:R-:W-:Y:S02]  /*09c0*/  IMAD.IADD R132, R132, 0x1, -R5 ;  /* 0x0000000184847824 */ /* 0x000fe400078e0a05 */
[----:B--2---:R-:W-:-:S04]  /*09d0*/  IMAD R2, R2, UR8, R246 ;  /* 0x0000000802027c24 */ /* 0x004fc8000f8e02f6 */
[----:B----4-:R-:W-:Y:S02]  /*09e0*/  IMAD R2, R2, R4, R245 ;  /* 0x0000000402027224 */ /* 0x010fe400078e02f5 */
[----:B------:R-:W-:Y:S02]  /*09f0*/  IMAD.SHL.U32 R4, R132, 0x4, RZ ;  /* 0x0000000484047824 */ /* 0x000fe400078e00ff */
[--C-:B------:R-:W-:Y:S01]  /*0a00*/  IMAD R3, R3, R2, R50.reuse ;  /* 0x0000000203037224 */ /* 0x100fe200078e0232 */
[----:B------:R-:W-:Y:S01]  /*0a10*/  SHF.R.S32.HI R2, RZ, 0x4, R7 ;  /* 0x00000004ff027819 */ /* 0x000fe20000011407 */
[----:B------:R-:W-:Y:S01]  /*0a20*/  IMAD.IADD R50, R244, 0x1, -R50 ;  /* 0x00000001f4327824 */ /* 0x000fe200078e0a32 */
[--C-:B------:R-:W-:Y:S01]  /*0a30*/  SHF.R.S32.HI R5, RZ, 0x1f, R4.reuse ;  /* 0x0000001fff057819 */ /* 0x100fe20000011404 */
[----:B---3--:R-:W-:Y:S01]  /*0a40*/  IMAD R7, R3, R6, RZ ;  /* 0x0000000603077224 */ /* 0x008fe200078e02ff */
[----:B------:R-:W-:Y:S02]  /*0a50*/  IADD3 R15, R4, 0x40, RZ ;  /* 0x00000040040f7810 */ /* 0x000fe40007ffe0ff */
[C---:B------:R-:W-:Y:S01]  /*0a60*/  ISETP.GE.AND P1, PT, R2.reuse, R50, PT ;  /* 0x000000320200720c */ /* 0x040fe20003f26270 */
[----:B------:R-:W-:Y:S01]  /*0a70*/  IMAD.WIDE R10, R2, 0x100, R4 ;  /* 0x00000100020a7825 */ /* 0x000fe200078e0204 */
[----:B------:R-:W-:-:S02]  /*0a80*/  IADD3 R14, R4, 0x80, RZ ;  /* 0x00000080040e7810 */ /* 0x000fc40007ffe0ff */
[----:B------:R-:W-:Y:S02]  /*0a90*/  IADD3 R13, R4, 0xc0, RZ ;  /* 0x000000c0040d7810 */ /* 0x000fe40007ffe0ff */
[----:B------:R-:W-:-:S04]  /*0aa0*/  IADD3 R6, P0, R7, R10, RZ ;  /* 0x0000000a07067210 */ /* 0x000fc80007f1e0ff */
[----:B------:R-:W-:Y:S02]  /*0ab0*/  LEA.HI.X.SX32 R7, R7, R11, 0x1, P0 ;  /* 0x0000000b07077211 */ /* 0x000fe400000f0eff */
[----:B------:R-:W-:-:S04]  /*0ac0*/  LEA R16, P0, R6, R8, 0x2 ;  /* 0x0000000806107211 */ /* 0x000fc800078010ff */
[----:B------:R-:W-:Y:S01]  /*0ad0*/  LEA.HI.X R17, R6, R9, R7, 0x2, P0 ;  /* 0x0000000906117211 */ /* 0x000fe200000f1407 */
[----:B------:R-:W-:Y:S05]  /*0ae0*/  @P1 BRA `(.L_x_1992) ;  /* 0x0000008000001947 */ /* 0x000fea0003800000 */
[-C--:B-----5:R-:W-:Y:S02]  /*0af0*/  ISETP.GE.AND P3, PT, R4, R0.reuse, PT ;  /* 0x000000000400720c */ /* 0x0a0fe40003f66270 */
[-C--:B------:R-:W-:Y:S02]  /*0b00*/  ISETP.GE.AND P2, PT, R15, R0.reuse, PT ;  /* 0x000000000f00720c */ /* 0x080fe40003f46270 */
[-C--:B------:R-:W-:Y:S02]  /*0b10*/  ISETP.GE.AND P1, PT, R14, R0.reuse, PT ;  /* 0x000000000e00720c */ /* 0x080fe40003f26270 */
[----:B------:R-:W-:-:S07]  /*0b20*/  ISETP.GE.AND P0, PT, R13, R0, PT ;  /* 0x000000000d00720c */ /* 0x000fce0003f06270 */
[----:B------:R1:W-:Y:S04]  /*0b30*/  @!P3 ST.E.128 [R16.64], RZ ;  /* 0x000000ff1000b985 */ /* 0x0003e8000c101d06 */
[----:B------:R1:W-:Y:S04]  /*0b40*/  @!P2 ST.E.128 [R16.64+0x100], RZ ;  /* 0x000100ff1000a985 */ /* 0x0003e8000c101d06 */
[----:B------:R1:W-:Y:S04]  /*0b50*/  @!P1 ST.E.128 [R16.64+0x200], RZ ;  /* 0x000200ff10009985 */ /* 0x0003e8000c101d06 */
[----:B------:R1:W-:Y:S02]  /*0b60*/  @!P0 ST.E.128 [R16.64+0x300], RZ ;  /* 0x000300ff10008985 */ /* 0x0003e4000c101d06 */
.L_x_1992:
[----:B------:R-:W-:Y:S05]  /*0b70*/  BSYNC B0 ;  /* 0x0000000000007941 */ /* 0x000fea0003800000 */
.L_x_1991:
        /* <DEDUP_REMOVED lines=12> */
.L_x_1994:
[----:B------:R-:W-:Y:S05]  /*0c40*/  BSYNC B0 ;  /* 0x0000000000007941 */ /* 0x000fea0003800000 */
.L_x_1993:
        /* <DEDUP_REMOVED lines=12> */
.L_x_1996:
[----:B------:R-:W-:Y:S05]  /*0d10*/  BSYNC B0 ;  /* 0x0000000000007941 */ /* 0x000fea0003800000 */
.L_x_1995:
        /* <DEDUP_REMOVED lines=12> */
.L_x_1998:
[----:B------:R-:W-:Y:S05]  /*0de0*/  BSYNC B0 ;  /* 0x0000000000007941 */ /* 0x000fea0003800000 */
.L_x_1997:
        /* <DEDUP_REMOVED lines=12> */
.L_x_2000:
[----:B------:R-:W-:Y:S05]  /*0eb0*/  BSYNC B0 ;  /* 0x0000000000007941 */ /* 0x000fea0003800000 */
.L_x_1999:
        /* <DEDUP_REMOVED lines=12> */
.L_x_2002:
[----:B------:R-:W-:Y:S05]  /*0f80*/  BSYNC B0 ;  /* 0x0000000000007941 */ /* 0x000fea0003800000 */
.L_x_2001:
        /* <DEDUP_REMOVED lines=12> */
.L_x_2004:
[----:B------:R-:W-:Y:S05]  /*1050*/  BSYNC B0 ;  /* 0x0000000000007941 */ /* 0x000fea0003800000 */
.L_x_2003:
        /* <DEDUP_REMOVED lines=12> */
.L_x_2006:
[----:B------:R-:W-:Y:S05]  /*1120*/  BSYNC B0 ;  /* 0x0000000000007941 */ /* 0x000fea0003800000 */
.L_x_2005:
[----:B------:R-:W-:Y:S02]  /*1130*/  ISETP.NE.AND P6, PT, R132, RZ, PT ;  /* 0x000000ff8400720c */ /* 0x000fe40003fc5270 */
[----:B-----5:R-:W-:-:S02]  /*1140*/  SHF.R.S32.HI R0, RZ, 0x1f, R3 ;  /* 0x0000001fff007819 */ /* 0x020fc40000011403 */
[----:B------:R-:W-:Y:S02]  /*1150*/  ISETP.GE.OR P0, PT, R2, R50, P6 ;  /* 0x000000320200720c */ /* 0x000fe40003706670 */
[----:B------:R-:W-:Y:S02]  /*1160*/  IADD3 R3, P1, R3, R2, RZ ;  /* 0x0000000203037210 */ /* 0x000fe40007f3e0ff */
[----:B------:R-:W-:Y:S02]  /*1170*/  ISETP.GE.OR P5, PT, R12, R50, P6 ;  /* 0x000000320c00720c */ /* 0x000fe400037a6670 */
[----:B------:R-:W-:Y:S02]  /*1180*/  LEA.HI.X.SX32 R0, R2, R0, 0x1, P1 ;  /* 0x0000000002007211 */ /* 0x000fe400008f0eff */
[----:B------:R-:W-:Y:S02]  /*1190*/  LEA R2, P1, R3, R20, 0x2 ;  /* 0x0000001403027211 */ /* 0x000fe400078210ff */
[----:B------:R-:W-:-:S02]  /*11a0*/  ISETP.GE.OR P2, PT, R9, R50, P6 ;  /* 0x000000320900720c */ /* 0x000fc40003746670 */
[----:B------:R-:W-:Y:S01]  /*11b0*/  LEA.HI.X R3, R3, R21, R0, 0x2, P1 ;  /* 0x0000001503037211 */ /* 0x000fe200008f1400 */
[----:B------:R-:W-:Y:S01]  /*11c0*/  @!P0 IMAD.MOV.U32 R0, RZ, RZ, -0x800000 ;  /* 0xff800000ff008424 */ /* 0x000fe200078e00ff */
[-C--:B------:R-:W-:Y:S02]  /*11d0*/  ISETP.GE.OR P1, PT, R8, R50.reuse, P6 ;  /* 0x000000320800720c */ /* 0x080fe40003726670 */
[-C--:B------:R-:W-:Y:S02]  /*11e0*/  ISETP.GE.OR P4, PT, R11, R50.reuse, P6 ;  /* 0x000000320b00720c */ /* 0x080fe40003786670 */
[----:B------:R1:W-:Y:S01]  /*11f0*/  @!P0 ST.E [R2.64], R0 ;  /* 0x0000000002008985 */ /* 0x0003e2000c101906 */
[-C--:B------:R-:W-:Y:S02]  /*1200*/  ISETP.GE.OR P3, PT, R10, R50.reuse, P6 ;  /* 0x000000320a00720c */ /* 0x080fe40003766670 */
[-C--:B------:R-:W-:Y:S02]  /*1210*/  ISETP.GE.OR P0, PT, R7, R50.reuse, P6 ;  /* 0x000000320700720c */ /* 0x080fe40003706670 */
[----:B------:R-:W-:Y:S01]  /*1220*/  ISETP.GE.OR P6, PT, R6, R50, P6 ;  /* 0x000000320600720c */ /* 0x000fe200037c6670 */
[----:B------:R-:W-:-:S03]  /*1230*/  @!P2 IMAD.MOV.U32 R5, RZ, RZ, -0x800000 ;  /* 0xff800000ff05a424 */ /* 0x000fc600078e00ff */
[----:B------:R-:W-:Y:S02]  /*1240*/  @!P1 IMAD.MOV.U32 R4, RZ, RZ, -0x800000 ;  /* 0xff800000ff049424 */ /* 0x000fe400078e00ff */
[----:B------:R-:W-:Y:S01]  /*1250*/  @!P4 IMAD.MOV.U32 R8, RZ, RZ, -0x800000 ;  /* 0xff800000ff08c424 */ /* 0x000fe200078e00ff */
[----:B------:R2:W-:Y:S02]  /*1260*/  @!P2 ST.E [R2.64+0x80], R5 ;  /* 0x000080050200a985 */ /* 0x0005e4000c101906 */
[----:B------:R-:W-:Y:S02]  /*1270*/  @!P3 IMAD.MOV.U32 R7, RZ, RZ, -0x800000 ;  /* 0xff800000ff07b424 */ /* 0x000fe400078e00ff */
[----:B------:R3:W-:Y:S04]  /*1280*/  @!P1 ST.E [R2.64+0xa0], R4 ;  /* 0x0000a00402009985 */ /* 0x0007e8000c101906 */
[----:B------:R-:W-:Y:S04]  /*1290*/  @!P4 ST.E [R2.64+0x40], R8 ;  /* 0x000040080200c985 */ /* 0x000fe8000c101906 */
[----:B------:R-:W-:Y:S01]  /*12a0*/  @!P3 ST.E [R2.64+0x60], R7 ;  /* 0x000060070200b985 */ /* 0x000fe2000c101906 */
[----:B-1----:R-:W-:-:S05]  /*12b0*/  @!P5 IMAD.MOV.U32 R0, RZ, RZ, -0x800000 ;  /* 0xff800000ff00d424 */ /* 0x002fca00078e00ff */
[----:B------:R1:W-:Y:S01]  /*12c0*/  @!P5 ST.E [R2.64+0x20], R0 ;  /* 0x000020000200d985 */ /* 0x0003e2000c101906 */
[----:B--2---:R-:W-:Y:S02]  /*12d0*/  IMAD.MOV.U32 R5, RZ, RZ, 0x0 ;  /* 0x00000000ff057424 */ /* 0x004fe400078e00ff */
[----:B---3--:R-:W-:Y:S02]  /*12e0*/  IMAD.MOV.U32 R4, RZ, RZ, R242 ;  /* 0x000000ffff047224 */ /* 0x008fe400078e00f2 */
[----:B-1----:R-:W-:-:S05]  /*12f0*/  @!P0 IMAD.MOV.U32 R0, RZ, RZ, -0x800000 ;  /* 0xff800000ff008424 */ /* 0x002fca00078e00ff */
[----:B------:R1:W-:Y:S01]  /*1300*/  @!P0 ST.E [R2.64+0xc0], R0 ;  /* 0x0000c00002008985 */ /* 0x0003e2000c101906 */
[----:B------:R-:W-:Y:S05]  /*1310*/  @P6 RET.REL.NODEC R4 `(_ZN5flash24flash_fwd_splitkv_kernelI23Flash_fwd_kernel_traitsILi256ELi64ELi64ELi4ELb0ELb0EN7cutlass6half_tE19Flash_kernel_traitsILi256ELi64ELi64ELi4ES3_EELb1ELb0ELb0ELb0ELb0ELb1ELb1ELb1EEEvNS_16Flash_fwd_paramsE) ;  /* 0xffffece004006950 */ /* 0x000fea0003c3ffff */
[----:B-1----:R-:W-:Y:S02]  /*1320*/  MOV R0, 0xff800000 ;  /* 0xff80000000007802 */ /* 0x002fe40000000f00 */
[----:B------:R-:W-:-:S03]  /*1330*/  MOV R243, 0x0 ;  /* 0x0000000000f37802 */ /* 0x000fc60000000f00 */
[----:B------:R1:W-:Y:S01]  /*1340*/  ST.E [R2.64+0xe0], R0 ;  /* 0x0000e00002007985 */ /* 0x0003e2000c101906 */
[----:B------:R-:W-:Y:S05]  /*1350*/  RET.REL.NODEC R242 `(_ZN5flash24flash_fwd_splitkv_kernelI23Flash_fwd_kernel_traitsILi256ELi64ELi64ELi4ELb0ELb0EN7cutlass6half_tE19Flash_kernel_traitsILi256ELi64ELi64ELi4ES3_EELb1ELb0ELb0ELb0ELb0ELb1ELb1ELb1EEEvNS_16Flash_fwd_paramsE) ;  /* 0xffffeca0f2007950 */ /* 0x000fea0003c3ffff */
.L_x_1990:
        /* <DEDUP_REMOVED lines=14> */
[----:B-1----:R-:W-:-:S04]  /*1440*/  @P1 IMAD.WIDE.U32 R2, R10, R246, RZ ;  /* 0x000000f60a021225 */ /* 0x002fc800078e00ff */
[----:B------:R-:W-:Y:S01]  /*1450*/  @P1 IMAD R0, R10, R4, R0 ;  /* 0x000000040a001224 */ /* 0x000fe200078e0200 */
[----:B------:R-:W-:-:S03]  /*1460*/  @P1 LEA R249, P0, R2, R8, 0x2 ;  /* 0x0000000802f91211 */ /* 0x000fc600078010ff */
[----:B------:R-:W-:-:S05]  /*1470*/  @P1 IMAD.IADD R0, R3, 0x1, R0 ;  /* 0x0000000103001824 */ /* 0x000fca00078e0200 */
[----:B------:R-:W-:-:S04]  /*1480*/  @P1 LEA.HI.X R248, R2, R9, R0, 0x2, P0 ;  /* 0x0000000902f81211 */ /* 0x000fc800000f1400 */
[----:B------:R-:W-:-:S04]  /*1490*/  LOP3.LUT R249, R249, R248, RZ, 0x3c, !PT ;  /* 0x000000f8f9f97212 */ /* 0x000fc800078e3cff */
[----:B------:R-:W-:-:S04]  /*14a0*/  LOP3.LUT R248, R249, R248, RZ, 0x3c, !PT ;  /* 0x000000f8f9f87212 */ /* 0x000fc800078e3cff */
[----:B------:R-:W-:Y:S02]  /*14b0*/  LOP3.LUT R249, R249, R248, RZ, 0x3c, !PT ;  /* 0x000000f8f9f97212 */ /* 0x000fe400078e3cff */
[----:B------:R-:W-:-:S04]  /*14c0*/  ISETP.NE.U32.AND P0, PT, R248, RZ, PT ;  /* 0x000000fff800720c */ /* 0x000fc80003f05070 */
[----:B------:R-:W-:-:S13]  /*14d0*/  ISETP.NE.AND.EX P0, PT, R249, RZ, PT, P0 ;  /* 0x000000fff900720c */ /* 0x000fda0003f05300 */
[----:B------:R-:W-:Y:S05]  /*14e0*/  @!P0 BRA `(.L_x_2008) ;  /* 0x0000055000008947 */ /* 0x000fea0003800000 */
[----:B------:R-:W2:Y:S04]  /*14f0*/  LD.E R9, [R20.64+0x170] ;  /* 0x0001700614097980 */ /* 0x000ea8000c101900 */
[----:B------:R-:W4:Y:S01]  /*1500*/  LD.E R4, [R20.64+0x68] ;  /* 0x0000680614047980 */ /* 0x000f22000c101900 */
[----:B------:R-:W-:-:S03]  /*1510*/  LEA R2, R165, 0xffffffc0, 0x6 ;  /* 0xffffffc0a5027811 */ /* 0x000fc600078e30ff */
[----:B---3-5:R-:W3:Y:S01]  /*1520*/  LD.E.64 R12, [R20.64+0x20] ;  /* 0x00002006140c7980 */ /* 0x028ee2000c101b00 */
[----:B------:R-:W-:-:S03]  /*1530*/  IABS R3, R2 ;  /* 0x0000000200037213 */ /* 0x000fc60000000000 */
[----:B------:R-:W3:Y:S04]  /*1540*/  LD.E.64 R46, [R20.64+0x38] ;  /* 0x00003806142e7980 */ /* 0x000ee8000c101b00 */
[----:B------:R-:W3:Y:S04]  /*1550*/  LD.E.64 R16, [R20.64+0x50] ;  /* 0x0000500614107980 */ /* 0x000ee8000c101b00 */
[----:B------:R1:W5:Y:S04]  /*1560*/  LD.E.64 R28, [R20.64+0x58] ;  /* 0x00005806141c7980 */ /* 0x000368000c101b00 */
[----:B------:R1:W5:Y:S01]  /*1570*/  LD.E.64 R48, [R20.64+0x40] ;  /* 0x0000400614307980 */ /* 0x000362000c101b00 */
[----:B--2---:R-:W-:-:S04]  /*1580*/  IABS R5, R9 ;  /* 0x0000000900057213 */ /* 0x004fc80000000000 */
[----:B------:R-:W2:Y:S08]  /*1590*/  I2F.RP R10, R5 ;  /* 0x00000005000a7306 */ /* 0x000eb00000209400 */
[----:B--2---:R-:W2:Y:S02]  /*15a0*/  MUFU.RCP R10, R10 ;  /* 0x0000000a000a7308 */ /* 0x004ea40000001000 */
[----:B--2---:R-:W-:-:S06]  /*15b0*/  IADD3 R10, R10, 0xffffffe, RZ ;  /* 0x0ffffffe0a0a7810 */ /* 0x004fcc0007ffe0ff */
[----:B------:R-:W2:Y:S01]  /*15c0*/  F2I.FTZ.U32.TRUNC.NTZ R11, R10 ;  /* 0x0000000a000b7305 */ /* 0x000ea2000021f000 */
[----:B------:R-:W-:Y:S01]  /*15d0*/  IABS R0, R9 ;  /* 0x0000000900007213 */ /* 0x000fe20000000000 */
[----:B--2---:R-:W-:Y:S02]  /*15e0*/  IMAD.MOV R6, RZ, RZ, -R11 ;  /* 0x000000ffff067224 */ /* 0x004fe400078e0a0b */
[----:B------:R-:W-:Y:S02]  /*15f0*/  IMAD.MOV.U32 R10, RZ, RZ, RZ ;  /* 0x000000ffff0a7224 */ /* 0x000fe400078e00ff */
[----:B------:R-:W-:-:S04]  /*1600*/  IMAD R6, R6, R5, RZ ;  /* 0x0000000506067224 */ /* 0x000fc800078e02ff */
        /* <DEDUP_REMOVED lines=11> */
[----:B------:R-:W-:-:S05]  /*16c0*/  @P2 IADD3 R6, R6, 0x1, RZ ;  /* 0x0000000106062810 */ /* 0x000fca0007ffe0ff */
[----:B------:R-:W-:-:S05]  /*16d0*/  IMAD.MOV.U32 R8, RZ, RZ, R6 ;  /* 0x000000ffff087224 */ /* 0x000fca00078e0006 */
[----:B------:R-:W-:Y:S02]  /*16e0*/  @!P0 IADD3 R8, -R8, RZ, RZ ;  /* 0x000000ff08088210 */ /* 0x000fe40007ffe1ff */
[----:B------:R-:W-:-:S05]  /*16f0*/  @!P1 LOP3.LUT R8, RZ, R9, RZ, 0x33, !PT ;  /* 0x00000009ff089212 */ /* 0x000fca00078e33ff */
[----:B------:R-:W-:-:S05]  /*1700*/  IMAD.WIDE R10, R8, 0x4, R248 ;  /* 0x00000004080a7825 */ /* 0x000fca00078e02f8 */
[----:B------:R2:W3:Y:S04]  /*1710*/  LD.E R3, [R10.64] ;  /* 0x000000060a037980 */ /* 0x0004e8000c101900 */
[----:B--2---:R-:W2:Y:S01]  /*1720*/  LD.E.64 R10, [R20.64+0x28] ;  /* 0x00002806140a7980 */ /* 0x004ea2000c101b00 */
[----:B----4-:R-:W-:-:S04]  /*1730*/  IABS R6, R4 ;  /* 0x0000000400067213 */ /* 0x010fc80000000000 */
[----:B------:R-:W4:Y:S08]  /*1740*/  I2F.RP R0, R6 ;  /* 0x0000000600007306 */ /* 0x000f300000209400 */
[----:B----4-:R-:W4:Y:S02]  /*1750*/  MUFU.RCP R0, R0 ;  /* 0x0000000000007308 */ /* 0x010f240000001000 */
[----:B----4-:R-:W-:-:S06]  /*1760*/  IADD3 R0, R0, 0xffffffe, RZ ;  /* 0x0ffffffe00007810 */ /* 0x010fcc0007ffe0ff */
[----:B------:R-:W4:Y:S01]  /*1770*/  F2I.FTZ.U32.TRUNC.NTZ R23, R0 ;  /* 0x0000000000177305 */ /* 0x000f22000021f000 */
[----:B------:R-:W-:Y:S01]  /*1780*/  IMAD.MOV.U32 R22, RZ, RZ, RZ ;  /* 0x000000ffff167224 */ /* 0x000fe200078e00ff */
[----:B------:R-:W-:Y:S01]  /*1790*/  IABS R5, R245 ;  /* 0x000000f500057213 */ /* 0x000fe20000000000 */
[----:B----4-:R-:W-:-:S04]  /*17a0*/  IMAD.MOV R0, RZ, RZ, -R23 ;  /* 0x000000ffff007224 */ /* 0x010fc800078e0a17 */
[----:B------:R-:W-:Y:S01]  /*17b0*/  IMAD R14, R0, R6, RZ ;  /* 0x00000006000e7224 */ /* 0x000fe200078e02ff */
[----:B------:R-:W-:-:S03]  /*17c0*/  IABS R0, R4 ;  /* 0x0000000400007213 */ /* 0x000fc60000000000 */
[----:B------:R-:W-:Y:S01]  /*17d0*/  IMAD.HI.U32 R14, R23, R14, R22 ;  /* 0x0000000e170e7227 */ /* 0x000fe200078e0016 */
[----:B------:R-:W-:-:S05]  /*17e0*/  IADD3 R0, RZ, -R0, RZ ;  /* 0x80000000ff007210 */ /* 0x000fca0007ffe0ff */
[----:B------:R-:W-:-:S04]  /*17f0*/  IMAD.HI.U32 R14, R14, R5, RZ ;  /* 0x000000050e0e7227 */ /* 0x000fc800078e00ff */
[----:B------:R-:W-:-:S05]  /*1800*/  IMAD R0, R14, R0, R5 ;  /* 0x000000000e007224 */ /* 0x000fca00078e0205 */
[----:B------:R-:W-:Y:S02]  /*1810*/  ISETP.GT.U32.AND P1, PT, R6, R0, PT ;  /* 0x000000000600720c */ /* 0x000fe40003f24070 */
[----:B------:R-:W-:-:S11]  /*1820*/  IADD3 R8, -R8, RZ, RZ ;  /* 0x000000ff08087210 */ /* 0x000fd60007ffe1ff */
[----:B------:R-:W-:-:S05]  /*1830*/  @!P1 IMAD.IADD R0, R0, 0x1, -R6 ;  /* 0x0000000100009824 */ /* 0x000fca00078e0a06 */
[----:B------:R-:W-:Y:S02]  /*1840*/  ISETP.GE.U32.AND P2, PT, R0, R6, PT ;  /* 0x000000060000720c */ /* 0x000fe40003f46070 */
[----:B------:R-:W-:Y:S02]  /*1850*/  LOP3.LUT R6, R245, R4, RZ, 0x3c, !PT ;  /* 0x00000004f5067212 */ /* 0x000fe400078e3cff */
[----:B------:R-:W-:Y:S02]  /*1860*/  @!P1 IADD3 R14, R14, 0x1, RZ ;  /* 0x000000010e0e9810 */ /* 0x000fe40007ffe0ff */
[----:B------:R-:W-:Y:S02]  /*1870*/  ISETP.GE.AND P0, PT, R6, RZ, PT ;  /* 0x000000ff0600720c */ /* 0x000fe40003f06270 */
[----:B------:R-:W-:Y:S01]  /*1880*/  ISETP.NE.AND P1, PT, R4, RZ, PT ;  /* 0x000000ff0400720c */ /* 0x000fe20003f25270 */
[----:B------:R-:W-:-:S04]  /*1890*/  IMAD R9, R9, R8, R2 ;  /* 0x0000000809097224 */ /* 0x000fc800078e0202 */
[----:B------:R-:W-:Y:S02]  /*18a0*/  @P2 IADD3 R14, R14, 0x1, RZ ;  /* 0x000000010e0e2810 */ /* 0x000fe40007ffe0ff */
[----:B------:R-:W-:-:S04]  /*18b0*/  SHF.R.S32.HI R8, RZ, 0x1f, R9 ;  /* 0x0000001fff087819 */ /* 0x000fc80000011409 */
[----:B------:R-:W-:Y:S02]  /*18c0*/  @!P0 IADD3 R14, -R14, RZ, RZ ;  /* 0x000000ff0e0e8210 */ /* 0x000fe40007ffe1ff */
[----:B------:R-:W-:Y:S02]  /*18d0*/  @!P1 LOP3.LUT R14, RZ, R4, RZ, 0x33, !PT ;  /* 0x00000004ff0e9212 */ /* 0x000fe400078e33ff */
[----:B---3--:R-:W-:Y:S01]  /*18e0*/  SHF.R.S32.HI R0, RZ, 0x1f, R3 ;  /* 0x0000001fff007819 */ /* 0x008fe20000011403 */
[----:B------:R-:W-:-:S04]  /*18f0*/  IMAD R5, R13, R3, RZ ;  /* 0x000000030d057224 */ /* 0x000fc800078e02ff */
[C---:B------:R-:W-:Y:S02]  /*1900*/  IMAD R5, R12.reuse, R0, R5 ;  /* 0x000000000c057224 */ /* 0x040fe400078e0205 */
[----:B------:R-:W-:-:S04]  /*1910*/  IMAD.WIDE.U32 R12, R12, R3, RZ ;  /* 0x000000030c0c7225 */ /* 0x000fc800078e00ff */
[----:B------:R-:W-:Y:S02]  /*1920*/  IMAD.IADD R13, R13, 0x1, R5 ;  /* 0x000000010d0d7824 */ /* 0x000fe400078e0205 */
[----:B------:R-:W-:Y:S02]  /*1930*/  IMAD R5, R47, R9, RZ ;  /* 0x000000092f057224 */ /* 0x000fe400078e02ff */
[----:B------:R-:W-:-:S04]  /*1940*/  IMAD.WIDE.U32 R12, R9, R46, R12 ;  /* 0x0000002e090c7225 */ /* 0x000fc800078e000c */
[----:B------:R-:W-:Y:S02]  /*1950*/  IMAD R5, R46, R8, R5 ;  /* 0x000000082e057224 */ /* 0x000fe400078e0205 */
[-C--:B--2---:R-:W-:Y:S02]  /*1960*/  IMAD R4, R11, R3.reuse, RZ ;  /* 0x000000030b047224 */ /* 0x084fe400078e02ff */
[----:B------:R-:W-:Y:S01]  /*1970*/  IMAD.IADD R11, R13, 0x1, R5 ;  /* 0x000000010d0b7824 */ /* 0x000fe200078e0205 */
[----:B------:R-:W-:Y:S01]  /*1980*/  SHF.R.S32.HI R13, RZ, 0x1f, R14 ;  /* 0x0000001fff0d7819 */ /* 0x000fe2000001140e */
[----:B------:R-:W-:-:S04]  /*1990*/  IMAD.WIDE.U32 R22, R10, R3, RZ ;  /* 0x000000030a167225 */ /* 0x000fc800078e00ff */
[----:B------:R-:W-:Y:S01]  /*19a0*/  IMAD R4, R10, R0, R4 ;  /* 0x000000000a047224 */ /* 0x000fe200078e0204 */
[----:B------:R-:W-:Y:S01]  /*19b0*/  MOV R10, R12 ;  /* 0x0000000c000a7202 */ /* 0x000fe20000000f00 */
[----:B------:R-:W-:-:S04]  /*19c0*/  IMAD R5, R17, R14, RZ ;  /* 0x0000000e11057224 */ /* 0x000fc800078e02ff */
[----:B------:R-:W-:Y:S02]  /*19d0*/  IMAD R5, R16, R13, R5 ;  /* 0x0000000d10057224 */ /* 0x000fe400078e0205 */
[----:B------:R-:W-:Y:S01]  /*19e0*/  IMAD.WIDE.U32 R16, R14, R16, R10 ;  /* 0x000000100e107225 */ /* 0x000fe200078e000a */
[----:B------:R-:W-:-:S03]  /*19f0*/  IADD3 R15, R23, R4, RZ ;  /* 0x00000004170f7210 */ /* 0x000fc60007ffe0ff */
[----:B------:R-:W-:Y:S01]  /*1a00*/  IMAD.MOV.U32 R11, RZ, RZ, R22 ;  /* 0x000000ffff0b7224 */ /* 0x000fe200078e0016 */
[----:B------:R-:W-:Y:S01]  /*1a10*/  MOV R3, R16 ;  /* 0x0000001000037202 */ /* 0x000fe20000000f00 */
[----:B------:R-:W-:Y:S01]  /*1a20*/  IMAD.IADD R0, R17, 0x1, R5 ;  /* 0x0000000111007824 */ /* 0x000fe200078e0205 */
[----:B------:R-:W-:Y:S05]  /*1a30*/  BRA `(.L_x_2009) ;  /* 0x0000052000007947 */ /* 0x000fea0003800000 */
.L_x_2008:
[----:B------:R-:W2:Y:S01]  /*1a40*/  LD.E R5, [R20.64+0x68] ;  /* 0x0000680614057980 */ /* 0x000ea2000c101900 */
        /* <DEDUP_REMOVED lines=8> */
[----:B------:R-:W-:-:S02]  /*1ad0*/  IABS R8, R245 ;  /* 0x000000f500087213 */ /* 0x000fc40000000000 */
[----:B------:R-:W-:Y:S02]  /*1ae0*/  @!P3 SHF.R.S32.HI R6, RZ, 0x1f, R13 ;  /* 0x0000001fff06b819 */ /* 0x000fe4000001140d */
[----:B--2---:R-:W-:-:S04]  /*1af0*/  IABS R3, R5 ;  /* 0x0000000500037213 */ /* 0x004fc80000000000 */
[----:B------:R-:W2:Y:S08]  /*1b00*/  I2F.RP R0, R3 ;  /* 0x0000000300007306 */ /* 0x000eb00000209400 */
[----:B--2---:R-:W2:Y:S02]  /*1b10*/  MUFU.RCP R0, R0 ;  /* 0x0000000000007308 */ /* 0x004ea40000001000 */
[----:B--2---:R-:W-:-:S06]  /*1b20*/  IADD3 R0, R0, 0xffffffe, RZ ;  /* 0x0ffffffe00007810 */ /* 0x004fcc0007ffe0ff */
[----:B------:R-:W2:Y:S02]  /*1b30*/  F2I.FTZ.U32.TRUNC.NTZ R11, R0 ;  /* 0x00000000000b7305 */ /* 0x000ea4000021f000 */
[----:B--2---:R-:W-:-:S05]  /*1b40*/  IADD3 R0, RZ, -R11, RZ ;  /* 0x8000000bff007210 */ /* 0x004fca0007ffe0ff */
[----:B------:R-:W-:Y:S01]  /*1b50*/  IMAD R4, R0, R3, RZ ;  /* 0x0000000300047224 */ /* 0x000fe200078e02ff */
[----:B------:R-:W-:-:S03]  /*1b60*/  IABS R0, R5 ;  /* 0x0000000500007213 */ /* 0x000fc60000000000 */
[----:B------:R-:W-:Y:S01]  /*1b70*/  IMAD.HI.U32 R4, R11, R4, R10 ;  /* 0x000000040b047227 */ /* 0x000fe200078e000a */
[----:B------:R-:W-:-:S03]  /*1b80*/  IADD3 R0, RZ, -R0, RZ ;  /* 0x80000000ff007210 */ /* 0x000fc60007ffe0ff */
[----:B----4-:R-:W-:Y:S02]  /*1b90*/  @!P3 IMAD R2, R47, R13, RZ ;  /* 0x0000000d2f02b224 */ /* 0x010fe400078e02ff */
[----:B------:R-:W-:-:S04]  /*1ba0*/  IMAD.HI.U32 R4, R4, R8, RZ ;  /* 0x0000000804047227 */ /* 0x000fc800078e00ff */
[----:B------:R-:W-:Y:S02]  /*1bb0*/  IMAD R0, R4, R0, R8 ;  /* 0x0000000004007224 */ /* 0x000fe400078e0208 */
[----:B------:R-:W-:Y:S02]  /*1bc0*/  @!P3 IMAD R2, R6, R46, R2 ;  /* 0x0000002e0602b224 */ /* 0x000fe400078e0202 */
[----:B------:R-:W-:Y:S01]  /*1bd0*/  @!P3 IMAD.WIDE.U32 R30, R46, R13, RZ ;  /* 0x0000000d2e1eb225 */ /* 0x000fe200078e00ff */
[----:B------:R-:W-:-:S03]  /*1be0*/  ISETP.GT.U32.AND P0, PT, R3, R0, PT ;  /* 0x000000000300720c */ /* 0x000fc60003f04070 */
[----:B------:R-:W-:Y:S01]  /*1bf0*/  @P3 IMAD.IADD R8, R13, 0x1, R14 ;  /* 0x000000010d083824 */ /* 0x000fe200078e020e */
[----:B-----5:R-:W-:Y:S02]  /*1c00*/  @!P3 SHF.R.S32.HI R6, RZ, 0x1f, R12 ;  /* 0x0000001fff06b819 */ /* 0x020fe4000001140c */
[----:B------:R-:W-:Y:S01]  /*1c10*/  @!P3 IADD3 R9, R31, R2, RZ ;  /* 0x000000021f09b210 */ /* 0x000fe20007ffe0ff */
[-C--:B------:R-:W-:Y:S02]  /*1c20*/  @P3 IMAD R10, R47, R8.reuse, RZ ;  /* 0x000000082f0a3224 */ /* 0x080fe400078e02ff */
[----:B------:R-:W-:-:S04]  /*1c30*/  @P3 IMAD.WIDE.U32 R26, R46, R8, RZ ;  /* 0x000000082e1a3225 */ /* 0x000fc800078e00ff */
[----:B---3--:R-:W-:Y:S02]  /*1c40*/  @!P3 IMAD R2, R25, R12, RZ ;  /* 0x0000000c1902b224 */ /* 0x008fe400078e02ff */
[----:B------:R-:W-:Y:S02]  /*1c50*/  @!P3 IMAD.MOV.U32 R8, RZ, RZ, R30 ;  /* 0x000000ffff08b224 */ /* 0x000fe400078e001e */
[C---:B------:R-:W-:Y:S02]  /*1c60*/  @!P3 IMAD R2, R24.reuse, R6, R2 ;  /* 0x000000061802b224 */ /* 0x040fe400078e0202 */
[----:B------:R-:W-:Y:S01]  /*1c70*/  @!P3 IMAD.WIDE.U32 R8, R24, R12, R8 ;  /* 0x0000000c1808b225 */ /* 0x000fe200078e0008 */
[----:B------:R-:W-:-:S03]  /*1c80*/  @P3 IADD3 R10, R27, R10, RZ ;  /* 0x0000000a1b0a3210 */ /* 0x000fc60007ffe0ff */
[----:B------:R-:W-:Y:S01]  /*1c90*/  @P3 IMAD.MOV.U32 R11, RZ, RZ, R26 ;  /* 0x000000ffff0b3224 */ /* 0x000fe200078e001a */
[----:B------:R-:W-:Y:S01]  /*1ca0*/  @!P3 MOV R11, R8 ;  /* 0x00000008000bb202 */ /* 0x000fe20000000f00 */
[----:B------:R-:W-:Y:S01]  /*1cb0*/  @!P3 IMAD.IADD R10, R9, 0x1, R2 ;  /* 0x00000001090ab824 */ /* 0x000fe200078e0202 */
[----:B------:R-:W-:-:S04]  /*1cc0*/  @!P0 IADD3 R0, R0, -R3, RZ ;  /* 0x8000000300008210 */ /* 0x000fc80007ffe0ff */
[-C--:B------:R-:W-:Y:S02]  /*1cd0*/  LOP3.LUT R11, R11, R10.reuse, RZ, 0x3c, !PT ;  /* 0x0000000a0b0b7212 */ /* 0x080fe400078e3cff */
[----:B------:R-:W-:Y:S02]  /*1ce0*/  ISETP.GE.U32.AND P2, PT, R0, R3, PT ;  /* 0x000000030000720c */ /* 0x000fe40003f46070 */
[----:B------:R-:W-:Y:S02]  /*1cf0*/  LOP3.LUT R3, R245, R5, RZ, 0x3c, !PT ;  /* 0x00000005f5037212 */ /* 0x000fe400078e3cff */
[----:B------:R-:W-:Y:S02]  /*1d00*/  LOP3.LUT R10, R11, R10, RZ, 0x3c, !PT ;  /* 0x0000000a0b0a7212 */ /* 0x000fe400078e3cff */
[----:B------:R-:W-:Y:S02]  /*1d10*/  ISETP.GE.AND P1, PT, R3, RZ, PT ;  /* 0x000000ff0300720c */ /* 0x000fe40003f26270 */
[----:B------:R-:W-:-:S02]  /*1d20*/  @!P0 IADD3 R4, R4, 0x1, RZ ;  /* 0x0000000104048810 */ /* 0x000fc40007ffe0ff */
[----:B------:R-:W-:Y:S02]  /*1d30*/  LEA R2, R165, 0xffffffc0, 0x6 ;  /* 0xffffffc0a5027811 */ /* 0x000fe400078e30ff */
[----:B------:R-:W-:Y:S02]  /*1d40*/  LOP3.LUT R11, R11, R10, RZ, 0x3c, !PT ;  /* 0x0000000a0b0b7212 */ /* 0x000fe400078e3cff */
        /* <DEDUP_REMOVED lines=10> */
[----:B------:R-:W-:Y:S01]  /*1df0*/  @P3 IMAD.IADD R13, R13, 0x1, R14 ;  /* 0x000000010d0d3824 */ /* 0x000fe200078e020e */
[----:B------:R-:W-:Y:S01]  /*1e00*/  @!P1 IADD3 R4, -R4, RZ, RZ ;  /* 0x000000ff04049210 */ /* 0x000fe20007ffe1ff */
[----:B------:R-:W-:Y:S01]  /*1e10*/  IMAD R9, R8, R46, R9 ;  /* 0x0000002e08097224 */ /* 0x000fe200078e0209 */
[----:B------:R-:W-:Y:S01]  /*1e20*/  @!P3 SHF.R.S32.HI R0, RZ, 0x1f, R12 ;  /* 0x0000001fff00b819 */ /* 0x000fe2000001140c */
[----:B------:R-:W-:Y:S01]  /*1e30*/  @!P3 IMAD R3, R23, R12, RZ ;  /* 0x0000000c1703b224 */ /* 0x000fe200078e02ff */
[----:B------:R-:W-:Y:S01]  /*1e40*/  @!P0 LOP3.LUT R4, RZ, R5, RZ, 0x33, !PT ;  /* 0x00000005ff048212 */ /* 0x000fe200078e33ff */
[-C--:B------:R-:W-:Y:S02]  /*1e50*/  @P3 IMAD R15, R49, R13.reuse, RZ ;  /* 0x0000000d310f3224 */ /* 0x080fe400078e02ff */
[----:B------:R-:W-:Y:S01]  /*1e60*/  @P3 IMAD.WIDE.U32 R26, R48, R13, RZ ;  /* 0x0000000d301a3225 */ /* 0x000fe200078e00ff */
[----:B------:R-:W-:-:S03]  /*1e70*/  SHF.R.S32.HI R13, RZ, 0x1f, R4 ;  /* 0x0000001fff0d7819 */ /* 0x000fc60000011404 */
[----:B------:R-:W-:Y:S02]  /*1e80*/  IMAD.IADD R25, R25, 0x1, R9 ;  /* 0x0000000119197824 */ /* 0x000fe400078e0209 */
[C---:B------:R-:W-:Y:S02]  /*1e90*/  @!P3 IMAD R0, R22.reuse, R0, R3 ;  /* 0x000000001600b224 */ /* 0x040fe400078e0203 */
[----:B------:R-:W-:Y:S02]  /*1ea0*/  IMAD R3, R17, R4, RZ ;  /* 0x0000000411037224 */ /* 0x000fe400078e02ff */
[----:B------:R-:W-:-:S04]  /*1eb0*/  @!P3 IMAD.WIDE.U32 R22, R22, R12, R10 ;  /* 0x0000000c1616b225 */ /* 0x000fc800078e000a */
[----:B------:R-:W-:Y:S01]  /*1ec0*/  IMAD.WIDE.U32 R24, R16, R4, R24 ;  /* 0x0000000410187225 */ /* 0x000fe200078e0018 */
[----:B------:R-:W-:-:S03]  /*1ed0*/  @P3 MOV R11, R26 ;  /* 0x0000001a000b3202 */ /* 0x000fc60000000f00 */
[----:B------:R-:W-:Y:S02]  /*1ee0*/  IMAD R16, R16, R13, R3 ;  /* 0x0000000d10107224 */ /* 0x000fe400078e0203 */
[----:B------:R-:W-:Y:S01]  /*1ef0*/  @P3 IMAD.IADD R15, R27, 0x1, R15 ;  /* 0x000000011b0f3824 */ /* 0x000fe200078e020f */
[----:B------:R-:W-:Y:S01]  /*1f00*/  @!P3 MOV R11, R22 ;  /* 0x00000016000bb202 */ /* 0x000fe20000000f00 */
[----:B------:R-:W-:Y:S01]  /*1f10*/  @!P3 IMAD.IADD R15, R23, 0x1, R0 ;  /* 0x00000001170fb824 */ /* 0x000fe200078e0200 */
[----:B------:R-:W-:Y:S01]  /*1f20*/  MOV R3, R24 ;  /* 0x0000001800037202 */ /* 0x000fe20000000f00 */
[----:B------:R-:W-:Y:S01]  /*1f30*/  IMAD.IADD R0, R25, 0x1, R16 ;  /* 0x0000000119007824 */ /* 0x000fe200078e0210 */
[----:B------:R-:W-:Y:S02]  /*1f40*/  MOV R9, R2 ;  /* 0x0000000200097202 */ /* 0x000fe40000000f00 */
[----:B------:R-:W-:Y:S02]  /*1f50*/  MOV R14, R4 ;  /* 0x00000004000e7202 */ /* 0x000fe40000000f00 */
.L_x_2009:
[----:B-1----:R-:W-:Y:S05]  /*1f60*/  BSYNC B0 ;  /* 0x0000000000007941 */ /* 0x002fea0003800000 */
.L_x_2007:
        /* <DEDUP_REMOVED lines=12> */
[----:B------:R-:W-:-:S03]  /*2030*/  LOP3.LUT R52, R52, 0xfffffff8, RZ, 0xc0, !PT ;  /* 0xfffffff834347812 */ /* 0x000fc600078ec0ff */
[----:B------:R-:W-:Y:S02]  /*2040*/  IMAD.SHL.U32 R156, R160, 0x40, RZ ;  /* 0x00000040a09c7824 */ /* 0x000fe400078e00ff */
[----:B------:R-:W-:Y:S01]  /*2050*/  IMAD.IADD R52, R132, 0x1, -R52 ;  /* 0x0000000184347824 */ /* 0x000fe200078e0a34 */
[----:B-1----:R-:W-:-:S03]  /*2060*/  LEA.HI R19, R45, R132, RZ, 0x4 ;  /* 0x000000842d137211 */ /* 0x002fc600078f20ff */
[----:B------:R-:W-:Y:S01]  /*2070*/  IMAD.SHL.U32 R16, R52, 0x8, RZ ;  /* 0x0000000834107824 */ /* 0x000fe200078e00ff */
[----:B------:R-:W-:Y:S02]  /*2080*/  LOP3.LUT R156, R156, 0x1c0, RZ, 0xc0, !PT ;  /* 0x000001c09c9c7812 */ /* 0x000fe400078ec0ff */
[----:B------:R-:W-:Y:S02]  /*2090*/  LOP3.LUT R10, R19, 0xfffffff0, RZ, 0xc0, !PT ;  /* 0xfffffff0130a7812 */ /* 0x000fe400078ec0ff */
[----:B------:R-:W-:Y:S02]  /*20a0*/  LOP3.LUT R6, R156, 0x38, R16, 0xf8, !PT ;  /* 0x000000389c067812 */ /* 0x000fe400078ef810 */
[----:B------:R-:W-:Y:S01]  /*20b0*/  SHF.R.U32.HI R156, RZ, 0x3, R156 ;  /* 0x00000003ff9c7819 */ /* 0x000fe2000001169c */
[----:B------:R-:W-:-:S03]  /*20c0*/  IMAD.IADD R10, R132, 0x1, -R10 ;  /* 0x00000001840a7824 */ /* 0x000fc600078e0a0a */
[----:B------:R-:W-:Y:S02]  /*20d0*/  LOP3.LUT R156, R6, R156, RZ, 0x3c, !PT ;  /* 0x0000009c069c7212 */ /* 0x000fe400078e3cff */
[----:B------:R-:W-:Y:S02]  /*20e0*/  SHF.R.S32.HI R6, RZ, 0x1f, R10 ;  /* 0x0000001fff067819 */ /* 0x000fe4000001140a */
[----:B------:R-:W-:Y:S02]  /*20f0*/  SHF.R.S32.HI R53, RZ, 0x4, R19 ;  /* 0x00000004ff357819 */ /* 0x000fe40000011413 */
[----:B------:R-:W-:Y:S02]  /*2100*/  LEA.HI R6, R6, R10, RZ, 0x3 ;  /* 0x0000000a06067211 */ /* 0x000fe400078f18ff */
[----:B------:R-:W-:Y:S02]  /*2110*/  IADD3 R30, P1, R16, R11, RZ ;  /* 0x0000000b101e7210 */ /* 0x000fe40007f3e0ff */
[----:B------:R-:W-:-:S02]  /*2120*/  LEA.HI R19, R19, R53, RZ, 0x1 ;  /* 0x0000003513137211 */ /* 0x000fc400078f08ff */
[----:B------:R-:W-:Y:S02]  /*2130*/  LOP3.LUT R11, R6, 0xfffffff8, RZ, 0xc0, !PT ;  /* 0xfffffff8060b7812 */ /* 0x000fe400078ec0ff */
[----:B------:R-:W-:Y:S02]  /*2140*/  LEA.HI R12, R45, R132, RZ, 0x6 ;  /* 0x000000842d0c7211 */ /* 0x000fe400078f30ff */
[----:B------:R-:W-:Y:S01]  /*2150*/  SHF.R.S32.HI R17, RZ, 0x1f, R16 ;  /* 0x0000001fff117819 */ /* 0x000fe20000011410 */
[----:B------:R-:W-:Y:S01]  /*2160*/  IMAD.IADD R11, R10, 0x1, -R11 ;  /* 0x000000010a0b7824 */ /* 0x000fe200078e0a0b */
[----:B------:R-:W-:Y:S01]  /*2170*/  LOP3.LUT R19, R19, 0xfffffffe, RZ, 0xc0, !PT ;  /* 0xfffffffe13137812 */ /* 0x000fe200078ec0ff */
[----:B------:R-:W-:Y:S02]  /*2180*/  IMAD.SHL.U32 R12, R12, 0x8, RZ ;  /* 0x000000080c0c7824 */ /* 0x000fe400078e00ff */
[----:B-----5:R-:W-:Y:S02]  /*2190*/  IMAD R8, R8, R48, RZ ;  /* 0x0000003008087224 */ /* 0x020fe400078e02ff */
[----:B------:R-:W-:-:S02]  /*21a0*/  IMAD.X R31, R17, 0x1, R15, P1 ;  /* 0x00000001111f7824 */ /* 0x000fc400008e060f */
[----:B------:R-:W-:Y:S02]  /*21b0*/  IMAD.IADD R53, R53, 0x1, -R19 ;  /* 0x0000000135357824 */ /* 0x000fe400078e0a13 */
[----:B------:R-:W-:Y:S01]  /*21c0*/  IMAD.SHL.U32 R15, R11, 0x40, RZ ;  /* 0x000000400b0f7824 */ /* 0x000fe200078e00ff */
[----:B------:R-:W-:Y:S01]  /*21d0*/  LOP3.LUT R156, R156, 0xfffffe00, R12, 0xf8, !PT ;  /* 0xfffffe009c9c7812 */ /* 0x000fe200078ef80c */
[C---:B------:R-:W-:Y:S01]  /*21e0*/  IMAD R8, R9.reuse, R49, R8 ;  /* 0x0000003109087224 */ /* 0x040fe200078e0208 */
[----:B------:R-:W-:Y:S01]  /*21f0*/  SHF.R.S32.HI R54, RZ, 0x1f, R246 ;  /* 0x0000001fff367819 */ /* 0x000fe200000114f6 */
[----:B------:R-:W-:Y:S01]  /*2200*/  IMAD.WIDE.U32 R30, R9, R48, R30 ;  /* 0x00000030091e7225 */ /* 0x000fe200078e001e */
[----:B------:R-:W-:-:S03]  /*2210*/  LOP3.LUT R15, R15, 0x1c0, RZ, 0xc0, !PT ;  /* 0x000001c00f0f7812 */ /* 0x000fc600078ec0ff */
[----:B------:R-:W-:-:S05]  /*2220*/  IMAD.SHL.U32 R12, R53, 0x8, RZ ;  /* 0x00000008350c7824 */ /* 0x000fca00078e00ff */
[----:B------:R-:W-:Y:S02]  /*2230*/  LOP3.LUT R12, R15, 0x8, R12, 0xf8, !PT ;  /* 0x000000080f0c7812 */ /* 0x000fe400078ef80c */
[----:B------:R-:W-:-:S04]  /*2240*/  SHF.R.U32.HI R15, RZ, 0x3, R15 ;  /* 0x00000003ff0f7819 */ /* 0x000fc8000001160f */
[----:B------:R-:W-:Y:S01]  /*2250*/  LOP3.LUT R12, R12, R15, RZ, 0x3c, !PT ;  /* 0x0000000f0c0c7212 */ /* 0x000fe200078e3cff */
[----:B------:R-:W-:Y:S02]  /*2260*/  IMAD.IADD R31, R31, 0x1, R8 ;  /* 0x000000011f1f7824 */ /* 0x000fe400078e0208 */
[----:B------:R-:W-:-:S04]  /*2270*/  IMAD R8, R29, R14, RZ ;  /* 0x0000000e1d087224 */ /* 0x000fc800078e02ff */
[-C--:B------:R-:W-:Y:S02]  /*2280*/  IMAD R8, R13, R28.reuse, R8 ;  /* 0x0000001c0d087224 */ /* 0x080fe400078e0208 */
[----:B------:R-:W-:Y:S01]  /*2290*/  IMAD.WIDE.U32 R28, R14, R28, R30 ;  /* 0x0000001c0e1c7225 */ /* 0x000fe200078e001e */
[C---:B------:R-:W-:Y:S02]  /*22a0*/  LOP3.LUT P3, RZ, R11.reuse, 0x4, RZ, 0xc0, !PT ;  /* 0x000000040bff7812 */ /* 0x040fe4000786c0ff */
[----:B------:R-:W-:Y:S01]  /*22b0*/  LOP3.LUT P2, RZ, R11, 0x2, RZ, 0xc0, !PT ;  /* 0x000000020bff7812 */ /* 0x000fe2000784c0ff */
[----:B------:R-:W-:Y:S01]  /*22c0*/  IMAD R184, R49, R160, RZ ;  /* 0x000000a031b87224 */ /* 0x000fe200078e02ff */
[----:B------:R-:W-:Y:S02]  /*22d0*/  SHF.R.S32.HI R161, RZ, 0x1f, R160 ;  /* 0x0000001fffa17819 */ /* 0x000fe400000114a0 */
[----:B------:R-:W-:Y:S02]  /*22e0*/  IADD3 R11, R16, 0x80, RZ ;  /* 0x00000080100b7810 */ /* 0x000fe40007ffe0ff */
[----:B------:R-:W-:Y:S01]  /*22f0*/  SHF.R.S32.HI R78, RZ, 0x1f, R79 ;  /* 0x0000001fff4e7819 */ /* 0x000fe2000001144f */
[----:B------:R-:W-:-:S03]  /*2300*/  IMAD R184, R161, R48, R184 ;  /* 0x00000030a1b87224 */ /* 0x000fc600078e02b8 */
[----:B------:R-:W-:-:S04]  /*2310*/  LEA.HI R78, R78, R79, RZ, 0x6 ;  /* 0x0000004f4e4e7211 */ /* 0x000fc800078f30ff */
[----:B------:R-:W-:-:S04]  /*2320*/  SHF.R.S32.HI R78, RZ, 0x6, R78 ;  /* 0x00000006ff4e7819 */ /* 0x000fc8000001144e */
[----:B------:R-:W-:Y:S01]  /*2330*/  IMNMX R78, R239, R78, !PT ;  /* 0x0000004eef4e7217 */ /* 0x000fe20007800200 */
[----:B------:R-:W-:Y:S01]  /*2340*/  IMAD R157, R47, R160, RZ ;  /* 0x000000a02f9d7224 */ /* 0x000fe200078e02ff */
[----:B------:R-:W-:-:S03]  /*2350*/  LEA.HI R45, R45, R132, RZ, 0x5 ;  /* 0x000000842d2d7211 */ /* 0x000fc600078f28ff */
[----:B------:R-:W-:Y:S01]  /*2360*/  IMAD R157, R161, R46, R157 ;  /* 0x0000002ea19d7224 */ /* 0x000fe200078e029d */
[----:B------:R-:W-:Y:S01]  /*2370*/  LOP3.LUT R154, R45, 0xffffffe0, RZ, 0xc0, !PT ;  /* 0xffffffe02d9a7812 */ /* 0x000fe200078ec0ff */
[C---:B------:R-:W-:Y:S01]  /*2380*/  IMAD.SHL.U32 R237, R46.reuse, 0x10, RZ ;  /* 0x000000102eed7824 */ /* 0x040fe200078e00ff */
[----:B------:R-:W-:Y:S01]  /*2390*/  SHF.L.U64.HI R238, R46, 0x4, R47 ;  /* 0x000000042eee7819 */ /* 0x000fe2000001022f */
[C---:B------:R-:W-:Y:S01]  /*23a0*/  IMAD.SHL.U32 R235, R48.reuse, 0x10, RZ ;  /* 0x0000001030eb7824 */ /* 0x040fe200078e00ff */
[----:B------:R-:W-:Y:S01]  /*23b0*/  SHF.L.U64.HI R236, R48, 0x4, R49 ;  /* 0x0000000430ec7819 */ /* 0x000fe20000010231 */
[----:B------:R-:W-:Y:S01]  /*23c0*/  IMAD.IADD R154, R132, 0x1, -R154 ;  /* 0x00000001849a7824 */ /* 0x000fe200078e0a9a */
[----:B------:R-:W-:Y:S01]  /*23d0*/  SHF.R.S32.HI R45, RZ, 0x5, R45 ;  /* 0x00000005ff2d7819 */ /* 0x000fe2000001142d */
[----:B------:R-:W-:Y:S02]  /*23e0*/  IMAD.SHL.U32 R152, R52, 0x4, RZ ;  /* 0x0000000434987824 */ /* 0x000fe400078e00ff */
        /* <DEDUP_REMOVED lines=10> */
[----:B------:R-:W-:Y:S01]  /*2490*/  IMAD.SHL.U32 R35, R6, 0x40, RZ ;  /* 0x0000004006237824 */ /* 0x000fe200078e00ff */
[----:B------:R-:W-:Y:S01]  /*24a0*/  SHF.R.S32.HI R10, RZ, 0x1f, R245 ;  /* 0x0000001fff0a7819 */ /* 0x000fe200000114f5 */
[----:B------:R-:W-:-:S02]  /*24b0*/  IMAD R7, R25, R245, RZ ;  /* 0x000000f519077224 */ /* 0x000fc400078e02ff */
[----:B------:R-:W-:Y:S01]  /*24c0*/  IMAD.X R27, R17, 0x1, R9, P1 ;  /* 0x00000001111b7824 */ /* 0x000fe200008e0609 */
[----:B------:R-:W-:Y:S02]  /*24d0*/  LOP3.LUT R35, R12, 0xfffffe00, R35, 0xf8, !PT ;  /* 0xfffffe000c237812 */ /* 0x000fe400078ef823 */
[----:B------:R-:W-:Y:S01]  /*24e0*/  IADD3 R12, R16, 0x40, RZ ;  /* 0x00000040100c7810 */ /* 0x000fe20007ffe0ff */
[----:B------:R-:W-:Y:S02]  /*24f0*/  @P0 IMAD.MOV.U32 R170, RZ, RZ, R22 ;  /* 0x000000ffffaa0224 */ /* 0x000fe400078e0016 */
[----:B------:R-:W-:Y:S02]  /*2500*/  @P0 IMAD.MOV.U32 R171, RZ, RZ, R23 ;  /* 0x000000ffffab0224 */ /* 0x000fe400078e0017 */
[----:B------:R-:W-:Y:S02]  /*2510*/  IMAD R7, R24, R10, R7 ;  /* 0x0000000a18077224 */ /* 0x000fe400078e0207 */
[----:B------:R-:W-:-:S04]  /*2520*/  IMAD.WIDE.U32 R26, R245, R24, R26 ;  /* 0x00000018f51a7225 */ /* 0x000fc800078e001a */
[----:B------:R-:W-:Y:S02]  /*2530*/  @!P0 IMAD.MOV.U32 R170, RZ, RZ, R22 ;  /* 0x000000ffffaa8224 */ /* 0x000fe400078e0016 */
[----:B------:R-:W-:Y:S01]  /*2540*/  @!P0 IMAD.MOV.U32 R171, RZ, RZ, R23 ;  /* 0x000000ffffab8224 */ /* 0x000fe200078e0017 */
[-C--:B----4-:R-:W-:Y:S01]  /*2550*/  ISETP.GE.AND P0, PT, R12, R155.reuse, PT ;  /* 0x0000009b0c00720c */ /* 0x090fe20003f06270 */
[----:B------:R-:W-:Y:S01]  /*2560*/  IMAD.IADD R167, R27, 0x1, R7 ;  /* 0x000000011ba77824 */ /* 0x000fe200078e0207 */
[-C--:B------:R-:W-:Y:S02]  /*2570*/  ISETP.GE.AND P1, PT, R16, R155.reuse, PT ;  /* 0x0000009b1000720c */ /* 0x080fe40003f26270 */
[----:B------:R-:W-:Y:S01]  /*2580*/  SEL R7, RZ, 0xffffffff, P0 ;  /* 0xffffffffff077807 */ /* 0x000fe20000000000 */
[----:B------:R-:W-:Y:S02]  /*2590*/  IMAD.IADD R9, R29, 0x1, R8 ;  /* 0x000000011d097824 */ /* 0x000fe400078e0208 */
[----:B------:R-:W-:Y:S01]  /*25a0*/  IMAD.MOV.U32 R8, RZ, RZ, R28 ;  /* 0x000000ffff087224 */ /* 0x000fe200078e001c */
[----:B------:R-:W-:Y:S01]  /*25b0*/  SEL R6, RZ, 0x1, P1 ;  /* 0x00000001ff067807 */ /* 0x000fe20000800000 */
[----:B------:R-:W-:Y:S01]  /*25c0*/  IMAD.SHL.U32 R7, R7, 0x2, RZ ;  /* 0x0000000207077824 */ /* 0x000fe200078e00ff */
[----:B------:R-:W-:Y:S01]  /*25d0*/  ISETP.GE.AND P0, PT, R11, R155, PT ;  /* 0x0000009b0b00720c */ /* 0x000fe20003f06270 */
[----:B------:R-:W-:Y:S01]  /*25e0*/  IMAD.WIDE.U32 R8, R160, R48, R8 ;  /* 0x00000030a0087225 */ /* 0x000fe200078e0008 */
[----:B------:R-:W-:-:S02]  /*25f0*/  IADD3 R10, R16, 0xc0, RZ ;  /* 0x000000c0100a7810 */ /* 0x000fc40007ffe0ff */
[----:B------:R-:W-:Y:S01]  /*2600*/  LOP3.LUT R7, R7, 0x2, R6, 0xe2, !PT ;  /* 0x0000000207077812 */ /* 0x000fe200078ee206 */
[----:B------:R-:W-:Y:S01]  /*2610*/  IMAD.IADD R184, R9, 0x1, R184 ;  /* 0x0000000109b87824 */ /* 0x000fe200078e02b8 */
[----:B------:R-:W-:Y:S02]  /*2620*/  SEL R6, RZ, 0x4, P0 ;  /* 0x00000004ff067807 */ /* 0x000fe40000000000 */
[----:B------:R-:W-:Y:S02]  /*2630*/  LEA R185, P0, R8, R4, 0x1 ;  /* 0x0000000408b97211 */ /* 0x000fe400078008ff */
[----:B------:R-:W-:Y:S02]  /*2640*/  ISETP.GE.AND P1, PT, R10, R155, PT ;  /* 0x0000009b0a00720c */ /* 0x000fe40003f26270 */
[----:B------:R-:W-:Y:S02]  /*2650*/  LEA.HI.X R184, R8, R5, R184, 0x1, P0 ;  /* 0x0000000508b87211 */ /* 0x000fe400000f0cb8 */
[----:B------:R-:W-:-:S02]  /*2660*/  IADD3 R158, P0, R16, R3, RZ ;  /* 0x00000003109e7210 */ /* 0x000fc40007f1e0ff */
[----:B------:R-:W-:Y:S02]  /*2670*/  SEL R153, RZ, 0x8, P1 ;  /* 0x00000008ff997807 */ /* 0x000fe40000800000 */
[----:B------:R-:W-:Y:S01]  /*2680*/  ISETP.GT.AND P1, PT, R165, R78, PT ;  /* 0x0000004ea500720c */ /* 0x000fe20003f24270 */
[----:B------:R-:W-:Y:S02]  /*2690*/  IMAD.X R159, R17, 0x1, R0, P0 ;  /* 0x00000001119f7824 */ /* 0x000fe400000e0600 */
[----:B------:R-:W-:-:S04]  /*26a0*/  IMAD.WIDE R22, R243, 0x40, R160 ;  /* 0x00000040f3167825 */ /* 0x000fc800078e02a0 */
[----:B------:R-:W-:-:S04]  /*26b0*/  IMAD.WIDE.U32 R158, R160, R46, R158 ;  /* 0x0000002ea09e7225 */ /* 0x000fc800078e009e */
[----:B------:R-:W-:Y:S02]  /*26c0*/  IMAD.MOV.U32 R166, RZ, RZ, R26 ;  /* 0x000000ffffa67224 */ /* 0x000fe400078e001a */
[----:B------:R-:W-:Y:S01]  /*26d0*/  IMAD R168, R23, R170, RZ ;  /* 0x000000aa17a87224 */ /* 0x000fe200078e02ff */
[----:B------:R-:W-:Y:S01]  /*26e0*/  LEA R241, P0, R158, R162, 0x1 ;  /* 0x000000a29ef17211 */ /* 0x000fe200078008ff */
[----:B------:R-:W-:Y:S02]  /*26f0*/  IMAD.MOV.U32 R34, RZ, RZ, 0x10 ;  /* 0x00000010ff227424 */ /* 0x000fe400078e00ff */
[----:B------:R-:W-:Y:S02]  /*2700*/  IMAD.MOV.U32 R33, RZ, RZ, 0x20 ;  /* 0x00000020ff217424 */ /* 0x000fe400078e00ff */
[----:B------:R-:W-:Y:S02]  /*2710*/  IMAD.IADD R157, R159, 0x1, R157 ;  /* 0x000000019f9d7824 */ /* 0x000fe400078e029d */
[----:B------:R-:W-:-:S02]  /*2720*/  IMAD R168, R22, R171, R168 ;  /* 0x000000ab16a87224 */ /* 0x000fc400078e02a8 */
[----:B------:R-:W-:Y:S01]  /*2730*/  IMAD.WIDE.U32 R166, R22, R170, R166 ;  /* 0x000000aa16a67225 */ /* 0x000fe200078e00a6 */
[----:B------:R-:W-:Y:S02]  /*2740*/  LOP3.LUT R153, R153, R7, R6, 0xfe, !PT ;  /* 0x0000000799997212 */ /* 0x000fe400078efe06 */
[----:B------:R-:W-:Y:S01]  /*2750*/  SEL R34, R34, 0xfffffff0, !P2 ;  /* 0xfffffff022227807 */ /* 0x000fe20005000000 */
[----:B------:R-:W-:Y:S01]  /*2760*/  @!P4 IMAD.MOV.U32 R18, RZ, RZ, RZ ;  /* 0x000000ffff12c224 */ /* 0x000fe200078e00ff */
[----:B------:R-:W-:Y:S01]  /*2770*/  SEL R33, R33, 0xffffffe0, !P3 ;  /* 0xffffffe021217807 */ /* 0x000fe20005800000 */
[----:B------:R-:W-:Y:S01]  /*2780*/  IMAD.IADD R169, R167, 0x1, R168 ;  /* 0x00000001a7a97824 */ /* 0x000fe200078e02a8 */
[----:B------:R-:W-:Y:S01]  /*2790*/  LEA.HI.X R240, R158, R163, R157, 0x1, P0 ;  /* 0x000000a39ef07211 */ /* 0x000fe200000f0c9d */
[----:B------:R-:W-:Y:S05]  /*27a0*/  @!P1 BRA `(.L_x_2010) ;  /* 0x0000c58000009947 */ /* 0x000fea0003800000 */
[----:B------:R-:W2:Y:S04]  /*27b0*/  LD.E.64 R36, [R20.64+0x120] ;  /* 0x0001200614247980 */ /* 0x000ea8000c101b00 */
[----:B------:R-:W3:Y:S04]  /*27c0*/  LD.E.64 R38, [R20.64+0x118] ;  /* 0x0001180614267980 */ /* 0x000ee8000c101b00 */
[----:B------:R-:W4:Y:S04]  /*27d0*/  LD.E.64 R176, [R20.64+0x130] ;  /* 0x0001300614b07980 */ /* 0x000f28000c101b00 */
[----:B------:R-:W5:Y:S04]  /*27e0*/  LD.E.64 R178, [R20.64+0x128] ;  /* 0x0001280614b27980 */ /* 0x000f68000c101b00 */
[----:B------:R-:W4:Y:S04]  /*27f0*/  LD.E.64 R28, [R20.64+0x140] ;  /* 0x00014006141c7980 */ /* 0x000f28000c101b00 */
[----:B------:R-:W4:Y:S04]  /*2800*/  LD.E R15, [R20.64+0xd0] ;  /* 0x0000d006140f7980 */ /* 0x000f28000c101900 */
[----:B------:R-:W5:Y:S04]  /*2810*/  LD.E.64 R26, [R20.64+0x138] ;  /* 0x00013806141a7980 */ /* 0x000f68000c101b00 */
[----:B------:R-:W5:Y:S04]  /*2820*/  LD.E.64 R24, [R20.64+0x108] ;  /* 0x0001080614187980 */ /* 0x000f68000c101b00 */
[----:B------:R-:W5:Y:S04]  /*2830*/  LD.E.64 R22, [R20.64+0x110] ;  /* 0x0001100614167980 */ /* 0x000f68000c101b00 */
[----:B------:R-:W5:Y:S04]  /*2840*/  LD.E.64 R8, [R20.64+0x150] ;  /* 0x0001500614087980 */ /* 0x000f68000c101b00 */
[----:B------:R-:W5:Y:S01]  /*2850*/  LD.E.64 R6, [R20.64+0x148] ;  /* 0x0001480614067980 */ /* 0x000f62000c101b00 */
[----:B------:R-:W-:Y:S01]  /*2860*/  IADD3 R18, R18, R2, RZ ;  /* 0x0000000212127210 */ /* 0x000fe20007ffe0ff */
        /* <DEDUP_REMOVED lines=14> */
[C---:B------:R-:W-:Y:S01]  /*2950*/  IADD3 R147, R160.reuse, 0x20, RZ ;  /* 0x00000020a0937810 */ /* 0x040fe20007ffe0ff */
[----:B------:R-:W-:Y:S01]  /*2960*/  IMAD.MOV.U32 R118, RZ, RZ, R184 ;  /* 0x000000ffff767224 */ /* 0x000fe200078e00b8 */
[----:B------:R-:W-:Y:S01]  /*2970*/  IADD3 R145, R160, 0x30, RZ ;  /* 0x00000030a0917810 */ /* 0x000fe20007ffe0ff */
[----:B------:R-:W-:Y:S01]  /*2980*/  IMAD.IADD R55, R175, 0x1, R55 ;  /* 0x00000001af377824 */ /* 0x000fe200078e0237 */
[----:B------:R-:W-:-:S02]  /*2990*/  SHF.L.U64.HI R77, R46, 0x5, R47 ;  /* 0x000000052e4d7819 */ /* 0x000fc4000001022f */
[----:B------:R-:W-:Y:S02]  /*29a0*/  LOP3.LUT R144, R144, 0x8, RZ, 0xc0, !PT ;  /* 0x0000000890907812 */ /* 0x000fe400078ec0ff */
[----:B------:R-:W-:Y:S01]  /*29b0*/  SHF.L.U32 R56, R56, 0x1, RZ ;  /* 0x0000000138387819 */ /* 0x000fe200000006ff */
[----:B--2---:R-:W-:-:S04]  /*29c0*/  IMAD R0, R37, R246, RZ ;  /* 0x000000f625007224 */ /* 0x004fc800078e02ff */
[----:B------:R-:W-:Y:S02]  /*29d0*/  IMAD R0, R36, R54, R0 ;  /* 0x0000003624007224 */ /* 0x000fe400078e0200 */
[----:B---3--:R-:W-:Y:S02]  /*29e0*/  IMAD R4, R39, R246, RZ ;  /* 0x000000f627047224 */ /* 0x008fe400078e02ff */
[----:B------:R-:W-:-:S04]  /*29f0*/  IMAD.WIDE.U32 R36, R246, R36, R16 ;  /* 0x00000024f6247225 */ /* 0x000fc800078e0010 */
[----:B------:R-:W-:-:S04]  /*2a00*/  IMAD.WIDE.U32 R30, R246, R38, R16 ;  /* 0x00000026f61e7225 */ /* 0x000fc800078e0010 */
[----:B------:R-:W-:Y:S02]  /*2a10*/  IMAD R4, R38, R54, R4 ;  /* 0x0000003626047224 */ /* 0x000fe400078e0204 */
[----:B------:R-:W-:Y:S01]  /*2a20*/  IMAD.IADD R37, R37, 0x1, R0 ;  /* 0x0000000125257824 */ /* 0x000fe200078e0200 */
[----:B------:R-:W-:Y:S01]  /*2a30*/  SHF.R.S32.HI R0, RZ, 0x1f, R2 ;  /* 0x0000001fff007819 */ /* 0x000fe20000011402 */
[-C--:B----4-:R-:W-:Y:S02]  /*2a40*/  IMAD R5, R177, R2.reuse, RZ ;  /* 0x00000002b1057224 */ /* 0x090fe400078e02ff */
[----:B-----5:R-:W-:Y:S02]  /*2a50*/  IMAD R3, R179, R2, RZ ;  /* 0x00000002b3037224 */ /* 0x020fe400078e02ff */
[----:B------:R-:W-:Y:S02]  /*2a60*/  IMAD.IADD R31, R31, 0x1, R4 ;  /* 0x000000011f1f7824 */ /* 0x000fe400078e0204 */
[----:B------:R-:W-:-:S02]  /*2a70*/  IMAD R5, R176, R0, R5 ;  /* 0x00000000b0057224 */ /* 0x000fc400078e0205 */
[----:B------:R-:W-:Y:S01]  /*2a80*/  IMAD.WIDE.U32 R36, R176, R2, R36 ;  /* 0x00000002b0247225 */ /* 0x000fe200078e0024 */
[----:B------:R-:W-:-:S03]  /*2a90*/  LEA.HI R141, R15, R15, RZ, 0x1 ;  /* 0x0000000f0f8d7211 */ /* 0x000fc600078f08ff */
[C---:B------:R-:W-:Y:S02]  /*2aa0*/  IMAD R3, R178.reuse, R0, R3 ;  /* 0x00000000b2037224 */ /* 0x040fe400078e0203 */
[----:B------:R-:W-:Y:S01]  /*2ab0*/  IMAD.WIDE.U32 R30, R178, R2, R30 ;  /* 0x00000002b21e7225 */ /* 0x000fe200078e001e */
[----:B------:R-:W-:-:S03]  /*2ac0*/  IADD3 R0, P0, -R79, R160, RZ ;  /* 0x000000a04f007210 */ /* 0x000fc60007f1e1ff */
[-C--:B------:R-:W-:Y:S02]  /*2ad0*/  IMAD R4, R29, R14.reuse, RZ ;  /* 0x0000000e1d047224 */ /* 0x080fe400078e02ff */
[----:B------:R-:W-:Y:S01]  /*2ae0*/  IMAD.IADD R37, R37, 0x1, R5 ;  /* 0x0000000125257824 */ /* 0x000fe200078e0205 */
[----:B------:R-:W-:Y:S01]  /*2af0*/  SHF.R.S32.HI R5, RZ, 0x1f, R79 ;  /* 0x0000001fff057819 */ /* 0x000fe2000001144f */
[----:B------:R-:W-:Y:S02]  /*2b00*/  IMAD.IADD R31, R31, 0x1, R3 ;  /* 0x000000011f1f7824 */ /* 0x000fe400078e0203 */
[-C--:B------:R-:W-:Y:S01]  /*2b10*/  IMAD R3, R27, R14.reuse, RZ ;  /* 0x0000000e1b037224 */ /* 0x080fe200078e02ff */
[----:B------:R-:W-:Y:S01]  /*2b20*/  SHF.R.S32.HI R141, RZ, 0x1, R141 ;  /* 0x00000001ff8d7819 */ /* 0x000fe2000001148d */
[C---:B------:R-:W-:Y:S02]  /*2b30*/  IMAD R4, R28.reuse, R13, R4 ;  /* 0x0000000d1c047224 */ /* 0x040fe400078e0204 */
[----:B------:R-:W-:-:S04]  /*2b40*/  IMAD.WIDE.U32 R28, R28, R14, R36 ;  /* 0x0000000e1c1c7225 */ /* 0x000fc800078e0024 */
[C---:B------:R-:W-:Y:S02]  /*2b50*/  IMAD R3, R26.reuse, R13, R3 ;  /* 0x0000000d1a037224 */ /* 0x040fe400078e0203 */
[----:B------:R-:W-:-:S04]  /*2b60*/  IMAD.WIDE.U32 R26, R26, R14, R30 ;  /* 0x0000000e1a1a7225 */ /* 0x000fc800078e001e */
[----:B------:R-:W-:Y:S02]  /*2b70*/  IMAD.X R5, R161, 0x1, ~R5, P0 ;  /* 0x00000001a1057824 */ /* 0x000fe400000e0e05 */
[----:B------:R-:W-:Y:S02]  /*2b80*/  IMAD.IADD R15, R29, 0x1, R4 ;  /* 0x000000011d0f7824 */ /* 0x000fe400078e0204 */
[----:B------:R-:W-:Y:S02]  /*2b90*/  IMAD R4, R160, R141, R152 ;  /* 0x0000008da0047224 */ /* 0x000fe400078e0298 */
[----:B------:R-:W-:Y:S02]  /*2ba0*/  IMAD.IADD R27, R27, 0x1, R3 ;  /* 0x000000011b1b7824 */ /* 0x000fe400078e0203 */
[C---:B------:R-:W-:Y:S02]  /*2bb0*/  IMAD R110, R5.reuse, R178, RZ ;  /* 0x000000b2056e7224 */ /* 0x040fe400078e02ff */
[----:B------:R-:W-:-:S02]  /*2bc0*/  IMAD R107, R5, R176, RZ ;  /* 0x000000b0056b7224 */ /* 0x000fc400078e02ff */
[----:B------:R-:W-:Y:S02]  /*2bd0*/  IMAD.MOV.U32 R14, RZ, RZ, R28 ;  /* 0x000000ffff0e7224 */ /* 0x000fe400078e001c */
[----:B------:R-:W-:Y:S02]  /*2be0*/  IMAD R114, R141, R18, RZ ;  /* 0x000000128d727224 */ /* 0x000fe400078e02ff */
[----:B------:R-:W-:Y:S02]  /*2bf0*/  IMAD.IADD R3, R152, 0x1, R4 ;  /* 0x0000000198037824 */ /* 0x000fe400078e0204 */
[-C--:B------:R-:W-:Y:S02]  /*2c00*/  IMAD R110, R179, R0.reuse, R110 ;  /* 0x00000000b36e7224 */ /* 0x080fe400078e026e */
[----:B------:R-:W-:Y:S01]  /*2c10*/  IMAD.WIDE.U32 R18, R178, R0, R26 ;  /* 0x00000000b2127225 */ /* 0x000fe200078e001a */
[----:B------:R-:W-:-:S03]  /*2c20*/  SHF.R.S32.HI R2, RZ, 0x1f, R114 ;  /* 0x0000001fff027819 */ /* 0x000fc60000011472 */
[-C--:B------:R-:W-:Y:S02]  /*2c30*/  IMAD R107, R177, R0.reuse, R107 ;  /* 0x00000000b16b7224 */ /* 0x080fe400078e026b */
[----:B------:R-:W-:Y:S01]  /*2c40*/  IMAD.WIDE.U32 R14, R176, R0, R14 ;  /* 0x00000000b00e7225 */ /* 0x000fe200078e000e */
[C---:B------:R-:W-:Y:S02]  /*2c50*/  IADD3 R0, P3, R114.reuse, R4, RZ ;  /* 0x0000000472007210 */ /* 0x040fe40007f7e0ff */
[----:B------:R-:W-:Y:S01]  /*2c60*/  IADD3 R114, P2, R114, R3, RZ ;  /* 0x0000000372727210 */ /* 0x000fe20007f5e0ff */
[----:B------:R-:W-:Y:S01]  /*2c70*/  IMAD.IADD R110, R19, 0x1, R110 ;  /* 0x00000001136e7824 */ /* 0x000fe200078e026e */
[----:B------:R-:W-:Y:S02]  /*2c80*/  LEA R111, P0, R18, R24, 0x1 ;  /* 0x00000018126f7211 */ /* 0x000fe400078008ff */
[----:B------:R-:W-:Y:S01]  /*2c90*/  LEA.HI.X.SX32 R4, R4, R2, 0x1, P3 ;  /* 0x0000000204047211 */ /* 0x000fe200018f0eff */
[----:B------:R-:W-:Y:S01]  /*2ca0*/  IMAD.SHL.U32 R115, R114, 0x2, RZ ;  /* 0x0000000272737824 */ /* 0x000fe200078e00ff */
[----:B------:R-:W-:Y:S01]  /*2cb0*/  LEA.HI.X R110, R18, R25, R110, 0x1, P0 ;  /* 0x00000019126e7211 */ /* 0x000fe200000f0c6e */
[----:B------:R-:W-:Y:S01]  /*2cc0*/  IMAD.SHL.U32 R18, R0, 0x2, RZ ;  /* 0x0000000200127824 */ /* 0x000fe200078e00ff */
[----:B------:R-:W-:-:S02]  /*2cd0*/  IADD3 R107, R15, R107, RZ ;  /* 0x0000006b0f6b7210 */ /* 0x000fc40007ffe0ff */
[----:B------:R-:W-:Y:S02]  /*2ce0*/  LEA R108, P1, R14, R22, 0x1 ;  /* 0x000000160e6c7211 */ /* 0x000fe400078208ff */
[----:B------:R-:W-:Y:S02]  /*2cf0*/  LEA.HI.X.SX32 R2, R3, R2, 0x1, P2 ;  /* 0x0000000203027211 */ /* 0x000fe400010f0eff */
[----:B------:R-:W-:Y:S02]  /*2d00*/  IADD3 R113, P3, R8, R115, RZ ;  /* 0x0000007308717210 */ /* 0x000fe40007f7e0ff */
[----:B------:R-:W-:Y:S02]  /*2d10*/  LEA.HI.X R107, R14, R23, R107, 0x1, P1 ;  /* 0x000000170e6b7211 */ /* 0x000fe400008f0c6b */
[----:B------:R-:W-:Y:S02]  /*2d20*/  SHF.L.U64.HI R114, R114, 0x1, R2 ;  /* 0x0000000172727819 */ /* 0x000fe40000010202 */
[----:B------:R-:W-:-:S02]  /*2d30*/  IADD3 R115, P2, R6, R115, RZ ;  /* 0x0000007306737210 */ /* 0x000fc40007f5e0ff */
[----:B------:R-:W-:Y:S02]  /*2d40*/  SHF.L.U64.HI R0, R0, 0x1, R4 ;  /* 0x0000000100007819 */ /* 0x000fe40000010204 */
[-C--:B------:R-:W-:Y:S02]  /*2d50*/  IADD3 R36, P1, R8, R18.reuse, RZ ;  /* 0x0000001208247210 */ /* 0x080fe40007f3e0ff */
[----:B------:R-:W-:Y:S02]  /*2d60*/  IADD3 R18, P0, R6, R18, RZ ;  /* 0x0000001206127210 */ /* 0x000fe40007f1e0ff */
[----:B------:R-:W-:Y:S01]  /*2d70*/  IADD3.X R112, R9, R114, RZ, P3, !PT ;  /* 0x0000007209707210 */ /* 0x000fe20001ffe4ff */
[----:B------:R-:W-:Y:S01]  /*2d80*/  IMAD.X R114, R7, 0x1, R114, P2 ;  /* 0x0000000107727824 */ /* 0x000fe200010e0672 */
[----:B------:R-:W-:Y:S01]  /*2d90*/  IADD3 R75, P2, R237, 0x40, RZ ;  /* 0x00000040ed4b7810 */ /* 0x000fe20007f5e0ff */
[--C-:B------:R-:W-:Y:S01]  /*2da0*/  IMAD.X R37, R9, 0x1, R0.reuse, P1 ;  /* 0x0000000109257824 */ /* 0x100fe200008e0600 */
[----:B------:R-:W-:Y:S01]  /*2db0*/  IADD3 R71, P1, R237, 0x80, RZ ;  /* 0x00000080ed477810 */ /* 0x000fe20007f3e0ff */
[----:B------:R-:W-:Y:S01]  /*2dc0*/  IMAD.X R19, R7, 0x1, R0, P0 ;  /* 0x0000000107137824 */ /* 0x000fe200000e0600 */
[----:B------:R-:W-:Y:S01]  /*2dd0*/  IADD3 R65, P0, R237, 0xc0, RZ ;  /* 0x000000c0ed417810 */ /* 0x000fe20007f1e0ff */
[----:B------:R-:W-:-:S02]  /*2de0*/  IMAD.SHL.U32 R151, R141, 0x10, RZ ;  /* 0x000000108d977824 */ /* 0x000fc400078e00ff */
[--C-:B------:R-:W-:Y:S01]  /*2df0*/  IMAD.X R74, RZ, RZ, R238.reuse, P2 ;  /* 0x000000ffff4a7224 */ /* 0x100fe200010e06ee */
[-C--:B------:R-:W-:Y:S01]  /*2e00*/  IADD3 R73, P2, R75, R237.reuse, RZ ;  /* 0x000000ed4b497210 */ /* 0x080fe20007f5e0ff */
[--C-:B------:R-:W-:Y:S01]  /*2e10*/  IMAD.X R70, RZ, RZ, R238.reuse, P1 ;  /* 0x000000ffff467224 */ /* 0x100fe200008e06ee */
[-C--:B------:R-:W-:Y:S01]  /*2e20*/  IADD3 R69, P1, R71, R237.reuse, RZ ;  /* 0x000000ed47457210 */ /* 0x080fe20007f3e0ff */
[--C-:B------:R-:W-:Y:S01]  /*2e30*/  IMAD.X R64, RZ, RZ, R238.reuse, P0 ;  /* 0x000000ffff407224 */ /* 0x100fe200000e06ee */
[-C--:B------:R-:W-:Y:S01]  /*2e40*/  IADD3 R63, P0, R65, R237.reuse, RZ ;  /* 0x000000ed413f7210 */ /* 0x080fe20007f1e0ff */
[----:B------:R-:W-:Y:S01]  /*2e50*/  IMAD.SHL.U32 R81, R178, 0x10, RZ ;  /* 0x00000010b2517824 */ /* 0x000fe200078e00ff */
[C---:B------:R-:W-:Y:S02]  /*2e60*/  IADD3 R142, R151.reuse, 0x40, RZ ;  /* 0x00000040978e7810 */ /* 0x040fe40007ffe0ff */
[C---:B------:R-:W-:Y:S02]  /*2e70*/  IADD3 R140, R151.reuse, 0x80, RZ ;  /* 0x00000080978c7810 */ /* 0x040fe40007ffe0ff */
[----:B------:R-:W-:Y:S01]  /*2e80*/  IADD3 R138, R151, 0xc0, RZ ;  /* 0x000000c0978a7810 */ /* 0x000fe20007ffe0ff */
[--C-:B------:R-:W-:Y:S01]  /*2e90*/  IMAD.X R72, R74, 0x1, R238.reuse, P2 ;  /* 0x000000014a487824 */ /* 0x100fe200010e06ee */
[----:B------:R-:W-:Y:S01]  /*2ea0*/  IADD3.X R68, R70, R238, RZ, P1, !PT ;  /* 0x000000ee46447210 */ /* 0x000fe20000ffe4ff */
[C---:B------:R-:W-:Y:S01]  /*2eb0*/  IMAD.SHL.U32 R91, R178.reuse, 0x20, RZ ;  /* 0x00000020b25b7824 */ /* 0x040fe200078e00ff */
[----:B------:R-:W-:Y:S01]  /*2ec0*/  SHF.L.U64.HI R80, R178, 0x4, R179 ;  /* 0x00000004b2507819 */ /* 0x000fe200000102b3 */
[----:B------:R-:W-:Y:S01]  /*2ed0*/  IMAD.X R62, R64, 0x1, R238, P0 ;  /* 0x00000001403e7824 */ /* 0x000fe200000e06ee */
[----:B------:R-:W-:-:S02]  /*2ee0*/  IADD3 R61, P3, R69, R237, RZ ;  /* 0x000000ed453d7210 */ /* 0x000fc40007f7e0ff */
[-C--:B------:R-:W-:Y:S02]  /*2ef0*/  IADD3 R59, P2, R63, R237.reuse, RZ ;  /* 0x000000ed3f3b7210 */ /* 0x080fe40007f5e0ff */
[C---:B------:R-:W-:Y:S02]  /*2f00*/  IADD3 R83, P5, R81.reuse, 0x40, RZ ;  /* 0x0000004051537810 */ /* 0x040fe40007fbe0ff */
[----:B------:R-:W-:Y:S01]  /*2f10*/  IADD3 R87, P1, R81, 0x80, RZ ;  /* 0x0000008051577810 */ /* 0x000fe20007f3e0ff */
[----:B------:R-:W-:Y:S01]  /*2f20*/  IMAD.IADD R139, R151, 0x1, R142 ;  /* 0x00000001978b7824 */ /* 0x000fe200078e028e */
[----:B------:R-:W-:Y:S01]  /*2f30*/  IADD3 R67, P4, R73, R237, RZ ;  /* 0x000000ed49437210 */ /* 0x000fe20007f9e0ff */
[----:B------:R-:W-:Y:S01]  /*2f40*/  IMAD.IADD R137, R151, 0x1, R140 ;  /* 0x0000000197897824 */ /* 0x000fe200078e028c */
[----:B------:R-:W-:Y:S01]  /*2f50*/  IADD3 R95, P0, R81, 0xc0, RZ ;  /* 0x000000c0515f7810 */ /* 0x000fe20007f1e0ff */
[----:B------:R-:W-:Y:S01]  /*2f60*/  IMAD.IADD R135, R151, 0x1, R138 ;  /* 0x0000000197877824 */ /* 0x000fe200078e028a */
[C-C-:B------:R-:W-:Y:S01]  /*2f70*/  SHF.L.U64.HI R102, R176.reuse, 0x4, R177.reuse ;  /* 0x00000004b0667819 */ /* 0x140fe200000102b1 */
[C---:B------:R-:W-:Y:S01]  /*2f80*/  IMAD.SHL.U32 R105, R176.reuse, 0x20, RZ ;  /* 0x00000020b0697824 */ /* 0x040fe200078e00ff */
[----:B------:R-:W-:Y:S01]  /*2f90*/  SHF.L.U32 R103, R176, 0x4, RZ ;  /* 0x00000004b0677819 */ /* 0x000fe200000006ff */
[--C-:B------:R-:W-:Y:S01]  /*2fa0*/  IMAD.X R60, R68, 0x1, R238.reuse, P3 ;  /* 0x00000001443c7824 */ /* 0x100fe200018e06ee */
[----:B------:R-:W-:Y:S01]  /*2fb0*/  SHF.L.U64.HI R104, R176, 0x5, R177 ;  /* 0x00000005b0687819 */ /* 0x000fe200000102b1 */
[----:B------:R-:W-:Y:S01]  /*2fc0*/  IMAD.X R58, R62, 0x1, R238, P2 ;  /* 0x000000013e3a7824 */ /* 0x000fe200010e06ee */
[----:B------:R-:W-:Y:S01]  /*2fd0*/  SHF.L.U64.HI R90, R178, 0x5, R179 ;  /* 0x00000005b25a7819 */ /* 0x000fe200000102b3 */
[--C-:B------:R-:W-:Y:S01]  /*2fe0*/  IMAD.X R82, RZ, RZ, R80.reuse, P5 ;  /* 0x000000ffff527224 */ /* 0x100fe200028e0650 */
[----:B------:R-:W-:Y:S01]  /*2ff0*/  IADD3.X R66, R72, R238, RZ, P4, !PT ;  /* 0x000000ee48427210 */ /* 0x000fe200027fe4ff */
[----:B------:R-:W-:Y:S01]  /*3000*/  IMAD.X R86, RZ, RZ, R80, P1 ;  /* 0x000000ffff567224 */ /* 0x000fe200008e0650 */
[----:B------:R-:W-:Y:S01]  /*3010*/  IADD3 R85, P5, R83, R81, RZ ;  /* 0x0000005153557210 */ /* 0x000fe20007fbe0ff */
[----:B------:R-:W-:Y:S01]  /*3020*/  IMAD.SHL.U32 R143, R141, 0x20, RZ ;  /* 0x000000208d8f7824 */ /* 0x000fe200078e00ff */
[----:B------:R-:W-:Y:S01]  /*3030*/  IADD3 R93, P3, R91, R83, RZ ;  /* 0x000000535b5d7210 */ /* 0x000fe20007f7e0ff */
[----:B------:R-:W-:Y:S01]  /*3040*/  IMAD R106, R177, 0x60, RZ ;  /* 0x00000060b16a7824 */ /* 0x000fe200078e02ff */
[----:B------:R-:W-:Y:S01]  /*3050*/  IADD3.X R94, RZ, R80, RZ, P0, !PT ;  /* 0x00000050ff5e7210 */ /* 0x000fe200007fe4ff */
[----:B------:R-:W-:Y:S01]  /*3060*/  IMAD R141, R141, 0x30, RZ ;  /* 0x000000308d8d7824 */ /* 0x000fe200078e02ff */
[----:B------:R-:W-:Y:S01]  /*3070*/  IADD3 R97, P2, R95, R81, RZ ;  /* 0x000000515f617210 */ /* 0x000fe20007f5e0ff */
[----:B------:R-:W-:Y:S01]  /*3080*/  IMAD.IADD R134, R151, 0x1, R137 ;  /* 0x0000000197867824 */ /* 0x000fe200078e0289 */
[----:B------:R-:W-:Y:S01]  /*3090*/  IADD3 R99, P1, R91, R87, RZ ;  /* 0x000000575b637210 */ /* 0x000fe20007f3e0ff */
[----:B------:R-:W-:Y:S01]  /*30a0*/  IMAD.IADD R133, R151, 0x1, R135 ;  /* 0x0000000197857824 */ /* 0x000fe200078e0287 */
[----:B------:R-:W-:Y:S01]  /*30b0*/  IADD3 R89, P4, R87, R81, RZ ;  /* 0x0000005157597210 */ /* 0x000fe20007f9e0ff */
[----:B------:R-:W-:Y:S01]  /*30c0*/  IMAD.WIDE.U32 R176, R176, 0x60, RZ ;  /* 0x00000060b0b07825 */ /* 0x000fe200078e00ff */
[----:B------:R-:W-:-:S02]  /*30d0*/  IADD3 R101, P0, R95, R91, RZ ;  /* 0x0000005b5f657210 */ /* 0x000fc40007f1e0ff */
[----:B------:R-:W-:Y:S01]  /*30e0*/  IADD3 R136, R151, R139, RZ ;  /* 0x0000008b97887210 */ /* 0x000fe20007ffe0ff */
[----:B------:R-:W-:Y:S01]  /*30f0*/  IMAD.IADD R106, R177, 0x1, R106 ;  /* 0x00000001b16a7824 */ /* 0x000fe200078e026a */
[C---:B------:R-:W-:Y:S01]  /*3100*/  SHF.L.U64.HI R102, R103.reuse, 0x1, R102 ;  /* 0x0000000167667819 */ /* 0x040fe20000010266 */
[----:B------:R-:W-:Y:S01]  /*3110*/  IMAD.SHL.U32 R103, R103, 0x2, RZ ;  /* 0x0000000267677824 */ /* 0x000fe200078e00ff */
[C---:B------:R-:W-:Y:S01]  /*3120*/  SHF.L.U64.HI R104, R105.reuse, 0x1, R104 ;  /* 0x0000000169687819 */ /* 0x040fe20000010268 */
[----:B------:R-:W-:Y:S01]  /*3130*/  IMAD.SHL.U32 R105, R105, 0x2, RZ ;  /* 0x0000000269697824 */ /* 0x000fe200078e00ff */
[----:B------:R-:W-:Y:S01]  /*3140*/  MOV R9, R165 ;  /* 0x000000a500097202 */ /* 0x000fe20000000f00 */
[----:B------:R-:W-:Y:S01]  /*3150*/  IMAD.X R84, R82, 0x1, R80, P5 ;  /* 0x0000000152547824 */ /* 0x000fe200028e0650 */
[----:B------:R-:W-:Y:S01]  /*3160*/  IADD3.X R88, R86, R80, RZ, P4, !PT ;  /* 0x0000005056587210 */ /* 0x000fe200027fe4ff */
[----:B------:R-:W-:Y:S01]  /*3170*/  IMAD.X R92, R90, 0x1, R82, P3 ;  /* 0x000000015a5c7824 */ /* 0x000fe200018e0652 */
        /* <DEDUP_REMOVED lines=10> */
[----:B------:R-:W-:-:S02]  /*3220*/  SHF.R.S32.HI R124, RZ, 0x1f, R137 ;  /* 0x0000001fff7c7819 */ /* 0x000fc40000011489 */
[----:B------:R-:W-:Y:S02]  /*3230*/  SHF.R.S32.HI R122, RZ, 0x1f, R135 ;  /* 0x0000001fff7a7819 */ /* 0x000fe40000011487 */
[----:B------:R-:W-:Y:S02]  /*3240*/  SHF.R.S32.HI R123, RZ, 0x1f, R136 ;  /* 0x0000001fff7b7819 */ /* 0x000fe40000011488 */
[----:B------:R-:W-:Y:S02]  /*3250*/  SHF.R.S32.HI R121, RZ, 0x1f, R134 ;  /* 0x0000001fff797819 */ /* 0x000fe40000011486 */
[----:B------:R-:W-:Y:S02]  /*3260*/  SHF.R.S32.HI R120, RZ, 0x1f, R133 ;  /* 0x0000001fff787819 */ /* 0x000fe40000011485 */
.L_x_2128:
        /* <DEDUP_REMOVED lines=9> */
[----:B---3--:R-:W-:-:S05]  /*3300*/  @!P2 BRA `(.L_x_2012) ;  /* 0x000001400000a947 */ /* 0x008fca0003800000 */
[----:B------:R-:W-:Y:S02]  /*3310*/  ISETP.NE.AND P1, PT, R150, RZ, PT ;  /* 0x000000ff9600720c */ /* 0x000fe40003f25270 */
[----:B------:R-:W-:Y:S11]  /*3320*/  ISETP.NE.AND P0, PT, R148, RZ, PT ;  /* 0x000000ff9400720c */ /* 0x000ff60003f05270 */
[----:B------:R-:W2:Y:S01]  /*3330*/  @P1 LD.E.128 R4, [R108.64] ;  /* 0x000000066c041980 */ /* 0x000ea2000c101d00 */
[--C-:B------:R-:W-:Y:S02]  /*3340*/  @P1 IMAD.MOV.U32 R2, RZ, RZ, R119.reuse ;  /* 0x000000ffff021224 */ /* 0x100fe400078e0077 */
[--C-:B------:R-:W-:Y:S05]  /*3350*/  @P1 IMAD.MOV.U32 R3, RZ, RZ, R118.reuse ;  /* 0x000000ffff031224 */ /* 0x100fea00078e0076 */
[----:B--2---:R1:W-:Y:S01]  /*3360*/  @P1 ST.E.128 [R2.64], R4 ;  /* 0x0000000402001985 */ /* 0x0043e2000c101d06 */
[----:B------:R-:W-:Y:S03]  /*3370*/  ISETP.NE.AND P1, PT, R146, RZ, PT ;  /* 0x000000ff9200720c */ /* 0x000fe60003f25270 */
[----:B-1----:R-:W2:Y:S01]  /*3380*/  @P0 LD.E.128 R4, [R108.64+0x80] ;  /* 0x000080066c040980 */ /* 0x002ea2000c101d00 */
[----:B------:R-:W-:Y:S01]  /*3390*/  @P0 MOV R2, R119 ;  /* 0x0000007700020202 */ /* 0x000fe20000000f00 */
[----:B------:R-:W-:Y:S05]  /*33a0*/  @P0 IMAD.MOV.U32 R3, RZ, RZ, R118 ;  /* 0x000000ffff030224 */ /* 0x000fea00078e0076 */
[----:B--2---:R1:W-:Y:S01]  /*33b0*/  @P0 ST.E.128 [R2.64+0x80], R4 ;  /* 0x0000800402000985 */ /* 0x0043e2000c101d06 */
[----:B------:R-:W-:Y:S03]  /*33c0*/  ISETP.NE.AND P0, PT, R144, RZ, PT ;  /* 0x000000ff9000720c */ /* 0x000fe60003f05270 */
[----:B-1----:R-:W2:Y:S01]  /*33d0*/  @P1 LD.E.128 R4, [R108.64+0x100] ;  /* 0x000100066c041980 */ /* 0x002ea2000c101d00 */
[--C-:B------:R-:W-:Y:S01]  /*33e0*/  @P1 IMAD.MOV.U32 R2, RZ, RZ, R119.reuse ;  /* 0x000000ffff021224 */ /* 0x100fe200078e0077 */
[-C--:B------:R-:W-:Y:S05]  /*33f0*/  @P1 MOV R3, R118.reuse ;  /* 0x0000007600031202 */ /* 0x080fea0000000f00 */
[----:B--2---:R1:W-:Y:S04]  /*3400*/  @P1 ST.E.128 [R2.64+0x100], R4 ;  /* 0x0001000402001985 */ /* 0x0043e8000c101d06 */
[----:B-1----:R-:W2:Y:S01]  /*3410*/  @P0 LD.E.128 R4, [R108.64+0x180] ;  /* 0x000180066c040980 */ /* 0x002ea2000c101d00 */
[----:B------:R-:W-:Y:S01]  /*3420*/  @P0 IMAD.MOV.U32 R2, RZ, RZ, R119 ;  /* 0x000000ffff020224 */ /* 0x000fe200078e0077 */
[----:B------:R-:W-:Y:S05]  /*3430*/  @P0 MOV R3, R118 ;  /* 0x0000007600030202 */ /* 0x000fea0000000f00 */
[----:B--2---:R1:W-:Y:S02]  /*3440*/  @P0 ST.E.128 [R2.64+0x180], R4 ;  /* 0x0001800402000985 */ /* 0x0043e4000c101d06 */
.L_x_2012:
[----:B------:R-:W-:Y:S05]  /*3450*/  BSYNC B0 ;  /* 0x0000000000007941 */ /* 0x000fea0003800000 */
.L_x_2011:
[C---:B------:R-:W-:Y:S01]  /*3460*/  ISETP.GE.AND P0, PT, R149.reuse, R180, PT ;  /* 0x000000b49500720c */ /* 0x040fe20003f06270 */
[----:B------:R-:W-:Y:S03]  /*3470*/  BSSY B0, `(.L_x_2013) ;  /* 0x0000014000007945 */ /* 0x000fe60003800000 */
[----:B------:R-:W-:Y:S11]  /*3480*/  ISETP.GE.AND P0, PT, R149, R164, !P0 ;  /* 0x000000a49500720c */ /* 0x000ff60004706270 */
[----:B------:R-:W-:Y:S02]  /*3490*/  @!UPT UIADD3 URZ, URZ, URZ, URZ ;  /* 0x0000003f3f3ff290 */ /* 0x000fe4000fffe03f */
[----:B------:R-:W-:-:S05]  /*34a0*/  @!P0 BRA `(.L_x_2014) ;  /* 0x0000010000008947 */ /* 0x000fca0003800000 */
[----:B------:R-:W-:Y:S02]  /*34b0*/  ISETP.NE.AND P1, PT, R150, RZ, PT ;  /* 0x000000ff9600720c */ /* 0x000fe40003f25270 */
[----:B------:R-:W-:Y:S02]  /*34c0*/  IADD3 R22, P0, R108, R103, RZ ;  /* 0x000000676c167210 */ /* 0x000fe40007f1e0ff */
[----:B-1----:R-:W-:Y:S03]  /*34d0*/  LEA R2, P3, R235, R119, 0x1 ;  /* 0x00000077eb027211 */ /* 0x002fe600078608ff */
[----:B------:R-:W-:Y:S01]  /*34e0*/  IMAD.X R23, R109, 0x1, R102, P0 ;  /* 0x000000016d177824 */ /* 0x000fe200000e0666 */
[----:B------:R-:W-:Y:S02]  /*34f0*/  ISETP.NE.AND P0, PT, R148, RZ, PT ;  /* 0x000000ff9400720c */ /* 0x000fe40003f05270 */
[----:B------:R-:W-:Y:S03]  /*3500*/  LEA.HI.X R3, R235, R118, R236, 0x1, P3 ;  /* 0x00000076eb037211 */ /* 0x000fe600018f0cec */
[----:B------:R-:W2:Y:S04]  /*3510*/  @P1 LD.E.128 R24, [R22.64] ;  /* 0x0000000616181980 */ /* 0x000ea8000c101d00 */
[----:B--2---:R-:W-:Y:S01]  /*3520*/  @P1 ST.E.128 [R2.64], R24 ;  /* 0x0000001802001985 */ /* 0x004fe2000c101d06 */
[----:B------:R-:W-:Y:S03]  /*3530*/  ISETP.NE.AND P1, PT, R146, RZ, PT ;  /* 0x000000ff9200720c */ /* 0x000fe60003f25270 */
[----:B------:R-:W2:Y:S04]  /*3540*/  @P0 LD.E.128 R4, [R22.64+0x80] ;  /* 0x0000800616040980 */ /* 0x000ea8000c101d00 */
[----:B--2---:R1:W-:Y:S01]  /*3550*/  @P0 ST.E.128 [R2.64+0x80], R4 ;  /* 0x0000800402000985 */ /* 0x0043e2000c101d06 */
[----:B------:R-:W-:Y:S05]  /*3560*/  ISETP.NE.AND P0, PT, R144, RZ, PT ;  /* 0x000000ff9000720c */ /* 0x000fea0003f05270 */
[----:B-1----:R-:W2:Y:S04]  /*3570*/  @P1 LD.E.128 R4, [R22.64+0x100] ;  /* 0x0001000616041980 */ /* 0x002ea8000c101d00 */
[----:B--2---:R1:W-:Y:S04]  /*3580*/  @P1 ST.E.128 [R2.64+0x100], R4 ;  /* 0x0001000402001985 */ /* 0x0043e8000c101d06 */
[----:B-1----:R-:W2:Y:S04]  /*3590*/  @P0 LD.E.128 R4, [R22.64+0x180] ;  /* 0x0001800616040980 */ /* 0x002ea8000c101d00 */
[----:B--2---:R1:W-:Y:S02]  /*35a0*/  @P0 ST.E.128 [R2.64+0x180], R4 ;  /* 0x0001800402000985 */ /* 0x0043e4000c101d06 */
.L_x_2014:
[----:B------:R-:W-:Y:S05]  /*35b0*/  BSYNC B0 ;  /* 0x0000000000007941 */ /* 0x000fea0003800000 */
.L_x_2013:
        /* <DEDUP_REMOVED lines=21> */
.L_x_2016:
[----:B------:R-:W-:Y:S05]  /*3710*/  BSYNC B0 ;  /* 0x0000000000007941 */ /* 0x000fea0003800000 */
.L_x_2015:
        /* <DEDUP_REMOVED lines=21> */
.L_x_2018:
[----:B------:R-:W-:Y:S05]  /*3870*/  BSYNC B0 ;  /* 0x0000000000007941 */ /* 0x000fea0003800000 */
.L_x_2017:
        /* <DEDUP_REMOVED lines=19> */
[----:B-1----:R-:W-:Y:S02]  /*39b0*/  MOV R2, R111 ;  /* 0x0000006f00027202 */ /* 0x002fe40000000f00 */
[----:B------:R-:W-:Y:S02]  /*39c0*/  MOV R3, R110 ;  /* 0x0000006e00037202 */ /* 0x000fe40000000f00 */
[----:B------:R-:W-:Y:S03]  /*39d0*/  ISETP.GE.AND P0, PT, R16, R15, PT ;  /* 0x0000000f1000720c */ /* 0x000fe60003f06270 */
[----:B------:R1:W2:Y:S10]  /*39e0*/  LD.E.128 R24, [R2.64] ;  /* 0x0000000602187980 */ /* 0x0002b4000c101d00 */
[----:B------:R-:W3:Y:S06]  /*39f0*/  @!P0 LD.E.64 R30, [R36.64] ;  /* 0x00000006241e8980 */ /* 0x000eec000c101b00 */
[----:B-1----:R-:W4:Y:S02]  /*3a00*/  @!P0 LD.E.64 R2, [R18.64] ;  /* 0x0000000612028980 */ /* 0x002f24000c101b00 */
[--C-:B----4-:R-:W-:Y:S01]  /*3a10*/  @!P0 HADD2.F32 R8, -RZ, R2.reuse.H0_H0 ;  /* 0x20000002ff088230 */ /* 0x110fe20000004100 */
[----:B--2---:R-:W-:Y:S01]  /*3a20*/  @!P0 MOV R0, R24 ;  /* 0x0000001800008202 */ /* 0x004fe20000000f00 */
[----:B------:R-:W-:Y:S01]  /*3a30*/  @!P0 HADD2.F32 R6, -RZ, R2.H1_H1 ;  /* 0x30000002ff068230 */ /* 0x000fe20000004100 */
[----:B------:R-:W-:Y:S01]  /*3a40*/  @!P0 MOV R7, R25 ;  /* 0x0000001900078202 */ /* 0x000fe20000000f00 */
[----:B---3--:R-:W-:Y:S02]  /*3a50*/  @!P0 HADD2.F32 R22, -RZ, R30.H0_H0 ;  /* 0x2000001eff168230 */ /* 0x008fe40000004100 */
[--C-:B------:R-:W-:Y:S02]  /*3a60*/  @!P0 HADD2.F32 R2, -RZ, R0.reuse.H1_H1 ;  /* 0x30000000ff028230 */ /* 0x100fe40000004100 */
[----:B------:R-:W-:Y:S02]  /*3a70*/  @!P0 HADD2.F32 R23, -RZ, R0.H0_H0 ;  /* 0x20000000ff178230 */ /* 0x000fe40000004100 */
[--C-:B------:R-:W-:Y:S01]  /*3a80*/  @!P0 HADD2.F32 R4, -RZ, R3.reuse.H0_H0 ;  /* 0x20000003ff048230 */ /* 0x100fe20000004100 */
[C---:B------:R-:W-:Y:S01]  /*3a90*/  @!P0 FMUL.FTZ R0, R2.reuse, R8 ;  /* 0x0000000802008220 */ /* 0x040fe20000410000 */
[----:B------:R-:W-:Y:S01]  /*3aa0*/  @!P0 HADD2.F32 R5, -RZ, R3.H1_H1 ;  /* 0x30000003ff058230 */ /* 0x000fe20000004100 */
[----:B------:R-:W-:Y:S01]  /*3ab0*/  @!P0 FMUL.FTZ R3, R2, R22 ;  /* 0x0000001602038220 */ /* 0x000fe20000410000 */
[----:B------:R-:W-:Y:S01]  /*3ac0*/  @!P0 HADD2.F32 R28, -RZ, R30.H1_H1 ;  /* 0x3000001eff1c8230 */ /* 0x000fe20000004100 */
[----:B------:R-:W-:Y:S01]  /*3ad0*/  @!P0 FFMA.FTZ R0, R22, R23, R0 ;  /* 0x0000001716008223 */ /* 0x000fe20000010000 */
[--C-:B------:R-:W-:Y:S02]  /*3ae0*/  @!P0 HADD2.F32 R29, -RZ, R31.reuse.H0_H0 ;  /* 0x2000001fff1d8230 */ /* 0x100fe40000004100 */
[----:B------:R-:W-:Y:S01]  /*3af0*/  @!P0 HADD2.F32 R30, -RZ, R31.H1_H1 ;  /* 0x3000001fff1e8230 */ /* 0x000fe20000004100 */
[----:B------:R-:W-:Y:S01]  /*3b00*/  @!P0 FFMA.FTZ R31, R23, R8, -R3 ;  /* 0x00000008171f8223 */ /* 0x000fe20000010803 */
[----:B------:R-:W-:Y:S01]  /*3b10*/  @!P0 MOV R8, R26 ;  /* 0x0000001a00088202 */ /* 0x000fe20000000f00 */
[--C-:B------:R-:W-:Y:S01]  /*3b20*/  @!P0 HADD2.F32 R2, -RZ, R7.reuse.H1_H1 ;  /* 0x30000007ff028230 */ /* 0x100fe20000004100 */
[----:B------:R-:W-:Y:S01]  /*3b30*/  @!P0 MOV R3, R27 ;  /* 0x0000001b00038202 */ /* 0x000fe20000000f00 */
[----:B------:R-:W-:Y:S01]  /*3b40*/  @!P0 HADD2.F32 R23, -RZ, R7.H0_H0 ;  /* 0x20000007ff178230 */ /* 0x000fe20000004100 */
[----:B------:R-:W-:Y:S01]  /*3b50*/  @!P0 F2FP.PACK_AB R0, R0, R31 ;  /* 0x0000001f0000823e */ /* 0x000fe200000000ff */
[--C-:B------:R-:W-:Y:S01]  /*3b60*/  @!P0 HADD2.F32 R22, -RZ, R8.reuse.H1_H1 ;  /* 0x30000008ff168230 */ /* 0x100fe20000004100 */
[C---:B------:R-:W-:Y:S01]  /*3b70*/  @!P0 FMUL.FTZ R32, R2.reuse, R28 ;  /* 0x0000001c02208220 */ /* 0x040fe20000410000 */
[--C-:B------:R-:W-:Y:S01]  /*3b80*/  @!P0 HADD2.F32 R7, -RZ, R3.reuse.H1_H1 ;  /* 0x30000003ff078230 */ /* 0x100fe20000004100 */
[----:B------:R-:W-:Y:S01]  /*3b90*/  @!P0 FMUL.FTZ R2, R2, R6 ;  /* 0x0000000602028220 */ /* 0x000fe20000410000 */
[----:B------:R-:W-:Y:S01]  /*3ba0*/  @!P0 MOV R24, R0 ;  /* 0x0000000000188202 */ /* 0x000fe20000000f00 */
[----:B------:R-:W-:Y:S01]  /*3bb0*/  @!P0 FFMA.FTZ R32, R23, R6, -R32 ;  /* 0x0000000617208223 */ /* 0x000fe20000010820 */
[----:B------:R-:W-:Y:S01]  /*3bc0*/  @!P0 HADD2.F32 R6, -RZ, R8.H0_H0 ;  /* 0x20000008ff068230 */ /* 0x000fe20000004100 */
[C---:B------:R-:W-:Y:S01]  /*3bd0*/  @!P0 FMUL.FTZ R39, R22.reuse, R29 ;  /* 0x0000001d16278220 */ /* 0x040fe20000410000 */
[----:B------:R-:W-:Y:S01]  /*3be0*/  @!P0 HADD2.F32 R8, -RZ, R3.H0_H0 ;  /* 0x20000003ff088230 */ /* 0x000fe20000004100 */
[----:B------:R-:W-:Y:S02]  /*3bf0*/  @!P0 FMUL.FTZ R3, R22, R4 ;  /* 0x0000000416038220 */ /* 0x000fe40000410000 */
[C---:B------:R-:W-:Y:S02]  /*3c00*/  @!P0 FMUL.FTZ R38, R7.reuse, R30 ;  /* 0x0000001e07268220 */ /* 0x040fe40000410000 */
[----:B------:R-:W-:Y:S02]  /*3c10*/  @!P0 FFMA.FTZ R22, R6, R4, -R39 ;  /* 0x0000000406168223 */ /* 0x000fe40000010827 */
[----:B------:R-:W-:Y:S02]  /*3c20*/  @!P0 FFMA.FTZ R2, R28, R23, R2 ;  /* 0x000000171c028223 */ /* 0x000fe40000010002 */
[-C--:B------:R-:W-:Y:S02]  /*3c30*/  @!P0 FMUL.FTZ R4, R7, R5.reuse ;  /* 0x0000000507048220 */ /* 0x080fe40000410000 */
[----:B------:R-:W-:Y:S01]  /*3c40*/  @!P0 FFMA.FTZ R3, R29, R6, R3 ;  /* 0x000000061d038223 */ /* 0x000fe20000010003 */
[----:B------:R-:W-:Y:S01]  /*3c50*/  @!P0 F2FP.PACK_AB R2, R2, R32 ;  /* 0x000000200202823e */ /* 0x000fe200000000ff */
[----:B------:R-:W-:Y:S02]  /*3c60*/  @!P0 FFMA.FTZ R38, R8, R5, -R38 ;  /* 0x0000000508268223 */ /* 0x000fe40000010826 */
[----:B------:R-:W-:Y:S01]  /*3c70*/  @!P0 FFMA.FTZ R4, R30, R8, R4 ;  /* 0x000000081e048223 */ /* 0x000fe20000010004 */
[----:B------:R-:W-:Y:S02]  /*3c80*/  @!P0 F2FP.PACK_AB R3, R3, R22 ;  /* 0x000000160303823e */ /* 0x000fe400000000ff */
[----:B------:R-:W-:Y:S02]  /*3c90*/  @!P0 MOV R25, R2 ;  /* 0x0000000200198202 */ /* 0x000fe40000000f00 */
[----:B------:R-:W-:Y:S02]  /*3ca0*/  @!P0 F2FP.PACK_AB R4, R4, R38 ;  /* 0x000000260404823e */ /* 0x000fe400000000ff */
[----:B------:R-:W-:Y:S02]  /*3cb0*/  @!P0 MOV R26, R3 ;  /* 0x00000003001a8202 */ /* 0x000fe40000000f00 */
[----:B------:R-:W-:Y:S05]  /*3cc0*/  @!P0 MOV R27, R4 ;  /* 0x00000004001b8202 */ /* 0x000fea0000000f00 */
[----:B------:R1:W-:Y:S02]  /*3cd0*/  ST.E.128 [R116.64], R24 ;  /* 0x0000001874007985 */ /* 0x0003e4000c101d06 */
.L_x_2025:
[----:B------:R-:W-:Y:S05]  /*3ce0*/  BSYNC B0 ;  /* 0x0000000000007941 */ /* 0x000fea0003800000 */
.L_x_2024:
[----:B------:R-:W-:Y:S01]  /*3cf0*/  ISETP.GE.AND P0, PT, R12, R109, PT ;  /* 0x0000006d0c00720c */ /* 0x000fe20003f06270 */
[----:B------:R-:W-:Y:S01]  /*3d00*/  @!UPT UIADD3 URZ, URZ, URZ, URZ ;  /* 0x0000003f3f3ff290 */ /* 0x000fe2000fffe03f */
[----:B------:R-:W-:Y:S11]  /*3d10*/  BSSY B0, `(.L_x_2026) ;  /* 0x0000035000007945 */ /* 0x000ff60003800000 */
[----:B------:R-:W-:-:S05]  /*3d20*/  @P0 BRA `(.L_x_2027) ;  /* 0x0000033000000947 */ /* 0x000fca0003800000 */
[----:B-1----:R-:W-:Y:S02]  /*3d30*/  MOV R2, R111 ;  /* 0x0000006f00027202 */ /* 0x002fe40000000f00 */
[----:B------:R-:W-:Y:S02]  /*3d40*/  MOV R3, R110 ;  /* 0x0000006e00037202 */ /* 0x000fe40000000f00 */
[----:B------:R-:W-:Y:S03]  /*3d50*/  ISETP.GE.AND P0, PT, R12, R15, PT ;  /* 0x0000000f0c00720c */ /* 0x000fe60003f06270 */
[----:B------:R1:W2:Y:S10]  /*3d60*/  LD.E.128 R24, [R2.64+0x80] ;  /* 0x0000800602187980 */ /* 0x0002b4000c101d00 */
[----:B------:R-:W3:Y:S06]  /*3d70*/  @!P0 LD.E.64 R30, [R36.64+0x40] ;  /* 0x00004006241e8980 */ /* 0x000eec000c101b00 */
[----:B-1----:R-:W4:Y:S02]  /*3d80*/  @!P0 LD.E.64 R2, [R18.64+0x40] ;  /* 0x0000400612028980 */ /* 0x002f24000c101b00 */
        /* <DEDUP_REMOVED lines=44> */
[----:B------:R1:W-:Y:S02]  /*4050*/  ST.E.128 [R116.64+0x80], R24 ;  /* 0x0000801874007985 */ /* 0x0003e4000c101d06 */
.L_x_2027:
[----:B------:R-:W-:Y:S05]  /*4060*/  BSYNC B0 ;  /* 0x0000000000007941 */ /* 0x000fea0003800000 */
.L_x_2026:
        /* <DEDUP_REMOVED lines=55> */
.L_x_2029:
[----:B------:R-:W-:Y:S05]  /*43e0*/  BSYNC B0 ;  /* 0x0000000000007941 */ /* 0x000fea0003800000 */
.L_x_2028:
[----:B------:R-:W-:Y:S11]  /*43f0*/  ISETP.GE.AND P0, PT, R10, R109, PT ;  /* 0x0000006d0a00720c */ /* 0x000ff60003f06270 */
[----:B------:R-:W-:Y:S02]  /*4400*/  @!UPT UIADD3 URZ, URZ, URZ, URZ ;  /* 0x0000003f3f3ff290 */ /* 0x000fe4000fffe03f */
        /* <DEDUP_REMOVED lines=52> */
.L_x_2023:
[----:B------:R-:W-:Y:S05]  /*4750*/  BSYNC B1 ;  /* 0x0000000000017941 */ /* 0x000fea0003800000 */
.L_x_2022:
        /* <DEDUP_REMOVED lines=9> */
[-C--:B-1----:R-:W-:Y:S02]  /*47f0*/  IADD3 R6, P2, R18, R38.reuse, RZ ;  /* 0x0000002612067210 */ /* 0x082fe40007f5e0ff */
[----:B------:R-:W-:Y:S03]  /*4800*/  IADD3 R38, P1, R36, R38, RZ ;  /* 0x0000002624267210 */ /* 0x000fe60007f3e0ff */
[--C-:B------:R-:W-:Y:S02]  /*4810*/  IMAD.X R7, R19, 0x1, R0.reuse, P2 ;  /* 0x0000000113077824 */ /* 0x100fe400010e0600 */
[----:B------:R-:W-:Y:S01]  /*4820*/  IMAD.X R39, R37, 0x1, R0, P1 ;  /* 0x0000000125277824 */ /* 0x000fe200008e0600 */
[----:B------:R-:W-:-:S05]  /*4830*/  @P0 BRA `(.L_x_2033) ;  /* 0x0000035000000947 */ /* 0x000fca0003800000 */
[C---:B------:R-:W-:Y:S02]  /*4840*/  LEA R24, P1, R81.reuse, R111, 0x1 ;  /* 0x0000006f51187211 */ /* 0x040fe400078208ff */
[----:B------:R-:W-:Y:S02]  /*4850*/  ISETP.GE.AND P0, PT, R16, R15, PT ;  /* 0x0000000f1000720c */ /* 0x000fe40003f06270 */
[----:B------:R-:W-:Y:S06]  /*4860*/  LEA.HI.X R25, R81, R110, R80, 0x1, P1 ;  /* 0x0000006e51197211 */ /* 0x000fec00008f0c50 */
[----:B------:R-:W2:Y:S08]  /*4870*/  LD.E.128 R24, [R24.64] ;  /* 0x0000000618187980 */ /* 0x000eb0000c101d00 */
[----:B------:R-:W3:Y:S06]  /*4880*/  @!P0 LD.E.64 R2, [R6.64] ;  /* 0x0000000606028980 */ /* 0x000eec000c101b00 */
[----:B------:R-:W4:Y:S01]  /*4890*/  @!P0 LD.E.64 R40, [R38.64] ;  /* 0x0000000626288980 */ /* 0x000f22000c101b00 */
[--C-:B---3--:R-:W-:Y:S01]  /*48a0*/  @!P0 HADD2.F32 R23, -RZ, R2.reuse.H0_H0 ;  /* 0x20000002ff178230 */ /* 0x108fe20000004100 */
[----:B--2---:R-:W-:Y:S01]  /*48b0*/  @!P0 MOV R0, R24 ;  /* 0x0000001800008202 */ /* 0x004fe20000000f00 */
[----:B------:R-:W-:Y:S01]  /*48c0*/  @!P0 HADD2.F32 R8, -RZ, R2.H1_H1 ;  /* 0x30000002ff088230 */ /* 0x000fe20000004100 */
[----:B------:R-:W-:Y:S01]  /*48d0*/  @!P0 MOV R22, R25 ;  /* 0x0000001900168202 */ /* 0x000fe20000000f00 */
[--C-:B------:R-:W-:Y:S02]  /*48e0*/  @!P0 HADD2.F32 R4, -RZ, R3.reuse.H0_H0 ;  /* 0x20000003ff048230 */ /* 0x100fe40000004100 */
[----:B----4-:R-:W-:Y:S02]  /*48f0*/  @!P0 HADD2.F32 R28, -RZ, R40.H0_H0 ;  /* 0x20000028ff1c8230 */ /* 0x010fe40000004100 */
[--C-:B------:R-:W-:Y:S02]  /*4900*/  @!P0 HADD2.F32 R2, -RZ, R0.reuse.H1_H1 ;  /* 0x30000000ff028230 */ /* 0x100fe40000004100 */
[----:B------:R-:W-:Y:S02]  /*4910*/  @!P0 HADD2.F32 R29, -RZ, R0.H0_H0 ;  /* 0x20000000ff1d8230 */ /* 0x000fe40000004100 */
[----:B------:R-:W-:Y:S01]  /*4920*/  @!P0 HADD2.F32 R30, -RZ, R40.H1_H1 ;  /* 0x30000028ff1e8230 */ /* 0x000fe20000004100 */
[C---:B------:R-:W-:Y:S01]  /*4930*/  @!P0 FMUL.FTZ R40, R2.reuse, R28 ;  /* 0x0000001c02288220 */ /* 0x040fe20000410000 */
[----:B------:R-:W-:Y:S01]  /*4940*/  @!P0 HADD2.F32 R5, -RZ, R3.H1_H1 ;  /* 0x30000003ff058230 */ /* 0x000fe20000004100 */
[----:B------:R-:W-:Y:S01]  /*4950*/  @!P0 FMUL.FTZ R0, R2, R23 ;  /* 0x0000001702008220 */ /* 0x000fe20000410000 */
[----:B------:R-:W-:Y:S01]  /*4960*/  @!P0 MOV R3, R27 ;  /* 0x0000001b00038202 */ /* 0x000fe20000000f00 */
[----:B------:R-:W-:Y:S01]  /*4970*/  @!P0 FFMA.FTZ R40, R29, R23, -R40 ;  /* 0x000000171d288223 */ /* 0x000fe20000010828 */
[----:B------:R-:W-:Y:S01]  /*4980*/  @!P0 MOV R23, R26 ;  /* 0x0000001a00178202 */ /* 0x000fe20000000f00 */
[----:B------:R-:W-:Y:S01]  /*4990*/  @!P0 FFMA.FTZ R0, R28, R29, R0 ;  /* 0x0000001d1c008223 */ /* 0x000fe20000010000 */
[--C-:B------:R-:W-:Y:S02]  /*49a0*/  @!P0 HADD2.F32 R2, -RZ, R22.reuse.H1_H1 ;  /* 0x30000016ff028230 */ /* 0x100fe40000004100 */
[----:B------:R-:W-:Y:S02]  /*49b0*/  @!P0 HADD2.F32 R29, -RZ, R22.H0_H0 ;  /* 0x20000016ff1d8230 */ /* 0x000fe40000004100 */
[----:B------:R-:W-:Y:S01]  /*49c0*/  @!P0 HADD2.F32 R32, -RZ, R41.H1_H1 ;  /* 0x30000029ff208230 */ /* 0x000fe20000004100 */
[----:B------:R-:W-:Y:S01]  /*49d0*/  @!P0 F2FP.PACK_AB R0, R0, R40 ;  /* 0x000000280000823e */ /* 0x000fe200000000ff */
[----:B------:R-:W-:Y:S02]  /*49e0*/  @!P0 HADD2.F32 R28, -RZ, R23.H1_H1 ;  /* 0x30000017ff1c8230 */ /* 0x000fe40000004100 */
[----:B------:R-:W-:Y:S01]  /*49f0*/  @!P0 HADD2.F32 R31, -RZ, R41.H0_H0 ;  /* 0x20000029ff1f8230 */ /* 0x000fe20000004100 */
[C---:B------:R-:W-:Y:S01]  /*4a00*/  @!P0 FMUL.FTZ R41, R2.reuse, R30 ;  /* 0x0000001e02298220 */ /* 0x040fe20000410000 */
[----:B------:R-:W-:Y:S01]  /*4a10*/  @!P0 MOV R24, R0 ;  /* 0x0000000000188202 */ /* 0x000fe20000000f00 */
[-C--:B------:R-:W-:Y:S01]  /*4a20*/  @!P0 FMUL.FTZ R2, R2, R8.reuse ;  /* 0x0000000802028220 */ /* 0x080fe20000410000 */
[----:B------:R-:W-:Y:S01]  /*4a30*/  @!P0 HADD2.F32 R22, -RZ, R3.H1_H1 ;  /* 0x30000003ff168230 */ /* 0x000fe20000004100 */
[----:B------:R-:W-:Y:S01]  /*4a40*/  @!P0 FFMA.FTZ R41, R29, R8, -R41 ;  /* 0x000000081d298223 */ /* 0x000fe20000010829 */
[----:B------:R-:W-:Y:S01]  /*4a50*/  @!P0 HADD2.F32 R8, -RZ, R23.H0_H0 ;  /* 0x20000017ff088230 */ /* 0x000fe20000004100 */
[C---:B------:R-:W-:Y:S01]  /*4a60*/  @!P0 FMUL.FTZ R43, R28.reuse, R31 ;  /* 0x0000001f1c2b8220 */ /* 0x040fe20000410000 */
[----:B------:R-:W-:Y:S01]  /*4a70*/  @!P0 HADD2.F32 R23, -RZ, R3.H0_H0 ;  /* 0x20000003ff178230 */ /* 0x000fe20000004100 */
[----:B------:R-:W-:Y:S02]  /*4a80*/  @!P0 FMUL.FTZ R3, R28, R4 ;  /* 0x000000041c038220 */ /* 0x000fe40000410000 */
[----:B------:R-:W-:Y:S02]  /*4a90*/  @!P0 FMUL.FTZ R42, R22, R32 ;  /* 0x00000020162a8220 */ /* 0x000fe40000410000 */
[----:B------:R-:W-:Y:S02]  /*4aa0*/  @!P0 FFMA.FTZ R28, R8, R4, -R43 ;  /* 0x00000004081c8223 */ /* 0x000fe4000001082b */
[----:B------:R-:W-:Y:S01]  /*4ab0*/  @!P0 FMUL.FTZ R4, R22, R5 ;  /* 0x0000000516048220 */ /* 0x000fe20000410000 */
[----:B------:R-:W-:Y:S01]  /*4ac0*/  LEA R22, P1, R237, R116, 0x1 ;  /* 0x00000074ed167211 */ /* 0x000fe200078208ff */
[----:B------:R-:W-:Y:S02]  /*4ad0*/  @!P0 FFMA.FTZ R2, R30, R29, R2 ;  /* 0x0000001d1e028223 */ /* 0x000fe40000010002 */
[----:B------:R-:W-:Y:S02]  /*4ae0*/  @!P0 FFMA.FTZ R3, R31, R8, R3 ;  /* 0x000000081f038223 */ /* 0x000fe40000010003 */
[----:B------:R-:W-:Y:S01]  /*4af0*/  @!P0 FFMA.FTZ R42, R23, R5, -R42 ;  /* 0x00000005172a8223 */ /* 0x000fe2000001082a */
[----:B------:R-:W-:Y:S01]  /*4b00*/  @!P0 F2FP.PACK_AB R2, R2, R41 ;  /* 0x000000290202823e */ /* 0x000fe200000000ff */
[----:B------:R-:W-:Y:S01]  /*4b10*/  @!P0 FFMA.FTZ R4, R32, R23, R4 ;  /* 0x0000001720048223 */ /* 0x000fe20000010004 */
[----:B------:R-:W-:Y:S02]  /*4b20*/  @!P0 F2FP.PACK_AB R3, R3, R28 ;  /* 0x0000001c0303823e */ /* 0x000fe400000000ff */
[----:B------:R-:W-:Y:S02]  /*4b30*/  LEA.HI.X R23, R237, R117, R238, 0x1, P1 ;  /* 0x00000075ed177211 */ /* 0x000fe400008f0cee */
[----:B------:R-:W-:Y:S02]  /*4b40*/  @!P0 F2FP.PACK_AB R4, R4, R42 ;  /* 0x0000002a0404823e */ /* 0x000fe400000000ff */
[----:B------:R-:W-:Y:S02]  /*4b50*/  @!P0 MOV R25, R2 ;  /* 0x0000000200198202 */ /* 0x000fe40000000f00 */
[----:B------:R-:W-:Y:S02]  /*4b60*/  @!P0 MOV R26, R3 ;  /* 0x00000003001a8202 */ /* 0x000fe40000000f00 */
[----:B------:R-:W-:Y:S05]  /*4b70*/  @!P0 MOV R27, R4 ;  /* 0x00000004001b8202 */ /* 0x000fea0000000f00 */
[----:B------:R1:W-:Y:S02]  /*4b80*/  ST.E.128 [R22.64], R24 ;  /* 0x0000001816007985 */ /* 0x0003e4000c101d06 */
.L_x_2033:
[----:B------:R-:W-:Y:S05]  /*4b90*/  BSYNC B0 ;  /* 0x0000000000007941 */ /* 0x000fea0003800000 */
.L_x_2032:
[----:B------:R-:W-:Y:S01]  /*4ba0*/  ISETP.GE.AND P0, PT, R12, R109, PT ;  /* 0x0000006d0c00720c */ /* 0x000fe20003f06270 */
[----:B------:R-:W-:Y:S01]  /*4bb0*/  @!UPT UIADD3 URZ, URZ, URZ, URZ ;  /* 0x0000003f3f3ff290 */ /* 0x000fe2000fffe03f */
[----:B------:R-:W-:Y:S11]  /*4bc0*/  BSSY B0, `(.L_x_2034) ;  /* 0x0000037000007945 */ /* 0x000ff60003800000 */
[----:B------:R-:W-:-:S05]  /*4bd0*/  @P0 BRA `(.L_x_2035) ;  /* 0x0000035000000947 */ /* 0x000fca0003800000 */
[C---:B-1----:R-:W-:Y:S02]  /*4be0*/  LEA R24, P1, R83.reuse, R111, 0x1 ;  /* 0x0000006f53187211 */ /* 0x042fe400078208ff */
[----:B------:R-:W-:Y:S02]  /*4bf0*/  ISETP.GE.AND P0, PT, R12, R15, PT ;  /* 0x0000000f0c00720c */ /* 0x000fe40003f06270 */
[----:B------:R-:W-:Y:S06]  /*4c00*/  LEA.HI.X R25, R83, R110, R82, 0x1, P1 ;  /* 0x0000006e53197211 */ /* 0x000fec00008f0c52 */
[----:B------:R-:W2:Y:S08]  /*4c10*/  LD.E.128 R24, [R24.64] ;  /* 0x0000000618187980 */ /* 0x000eb0000c101d00 */
[----:B------:R-:W3:Y:S06]  /*4c20*/  @!P0 LD.E.64 R2, [R6.64+0x40] ;  /* 0x0000400606028980 */ /* 0x000eec000c101b00 */
[----:B------:R-:W4:Y:S01]  /*4c30*/  @!P0 LD.E.64 R40, [R38.64+0x40] ;  /* 0x0000400626288980 */ /* 0x000f22000c101b00 */
        /* <DEDUP_REMOVED lines=47> */
.L_x_2035:
[----:B------:R-:W-:Y:S05]  /*4f30*/  BSYNC B0 ;  /* 0x0000000000007941 */ /* 0x000fea0003800000 */
.L_x_2034:
[----:B------:R-:W-:Y:S01]  /*4f40*/  ISETP.GE.AND P0, PT, R11, R109, PT ;  /* 0x0000006d0b00720c */ /* 0x000fe20003f06270 */
[----:B------:R-:W-:Y:S01]  /*4f50*/  @!UPT UIADD3 URZ, URZ, URZ, URZ ;  /* 0x0000003f3f3ff290 */ /* 0x000fe2000fffe03f */
[----:B------:R-:W-:Y:S11]  /*4f60*/  BSSY B0, `(.L_x_2036) ;  /* 0x0000037000007945 */ /* 0x000ff60003800000 */
[----:B------:R-:W-:-:S05]  /*4f70*/  @P0 BRA `(.L_x_2037) ;  /* 0x0000035000000947 */ /* 0x000fca0003800000 */
[----:B-1----:R-:W-:Y:S02]  /*4f80*/  LEA R24, P1, R87, R111, 0x1 ;  /* 0x0000006f57187211 */ /* 0x002fe400078208ff */
        /* <DEDUP_REMOVED lines=52> */
.L_x_2037:
[----:B------:R-:W-:Y:S05]  /*52d0*/  BSYNC B0 ;  /* 0x0000000000007941 */ /* 0x000fea0003800000 */
.L_x_2036:
[----:B------:R-:W-:Y:S11]  /*52e0*/  ISETP.GE.AND P0, PT, R10, R109, PT ;  /* 0x0000006d0a00720c */ /* 0x000ff60003f06270 */
[----:B------:R-:W-:Y:S02]  /*52f0*/  @!UPT UIADD3 URZ, URZ, URZ, URZ ;  /* 0x0000003f3f3ff290 */ /* 0x000fe4000fffe03f */
        /* <DEDUP_REMOVED lines=18> */
[-C--:B------:R-:W-:Y:S01]  /*5420*/  @!P0 FMUL.FTZ R0, R2, R8.reuse ;  /* 0x0000000802008220 */ /* 0x080fe20000410000 */
[----:B------:R-:W-:Y:S01]  /*5430*/  @!P0 MOV R3, R27 ;  /* 0x0000001b00038202 */ /* 0x000fe20000000f00 */
[----:B------:R-:W-:Y:S01]  /*5440*/  @!P0 FFMA.FTZ R31, R23, R8, -R31 ;  /* 0x00000008171f8223 */ /* 0x000fe2000001081f */
[----:B------:R-:W-:Y:S01]  /*5450*/  @!P0 MOV R8, R26 ;  /* 0x0000001a00088202 */ /* 0x000fe20000000f00 */
[----:B------:R-:W-:Y:S01]  /*5460*/  @!P0 FFMA.FTZ R0, R22, R23, R0 ;  /* 0x0000001716008223 */ /* 0x000fe20000010000 */
[--C-:B------:R-:W-:Y:S02]  /*5470*/  @!P0 HADD2.F32 R2, -RZ, R7.reuse.H1_H1 ;  /* 0x30000007ff028230 */ /* 0x100fe40000004100 */
[----:B------:R-:W-:Y:S02]  /*5480*/  @!P0 HADD2.F32 R23, -RZ, R7.H0_H0 ;  /* 0x20000007ff178230 */ /* 0x000fe40000004100 */
[----:B------:R-:W-:Y:S01]  /*5490*/  @!P0 HADD2.F32 R7, -RZ, R3.H1_H1 ;  /* 0x30000003ff078230 */ /* 0x000fe20000004100 */
[C---:B------:R-:W-:Y:S01]  /*54a0*/  @!P0 FMUL.FTZ R32, R2.reuse, R28 ;  /* 0x0000001c02208220 */ /* 0x040fe20000410000 */
[--C-:B------:R-:W-:Y:S01]  /*54b0*/  @!P0 HADD2.F32 R29, -RZ, R39.reuse.H0_H0 ;  /* 0x20000027ff1d8230 */ /* 0x100fe20000004100 */
[-C--:B------:R-:W-:Y:S01]  /*54c0*/  @!P0 FMUL.FTZ R2, R2, R6.reuse ;  /* 0x0000000602028220 */ /* 0x080fe20000410000 */
[----:B------:R-:W-:Y:S01]  /*54d0*/  @!P0 F2FP.PACK_AB R0, R0, R31 ;  /* 0x0000001f0000823e */ /* 0x000fe200000000ff */
[----:B------:R-:W-:Y:S01]  /*54e0*/  @!P0 FFMA.FTZ R32, R23, R6, -R32 ;  /* 0x0000000617208223 */ /* 0x000fe20000010820 */
[--C-:B------:R-:W-:Y:S01]  /*54f0*/  @!P0 HADD2.F32 R22, -RZ, R8.reuse.H1_H1 ;  /* 0x30000008ff168230 */ /* 0x100fe20000004100 */
[----:B------:R-:W-:Y:S01]  /*5500*/  @!P0 FFMA.FTZ R2, R28, R23, R2 ;  /* 0x000000171c028223 */ /* 0x000fe20000010002 */
[----:B------:R-:W-:Y:S01]  /*5510*/  @!P0 MOV R24, R0 ;  /* 0x0000000000188202 */ /* 0x000fe20000000f00 */
[----:B------:R-:W-:Y:S02]  /*5520*/  @!P0 HADD2.F32 R6, -RZ, R8.H0_H0 ;  /* 0x20000008ff068230 */ /* 0x000fe40000004100 */
[----:B------:R-:W-:Y:S01]  /*5530*/  @!P0 HADD2.F32 R30, -RZ, R39.H1_H1 ;  /* 0x30000027ff1e8230 */ /* 0x000fe20000004100 */
[----:B------:R-:W-:Y:S01]  /*5540*/  @!P0 F2FP.PACK_AB R2, R2, R32 ;  /* 0x000000200202823e */ /* 0x000fe200000000ff */
[C---:B------:R-:W-:Y:S01]  /*5550*/  @!P0 FMUL.FTZ R39, R22.reuse, R29 ;  /* 0x0000001d16278220 */ /* 0x040fe20000410000 */
[----:B------:R-:W-:Y:S01]  /*5560*/  @!P0 HADD2.F32 R8, -RZ, R3.H0_H0 ;  /* 0x20000003ff088230 */ /* 0x000fe20000004100 */
[----:B------:R-:W-:Y:S01]  /*5570*/  @!P0 FMUL.FTZ R3, R22, R4 ;  /* 0x0000000416038220 */ /* 0x000fe20000410000 */
[----:B------:R-:W-:Y:S01]  /*5580*/  @!P0 MOV R25, R2 ;  /* 0x0000000200198202 */ /* 0x000fe20000000f00 */
[C---:B------:R-:W-:Y:S02]  /*5590*/  @!P0 FMUL.FTZ R38, R7.reuse, R30 ;  /* 0x0000001e07268220 */ /* 0x040fe40000410000 */
[----:B------:R-:W-:Y:S02]  /*55a0*/  @!P0 FFMA.FTZ R22, R6, R4, -R39 ;  /* 0x0000000406168223 */ /* 0x000fe40000010827 */
[-C--:B------:R-:W-:Y:S02]  /*55b0*/  @!P0 FMUL.FTZ R4, R7, R5.reuse ;  /* 0x0000000507048220 */ /* 0x080fe40000410000 */
[----:B------:R-:W-:Y:S01]  /*55c0*/  @!P0 FFMA.FTZ R3, R29, R6, R3 ;  /* 0x000000061d038223 */ /* 0x000fe20000010003 */
[----:B------:R-:W-:Y:S01]  /*55d0*/  LEA R6, P1, R65, R116, 0x1 ;  /* 0x0000007441067211 */ /* 0x000fe200078208ff */
[----:B------:R-:W-:Y:S02]  /*55e0*/  @!P0 FFMA.FTZ R38, R8, R5, -R38 ;  /* 0x0000000508268223 */ /* 0x000fe40000010826 */
[----:B------:R-:W-:Y:S01]  /*55f0*/  @!P0 FFMA.FTZ R4, R30, R8, R4 ;  /* 0x000000081e048223 */ /* 0x000fe20000010004 */
[----:B------:R-:W-:Y:S02]  /*5600*/  @!P0 F2FP.PACK_AB R3, R3, R22 ;  /* 0x000000160303823e */ /* 0x000fe400000000ff */
[----:B------:R-:W-:Y:S02]  /*5610*/  LEA.HI.X R7, R65, R117, R64, 0x1, P1 ;  /* 0x0000007541077211 */ /* 0x000fe400008f0c40 */
[----:B------:R-:W-:Y:S02]  /*5620*/  @!P0 F2FP.PACK_AB R4, R4, R38 ;  /* 0x000000260404823e */ /* 0x000fe400000000ff */
[----:B------:R-:W-:Y:S02]  /*5630*/  @!P0 MOV R26, R3 ;  /* 0x00000003001a8202 */ /* 0x000fe40000000f00 */
[----:B------:R-:W-:Y:S05]  /*5640*/  @!P0 MOV R27, R4 ;  /* 0x00000004001b8202 */ /* 0x000fea0000000f00 */
[----:B------:R1:W-:Y:S02]  /*5650*/  ST.E.128 [R6.64], R24 ;  /* 0x0000001806007985 */ /* 0x0003e4000c101d06 */
.L_x_2031:
[----:B------:R-:W-:Y:S05]  /*5660*/  BSYNC B1 ;  /* 0x0000000000017941 */ /* 0x000fea0003800000 */
.L_x_2030:
        /* <DEDUP_REMOVED lines=67> */
.L_x_2041:
[----:B------:R-:W-:Y:S05]  /*5aa0*/  BSYNC B0 ;  /* 0x0000000000007941 */ /* 0x000fea0003800000 */
.L_x_2040:
        /* <DEDUP_REMOVED lines=57> */
.L_x_2043:
[----:B------:R-:W-:Y:S05]  /*5e40*/  BSYNC B0 ;  /* 0x0000000000007941 */ /* 0x000fea0003800000 */
.L_x_2042:
        /* <DEDUP_REMOVED lines=57> */
.L_x_2045:
[----:B------:R-:W-:Y:S05]  /*61e0*/  BSYNC B0 ;  /* 0x0000000000007941 */ /* 0x000fea0003800000 */
.L_x_2044:
        /* <DEDUP_REMOVED lines=56> */
.L_x_2039:
[----:B------:R-:W-:Y:S05]  /*6570*/  BSYNC B1 ;  /* 0x0000000000017941 */ /* 0x000fea0003800000 */
.L_x_2038:
        /* <DEDUP_REMOVED lines=14> */
[----:B------:R-:W-:Y:S01]  /*6660*/  IMAD R0, R179, 0x60, RZ ;  /* 0x00000060b3007824 */ /* 0x000fe200078e02ff */
[----:B------:R-:W-:Y:S01]  /*6670*/  MOV R2, R111 ;  /* 0x0000006f00027202 */ /* 0x000fe20000000f00 */
[----:B------:R-:W-:Y:S01]  /*6680*/  IMAD.WIDE.U32 R180, R46, 0x60, R116 ;  /* 0x000000602eb47825 */ /* 0x000fe200078e0074 */
[----:B------:R-:W-:Y:S02]  /*6690*/  MOV R3, R110 ;  /* 0x0000006e00037202 */ /* 0x000fe40000000f00 */
[----:B------:R-:W-:Y:S03]  /*66a0*/  ISETP.GE.AND P0, PT, R16, R15, PT ;  /* 0x0000000f1000720c */ /* 0x000fe60003f06270 */
[----:B------:R-:W-:Y:S05]  /*66b0*/  IMAD.WIDE.U32 R2, R178, 0x60, R2 ;  /* 0x00000060b2027825 */ /* 0x000fea00078e0002 */
[----:B------:R-:W-:Y:S05]  /*66c0*/  IADD3 R3, R3, R0, RZ ;  /* 0x0000000003037210 */ /* 0x000fea0007ffe0ff */
[----:B------:R1:W2:Y:S08]  /*66d0*/  LD.E.128 R24, [R2.64] ;  /* 0x0000000602187980 */ /* 0x0002b0000c101d00 */
        /* <DEDUP_REMOVED lines=9> */
[----:B------:R-:W-:Y:S01]  /*6770*/  @!P0 HADD2.F32 R30, -RZ, R40.H1_H1 ;  /* 0x30000028ff1e8230 */ /* 0x000fe20000004100 */
[C---:B------:R-:W-:Y:S01]  /*6780*/  @!P0 FMUL.FTZ R40, R2.reuse, R28 ;  /* 0x0000001c02288220 */ /* 0x040fe20000410000 */
[--C-:B------:R-:W-:Y:S01]  /*6790*/  @!P0 HADD2.F32 R4, -RZ, R3.reuse.H0_H0 ;  /* 0x20000003ff048230 */ /* 0x100fe20000004100 */
[-C--:B------:R-:W-:Y:S01]  /*67a0*/  @!P0 FMUL.FTZ R0, R2, R23.reuse ;  /* 0x0000001702008220 */ /* 0x080fe20000410000 */
[----:B------:R-:W-:Y:S01]  /*67b0*/  @!P0 HADD2.F32 R5, -RZ, R3.H1_H1 ;  /* 0x30000003ff058230 */ /* 0x000fe20000004100 */
[----:B------:R-:W-:Y:S01]  /*67c0*/  @!P0 FFMA.FTZ R40, R29, R23, -R40 ;  /* 0x000000171d288223 */ /* 0x000fe20000010828 */
[----:B------:R-:W-:Y:S01]  /*67d0*/  @!P0 MOV R23, R26 ;  /* 0x0000001a00178202 */ /* 0x000fe20000000f00 */
[----:B------:R-:W-:Y:S01]  /*67e0*/  @!P0 FFMA.FTZ R0, R28, R29, R0 ;  /* 0x0000001d1c008223 */ /* 0x000fe20000010000 */
[--C-:B------:R-:W-:Y:S01]  /*67f0*/  @!P0 HADD2.F32 R2, -RZ, R22.reuse.H1_H1 ;  /* 0x30000016ff028230 */ /* 0x100fe20000004100 */
[----:B------:R-:W-:Y:S01]  /*6800*/  @!P0 MOV R3, R27 ;  /* 0x0000001b00038202 */ /* 0x000fe20000000f00 */
[----:B------:R-:W-:Y:S02]  /*6810*/  @!P0 HADD2.F32 R29, -RZ, R22.H0_H0 ;  /* 0x20000016ff1d8230 */ /* 0x000fe40000004100 */
[--C-:B------:R-:W-:Y:S01]  /*6820*/  @!P0 HADD2.F32 R31, -RZ, R41.reuse.H0_H0 ;  /* 0x20000029ff1f8230 */ /* 0x100fe20000004100 */
[----:B------:R-:W-:Y:S01]  /*6830*/  @!P0 F2FP.PACK_AB R0, R0, R40 ;  /* 0x000000280000823e */ /* 0x000fe200000000ff */
[----:B------:R-:W-:Y:S01]  /*6840*/  @!P0 HADD2.F32 R32, -RZ, R41.H1_H1 ;  /* 0x30000029ff208230 */ /* 0x000fe20000004100 */
[C---:B------:R-:W-:Y:S01]  /*6850*/  @!P0 FMUL.FTZ R41, R2.reuse, R30 ;  /* 0x0000001e02298220 */ /* 0x040fe20000410000 */
[----:B------:R-:W-:Y:S01]  /*6860*/  @!P0 HADD2.F32 R28, -RZ, R23.H1_H1 ;  /* 0x30000017ff1c8230 */ /* 0x000fe20000004100 */
[----:B------:R-:W-:Y:S01]  /*6870*/  @!P0 FMUL.FTZ R2, R2, R8 ;  /* 0x0000000802028220 */ /* 0x000fe20000410000 */
[----:B------:R-:W-:Y:S01]  /*6880*/  @!P0 MOV R24, R0 ;  /* 0x0000000000188202 */ /* 0x000fe20000000f00 */
[----:B------:R-:W-:Y:S01]  /*6890*/  @!P0 FFMA.FTZ R41, R29, R8, -R41 ;  /* 0x000000081d298223 */ /* 0x000fe20000010829 */
[----:B------:R-:W-:Y:S01]  /*68a0*/  @!P0 HADD2.F32 R22, -RZ, R3.H1_H1 ;  /* 0x30000003ff168230 */ /* 0x000fe20000004100 */
[----:B------:R-:W-:Y:S01]  /*68b0*/  @!P0 FMUL.FTZ R43, R28, R31 ;  /* 0x0000001f1c2b8220 */ /* 0x000fe20000410000 */
[----:B------:R-:W-:Y:S01]  /*68c0*/  @!P0 HADD2.F32 R8, -RZ, R23.H0_H0 ;  /* 0x20000017ff088230 */ /* 0x000fe20000004100 */
[----:B------:R-:W-:Y:S01]  /*68d0*/  @!P0 FFMA.FTZ R2, R30, R29, R2 ;  /* 0x0000001d1e028223 */ /* 0x000fe20000010002 */
[----:B------:R-:W-:Y:S01]  /*68e0*/  @!P0 HADD2.F32 R23, -RZ, R3.H0_H0 ;  /* 0x20000003ff178230 */ /* 0x000fe20000004100 */
[-C--:B------:R-:W-:Y:S02]  /*68f0*/  @!P0 FMUL.FTZ R3, R28, R4.reuse ;  /* 0x000000041c038220 */ /* 0x080fe40000410000 */
[----:B------:R-:W-:Y:S01]  /*6900*/  @!P0 FFMA.FTZ R28, R8, R4, -R43 ;  /* 0x00000004081c8223 */ /* 0x000fe2000001082b */
[----:B------:R-:W-:Y:S01]  /*6910*/  @!P0 F2FP.PACK_AB R2, R2, R41 ;  /* 0x000000290202823e */ /* 0x000fe200000000ff */
[CC--:B------:R-:W-:Y:S02]  /*6920*/  @!P0 FMUL.FTZ R4, R22.reuse, R5.reuse ;  /* 0x0000000516048220 */ /* 0x0c0fe40000410000 */
[----:B------:R-:W-:Y:S01]  /*6930*/  @!P0 FMUL.FTZ R42, R22, R32 ;  /* 0x00000020162a8220 */ /* 0x000fe20000410000 */
[----:B------:R-:W-:Y:S01]  /*6940*/  @!P0 MOV R25, R2 ;  /* 0x0000000200198202 */ /* 0x000fe20000000f00 */
[----:B------:R-:W-:Y:S02]  /*6950*/  @!P0 FFMA.FTZ R3, R31, R8, R3 ;  /* 0x000000081f038223 */ /* 0x000fe40000010003 */
[----:B------:R-:W-:Y:S02]  /*6960*/  @!P0 FFMA.FTZ R42, R23, R5, -R42 ;  /* 0x00000005172a8223 */ /* 0x000fe4000001082a */
[----:B------:R-:W-:Y:S01]  /*6970*/  @!P0 FFMA.FTZ R4, R32, R23, R4 ;  /* 0x0000001720048223 */ /* 0x000fe20000010004 */
[----:B------:R-:W-:Y:S01]  /*6980*/  @!P0 F2FP.PACK_AB R3, R3, R28 ;  /* 0x0000001c0303823e */ /* 0x000fe200000000ff */
[----:B------:R-:W-:Y:S03]  /*6990*/  IMAD R5, R47, 0x60, RZ ;  /* 0x000000602f057824 */ /* 0x000fe600078e02ff */
[----:B------:R-:W-:Y:S02]  /*69a0*/  @!P0 F2FP.PACK_AB R4, R4, R42 ;  /* 0x0000002a0404823e */ /* 0x000fe400000000ff */
[----:B------:R-:W-:Y:S02]  /*69b0*/  IADD3 R181, R181, R5, RZ ;  /* 0x00000005b5b57210 */ /* 0x000fe40007ffe0ff */
[----:B------:R-:W-:Y:S02]  /*69c0*/  @!P0 MOV R26, R3 ;  /* 0x00000003001a8202 */ /* 0x000fe40000000f00 */
[----:B------:R-:W-:Y:S05]  /*69d0*/  @!P0 MOV R27, R4 ;  /* 0x00000004001b8202 */ /* 0x000fea0000000f00 */
[----:B------:R1:W-:Y:S02]  /*69e0*/  ST.E.128 [R180.64], R24 ;  /* 0x00000018b4007985 */ /* 0x0003e4000c101d06 */
.L_x_2049:
[----:B------:R-:W-:Y:S05]  /*69f0*/  BSYNC B0 ;  /* 0x0000000000007941 */ /* 0x000fea0003800000 */
.L_x_2048:
        /* <DEDUP_REMOVED lines=57> */
.L_x_2051:
[----:B------:R-:W-:Y:S05]  /*6d90*/  BSYNC B0 ;  /* 0x0000000000007941 */ /* 0x000fea0003800000 */
.L_x_2050:
        /* <DEDUP_REMOVED lines=57> */
.L_x_2053:
[----:B------:R-:W-:Y:S05]  /*7130*/  BSYNC B0 ;  /* 0x0000000000007941 */ /* 0x000fea0003800000 */
.L_x_2052:
        /* <DEDUP_REMOVED lines=19> */
[----:B------:R-:W-:Y:S01]  /*7270*/  @!P0 MOV R3, R27 ;  /* 0x0000001b00038202 */ /* 0x000fe20000000f00 */
[-C--:B------:R-:W-:Y:S01]  /*7280*/  @!P0 FMUL.FTZ R0, R2, R8.reuse ;  /* 0x0000000802008220 */ /* 0x080fe20000410000 */
[--C-:B------:R-:W-:Y:S01]  /*7290*/  @!P0 HADD2.F32 R2, -RZ, R7.reuse.H1_H1 ;  /* 0x30000007ff028230 */ /* 0x100fe20000004100 */
[----:B------:R-:W-:Y:S01]  /*72a0*/  @!P0 FFMA.FTZ R30, R22, R8, -R30 ;  /* 0x00000008161e8223 */ /* 0x000fe2000001081e */
[----:B------:R-:W-:Y:S01]  /*72b0*/  @!P0 MOV R8, R26 ;  /* 0x0000001a00088202 */ /* 0x000fe20000000f00 */
[----:B------:R-:W-:Y:S01]  /*72c0*/  @!P0 FFMA.FTZ R0, R15, R22, R0 ;  /* 0x000000160f008223 */ /* 0x000fe20000010000 */
[----:B------:R-:W-:Y:S02]  /*72d0*/  @!P0 HADD2.F32 R23, -RZ, R38.H1_H1 ;  /* 0x30000026ff178230 */ /* 0x000fe40000004100 */
[----:B------:R-:W-:Y:S02]  /*72e0*/  @!P0 HADD2.F32 R22, -RZ, R7.H0_H0 ;  /* 0x20000007ff168230 */ /* 0x000fe40000004100 */
[----:B------:R-:W-:Y:S01]  /*72f0*/  @!P0 HADD2.F32 R7, -RZ, R3.H1_H1 ;  /* 0x30000003ff078230 */ /* 0x000fe20000004100 */
[C---:B------:R-:W-:Y:S01]  /*7300*/  @!P0 FMUL.FTZ R31, R2.reuse, R23 ;  /* 0x00000017021f8220 */ /* 0x040fe20000410000 */
[--C-:B------:R-:W-:Y:S01]  /*7310*/  @!P0 HADD2.F32 R28, -RZ, R39.reuse.H0_H0 ;  /* 0x20000027ff1c8230 */ /* 0x100fe20000004100 */
[----:B------:R-:W-:Y:S01]  /*7320*/  @!P0 FMUL.FTZ R2, R2, R6 ;  /* 0x0000000602028220 */ /* 0x000fe20000410000 */
        /* <DEDUP_REMOVED lines=25> */
.L_x_2047:
[----:B------:R-:W-:Y:S05]  /*74c0*/  BSYNC B1 ;  /* 0x0000000000017941 */ /* 0x000fea0003800000 */
.L_x_2046:
[----:B------:R-:W2:Y:S02]  /*74d0*/  LD.E R0, [R20.64+0xd0] ;  /* 0x0000d00614007980 */ /* 0x000ea4000c101900 */
[----:B--2---:R-:W-:Y:S05]  /*74e0*/  IMAD.U32 R0, R0, -0x20, RZ ;  /* 0xffffffe000007824 */ /* 0x004fea00078e00ff */
[C---:B------:R-:W-:Y:S02]  /*74f0*/  LEA R18, P1, R0.reuse, R18, 0x1 ;  /* 0x0000001200127211 */ /* 0x040fe400078208ff */
[C---:B------:R-:W-:Y:S02]  /*7500*/  LEA R36, P0, R0.reuse, R36, 0x1 ;  /* 0x0000002400247211 */ /* 0x040fe400078008ff */
[C---:B------:R-:W-:Y:S02]  /*7510*/  LEA.HI.X.SX32 R19, R0.reuse, R19, 0x1, P1 ;  /* 0x0000001300137211 */ /* 0x040fe400008f0eff */
[----:B------:R-:W-:Y:S01]  /*7520*/  LEA.HI.X.SX32 R37, R0, R37, 0x1, P0 ;  /* 0x0000002500257211 */ /* 0x000fe200000f0eff */
[----:B------:R-:W-:-:S05]  /*7530*/  BRA `(.L_x_2054) ;  /* 0x0000714000007947 */ /* 0x000fca0003800000 */
.L_x_2021:
[----:B---3--:R-:W-:Y:S01]  /*7540*/  BSSY B2, `(.L_x_2055) ;  /* 0x0000198000027945 */ /* 0x008fe20003800000 */
[----:B------:R-:W-:-:S05]  /*7550*/  @!P2 BRA `(.L_x_2056) ;  /* 0x000019600000a947 */ /* 0x000fca0003800000 */
[----:B-----5:R-:W-:Y:S01]  /*7560*/  ISETP.GE.AND P0, PT, R16, R109, PT ;  /* 0x0000006d1000720c */ /* 0x020fe20003f06270 */
[----:B------:R-:W-:Y:S01]  /*7570*/  @!UPT UIADD3 URZ, URZ, URZ, URZ ;  /* 0x0000003f3f3ff290 */ /* 0x000fe2000fffe03f */
[----:B------:R-:W-:Y:S11]  /*7580*/  BSSY B1, `(.L_x_2057) ;  /* 0x0000063000017945 */ /* 0x000ff60003800000 */
[----:B------:R-:W-:-:S05]  /*7590*/  @P0 BRA `(.L_x_2058) ;  /* 0x0000061000000947 */ /* 0x000fca0003800000 */
[----:B-1----:R-:W-:Y:S01]  /*75a0*/  IMAD.MOV.U32 R4, RZ, RZ, R111 ;  /* 0x000000ffff047224 */ /* 0x002fe200078e006f */
[----:B------:R-:W-:Y:S01]  /*75b0*/  MOV R5, R110 ;  /* 0x0000006e00057202 */ /* 0x000fe20000000f00 */
[----:B------:R-:W-:Y:S01]  /*75c0*/  BSSY B0, `(.L_x_2059) ;  /* 0x000005d000007945 */ /* 0x000fe20003800000 */
[----:B------:R-:W-:Y:S03]  /*75d0*/  ISETP.GE.AND P0, PT, R16, R15, PT ;  /* 0x0000000f1000720c */ /* 0x000fe60003f06270 */
[----:B------:R1:W5:Y:S10]  /*75e0*/  LD.E.128 R28, [R4.64] ;  /* 0x00000006041c7980 */ /* 0x000374000c101d00 */
[----:B------:R-:W-:-:S05]  /*75f0*/  @P0 BRA `(.L_x_2060) ;  /* 0x0000059000000947 */ /* 0x000fca0003800000 */
[----:B------:R-:W-:Y:S01]  /*7600*/  LEA.HI R8, R15, R15, RZ, 0x1 ;  /* 0x0000000f0f087211 */ /* 0x000fe200078f08ff */
[----:B------:R-:W-:Y:S01]  /*7610*/  IMAD.MOV.U32 R6, RZ, RZ, R113 ;  /* 0x000000ffff067224 */ /* 0x000fe200078e0071 */
[----:B------:R-:W-:Y:S01]  /*7620*/  MOV R0, RZ ;  /* 0x000000ff00007202 */ /* 0x000fe20000000f00 */
[----:B-----5:R-:W-:Y:S01]  /*7630*/  IMAD.MOV.U32 R38, RZ, RZ, R31 ;  /* 0x000000ffff267224 */ /* 0x020fe200078e001f */
[----:B------:R-:W-:Y:S02]  /*7640*/  SHF.R.S32.HI R8, RZ, 0x1, R8 ;  /* 0x00000001ff087819 */ /* 0x000fe40000011408 */
[----:B------:R-:W-:Y:S02]  /*7650*/  MOV R7, R112 ;  /* 0x0000007000077202 */ /* 0x000fe40000000f00 */
[-C--:B------:R-:W-:Y:S02]  /*7660*/  ISETP.GE.AND P2, PT, R16, R8.reuse, PT ;  /* 0x000000081000720c */ /* 0x080fe40003f46270 */
[----:B------:R-:W-:Y:S02]  /*7670*/  MOV R3, R8 ;  /* 0x0000000800037202 */ /* 0x000fe40000000f00 */
[----:B------:R-:W-:Y:S02]  /*7680*/  MOV R44, R29 ;  /* 0x0000001d002c7202 */ /* 0x000fe40000000f00 */
[----:B------:R-:W-:Y:S07]  /*7690*/  MOV R39, R30 ;  /* 0x0000001e00277202 */ /* 0x000fee0000000f00 */
[C---:B------:R-:W-:Y:S02]  /*76a0*/  @P2 IADD3 R3, -R8.reuse, RZ, RZ ;  /* 0x000000ff08032210 */ /* 0x040fe40007ffe1ff */
[----:B------:R-:W-:Y:S02]  /*76b0*/  @P2 IADD3 R0, -R8, RZ, RZ ;  /* 0x000000ff08002210 */ /* 0x000fe40007ffe1ff */
[C---:B------:R-:W-:Y:S02]  /*76c0*/  LEA R2, P1, R3.reuse, R4, 0x1 ;  /* 0x0000000403027211 */ /* 0x040fe400078208ff */
[C---:B------:R-:W-:Y:S02]  /*76d0*/  LEA R188, P0, R0.reuse, R6, 0x1 ;  /* 0x0000000600bc7211 */ /* 0x040fe400078008ff */
[----:B------:R-:W-:Y:S02]  /*76e0*/  LEA.HI.X.SX32 R3, R3, R5, 0x1, P1 ;  /* 0x0000000503037211 */ /* 0x000fe400008f0eff */
[----:B------:R-:W-:Y:S02]  /*76f0*/  LEA.HI.X.SX32 R189, R0, R7, 0x1, P0 ;  /* 0x0000000700bd7211 */ /* 0x000fe400000f0eff */
[----:B------:R-:W-:Y:S01]  /*7700*/  MOV R0, RZ ;  /* 0x000000ff00007202 */ /* 0x000fe20000000f00 */
[----:B-1----:R1:W2:Y:S01]  /*7710*/  LD.E.128 R4, [R2.64] ;  /* 0x0000000602047980 */ /* 0x0022a2000c101d00 */
[----:B------:R-:W-:Y:S07]  /*7720*/  @P2 IADD3 R0, -R8, RZ, RZ ;  /* 0x000000ff08002210 */ /* 0x000fee0007ffe1ff */
[----:B------:R-:W3:Y:S01]  /*7730*/  LD.E.128 R188, [R188.64] ;  /* 0x00000006bcbc7980 */ /* 0x000ee2000c101d00 */
[----:B-1----:R-:W-:Y:S01]  /*7740*/  IMAD.MOV.U32 R2, RZ, RZ, R115 ;  /* 0x000000ffff027224 */ /* 0x002fe200078e0073 */
[----:B------:R-:W-:Y:S04]  /*7750*/  MOV R3, R114 ;  /* 0x0000007200037202 */ /* 0x000fe80000000f00 */
[C---:B------:R-:W-:Y:S04]  /*7760*/  LEA R2, P0, R0.reuse, R2, 0x1 ;  /* 0x0000000200027211 */ /* 0x040fe800078008ff */
[----:B------:R-:W-:Y:S05]  /*7770*/  LEA.HI.X.SX32 R3, R0, R3, 0x1, P0 ;  /* 0x0000000300037211 */ /* 0x000fea00000f0eff */
[----:B------:R3:W4:Y:S02]  /*7780*/  LD.E.128 R40, [R2.64] ;  /* 0x0000000602287980 */ /* 0x000724000c101d00 */
[----:B---3--:R-:W-:Y:S01]  /*7790*/  HADD2.F32 R3, -RZ, R189.H0_H0 ;  /* 0x200000bdff037230 */ /* 0x008fe20000004100 */
[----:B--2---:R-:W-:Y:S01]  /*77a0*/  MOV R24, R5 ;  /* 0x0000000500187202 */ /* 0x004fe20000000f00 */
[----:B------:R-:W-:Y:S01]  /*77b0*/  HADD2.F32 R8, -RZ, R191.H1_H1 ;  /* 0x300000bfff087230 */ /* 0x000fe20000004100 */
[----:B------:R-:W-:Y:S01]  /*77c0*/  MOV R26, R4 ;  /* 0x00000004001a7202 */ /* 0x000fe20000000f00 */
[----:B------:R-:W-:Y:S01]  /*77d0*/  HADD2.F32 R4, -RZ, R189.H1_H1 ;  /* 0x300000bdff047230 */ /* 0x000fe20000004100 */
[----:B------:R-:W-:Y:S01]  /*77e0*/  MOV R23, R6 ;  /* 0x0000000600177202 */ /* 0x000fe20000000f00 */
[--C-:B------:R-:W-:Y:S01]  /*77f0*/  HADD2.F32 R25, -RZ, R24.reuse.H0_H0 ;  /* 0x20000018ff197230 */ /* 0x100fe20000004100 */
[----:B------:R-:W-:Y:S01]  /*7800*/  MOV R22, R7 ;  /* 0x0000000700167202 */ /* 0x000fe20000000f00 */
[----:B------:R-:W-:Y:S01]  /*7810*/  HADD2.F32 R24, -RZ, R24.H1_H1 ;  /* 0x30000018ff187230 */ /* 0x000fe20000004100 */
[----:B------:R-:W-:Y:S01]  /*7820*/  @!P2 FADD.FTZ R3, -R3, -RZ ;  /* 0x800000ff0303a221 */ /* 0x000fe20000010100 */
[----:B------:R-:W-:Y:S01]  /*7830*/  HADD2.F32 R7, -RZ, R191.H0_H0 ;  /* 0x200000bfff077230 */ /* 0x000fe20000004100 */
        /* <DEDUP_REMOVED lines=20> */
[----:B------:R-:W-:Y:S01]  /*7980*/  FMUL.FTZ R8, R22, R8 ;  /* 0x0000000816087220 */ /* 0x000fe20000410000 */
[----:B------:R-:W-:Y:S01]  /*7990*/  HADD2.F32 R22, -RZ, R28.H0_H0 ;  /* 0x2000001cff167230 */ /* 0x000fe20000004100 */
[----:B------:R-:W-:Y:S01]  /*79a0*/  FMUL.FTZ R0, R27, R0 ;  /* 0x000000001b007220 */ /* 0x000fe20000410000 */
[--C-:B----4-:R-:W-:Y:S01]  /*79b0*/  HADD2.F32 R23, -RZ, R40.reuse.H0_H0 ;  /* 0x20000028ff177230 */ /* 0x110fe20000004100 */
[----:B------:R-:W-:Y:S01]  /*79c0*/  FMUL.FTZ R5, R25, R5 ;  /* 0x0000000519057220 */ /* 0x000fe20000410000 */
[----:B------:R-:W-:Y:S01]  /*79d0*/  HADD2.F32 R25, -RZ, R40.H1_H1 ;  /* 0x30000028ff197230 */ /* 0x000fe20000004100 */
[----:B------:R-:W-:Y:S01]  /*79e0*/  FMUL.FTZ R6, R24, R6 ;  /* 0x0000000618067220 */ /* 0x000fe20000410000 */
[----:B------:R-:W-:Y:S01]  /*79f0*/  HADD2.F32 R24, -RZ, R28.H1_H1 ;  /* 0x3000001cff187230 */ /* 0x000fe20000004100 */
[----:B------:R-:W-:Y:S01]  /*7a00*/  FMUL.FTZ R2, R26, R2 ;  /* 0x000000021a027220 */ /* 0x000fe20000410000 */
[--C-:B------:R-:W-:Y:S01]  /*7a10*/  HADD2.F32 R26, -RZ, R44.reuse.H0_H0 ;  /* 0x2000002cff1a7230 */ /* 0x100fe20000004100 */
[----:B------:R-:W-:Y:S01]  /*7a20*/  FFMA.FTZ R0, R22, R23, R0 ;  /* 0x0000001716007223 */ /* 0x000fe20000010000 */
[--C-:B------:R-:W-:Y:S01]  /*7a30*/  HADD2.F32 R27, -RZ, R41.reuse.H0_H0 ;  /* 0x20000029ff1b7230 */ /* 0x100fe20000004100 */
[----:B------:R-:W-:Y:S01]  /*7a40*/  FFMA.FTZ R2, R24, R25, R2 ;  /* 0x0000001918027223 */ /* 0x000fe20000010002 */
[----:B------:R-:W-:Y:S02]  /*7a50*/  HADD2.F32 R28, -RZ, R41.H1_H1 ;  /* 0x30000029ff1c7230 */ /* 0x000fe40000004100 */
[----:B------:R-:W-:Y:S01]  /*7a60*/  HADD2.F32 R22, -RZ, R44.H1_H1 ;  /* 0x3000002cff167230 */ /* 0x000fe20000004100 */
[----:B------:R-:W-:Y:S01]  /*7a70*/  FFMA.FTZ R3, R26, R27, R3 ;  /* 0x0000001b1a037223 */ /* 0x000fe20000010003 */
[--C-:B------:R-:W-:Y:S02]  /*7a80*/  HADD2.F32 R29, -RZ, R42.reuse.H0_H0 ;  /* 0x2000002aff1d7230 */ /* 0x100fe40000004100 */
[--C-:B------:R-:W-:Y:S01]  /*7a90*/  HADD2.F32 R23, -RZ, R39.reuse.H0_H0 ;  /* 0x20000027ff177230 */ /* 0x100fe20000004100 */
[----:B------:R-:W-:Y:S01]  /*7aa0*/  FFMA.FTZ R4, R22, R28, R4 ;  /* 0x0000001c16047223 */ /* 0x000fe20000010004 */
[----:B------:R-:W-:Y:S01]  /*7ab0*/  HADD2.F32 R30, -RZ, R42.H1_H1 ;  /* 0x3000002aff1e7230 */ /* 0x000fe20000004100 */
[----:B------:R-:W-:Y:S01]  /*7ac0*/  F2FP.PACK_AB R28, R2, R0 ;  /* 0x00000000021c723e */ /* 0x000fe200000000ff */
[----:B------:R-:W-:Y:S01]  /*7ad0*/  HADD2.F32 R24, -RZ, R39.H1_H1 ;  /* 0x30000027ff187230 */ /* 0x000fe20000004100 */
[----:B------:R-:W-:Y:S01]  /*7ae0*/  FFMA.FTZ R5, R23, R29, R5 ;  /* 0x0000001d17057223 */ /* 0x000fe20000010005 */
[--C-:B------:R-:W-:Y:S01]  /*7af0*/  HADD2.F32 R31, -RZ, R43.reuse.H0_H0 ;  /* 0x2000002bff1f7230 */ /* 0x100fe20000004100 */
[----:B------:R-:W-:Y:S01]  /*7b00*/  F2FP.PACK_AB R29, R4, R3 ;  /* 0x00000003041d723e */ /* 0x000fe200000000ff */
[--C-:B------:R-:W-:Y:S01]  /*7b10*/  HADD2.F32 R25, -RZ, R38.reuse.H0_H0 ;  /* 0x20000026ff197230 */ /* 0x100fe20000004100 */
[----:B------:R-:W-:Y:S01]  /*7b20*/  FFMA.FTZ R6, R24, R30, R6 ;  /* 0x0000001e18067223 */ /* 0x000fe20000010006 */
[----:B------:R-:W-:Y:S02]  /*7b30*/  HADD2.F32 R32, -RZ, R43.H1_H1 ;  /* 0x3000002bff207230 */ /* 0x000fe40000004100 */
[----:B------:R-:W-:Y:S01]  /*7b40*/  HADD2.F32 R26, -RZ, R38.H1_H1 ;  /* 0x30000026ff1a7230 */ /* 0x000fe20000004100 */
[----:B------:R-:W-:Y:S01]  /*7b50*/  FFMA.FTZ R7, R25, R31, R7 ;  /* 0x0000001f19077223 */ /* 0x000fe20000010007 */
[----:B------:R-:W-:Y:S03]  /*7b60*/  F2FP.PACK_AB R30, R6, R5 ;  /* 0x00000005061e723e */ /* 0x000fe600000000ff */
[----:B------:R-:W-:Y:S05]  /*7b70*/  FFMA.FTZ R8, R26, R32, R8 ;  /* 0x000000201a087223 */ /* 0x000fea0000010008 */
[----:B------:R-:W-:Y:S02]  /*7b80*/  F2FP.PACK_AB R31, R8, R7 ;  /* 0x00000007081f723e */ /* 0x000fe400000000ff */
.L_x_2060:
[----:B------:R-:W-:Y:S05]  /*7b90*/  BSYNC B0 ;  /* 0x0000000000007941 */ /* 0x000fea0003800000 */
.L_x_2059:
[----:B-----5:R2:W-:Y:S02]  /*7ba0*/  ST.E.128 [R116.64], R28 ;  /* 0x0000001c74007985 */ /* 0x0205e4000c101d06 */
.L_x_2058:
[----:B------:R-:W-:Y:S05]  /*7bb0*/  BSYNC B1 ;  /* 0x0000000000017941 */ /* 0x000fea0003800000 */
.L_x_2057:
[----:B------:R-:W-:Y:S01]  /*7bc0*/  ISETP.GE.AND P0, PT, R12, R109, PT ;  /* 0x0000006d0c00720c */ /* 0x000fe20003f06270 */
[----:B------:R-:W-:Y:S01]  /*7bd0*/  @!UPT UIADD3 URZ, URZ, URZ, URZ ;  /* 0x0000003f3f3ff290 */ /* 0x000fe2000fffe03f */
[----:B------:R-:W-:Y:S11]  /*7be0*/  BSSY B1, `(.L_x_2061) ;  /* 0x0000063000017945 */ /* 0x000ff60003800000 */
[----:B------:R-:W-:-:S05]  /*7bf0*/  @P0 BRA `(.L_x_2062) ;  /* 0x0000061000000947 */ /* 0x000fca0003800000 */
[----:B------:R-:W-:Y:S01]  /*7c00*/  IMAD.MOV.U32 R22, RZ, RZ, R111 ;  /* 0x000000ffff167224 */ /* 0x000fe200078e006f */
[----:B------:R-:W-:Y:S01]  /*7c10*/  MOV R23, R110 ;  /* 0x0000006e00177202 */ /* 0x000fe20000000f00 */
[----:B------:R-:W-:Y:S01]  /*7c20*/  BSSY B0, `(.L_x_2063) ;  /* 0x000005d000007945 */ /* 0x000fe20003800000 */
[----:B------:R-:W-:Y:S03]  /*7c30*/  ISETP.GE.AND P0, PT, R12, R15, PT ;  /* 0x0000000f0c00720c */ /* 0x000fe60003f06270 */
[----:B--2---:R2:W5:Y:S10]  /*7c40*/  LD.E.128 R28, [R22.64+0x80] ;  /* 0x00008006161c7980 */ /* 0x004574000c101d00 */
[----:B------:R-:W-:-:S05]  /*7c50*/  @P0 BRA `(.L_x_2064) ;  /* 0x0000059000000947 */ /* 0x000fca0003800000 */
[----:B------:R-:W-:Y:S01]  /*7c60*/  LEA.HI R0, R15, R15, RZ, 0x1 ;  /* 0x0000000f0f007211 */ /* 0x000fe200078f08ff */
[----:B-1----:R-:W-:Y:S01]  /*7c70*/  IMAD.MOV.U32 R6, RZ, RZ, R113 ;  /* 0x000000ffff067224 */ /* 0x002fe200078e0071 */
        /* <DEDUP_REMOVED lines=10> */
[C---:B------:R-:W-:Y:S01]  /*7d20*/  LEA R2, P1, R3.reuse, R22, 0x1 ;  /* 0x0000001603027211 */ /* 0x040fe200078208ff */
[----:B--2---:R-:W-:Y:S01]  /*7d30*/  IMAD.MOV.U32 R22, RZ, RZ, R115 ;  /* 0x000000ffff167224 */ /* 0x004fe200078e0073 */
[C---:B------:R-:W-:Y:S02]  /*7d40*/  LEA R188, P0, R4.reuse, R6, 0x1 ;  /* 0x0000000604bc7211 */ /* 0x040fe400078008ff */
[----:B------:R-:W-:Y:S02]  /*7d50*/  LEA.HI.X.SX32 R3, R3, R23, 0x1, P1 ;  /* 0x0000001703037211 */ /* 0x000fe400008f0eff */
[----:B------:R-:W-:Y:S02]  /*7d60*/  LEA.HI.X.SX32 R189, R4, R7, 0x1, P0 ;  /* 0x0000000704bd7211 */ /* 0x000fe400000f0eff */
[----:B------:R-:W-:Y:S01]  /*7d70*/  MOV R23, R114 ;  /* 0x0000007200177202 */ /* 0x000fe20000000f00 */
[----:B------:R1:W2:Y:S08]  /*7d80*/  LD.E.128 R4, [R2.64+0x80] ;  /* 0x0000800602047980 */ /* 0x0002b0000c101d00 */
[----:B------:R-:W3:Y:S01]  /*7d90*/  LD.E.128 R188, [R188.64+0x80] ;  /* 0x00008006bcbc7980 */ /* 0x000ee2000c101d00 */
[----:B-1----:R-:W-:Y:S02]  /*7da0*/  MOV R3, RZ ;  /* 0x000000ff00037202 */ /* 0x002fe40000000f00 */
[----:B------:R-:W-:Y:S04]  /*7db0*/  @P2 IADD3 R3, -R0, RZ, RZ ;  /* 0x000000ff00032210 */ /* 0x000fe80007ffe1ff */
[C---:B------:R-:W-:Y:S04]  /*7dc0*/  LEA R2, P0, R3.reuse, R22, 0x1 ;  /* 0x0000001603027211 */ /* 0x040fe800078008ff */
[----:B------:R-:W-:Y:S05]  /*7dd0*/  LEA.HI.X.SX32 R3, R3, R23, 0x1, P0 ;  /* 0x0000001703037211 */ /* 0x000fea00000f0eff */
[----:B------:R3:W4:Y:S02]  /*7de0*/  LD.E.128 R40, [R2.64+0x80] ;  /* 0x0000800602287980 */ /* 0x000724000c101d00 */
        /* <DEDUP_REMOVED lines=64> */
.L_x_2064:
[----:B------:R-:W-:Y:S05]  /*81f0*/  BSYNC B0 ;  /* 0x0000000000007941 */ /* 0x000fea0003800000 */
.L_x_2063:
[----:B-----5:R3:W-:Y:S02]  /*8200*/  ST.E.128 [R116.64+0x80], R28 ;  /* 0x0000801c74007985 */ /* 0x0207e4000c101d06 */
.L_x_2062:
[----:B------:R-:W-:Y:S05]  /*8210*/  BSYNC B1 ;  /* 0x0000000000017941 */ /* 0x000fea0003800000 */
.L_x_2061:
[----:B------:R-:W-:Y:S01]  /*8220*/  ISETP.GE.AND P0, PT, R11, R109, PT ;  /* 0x0000006d0b00720c */ /* 0x000fe20003f06270 */
[----:B------:R-:W-:Y:S01]  /*8230*/  @!UPT UIADD3 URZ, URZ, URZ, URZ ;  /* 0x0000003f3f3ff290 */ /* 0x000fe2000fffe03f */
[----:B------:R-:W-:Y:S11]  /*8240*/  BSSY B1, `(.L_x_2065) ;  /* 0x0000063000017945 */ /* 0x000ff60003800000 */
[----:B------:R-:W-:-:S05]  /*8250*/  @P0 BRA `(.L_x_2066) ;  /* 0x0000061000000947 */ /* 0x000fca0003800000 */
[----:B--2---:R-:W-:Y:S01]  /*8260*/  IMAD.MOV.U32 R22, RZ, RZ, R111 ;  /* 0x000000ffff167224 */ /* 0x004fe200078e006f */
[----:B------:R-:W-:Y:S01]  /*8270*/  MOV R23, R110 ;  /* 0x0000006e00177202 */ /* 0x000fe20000000f00 */
[----:B------:R-:W-:Y:S01]  /*8280*/  BSSY B0, `(.L_x_2067) ;  /* 0x000005d000007945 */ /* 0x000fe20003800000 */
[----:B------:R-:W-:Y:S03]  /*8290*/  ISETP.GE.AND P0, PT, R11, R15, PT ;  /* 0x0000000f0b00720c */ /* 0x000fe60003f06270 */
[----:B---3--:R2:W5:Y:S10]  /*82a0*/  LD.E.128 R28, [R22.64+0x100] ;  /* 0x00010006161c7980 */ /* 0x008574000c101d00 */
        /* <DEDUP_REMOVED lines=90> */
.L_x_2068:
[----:B------:R-:W-:Y:S05]  /*8850*/  BSYNC B0 ;  /* 0x0000000000007941 */ /* 0x000fea0003800000 */
.L_x_2067:
[----:B-----5:R3:W-:Y:S02]  /*8860*/  ST.E.128 [R116.64+0x100], R28 ;  /* 0x0001001c74007985 */ /* 0x0207e4000c101d06 */
.L_x_2066:
[----:B------:R-:W-:Y:S05]  /*8870*/  BSYNC B1 ;  /* 0x0000000000017941 */ /* 0x000fea0003800000 */
.L_x_2065:
[----:B------:R-:W-:Y:S11]  /*8880*/  ISETP.GE.AND P0, PT, R10, R109, PT ;  /* 0x0000006d0a00720c */ /* 0x000ff60003f06270 */
[----:B------:R-:W-:Y:S02]  /*8890*/  @!UPT UIADD3 URZ, URZ, URZ, URZ ;  /* 0x0000003f3f3ff290 */ /* 0x000fe4000fffe03f */
        /* <DEDUP_REMOVED lines=96> */
.L_x_2070:
[----:B------:R-:W-:Y:S05]  /*8ea0*/  BSYNC B0 ;  /* 0x0000000000007941 */ /* 0x000fea0003800000 */
.L_x_2069:
[----:B-----5:R3:W-:Y:S02]  /*8eb0*/  ST.E.128 [R116.64+0x180], R28 ;  /* 0x0001801c74007985 */ /* 0x0207e4000c101d06 */
.L_x_2056:
[----:B------:R-:W-:Y:S05]  /*8ec0*/  BSYNC B2 ;  /* 0x0000000000027941 */ /* 0x000fea0003800000 */
.L_x_2055:
        /* <DEDUP_REMOVED lines=9> */
[C---:B-1----:R-:W-:Y:S01]  /*8f60*/  LEA R6, P0, R81.reuse, R111, 0x1 ;  /* 0x0000006f51067211 */ /* 0x042fe200078008ff */
[----:B------:R-:W-:Y:S03]  /*8f70*/  BSSY B0, `(.L_x_2075) ;  /* 0x000005e000007945 */ /* 0x000fe60003800000 */
[----:B------:R-:W-:Y:S02]  /*8f80*/  LEA.HI.X R7, R81, R110, R80, 0x1, P0 ;  /* 0x0000006e51077211 */ /* 0x000fe400000f0c50 */
[----:B------:R-:W-:Y:S03]  /*8f90*/  ISETP.GE.AND P0, PT, R16, R15, PT ;  /* 0x0000000f1000720c */ /* 0x000fe60003f06270 */
[----:B--23--:R1:W5:Y:S10]  /*8fa0*/  LD.E.128 R28, [R6.64] ;  /* 0x00000006061c7980 */ /* 0x00c374000c101d00 */
[----:B------:R-:W-:-:S05]  /*8fb0*/  @P0 BRA `(.L_x_2076) ;  /* 0x0000059000000947 */ /* 0x000fca0003800000 */
[----:B------:R-:W-:Y:S01]  /*8fc0*/  LEA.HI R0, R15, R15, RZ, 0x1 ;  /* 0x0000000f0f007211 */ /* 0x000fe200078f08ff */
[----:B-----5:R-:W-:Y:S01]  /*8fd0*/  IMAD.MOV.U32 R44, RZ, RZ, R29 ;  /* 0x000000ffff2c7224 */ /* 0x020fe200078e001d */
[----:B------:R-:W-:Y:S02]  /*8fe0*/  MOV R5, RZ ;  /* 0x000000ff00057202 */ /* 0x000fe40000000f00 */
[----:B------:R-:W-:Y:S02]  /*8ff0*/  SHF.R.S32.HI R0, RZ, 0x1, R0 ;  /* 0x00000001ff007819 */ /* 0x000fe40000011400 */
[----:B------:R-:W-:Y:S02]  /*9000*/  MOV R39, R30 ;  /* 0x0000001e00277202 */ /* 0x000fe40000000f00 */
[-C--:B------:R-:W-:Y:S02]  /*9010*/  ISETP.GE.AND P1, PT, R16, R0.reuse, PT ;  /* 0x000000001000720c */ /* 0x080fe40003f26270 */
[----:B------:R-:W-:Y:S02]  /*9020*/  MOV R3, R0 ;  /* 0x0000000000037202 */ /* 0x000fe40000000f00 */
[----:B------:R-:W-:Y:S09]  /*9030*/  MOV R38, R31 ;  /* 0x0000001f00267202 */ /* 0x000ff20000000f00 */
[----:B------:R-:W-:Y:S01]  /*9040*/  @P1 IMAD.MOV R5, RZ, RZ, -R0 ;  /* 0x000000ffff051224 */ /* 0x000fe200078e0a00 */
[----:B------:R-:W-:Y:S04]  /*9050*/  @P1 IADD3 R3, -R0, RZ, RZ ;  /* 0x000000ff00031210 */ /* 0x000fe80007ffe1ff */
[----:B------:R-:W-:Y:S02]  /*9060*/  LEA R2, P0, R3, R6, 0x1 ;  /* 0x0000000603027211 */ /* 0x000fe400078008ff */
[----:B------:R-:W-:Y:S02]  /*9070*/  IADD3 R4, P2, R151, R5, RZ ;  /* 0x0000000597047210 */ /* 0x000fe40007f5e0ff */
[----:B------:R-:W-:Y:S02]  /*9080*/  LEA.HI.X.SX32 R3, R3, R7, 0x1, P0 ;  /* 0x0000000703037211 */ /* 0x000fe400000f0eff */
[----:B------:R-:W-:Y:S02]  /*9090*/  LEA.HI.X.SX32 R5, R5, R131, 0x1, P2 ;  /* 0x0000008305057211 */ /* 0x000fe400010f0eff */
[C---:B------:R-:W-:Y:S04]  /*90a0*/  LEA R188, P0, R4.reuse, R113, 0x1 ;  /* 0x0000007104bc7211 */ /* 0x040fe800078008ff */
[----:B------:R-:W-:Y:S02]  /*90b0*/  LEA.HI.X R189, R4, R112, R5, 0x1, P0 ;  /* 0x0000007004bd7211 */ /* 0x000fe400000f0c05 */
[----:B-1----:R1:W2:Y:S08]  /*90c0*/  LD.E.128 R4, [R2.64] ;  /* 0x0000000602047980 */ /* 0x0022b0000c101d00 */
[----:B------:R-:W3:Y:S01]  /*90d0*/  LD.E.128 R188, [R188.64] ;  /* 0x00000006bcbc7980 */ /* 0x000ee2000c101d00 */
[----:B-1----:R-:W-:Y:S02]  /*90e0*/  MOV R2, RZ ;  /* 0x000000ff00027202 */ /* 0x002fe40000000f00 */
[----:B------:R-:W-:Y:S04]  /*90f0*/  @P1 IADD3 R2, -R0, RZ, RZ ;  /* 0x000000ff00021210 */ /* 0x000fe80007ffe1ff */
[----:B------:R-:W-:Y:S04]  /*9100*/  IADD3 R3, P0, R151, R2, RZ ;  /* 0x0000000297037210 */ /* 0x000fe80007f1e0ff */
[----:B------:R-:W-:Y:S02]  /*9110*/  LEA.HI.X.SX32 R0, R2, R131, 0x1, P0 ;  /* 0x0000008302007211 */ /* 0x000fe400000f0eff */
[C---:B------:R-:W-:Y:S04]  /*9120*/  LEA R2, P0, R3.reuse, R115, 0x1 ;  /* 0x0000007303027211 */ /* 0x040fe800078008ff */
[----:B------:R-:W-:Y:S05]  /*9130*/  LEA.HI.X R3, R3, R114, R0, 0x1, P0 ;  /* 0x0000007203037211 */ /* 0x000fea00000f0c00 */
[----:B------:R3:W4:Y:S02]  /*9140*/  LD.E.128 R40, [R2.64] ;  /* 0x0000000602287980 */ /* 0x000724000c101d00 */
[----:B---3--:R-:W-:Y:S01]  /*9150*/  HADD2.F32 R3, -RZ, R189.H0_H0 ;  /* 0x200000bdff037230 */ /* 0x008fe20000004100 */
[----:B--2---:R-:W-:Y:S01]  /*9160*/  MOV R24, R5 ;  /* 0x0000000500187202 */ /* 0x004fe20000000f00 */
[----:B------:R-:W-:Y:S01]  /*9170*/  HADD2.F32 R8, -RZ, R191.H1_H1 ;  /* 0x300000bfff087230 */ /* 0x000fe20000004100 */
[----:B------:R-:W-:Y:S01]  /*9180*/  IMAD.MOV.U32 R26, RZ, RZ, R4 ;  /* 0x000000ffff1a7224 */ /* 0x000fe200078e0004 */
        /* <DEDUP_REMOVED lines=29> */
[----:B------:R-:W-:Y:S02]  /*9360*/  FMUL.FTZ R0, R27, R0 ;  /* 0x000000001b007220 */ /* 0x000fe40000410000 */
[----:B------:R-:W-:Y:S02]  /*9370*/  FMUL.FTZ R5, R25, R5 ;  /* 0x0000000519057220 */ /* 0x000fe40000410000 */
[----:B------:R-:W-:Y:S01]  /*9380*/  FMUL.FTZ R6, R24, R6 ;  /* 0x0000000618067220 */ /* 0x000fe20000410000 */
[----:B----4-:R-:W-:Y:S01]  /*9390*/  HADD2.F32 R23, -RZ, R40.H0_H0 ;  /* 0x20000028ff177230 */ /* 0x010fe20000004100 */
[----:B------:R-:W-:Y:S01]  /*93a0*/  FMUL.FTZ R2, R26, R2 ;  /* 0x000000021a027220 */ /* 0x000fe20000410000 */
[----:B------:R-:W-:Y:S02]  /*93b0*/  HADD2.F32 R24, -RZ, R28.H1_H1 ;  /* 0x3000001cff187230 */ /* 0x000fe40000004100 */
[----:B------:R-:W-:Y:S01]  /*93c0*/  HADD2.F32 R25, -RZ, R40.H1_H1 ;  /* 0x30000028ff197230 */ /* 0x000fe20000004100 */
[----:B------:R-:W-:Y:S01]  /*93d0*/  FFMA.FTZ R0, R22, R23, R0 ;  /* 0x0000001716007223 */ /* 0x000fe20000010000 */
[--C-:B------:R-:W-:Y:S02]  /*93e0*/  HADD2.F32 R26, -RZ, R44.reuse.H0_H0 ;  /* 0x2000002cff1a7230 */ /* 0x100fe40000004100 */
        /* <DEDUP_REMOVED lines=22> */
.L_x_2076:
[----:B------:R-:W-:Y:S05]  /*9550*/  BSYNC B0 ;  /* 0x0000000000007941 */ /* 0x000fea0003800000 */
.L_x_2075:
[C---:B------:R-:W-:Y:S04]  /*9560*/  LEA R2, P0, R237.reuse, R116, 0x1 ;  /* 0x00000074ed027211 */ /* 0x040fe800078008ff */
[----:B------:R-:W-:Y:S05]  /*9570*/  LEA.HI.X R3, R237, R117, R238, 0x1, P0 ;  /* 0x00000075ed037211 */ /* 0x000fea00000f0cee */
[----:B-----5:R2:W-:Y:S04]  /*9580*/  ST.E.128 [R2.64], R28 ;  /* 0x0000001c02007985 */ /* 0x0205e8000c101d06 */
.L_x_2074:
[----:B------:R-:W-:Y:S05]  /*9590*/  BSYNC B1 ;  /* 0x0000000000017941 */ /* 0x000fea0003800000 */
.L_x_2073:
[----:B------:R-:W-:Y:S01]  /*95a0*/  ISETP.GE.AND P0, PT, R12, R109, PT ;  /* 0x0000006d0c00720c */ /* 0x000fe20003f06270 */
        /* <DEDUP_REMOVED lines=19> */
[C---:B------:R-:W-:Y:S02]  /*96e0*/  LEA R2, P0, R3.reuse, R6, 0x1 ;  /* 0x0000000603027211 */ /* 0x040fe400078008ff */
        /* <DEDUP_REMOVED lines=78> */
.L_x_2080:
[----:B------:R-:W-:Y:S05]  /*9bd0*/  BSYNC B0 ;  /* 0x0000000000007941 */ /* 0x000fea0003800000 */
.L_x_2079:
[C---:B------:R-:W-:Y:S04]  /*9be0*/  LEA R2, P0, R75.reuse, R116, 0x1 ;  /* 0x000000744b027211 */ /* 0x040fe800078008ff */
[----:B------:R-:W-:Y:S05]  /*9bf0*/  LEA.HI.X R3, R75, R117, R74, 0x1, P0 ;  /* 0x000000754b037211 */ /* 0x000fea00000f0c4a */
[----:B-----5:R2:W-:Y:S04]  /*9c00*/  ST.E.128 [R2.64], R28 ;  /* 0x0000001c02007985 */ /* 0x0205e8000c101d06 */
.L_x_2078:
[----:B------:R-:W-:Y:S05]  /*9c10*/  BSYNC B1 ;  /* 0x0000000000017941 */ /* 0x000fea0003800000 */
.L_x_2077:
        /* <DEDUP_REMOVED lines=99> */
.L_x_2084:
[----:B------:R-:W-:Y:S05]  /*a250*/  BSYNC B0 ;  /* 0x0000000000007941 */ /* 0x000fea0003800000 */
.L_x_2083:
[C---:B------:R-:W-:Y:S04]  /*a260*/  LEA R2, P0, R71.reuse, R116, 0x1 ;  /* 0x0000007447027211 */ /* 0x040fe800078008ff */
[----:B------:R-:W-:Y:S05]  /*a270*/  LEA.HI.X R3, R71, R117, R70, 0x1, P0 ;  /* 0x0000007547037211 */ /* 0x000fea00000f0c46 */
[----:B-----5:R2:W-:Y:S04]  /*a280*/  ST.E.128 [R2.64], R28 ;  /* 0x0000001c02007985 */ /* 0x0205e8000c101d06 */
.L_x_2082:
[----:B------:R-:W-:Y:S05]  /*a290*/  BSYNC B1 ;  /* 0x0000000000017941 */ /* 0x000fea0003800000 */
.L_x_2081:
[----:B------:R-:W-:Y:S11]  /*a2a0*/  ISETP.GE.AND P0, PT, R10, R109, PT ;  /* 0x0000006d0a00720c */ /* 0x000ff60003f06270 */
[----:B------:R-:W-:Y:S02]  /*a2b0*/  @!UPT UIADD3 URZ, URZ, URZ, URZ ;  /* 0x0000003f3f3ff290 */ /* 0x000fe4000fffe03f */
        /* <DEDUP_REMOVED lines=96> */
.L_x_2086:
[----:B------:R-:W-:Y:S05]  /*a8c0*/  BSYNC B0 ;  /* 0x0000000000007941 */ /* 0x000fea0003800000 */
.L_x_2085:
[C---:B------:R-:W-:Y:S04]  /*a8d0*/  LEA R2, P0, R65.reuse, R116, 0x1 ;  /* 0x0000007441027211 */ /* 0x040fe800078008ff */
[----:B------:R-:W-:Y:S05]  /*a8e0*/  LEA.HI.X R3, R65, R117, R64, 0x1, P0 ;  /* 0x0000007541037211 */ /* 0x000fea00000f0c40 */
[----:B-----5:R2:W-:Y:S04]  /*a8f0*/  ST.E.128 [R2.64], R28 ;  /* 0x0000001c02007985 */ /* 0x0205e8000c101d06 */
.L_x_2072:
[----:B------:R-:W-:Y:S05]  /*a900*/  BSYNC B2 ;  /* 0x0000000000027941 */ /* 0x000fea0003800000 */
.L_x_2071:
        /* <DEDUP_REMOVED lines=104> */
.L_x_2092:
[----:B------:R-:W-:Y:S05]  /*af90*/  BSYNC B0 ;  /* 0x0000000000007941 */ /* 0x000fea0003800000 */
.L_x_2091:
[C---:B------:R-:W-:Y:S04]  /*afa0*/  LEA R2, P0, R76.reuse, R116, 0x1 ;  /* 0x000000744c027211 */ /* 0x040fe800078008ff */
[----:B------:R-:W-:Y:S05]  /*afb0*/  LEA.HI.X R3, R76, R117, R77, 0x1, P0 ;  /* 0x000000754c037211 */ /* 0x000fea00000f0c4d */
[----:B-----5:R2:W-:Y:S04]  /*afc0*/  ST.E.128 [R2.64], R28 ;  /* 0x0000001c02007985 */ /* 0x0205e8000c101d06 */
.L_x_2090:
[----:B------:R-:W-:Y:S05]  /*afd0*/  BSYNC B1 ;  /* 0x0000000000017941 */ /* 0x000fea0003800000 */
.L_x_2089:
        /* <DEDUP_REMOVED lines=99> */
.L_x_2096:
[----:B------:R-:W-:Y:S05]  /*b610*/  BSYNC B0 ;  /* 0x0000000000007941 */ /* 0x000fea0003800000 */
.L_x_2095:
[C---:B------:R-:W-:Y:S04]  /*b620*/  LEA R2, P0, R73.reuse, R116, 0x1 ;  /* 0x0000007449027211 */ /* 0x040fe800078008ff */
[----:B------:R-:W-:Y:S05]  /*b630*/  LEA.HI.X R3, R73, R117, R72, 0x1, P0 ;  /* 0x0000007549037211 */ /* 0x000fea00000f0c48 */
[----:B-----5:R2:W-:Y:S04]  /*b640*/  ST.E.128 [R2.64], R28 ;  /* 0x0000001c02007985 */ /* 0x0205e8000c101d06 */
.L_x_2094:
[----:B------:R-:W-:Y:S05]  /*b650*/  BSYNC B1 ;  /* 0x0000000000017941 */ /* 0x000fea0003800000 */
.L_x_2093:
        /* <DEDUP_REMOVED lines=99> */
.L_x_2100:
[----:B------:R-:W-:Y:S05]  /*bc90*/  BSYNC B0 ;  /* 0x0000000000007941 */ /* 0x000fea0003800000 */
.L_x_2099:
[C---:B------:R-:W-:Y:S04]  /*bca0*/  LEA R2, P0, R69.reuse, R116, 0x1 ;  /* 0x0000007445027211 */ /* 0x040fe800078008ff */
[----:B------:R-:W-:Y:S05]  /*bcb0*/  LEA.HI.X R3, R69, R117, R68, 0x1, P0 ;  /* 0x0000007545037211 */ /* 0x000fea00000f0c44 */
[----:B-----5:R2:W-:Y:S04]  /*bcc0*/  ST.E.128 [R2.64], R28 ;  /* 0x0000001c02007985 */ /* 0x0205e8000c101d06 */
.L_x_2098:
[----:B------:R-:W-:Y:S05]  /*bcd0*/  BSYNC B1 ;  /* 0x0000000000017941 */ /* 0x000fea0003800000 */
.L_x_2097:
        /* <DEDUP_REMOVED lines=98> */
.L_x_2102:
[----:B------:R-:W-:Y:S05]  /*c300*/  BSYNC B0 ;  /* 0x0000000000007941 */ /* 0x000fea0003800000 */
.L_x_2101:
[C---:B------:R-:W-:Y:S04]  /*c310*/  LEA R2, P0, R63.reuse, R116, 0x1 ;  /* 0x000000743f027211 */ /* 0x040fe800078008ff */
[----:B------:R-:W-:Y:S05]  /*c320*/  LEA.HI.X R3, R63, R117, R62, 0x1, P0 ;  /* 0x000000753f037211 */ /* 0x000fea00000f0c3e */
[----:B-----5:R2:W-:Y:S04]  /*c330*/  ST.E.128 [R2.64], R28 ;  /* 0x0000001c02007985 */ /* 0x0205e8000c101d06 */
.L_x_2088:
[----:B------:R-:W-:Y:S05]  /*c340*/  BSYNC B2 ;  /* 0x0000000000027941 */ /* 0x000fea0003800000 */
.L_x_2087:
        /* <DEDUP_REMOVED lines=9> */
[----:B-1----:R-:W-:Y:S01]  /*c3e0*/  MOV R6, R111 ;  /* 0x0000006f00067202 */ /* 0x002fe20000000f00 */
[----:B------:R-:W-:Y:S01]  /*c3f0*/  IMAD R0, R179, 0x60, RZ ;  /* 0x00000060b3007824 */ /* 0x000fe200078e02ff */
[----:B------:R-:W-:Y:S01]  /*c400*/  MOV R7, R110 ;  /* 0x0000006e00077202 */ /* 0x000fe20000000f00 */
[----:B------:R-:W-:Y:S01]  /*c410*/  BSSY B0, `(.L_x_2107) ;  /* 0x000005f000007945 */ /* 0x000fe20003800000 */
[----:B------:R-:W-:Y:S03]  /*c420*/  ISETP.GE.AND P0, PT, R16, R15, PT ;  /* 0x0000000f1000720c */ /* 0x000fe60003f06270 */
[----:B------:R-:W-:Y:S05]  /*c430*/  IMAD.WIDE.U32 R6, R178, 0x60, R6 ;  /* 0x00000060b2067825 */ /* 0x000fea00078e0006 */
[----:B------:R-:W-:Y:S05]  /*c440*/  IADD3 R7, R7, R0, RZ ;  /* 0x0000000007077210 */ /* 0x000fea0007ffe0ff */
[----:B--23--:R1:W5:Y:S01]  /*c450*/  LD.E.128 R28, [R6.64] ;  /* 0x00000006061c7980 */ /* 0x00c362000c101d00 */
        /* <DEDUP_REMOVED lines=90> */
.L_x_2108:
[----:B------:R-:W-:Y:S05]  /*ca00*/  BSYNC B0 ;  /* 0x0000000000007941 */ /* 0x000fea0003800000 */
.L_x_2107:
[----:B------:R-:W-:Y:S02]  /*ca10*/  IMAD R0, R47, 0x60, RZ ;  /* 0x000000602f007824 */ /* 0x000fe400078e02ff */
[----:B------:R-:W-:Y:S05]  /*ca20*/  IMAD.WIDE.U32 R2, R46, 0x60, R116 ;  /* 0x000000602e027825 */ /* 0x000fea00078e0074 */
[----:B------:R-:W-:Y:S05]  /*ca30*/  IADD3 R3, R3, R0, RZ ;  /* 0x0000000003037210 */ /* 0x000fea0007ffe0ff */
[----:B-----5:R2:W-:Y:S02]  /*ca40*/  ST.E.128 [R2.64], R28 ;  /* 0x0000001c02007985 */ /* 0x0205e4000c101d06 */
.L_x_2106:
[----:B------:R-:W-:Y:S05]  /*ca50*/  BSYNC B1 ;  /* 0x0000000000017941 */ /* 0x000fea0003800000 */
.L_x_2105:
        /* <DEDUP_REMOVED lines=99> */
.L_x_2112:
[----:B------:R-:W-:Y:S05]  /*d090*/  BSYNC B0 ;  /* 0x0000000000007941 */ /* 0x000fea0003800000 */
.L_x_2111:
[C---:B------:R-:W-:Y:S04]  /*d0a0*/  LEA R2, P0, R67.reuse, R116, 0x1 ;  /* 0x0000007443027211 */ /* 0x040fe800078008ff */
[----:B------:R-:W-:Y:S05]  /*d0b0*/  LEA.HI.X R3, R67, R117, R66, 0x1, P0 ;  /* 0x0000007543037211 */ /* 0x000fea00000f0c42 */
[----:B-----5:R2:W-:Y:S04]  /*d0c0*/  ST.E.128 [R2.64], R28 ;  /* 0x0000001c02007985 */ /* 0x0205e8000c101d06 */
.L_x_2110:
[----:B------:R-:W-:Y:S05]  /*d0d0*/  BSYNC B1 ;  /* 0x0000000000017941 */ /* 0x000fea0003800000 */
.L_x_2109:
        /* <DEDUP_REMOVED lines=99> */
.L_x_2116:
[----:B------:R-:W-:Y:S05]  /*d710*/  BSYNC B0 ;  /* 0x0000000000007941 */ /* 0x000fea0003800000 */
.L_x_2115:
[C---:B------:R-:W-:Y:S04]  /*d720*/  LEA R2, P0, R61.reuse, R116, 0x1 ;  /* 0x000000743d027211 */ /* 0x040fe800078008ff */
[----:B------:R-:W-:Y:S05]  /*d730*/  LEA.HI.X R3, R61, R117, R60, 0x1, P0 ;  /* 0x000000753d037211 */ /* 0x000fea00000f0c3c */
[----:B-----5:R2:W-:Y:S04]  /*d740*/  ST.E.128 [R2.64], R28 ;  /* 0x0000001c02007985 */ /* 0x0205e8000c101d06 */
.L_x_2114:
[----:B------:R-:W-:Y:S05]  /*d750*/  BSYNC B1 ;  /* 0x0000000000017941 */ /* 0x000fea0003800000 */
.L_x_2113:
[----:B------:R-:W-:Y:S11]  /*d760*/  ISETP.GE.AND P0, PT, R10, R109, PT ;  /* 0x0000006d0a00720c */ /* 0x000ff60003f06270 */
[----:B------:R-:W-:Y:S02]  /*d770*/  @!UPT UIADD3 URZ, URZ, URZ, URZ ;  /* 0x0000003f3f3ff290 */ /* 0x000fe4000fffe03f */
[----:B------:R-:W-:-:S05]  /*d780*/  @P0 BRA `(.L_x_2104) ;  /* 0x0000064000000947 */ /* 0x000fca0003800000 */
[C---:B-1----:R-:W-:Y:S01]  /*d790*/  LEA R6, P0, R101.reuse, R111, 0x1 ;  /* 0x0000006f65067211 */ /* 0x042fe200078008ff */
[----:B------:R-:W-:Y:S03]  /*d7a0*/  BSSY B0, `(.L_x_2117) ;  /* 0x000005f000007945 */ /* 0x000fe60003800000 */
[----:B------:R-:W-:Y:S02]  /*d7b0*/  LEA.HI.X R7, R101, R110, R100, 0x1, P0 ;  /* 0x0000006e65077211 */ /* 0x000fe400000f0c64 */
[----:B------:R-:W-:Y:S03]  /*d7c0*/  ISETP.GE.AND P0, PT, R10, R15, PT ;  /* 0x0000000f0a00720c */ /* 0x000fe60003f06270 */
[----:B------:R1:W5:Y:S10]  /*d7d0*/  LD.E.128 R40, [R6.64] ;  /* 0x0000000606287980 */ /* 0x000374000c101d00 */
[----:B------:R-:W-:-:S05]  /*d7e0*/  @P0 BRA `(.L_x_2118) ;  /* 0x000005a000000947 */ /* 0x000fca0003800000 */
[----:B------:R-:W-:Y:S01]  /*d7f0*/  LEA.HI R0, R15, R15, RZ, 0x1 ;  /* 0x0000000f0f007211 */ /* 0x000fe200078f08ff */
[----:B-----5:R-:W-:Y:S01]  /*d800*/  IMAD.MOV.U32 R27, RZ, RZ, R40 ;  /* 0x000000ffff1b7224 */ /* 0x020fe200078e0028 */
[----:B------:R-:W-:Y:S02]  /*d810*/  MOV R5, RZ ;  /* 0x000000ff00057202 */ /* 0x000fe40000000f00 */
[----:B------:R-:W-:Y:S02]  /*d820*/  SHF.R.S32.HI R0, RZ, 0x1, R0 ;  /* 0x00000001ff007819 */ /* 0x000fe40000011400 */
[----:B------:R-:W-:Y:S02]  /*d830*/  MOV R39, R41 ;  /* 0x0000002900277202 */ /* 0x000fe40000000f00 */
[-C--:B------:R-:W-:Y:S02]  /*d840*/  ISETP.GE.AND P1, PT, R10, R0.reuse, PT ;  /* 0x000000000a00720c */ /* 0x080fe40003f26270 */
[----:B--2---:R-:W-:Y:S02]  /*d850*/  MOV R3, R0 ;  /* 0x0000000000037202 */ /* 0x004fe40000000f00 */
[----:B------:R-:W-:Y:S02]  /*d860*/  MOV R38, R42 ;  /* 0x0000002a00267202 */ /* 0x000fe40000000f00 */
[----:B------:R-:W-:Y:S07]  /*d870*/  MOV R32, R43 ;  /* 0x0000002b00207202 */ /* 0x000fee0000000f00 */
        /* <DEDUP_REMOVED lines=9> */
[----:B------:R-:W4:Y:S01]  /*d910*/  LD.E.128 R180, [R180.64] ;  /* 0x00000006b4b47980 */ /* 0x000f22000c101d00 */
[----:B-1----:R-:W-:Y:S02]  /*d920*/  MOV R2, RZ ;  /* 0x000000ff00027202 */ /* 0x002fe40000000f00 */
[----:B------:R-:W-:Y:S04]  /*d930*/  @P1 IADD3 R2, -R0, RZ, RZ ;  /* 0x000000ff00021210 */ /* 0x000fe80007ffe1ff */
[----:B------:R-:W-:Y:S04]  /*d940*/  IADD3 R3, P0, R133, R2, RZ ;  /* 0x0000000285037210 */ /* 0x000fe80007f1e0ff */
[----:B------:R-:W-:Y:S02]  /*d950*/  LEA.HI.X.SX32 R0, R2, R120, 0x1, P0 ;  /* 0x0000007802007211 */ /* 0x000fe400000f0eff */
[C---:B------:R-:W-:Y:S04]  /*d960*/  LEA R2, P0, R3.reuse, R115, 0x1 ;  /* 0x0000007303027211 */ /* 0x040fe800078008ff */
[----:B------:R-:W-:Y:S05]  /*d970*/  LEA.HI.X R3, R3, R114, R0, 0x1, P0 ;  /* 0x0000007203037211 */ /* 0x000fea00000f0c00 */
[----:B---3--:R4:W3:Y:S02]  /*d980*/  LD.E.128 R28, [R2.64] ;  /* 0x00000006021c7980 */ /* 0x0088e4000c101d00 */
[----:B----4-:R-:W-:Y:S01]  /*d990*/  HADD2.F32 R3, -RZ, R181.H0_H0 ;  /* 0x200000b5ff037230 */ /* 0x010fe20000004100 */
        /* <DEDUP_REMOVED lines=31> */
[--C-:B------:R-:W-:Y:S01]  /*db90*/  HADD2.F32 R15, -RZ, R27.reuse.H0_H0 ;  /* 0x2000001bff0f7230 */ /* 0x100fe20000004100 */
[----:B------:R-:W-:Y:S02]  /*dba0*/  FMUL.FTZ R0, R26, R0 ;  /* 0x000000001a007220 */ /* 0x000fe40000410000 */
[----:B------:R-:W-:Y:S02]  /*dbb0*/  FMUL.FTZ R5, R24, R5 ;  /* 0x0000000518057220 */ /* 0x000fe40000410000 */
[----:B------:R-:W-:Y:S01]  /*dbc0*/  FMUL.FTZ R6, R23, R6 ;  /* 0x0000000617067220 */ /* 0x000fe20000410000 */
[--C-:B---3--:R-:W-:Y:S01]  /*dbd0*/  HADD2.F32 R22, -RZ, R28.reuse.H0_H0 ;  /* 0x2000001cff167230 */ /* 0x108fe20000004100 */
[----:B------:R-:W-:Y:S01]  /*dbe0*/  FMUL.FTZ R2, R25, R2 ;  /* 0x0000000219027220 */ /* 0x000fe20000410000 */
[----:B------:R-:W-:Y:S02]  /*dbf0*/  HADD2.F32 R23, -RZ, R27.H1_H1 ;  /* 0x3000001bff177230 */ /* 0x000fe40000004100 */
[----:B------:R-:W-:Y:S01]  /*dc00*/  HADD2.F32 R24, -RZ, R28.H1_H1 ;  /* 0x3000001cff187230 */ /* 0x000fe20000004100 */
[----:B------:R-:W-:Y:S01]  /*dc10*/  FFMA.FTZ R0, R15, R22, R0 ;  /* 0x000000160f007223 */ /* 0x000fe20000010000 */
[----:B------:R-:W-:Y:S02]  /*dc20*/  HADD2.F32 R25, -RZ, R39.H0_H0 ;  /* 0x20000027ff197230 */ /* 0x000fe40000004100 */
[--C-:B------:R-:W-:Y:S01]  /*dc30*/  HADD2.F32 R26, -RZ, R29.reuse.H0_H0 ;  /* 0x2000001dff1a7230 */ /* 0x100fe20000004100 */
[----:B------:R-:W-:Y:S01]  /*dc40*/  FFMA.FTZ R2, R23, R24, R2 ;  /* 0x0000001817027223 */ /* 0x000fe20000010002 */
[----:B------:R-:W-:Y:S02]  /*dc50*/  HADD2.F32 R27, -RZ, R29.H1_H1 ;  /* 0x3000001dff1b7230 */ /* 0x000fe40000004100 */
[----:B------:R-:W-:Y:S01]  /*dc60*/  HADD2.F32 R15, -RZ, R39.H1_H1 ;  /* 0x30000027ff0f7230 */ /* 0x000fe20000004100 */
[----:B------:R-:W-:Y:S01]  /*dc70*/  FFMA.FTZ R3, R25, R26, R3 ;  /* 0x0000001a19037223 */ /* 0x000fe20000010003 */
[----:B------:R-:W-:Y:S01]  /*dc80*/  HADD2.F32 R28, -RZ, R30.H0_H0 ;  /* 0x2000001eff1c7230 */ /* 0x000fe20000004100 */
[----:B------:R-:W-:Y:S01]  /*dc90*/  F2FP.PACK_AB R40, R2, R0 ;  /* 0x000000000228723e */ /* 0x000fe200000000ff */
[----:B------:R-:W-:Y:S01]  /*dca0*/  HADD2.F32 R22, -RZ, R38.H0_H0 ;  /* 0x20000026ff167230 */ /* 0x000fe20000004100 */
[----:B------:R-:W-:Y:S01]  /*dcb0*/  FFMA.FTZ R4, R15, R27, R4 ;  /* 0x0000001b0f047223 */ /* 0x000fe20000010004 */
[----:B------:R-:W-:Y:S02]  /*dcc0*/  HADD2.F32 R29, -RZ, R30.H1_H1 ;  /* 0x3000001eff1d7230 */ /* 0x000fe40000004100 */
        /* <DEDUP_REMOVED lines=12> */
.L_x_2118:
[----:B------:R-:W-:Y:S05]  /*dd90*/  BSYNC B0 ;  /* 0x0000000000007941 */ /* 0x000fea0003800000 */
.L_x_2117:
[C---:B--2---:R-:W-:Y:S04]  /*dda0*/  LEA R2, P0, R59.reuse, R116, 0x1 ;  /* 0x000000743b027211 */ /* 0x044fe800078008ff */
[----:B------:R-:W-:Y:S05]  /*ddb0*/  LEA.HI.X R3, R59, R117, R58, 0x1, P0 ;  /* 0x000000753b037211 */ /* 0x000fea00000f0c3a */
[----:B-----5:R2:W-:Y:S04]  /*ddc0*/  ST.E.128 [R2.64], R40 ;  /* 0x0000002802007985 */ /* 0x0205e8000c101d06 */
.L_x_2104:
[----:B------:R-:W-:Y:S05]  /*ddd0*/  BSYNC B2 ;  /* 0x0000000000027941 */ /* 0x000fea0003800000 */
.L_x_2103:
[----:B-1----:R-:W-:Y:S01]  /*dde0*/  MOV R5, R114 ;  /* 0x0000007200057202 */ /* 0x002fe20000000f00 */
[----:B------:R-:W4:Y:S01]  /*ddf0*/  LD.E R0, [R20.64+0xd0] ;  /* 0x0000d00614007980 */ /* 0x000f22000c101900 */
[----:B--2---:R-:W-:Y:S01]  /*de00*/  MOV R3, R112 ;  /* 0x0000007000037202 */ /* 0x004fe20000000f00 */
[----:B------:R-:W-:Y:S02]  /*de10*/  IMAD.MOV.U32 R4, RZ, RZ, R115 ;  /* 0x000000ffff047224 */ /* 0x000fe400078e0073 */
[----:B------:R-:W-:Y:S02]  /*de20*/  IMAD.MOV.U32 R2, RZ, RZ, R113 ;  /* 0x000000ffff027224 */ /* 0x000fe400078e0071 */
[----:B----4-:R-:W-:Y:S05]  /*de30*/  IMAD.U32 R0, R0, -0x20, RZ ;  /* 0xffffffe000007824 */ /* 0x010fea00078e00ff */
[C---:B------:R-:W-:Y:S02]  /*de40*/  LEA R115, P1, R0.reuse, R4, 0x1 ;  /* 0x0000000400737211 */ /* 0x040fe400078208ff */
[C---:B------:R-:W-:Y:S02]  /*de50*/  LEA R113, P0, R0.reuse, R2, 0x1 ;  /* 0x0000000200717211 */ /* 0x040fe400078008ff */
[C---:B------:R-:W-:Y:S02]  /*de60*/  LEA.HI.X.SX32 R114, R0.reuse, R5, 0x1, P1 ;  /* 0x0000000500727211 */ /* 0x040fe400008f0eff */
[----:B------:R-:W-:Y:S01]  /*de70*/  LEA.HI.X.SX32 R112, R0, R3, 0x1, P0 ;  /* 0x0000000300707211 */ /* 0x000fe200000f0eff */
[----:B------:R-:W-:-:S05]  /*de80*/  BRA `(.L_x_2054) ;  /* 0x000007f000007947 */ /* 0x000fca0003800000 */
.L_x_2020:
[----:B------:R-:W-:Y:S01]  /*de90*/  BSSY B0, `(.L_x_2119) ;  /* 0x0000016000007945 */ /* 0x000fe20003800000 */
[----:B------:R-:W-:-:S05]  /*dea0*/  @!P2 BRA `(.L_x_2120) ;  /* 0x000001400000a947 */ /* 0x000fca0003800000 */
[----:B------:R-:W-:Y:S02]  /*deb0*/  ISETP.NE.AND P1, PT, R150, RZ, PT ;  /* 0x000000ff9600720c */ /* 0x000fe40003f25270 */
[----:B------:R-:W-:Y:S11]  /*dec0*/  ISETP.NE.AND P0, PT, R148, RZ, PT ;  /* 0x000000ff9400720c */ /* 0x000ff60003f05270 */
[--C-:B-1----:R-:W-:Y:S02]  /*ded0*/  @P1 IMAD.MOV.U32 R2, RZ, RZ, R111.reuse ;  /* 0x000000ffff021224 */ /* 0x102fe400078e006f */
[--C-:B------:R-:W-:Y:S05]  /*dee0*/  @P1 IMAD.MOV.U32 R3, RZ, RZ, R110.reuse ;  /* 0x000000ffff031224 */ /* 0x100fea00078e006e */
[----:B------:R1:W2:Y:S02]  /*def0*/  @P1 LD.E.128 R4, [R2.64] ;  /* 0x0000000602041980 */ /* 0x0002a4000c101d00 */
[----:B-1----:R-:W-:Y:S01]  /*df00*/  @P0 MOV R2, R111 ;  /* 0x0000006f00020202 */ /* 0x002fe20000000f00 */
[----:B------:R-:W-:Y:S01]  /*df10*/  @P0 IMAD.MOV.U32 R3, RZ, RZ, R110 ;  /* 0x000000ffff030224 */ /* 0x000fe200078e006e */
[----:B--2---:R1:W-:Y:S01]  /*df20*/  @P1 ST.E.128 [R116.64], R4 ;  /* 0x0000000474001985 */ /* 0x0043e2000c101d06 */
[----:B------:R-:W-:Y:S03]  /*df30*/  ISETP.NE.AND P1, PT, R146, RZ, PT ;  /* 0x000000ff9200720c */ /* 0x000fe60003f25270 */
[----:B-1----:R1:W2:Y:S10]  /*df40*/  @P0 LD.E.128 R4, [R2.64+0x80] ;  /* 0x0000800602040980 */ /* 0x0022b4000c101d00 */
[--C-:B-1----:R-:W-:Y:S01]  /*df50*/  @P1 IMAD.MOV.U32 R2, RZ, RZ, R111.reuse ;  /* 0x000000ffff021224 */ /* 0x102fe200078e006f */
[-C--:B------:R-:W-:Y:S01]  /*df60*/  @P1 MOV R3, R110.reuse ;  /* 0x0000006e00031202 */ /* 0x080fe20000000f00 */
[----:B--2---:R1:W-:Y:S01]  /*df70*/  @P0 ST.E.128 [R116.64+0x80], R4 ;  /* 0x0000800474000985 */ /* 0x0043e2000c101d06 */
[----:B------:R-:W-:Y:S03]  /*df80*/  ISETP.NE.AND P0, PT, R144, RZ, PT ;  /* 0x000000ff9000720c */ /* 0x000fe60003f05270 */
[----:B-1----:R1:W2:Y:S10]  /*df90*/  @P1 LD.E.128 R4, [R2.64+0x100] ;  /* 0x0001000602041980 */ /* 0x0022b4000c101d00 */
[----:B-1----:R-:W-:Y:S01]  /*dfa0*/  @P0 IMAD.MOV.U32 R2, RZ, RZ, R111 ;  /* 0x000000ffff020224 */ /* 0x002fe200078e006f */
[----:B------:R-:W-:Y:S01]  /*dfb0*/  @P0 MOV R3, R110 ;  /* 0x0000006e00030202 */ /* 0x000fe20000000f00 */
[----:B--2---:R1:W-:Y:S04]  /*dfc0*/  @P1 ST.E.128 [R116.64+0x100], R4 ;  /* 0x0001000474001985 */ /* 0x0043e8000c101d06 */
[----:B-1----:R-:W2:Y:S04]  /*dfd0*/  @P0 LD.E.128 R4, [R2.64+0x180] ;  /* 0x0001800602040980 */ /* 0x002ea8000c101d00 */
[----:B--2---:R1:W-:Y:S02]  /*dfe0*/  @P0 ST.E.128 [R116.64+0x180], R4 ;  /* 0x0001800474000985 */ /* 0x0043e4000c101d06 */
.L_x_2120:
[----:B------:R-:W-:Y:S05]  /*dff0*/  BSYNC B0 ;  /* 0x0000000000007941 */ /* 0x000fea0003800000 */
.L_x_2119:
        /* <DEDUP_REMOVED lines=9> */
[-C--:B------:R-:W-:Y:S02]  /*e090*/  @P3 LEA.HI.X R5, R81, R110.reuse, R80, 0x1, P0 ;  /* 0x0000006e51053211 */ /* 0x080fe400000f0c50 */
[----:B------:R-:W-:Y:S02]  /*e0a0*/  @P3 LEA.HI.X R23, R237, R117, R238, 0x1, P1 ;  /* 0x00000075ed173211 */ /* 0x000fe400008f0cee */
[C---:B------:R-:W-:Y:S02]  /*e0b0*/  @P2 LEA R2, P0, R83.reuse, R111, 0x1 ;  /* 0x0000006f53022211 */ /* 0x040fe400078008ff */
[----:B------:R-:W2:Y:S02]  /*e0c0*/  @P3 LD.E.128 R4, [R4.64] ;  /* 0x0000000604043980 */ /* 0x000ea4000c101d00 */
[----:B------:R-:W-:Y:S02]  /*e0d0*/  @P2 LEA.HI.X R3, R83, R110, R82, 0x1, P0 ;  /* 0x0000006e53032211 */ /* 0x000fe400000f0c52 */
[----:B--2---:R1:W-:Y:S01]  /*e0e0*/  @P3 ST.E.128 [R22.64], R4 ;  /* 0x0000000416003985 */ /* 0x0043e2000c101d06 */
[----:B------:R-:W-:Y:S03]  /*e0f0*/  ISETP.NE.AND P3, PT, R146, RZ, PT ;  /* 0x000000ff9200720c */ /* 0x000fe60003f65270 */
[----:B-1----:R1:W2:Y:S01]  /*e100*/  @P2 LD.E.128 R4, [R2.64] ;  /* 0x0000000602042980 */ /* 0x0022a2000c101d00 */
[C---:B------:R-:W-:Y:S04]  /*e110*/  @P2 LEA R22, P1, R75.reuse, R116, 0x1 ;  /* 0x000000744b162211 */ /* 0x040fe800078208ff */
[----:B------:R-:W-:Y:S02]  /*e120*/  @P2 LEA.HI.X R23, R75, R117, R74, 0x1, P1 ;  /* 0x000000754b172211 */ /* 0x000fe400008f0c4a */
[----:B------:R-:W-:Y:S03]  /*e130*/  ISETP.NE.AND P1, PT, R144, RZ, PT ;  /* 0x000000ff9000720c */ /* 0x000fe60003f25270 */
[C---:B-1----:R-:W-:Y:S04]  /*e140*/  @P3 LEA R2, P0, R87.reuse, R111, 0x1 ;  /* 0x0000006f57023211 */ /* 0x042fe800078008ff */
[----:B------:R-:W-:Y:S01]  /*e150*/  @P3 LEA.HI.X R3, R87, R110, R86, 0x1, P0 ;  /* 0x0000006e57033211 */ /* 0x000fe200000f0c56 */
[----:B--2---:R1:W-:Y:S04]  /*e160*/  @P2 ST.E.128 [R22.64], R4 ;  /* 0x0000000416002985 */ /* 0x0043e8000c101d06 */
[----:B-1----:R1:W2:Y:S01]  /*e170*/  @P3 LD.E.128 R4, [R2.64] ;  /* 0x0000000602043980 */ /* 0x0022a2000c101d00 */
[C---:B------:R-:W-:Y:S04]  /*e180*/  @P3 LEA R22, P2, R71.reuse, R116, 0x1 ;  /* 0x0000007447163211 */ /* 0x040fe800078408ff */
[----:B------:R-:W-:Y:S02]  /*e190*/  @P3 LEA.HI.X R23, R71, R117, R70, 0x1, P2 ;  /* 0x0000007547173211 */ /* 0x000fe400010f0c46 */
[C---:B-1----:R-:W-:Y:S04]  /*e1a0*/  @P1 LEA R2, P0, R95.reuse, R111, 0x1 ;  /* 0x0000006f5f021211 */ /* 0x042fe800078008ff */
[----:B------:R-:W-:Y:S01]  /*e1b0*/  @P1 LEA.HI.X R3, R95, R110, R94, 0x1, P0 ;  /* 0x0000006e5f031211 */ /* 0x000fe200000f0c5e */
[----:B--2---:R1:W-:Y:S04]  /*e1c0*/  @P3 ST.E.128 [R22.64], R4 ;  /* 0x0000000416003985 */ /* 0x0043e8000c101d06 */
[----:B-1----:R1:W2:Y:S02]  /*e1d0*/  @P1 LD.E.128 R4, [R2.64] ;  /* 0x0000000602041980 */ /* 0x0022a4000c101d00 */
[C---:B-1----:R-:W-:Y:S04]  /*e1e0*/  @P1 LEA R2, P0, R65.reuse, R116, 0x1 ;  /* 0x0000007441021211 */ /* 0x042fe800078008ff */
[----:B------:R-:W-:Y:S05]  /*e1f0*/  @P1 LEA.HI.X R3, R65, R117, R64, 0x1, P0 ;  /* 0x0000007541031211 */ /* 0x000fea00000f0c40 */
[----:B--2---:R1:W-:Y:S04]  /*e200*/  @P1 ST.E.128 [R2.64], R4 ;  /* 0x0000000402001985 */ /* 0x0043e8000c101d06 */
.L_x_2122:
[----:B------:R-:W-:Y:S05]  /*e210*/  BSYNC B0 ;  /* 0x0000000000007941 */ /* 0x000fea0003800000 */
.L_x_2121:
        /* <DEDUP_REMOVED lines=33> */
.L_x_2124:
[----:B------:R-:W-:Y:S05]  /*e430*/  BSYNC B0 ;  /* 0x0000000000007941 */ /* 0x000fea0003800000 */
.L_x_2123:
[C---:B------:R-:W-:Y:S04]  /*e440*/  ISETP.GE.AND P0, PT, R145.reuse, R180, PT ;  /* 0x000000b49100720c */ /* 0x040fe80003f06270 */
[----:B------:R-:W-:Y:S11]  /*e450*/  ISETP.GE.AND P0, PT, R145, R164, !P0 ;  /* 0x000000a49100720c */ /* 0x000ff60004706270 */
[----:B------:R-:W-:Y:S02]  /*e460*/  @!UPT UIADD3 URZ, URZ, URZ, URZ ;  /* 0x0000003f3f3ff290 */ /* 0x000fe4000fffe03f */
[----:B------:R-:W-:-:S05]  /*e470*/  @!P0 BRA `(.L_x_2054) ;  /* 0x0000020000008947 */ /* 0x000fca0003800000 */
[----:B------:R-:W-:Y:S02]  /*e480*/  ISETP.NE.AND P1, PT, R150, RZ, PT ;  /* 0x000000ff9600720c */ /* 0x000fe40003f25270 */
[----:B------:R-:W-:Y:S02]  /*e490*/  ISETP.NE.AND P2, PT, R148, RZ, PT ;  /* 0x000000ff9400720c */ /* 0x000fe40003f45270 */
[----:B------:R-:W-:Y:S09]  /*e4a0*/  ISETP.NE.AND P3, PT, R146, RZ, PT ;  /* 0x000000ff9200720c */ /* 0x000ff20003f65270 */
[----:B-1----:R-:W-:Y:S02]  /*e4b0*/  @P1 IMAD.MOV.U32 R2, RZ, RZ, R111 ;  /* 0x000000ffff021224 */ /* 0x002fe400078e006f */
[----:B------:R-:W-:Y:S02]  /*e4c0*/  @P1 IMAD.MOV.U32 R3, RZ, RZ, R110 ;  /* 0x000000ffff031224 */ /* 0x000fe400078e006e */
[----:B------:R-:W-:Y:S02]  /*e4d0*/  @P1 IMAD R0, R179, 0x60, RZ ;  /* 0x00000060b3001824 */ /* 0x000fe400078e02ff */
[----:B------:R-:W-:Y:S04]  /*e4e0*/  @P1 IMAD.WIDE.U32 R2, R178, 0x60, R2 ;  /* 0x00000060b2021825 */ /* 0x000fe800078e0002 */
[----:B------:R-:W-:Y:S02]  /*e4f0*/  @P1 IMAD.IADD R3, R3, 0x1, R0 ;  /* 0x0000000103031824 */ /* 0x000fe400078e0200 */
[----:B------:R-:W-:Y:S03]  /*e500*/  @P1 IMAD.WIDE.U32 R22, R46, 0x60, R116 ;  /* 0x000000602e161825 */ /* 0x000fe600078e0074 */
[----:B------:R1:W2:Y:S01]  /*e510*/  @P1 LD.E.128 R4, [R2.64] ;  /* 0x0000000602041980 */ /* 0x0002a2000c101d00 */
[----:B------:R-:W-:Y:S04]  /*e520*/  @P1 IMAD R0, R47, 0x60, RZ ;  /* 0x000000602f001824 */ /* 0x000fe800078e02ff */
[----:B------:R-:W-:Y:S01]  /*e530*/  @P1 IMAD.IADD R23, R23, 0x1, R0 ;  /* 0x0000000117171824 */ /* 0x000fe200078e0200 */
[C---:B-1----:R-:W-:Y:S04]  /*e540*/  @P2 LEA R2, P0, R93.reuse, R111, 0x1 ;  /* 0x0000006f5d022211 */ /* 0x042fe800078008ff */
[----:B------:R-:W-:Y:S01]  /*e550*/  @P2 LEA.HI.X R3, R93, R110, R92, 0x1, P0 ;  /* 0x0000006e5d032211 */ /* 0x000fe200000f0c5c */
[----:B--2---:R1:W-:Y:S04]  /*e560*/  @P1 ST.E.128 [R22.64], R4 ;  /* 0x0000000416001985 */ /* 0x0043e8000c101d06 */
[----:B-1----:R1:W2:Y:S01]  /*e570*/  @P2 LD.E.128 R4, [R2.64] ;  /* 0x0000000602042980 */ /* 0x0022a2000c101d00 */
[C---:B------:R-:W-:Y:S04]  /*e580*/  @P2 LEA R22, P1, R67.reuse, R116, 0x1 ;  /* 0x0000007443162211 */ /* 0x040fe800078208ff */
[----:B------:R-:W-:Y:S02]  /*e590*/  @P2 LEA.HI.X R23, R67, R117, R66, 0x1, P1 ;  /* 0x0000007543172211 */ /* 0x000fe400008f0c42 */
[----:B------:R-:W-:Y:S02]  /*e5a0*/  ISETP.NE.AND P1, PT, R144, RZ, PT ;  /* 0x000000ff9000720c */ /* 0x000fe40003f25270 */
        /* <DEDUP_REMOVED lines=13> */
.L_x_2054:
[----:B------:R-:W-:Y:S05]  /*e680*/  BSYNC B3 ;  /* 0x0000000000037941 */ /* 0x000fea0003800000 */
.L_x_2019:
[----:B------:R-:W-:Y:S01]  /*e690*/  ISETP.NE.U32.AND P1, PT, R248, RZ, PT ;  /* 0x000000fff800720c */ /* 0x000fe20003f25070 */
[----:B------:R-:W2:Y:S01]  /*e6a0*/  LD.E R0, [R20.64+0x128] ;  /* 0x0001280614007980 */ /* 0x000ea2000c101900 */
[----:B-1----:R-:W-:Y:S01]  /*e6b0*/  IMAD.MOV.U32 R2, RZ, RZ, R111 ;  /* 0x000000ffff027224 */ /* 0x002fe200078e006f */
[----:B------:R-:W-:Y:S01]  /*e6c0*/  BSSY B0, `(.L_x_2125) ;  /* 0x0000062000007945 */ /* 0x000fe20003800000 */
[----:B------:R-:W-:Y:S01]  /*e6d0*/  ISETP.NE.AND.EX P1, PT, R249, RZ, PT, P1 ;  /* 0x000000fff900720c */ /* 0x000fe20003f25310 */
[----:B------:R-:W-:Y:S02]  /*e6e0*/  IMAD.MOV.U32 R3, RZ, RZ, R110 ;  /* 0x000000ffff037224 */ /* 0x000fe400078e006e */
[----:B--2---:R-:W-:Y:S05]  /*e6f0*/  IMAD.U32 R0, R0, -0x40, RZ ;  /* 0xffffffc000007824 */ /* 0x004fea00078e00ff */
[C---:B------:R-:W-:Y:S04]  /*e700*/  LEA R111, P0, R0.reuse, R2, 0x1 ;  /* 0x00000002006f7211 */ /* 0x040fe800078008ff */
[----:B------:R-:W-:Y:S01]  /*e710*/  LEA.HI.X.SX32 R110, R0, R3, 0x1, P0 ;  /* 0x00000003006e7211 */ /* 0x000fe200000f0eff */
[----:B------:R-:W-:-:S05]  /*e720*/  @!P1 BRA `(.L_x_2126) ;  /* 0x0000051000009947 */ /* 0x000fca0003800000 */
[----:B------:R-:W-:Y:S04]  /*e730*/  IADD3 R0, R9, -0x1, RZ ;  /* 0xffffffff09007810 */ /* 0x000fe80007ffe0ff */
[----:B------:R-:W-:Y:S11]  /*e740*/  ISETP.GT.AND P0, PT, R0, R78, PT ;  /* 0x0000004e0000720c */ /* 0x000ff60003f04270 */
[----:B------:R-:W-:Y:S02]  /*e750*/  @!UPT UIADD3 URZ, URZ, URZ, URZ ;  /* 0x0000003f3f3ff290 */ /* 0x000fe4000fffe03f */
[----:B------:R-:W-:-:S05]  /*e760*/  @!P0 BRA `(.L_x_2127) ;  /* 0x0000057000008947 */ /* 0x000fca0003800000 */
[----:B------:R-:W2:Y:S01]  /*e770*/  LD.E R3, [R20.64+0x170] ;  /* 0x0001700614037980 */ /* 0x000ea2000c101900 */
[----:B------:R-:W-:Y:S02]  /*e780*/  IADD3 R0, R14, -0x80, RZ ;  /* 0xffffff800e007810 */ /* 0x000fe40007ffe0ff */
[----:B------:R-:W-:Y:S01]  /*e790*/  IABS R8, R13 ;  /* 0x0000000d00087213 */ /* 0x000fe20000000000 */
[----:B------:R-:W4:Y:S01]  /*e7a0*/  LD.E.64 R26, [R20.64+0x40] ;  /* 0x00004006141a7980 */ /* 0x000f22000c101b00 */
[----:B------:R-:W-:Y:S05]  /*e7b0*/  IABS R6, R0 ;  /* 0x0000000000067213 */ /* 0x000fea0000000000 */
[----:B---3--:R-:W3:Y:S06]  /*e7c0*/  LD.E.64 R24, [R20.64+0x20] ;  /* 0x0000200614187980 */ /* 0x008eec000c101b00 */
[----:B------:R-:W3:Y:S01]  /*e7d0*/  LD.E.64 R22, [R20.64+0x28] ;  /* 0x0000280614167980 */ /* 0x000ee2000c101b00 */
[-C--:B--2---:R-:W-:Y:S02]  /*e7e0*/  IABS R2, R3.reuse ;  /* 0x0000000300027213 */ /* 0x084fe40000000000 */
[----:B------:R-:W-:Y:S02]  /*e7f0*/  IABS R7, R3 ;  /* 0x0000000300077213 */ /* 0x000fe40000000000 */
[----:B------:R-:W1:Y:S03]  /*e800*/  I2F.RP R4, R2 ;  /* 0x0000000200047306 */ /* 0x000e660000209400 */
[----:B------:R-:W-:Y:S07]  /*e810*/  IMAD.MOV R7, RZ, RZ, -R7 ;  /* 0x000000ffff077224 */ /* 0x000fee00078e0a07 */
[----:B-1----:R-:W1:Y:S02]  /*e820*/  MUFU.RCP R4, R4 ;  /* 0x0000000400047308 */ /* 0x002e640000001000 */
[----:B-1----:R-:W-:Y:S08]  /*e830*/  IADD3 R4, R4, 0xffffffe, RZ ;  /* 0x0ffffffe04047810 */ /* 0x002ff00007ffe0ff */
[----:B------:R-:W1:Y:S02]  /*e840*/  F2I.FTZ.U32.TRUNC.NTZ R5, R4 ;  /* 0x0000000400057305 */ /* 0x000e64000021f000 */
[--C-:B-1----:R-:W-:Y:S04]  /*e850*/  IMAD.MOV R4, RZ, RZ, -R5.reuse ;  /* 0x000000ffff047224 */ /* 0x102fe800078e0a05 */
[----:B------:R-:W-:Y:S02]  /*e860*/  IMAD R14, R4, R2, RZ ;  /* 0x00000002040e7224 */ /* 0x000fe400078e02ff */
[----:B------:R-:W-:Y:S04]  /*e870*/  IMAD.MOV.U32 R4, RZ, RZ, RZ ;  /* 0x000000ffff047224 */ /* 0x000fe800078e00ff */
[----:B------:R-:W-:Y:S06]  /*e880*/  IMAD.HI.U32 R5, R5, R14, R4 ;  /* 0x0000000e05057227 */ /* 0x000fec00078e0004 */
[C---:B------:R-:W-:Y:S04]  /*e890*/  IMAD.HI.U32 R4, R5.reuse, R6, RZ ;  /* 0x0000000605047227 */ /* 0x040fe800078e00ff */
[----:B------:R-:W-:Y:S04]  /*e8a0*/  IMAD.HI.U32 R5, R5, R8, RZ ;  /* 0x0000000805057227 */ /* 0x000fe800078e00ff */
[-C--:B------:R-:W-:Y:S02]  /*e8b0*/  IMAD R6, R4, R7.reuse, R6 ;  /* 0x0000000704067224 */ /* 0x080fe400078e0206 */
[C---:B------:R-:W-:Y:S03]  /*e8c0*/  IMAD R8, R5.reuse, R7, R8 ;  /* 0x0000000705087224 */ /* 0x040fe600078e0208 */
        /* <DEDUP_REMOVED lines=14> */
[----:B------:R-:W-:Y:S02]  /*e9b0*/  LOP3.LUT R2, RZ, R3, RZ, 0x33, !PT ;  /* 0x00000003ff027212 */ /* 0x000fe400078e33ff */
[----:B------:R-:W-:Y:S02]  /*e9c0*/  @P5 IADD3 R5, R5, 0x1, RZ ;  /* 0x0000000105055810 */ /* 0x000fe40007ffe0ff */
[----:B------:R-:W-:Y:S01]  /*e9d0*/  IADD3 R0, -R13, R0, RZ ;  /* 0x000000000d007210 */ /* 0x000fe20007ffe1ff */
[----:B------:R-:W-:Y:S02]  /*e9e0*/  @!P1 IMAD.MOV R4, RZ, RZ, -R4 ;  /* 0x000000ffff049224 */ /* 0x000fe400078e0a04 */
[----:B------:R-:W-:Y:S03]  /*e9f0*/  @!P2 IMAD.MOV R5, RZ, RZ, -R5 ;  /* 0x000000ffff05a224 */ /* 0x000fe600078e0a05 */
[C---:B------:R-:W-:Y:S02]  /*ea00*/  SEL R4, R2.reuse, R4, !P0 ;  /* 0x0000000402047207 */ /* 0x040fe40004000000 */
[----:B------:R-:W-:Y:S02]  /*ea10*/  SEL R2, R2, R5, !P0 ;  /* 0x0000000502027207 */ /* 0x000fe40004000000 */
[-C--:B------:R-:W-:Y:S02]  /*ea20*/  LEA R14, P1, R4, R248.reuse, 0x2 ;  /* 0x000000f8040e7211 */ /* 0x080fe400078210ff */
[----:B------:R-:W-:Y:S02]  /*ea30*/  LEA R6, P0, R2, R248, 0x2 ;  /* 0x000000f802067211 */ /* 0x000fe400078010ff */
[-C--:B------:R-:W-:Y:S02]  /*ea40*/  LEA.HI.X.SX32 R15, R4, R249.reuse, 0x2, P1 ;  /* 0x000000f9040f7211 */ /* 0x080fe400008f16ff */
[C---:B------:R-:W-:Y:S01]  /*ea50*/  LEA.HI.X.SX32 R7, R2.reuse, R249, 0x2, P0 ;  /* 0x000000f902077211 */ /* 0x040fe200000f16ff */
[----:B------:R-:W-:Y:S02]  /*ea60*/  IMAD.IADD R2, R2, 0x1, -R4 ;  /* 0x0000000102027824 */ /* 0x000fe400078e0a04 */
[----:B------:R1:W2:Y:S02]  /*ea70*/  LD.E R5, [R14.64] ;  /* 0x000000060e057980 */ /* 0x0002a4000c101900 */
[----:B------:R-:W-:Y:S02]  /*ea80*/  IMAD R0, R2, R3, R0 ;  /* 0x0000000302007224 */ /* 0x000fe400078e0200 */
[----:B------:R-:W2:Y:S02]  /*ea90*/  LD.E R6, [R6.64] ;  /* 0x0000000606067980 */ /* 0x000ea4000c101900 */
[-C--:B----4-:R-:W-:Y:S01]  /*eaa0*/  IMAD R4, R27, R0.reuse, RZ ;  /* 0x000000001b047224 */ /* 0x090fe200078e02ff */
[----:B------:R-:W-:Y:S01]  /*eab0*/  SHF.R.S32.HI R2, RZ, 0x1f, R0 ;  /* 0x0000001fff027819 */ /* 0x000fe20000011400 */
[C---:B------:R-:W-:Y:S04]  /*eac0*/  IMAD.WIDE.U32 R28, R26.reuse, R0, RZ ;  /* 0x000000001a1c7225 */ /* 0x040fe800078e00ff */
[----:B------:R-:W-:Y:S01]  /*ead0*/  IMAD R4, R26, R2, R4 ;  /* 0x000000021a047224 */ /* 0x000fe200078e0204 */
[----:B-1----:R-:W4:Y:S01]  /*eae0*/  LD.E.64 R14, [R20.64+0x38] ;  /* 0x00003806140e7980 */ /* 0x002f22000c101b00 */
[----:B--2---:R-:W-:Y:S04]  /*eaf0*/  IMAD.IADD R6, R5, 0x1, -R6 ;  /* 0x0000000105067824 */ /* 0x004fe800078e0a06 */
[-C--:B---3--:R-:W-:Y:S01]  /*eb00*/  IMAD R3, R25, R6.reuse, RZ ;  /* 0x0000000619037224 */ /* 0x088fe200078e02ff */
[----:B------:R-:W-:Y:S01]  /*eb10*/  SHF.R.S32.HI R5, RZ, 0x1f, R6 ;  /* 0x0000001fff057819 */ /* 0x000fe20000011406 */
[C---:B------:R-:W-:Y:S04]  /*eb20*/  IMAD.WIDE.U32 R26, R24.reuse, R6, RZ ;  /* 0x00000006181a7225 */ /* 0x040fe800078e00ff */
[----:B------:R-:W-:Y:S01]  /*eb30*/  IMAD R3, R24, R5, R3 ;  /* 0x0000000518037224 */ /* 0x000fe200078e0203 */
[----:B------:R-:W-:Y:S01]  /*eb40*/  MOV R24, R28 ;  /* 0x0000001c00187202 */ /* 0x000fe20000000f00 */
[----:B------:R-:W-:Y:S02]  /*eb50*/  IMAD.IADD R25, R29, 0x1, R4 ;  /* 0x000000011d197824 */ /* 0x000fe400078e0204 */
[----:B------:R-:W-:Y:S02]  /*eb60*/  IMAD.IADD R27, R27, 0x1, R3 ;  /* 0x000000011b1b7824 */ /* 0x000fe400078e0203 */
[----:B------:R-:W-:Y:S04]  /*eb70*/  IMAD.WIDE.U32 R24, R6, R22, R24 ;  /* 0x0000001606187225 */ /* 0x000fe800078e0018 */
[----:B------:R-:W-:Y:S01]  /*eb80*/  IMAD R6, R23, R6, RZ ;  /* 0x0000000617067224 */ /* 0x000fe200078e02ff */
[----:B------:R-:W-:Y:S01]  /*eb90*/  LEA R119, P1, R24, R119, 0x1 ;  /* 0x0000007718777211 */ /* 0x000fe200078208ff */
[----:B----4-:R-:W-:Y:S02]  /*eba0*/  IMAD R3, R15, R0, RZ ;  /* 0x000000000f037224 */ /* 0x010fe400078e02ff */
        /* <DEDUP_REMOVED lines=9> */
.L_x_2126:
[----:B------:R-:W2:Y:S01]  /*ec40*/  LD.E R2, [R20.64+0x40] ;  /* 0x0000400614027980 */ /* 0x000ea2000c101900 */
[----:B------:R-:W-:Y:S02]  /*ec50*/  IMAD.MOV.U32 R4, RZ, RZ, R119 ;  /* 0x000000ffff047224 */ /* 0x000fe400078e0077 */
[----:B------:R-:W-:Y:S01]  /*ec60*/  IMAD.MOV.U32 R5, RZ, RZ, R118 ;  /* 0x000000ffff057224 */ /* 0x000fe200078e0076 */
[----:B------:R-:W4:Y:S02]  /*ec70*/  LD.E R0, [R20.64+0x38] ;  /* 0x0000380614007980 */ /* 0x000f24000c101900 */
[----:B----4-:R-:W-:Y:S02]  /*ec80*/  IMAD.U32 R0, R0, -0x40, RZ ;  /* 0xffffffc000007824 */ /* 0x010fe400078e00ff */
[----:B--2---:R-:W-:Y:S03]  /*ec90*/  IMAD.U32 R2, R2, -0x40, RZ ;  /* 0xffffffc002027824 */ /* 0x004fe600078e00ff */
[----:B---3--:R-:W-:Y:S02]  /*eca0*/  LEA R116, P0, R0, R116, 0x1 ;  /* 0x0000007400747211 */ /* 0x008fe400078008ff */
[----:B------:R-:W-:Y:S02]  /*ecb0*/  LEA R119, P1, R2, R4, 0x1 ;  /* 0x0000000402777211 */ /* 0x000fe400078208ff */
[----:B------:R-:W-:Y:S02]  /*ecc0*/  LEA.HI.X.SX32 R117, R0, R117, 0x1, P0 ;  /* 0x0000007500757211 */ /* 0x000fe400000f0eff */
[----:B------:R-:W-:Y:S04]  /*ecd0*/  LEA.HI.X.SX32 R118, R2, R5, 0x1, P1 ;  /* 0x0000000502767211 */ /* 0x000fe800008f0eff */
.L_x_2127:
[----:B------:R-:W-:Y:S05]  /*ece0*/  BSYNC B0 ;  /* 0x0000000000007941 */ /* 0x000fea0003800000 */
.L_x_2125:
[----:B------:R-:W-:Y:S04]  /*ecf0*/  IADD3 R9, R9, -0x1, RZ ;  /* 0xffffffff09097810 */ /* 0x000fe80007ffe0ff */
[----:B------:R-:W-:Y:S11]  /*ed00*/  ISETP.GT.AND P0, PT, R9, R78, PT ;  /* 0x0000004e0900720c */ /* 0x000ff60003f04270 */
[----:B------:R-:W-:Y:S02]  /*ed10*/  @!UPT UIADD3 URZ, URZ, URZ, URZ ;  /* 0x0000003f3f3ff290 */ /* 0x000fe4000fffe03f */
[----:B------:R-:W-:-:S05]  /*ed20*/  @P0 BRA `(.L_x_2128) ;  /* 0xffff454000000947 */ /* 0x000fca000383ffff */
.L_x_2010:
        /* <DEDUP_REMOVED lines=11> */
[----:B------:R-:W4:Y:S04]  /*ede0*/  LD.E.U8 R4, [R20.64+0x1b3] ;  /* 0x0001b30614047980 */ /* 0x000f28000c101100 */
[----:B------:R1:W5:Y:S04]  /*edf0*/  LD.E.64 R22, [R20.64+0x148] ;  /* 0x0001480614167980 */ /* 0x000368000c101b00 */
[----:B---3--:R1:W5:Y:S01]  /*ee00*/  LD.E.64 R28, [R20.64+0x150] ;  /* 0x00015006141c7980 */ /* 0x008362000c101b00 */
[----:B--2---:R-:W-:-:S04]  /*ee10*/  ISETP.NE.U32.AND P1, PT, R2, RZ, PT ;  /* 0x000000ff0200720c */ /* 0x004fc80003f25070 */
[----:B------:R-:W-:-:S13]  /*ee20*/  ISETP.NE.AND.EX P1, PT, R3, RZ, PT, P1 ;  /* 0x000000ff0300720c */ /* 0x000fda0003f25310 */
[----:B------:R-:W-:-:S04]  /*ee30*/  @P1 LEA R2, P0, R246, R2, 0x2 ;  /* 0x00000002f6021211 */ /* 0x000fc800078010ff */
[----:B------:R-:W-:-:S05]  /*ee40*/  @P1 LEA.HI.X R3, R246, R3, R54, 0x2, P0 ;  /* 0x00000003f6031211 */ /* 0x000fca00000f1436 */
[----:B------:R2:W3:Y:S04]  /*ee50*/  @P1 LD.E R7, [R2.64] ;  /* 0x0000000602071980 */ /* 0x0004e8000c101900 */
[----:B--2---:R1:W5:Y:S01]  /*ee60*/  LD.E R2, [R20.64+0xc0] ;  /* 0x0000c00614027980 */ /* 0x004362000c101900 */
        /* <DEDUP_REMOVED lines=8> */
[----:B----4-:R-:W-:Y:S01]  /*eef0*/  ISETP.NE.AND P4, PT, R4, RZ, PT ;  /* 0x000000ff0400720c */ /* 0x010fe20003f85270 */
        /* <DEDUP_REMOVED lines=16> */
[----:B---3--:R-:W-:-:S05]  /*f000*/  IADD3 R5, R7, R79, R50 ;  /* 0x0000004f07057210 */ /* 0x008fca0007ffe032 */
        /* <DEDUP_REMOVED lines=25> */
[----:B-----5:R-:W-:Y:S02]  /*f1a0*/  MOV R56, R41 ;  /* 0x0000002900387202 */ /* 0x020fe40000000f00 */
[----:B------:R-:W-:Y:S02]  /*f1b0*/  MOV R26, R43 ;  /* 0x0000002b001a7202 */ /* 0x000fe40000000f00 */
[----:B------:R-:W-:Y:S01]  /*f1c0*/  MOV R43, R42 ;  /* 0x0000002a002b7202 */ /* 0x000fe20000000f00 */
[----:B------:R-:W-:Y:S01]  /*f1d0*/  HADD2.F32 R44, -RZ, R56.H0_H0 ;  /* 0x20000038ff2c7230 */ /* 0x000fe20000004100 */
[----:B------:R-:W-:Y:S01]  /*f1e0*/  MOV R27, R40 ;  /* 0x00000028001b7202 */ /* 0x000fe20000000f00 */
[----:B------:R-:W-:-:S02]  /*f1f0*/  HADD2.F32 R42, -RZ, R26.H1_H1 ;  /* 0x3000001aff2a7230 */ /* 0x000fc40000004100 */
[----:B------:R-:W-:Y:S02]  /*f200*/  HADD2.F32 R56, -RZ, R56.H1_H1 ;  /* 0x30000038ff387230 */ /* 0x000fe40000004100 */
[----:B------:R-:W-:Y:S02]  /*f210*/  HADD2.F32 R58, -RZ, R26.H0_H0 ;  /* 0x2000001aff3a7230 */ /* 0x000fe40000004100 */
[----:B---3--:R-:W-:Y:S02]  /*f220*/  HADD2.F32 R30, -RZ, R5.H1_H1 ;  /* 0x30000005ff1e7230 */ /* 0x008fe40000004100 */
[----:B------:R-:W-:Y:S02]  /*f230*/  HADD2.F32 R32, -RZ, R4.H1_H1 ;  /* 0x30000004ff207230 */ /* 0x000fe40000004100 */
[----:B----4-:R-:W-:Y:S01]  /*f240*/  HADD2.F32 R40, -RZ, R7.H1_H1 ;  /* 0x30000007ff287230 */ /* 0x010fe20000004100 */
[----:B------:R-:W-:Y:S01]  /*f250*/  FMUL.FTZ R26, R42, R30 ;  /* 0x0000001e2a1a7220 */ /* 0x000fe20000410000 */
[--C-:B------:R-:W-:Y:S01]  /*f260*/  HADD2.F32 R41, -RZ, R6.reuse.H1_H1 ;  /* 0x30000006ff297230 */ /* 0x100fe20000004100 */
[----:B------:R-:W-:Y:S01]  /*f270*/  FMUL.FTZ R57, R56, R32 ;  /* 0x0000002038397220 */ /* 0x000fe20000410000 */
[----:B------:R-:W-:Y:S01]  /*f280*/  HADD2.F32 R6, -RZ, R6.H0_H0 ;  /* 0x20000006ff067230 */ /* 0x000fe20000004100 */
[----:B------:R-:W-:Y:S01]  /*f290*/  FMUL.FTZ R42, R42, R40 ;  /* 0x000000282a2a7220 */ /* 0x000fe20000410000 */
[----:B------:R-:W-:Y:S01]  /*f2a0*/  HADD2.F32 R4, -RZ, R4.H0_H0 ;  /* 0x20000004ff047230 */ /* 0x000fe20000004100 */
[-C--:B------:R-:W-:Y:S01]  /*f2b0*/  FMUL.FTZ R56, R56, R41.reuse ;  /* 0x0000002938387220 */ /* 0x080fe20000410000 */
[----:B------:R-:W-:Y:S01]  /*f2c0*/  HADD2.F32 R5, -RZ, R5.H0_H0 ;  /* 0x20000005ff057230 */ /* 0x000fe20000004100 */
[----:B------:R-:W-:Y:S01]  /*f2d0*/  FFMA.FTZ R42, R58, R30, R42 ;  /* 0x0000001e3a2a7223 */ /* 0x000fe2000001002a */
[----:B------:R-:W-:Y:S01]  /*f2e0*/  HADD2.F32 R30, -RZ, R27.H1_H1 ;  /* 0x3000001bff1e7230 */ /* 0x000fe20000004100 */
[C---:B------:R-:W-:Y:S01]  /*f2f0*/  FFMA.FTZ R56, R44.reuse, R32, R56 ;  /* 0x000000202c387223 */ /* 0x040fe20000010038 */
[----:B------:R-:W-:Y:S01]  /*f300*/  HADD2.F32 R32, -RZ, R43.H1_H1 ;  /* 0x3000002bff207230 */ /* 0x000fe20000004100 */
[----:B------:R-:W-:Y:S01]  /*f310*/  FFMA.FTZ R57, R44, R41, -R57 ;  /* 0x000000292c397223 */ /* 0x000fe20000010839 */
        /* <DEDUP_REMOVED lines=11> */
[----:B------:R-:W-:Y:S01]  /*f3d0*/  FFMA.FTZ R32, R43, R5, R32 ;  /* 0x000000052b207223 */ /* 0x000fe20000010020 */
[----:B------:R-:W-:Y:S01]  /*f3e0*/  MOV R43, R42 ;  /* 0x0000002a002b7202 */ /* 0x000fe20000000f00 */
[C---:B------:R-:W-:Y:S02]  /*f3f0*/  FFMA.FTZ R40, R27.reuse, R6, -R40 ;  /* 0x000000061b287223 */ /* 0x040fe40000010828 */
[----:B------:R-:W-:Y:S01]  /*f400*/  FFMA.FTZ R41, R27, R4, R41 ;  /* 0x000000041b297223 */ /* 0x000fe20000010029 */
[----:B------:R-:W-:-:S04]  /*f410*/  F2FP.PACK_AB R30, R32, R30 ;  /* 0x0000001e201e723e */ /* 0x000fc800000000ff */
[----:B------:R-:W-:Y:S02]  /*f420*/  F2FP.PACK_AB R40, R41, R40 ;  /* 0x000000282928723e */ /* 0x000fe400000000ff */
[----:B------:R-:W-:Y:S02]  /*f430*/  MOV R41, R56 ;  /* 0x0000003800297202 */ /* 0x000fe40000000f00 */
[----:B------:R-:W-:Y:S02]  /*f440*/  MOV R42, R30 ;  /* 0x0000001e002a7202 */ /* 0x000fe40000000f00 */
.L_x_2137:
[----:B------:R-:W-:Y:S05]  /*f450*/  BSYNC B0 ;  /* 0x0000000000007941 */ /* 0x000fea0003800000 */
.L_x_2136:
[----:B-----5:R3:W-:Y:S02]  /*f460*/  STS.128 [R247], R40 ;  /* 0x00000028f7007388 */ /* 0x0207e40000000c00 */
.L_x_2135:
[----:B------:R-:W-:Y:S05]  /*f470*/  BSYNC B1 ;  /* 0x0000000000017941 */ /* 0x000fea0003800000 */
.L_x_2134:
        /* <DEDUP_REMOVED lines=18> */
[----:B--2---:R-:W-:Y:S02]  /*f5a0*/  HADD2.F32 R30, -RZ, R5.H1_H1 ;  /* 0x30000005ff1e7230 */ /* 0x004fe40000004100 */
[----:B------:R-:W-:Y:S02]  /*f5b0*/  HADD2.F32 R32, -RZ, R4.H1_H1 ;  /* 0x30000004ff207230 */ /* 0x000fe40000004100 */
[----:B---3--:R-:W-:Y:S01]  /*f5c0*/  HADD2.F32 R40, -RZ, R7.H1_H1 ;  /* 0x30000007ff287230 */ /* 0x008fe20000004100 */
        /* <DEDUP_REMOVED lines=32> */
.L_x_2141:
[----:B------:R-:W-:Y:S05]  /*f7d0*/  BSYNC B0 ;  /* 0x0000000000007941 */ /* 0x000fea0003800000 */
.L_x_2140:
[----:B-----5:R1:W-:Y:S02]  /*f7e0*/  STS.128 [R247+0x2000], R40 ;  /* 0x00200028f7007388 */ /* 0x0203e40000000c00 */
.L_x_2139:
[----:B------:R-:W-:Y:S05]  /*f7f0*/  BSYNC B1 ;  /* 0x0000000000017941 */ /* 0x000fea0003800000 */
.L_x_2138:
        /* <DEDUP_REMOVED lines=20> */
[----:B--2---:R-:W-:Y:S01]  /*f940*/  HADD2.F32 R40, -RZ, R7.H1_H1 ;  /* 0x30000007ff287230 */ /* 0x004fe20000004100 */
        /* <DEDUP_REMOVED lines=32> */
.L_x_2145:
[----:B------:R-:W-:Y:S05]  /*fb50*/  BSYNC B0 ;  /* 0x0000000000007941 */ /* 0x000fea0003800000 */
.L_x_2144:
[----:B-----5:R3:W-:Y:S02]  /*fb60*/  STS.128 [R247+0x4000], R40 ;  /* 0x00400028f7007388 */ /* 0x0207e40000000c00 */
.L_x_2143:
[----:B------:R-:W-:Y:S05]  /*fb70*/  BSYNC B1 ;  /* 0x0000000000017941 */ /* 0x000fea0003800000 */
.L_x_2142:
        /* <DEDUP_REMOVED lines=8> */
[----:B--2---:R1:W2:Y:S02]  /*fc00*/  LD.E.64 R6, [R8.64+0xc0] ;  /* 0x0000c00608067980 */ /* 0x0042a4000c101b00 */
[----:B-1---5:R-:W-:Y:S02]  /*fc10*/  MOV R39, R42 ;  /* 0x0000002a00277202 */ /* 0x022fe40000000f00 */
[----:B------:R-:W-:Y:S02]  /*fc20*/  MOV R8, R43 ;  /* 0x0000002b00087202 */ /* 0x000fe40000000f00 */
[----:B------:R-:W-:Y:S01]  /*fc30*/  MOV R9, R40 ;  /* 0x0000002800097202 */ /* 0x000fe20000000f00 */
[----:B------:R-:W-:-:S02]  /*fc40*/  HADD2.F32 R40, -RZ, R41.H0_H0 ;  /* 0x20000029ff287230 */ /* 0x000fc40000004100 */
[--C-:B------:R-:W-:Y:S02]  /*fc50*/  HADD2.F32 R38, -RZ, R8.reuse.H1_H1 ;  /* 0x30000008ff267230 */ /* 0x100fe40000004100 */
[----:B------:R-:W-:Y:S02]  /*fc60*/  HADD2.F32 R41, -RZ, R41.H1_H1 ;  /* 0x30000029ff297230 */ /* 0x000fe40000004100 */
[----:B------:R-:W-:Y:S02]  /*fc70*/  HADD2.F32 R43, -RZ, R8.H0_H0 ;  /* 0x20000008ff2b7230 */ /* 0x000fe40000004100 */
[----:B---3--:R-:W-:Y:S02]  /*fc80*/  HADD2.F32 R26, -RZ, R5.H1_H1 ;  /* 0x30000005ff1a7230 */ /* 0x008fe40000004100 */
[----:B------:R-:W-:Y:S02]  /*fc90*/  HADD2.F32 R27, -RZ, R4.H1_H1 ;  /* 0x30000004ff1b7230 */ /* 0x000fe40000004100 */
[----:B--2---:R-:W-:Y:S01]  /*fca0*/  HADD2.F32 R30, -RZ, R7.H1_H1 ;  /* 0x30000007ff1e7230 */ /* 0x004fe20000004100 */
[C---:B------:R-:W-:Y:S01]  /*fcb0*/  FMUL.FTZ R8, R38.reuse, R26 ;  /* 0x0000001a26087220 */ /* 0x040fe20000410000 */
[--C-:B------:R-:W-:Y:S01]  /*fcc0*/  HADD2.F32 R32, -RZ, R6.reuse.H1_H1 ;  /* 0x30000006ff207230 */ /* 0x100fe20000004100 */
[CC--:B------:R-:W-:Y:S01]  /*fcd0*/  FMUL.FTZ R42, R41.reuse, R27.reuse ;  /* 0x0000001b292a7220 */ /* 0x0c0fe20000410000 */
[----:B------:R-:W-:Y:S01]  /*fce0*/  HADD2.F32 R6, -RZ, R6.H0_H0 ;  /* 0x20000006ff067230 */ /* 0x000fe20000004100 */
[----:B------:R-:W-:Y:S01]  /*fcf0*/  FMUL.FTZ R38, R38, R30 ;  /* 0x0000001e26267220 */ /* 0x000fe20000410000 */
[----:B------:R-:W-:Y:S01]  /*fd00*/  HADD2.F32 R4, -RZ, R4.H0_H0 ;  /* 0x20000004ff047230 */ /* 0x000fe20000004100 */
[----:B------:R-:W-:Y:S01]  /*fd10*/  FMUL.FTZ R41, R41, R32 ;  /* 0x0000002029297220 */ /* 0x000fe20000410000 */
[----:B------:R-:W-:Y:S01]  /*fd20*/  HADD2.F32 R5, -RZ, R5.H0_H0 ;  /* 0x20000005ff057230 */ /* 0x000fe20000004100 */
[C---:B------:R-:W-:Y:S01]  /*fd30*/  FFMA.FTZ R38, R43.reuse, R26, R38 ;  /* 0x0000001a2b267223 */ /* 0x040fe20000010026 */
        /* <DEDUP_REMOVED lines=13> */
[----:B------:R-:W-:Y:S01]  /*fe10*/  FMUL.FTZ R27, R27, R7 ;  /* 0x000000071b1b7220 */ /* 0x000fe20000410000 */
[----:B------:R-:W-:Y:S01]  /*fe20*/  MOV R43, R8 ;  /* 0x00000008002b7202 */ /* 0x000fe20000000f00 */
[----:B------:R-:W-:-:S02]  /*fe30*/  FFMA.FTZ R30, R9, R6, -R30 ;  /* 0x00000006091e7223 */ /* 0x000fc4000001081e */
[----:B------:R-:W-:Y:S02]  /*fe40*/  FFMA.FTZ R32, R9, R4, R32 ;  /* 0x0000000409207223 */ /* 0x000fe40000010020 */
[C---:B------:R-:W-:Y:S02]  /*fe50*/  FFMA.FTZ R26, R39.reuse, R7, -R26 ;  /* 0x00000007271a7223 */ /* 0x040fe4000001081a */
[----:B------:R-:W-:Y:S01]  /*fe60*/  FFMA.FTZ R27, R39, R5, R27 ;  /* 0x00000005271b7223 */ /* 0x000fe2000001001b */
[----:B------:R-:W-:-:S04]  /*fe70*/  F2FP.PACK_AB R30, R32, R30 ;  /* 0x0000001e201e723e */ /* 0x000fc800000000ff */
[----:B------:R-:W-:Y:S02]  /*fe80*/  F2FP.PACK_AB R26, R27, R26 ;  /* 0x0000001a1b1a723e */ /* 0x000fe400000000ff */
[----:B------:R-:W-:Y:S02]  /*fe90*/  MOV R40, R30 ;  /* 0x0000001e00287202 */ /* 0x000fe40000000f00 */
[----:B------:R-:W-:Y:S02]  /*fea0*/  MOV R42, R26 ;  /* 0x0000001a002a7202 */ /* 0x000fe40000000f00 */
.L_x_2147:
[----:B------:R-:W-:Y:S05]  /*feb0*/  BSYNC B0 ;  /* 0x0000000000007941 */ /* 0x000fea0003800000 */
.L_x_2146:
[----:B-----5:R3:W-:Y:S02]  /*fec0*/  STS.128 [R247+0x6000], R40 ;  /* 0x00600028f7007388 */ /* 0x0207e40000000c00 */
.L_x_2133:
[----:B------:R-:W-:Y:S05]  /*fed0*/  BSYNC B2 ;  /* 0x0000000000027941 */ /* 0x000fea0003800000 */
.L_x_2132:
        /* <DEDUP_REMOVED lines=9> */
[----:B-123--:R-:W-:-:S03]  /*ff70*/  IMAD.SHL.U32 R38, R4, 0x2, RZ ;  /* 0x0000000204267824 */ /* 0x00efc600078e00ff */
[----:B------:R-:W-:Y:S02]  /*ff80*/  SHF.L.U64.HI R4, R4, 0x1, R31 ;  /* 0x0000000104047819 */ /* 0x000fe4000001021f */
[-C--:B------:R-:W-:Y:S01]  /*ff90*/  IADD3 R8, P2, R22, R38.reuse, RZ ;  /* 0x0000002616087210 */ /* 0x080fe20007f5e0ff */
[----:B------:R1:W-:Y:S01]  /*ffa0*/  @P0 STS.128 [R247+0x800], RZ ;  /* 0x000800fff7000388 */ /* 0x0003e20000000c00 */
        /* <DEDUP_REMOVED lines=27> */
[----:B------:R-:W-:Y:S01]  /*10160*/  FMUL.FTZ R54, R54, R41 ;  /* 0x0000002936367220 */ /* 0x000fe20000410000 */
        /* <DEDUP_REMOVED lines=25> */
.L_x_2153:
[----:B------:R-:W-:Y:S05]  /*10300*/  BSYNC B0 ;  /* 0x0000000000007941 */ /* 0x000fea0003800000 */
.L_x_2152:
[----:B-----5:R3:W-:Y:S02]  /*10310*/  STS.128 [R247+0x800], R40 ;  /* 0x00080028f7007388 */ /* 0x0207e40000000c00 */
.L_x_2151:
[----:B------:R-:W-:Y:S05]  /*10320*/  BSYNC B1 ;  /* 0x0000000000017941 */ /* 0x000fea0003800000 */
.L_x_2150:
        /* <DEDUP_REMOVED lines=53> */
.L_x_2157:
[----:B------:R-:W-:Y:S05]  /*10680*/  BSYNC B0 ;  /* 0x0000000000007941 */ /* 0x000fea0003800000 */
.L_x_2156:
[----:B-----5:R1:W-:Y:S02]  /*10690*/  STS.128 [R247+0x2800], R40 ;  /* 0x00280028f7007388 */ /* 0x0203e40000000c00 */
.L_x_2155:
[----:B------:R-:W-:Y:S05]  /*106a0*/  BSYNC B1 ;  /* 0x0000000000017941 */ /* 0x000fea0003800000 */
.L_x_2154:
        /* <DEDUP_REMOVED lines=53> */
.L_x_2161:
[----:B------:R-:W-:Y:S05]  /*10a00*/  BSYNC B0 ;  /* 0x0000000000007941 */ /* 0x000fea0003800000 */
.L_x_2160:
[----:B-----5:R3:W-:Y:S02]  /*10a10*/  STS.128 [R247+0x4800], R40 ;  /* 0x00480028f7007388 */ /* 0x0207e40000000c00 */
.L_x_2159:
[----:B------:R-:W-:Y:S05]  /*10a20*/  BSYNC B1 ;  /* 0x0000000000017941 */ /* 0x000fea0003800000 */
.L_x_2158:
        /* <DEDUP_REMOVED lines=8> */
[----:B----4-:R1:W4:Y:S01]  /*10ab0*/  LD.E.64 R6, [R8.64+0xc0] ;  /* 0x0000c00608067980 */ /* 0x010322000c101b00 */
[----:B-----5:R-:W-:Y:S02]  /*10ac0*/  MOV R32, R42 ;  /* 0x0000002a00207202 */ /* 0x020fe40000000f00 */
[----:B---3--:R-:W-:Y:S02]  /*10ad0*/  MOV R39, R41 ;  /* 0x0000002900277202 */ /* 0x008fe40000000f00 */
[----:B-1----:R-:W-:-:S03]  /*10ae0*/  MOV R8, R43 ;  /* 0x0000002b00087202 */ /* 0x002fc60000000f00 */
[--C-:B------:R-:W-:Y:S01]  /*10af0*/  HADD2.F32 R38, -RZ, R39.reuse.H0_H0 ;  /* 0x20000027ff267230 */ /* 0x100fe20000004100 */
[----:B------:R-:W-:Y:S01]  /*10b00*/  MOV R9, R40 ;  /* 0x0000002800097202 */ /* 0x000fe20000000f00 */
[----:B------:R-:W-:Y:S02]  /*10b10*/  HADD2.F32 R39, -RZ, R39.H1_H1 ;  /* 0x30000027ff277230 */ /* 0x000fe40000004100 */
[--C-:B------:R-:W-:Y:S02]  /*10b20*/  HADD2.F32 R31, -RZ, R8.reuse.H1_H1 ;  /* 0x30000008ff1f7230 */ /* 0x100fe40000004100 */
[----:B------:R-:W-:Y:S02]  /*10b30*/  HADD2.F32 R41, -RZ, R8.H0_H0 ;  /* 0x20000008ff297230 */ /* 0x000fe40000004100 */
[----:B--2---:R-:W-:Y:S02]  /*10b40*/  HADD2.F32 R18, -RZ, R5.H1_H1 ;  /* 0x30000005ff127230 */ /* 0x004fe40000004100 */
[----:B------:R-:W-:-:S02]  /*10b50*/  HADD2.F32 R19, -RZ, R4.H1_H1 ;  /* 0x30000004ff137230 */ /* 0x000fc40000004100 */
[----:B----4-:R-:W-:Y:S01]  /*10b60*/  HADD2.F32 R26, -RZ, R7.H1_H1 ;  /* 0x30000007ff1a7230 */ /* 0x010fe20000004100 */
        /* <DEDUP_REMOVED lines=24> */
[C---:B------:R-:W-:Y:S01]  /*10cf0*/  FFMA.FTZ R26, R9.reuse, R6, -R26 ;  /* 0x00000006091a7223 */ /* 0x040fe2000001081a */
[----:B------:R-:W-:Y:S01]  /*10d00*/  MOV R43, R8 ;  /* 0x00000008002b7202 */ /* 0x000fe20000000f00 */
[----:B------:R-:W-:-:S02]  /*10d10*/  FFMA.FTZ R27, R9, R4, R27 ;  /* 0x00000004091b7223 */ /* 0x000fc4000001001b */
[C---:B------:R-:W-:Y:S02]  /*10d20*/  FFMA.FTZ R18, R32.reuse, R7, -R18 ;  /* 0x0000000720127223 */ /* 0x040fe40000010812 */
[----:B------:R-:W-:Y:S01]  /*10d30*/  FFMA.FTZ R19, R32, R5, R19 ;  /* 0x0000000520137223 */ /* 0x000fe20000010013 */
[----:B------:R-:W-:-:S04]  /*10d40*/  F2FP.PACK_AB R26, R27, R26 ;  /* 0x0000001a1b1a723e */ /* 0x000fc800000000ff */
[----:B------:R-:W-:Y:S02]  /*10d50*/  F2FP.PACK_AB R18, R19, R18 ;  /* 0x000000121312723e */ /* 0x000fe400000000ff */
[----:B------:R-:W-:Y:S02]  /*10d60*/  MOV R40, R26 ;  /* 0x0000001a00287202 */ /* 0x000fe40000000f00 */
[----:B------:R-:W-:Y:S02]  /*10d70*/  MOV R42, R18 ;  /* 0x00000012002a7202 */ /* 0x000fe40000000f00 */
.L_x_2163:
[----:B------:R-:W-:Y:S05]  /*10d80*/  BSYNC B0 ;  /* 0x0000000000007941 */ /* 0x000fea0003800000 */
.L_x_2162:
[----:B-----5:R3:W-:Y:S02]  /*10d90*/  STS.128 [R247+0x6800], R40 ;  /* 0x00680028f7007388 */ /* 0x0207e40000000c00 */
.L_x_2149:
[----:B------:R-:W-:Y:S05]  /*10da0*/  BSYNC B2 ;  /* 0x0000000000027941 */ /* 0x000fea0003800000 */
.L_x_2148:
[----:B------:R-:W-:Y:S01]  /*10db0*/  IADD3 R31, R160, 0x20, RZ ;  /* 0x00000020a01f7810 */ /* 0x000fe20007ffe0ff */
        /* <DEDUP_REMOVED lines=26> */
[----:B------:R-:W-:-:S02]  /*10f60*/  HADD2.F32 R43, -RZ, R44.H0_H0 ;  /* 0x2000002cff2b7230 */ /* 0x000fc40000004100 */
[----:B------:R-:W-:Y:S02]  /*10f70*/  HADD2.F32 R41, -RZ, R18.H1_H1 ;  /* 0x30000012ff297230 */ /* 0x000fe40000004100 */
[----:B------:R-:W-:Y:S02]  /*10f80*/  HADD2.F32 R44, -RZ, R44.H1_H1 ;  /* 0x3000002cff2c7230 */ /* 0x000fe40000004100 */
[----:B------:R-:W-:Y:S02]  /*10f90*/  HADD2.F32 R55, -RZ, R18.H0_H0 ;  /* 0x20000012ff377230 */ /* 0x000fe40000004100 */
        /* <DEDUP_REMOVED lines=11> */
[----:B------:R-:W-:Y:S01]  /*11050*/  FFMA.FTZ R41, R55, R32, R41 ;  /* 0x0000002037297223 */ /* 0x000fe20000010029 */
        /* <DEDUP_REMOVED lines=13> */
[-C--:B------:R-:W-:Y:S01]  /*11130*/  FMUL.FTZ R38, R38, R7.reuse ;  /* 0x0000000726267220 */ /* 0x080fe20000410000 */
        /* <DEDUP_REMOVED lines=9> */
.L_x_2169:
[----:B------:R-:W-:Y:S05]  /*111d0*/  BSYNC B0 ;  /* 0x0000000000007941 */ /* 0x000fea0003800000 */
.L_x_2168:
[----:B-----5:R3:W-:Y:S02]  /*111e0*/  STS.128 [R247+0x1000], R40 ;  /* 0x00100028f7007388 */ /* 0x0207e40000000c00 */
.L_x_2167:
[----:B------:R-:W-:Y:S05]  /*111f0*/  BSYNC B1 ;  /* 0x0000000000017941 */ /* 0x000fea0003800000 */
.L_x_2166:
        /* <DEDUP_REMOVED lines=52> */
.L_x_2173:
[----:B------:R-:W-:Y:S05]  /*11540*/  BSYNC B0 ;  /* 0x0000000000007941 */ /* 0x000fea0003800000 */
.L_x_2172:
[----:B-----5:R3:W-:Y:S02]  /*11550*/  STS.128 [R247+0x3000], R40 ;  /* 0x00300028f7007388 */ /* 0x0207e40000000c00 */
.L_x_2171:
[----:B------:R-:W-:Y:S05]  /*11560*/  BSYNC B1 ;  /* 0x0000000000017941 */ /* 0x000fea0003800000 */
.L_x_2170:
        /* <DEDUP_REMOVED lines=52> */
.L_x_2177:
[----:B------:R-:W-:Y:S05]  /*118b0*/  BSYNC B0 ;  /* 0x0000000000007941 */ /* 0x000fea0003800000 */
.L_x_2176:
[----:B-----5:R3:W-:Y:S02]  /*118c0*/  STS.128 [R247+0x5000], R40 ;  /* 0x00500028f7007388 */ /* 0x0207e40000000c00 */
.L_x_2175:
[----:B------:R-:W-:Y:S05]  /*118d0*/  BSYNC B1 ;  /* 0x0000000000017941 */ /* 0x000fea0003800000 */
.L_x_2174:
        /* <DEDUP_REMOVED lines=9> */
[----:B-----5:R-:W-:-:S05]  /*11970*/  MOV R38, R41 ;  /* 0x0000002900267202 */ /* 0x020fca0000000f00 */
[--C-:B------:R-:W-:Y:S02]  /*11980*/  HADD2.F32 R32, -RZ, R38.reuse.H0_H0 ;  /* 0x20000026ff207230 */ /* 0x100fe40000004100 */
[----:B------:R-:W-:Y:S01]  /*11990*/  HADD2.F32 R38, -RZ, R38.H1_H1 ;  /* 0x30000026ff267230 */ /* 0x000fe20000004100 */
[----:B---3--:R-:W-:Y:S02]  /*119a0*/  MOV R27, R42 ;  /* 0x0000002a001b7202 */ /* 0x008fe40000000f00 */
[----:B-1----:R-:W-:Y:S02]  /*119b0*/  MOV R8, R43 ;  /* 0x0000002b00087202 */ /* 0x002fe40000000f00 */
[----:B------:R-:W-:-:S03]  /*119c0*/  MOV R9, R40 ;  /* 0x0000002800097202 */ /* 0x000fc60000000f00 */
[--C-:B------:R-:W-:Y:S02]  /*119d0*/  HADD2.F32 R26, -RZ, R8.reuse.H1_H1 ;  /* 0x30000008ff1a7230 */ /* 0x100fe40000004100 */
[----:B------:R-:W-:Y:S02]  /*119e0*/  HADD2.F32 R40, -RZ, R8.H0_H0 ;  /* 0x20000008ff287230 */ /* 0x000fe40000004100 */
[----:B--2---:R-:W-:Y:S02]  /*119f0*/  HADD2.F32 R14, -RZ, R5.H1_H1 ;  /* 0x30000005ff0e7230 */ /* 0x004fe40000004100 */
        /* <DEDUP_REMOVED lines=35> */
.L_x_2179:
[----:B------:R-:W-:Y:S05]  /*11c30*/  BSYNC B0 ;  /* 0x0000000000007941 */ /* 0x000fea0003800000 */
.L_x_2178:
[----:B-----5:R3:W-:Y:S02]  /*11c40*/  STS.128 [R247+0x7000], R40 ;  /* 0x00700028f7007388 */ /* 0x0207e40000000c00 */
.L_x_2165:
[----:B------:R-:W-:Y:S05]  /*11c50*/  BSYNC B2 ;  /* 0x0000000000027941 */ /* 0x000fea0003800000 */
.L_x_2164:
[----:B------:R-:W-:-:S04]  /*11c60*/  IADD3 R32, R160, 0x30, RZ ;  /* 0x00000030a0207810 */ /* 0x000fc80007ffe0ff */
        /* <DEDUP_REMOVED lines=20> */
[----:B--2---:R-:W2:Y:S04]  /*11db0*/  LD.E.64 R4, [R22.64] ;  /* 0x0000000616047980 */ /* 0x004ea8000c101b00 */
[----:B---3--:R-:W3:Y:S01]  /*11dc0*/  LD.E.64 R6, [R8.64] ;  /* 0x0000000608067980 */ /* 0x008ee2000c101b00 */
[----:B-----5:R-:W-:Y:S02]  /*11dd0*/  MOV R3, R27 ;  /* 0x0000001b00037202 */ /* 0x020fe40000000f00 */
[----:B------:R-:W-:Y:S01]  /*11de0*/  MOV R13, R24 ;  /* 0x00000018000d7202 */ /* 0x000fe20000000f00 */
[----:B------:R-:W-:Y:S01]  /*11df0*/  HADD2.F32 R24, -RZ, R25.H0_H0 ;  /* 0x20000019ff187230 */ /* 0x000fe20000004100 */
[----:B-1----:R-:W-:Y:S01]  /*11e00*/  MOV R19, R26 ;  /* 0x0000001a00137202 */ /* 0x002fe20000000f00 */
[----:B------:R-:W-:-:S02]  /*11e10*/  HADD2.F32 R18, -RZ, R3.H1_H1 ;  /* 0x30000003ff127230 */ /* 0x000fc40000004100 */
[----:B------:R-:W-:Y:S02]  /*11e20*/  HADD2.F32 R25, -RZ, R25.H1_H1 ;  /* 0x30000019ff197230 */ /* 0x000fe40000004100 */
[----:B------:R-:W-:Y:S02]  /*11e30*/  HADD2.F32 R27, -RZ, R3.H0_H0 ;  /* 0x20000003ff1b7230 */ /* 0x000fe40000004100 */
[----:B--2---:R-:W-:Y:S02]  /*11e40*/  HADD2.F32 R14, -RZ, R5.H1_H1 ;  /* 0x30000005ff0e7230 */ /* 0x004fe40000004100 */
[----:B------:R-:W-:Y:S02]  /*11e50*/  HADD2.F32 R15, -RZ, R4.H1_H1 ;  /* 0x30000004ff0f7230 */ /* 0x000fe40000004100 */
[----:B---3--:R-:W-:Y:S01]  /*11e60*/  HADD2.F32 R16, -RZ, R7.H1_H1 ;  /* 0x30000007ff107230 */ /* 0x008fe20000004100 */
[C---:B------:R-:W-:Y:S01]  /*11e70*/  FMUL.FTZ R3, R18.reuse, R14 ;  /* 0x0000000e12037220 */ /* 0x040fe20000410000 */
[--C-:B------:R-:W-:Y:S01]  /*11e80*/  HADD2.F32 R17, -RZ, R6.reuse.H1_H1 ;  /* 0x30000006ff117230 */ /* 0x100fe20000004100 */
[C---:B------:R-:W-:Y:S01]  /*11e90*/  FMUL.FTZ R26, R25.reuse, R15 ;  /* 0x0000000f191a7220 */ /* 0x040fe20000410000 */
        /* <DEDUP_REMOVED lines=29> */
.L_x_2184:
[----:B------:R-:W-:Y:S05]  /*12070*/  BSYNC B0 ;  /* 0x0000000000007941 */ /* 0x000fea0003800000 */
.L_x_2183:
[----:B-----5:R1:W-:Y:S02]  /*12080*/  STS.128 [R247+0x1800], R24 ;  /* 0x00180018f7007388 */ /* 0x0203e40000000c00 */
.L_x_2182:
[----:B------:R-:W-:Y:S05]  /*12090*/  BSYNC B1 ;  /* 0x0000000000017941 */ /* 0x000fea0003800000 */
.L_x_2181:
[----:B------:R-:W-:Y:S01]  /*120a0*/  ISETP.GE.AND P0, PT, R12, R2, PT ;  /* 0x000000020c00720c */ /* 0x000fe20003f06270 */
[----:B------:R-:W-:-:S12]  /*120b0*/  BSSY B1, `(.L_x_2185) ;  /* 0x0000035000017945 */ /* 0x000fd80003800000 */
[----:B------:R1:W-:Y:S01]  /*120c0*/  @P0 STS.128 [R247+0x3800], RZ ;  /* 0x003800fff7000388 */ /* 0x0003e20000000c00 */
[----:B------:R-:W-:Y:S05]  /*120d0*/  @P0 BRA `(.L_x_2186) ;  /* 0x0000032000000947 */ /* 0x000fea0003800000 */
[----:B-123--:R1:W5:Y:S01]  /*120e0*/  LD.E.128 R16, [R36.64+0x80] ;  /* 0x0000800624107980 */ /* 0x00e362000c101d00 */
[----:B------:R-:W-:Y:S01]  /*120f0*/  ISETP.GE.AND P0, PT, R12, R0, PT ;  /* 0x000000000c00720c */ /* 0x000fe20003f06270 */
[----:B------:R-:W-:-:S12]  /*12100*/  BSSY B0, `(.L_x_2187) ;  /* 0x000002e000007945 */ /* 0x000fd80003800000 */
[----:B------:R-:W-:Y:S05]  /*12110*/  @P0 BRA `(.L_x_2188) ;  /* 0x000002c000000947 */ /* 0x000fea0003800000 */
[----:B------:R-:W2:Y:S04]  /*12120*/  LD.E.64 R4, [R22.64+0x40] ;  /* 0x0000400616047980 */ /* 0x000ea8000c101b00 */
[----:B------:R-:W3:Y:S01]  /*12130*/  LD.E.64 R6, [R8.64+0x40] ;  /* 0x0000400608067980 */ /* 0x000ee2000c101b00 */
[----:B-----5:R-:W-:Y:S02]  /*12140*/  MOV R24, R17 ;  /* 0x0000001100187202 */ /* 0x020fe40000000f00 */
[----:B------:R-:W-:Y:S02]  /*12150*/  MOV R3, R19 ;  /* 0x0000001300037202 */ /* 0x000fe40000000f00 */
[----:B------:R-:W-:Y:S01]  /*12160*/  MOV R12, R16 ;  /* 0x00000010000c7202 */ /* 0x000fe20000000f00 */
[----:B------:R-:W-:-:S02]  /*12170*/  HADD2.F32 R19, -RZ, R24.H0_H0 ;  /* 0x20000018ff137230 */ /* 0x000fc40000004100 */
[--C-:B------:R-:W-:Y:S02]  /*12180*/  HADD2.F32 R17, -RZ, R3.reuse.H1_H1 ;  /* 0x30000003ff117230 */ /* 0x100fe40000004100 */
        /* <DEDUP_REMOVED lines=37> */
.L_x_2188:
[----:B------:R-:W-:Y:S05]  /*123e0*/  BSYNC B0 ;  /* 0x0000000000007941 */ /* 0x000fea0003800000 */
.L_x_2187:
[----:B-----5:R2:W-:Y:S02]  /*123f0*/  STS.128 [R247+0x3800], R16 ;  /* 0x00380010f7007388 */ /* 0x0205e40000000c00 */
.L_x_2186:
[----:B------:R-:W-:Y:S05]  /*12400*/  BSYNC B1 ;  /* 0x0000000000017941 */ /* 0x000fea0003800000 */
.L_x_2185:
        /* <DEDUP_REMOVED lines=13> */
[----:B------:R-:W-:Y:S01]  /*124e0*/  HADD2.F32 R16, -RZ, R3.H1_H1 ;  /* 0x30000003ff107230 */ /* 0x000fe20000004100 */
[----:B------:R-:W-:Y:S01]  /*124f0*/  MOV R17, R14 ;  /* 0x0000000e00117202 */ /* 0x000fe20000000f00 */
[----:B------:R-:W-:-:S02]  /*12500*/  HADD2.F32 R18, -RZ, R19.H0_H0 ;  /* 0x20000013ff127230 */ /* 0x000fc40000004100 */
        /* <DEDUP_REMOVED lines=34> */
[----:B------:R-:W-:Y:S02]  /*12730*/  MOV R12, R15 ;  /* 0x0000000f000c7202 */ /* 0x000fe40000000f00 */
[----:B------:R-:W-:Y:S02]  /*12740*/  MOV R13, R19 ;  /* 0x00000013000d7202 */ /* 0x000fe40000000f00 */
[----:B------:R-:W-:Y:S02]  /*12750*/  MOV R15, R3 ;  /* 0x00000003000f7202 */ /* 0x000fe40000000f00 */
.L_x_2192:
[----:B------:R-:W-:Y:S05]  /*12760*/  BSYNC B0 ;  /* 0x0000000000007941 */ /* 0x000fea0003800000 */
.L_x_2191:
[----:B-----5:R1:W-:Y:S02]  /*12770*/  STS.128 [R247+0x5800], R12 ;  /* 0x0058000cf7007388 */ /* 0x0203e40000000c00 */
.L_x_2190:
[----:B------:R-:W-:Y:S05]  /*12780*/  BSYNC B1 ;  /* 0x0000000000017941 */ /* 0x000fea0003800000 */
.L_x_2189:
        /* <DEDUP_REMOVED lines=8> */
[----:B------:R1:W3:Y:S01]  /*12810*/  LD.E.64 R4, [R8.64+0xc0] ;  /* 0x0000c00608047980 */ /* 0x0002e2000c101b00 */
        /* <DEDUP_REMOVED lines=9> */
[----:B-1----:R-:W-:Y:S02]  /*128b0*/  HADD2.F32 R8, -RZ, R2.H1_H1 ;  /* 0x30000002ff087230 */ /* 0x002fe40000004100 */
        /* <DEDUP_REMOVED lines=34> */
.L_x_2194:
[----:B------:R-:W-:Y:S05]  /*12ae0*/  BSYNC B0 ;  /* 0x0000000000007941 */ /* 0x000fea0003800000 */
.L_x_2193:
[----:B-----5:R1:W-:Y:S01]  /*12af0*/  STS.128 [R247+0x7800], R36 ;  /* 0x00780024f7007388 */ /* 0x0203e20000000c00 */
[----:B------:R-:W-:Y:S05]  /*12b00*/  BRA `(.L_x_2180) ;  /* 0x000070e000007947 */ /* 0x000fea0003800000 */
.L_x_2131:
        /* <DEDUP_REMOVED lines=18> */
[----:B------:R-:W-:-:S03]  /*12c30*/  LEA R24, P0, R5, R28, 0x1 ;  /* 0x0000001c05187211 */ /* 0x000fc600078008ff */
[----:B------:R-:W3:Y:S01]  /*12c40*/  LD.E.128 R40, [R40.64] ;  /* 0x0000000628287980 */ /* 0x000ee2000c101d00 */
[----:B------:R-:W-:-:S05]  /*12c50*/  LEA.HI.X R25, R5, R29, R4, 0x1, P0 ;  /* 0x0000001d05197211 */ /* 0x000fca00000f0c04 */
[----:B--2---:R4:W2:Y:S02]  /*12c60*/  LD.E.128 R4, [R24.64] ;  /* 0x0000000618047980 */ /* 0x0048a4000c101d00 */
[----:B----4-:R-:W-:Y:S02]  /*12c70*/  MOV R24, RZ ;  /* 0x000000ff00187202 */ /* 0x010fe40000000f00 */
[----:B------:R-:W-:-:S04]  /*12c80*/  @P1 IADD3 R24, -R3, RZ, RZ ;  /* 0x000000ff03181210 */ /* 0x000fc80007ffe1ff */
[----:B------:R-:W-:-:S04]  /*12c90*/  IADD3 R25, P0, R24, R8, RZ ;  /* 0x0000000818197210 */ /* 0x000fc80007f1e0ff */
[----:B------:R-:W-:Y:S02]  /*12ca0*/  LEA.HI.X.SX32 R24, R24, R9, 0x1, P0 ;  /* 0x0000000918187211 */ /* 0x000fe400000f0eff */
[----:B------:R-:W-:-:S04]  /*12cb0*/  LEA R26, P0, R25, R22, 0x1 ;  /* 0x00000016191a7211 */ /* 0x000fc800078008ff */
[----:B------:R-:W-:-:S06]  /*12cc0*/  LEA.HI.X R27, R25, R23, R24, 0x1, P0 ;  /* 0x00000017191b7211 */ /* 0x000fcc00000f0c18 */
[----:B------:R-:W4:Y:S01]  /*12cd0*/  LD.E.128 R24, [R26.64] ;  /* 0x000000061a187980 */ /* 0x000f22000c101d00 */
[----:B-----5:R-:W-:Y:S01]  /*12ce0*/  IMAD.MOV.U32 R44, RZ, RZ, R56 ;  /* 0x000000ffff2c7224 */ /* 0x020fe200078e0038 */
[----:B------:R-:W-:Y:S02]  /*12cf0*/  MOV R32, R59 ;  /* 0x0000003b00207202 */ /* 0x000fe40000000f00 */
[----:B------:R-:W-:Y:S02]  /*12d00*/  MOV R30, R57 ;  /* 0x00000039001e7202 */ /* 0x000fe40000000f00 */
[----:B------:R-:W-:Y:S02]  /*12d10*/  MOV R54, R58 ;  /* 0x0000003a00367202 */ /* 0x000fe40000000f00 */
[----:B---3--:R-:W-:Y:S01]  /*12d20*/  MOV R55, R41 ;  /* 0x0000002900377202 */ /* 0x008fe20000000f00 */
[----:B------:R-:W-:Y:S01]  /*12d30*/  IMAD.MOV.U32 R41, RZ, RZ, R42 ;  /* 0x000000ffff297224 */ /* 0x000fe200078e002a */
[----:B--2---:R-:W-:-:S02]  /*12d40*/  HADD2.F32 R42, -RZ, R5.H0_H0 ;  /* 0x20000005ff2a7230 */ /* 0x004fc40000004100 */
[----:B------:R-:W-:Y:S02]  /*12d50*/  HADD2.F32 R56, -RZ, R5.H1_H1 ;  /* 0x30000005ff387230 */ /* 0x000fe40000004100 */
[--C-:B------:R-:W-:Y:S02]  /*12d60*/  HADD2.F32 R5, -RZ, R7.reuse.H0_H0 ;  /* 0x20000007ff057230 */ /* 0x100fe40000004100 */
[----:B------:R-:W-:Y:S02]  /*12d70*/  HADD2.F32 R7, -RZ, R7.H1_H1 ;  /* 0x30000007ff077230 */ /* 0x000fe40000004100 */
[--C-:B------:R-:W-:Y:S02]  /*12d80*/  HADD2.F32 R59, -RZ, R55.reuse.H0_H0 ;  /* 0x20000037ff3b7230 */ /* 0x100fe40000004100 */
[----:B------:R-:W-:Y:S02]  /*12d90*/  HADD2.F32 R60, -RZ, R55.H1_H1 ;  /* 0x30000037ff3c7230 */ /* 0x000fe40000004100 */
        /* <DEDUP_REMOVED lines=9> */
[--C-:B------:R-:W-:Y:S01]  /*12e30*/  HADD2.F32 R5, -RZ, R41.reuse.H0_H0 ;  /* 0x20000029ff057230 */ /* 0x100fe20000004100 */
[----:B------:R-:W-:Y:S01]  /*12e40*/  FMUL.FTZ R43, R43, R7 ;  /* 0x000000072b2b7220 */ /* 0x000fe20000410000 */
[--C-:B------:R-:W-:Y:S01]  /*12e50*/  HADD2.F32 R7, -RZ, R40.reuse.H0_H0 ;  /* 0x20000028ff077230 */ /* 0x100fe20000004100 */
[----:B------:R-:W-:Y:S01]  /*12e60*/  @!P1 FADD.FTZ R57, -R57, -RZ ;  /* 0x800000ff39399221 */ /* 0x000fe20000010100 */
[----:B------:R-:W-:Y:S01]  /*12e70*/  HADD2.F32 R40, -RZ, R40.H1_H1 ;  /* 0x30000028ff287230 */ /* 0x000fe20000004100 */
[----:B------:R-:W-:Y:S01]  /*12e80*/  @!P1 FADD.FTZ R58, -R58, -RZ ;  /* 0x800000ff3a3a9221 */ /* 0x000fe20000010100 */
[----:B------:R-:W-:Y:S01]  /*12e90*/  HADD2.F32 R41, -RZ, R41.H1_H1 ;  /* 0x30000029ff297230 */ /* 0x000fe20000004100 */
[----:B------:R-:W-:-:S02]  /*12ea0*/  @!P1 FADD.FTZ R4, -R4, -RZ ;  /* 0x800000ff04049221 */ /* 0x000fc40000010100 */
[----:B------:R-:W-:Y:S02]  /*12eb0*/  @!P1 FADD.FTZ R6, -R6, -RZ ;  /* 0x800000ff06069221 */ /* 0x000fe40000010100 */
[----:B------:R-:W-:Y:S02]  /*12ec0*/  @!P1 FADD.FTZ R42, -R42, -RZ ;  /* 0x800000ff2a2a9221 */ /* 0x000fe40000010100 */
[----:B------:R-:W-:Y:S02]  /*12ed0*/  FMUL.FTZ R57, R7, R57 ;  /* 0x0000003907397220 */ /* 0x000fe40000410000 */
[----:B------:R-:W-:Y:S01]  /*12ee0*/  FMUL.FTZ R58, R40, R58 ;  /* 0x0000003a283a7220 */ /* 0x000fe20000410000 */
[--C-:B------:R-:W-:Y:S01]  /*12ef0*/  HADD2.F32 R40, -RZ, R30.reuse.H1_H1 ;  /* 0x3000001eff287230 */ /* 0x100fe20000004100 */
[----:B------:R-:W-:Y:S01]  /*12f00*/  FMUL.FTZ R4, R5, R4 ;  /* 0x0000000405047220 */ /* 0x000fe20000410000 */
[----:B------:R-:W-:Y:S01]  /*12f10*/  HADD2.F32 R5, -RZ, R30.H0_H0 ;  /* 0x2000001eff057230 */ /* 0x000fe20000004100 */
[----:B------:R-:W-:Y:S01]  /*12f20*/  FMUL.FTZ R6, R41, R6 ;  /* 0x0000000629067220 */ /* 0x000fe20000410000 */
[----:B------:R-:W-:Y:S01]  /*12f30*/  HADD2.F32 R30, -RZ, R32.H0_H0 ;  /* 0x20000020ff1e7230 */ /* 0x000fe20000004100 */
[----:B------:R-:W-:Y:S01]  /*12f40*/  @!P1 FADD.FTZ R56, -R56, -RZ ;  /* 0x800000ff38389221 */ /* 0x000fe20000010100 */
[----:B----4-:R-:W-:-:S02]  /*12f50*/  HADD2.F32 R7, -RZ, R25.H0_H0 ;  /* 0x20000019ff077230 */ /* 0x010fc40000004100 */
[----:B------:R-:W-:Y:S01]  /*12f60*/  HADD2.F32 R41, -RZ, R25.H1_H1 ;  /* 0x30000019ff297230 */ /* 0x000fe20000004100 */
[----:B------:R-:W-:Y:S01]  /*12f70*/  FMUL.FTZ R59, R59, R42 ;  /* 0x0000002a3b3b7220 */ /* 0x000fe20000410000 */
[----:B------:R-:W-:Y:S01]  /*12f80*/  HADD2.F32 R25, -RZ, R27.H0_H0 ;  /* 0x2000001bff197230 */ /* 0x000fe20000004100 */
[----:B------:R-:W-:Y:S01]  /*12f90*/  FMUL.FTZ R60, R60, R56 ;  /* 0x000000383c3c7220 */ /* 0x000fe20000410000 */
[--C-:B------:R-:W-:Y:S01]  /*12fa0*/  HADD2.F32 R42, -RZ, R24.reuse.H0_H0 ;  /* 0x20000018ff2a7230 */ /* 0x100fe20000004100 */
[----:B------:R-:W-:Y:S01]  /*12fb0*/  FFMA.FTZ R5, R5, R7, R59 ;  /* 0x0000000705057223 */ /* 0x000fe2000001003b */
[----:B------:R-:W-:Y:S01]  /*12fc0*/  HADD2.F32 R56, -RZ, R24.H1_H1 ;  /* 0x30000018ff387230 */ /* 0x000fe20000004100 */
[----:B------:R-:W-:Y:S01]  /*12fd0*/  FFMA.FTZ R25, R30, R25, R55 ;  /* 0x000000191e197223 */ /* 0x000fe20000010037 */
[----:B------:R-:W-:Y:S02]  /*12fe0*/  HADD2.F32 R24, -RZ, R26.H0_H0 ;  /* 0x2000001aff187230 */ /* 0x000fe40000004100 */
[----:B------:R-:W-:-:S02]  /*12ff0*/  HADD2.F32 R7, -RZ, R44.H0_H0 ;  /* 0x2000002cff077230 */ /* 0x000fc40000004100 */
[----:B------:R-:W-:Y:S02]  /*13000*/  HADD2.F32 R30, -RZ, R54.H0_H0 ;  /* 0x20000036ff1e7230 */ /* 0x000fe40000004100 */
[----:B------:R-:W-:Y:S02]  /*13010*/  HADD2.F32 R27, -RZ, R27.H1_H1 ;  /* 0x3000001bff1b7230 */ /* 0x000fe40000004100 */
        /* <DEDUP_REMOVED lines=14> */
[----:B------:R-:W-:Y:S02]  /*13100*/  MOV R56, R7 ;  /* 0x0000000700387202 */ /* 0x000fe40000000f00 */
[----:B------:R-:W-:Y:S02]  /*13110*/  MOV R57, R5 ;  /* 0x0000000500397202 */ /* 0x000fe40000000f00 */
[----:B------:R-:W-:Y:S02]  /*13120*/  MOV R58, R4 ;  /* 0x00000004003a7202 */ /* 0x000fe40000000f00 */
[----:B------:R-:W-:-:S02]  /*13130*/  MOV R59, R25 ;  /* 0x00000019003b7202 */ /* 0x000fc40000000f00 */
.L_x_2200:
[----:B------:R-:W-:Y:S05]  /*13140*/  BSYNC B0 ;  /* 0x0000000000007941 */ /* 0x000fea0003800000 */
.L_x_2199:
[----:B-----5:R3:W-:Y:S02]  /*13150*/  STS.128 [R247], R56 ;  /* 0x00000038f7007388 */ /* 0x0207e40000000c00 */
.L_x_2198:
[----:B------:R-:W-:Y:S05]  /*13160*/  BSYNC B1 ;  /* 0x0000000000017941 */ /* 0x000fea0003800000 */
.L_x_2197:
        /* <DEDUP_REMOVED lines=17> */
[----:B--2---:R-:W2:Y:S01]  /*13280*/  LD.E.128 R40, [R40.64+0x80] ;  /* 0x0000800628287980 */ /* 0x004ea2000c101d00 */
[----:B------:R-:W-:-:S05]  /*13290*/  LEA.HI.X R25, R5, R29, R4, 0x1, P0 ;  /* 0x0000001d05197211 */ /* 0x000fca00000f0c04 */
[----:B---3--:R1:W3:Y:S02]  /*132a0*/  LD.E.128 R4, [R24.64+0x80] ;  /* 0x0000800618047980 */ /* 0x0082e4000c101d00 */
[----:B-1----:R-:W-:Y:S02]  /*132b0*/  MOV R24, RZ ;  /* 0x000000ff00187202 */ /* 0x002fe40000000f00 */
[----:B------:R-:W-:-:S04]  /*132c0*/  @P1 IADD3 R24, -R3, RZ, RZ ;  /* 0x000000ff03181210 */ /* 0x000fc80007ffe1ff */
[----:B------:R-:W-:-:S04]  /*132d0*/  IADD3 R25, P0, R24, R8, RZ ;  /* 0x0000000818197210 */ /* 0x000fc80007f1e0ff */
[----:B------:R-:W-:Y:S02]  /*132e0*/  LEA.HI.X.SX32 R24, R24, R9, 0x1, P0 ;  /* 0x0000000918187211 */ /* 0x000fe400000f0eff */
[----:B------:R-:W-:-:S04]  /*132f0*/  LEA R26, P0, R25, R22, 0x1 ;  /* 0x00000016191a7211 */ /* 0x000fc800078008ff */
[----:B------:R-:W-:-:S06]  /*13300*/  LEA.HI.X R27, R25, R23, R24, 0x1, P0 ;  /* 0x00000017191b7211 */ /* 0x000fcc00000f0c18 */
[----:B----4-:R-:W4:Y:S01]  /*13310*/  LD.E.128 R24, [R26.64+0x80] ;  /* 0x000080061a187980 */ /* 0x010f22000c101d00 */
[----:B-----5:R-:W-:Y:S01]  /*13320*/  IMAD.MOV.U32 R44, RZ, RZ, R56 ;  /* 0x000000ffff2c7224 */ /* 0x020fe200078e0038 */
[----:B------:R-:W-:Y:S02]  /*13330*/  MOV R32, R59 ;  /* 0x0000003b00207202 */ /* 0x000fe40000000f00 */
[----:B------:R-:W-:Y:S02]  /*13340*/  MOV R30, R57 ;  /* 0x00000039001e7202 */ /* 0x000fe40000000f00 */
[----:B------:R-:W-:Y:S02]  /*13350*/  MOV R54, R58 ;  /* 0x0000003a00367202 */ /* 0x000fe40000000f00 */
[----:B--2---:R-:W-:Y:S01]  /*13360*/  MOV R55, R41 ;  /* 0x0000002900377202 */ /* 0x004fe20000000f00 */
[----:B------:R-:W-:Y:S01]  /*13370*/  IMAD.MOV.U32 R41, RZ, RZ, R42 ;  /* 0x000000ffff297224 */ /* 0x000fe200078e002a */
[----:B---3--:R-:W-:-:S02]  /*13380*/  HADD2.F32 R42, -RZ, R5.H0_H0 ;  /* 0x20000005ff2a7230 */ /* 0x008fc40000004100 */
        /* <DEDUP_REMOVED lines=63> */
.L_x_2204:
[----:B------:R-:W-:Y:S05]  /*13780*/  BSYNC B0 ;  /* 0x0000000000007941 */ /* 0x000fea0003800000 */
.L_x_2203:
[----:B-----5:R1:W-:Y:S02]  /*13790*/  STS.128 [R247+0x2000], R56 ;  /* 0x00200038f7007388 */ /* 0x0203e40000000c00 */
.L_x_2202:
[----:B------:R-:W-:Y:S05]  /*137a0*/  BSYNC B1 ;  /* 0x0000000000017941 */ /* 0x000fea0003800000 */
.L_x_2201:
        /* <DEDUP_REMOVED lines=17> */
[----:B------:R-:W3:Y:S01]  /*138c0*/  LD.E.128 R40, [R40.64+0x100] ;  /* 0x0001000628287980 */ /* 0x000ee2000c101d00 */
[----:B------:R-:W-:-:S05]  /*138d0*/  LEA.HI.X R25, R5, R29, R4, 0x1, P0 ;  /* 0x0000001d05197211 */ /* 0x000fca00000f0c04 */
[----:B--2---:R1:W2:Y:S02]  /*138e0*/  LD.E.128 R4, [R24.64+0x100] ;  /* 0x0001000618047980 */ /* 0x0042a4000c101d00 */
        /* <DEDUP_REMOVED lines=77> */
.L_x_2208:
[----:B------:R-:W-:Y:S05]  /*13dc0*/  BSYNC B0 ;  /* 0x0000000000007941 */ /* 0x000fea0003800000 */
.L_x_2207:
[----:B-----5:R3:W-:Y:S02]  /*13dd0*/  STS.128 [R247+0x4000], R56 ;  /* 0x00400038f7007388 */ /* 0x0207e40000000c00 */
.L_x_2206:
[----:B------:R-:W-:Y:S05]  /*13de0*/  BSYNC B1 ;  /* 0x0000000000017941 */ /* 0x000fea0003800000 */
.L_x_2205:
        /* <DEDUP_REMOVED lines=26> */
[----:B-----5:R-:W-:Y:S02]  /*13f90*/  MOV R30, R57 ;  /* 0x00000039001e7202 */ /* 0x020fe40000000f00 */
[----:B------:R-:W-:Y:S01]  /*13fa0*/  MOV R44, R58 ;  /* 0x0000003a002c7202 */ /* 0x000fe20000000f00 */
[----:B------:R-:W-:Y:S01]  /*13fb0*/  IMAD.MOV.U32 R38, RZ, RZ, R56 ;  /* 0x000000ffff267224 */ /* 0x000fe200078e0038 */
[----:B------:R-:W-:Y:S02]  /*13fc0*/  MOV R32, R59 ;  /* 0x0000003b00207202 */ /* 0x000fe40000000f00 */
[----:B---3--:R-:W-:Y:S01]  /*13fd0*/  MOV R39, R40 ;  /* 0x0000002800277202 */ /* 0x008fe20000000f00 */
[----:B------:R-:W-:Y:S01]  /*13fe0*/  IMAD.MOV.U32 R40, RZ, RZ, R42 ;  /* 0x000000ffff287224 */ /* 0x000fe200078e002a */
[--C-:B--2---:R-:W-:Y:S02]  /*13ff0*/  HADD2.F32 R42, -RZ, R4.reuse.H0_H0 ;  /* 0x20000004ff2a7230 */ /* 0x104fe40000004100 */
[----:B------:R-:W-:-:S02]  /*14000*/  HADD2.F32 R54, -RZ, R4.H1_H1 ;  /* 0x30000004ff367230 */ /* 0x000fc40000004100 */
[----:B------:R-:W-:Y:S02]  /*14010*/  HADD2.F32 R4, -RZ, R5.H0_H0 ;  /* 0x20000005ff047230 */ /* 0x000fe40000004100 */
[--C-:B------:R-:W-:Y:S02]  /*14020*/  HADD2.F32 R57, -RZ, R39.reuse.H0_H0 ;  /* 0x20000027ff397230 */ /* 0x100fe40000004100 */
[----:B------:R-:W-:Y:S01]  /*14030*/  HADD2.F32 R58, -RZ, R39.H1_H1 ;  /* 0x30000027ff3a7230 */ /* 0x000fe20000004100 */
[----:B------:R-:W-:Y:S01]  /*14040*/  @!P1 FADD.FTZ R42, -R42, -RZ ;  /* 0x800000ff2a2a9221 */ /* 0x000fe20000010100 */
[----:B------:R-:W-:Y:S01]  /*14050*/  HADD2.F32 R55, -RZ, R5.H1_H1 ;  /* 0x30000005ff377230 */ /* 0x000fe20000004100 */
[----:B------:R-:W-:Y:S01]  /*14060*/  @!P1 FADD.FTZ R4, -R4, -RZ ;  /* 0x800000ff04049221 */ /* 0x000fe20000010100 */
[----:B------:R-:W-:Y:S02]  /*14070*/  HADD2.F32 R39, -RZ, R41.H0_H0 ;  /* 0x20000029ff277230 */ /* 0x000fe40000004100 */
        /* <DEDUP_REMOVED lines=19> */
[----:B------:R-:W-:Y:S01]  /*141b0*/  HADD2.F32 R41, -RZ, R41.H1_H1 ;  /* 0x30000029ff297230 */ /* 0x000fe20000004100 */
[----:B------:R-:W-:Y:S02]  /*141c0*/  @!P1 FADD.FTZ R54, -R54, -RZ ;  /* 0x800000ff36369221 */ /* 0x000fe40000010100 */
[----:B------:R-:W-:Y:S01]  /*141d0*/  FMUL.FTZ R56, R40, R56 ;  /* 0x0000003828387220 */ /* 0x000fe20000410000 */
[----:B------:R-:W-:Y:S01]  /*141e0*/  HADD2.F32 R40, -RZ, R30.H0_H0 ;  /* 0x2000001eff287230 */ /* 0x000fe20000004100 */
[----:B------:R-:W-:Y:S01]  /*141f0*/  @!P1 FADD.FTZ R55, -R55, -RZ ;  /* 0x800000ff37379221 */ /* 0x000fe20000010100 */
[----:B----4-:R-:W-:-:S02]  /*14200*/  HADD2.F32 R38, -RZ, R24.H0_H0 ;  /* 0x20000018ff267230 */ /* 0x010fc40000004100 */
[----:B------:R-:W-:Y:S02]  /*14210*/  HADD2.F32 R43, -RZ, R24.H1_H1 ;  /* 0x30000018ff2b7230 */ /* 0x000fe40000004100 */
[--C-:B------:R-:W-:Y:S01]  /*14220*/  HADD2.F32 R24, -RZ, R25.reuse.H0_H0 ;  /* 0x20000019ff187230 */ /* 0x100fe20000004100 */
[----:B------:R-:W-:Y:S01]  /*14230*/  FMUL.FTZ R58, R58, R54 ;  /* 0x000000363a3a7220 */ /* 0x000fe20000410000 */
[----:B------:R-:W-:Y:S01]  /*14240*/  HADD2.F32 R54, -RZ, R25.H1_H1 ;  /* 0x30000019ff367230 */ /* 0x000fe20000004100 */
[----:B------:R-:W-:Y:S01]  /*14250*/  FMUL.FTZ R41, R41, R55 ;  /* 0x0000003729297220 */ /* 0x000fe20000410000 */
[--C-:B------:R-:W-:Y:S01]  /*14260*/  HADD2.F32 R25, -RZ, R26.reuse.H0_H0 ;  /* 0x2000001aff197230 */ /* 0x100fe20000004100 */
[----:B------:R-:W-:Y:S01]  /*14270*/  FFMA.FTZ R4, R4, R38, R57 ;  /* 0x0000002604047223 */ /* 0x000fe20000010039 */
[----:B------:R-:W-:Y:S01]  /*14280*/  HADD2.F32 R55, -RZ, R26.H1_H1 ;  /* 0x3000001aff377230 */ /* 0x000fe20000004100 */
[----:B------:R-:W-:Y:S01]  /*14290*/  FFMA.FTZ R24, R40, R24, R39 ;  /* 0x0000001828187223 */ /* 0x000fe20000010027 */
[----:B------:R-:W-:-:S02]  /*142a0*/  HADD2.F32 R38, -RZ, R30.H1_H1 ;  /* 0x3000001eff267230 */ /* 0x000fc40000004100 */
[--C-:B------:R-:W-:Y:S02]  /*142b0*/  HADD2.F32 R26, -RZ, R27.reuse.H0_H0 ;  /* 0x2000001bff1a7230 */ /* 0x100fe40000004100 */
[----:B------:R-:W-:Y:S02]  /*142c0*/  HADD2.F32 R30, -RZ, R44.H0_H0 ;  /* 0x2000002cff1e7230 */ /* 0x000fe40000004100 */
[----:B------:R-:W-:Y:S02]  /*142d0*/  HADD2.F32 R39, -RZ, R32.H0_H0 ;  /* 0x20000020ff277230 */ /* 0x000fe40000004100 */
        /* <DEDUP_REMOVED lines=17> */
.L_x_2210:
[----:B------:R-:W-:Y:S05]  /*143f0*/  BSYNC B0 ;  /* 0x0000000000007941 */ /* 0x000fea0003800000 */
.L_x_2209:
[----:B-----5:R3:W-:Y:S02]  /*14400*/  STS.128 [R247+0x6000], R56 ;  /* 0x00600038f7007388 */ /* 0x0207e40000000c00 */
.L_x_2196:
[----:B------:R-:W-:Y:S05]  /*14410*/  BSYNC B2 ;  /* 0x0000000000027941 */ /* 0x000fea0003800000 */
.L_x_2195:
        /* <DEDUP_REMOVED lines=27> */
[----:B-1----:R-:W-:Y:S01]  /*145d0*/  IMAD.MOV.U32 R26, RZ, RZ, RZ ;  /* 0x000000ffff1a7224 */ /* 0x002fe200078e00ff */
[----:B------:R-:W-:-:S04]  /*145e0*/  @P0 IADD3 R26, -R3, RZ, RZ ;  /* 0x000000ff031a0210 */ /* 0x000fc80007ffe1ff */
[----:B------:R-:W-:-:S04]  /*145f0*/  IADD3 R25, P1, R26, R25, RZ ;  /* 0x000000191a197210 */ /* 0x000fc80007f3e0ff */
[----:B------:R-:W-:Y:S02]  /*14600*/  LEA.HI.X.SX32 R24, R26, R24, 0x1, P1 ;  /* 0x000000181a187211 */ /* 0x000fe400008f0eff */
[----:B------:R-:W-:-:S04]  /*14610*/  LEA R26, P1, R25, R22, 0x1 ;  /* 0x00000016191a7211 */ /* 0x000fc800078208ff */
[----:B------:R-:W-:-:S06]  /*14620*/  LEA.HI.X R27, R25, R23, R24, 0x1, P1 ;  /* 0x00000017191b7211 */ /* 0x000fcc00008f0c18 */
[----:B----4-:R-:W4:Y:S01]  /*14630*/  LD.E.128 R24, [R26.64] ;  /* 0x000000061a187980 */ /* 0x010f22000c101d00 */
[----:B-----5:R-:W-:Y:S01]  /*14640*/  IMAD.MOV.U32 R38, RZ, RZ, R59 ;  /* 0x000000ffff267224 */ /* 0x020fe200078e003b */
[----:B------:R-:W-:Y:S02]  /*14650*/  MOV R44, R58 ;  /* 0x0000003a002c7202 */ /* 0x000fe40000000f00 */
[----:B------:R-:W-:Y:S02]  /*14660*/  MOV R39, R56 ;  /* 0x0000003800277202 */ /* 0x000fe40000000f00 */
[----:B------:R-:W-:Y:S02]  /*14670*/  MOV R32, R57 ;  /* 0x0000003900207202 */ /* 0x000fe40000000f00 */
[----:B---3--:R-:W-:Y:S02]  /*14680*/  MOV R54, R41 ;  /* 0x0000002900367202 */ /* 0x008fe40000000f00 */
[----:B------:R-:W-:Y:S01]  /*14690*/  MOV R41, R42 ;  /* 0x0000002a00297202 */ /* 0x000fe20000000f00 */
[----:B--2---:R-:W-:-:S02]  /*146a0*/  HADD2.F32 R42, -RZ, R4.H0_H0 ;  /* 0x20000004ff2a7230 */ /* 0x004fc40000004100 */
[----:B------:R-:W-:Y:S02]  /*146b0*/  HADD2.F32 R55, -RZ, R4.H1_H1 ;  /* 0x30000004ff377230 */ /* 0x000fe40000004100 */
[--C-:B------:R-:W-:Y:S02]  /*146c0*/  HADD2.F32 R4, -RZ, R5.reuse.H0_H0 ;  /* 0x20000005ff047230 */ /* 0x100fe40000004100 */
[--C-:B------:R-:W-:Y:S02]  /*146d0*/  HADD2.F32 R58, -RZ, R40.reuse.H0_H0 ;  /* 0x20000028ff3a7230 */ /* 0x100fe40000004100 */
[----:B------:R-:W-:Y:S01]  /*146e0*/  HADD2.F32 R59, -RZ, R40.H1_H1 ;  /* 0x30000028ff3b7230 */ /* 0x000fe20000004100 */
[----:B------:R-:W-:Y:S01]  /*146f0*/  @!P0 FADD.FTZ R42, -R42, -RZ ;  /* 0x800000ff2a2a8221 */ /* 0x000fe20000010100 */
[----:B------:R-:W-:Y:S01]  /*14700*/  HADD2.F32 R56, -RZ, R5.H1_H1 ;  /* 0x30000005ff387230 */ /* 0x000fe20000004100 */
[----:B------:R-:W-:Y:S01]  /*14710*/  @!P0 FADD.FTZ R4, -R4, -RZ ;  /* 0x800000ff04048221 */ /* 0x000fe20000010100 */
[----:B------:R-:W-:-:S02]  /*14720*/  HADD2.F32 R40, -RZ, R54.H0_H0 ;  /* 0x20000036ff287230 */ /* 0x000fc40000004100 */
[--C-:B------:R-:W-:Y:S02]  /*14730*/  HADD2.F32 R5, -RZ, R6.reuse.H0_H0 ;  /* 0x20000006ff057230 */ /* 0x100fe40000004100 */
[----:B------:R-:W-:Y:S02]  /*14740*/  HADD2.F32 R57, -RZ, R6.H1_H1 ;  /* 0x30000006ff397230 */ /* 0x000fe40000004100 */
[--C-:B------:R-:W-:Y:S02]  /*14750*/  HADD2.F32 R6, -RZ, R7.reuse.H0_H0 ;  /* 0x20000007ff067230 */ /* 0x100fe40000004100 */
        /* <DEDUP_REMOVED lines=47> */
[----:B------:R-:W-:Y:S01]  /*14a50*/  F2FP.PACK_AB R6, R7, R6 ;  /* 0x000000060706723e */ /* 0x000fe200000000ff */
[----:B------:R-:W-:Y:S01]  /*14a60*/  IMAD.MOV.U32 R56, RZ, RZ, R4 ;  /* 0x000000ffff387224 */ /* 0x000fe200078e0004 */
[----:B------:R-:W-:Y:S02]  /*14a70*/  MOV R57, R24 ;  /* 0x0000001800397202 */ /* 0x000fe40000000f00 */
[----:B------:R-:W-:Y:S02]  /*14a80*/  MOV R58, R5 ;  /* 0x00000005003a7202 */ /* 0x000fe40000000f00 */
[----:B------:R-:W-:Y:S02]  /*14a90*/  MOV R59, R6 ;  /* 0x00000006003b7202 */ /* 0x000fe40000000f00 */
.L_x_2216:
[----:B------:R-:W-:Y:S05]  /*14aa0*/  BSYNC B0 ;  /* 0x0000000000007941 */ /* 0x000fea0003800000 */
.L_x_2215:
[----:B-----5:R3:W-:Y:S02]  /*14ab0*/  STS.128 [R247+0x800], R56 ;  /* 0x00080038f7007388 */ /* 0x0207e40000000c00 */
.L_x_2214:
[----:B------:R-:W-:Y:S05]  /*14ac0*/  BSYNC B1 ;  /* 0x0000000000017941 */ /* 0x000fea0003800000 */
.L_x_2213:
        /* <DEDUP_REMOVED lines=100> */
.L_x_2220:
[----:B------:R-:W-:Y:S05]  /*15110*/  BSYNC B0 ;  /* 0x0000000000007941 */ /* 0x000fea0003800000 */
.L_x_2219:
[----:B-----5:R3:W-:Y:S02]  /*15120*/  STS.128 [R247+0x2800], R56 ;  /* 0x00280038f7007388 */ /* 0x0207e40000000c00 */
.L_x_2218:
[----:B------:R-:W-:Y:S05]  /*15130*/  BSYNC B1 ;  /* 0x0000000000017941 */ /* 0x000fea0003800000 */
.L_x_2217:
        /* <DEDUP_REMOVED lines=100> */
.L_x_2224:
[----:B------:R-:W-:Y:S05]  /*15780*/  BSYNC B0 ;  /* 0x0000000000007941 */ /* 0x000fea0003800000 */
.L_x_2223:
[----:B-----5:R3:W-:Y:S02]  /*15790*/  STS.128 [R247+0x4800], R56 ;  /* 0x00480038f7007388 */ /* 0x0207e40000000c00 */
.L_x_2222:
[----:B------:R-:W-:Y:S05]  /*157a0*/  BSYNC B1 ;  /* 0x0000000000017941 */ /* 0x000fea0003800000 */
.L_x_2221:
        /* <DEDUP_REMOVED lines=13> */
[----:B------:R-:W-:Y:S01]  /*15880*/  @P0 IADD3 R4, -R3, RZ, RZ ;  /* 0x000000ff03040210 */ /* 0x000fe20007ffe1ff */
[----:B------:R-:W-:-:S03]  /*15890*/  @P0 IMAD.MOV R6, RZ, RZ, -R3 ;  /* 0x000000ffff060224 */ /* 0x000fc600078e0a03 */
[----:B------:R-:W-:Y:S01]  /*158a0*/  IADD3 R5, P1, R4, R25, RZ ;  /* 0x0000001904057210 */ /* 0x000fe20007f3e0ff */
[----:B-1-3--:R-:W-:-:S03]  /*158b0*/  IMAD.WIDE R56, R6, 0x2, R18 ;  /* 0x0000000206387825 */ /* 0x00afc600078e0212 */
[----:B------:R-:W-:Y:S02]  /*158c0*/  LEA.HI.X.SX32 R4, R4, R24, 0x1, P1 ;  /* 0x0000001804047211 */ /* 0x000fe400008f0eff */
[C---:B------:R-:W-:Y:S01]  /*158d0*/  LEA R26, P1, R5.reuse, R28, 0x1 ;  /* 0x0000001c051a7211 */ /* 0x040fe200078208ff */
[----:B------:R-:W3:Y:S03]  /*158e0*/  LD.E.128 R56, [R56.64+0x180] ;  /* 0x0001800638387980 */ /* 0x000ee6000c101d00 */
[----:B------:R-:W-:Y:S02]  /*158f0*/  LEA.HI.X R27, R5, R29, R4, 0x1, P1 ;  /* 0x0000001d051b7211 */ /* 0x000fe400008f0c04 */
[----:B------:R-:W-:Y:S02]  /*15900*/  MOV R18, RZ ;  /* 0x000000ff00127202 */ /* 0x000fe40000000f00 */
[----:B------:R-:W-:Y:S01]  /*15910*/  @P0 IADD3 R18, -R3, RZ, RZ ;  /* 0x000000ff03120210 */ /* 0x000fe20007ffe1ff */
[----:B--2---:R1:W2:Y:S03]  /*15920*/  LD.E.128 R4, [R26.64] ;  /* 0x000000061a047980 */ /* 0x0042a6000c101d00 */
[----:B------:R-:W-:-:S04]  /*15930*/  IADD3 R25, P1, R18, R25, RZ ;  /* 0x0000001912197210 */ /* 0x000fc80007f3e0ff */
[----:B------:R-:W-:Y:S02]  /*15940*/  LEA.HI.X.SX32 R18, R18, R24, 0x1, P1 ;  /* 0x0000001812127211 */ /* 0x000fe400008f0eff */
[----:B------:R-:W-:-:S04]  /*15950*/  LEA R24, P1, R25, R22, 0x1 ;  /* 0x0000001619187211 */ /* 0x000fc800078208ff */
[----:B------:R-:W-:-:S06]  /*15960*/  LEA.HI.X R25, R25, R23, R18, 0x1, P1 ;  /* 0x0000001719197211 */ /* 0x000fcc00008f0c12 */
[----:B-1--4-:R-:W4:Y:S01]  /*15970*/  LD.E.128 R24, [R24.64] ;  /* 0x0000000618187980 */ /* 0x012f22000c101d00 */
[----:B-----5:R-:W-:Y:S01]  /*15980*/  IMAD.MOV.U32 R18, RZ, RZ, R41 ;  /* 0x000000ffff127224 */ /* 0x020fe200078e0029 */
[----:B------:R-:W-:Y:S02]  /*15990*/  MOV R31, R40 ;  /* 0x00000028001f7202 */ /* 0x000fe40000000f00 */
[----:B------:R-:W-:Y:S02]  /*159a0*/  MOV R19, R43 ;  /* 0x0000002b00137202 */ /* 0x000fe40000000f00 */
[----:B------:R-:W-:Y:S01]  /*159b0*/  MOV R38, R42 ;  /* 0x0000002a00267202 */ /* 0x000fe20000000f00 */
[----:B---3--:R-:W-:Y:S01]  /*159c0*/  IMAD.MOV.U32 R32, RZ, RZ, R56 ;  /* 0x000000ffff207224 */ /* 0x008fe200078e0038 */
[----:B------:R-:W-:Y:S01]  /*159d0*/  MOV R40, R57 ;  /* 0x0000003900287202 */ /* 0x000fe20000000f00 */
[--C-:B--2---:R-:W-:Y:S02]  /*159e0*/  HADD2.F32 R41, -RZ, R4.reuse.H0_H0 ;  /* 0x20000004ff297230 */ /* 0x104fe40000004100 */
[----:B------:R-:W-:-:S02]  /*159f0*/  HADD2.F32 R43, -RZ, R4.H1_H1 ;  /* 0x30000004ff2b7230 */ /* 0x000fc40000004100 */
[--C-:B------:R-:W-:Y:S02]  /*15a00*/  HADD2.F32 R4, -RZ, R5.reuse.H0_H0 ;  /* 0x20000005ff047230 */ /* 0x100fe40000004100 */
[--C-:B------:R-:W-:Y:S02]  /*15a10*/  HADD2.F32 R55, -RZ, R32.reuse.H0_H0 ;  /* 0x20000020ff377230 */ /* 0x100fe40000004100 */
[----:B------:R-:W-:Y:S01]  /*15a20*/  HADD2.F32 R56, -RZ, R32.H1_H1 ;  /* 0x30000020ff387230 */ /* 0x000fe20000004100 */
[----:B------:R-:W-:Y:S01]  /*15a30*/  MOV R39, R58 ;  /* 0x0000003a00277202 */ /* 0x000fe20000000f00 */
[----:B------:R-:W-:Y:S01]  /*15a40*/  HADD2.F32 R44, -RZ, R5.H1_H1 ;  /* 0x30000005ff2c7230 */ /* 0x000fe20000004100 */
[----:B------:R-:W-:Y:S01]  /*15a50*/  MOV R42, R59 ;  /* 0x0000003b002a7202 */ /* 0x000fe20000000f00 */
[----:B------:R-:W-:Y:S01]  /*15a60*/  HADD2.F32 R32, -RZ, R40.H0_H0 ;  /* 0x20000028ff207230 */ /* 0x000fe20000004100 */
[----:B------:R-:W-:Y:S01]  /*15a70*/  @!P0 FADD.FTZ R41, -R41, -RZ ;  /* 0x800000ff29298221 */ /* 0x000fe20000010100 */
[--C-:B------:R-:W-:Y:S01]  /*15a80*/  HADD2.F32 R5, -RZ, R6.reuse.H0_H0 ;  /* 0x20000006ff057230 */ /* 0x100fe20000004100 */
[----:B------:R-:W-:Y:S01]  /*15a90*/  @!P0 FADD.FTZ R4, -R4, -RZ ;  /* 0x800000ff04048221 */ /* 0x000fe20000010100 */
[----:B------:R-:W-:-:S02]  /*15aa0*/  HADD2.F32 R54, -RZ, R6.H1_H1 ;  /* 0x30000006ff367230 */ /* 0x000fc40000004100 */
        /* <DEDUP_REMOVED lines=18> */
[----:B------:R-:W-:Y:S01]  /*15bd0*/  @!P0 FADD.FTZ R43, -R43, -RZ ;  /* 0x800000ff2b2b8221 */ /* 0x000fe20000010100 */
[--C-:B----4-:R-:W-:Y:S01]  /*15be0*/  HADD2.F32 R31, -RZ, R24.reuse.H0_H0 ;  /* 0x20000018ff1f7230 */ /* 0x110fe20000004100 */
[----:B------:R-:W-:Y:S01]  /*15bf0*/  FMUL.FTZ R54, R39, R54 ;  /* 0x0000003627367220 */ /* 0x000fe20000410000 */
[----:B------:R-:W-:Y:S01]  /*15c00*/  HADD2.F32 R42, -RZ, R24.H1_H1 ;  /* 0x30000018ff2a7230 */ /* 0x000fe20000004100 */
[----:B------:R-:W-:Y:S01]  /*15c10*/  @!P0 FADD.FTZ R44, -R44, -RZ ;  /* 0x800000ff2c2c8221 */ /* 0x000fe20000010100 */
[----:B------:R-:W-:-:S02]  /*15c20*/  HADD2.F32 R39, -RZ, R18.H0_H0 ;  /* 0x20000012ff277230 */ /* 0x000fc40000004100 */
        /* <DEDUP_REMOVED lines=8> */
[----:B------:R-:W-:Y:S02]  /*15cb0*/  HADD2.F32 R31, -RZ, R18.H1_H1 ;  /* 0x30000012ff1f7230 */ /* 0x000fe40000004100 */
[----:B------:R-:W-:-:S02]  /*15cc0*/  HADD2.F32 R26, -RZ, R27.H0_H0 ;  /* 0x2000001bff1a7230 */ /* 0x000fc40000004100 */
[--C-:B------:R-:W-:Y:S02]  /*15cd0*/  HADD2.F32 R18, -RZ, R38.reuse.H0_H0 ;  /* 0x20000026ff127230 */ /* 0x100fe40000004100 */
[----:B------:R-:W-:Y:S02]  /*15ce0*/  HADD2.F32 R32, -RZ, R19.H0_H0 ;  /* 0x20000013ff207230 */ /* 0x000fe40000004100 */
[----:B------:R-:W-:Y:S02]  /*15cf0*/  HADD2.F32 R27, -RZ, R27.H1_H1 ;  /* 0x3000001bff1b7230 */ /* 0x000fe40000004100 */
[----:B------:R-:W-:Y:S02]  /*15d00*/  HADD2.F32 R38, -RZ, R38.H1_H1 ;  /* 0x30000026ff267230 */ /* 0x000fe40000004100 */
[----:B------:R-:W-:Y:S01]  /*15d10*/  HADD2.F32 R19, -RZ, R19.H1_H1 ;  /* 0x30000013ff137230 */ /* 0x000fe20000004100 */
        /* <DEDUP_REMOVED lines=9> */
[----:B------:R-:W-:Y:S01]  /*15db0*/  F2FP.PACK_AB R6, R7, R6 ;  /* 0x000000060706723e */ /* 0x000fe200000000ff */
[----:B------:R-:W-:Y:S01]  /*15dc0*/  IMAD.MOV.U32 R40, RZ, RZ, R41 ;  /* 0x000000ffff287224 */ /* 0x000fe200078e0029 */
[----:B------:R-:W-:Y:S02]  /*15dd0*/  MOV R41, R24 ;  /* 0x0000001800297202 */ /* 0x000fe40000000f00 */
[----:B------:R-:W-:Y:S02]  /*15de0*/  MOV R42, R5 ;  /* 0x00000005002a7202 */ /* 0x000fe40000000f00 */
[----:B------:R-:W-:Y:S02]  /*15df0*/  MOV R43, R6 ;  /* 0x00000006002b7202 */ /* 0x000fe40000000f00 */
.L_x_2226:
[----:B------:R-:W-:Y:S05]  /*15e00*/  BSYNC B0 ;  /* 0x0000000000007941 */ /* 0x000fea0003800000 */
.L_x_2225:
[----:B-----5:R1:W-:Y:S02]  /*15e10*/  STS.128 [R247+0x6800], R40 ;  /* 0x00680028f7007388 */ /* 0x0203e40000000c00 */
.L_x_2212:
[----:B------:R-:W-:Y:S05]  /*15e20*/  BSYNC B2 ;  /* 0x0000000000027941 */ /* 0x000fea0003800000 */
.L_x_2211:
        /* <DEDUP_REMOVED lines=19> */
[----:B------:R-:W-:Y:S01]  /*15f60*/  @P0 IADD3 R4, -R3, RZ, RZ ;  /* 0x000000ff03040210 */ /* 0x000fe20007ffe1ff */
[----:B------:R-:W-:-:S03]  /*15f70*/  @P0 IMAD.MOV R6, RZ, RZ, -R3 ;  /* 0x000000ffff060224 */ /* 0x000fc600078e0a03 */
[----:B------:R-:W-:Y:S01]  /*15f80*/  IADD3 R5, P1, R4, R19, RZ ;  /* 0x0000001304057210 */ /* 0x000fe20007f3e0ff */
[----:B------:R-:W-:-:S03]  /*15f90*/  IMAD.WIDE R40, R6, 0x2, R14 ;  /* 0x0000000206287825 */ /* 0x000fc600078e020e */
[----:B------:R-:W-:Y:S02]  /*15fa0*/  LEA.HI.X.SX32 R4, R4, R18, 0x1, P1 ;  /* 0x0000001204047211 */ /* 0x000fe400008f0eff */
[C---:B------:R-:W-:Y:S01]  /*15fb0*/  LEA R24, P1, R5.reuse, R28, 0x1 ;  /* 0x0000001c05187211 */ /* 0x040fe200078208ff */
[----:B------:R-:W3:Y:S03]  /*15fc0*/  LD.E.128 R40, [R40.64] ;  /* 0x0000000628287980 */ /* 0x000ee6000c101d00 */
[----:B------:R-:W-:-:S05]  /*15fd0*/  LEA.HI.X R25, R5, R29, R4, 0x1, P1 ;  /* 0x0000001d05197211 */ /* 0x000fca00008f0c04 */
[----:B--2---:R1:W2:Y:S02]  /*15fe0*/  LD.E.128 R4, [R24.64] ;  /* 0x0000000618047980 */ /* 0x0042a4000c101d00 */
[----:B-1----:R-:W-:Y:S02]  /*15ff0*/  MOV R24, RZ ;  /* 0x000000ff00187202 */ /* 0x002fe40000000f00 */
[----:B------:R-:W-:-:S04]  /*16000*/  @P0 IADD3 R24, -R3, RZ, RZ ;  /* 0x000000ff03180210 */ /* 0x000fc80007ffe1ff */
[----:B------:R-:W-:-:S04]  /*16010*/  IADD3 R19, P1, R24, R19, RZ ;  /* 0x0000001318137210 */ /* 0x000fc80007f3e0ff */
[----:B------:R-:W-:Y:S02]  /*16020*/  LEA.HI.X.SX32 R18, R24, R18, 0x1, P1 ;  /* 0x0000001218127211 */ /* 0x000fe400008f0eff */
[----:B------:R-:W-:-:S04]  /*16030*/  LEA R24, P1, R19, R22, 0x1 ;  /* 0x0000001613187211 */ /* 0x000fc800078208ff */
[----:B------:R-:W-:-:S06]  /*16040*/  LEA.HI.X R25, R19, R23, R18, 0x1, P1 ;  /* 0x0000001713197211 */ /* 0x000fcc00008f0c12 */
[----:B----4-:R-:W4:Y:S01]  /*16050*/  LD.E.128 R24, [R24.64] ;  /* 0x0000000618187980 */ /* 0x010f22000c101d00 */
[----:B-----5:R-:W-:Y:S01]  /*16060*/  MOV R18, R57 ;  /* 0x0000003900127202 */ /* 0x020fe20000000f00 */
[----:B------:R-:W-:Y:S01]  /*16070*/  IMAD.MOV.U32 R32, RZ, RZ, R56 ;  /* 0x000000ffff207224 */ /* 0x000fe200078e0038 */
[----:B------:R-:W-:Y:S02]  /*16080*/  MOV R19, R59 ;  /* 0x0000003b00137202 */ /* 0x000fe40000000f00 */
[----:B------:R-:W-:Y:S02]  /*16090*/  MOV R39, R58 ;  /* 0x0000003a00277202 */ /* 0x000fe40000000f00 */
[----:B---3--:R-:W-:Y:S01]  /*160a0*/  MOV R38, R40 ;  /* 0x0000002800267202 */ /* 0x008fe20000000f00 */
[----:B------:R-:W-:Y:S01]  /*160b0*/  IMAD.MOV.U32 R40, RZ, RZ, R42 ;  /* 0x000000ffff287224 */ /* 0x000fe200078e002a */
[--C-:B--2---:R-:W-:Y:S02]  /*160c0*/  HADD2.F32 R42, -RZ, R4.reuse.H0_H0 ;  /* 0x20000004ff2a7230 */ /* 0x104fe40000004100 */
[----:B------:R-:W-:-:S02]  /*160d0*/  HADD2.F32 R44, -RZ, R4.H1_H1 ;  /* 0x30000004ff2c7230 */ /* 0x000fc40000004100 */
[--C-:B------:R-:W-:Y:S02]  /*160e0*/  HADD2.F32 R4, -RZ, R5.reuse.H0_H0 ;  /* 0x20000005ff047230 */ /* 0x100fe40000004100 */
        /* <DEDUP_REMOVED lines=41> */
[----:B------:R-:W-:Y:S02]  /*16380*/  HADD2.F32 R26, -RZ, R27.H0_H0 ;  /* 0x2000001bff1a7230 */ /* 0x000fe40000004100 */
        /* <DEDUP_REMOVED lines=19> */
.L_x_2232:
[----:B------:R-:W-:Y:S05]  /*164c0*/  BSYNC B0 ;  /* 0x0000000000007941 */ /* 0x000fea0003800000 */
.L_x_2231:
[----:B-----5:R3:W-:Y:S02]  /*164d0*/  STS.128 [R247+0x1000], R56 ;  /* 0x00100038f7007388 */ /* 0x0207e40000000c00 */
.L_x_2230:
[----:B------:R-:W-:Y:S05]  /*164e0*/  BSYNC B1 ;  /* 0x0000000000017941 */ /* 0x000fea0003800000 */
.L_x_2229:
        /* <DEDUP_REMOVED lines=30> */
[----:B-----5:R-:W-:Y:S02]  /*166d0*/  MOV R18, R57 ;  /* 0x0000003900127202 */ /* 0x020fe40000000f00 */
[----:B------:R-:W-:Y:S01]  /*166e0*/  MOV R32, R56 ;  /* 0x0000003800207202 */ /* 0x000fe20000000f00 */
[----:B------:R-:W-:Y:S01]  /*166f0*/  IMAD.MOV.U32 R19, RZ, RZ, R59 ;  /* 0x000000ffff137224 */ /* 0x000fe200078e003b */
        /* <DEDUP_REMOVED lines=67> */
.L_x_2236:
[----:B------:R-:W-:Y:S05]  /*16b30*/  BSYNC B0 ;  /* 0x0000000000007941 */ /* 0x000fea0003800000 */
.L_x_2235:
[----:B-----5:R3:W-:Y:S02]  /*16b40*/  STS.128 [R247+0x3000], R56 ;  /* 0x00300038f7007388 */ /* 0x0207e40000000c00 */
.L_x_2234:
[----:B------:R-:W-:Y:S05]  /*16b50*/  BSYNC B1 ;  /* 0x0000000000017941 */ /* 0x000fea0003800000 */
.L_x_2233:
        /* <DEDUP_REMOVED lines=100> */
.L_x_2240:
[----:B------:R-:W-:Y:S05]  /*171a0*/  BSYNC B0 ;  /* 0x0000000000007941 */ /* 0x000fea0003800000 */
.L_x_2239:
[----:B-----5:R3:W-:Y:S02]  /*171b0*/  STS.128 [R247+0x5000], R56 ;  /* 0x00500038f7007388 */ /* 0x0207e40000000c00 */
.L_x_2238:
[----:B------:R-:W-:Y:S05]  /*171c0*/  BSYNC B1 ;  /* 0x0000000000017941 */ /* 0x000fea0003800000 */
.L_x_2237:
[----:B------:R-:W-:-:S13]  /*171d0*/  ISETP.GE.AND P0, PT, R10, R2, PT ;  /* 0x000000020a00720c */ /* 0x000fda0003f06270 */
        /* <DEDUP_REMOVED lines=12> */
[----:B------:R-:W-:Y:S01]  /*172a0*/  @P0 IADD3 R4, -R3, RZ, RZ ;  /* 0x000000ff03040210 */ /* 0x000fe20007ffe1ff */
[----:B------:R-:W-:-:S03]  /*172b0*/  @P0 IMAD.MOV R6, RZ, RZ, -R3 ;  /* 0x000000ffff060224 */ /* 0x000fc600078e0a03 */
[----:B------:R-:W-:Y:S01]  /*172c0*/  IADD3 R5, P1, R4, R19, RZ ;  /* 0x0000001304057210 */ /* 0x000fe20007f3e0ff */
[----:B---3--:R-:W-:-:S03]  /*172d0*/  IMAD.WIDE R56, R6, 0x2, R14 ;  /* 0x0000000206387825 */ /* 0x008fc600078e020e */
[----:B------:R-:W-:Y:S02]  /*172e0*/  LEA.HI.X.SX32 R4, R4, R18, 0x1, P1 ;  /* 0x0000001204047211 */ /* 0x000fe400008f0eff */
[C---:B------:R-:W-:Y:S01]  /*172f0*/  LEA R24, P1, R5.reuse, R28, 0x1 ;  /* 0x0000001c05187211 */ /* 0x040fe200078208ff */
[----:B------:R-:W3:Y:S03]  /*17300*/  LD.E.128 R56, [R56.64+0x180] ;  /* 0x0001800638387980 */ /* 0x000ee6000c101d00 */
[----:B------:R-:W-:Y:S02]  /*17310*/  LEA.HI.X R25, R5, R29, R4, 0x1, P1 ;  /* 0x0000001d05197211 */ /* 0x000fe400008f0c04 */
[----:B-1----:R-:W-:Y:S02]  /*17320*/  MOV R14, RZ ;  /* 0x000000ff000e7202 */ /* 0x002fe40000000f00 */
[----:B------:R-:W-:Y:S01]  /*17330*/  @P0 IADD3 R14, -R3, RZ, RZ ;  /* 0x000000ff030e0210 */ /* 0x000fe20007ffe1ff */
[----:B--2---:R1:W2:Y:S03]  /*17340*/  LD.E.128 R4, [R24.64] ;  /* 0x0000000618047980 */ /* 0x0042a6000c101d00 */
[----:B------:R-:W-:-:S04]  /*17350*/  IADD3 R19, P1, R14, R19, RZ ;  /* 0x000000130e137210 */ /* 0x000fc80007f3e0ff */
[----:B------:R-:W-:Y:S02]  /*17360*/  LEA.HI.X.SX32 R14, R14, R18, 0x1, P1 ;  /* 0x000000120e0e7211 */ /* 0x000fe400008f0eff */
[----:B-1----:R-:W-:-:S04]  /*17370*/  LEA R24, P1, R19, R22, 0x1 ;  /* 0x0000001613187211 */ /* 0x002fc800078208ff */
[----:B------:R-:W-:-:S06]  /*17380*/  LEA.HI.X R25, R19, R23, R14, 0x1, P1 ;  /* 0x0000001713197211 */ /* 0x000fcc00008f0c0e */
[----:B----4-:R-:W4:Y:S01]  /*17390*/  LD.E.128 R24, [R24.64] ;  /* 0x0000000618187980 */ /* 0x010f22000c101d00 */
[----:B-----5:R-:W-:Y:S01]  /*173a0*/  MOV R18, R40 ;  /* 0x0000002800127202 */ /* 0x020fe20000000f00 */
[----:B------:R-:W-:Y:S01]  /*173b0*/  IMAD.MOV.U32 R32, RZ, RZ, R42 ;  /* 0x000000ffff207224 */ /* 0x000fe200078e002a */
[----:B------:R-:W-:Y:S01]  /*173c0*/  MOV R15, R43 ;  /* 0x0000002b000f7202 */ /* 0x000fe20000000f00 */
[----:B------:R-:W-:Y:S01]  /*173d0*/  IMAD.MOV.U32 R14, RZ, RZ, R41 ;  /* 0x000000ffff0e7224 */ /* 0x000fe200078e0029 */
[----:B---3--:R-:W-:Y:S02]  /*173e0*/  MOV R19, R56 ;  /* 0x0000003800137202 */ /* 0x008fe40000000f00 */
[----:B------:R-:W-:Y:S01]  /*173f0*/  MOV R39, R57 ;  /* 0x0000003900277202 */ /* 0x000fe20000000f00 */
[--C-:B--2---:R-:W-:Y:S02]  /*17400*/  HADD2.F32 R40, -RZ, R4.reuse.H0_H0 ;  /* 0x20000004ff287230 */ /* 0x104fe40000004100 */
[----:B------:R-:W-:-:S02]  /*17410*/  HADD2.F32 R42, -RZ, R4.H1_H1 ;  /* 0x30000004ff2a7230 */ /* 0x000fc40000004100 */
[----:B------:R-:W-:Y:S02]  /*17420*/  HADD2.F32 R4, -RZ, R5.H0_H0 ;  /* 0x20000005ff047230 */ /* 0x000fe40000004100 */
[--C-:B------:R-:W-:Y:S02]  /*17430*/  HADD2.F32 R54, -RZ, R19.reuse.H0_H0 ;  /* 0x20000013ff367230 */ /* 0x100fe40000004100 */
[----:B------:R-:W-:Y:S01]  /*17440*/  HADD2.F32 R55, -RZ, R19.H1_H1 ;  /* 0x30000013ff377230 */ /* 0x000fe20000004100 */
[----:B------:R-:W-:Y:S01]  /*17450*/  MOV R38, R58 ;  /* 0x0000003a00267202 */ /* 0x000fe20000000f00 */
[----:B------:R-:W-:Y:S01]  /*17460*/  HADD2.F32 R43, -RZ, R5.H1_H1 ;  /* 0x30000005ff2b7230 */ /* 0x000fe20000004100 */
[----:B------:R-:W-:Y:S01]  /*17470*/  IMAD.MOV.U32 R41, RZ, RZ, R59 ;  /* 0x000000ffff297224 */ /* 0x000fe200078e003b */
        /* <DEDUP_REMOVED lines=48> */
[----:B------:R-:W-:Y:S01]  /*17780*/  FFMA.FTZ R7, R15, R27, R7 ;  /* 0x0000001b0f077223 */ /* 0x000fe20000010007 */
[----:B------:R-:W-:Y:S01]  /*17790*/  F2FP.PACK_AB R18, R18, R19 ;  /* 0x000000131212723e */ /* 0x000fe200000000ff */
[----:B------:R-:W-:Y:S01]  /*177a0*/  FFMA.FTZ R40, R40, R41, R55 ;  /* 0x0000002928287223 */ /* 0x000fe20000010037 */
[----:B------:R-:W-:Y:S02]  /*177b0*/  F2FP.PACK_AB R5, R32, R5 ;  /* 0x000000052005723e */ /* 0x000fe400000000ff */
[----:B------:R-:W-:Y:S02]  /*177c0*/  F2FP.PACK_AB R6, R7, R6 ;  /* 0x000000060706723e */ /* 0x000fe400000000ff */
[----:B------:R-:W-:-:S02]  /*177d0*/  F2FP.PACK_AB R40, R40, R4 ;  /* 0x000000042828723e */ /* 0x000fc400000000ff */
[----:B------:R-:W-:Y:S02]  /*177e0*/  MOV R41, R18 ;  /* 0x0000001200297202 */ /* 0x000fe40000000f00 */
[----:B------:R-:W-:Y:S02]  /*177f0*/  MOV R42, R5 ;  /* 0x00000005002a7202 */ /* 0x000fe40000000f00 */
[----:B------:R-:W-:Y:S02]  /*17800*/  MOV R43, R6 ;  /* 0x00000006002b7202 */ /* 0x000fe40000000f00 */
.L_x_2242:
[----:B------:R-:W-:Y:S05]  /*17810*/  BSYNC B0 ;  /* 0x0000000000007941 */ /* 0x000fea0003800000 */
.L_x_2241:
[----:B-----5:R1:W-:Y:S02]  /*17820*/  STS.128 [R247+0x7000], R40 ;  /* 0x00700028f7007388 */ /* 0x0203e40000000c00 */
.L_x_2228:
[----:B------:R-:W-:Y:S05]  /*17830*/  BSYNC B2 ;  /* 0x0000000000027941 */ /* 0x000fea0003800000 */
.L_x_2227:
[----:B------:R-:W-:-:S04]  /*17840*/  IADD3 R32, R160, 0x30, RZ ;  /* 0x00000030a0207810 */ /* 0x000fc80007ffe0ff */
        /* <DEDUP_REMOVED lines=15> */
[----:B-1----:R-:W-:-:S04]  /*17940*/  IADD3 R14, P1, R13, R8, RZ ;  /* 0x000000080d0e7210 */ /* 0x002fc80007f3e0ff */
        /* <DEDUP_REMOVED lines=9> */
[----:B------:R-:W-:Y:S01]  /*179e0*/  LEA.HI.X R17, R5, R29, R4, 0x1, P1 ;  /* 0x0000001d05117211 */ /* 0x000fe200008f0c04 */
[----:B------:R-:W-:-:S04]  /*179f0*/  @P0 IMAD.MOV R15, RZ, RZ, -R3 ;  /* 0x000000ffff0f0224 */ /* 0x000fc800078e0a03 */
[----:B---3--:R1:W3:Y:S01]  /*17a00*/  LD.E.128 R4, [R16.64] ;  /* 0x0000000610047980 */ /* 0x0082e2000c101d00 */
[----:B------:R-:W-:-:S04]  /*17a10*/  IADD3 R14, P1, R15, R14, RZ ;  /* 0x0000000e0f0e7210 */ /* 0x000fc80007f3e0ff */
[----:B------:R-:W-:Y:S02]  /*17a20*/  LEA.HI.X.SX32 R13, R15, R13, 0x1, P1 ;  /* 0x0000000d0f0d7211 */ /* 0x000fe400008f0eff */
[----:B-1----:R-:W-:-:S04]  /*17a30*/  LEA R16, P1, R14, R22, 0x1 ;  /* 0x000000160e107211 */ /* 0x002fc800078208ff */
[----:B------:R-:W-:-:S06]  /*17a40*/  LEA.HI.X R17, R14, R23, R13, 0x1, P1 ;  /* 0x000000170e117211 */ /* 0x000fcc00008f0c0d */
[----:B----4-:R-:W4:Y:S01]  /*17a50*/  LD.E.128 R16, [R16.64] ;  /* 0x0000000610107980 */ /* 0x010f22000c101d00 */
[----:B-----5:R-:W-:Y:S02]  /*17a60*/  MOV R15, R24 ;  /* 0x00000018000f7202 */ /* 0x020fe40000000f00 */
[----:B------:R-:W-:Y:S02]  /*17a70*/  MOV R14, R27 ;  /* 0x0000001b000e7202 */ /* 0x000fe40000000f00 */
[----:B------:R-:W-:Y:S01]  /*17a80*/  MOV R13, R25 ;  /* 0x00000019000d7202 */ /* 0x000fe20000000f00 */
[----:B------:R-:W-:Y:S01]  /*17a90*/  IMAD.MOV.U32 R25, RZ, RZ, R26 ;  /* 0x000000ffff197224 */ /* 0x000fe200078e001a */
[----:B--2---:R-:W-:Y:S02]  /*17aa0*/  MOV R24, R40 ;  /* 0x0000002800187202 */ /* 0x004fe40000000f00 */
[----:B------:R-:W-:Y:S01]  /*17ab0*/  MOV R27, R41 ;  /* 0x00000029001b7202 */ /* 0x000fe20000000f00 */
[----:B------:R-:W-:Y:S01]  /*17ac0*/  IMAD.MOV.U32 R39, RZ, RZ, R43 ;  /* 0x000000ffff277224 */ /* 0x000fe200078e002b */
[----:B---3--:R-:W-:-:S02]  /*17ad0*/  HADD2.F32 R38, -RZ, R4.H0_H0 ;  /* 0x20000004ff267230 */ /* 0x008fc40000004100 */
[----:B------:R-:W-:Y:S02]  /*17ae0*/  HADD2.F32 R40, -RZ, R4.H1_H1 ;  /* 0x30000004ff287230 */ /* 0x000fe40000004100 */
[--C-:B------:R-:W-:Y:S01]  /*17af0*/  HADD2.F32 R4, -RZ, R5.reuse.H0_H0 ;  /* 0x20000005ff047230 */ /* 0x100fe20000004100 */
[----:B------:R-:W-:Y:S01]  /*17b00*/  MOV R26, R42 ;  /* 0x0000002a001a7202 */ /* 0x000fe20000000f00 */
        /* <DEDUP_REMOVED lines=42> */
[----:B------:R-:W-:Y:S02]  /*17db0*/  HADD2.F32 R13, -RZ, R25.H0_H0 ;  /* 0x20000019ff0d7230 */ /* 0x000fe40000004100 */
[--C-:B------:R-:W-:Y:S02]  /*17dc0*/  HADD2.F32 R24, -RZ, R14.reuse.H0_H0 ;  /* 0x2000000eff187230 */ /* 0x100fe40000004100 */
        /* <DEDUP_REMOVED lines=13> */
[----:B------:R-:W-:Y:S02]  /*17ea0*/  MOV R24, R4 ;  /* 0x0000000400187202 */ /* 0x000fe40000000f00 */
[----:B------:R-:W-:Y:S02]  /*17eb0*/  MOV R25, R15 ;  /* 0x0000000f00197202 */ /* 0x000fe40000000f00 */
[----:B------:R-:W-:Y:S02]  /*17ec0*/  MOV R26, R5 ;  /* 0x00000005001a7202 */ /* 0x000fe40000000f00 */
[----:B------:R-:W-:Y:S02]  /*17ed0*/  MOV R27, R6 ;  /* 0x00000006001b7202 */ /* 0x000fe40000000f00 */
.L_x_2246:
[----:B------:R-:W-:Y:S05]  /*17ee0*/  BSYNC B0 ;  /* 0x0000000000007941 */ /* 0x000fea0003800000 */
.L_x_2245:
[----:B-----5:R1:W-:Y:S02]  /*17ef0*/  STS.128 [R247+0x1800], R24 ;  /* 0x00180018f7007388 */ /* 0x0203e40000000c00 */
.L_x_2244:
[----:B------:R-:W-:Y:S05]  /*17f00*/  BSYNC B1 ;  /* 0x0000000000017941 */ /* 0x000fea0003800000 */
.L_x_2243:
        /* <DEDUP_REMOVED lines=13> */
[C---:B------:R-:W-:Y:S02]  /*17fe0*/  IADD3 R13, P1, R12.reuse, R8, RZ ;  /* 0x000000080c0d7210 */ /* 0x040fe40007f3e0ff */
[C---:B------:R-:W-:Y:S02]  /*17ff0*/  @P0 IADD3 R4, -R3.reuse, RZ, RZ ;  /* 0x000000ff03040210 */ /* 0x040fe40007ffe1ff */
[----:B------:R-:W-:Y:S02]  /*18000*/  LEA.HI.X.SX32 R12, R12, R9, 0x1, P1 ;  /* 0x000000090c0c7211 */ /* 0x000fe400008f0eff */
[C---:B------:R-:W-:Y:S02]  /*18010*/  IADD3 R5, P1, R4.reuse, R13, RZ ;  /* 0x0000000d04057210 */ /* 0x040fe40007f3e0ff */
[----:B------:R-:W-:Y:S02]  /*18020*/  @P0 IADD3 R6, -R3, RZ, RZ ;  /* 0x000000ff03060210 */ /* 0x000fe40007ffe1ff */
[----:B------:R-:W-:-:S02]  /*18030*/  LEA.HI.X.SX32 R4, R4, R12, 0x1, P1 ;  /* 0x0000000c04047211 */ /* 0x000fc400008f0eff */
[----:B------:R-:W-:Y:S01]  /*18040*/  LEA R14, P1, R5, R28, 0x1 ;  /* 0x0000001c050e7211 */ /* 0x000fe200078208ff */
[----:B------:R-:W-:-:S03]  /*18050*/  IMAD.WIDE R24, R6, 0x2, R36 ;  /* 0x0000000206187825 */ /* 0x000fc600078e0224 */
[----:B------:R-:W-:-:S03]  /*18060*/  LEA.HI.X R15, R5, R29, R4, 0x1, P1 ;  /* 0x0000001d050f7211 */ /* 0x000fc600008f0c04 */
[----:B--2---:R-:W2:Y:S04]  /*18070*/  LD.E.128 R24, [R24.64+0x80] ;  /* 0x0000800618187980 */ /* 0x004ea8000c101d00 */
[----:B---3--:R1:W3:Y:S02]  /*18080*/  LD.E.128 R4, [R14.64] ;  /* 0x000000060e047980 */ /* 0x0082e4000c101d00 */
[----:B-1----:R-:W-:Y:S02]  /*18090*/  MOV R14, RZ ;  /* 0x000000ff000e7202 */ /* 0x002fe40000000f00 */
        /* <DEDUP_REMOVED lines=9> */
[----:B--2---:R-:W-:Y:S01]  /*18130*/  MOV R18, R24 ;  /* 0x0000001800127202 */ /* 0x004fe20000000f00 */
[----:B------:R-:W-:Y:S01]  /*18140*/  IMAD.MOV.U32 R24, RZ, RZ, R26 ;  /* 0x000000ffff187224 */ /* 0x000fe200078e001a */
[--C-:B---3--:R-:W-:Y:S02]  /*18150*/  HADD2.F32 R26, -RZ, R4.reuse.H0_H0 ;  /* 0x20000004ff1a7230 */ /* 0x108fe40000004100 */
[----:B------:R-:W-:-:S02]  /*18160*/  HADD2.F32 R39, -RZ, R4.H1_H1 ;  /* 0x30000004ff277230 */ /* 0x000fc40000004100 */
[--C-:B------:R-:W-:Y:S01]  /*18170*/  HADD2.F32 R4, -RZ, R5.reuse.H0_H0 ;  /* 0x20000005ff047230 */ /* 0x100fe20000004100 */
        /* <DEDUP_REMOVED lines=9> */
[--C-:B------:R-:W-:Y:S01]  /*18210*/  HADD2.F32 R5, -RZ, R6.reuse.H0_H0 ;  /* 0x20000006ff057230 */ /* 0x100fe20000004100 */
[----:B------:R-:W-:Y:S01]  /*18220*/  @!P0 FADD.FTZ R40, -R40, -RZ ;  /* 0x800000ff28288221 */ /* 0x000fe20000010100 */
[----:B------:R-:W-:Y:S01]  /*18230*/  HADD2.F32 R41, -RZ, R6.H1_H1 ;  /* 0x30000006ff297230 */ /* 0x000fe20000004100 */
[----:B------:R-:W-:Y:S01]  /*18240*/  FMUL.FTZ R18, R18, R4 ;  /* 0x0000000412127220 */ /* 0x000fe20000410000 */
[--C-:B------:R-:W-:Y:S01]  /*18250*/  HADD2.F32 R6, -RZ, R7.reuse.H0_H0 ;  /* 0x20000007ff067230 */ /* 0x100fe20000004100 */
[----:B------:R-:W-:Y:S01]  /*18260*/  @!P0 FADD.FTZ R5, -R5, -RZ ;  /* 0x800000ff05058221 */ /* 0x000fe20000010100 */
[----:B------:R-:W-:Y:S01]  /*18270*/  HADD2.F32 R7, -RZ, R7.H1_H1 ;  /* 0x30000007ff077230 */ /* 0x000fe20000004100 */
[----:B------:R-:W-:Y:S01]  /*18280*/  @!P0 FADD.FTZ R41, -R41, -RZ ;  /* 0x800000ff29298221 */ /* 0x000fe20000010100 */
[--C-:B------:R-:W-:Y:S01]  /*18290*/  HADD2.F32 R26, -RZ, R24.reuse.H0_H0 ;  /* 0x20000018ff1a7230 */ /* 0x100fe20000004100 */
        /* <DEDUP_REMOVED lines=10> */
[----:B------:R-:W-:Y:S01]  /*18340*/  FMUL.FTZ R7, R27, R7 ;  /* 0x000000071b077220 */ /* 0x000fe20000410000 */
[----:B------:R-:W-:-:S02]  /*18350*/  HADD2.F32 R4, -RZ, R38.H0_H0 ;  /* 0x20000026ff047230 */ /* 0x000fc40000004100 */
[----:B------:R-:W-:Y:S01]  /*18360*/  HADD2.F32 R38, -RZ, R38.H1_H1 ;  /* 0x30000026ff267230 */ /* 0x000fe20000004100 */
[----:B------:R-:W-:Y:S01]  /*18370*/  FMUL.FTZ R25, R25, R40 ;  /* 0x0000002819197220 */ /* 0x000fe20000410000 */
[--C-:B----4-:R-:W-:Y:S02]  /*18380*/  HADD2.F32 R24, -RZ, R12.reuse.H0_H0 ;  /* 0x2000000cff187230 */ /* 0x110fe40000004100 */
[----:B------:R-:W-:Y:S02]  /*18390*/  HADD2.F32 R27, -RZ, R12.H1_H1 ;  /* 0x3000000cff1b7230 */ /* 0x000fe40000004100 */
[--C-:B------:R-:W-:Y:S01]  /*183a0*/  HADD2.F32 R12, -RZ, R13.reuse.H0_H0 ;  /* 0x2000000dff0c7230 */ /* 0x100fe20000004100 */
[----:B------:R-:W-:Y:S01]  /*183b0*/  FFMA.FTZ R4, R4, R24, R42 ;  /* 0x0000001804047223 */ /* 0x000fe2000001002a */
[----:B------:R-:W-:Y:S01]  /*183c0*/  HADD2.F32 R39, -RZ, R13.H1_H1 ;  /* 0x3000000dff277230 */ /* 0x000fe20000004100 */
[----:B------:R-:W-:Y:S01]  /*183d0*/  FFMA.FTZ R27, R38, R27, R43 ;  /* 0x0000001b261b7223 */ /* 0x000fe2000001002b */
[----:B------:R-:W-:Y:S01]  /*183e0*/  HADD2.F32 R13, -RZ, R14.H0_H0 ;  /* 0x2000000eff0d7230 */ /* 0x000fe20000004100 */
[----:B------:R-:W-:Y:S01]  /*183f0*/  FFMA.FTZ R12, R26, R12, R18 ;  /* 0x0000000c1a0c7223 */ /* 0x000fe20000010012 */
[----:B------:R-:W-:-:S02]  /*18400*/  HADD2.F32 R18, -RZ, R17.H1_H1 ;  /* 0x30000011ff127230 */ /* 0x000fc40000004100 */
[----:B------:R-:W-:Y:S01]  /*18410*/  HADD2.F32 R40, -RZ, R14.H1_H1 ;  /* 0x3000000eff287230 */ /* 0x000fe20000004100 */
[----:B------:R-:W-:Y:S01]  /*18420*/  F2FP.PACK_AB R4, R27, R4 ;  /* 0x000000041b04723e */ /* 0x000fe200000000ff */
[--C-:B------:R-:W-:Y:S01]  /*18430*/  HADD2.F32 R17, -RZ, R19.reuse.H0_H0 ;  /* 0x20000013ff117230 */ /* 0x100fe20000004100 */
[----:B------:R-:W-:Y:S01]  /*18440*/  FFMA.FTZ R18, R18, R39, R25 ;  /* 0x0000002712127223 */ /* 0x000fe20000010019 */
[----:B------:R-:W-:Y:S02]  /*18450*/  HADD2.F32 R24, -RZ, R19.H1_H1 ;  /* 0x30000013ff187230 */ /* 0x000fe40000004100 */
[--C-:B------:R-:W-:Y:S01]  /*18460*/  HADD2.F32 R14, -RZ, R15.reuse.H0_H0 ;  /* 0x2000000fff0e7230 */ /* 0x100fe20000004100 */
[----:B------:R-:W-:Y:S01]  /*18470*/  FFMA.FTZ R5, R17, R13, R5 ;  /* 0x0000000d11057223 */ /* 0x000fe20000010005 */
[--C-:B------:R-:W-:Y:S01]  /*18480*/  HADD2.F32 R19, -RZ, R16.reuse.H0_H0 ;  /* 0x20000010ff137230 */ /* 0x100fe20000004100 */
[----:B------:R-:W-:Y:S01]  /*18490*/  FFMA.FTZ R24, R24, R40, R41 ;  /* 0x0000002818187223 */ /* 0x000fe20000010029 */
[----:B------:R-:W-:Y:S01]  /*184a0*/  HADD2.F32 R15, -RZ, R15.H1_H1 ;  /* 0x3000000fff0f7230 */ /* 0x000fe20000004100 */
[----:B------:R-:W-:Y:S01]  /*184b0*/  F2FP.PACK_AB R12, R18, R12 ;  /* 0x0000000c120c723e */ /* 0x000fe200000000ff */
[----:B------:R-:W-:Y:S01]  /*184c0*/  HADD2.F32 R16, -RZ, R16.H1_H1 ;  /* 0x30000010ff107230 */ /* 0x000fe20000004100 */
[----:B------:R-:W-:Y:S01]  /*184d0*/  FFMA.FTZ R6, R19, R14, R6 ;  /* 0x0000000e13067223 */ /* 0x000fe20000010006 */
[----:B------:R-:W-:-:S02]  /*184e0*/  F2FP.PACK_AB R5, R24, R5 ;  /* 0x000000051805723e */ /* 0x000fc400000000ff */
[----:B------:R-:W-:Y:S01]  /*184f0*/  MOV R17, R12 ;  /* 0x0000000c00117202 */ /* 0x000fe20000000f00 */
[----:B------:R-:W-:Y:S01]  /*18500*/  FFMA.FTZ R7, R16, R15, R7 ;  /* 0x0000000f10077223 */ /* 0x000fe20000010007 */
[----:B------:R-:W-:Y:S02]  /*18510*/  MOV R16, R4 ;  /* 0x0000000400107202 */ /* 0x000fe40000000f00 */
[----:B------:R-:W-:Y:S02]  /*18520*/  MOV R18, R5 ;  /* 0x0000000500127202 */ /* 0x000fe40000000f00 */
[----:B------:R-:W-:-:S04]  /*18530*/  F2FP.PACK_AB R6, R7, R6 ;  /* 0x000000060706723e */ /* 0x000fc800000000ff */
[----:B------:R-:W-:Y:S02]  /*18540*/  MOV R19, R6 ;  /* 0x0000000600137202 */ /* 0x000fe40000000f00 */
.L_x_2250:
[----:B------:R-:W-:Y:S05]  /*18550*/  BSYNC B0 ;  /* 0x0000000000007941 */ /* 0x000fea0003800000 */
.L_x_2249:
[----:B-----5:R1:W-:Y:S02]  /*18560*/  STS.128 [R247+0x3800], R16 ;  /* 0x00380010f7007388 */ /* 0x0203e40000000c00 */
.L_x_2248:
[----:B------:R-:W-:Y:S05]  /*18570*/  BSYNC B1 ;  /* 0x0000000000017941 */ /* 0x000fea0003800000 */
.L_x_2247:
        /* <DEDUP_REMOVED lines=16> */
[C---:B------:R-:W-:Y:S02]  /*18680*/  IADD3 R5, P1, R4.reuse, R12, RZ ;  /* 0x0000000c04057210 */ /* 0x040fe40007f3e0ff */
        /* <DEDUP_REMOVED lines=8> */
[----:B---3--:R1:W3:Y:S01]  /*18710*/  LD.E.128 R4, [R14.64] ;  /* 0x000000060e047980 */ /* 0x0082e2000c101d00 */
[----:B------:R-:W-:-:S04]  /*18720*/  IADD3 R12, P1, R13, R12, RZ ;  /* 0x0000000c0d0c7210 */ /* 0x000fc80007f3e0ff */
[----:B------:R-:W-:Y:S02]  /*18730*/  LEA.HI.X.SX32 R11, R13, R11, 0x1, P1 ;  /* 0x0000000b0d0b7211 */ /* 0x000fe400008f0eff */
[----:B-1----:R-:W-:-:S04]  /*18740*/  LEA R14, P1, R12, R22, 0x1 ;  /* 0x000000160c0e7211 */ /* 0x002fc800078208ff */
[----:B------:R-:W-:-:S06]  /*18750*/  LEA.HI.X R15, R12, R23, R11, 0x1, P1 ;  /* 0x000000170c0f7211 */ /* 0x000fcc00008f0c0b */
[----:B----4-:R-:W4:Y:S01]  /*18760*/  LD.E.128 R12, [R14.64] ;  /* 0x000000060e0c7980 */ /* 0x010f22000c101d00 */
[----:B-----5:R-:W-:Y:S01]  /*18770*/  IMAD.MOV.U32 R11, RZ, RZ, R17 ;  /* 0x000000ffff0b7224 */ /* 0x020fe200078e0011 */
[----:B------:R-:W-:Y:S02]  /*18780*/  MOV R17, R16 ;  /* 0x0000001000117202 */ /* 0x000fe40000000f00 */
[----:B------:R-:W-:Y:S02]  /*18790*/  MOV R16, R19 ;  /* 0x0000001300107202 */ /* 0x000fe40000000f00 */
[----:B------:R-:W-:Y:S01]  /*187a0*/  MOV R19, R18 ;  /* 0x0000001200137202 */ /* 0x000fe20000000f00 */
[----:B--2---:R-:W-:Y:S01]  /*187b0*/  IMAD.MOV.U32 R18, RZ, RZ, R24 ;  /* 0x000000ffff127224 */ /* 0x004fe200078e0018 */
[----:B------:R-:W-:Y:S01]  /*187c0*/  MOV R24, R26 ;  /* 0x0000001a00187202 */ /* 0x000fe20000000f00 */
        /* <DEDUP_REMOVED lines=28> */
[--C-:B------:R-:W-:Y:S01]  /*18990*/  HADD2.F32 R4, -RZ, R17.reuse.H0_H0 ;  /* 0x20000011ff047230 */ /* 0x100fe20000004100 */
[----:B------:R-:W-:Y:S01]  /*189a0*/  FMUL.FTZ R7, R27, R7 ;  /* 0x000000071b077220 */ /* 0x000fe20000410000 */
[----:B------:R-:W-:Y:S01]  /*189b0*/  HADD2.F32 R26, -RZ, R17.H1_H1 ;  /* 0x30000011ff1a7230 */ /* 0x000fe20000004100 */
[----:B------:R-:W-:Y:S01]  /*189c0*/  FMUL.FTZ R40, R24, R40 ;  /* 0x0000002818287220 */ /* 0x000fe20000410000 */
[----:B------:R-:W-:-:S02]  /*189d0*/  HADD2.F32 R25, -RZ, R25.H1_H1 ;  /* 0x30000019ff197230 */ /* 0x000fc40000004100 */
[--C-:B----4-:R-:W-:Y:S02]  /*189e0*/  HADD2.F32 R17, -RZ, R12.reuse.H0_H0 ;  /* 0x2000000cff117230 */ /* 0x110fe40000004100 */
[----:B------:R-:W-:Y:S01]  /*189f0*/  HADD2.F32 R27, -RZ, R12.H1_H1 ;  /* 0x3000000cff1b7230 */ /* 0x000fe20000004100 */
[----:B------:R-:W-:Y:S01]  /*18a00*/  FMUL.FTZ R25, R25, R39 ;  /* 0x0000002719197220 */ /* 0x000fe20000410000 */
[----:B------:R-:W-:Y:S01]  /*18a10*/  HADD2.F32 R24, -RZ, R11.H0_H0 ;  /* 0x2000000bff187230 */ /* 0x000fe20000004100 */
[----:B------:R-:W-:Y:S01]  /*18a20*/  FFMA.FTZ R4, R4, R17, R41 ;  /* 0x0000001104047223 */ /* 0x000fe20000010029 */
[--C-:B------:R-:W-:Y:S01]  /*18a30*/  HADD2.F32 R12, -RZ, R13.reuse.H0_H0 ;  /* 0x2000000dff0c7230 */ /* 0x100fe20000004100 */
[----:B------:R-:W-:Y:S01]  /*18a40*/  FFMA.FTZ R26, R26, R27, R42 ;  /* 0x0000001b1a1a7223 */ /* 0x000fe2000001002a */
[----:B------:R-:W-:Y:S02]  /*18a50*/  HADD2.F32 R38, -RZ, R13.H1_H1 ;  /* 0x3000000dff267230 */ /* 0x000fe40000004100 */
[----:B------:R-:W-:Y:S01]  /*18a60*/  HADD2.F32 R17, -RZ, R11.H1_H1 ;  /* 0x3000000bff117230 */ /* 0x000fe20000004100 */
[----:B------:R-:W-:Y:S01]  /*18a70*/  FFMA.FTZ R12, R24, R12, R18 ;  /* 0x0000000c180c7223 */ /* 0x000fe20000010012 */
[--C-:B------:R-:W-:Y:S01]  /*18a80*/  HADD2.F32 R13, -RZ, R14.reuse.H0_H0 ;  /* 0x2000000eff0d7230 */ /* 0x100fe20000004100 */
[----:B------:R-:W-:Y:S01]  /*18a90*/  F2FP.PACK_AB R4, R26, R4 ;  /* 0x000000041a04723e */ /* 0x000fe200000000ff */
[----:B------:R-:W-:Y:S01]  /*18aa0*/  HADD2.F32 R39, -RZ, R14.H1_H1 ;  /* 0x3000000eff277230 */ /* 0x000fe20000004100 */
[----:B------:R-:W-:Y:S01]  /*18ab0*/  FFMA.FTZ R17, R17, R38, R25 ;  /* 0x0000002611117223 */ /* 0x000fe20000010019 */
[----:B------:R-:W-:-:S02]  /*18ac0*/  HADD2.F32 R11, -RZ, R19.H0_H0 ;  /* 0x20000013ff0b7230 */ /* 0x000fc40000004100 */
[----:B------:R-:W-:Y:S02]  /*18ad0*/  HADD2.F32 R14, -RZ, R15.H0_H0 ;  /* 0x2000000fff0e7230 */ /* 0x000fe40000004100 */
[----:B------:R-:W-:Y:S01]  /*18ae0*/  HADD2.F32 R19, -RZ, R19.H1_H1 ;  /* 0x30000013ff137230 */ /* 0x000fe20000004100 */
[----:B------:R-:W-:Y:S01]  /*18af0*/  FFMA.FTZ R5, R11, R13, R5 ;  /* 0x0000000d0b057223 */ /* 0x000fe20000010005 */
[--C-:B------:R-:W-:Y:S01]  /*18b00*/  HADD2.F32 R18, -RZ, R16.reuse.H0_H0 ;  /* 0x20000010ff127230 */ /* 0x100fe20000004100 */
[----:B------:R-:W-:Y:S01]  /*18b10*/  F2FP.PACK_AB R17, R17, R12 ;  /* 0x0000000c1111723e */ /* 0x000fe200000000ff */
[----:B------:R-:W-:Y:S01]  /*18b20*/  HADD2.F32 R15, -RZ, R15.H1_H1 ;  /* 0x3000000fff0f7230 */ /* 0x000fe20000004100 */
[----:B------:R-:W-:Y:S01]  /*18b30*/  FFMA.FTZ R19, R19, R39, R40 ;  /* 0x0000002713137223 */ /* 0x000fe20000010028 */
[----:B------:R-:W-:Y:S01]  /*18b40*/  HADD2.F32 R16, -RZ, R16.H1_H1 ;  /* 0x30000010ff107230 */ /* 0x000fe20000004100 */
[----:B------:R-:W-:-:S03]  /*18b50*/  FFMA.FTZ R6, R18, R14, R6 ;  /* 0x0000000e12067223 */ /* 0x000fc60000010006 */
[----:B------:R-:W-:Y:S01]  /*18b60*/  F2FP.PACK_AB R19, R19, R5 ;  /* 0x000000051313723e */ /* 0x000fe200000000ff */
[----:B------:R-:W-:Y:S01]  /*18b70*/  FFMA.FTZ R7, R16, R15, R7 ;  /* 0x0000000f10077223 */ /* 0x000fe20000010007 */
[----:B------:R-:W-:Y:S02]  /*18b80*/  MOV R16, R4 ;  /* 0x0000000400107202 */ /* 0x000fe40000000f00 */
[----:B------:R-:W-:Y:S02]  /*18b90*/  MOV R18, R19 ;  /* 0x0000001300127202 */ /* 0x000fe40000000f00 */
[----:B------:R-:W-:-:S04]  /*18ba0*/  F2FP.PACK_AB R6, R7, R6 ;  /* 0x000000060706723e */ /* 0x000fc800000000ff */
[----:B------:R-:W-:Y:S02]  /*18bb0*/  MOV R19, R6 ;  /* 0x0000000600137202 */ /* 0x000fe40000000f00 */
.L_x_2254:
[----:B------:R-:W-:Y:S05]  /*18bc0*/  BSYNC B0 ;  /* 0x0000000000007941 */ /* 0x000fea0003800000 */
.L_x_2253:
[----:B-----5:R1:W-:Y:S02]  /*18bd0*/  STS.128 [R247+0x5800], R16 ;  /* 0x00580010f7007388 */ /* 0x0203e40000000c00 */
.L_x_2252:
[----:B------:R-:W-:Y:S05]  /*18be0*/  BSYNC B1 ;  /* 0x0000000000017941 */ /* 0x000fea0003800000 */
.L_x_2251:
[----:B------:R-:W-:-:S13]  /*18bf0*/  ISETP.GE.AND P0, PT, R10, R2, PT ;  /* 0x000000020a00720c */ /* 0x000fda0003f06270 */
[----:B------:R1:W-:Y:S01]  /*18c00*/  @P0 STS.128 [R247+0x7800], RZ ;  /* 0x007800fff7000388 */ /* 0x0003e20000000c00 */
[----:B------:R-:W-:Y:S05]  /*18c10*/  @P0 BRA `(.L_x_2180) ;  /* 0x00000fd000000947 */ /* 0x000fea0003800000 */
[----:B-1----:R1:W5:Y:S01]  /*18c20*/  LD.E.128 R12, [R36.64+0x180] ;  /* 0x00018006240c7980 */ /* 0x002362000c101d00 */
[----:B------:R-:W-:Y:S01]  /*18c30*/  ISETP.GE.AND P0, PT, R10, R0, PT ;  /* 0x000000000a00720c */ /* 0x000fe20003f06270 */
[----:B------:R-:W-:Y:S01]  /*18c40*/  BSSY B0, `(.L_x_2255) ;  /* 0x0000063000007945 */ /* 0x000fe20003800000 */
[----:B------:R-:W-:-:S05]  /*18c50*/  IADD3 R6, P1, R36, 0x180, RZ ;  /* 0x0000018024067810 */ /* 0x000fca0007f3e0ff */
[----:B------:R-:W-:-:S06]  /*18c60*/  IMAD.X R7, RZ, RZ, R37, P1 ;  /* 0x000000ffff077224 */ /* 0x000fcc00008e0625 */
[----:B------:R-:W-:Y:S05]  /*18c70*/  @P0 BRA `(.L_x_2256) ;  /* 0x000005f000000947 */ /* 0x000fea0003800000 */
[----:B------:R-:W-:Y:S01]  /*18c80*/  ISETP.GE.AND P0, PT, R10, R3, PT ;  /* 0x000000030a00720c */ /* 0x000fe20003f06270 */
[----:B------:R-:W-:Y:S01]  /*18c90*/  IMAD.MOV.U32 R4, RZ, RZ, R3 ;  /* 0x000000ffff047224 */ /* 0x000fe200078e0003 */
[----:B------:R-:W-:Y:S02]  /*18ca0*/  MOV R2, 0x30 ;  /* 0x0000003000027802 */ /* 0x000fe40000000f00 */
[----:B------:R-:W-:-:S03]  /*18cb0*/  MOV R0, RZ ;  /* 0x000000ff00007202 */ /* 0x000fc60000000f00 */
        /* <DEDUP_REMOVED lines=11> */
[----:B--2---:R1:W2:Y:S01]  /*18d70*/  LD.E.128 R16, [R6.64] ;  /* 0x0000000606107980 */ /* 0x0042a2000c101d00 */
[----:B------:R-:W-:-:S04]  /*18d80*/  @P0 IADD3 R0, -R3, RZ, RZ ;  /* 0x000000ff03000210 */ /* 0x000fc80007ffe1ff */
[----:B------:R-:W-:-:S04]  /*18d90*/  IADD3 R8, P1, R0, R8, RZ ;  /* 0x0000000800087210 */ /* 0x000fc80007f3e0ff */
[----:B------:R-:W-:Y:S01]  /*18da0*/  LEA.HI.X.SX32 R0, R0, R9, 0x1, P1 ;  /* 0x0000000900007211 */ /* 0x000fe200008f0eff */
[----:B-1-3--:R1:W3:Y:S02]  /*18db0*/  LD.E.128 R4, [R10.64] ;  /* 0x000000060a047980 */ /* 0x00a2e4000c101d00 */
        /* <DEDUP_REMOVED lines=8> */
[----:B------:R-:W-:Y:S02]  /*18e40*/  MOV R14, R18 ;  /* 0x00000012000e7202 */ /* 0x000fe40000000f00 */
[----:B------:R-:W-:-:S02]  /*18e50*/  MOV R15, R17 ;  /* 0x00000011000f7202 */ /* 0x000fc40000000f00 */
[----:B------:R-:W-:Y:S01]  /*18e60*/  MOV R17, R19 ;  /* 0x0000001300117202 */ /* 0x000fe20000000f00 */
[--C-:B------:R-:W-:Y:S02]  /*18e70*/  HADD2.F32 R23, -RZ, R12.reuse.H0_H0 ;  /* 0x2000000cff177230 */ /* 0x100fe40000004100 */
[----:B------:R-:W-:Y:S02]  /*18e80*/  HADD2.F32 R24, -RZ, R12.H1_H1 ;  /* 0x3000000cff187230 */ /* 0x000fe40000004100 */
[--C-:B------:R-:W-:Y:S02]  /*18e90*/  HADD2.F32 R12, -RZ, R15.reuse.H0_H0 ;  /* 0x2000000fff0c7230 */ /* 0x100fe40000004100 */
[----:B------:R-:W-:Y:S02]  /*18ea0*/  HADD2.F32 R15, -RZ, R15.H1_H1 ;  /* 0x3000000fff0f7230 */ /* 0x000fe40000004100 */
[--C-:B---3--:R-:W-:Y:S02]  /*18eb0*/  HADD2.F32 R16, -RZ, R4.reuse.H0_H0 ;  /* 0x20000004ff107230 */ /* 0x108fe40000004100 */
[----:B------:R-:W-:-:S02]  /*18ec0*/  HADD2.F32 R18, -RZ, R4.H1_H1 ;  /* 0x30000004ff127230 */ /* 0x000fc40000004100 */
        /* <DEDUP_REMOVED lines=20> */
[--C-:B------:R-:W-:Y:S01]  /*19010*/  HADD2.F32 R16, -RZ, R3.reuse.H1_H1 ;  /* 0x30000003ff107230 */ /* 0x100fe20000004100 */
[----:B------:R-:W-:Y:S01]  /*19020*/  FMUL.FTZ R6, R4, R6 ;  /* 0x0000000604067220 */ /* 0x000fe20000410000 */
[----:B------:R-:W-:Y:S01]  /*19030*/  HADD2.F32 R4, -RZ, R3.H0_H0 ;  /* 0x20000003ff047230 */ /* 0x000fe20000004100 */
[----:B------:R-:W-:-:S02]  /*19040*/  FMUL.FTZ R7, R17, R7 ;  /* 0x0000000711077220 */ /* 0x000fc40000410000 */
[----:B------:R-:W-:Y:S01]  /*19050*/  FMUL.FTZ R22, R14, R22 ;  /* 0x000000160e167220 */ /* 0x000fe20000410000 */
[----:B------:R-:W-:Y:S01]  /*19060*/  HADD2.F32 R14, -RZ, R0.H0_H0 ;  /* 0x20000000ff0e7230 */ /* 0x000fe20000004100 */
[----:B------:R-:W-:Y:S02]  /*19070*/  @!P0 FADD.FTZ R19, -R19, -RZ ;  /* 0x800000ff13138221 */ /* 0x000fe40000010100 */
[----:B------:R-:W-:Y:S01]  /*19080*/  FMUL.FTZ R24, R24, R18 ;  /* 0x0000001218187220 */ /* 0x000fe20000410000 */
[--C-:B----4-:R-:W-:Y:S01]  /*19090*/  HADD2.F32 R3, -RZ, R8.reuse.H0_H0 ;  /* 0x20000008ff037230 */ /* 0x110fe20000004100 */
[----:B------:R-:W-:Y:S01]  /*190a0*/  FMUL.FTZ R15, R15, R19 ;  /* 0x000000130f0f7220 */ /* 0x000fe20000410000 */
[----:B------:R-:W-:Y:S02]  /*190b0*/  HADD2.F32 R17, -RZ, R8.H1_H1 ;  /* 0x30000008ff117230 */ /* 0x000fe40000004100 */
[--C-:B------:R-:W-:Y:S01]  /*190c0*/  HADD2.F32 R8, -RZ, R9.reuse.H0_H0 ;  /* 0x20000009ff087230 */ /* 0x100fe20000004100 */
[----:B------:R-:W-:Y:S01]  /*190d0*/  FFMA.FTZ R3, R4, R3, R23 ;  /* 0x0000000304037223 */ /* 0x000fe20000010017 */
[----:B------:R-:W-:Y:S01]  /*190e0*/  HADD2.F32 R18, -RZ, R9.H1_H1 ;  /* 0x30000009ff127230 */ /* 0x000fe20000004100 */
[----:B------:R-:W-:Y:S01]  /*190f0*/  FFMA.FTZ R16, R16, R17, R24 ;  /* 0x0000001110107223 */ /* 0x000fe20000010018 */
[--C-:B------:R-:W-:Y:S01]  /*19100*/  HADD2.F32 R9, -RZ, R10.reuse.H0_H0 ;  /* 0x2000000aff097230 */ /* 0x100fe20000004100 */
[----:B------:R-:W-:Y:S01]  /*19110*/  FFMA.FTZ R8, R14, R8, R12 ;  /* 0x000000080e087223 */ /* 0x000fe2000001000c */
[----:B------:R-:W-:-:S02]  /*19120*/  HADD2.F32 R19, -RZ, R10.H1_H1 ;  /* 0x3000000aff137230 */ /* 0x000fc40000004100 */
[----:B------:R-:W-:Y:S01]  /*19130*/  HADD2.F32 R12, -RZ, R0.H1_H1 ;  /* 0x30000000ff0c7230 */ /* 0x000fe20000004100 */
[----:B------:R-:W-:Y:S01]  /*19140*/  F2FP.PACK_AB R3, R16, R3 ;  /* 0x000000031003723e */ /* 0x000fe200000000ff */
[----:B------:R-:W-:Y:S02]  /*19150*/  HADD2.F32 R10, -RZ, R11.H0_H0 ;  /* 0x2000000bff0a7230 */ /* 0x000fe40000004100 */
[----:B------:R-:W-:Y:S01]  /*19160*/  HADD2.F32 R4, -RZ, R13.H0_H0 ;  /* 0x2000000dff047230 */ /* 0x000fe20000004100 */
[----:B------:R-:W-:Y:S01]  /*19170*/  FFMA.FTZ R12, R12, R18, R15 ;  /* 0x000000120c0c7223 */ /* 0x000fe2000001000f */
[--C-:B------:R-:W-:Y:S02]  /*19180*/  HADD2.F32 R0, -RZ, R2.reuse.H0_H0 ;  /* 0x20000002ff007230 */ /* 0x100fe40000004100 */
[----:B------:R-:W-:Y:S01]  /*19190*/  HADD2.F32 R11, -RZ, R11.H1_H1 ;  /* 0x3000000bff0b7230 */ /* 0x000fe20000004100 */
[----:B------:R-:W-:Y:S01]  /*191a0*/  FFMA.FTZ R4, R4, R9, R5 ;  /* 0x0000000904047223 */ /* 0x000fe20000010005 */
[----:B------:R-:W-:Y:S01]  /*191b0*/  HADD2.F32 R2, -RZ, R2.H1_H1 ;  /* 0x30000002ff027230 */ /* 0x000fe20000004100 */
[----:B------:R-:W-:Y:S01]  /*191c0*/  FFMA.FTZ R0, R0, R10, R6 ;  /* 0x0000000a00007223 */ /* 0x000fe20000010006 */
[----:B------:R-:W-:Y:S01]  /*191d0*/  HADD2.F32 R13, -RZ, R13.H1_H1 ;  /* 0x3000000dff0d7230 */ /* 0x000fe20000004100 */
[----:B------:R-:W-:-:S02]  /*191e0*/  F2FP.PACK_AB R12, R12, R8 ;  /* 0x000000080c0c723e */ /* 0x000fc400000000ff */
[----:B------:R-:W-:Y:S02]  /*191f0*/  FFMA.FTZ R2, R2, R11, R7 ;  /* 0x0000000b02027223 */ /* 0x000fe40000010007 */
[----:B------:R-:W-:-:S03]  /*19200*/  FFMA.FTZ R13, R13, R19, R22 ;  /* 0x000000130d0d7223 */ /* 0x000fc60000010016 */
[----:B------:R-:W-:Y:S02]  /*19210*/  F2FP.PACK_AB R0, R2, R0 ;  /* 0x000000000200723e */ /* 0x000fe400000000ff */
[----:B------:R-:W-:Y:S01]  /*19220*/  F2FP.PACK_AB R4, R13, R4 ;  /* 0x000000040d04723e */ /* 0x000fe200000000ff */
[----:B------:R-:W-:Y:S01]  /*19230*/  IMAD.MOV.U32 R13, RZ, RZ, R12 ;  /* 0x000000ffff0d7224 */ /* 0x000fe200078e000c */
[----:B------:R-:W-:Y:S02]  /*19240*/  MOV R12, R3 ;  /* 0x00000003000c7202 */ /* 0x000fe40000000f00 */
[----:B------:R-:W-:Y:S02]  /*19250*/  MOV R14, R4 ;  /* 0x00000004000e7202 */ /* 0x000fe40000000f00 */
[----:B------:R-:W-:Y:S02]  /*19260*/  MOV R15, R0 ;  /* 0x00000000000f7202 */ /* 0x000fe40000000f00 */
.L_x_2256:
[----:B------:R-:W-:Y:S05]  /*19270*/  BSYNC B0 ;  /* 0x0000000000007941 */ /* 0x000fea0003800000 */
.L_x_2255:
[----:B-----5:R1:W-:Y:S01]  /*19280*/  STS.128 [R247+0x7800], R12 ;  /* 0x0078000cf7007388 */ /* 0x0203e20000000c00 */
[----:B------:R-:W-:Y:S05]  /*19290*/  BRA `(.L_x_2180) ;  /* 0x0000095000007947 */ /* 0x000fea0003800000 */
.L_x_2130:
[----:B------:R-:W-:Y:S01]  /*192a0*/  IMAD.IADD R0, R244, 0x1, -R50 ;  /* 0x00000001f4007824 */ /* 0x000fe200078e0a32 */
[----:B------:R-:W-:Y:S01]  /*192b0*/  BSSY B0, `(.L_x_2257) ;  /* 0x0000024000007945 */ /* 0x000fe20003800000 */
[----:B------:R-:W-:-:S02]  /*192c0*/  ISETP.GE.AND P2, PT, R11, R155, PT ;  /* 0x0000009b0b00720c */ /* 0x000fc40003f46270 */
[-C--:B------:R-:W-:Y:S02]  /*192d0*/  ISETP.GE.AND P1, PT, R10, R155.reuse, PT ;  /* 0x0000009b0a00720c */ /* 0x080fe40003f26270 */
[----:B------:R-:W-:Y:S02]  /*192e0*/  ISETP.GE.AND P3, PT, R160, R0, PT ;  /* 0x00000000a000720c */ /* 0x000fe40003f66270 */
[----:B------:R-:W-:-:S11]  /*192f0*/  ISETP.GE.AND P0, PT, R12, R155, PT ;  /* 0x0000009b0c00720c */ /* 0x000fd60003f06270 */
[----:B------:R-:W-:Y:S05]  /*19300*/  @P3 BRA `(.L_x_2258) ;  /* 0x000001e000003947 */ /* 0x000fea0003800000 */
[----:B------:R-:W-:Y:S02]  /*19310*/  ISETP.GE.AND P6, PT, R16, R155, PT ;  /* 0x0000009b1000720c */ /* 0x000fe40003fc6270 */
[CC--:B------:R-:W-:Y:S02]  /*19320*/  @!P0 LEA R6, P4, R166.reuse, R172.reuse, 0x1 ;  /* 0x000000aca6068211 */ /* 0x0c0fe400078808ff */
        /* <DEDUP_REMOVED lines=28> */
.L_x_2258:
[----:B------:R-:W-:Y:S05]  /*194f0*/  BSYNC B0 ;  /* 0x0000000000007941 */ /* 0x000fea0003800000 */
.L_x_2257:
[----:B---3--:R-:W-:Y:S01]  /*19500*/  IADD3 R30, R160, 0x10, RZ ;  /* 0x00000010a01e7810 */ /* 0x008fe20007ffe0ff */
[----:B------:R-:W-:Y:S03]  /*19510*/  BSSY B0, `(.L_x_2259) ;  /* 0x0000023000007945 */ /* 0x000fe60003800000 */
[----:B------:R-:W-:-:S13]  /*19520*/  ISETP.GE.AND P3, PT, R30, R0, PT ;  /* 0x000000001e00720c */ /* 0x000fda0003f66270 */
[----:B------:R-:W-:Y:S05]  /*19530*/  @P3 BRA `(.L_x_2260) ;  /* 0x0000020000003947 */ /* 0x000fea0003800000 */
[----:B------:R-:W-:Y:S02]  /*19540*/  ISETP.GE.AND P5, PT, R16, R155, PT ;  /* 0x0000009b1000720c */ /* 0x000fe40003fa6270 */
[----:B------:R-:W-:-:S04]  /*19550*/  IADD3 R5, P3, R5, R166, RZ ;  /* 0x000000a605057210 */ /* 0x000fc80007f7e0ff */
[-C--:B-1----:R-:W-:Y:S01]  /*19560*/  @!P0 LEA R6, P4, R5, R172.reuse, 0x1 ;  /* 0x000000ac05068211 */ /* 0x082fe200078808ff */
        /* <DEDUP_REMOVED lines=29> */
.L_x_2260:
[----:B------:R-:W-:Y:S05]  /*19740*/  BSYNC B0 ;  /* 0x0000000000007941 */ /* 0x000fea0003800000 */
.L_x_2259:
[----:B------:R-:W-:Y:S01]  /*19750*/  IADD3 R31, R160, 0x20, RZ ;  /* 0x00000020a01f7810 */ /* 0x000fe20007ffe0ff */
[----:B------:R-:W-:Y:S03]  /*19760*/  BSSY B0, `(.L_x_2261) ;  /* 0x0000023000007945 */ /* 0x000fe60003800000 */
[----:B------:R-:W-:-:S13]  /*19770*/  ISETP.GE.AND P3, PT, R31, R0, PT ;  /* 0x000000001f00720c */ /* 0x000fda0003f66270 */
[----:B------:R-:W-:Y:S05]  /*19780*/  @P3 BRA `(.L_x_2262) ;  /* 0x0000020000003947 */ /* 0x000fea0003800000 */
[----:B------:R-:W-:Y:S02]  /*19790*/  ISETP.GE.AND P5, PT, R16, R155, PT ;  /* 0x0000009b1000720c */ /* 0x000fe40003fa6270 */
[----:B-1----:R-:W-:-:S04]  /*197a0*/  LEA R3, P3, R170, R166, 0x5 ;  /* 0x000000a6aa037211 */ /* 0x002fc800078628ff */
[----:B------:R-:W-:Y:S02]  /*197b0*/  LEA.HI.X R2, R170, R169, R171, 0x5, P3 ;  /* 0x000000a9aa027211 */ /* 0x000fe400018f2cab */
[CC--:B------:R-:W-:Y:S02]  /*197c0*/  @!P0 LEA R6, P4, R3.reuse, R172.reuse, 0x1 ;  /* 0x000000ac03068211 */ /* 0x0c0fe400078808ff */
        /* <DEDUP_REMOVED lines=28> */
.L_x_2262:
[----:B------:R-:W-:Y:S05]  /*19990*/  BSYNC B0 ;  /* 0x0000000000007941 */ /* 0x000fea0003800000 */
.L_x_2261:
        /* <DEDUP_REMOVED lines=8> */
[CC--:B-1----:R-:W-:Y:S02]  /*19a20*/  @!P0 LEA R4, P4, R170.reuse, R172.reuse, 0x1 ;  /* 0x000000acaa048211 */ /* 0x0c2fe400078808ff */
        /* <DEDUP_REMOVED lines=28> */
.L_x_2180:
[----:B------:R-:W-:Y:S05]  /*19bf0*/  BSYNC B3 ;  /* 0x0000000000037941 */ /* 0x000fea0003800000 */
.L_x_2129:
[----:B------:R-:W-:Y:S01]  /*19c00*/  IADD3 R250, R165, -0x1, RZ ;  /* 0xffffffffa5fa7810 */ /* 0x000fe20007ffe0ff */
[----:B------:R-:W-:Y:S01]  /*19c10*/  BSSY B0, `(.L_x_2263) ;  /* 0x0000025000007945 */ /* 0x000fe20003800000 */
[----:B------:R-:W-:-:S03]  /*19c20*/  LOP3.LUT R251, R153, 0xff, RZ, 0xc0, !PT ;  /* 0x000000ff99fb7812 */ /* 0x000fc600078ec0ff */
[----:B-1----:R-:W-:-:S04]  /*19c30*/  IMAD.SHL.U32 R3, R250, 0x40, RZ ;  /* 0x00000040fa037824 */ /* 0x002fc800078e00ff */
        /* <DEDUP_REMOVED lines=34> */
.L_x_2264:
[----:B------:R-:W-:Y:S05]  /*19e60*/  BSYNC B0 ;  /* 0x0000000000007941 */ /* 0x000fea0003800000 */
.L_x_2263:
        /* <DEDUP_REMOVED lines=10> */
[CC--:B------:R-:W-:Y:S02]  /*19f10*/  @P4 LEA R10, P6, R4.reuse, R162.reuse, 0x1 ;  /* 0x000000a2040a4211 */ /* 0x0c0fe400078c08ff */
[C---:B------:R-:W-:Y:S02]  /*19f20*/  @!P5 LEA R12, P0, R237.reuse, R241, 0x1 ;  /* 0x000000f1ed0cd211 */ /* 0x040fe400078008ff */
[C---:B------:R-:W-:Y:S02]  /*19f30*/  @P3 LEA R8, P2, R4.reuse, R162, 0x1 ;  /* 0x000000a204083211 */ /* 0x040fe400078408ff */
        /* <DEDUP_REMOVED lines=25> */
.L_x_2266:
[----:B------:R-:W-:Y:S05]  /*1a0d0*/  BSYNC B0 ;  /* 0x0000000000007941 */ /* 0x000fea0003800000 */
.L_x_2265:
        /* <DEDUP_REMOVED lines=9> */
[----:B--2---:R-:W-:-:S02]  /*1a170*/  SHF.L.U64.HI R4, R46, 0x5, R47 ;  /* 0x000000052e047819 */ /* 0x004fc4000001022f */
[----:B------:R-:W-:-:S04]  /*1a180*/  LEA R5, P0, R46, R158, 0x5 ;  /* 0x0000009e2e057211 */ /* 0x000fc800078028ff */
[----:B-1----:R-:W-:Y:S02]  /*1a190*/  @P4 LEA R10, P6, R5, R162, 0x1 ;  /* 0x000000a2050a4211 */ /* 0x002fe400078c08ff */
        /* <DEDUP_REMOVED lines=28> */
.L_x_2268:
[----:B------:R-:W-:Y:S05]  /*1a360*/  BSYNC B0 ;  /* 0x0000000000007941 */ /* 0x000fea0003800000 */
.L_x_2267:
        /* <DEDUP_REMOVED lines=10> */
[----:B------:R-:W-:-:S03]  /*1a410*/  LOP3.LUT P1, RZ, R251, 0x8, RZ, 0xc0, !PT ;  /* 0x00000008fbff7812 */ /* 0x000fc6000782c0ff */
[----:B------:R-:W-:-:S04]  /*1a420*/  IMAD.IADD R2, R157, 0x1, R2 ;  /* 0x000000019d027824 */ /* 0x000fc800078e0202 */
[CC--:B-12---:R-:W-:Y:S02]  /*1a430*/  @P4 LEA R8, P6, R156.reuse, R162.reuse, 0x1 ;  /* 0x000000a29c084211 */ /* 0x0c6fe400078c08ff */
[----:B------:R-:W-:Y:S02]  /*1a440*/  @!P5 IMAD.MOV.U32 R4, RZ, RZ, R241 ;  /* 0x000000ffff04d224 */ /* 0x000fe400078e00f1 */
[----:B------:R-:W-:Y:S01]  /*1a450*/  @!P5 IMAD.MOV.U32 R5, RZ, RZ, R240 ;  /* 0x000000ffff05d224 */ /* 0x000fe200078e00f0 */
[CC--:B------:R-:W-:Y:S01]  /*1a460*/  @P3 LEA R6, P2, R156.reuse, R162.reuse, 0x1 ;  /* 0x000000a29c063211 */ /* 0x0c0fe200078408ff */
[----:B------:R-:W-:Y:S01]  /*1a470*/  @!P5 IMAD R47, R47, 0x60, RZ ;  /* 0x000000602f2fd824 */ /* 0x000fe200078e02ff */
[----:B------:R-:W-:Y:S01]  /*1a480*/  @P1 LEA R10, P0, R156, R162, 0x1 ;  /* 0x000000a29c0a1211 */ /* 0x000fe200078008ff */
[----:B------:R-:W-:Y:S01]  /*1a490*/  @!P5 IMAD.WIDE.U32 R4, R46, 0x60, R4 ;  /* 0x000000602e04d825 */ /* 0x000fe200078e0004 */
[CCC-:B------:R-:W-:Y:S02]  /*1a4a0*/  @P4 LEA.HI.X R9, R156.reuse, R163.reuse, R2.reuse, 0x1, P6 ;  /* 0x000000a39c094211 */ /* 0x1c0fe400030f0c02 */
[CCC-:B------:R-:W-:Y:S01]  /*1a4b0*/  @P3 LEA.HI.X R7, R156.reuse, R163.reuse, R2.reuse, 0x1, P2 ;  /* 0x000000a39c073211 */ /* 0x1c0fe200010f0c02 */
[----:B------:R-:W-:Y:S01]  /*1a4c0*/  @!P5 IMAD.IADD R5, R47, 0x1, R5 ;  /* 0x000000012f05d824 */ /* 0x000fe200078e0205 */
[----:B------:R-:W-:-:S04]  /*1a4d0*/  @P1 LEA.HI.X R11, R156, R163, R2, 0x1, P0 ;  /* 0x000000a39c0b1211 */ /* 0x000fc800000f0c02 */
        /* <DEDUP_REMOVED lines=20> */
.L_x_2270:
[----:B------:R-:W-:Y:S05]  /*1a620*/  BSYNC B0 ;  /* 0x0000000000007941 */ /* 0x000fea0003800000 */
.L_x_2269:
        /* <DEDUP_REMOVED lines=40> */
[----:B--2---:R-:W-:Y:S01]  /*1a8b0*/  @P3 MOV R4, R185 ;  /* 0x000000b900043202 */ /* 0x004fe20000000f00 */
[----:B------:R-:W-:-:S05]  /*1a8c0*/  @P3 IMAD.MOV.U32 R5, RZ, RZ, R184 ;  /* 0x000000ffff053224 */ /* 0x000fca00078e00b8 */
[----:B------:R-:W-:Y:S01]  /*1a8d0*/  @!PT LDS RZ, [RZ] ;  /* 0x00000000fffff984 */ /* 0x000fe20000000800 */
[----:B------:R-:W-:Y:S01]  /*1a8e0*/  @!PT LDS RZ, [RZ] ;  /* 0x00000000fffff984 */ /* 0x000fe20000000800 */
[----:B------:R-:W-:Y:S01]  /*1a8f0*/  @!PT LDS RZ, [RZ] ;  /* 0x00000000fffff984 */ /* 0x000fe20000000800 */
[----:B------:R1:W-:Y:S04]  /*1a900*/  @P3 LDGSTS.E.BYPASS.LTC128B.128 [R247+0x16000], [R4.64+0x180] ;  /* 0x1600018004f73fae */ /* 0x0003e8000b901d46 */
[----:B------:R1:W-:Y:S02]  /*1a910*/  @!P3 STS.128 [R247+0x16000], RZ ;  /* 0x016000fff700b388 */ /* 0x0003e40000000c00 */
.L_x_2272:
[----:B------:R-:W-:Y:S05]  /*1a920*/  BSYNC B0 ;  /* 0x0000000000007941 */ /* 0x000fea0003800000 */
.L_x_2271:
[----:B------:R-:W-:Y:S01]  /*1a930*/  ISETP.GE.AND P0, PT, R30, R0, PT ;  /* 0x000000001e00720c */ /* 0x000fe20003f06270 */
[----:B------:R-:W-:-:S12]  /*1a940*/  BSSY B0, `(.L_x_2273) ;  /* 0x0000027000007945 */ /* 0x000fd80003800000 */
[----:B------:R2:W-:Y:S04]  /*1a950*/  @P0 STS.128 [R247+0x10800], RZ ;  /* 0x010800fff7000388 */ /* 0x0005e80000000c00 */
[----:B------:R2:W-:Y:S04]  /*1a960*/  @P0 STS.128 [R247+0x12800], RZ ;  /* 0x012800fff7000388 */ /* 0x0005e80000000c00 */
[----:B------:R2:W-:Y:S04]  /*1a970*/  @P0 STS.128 [R247+0x14800], RZ ;  /* 0x014800fff7000388 */ /* 0x0005e80000000c00 */
[----:B------:R2:W-:Y:S01]  /*1a980*/  @P0 STS.128 [R247+0x16800], RZ ;  /* 0x016800fff7000388 */ /* 0x0005e20000000c00 */
[----:B------:R-:W-:Y:S05]  /*1a990*/  @P0 BRA `(.L_x_2274) ;  /* 0x0000021000000947 */ /* 0x000fea0003800000 */
[C---:B-1----:R-:W-:Y:S02]  /*1a9a0*/  LOP3.LUT R4, R251.reuse, 0x1, RZ, 0xc0, !PT ;  /* 0x00000001fb047812 */ /* 0x042fe400078ec0ff */
        /* <DEDUP_REMOVED lines=32> */
.L_x_2274:
[----:B------:R-:W-:Y:S05]  /*1abb0*/  BSYNC B0 ;  /* 0x0000000000007941 */ /* 0x000fea0003800000 */
.L_x_2273:
        /* <DEDUP_REMOVED lines=42> */
.L_x_2276:
[----:B------:R-:W-:Y:S05]  /*1ae60*/  BSYNC B0 ;  /* 0x0000000000007941 */ /* 0x000fea0003800000 */
.L_x_2275:
        /* <DEDUP_REMOVED lines=10> */
[----:B-1----:R-:W-:Y:S01]  /*1af10*/  @P1 MOV R8, R185 ;  /* 0x000000b900081202 */ /* 0x002fe20000000f00 */
[--C-:B------:R-:W-:Y:S01]  /*1af20*/  @P2 IMAD.MOV.U32 R6, RZ, RZ, R185.reuse ;  /* 0x000000ffff062224 */ /* 0x100fe200078e00b9 */
[-C--:B------:R-:W-:Y:S01]  /*1af30*/  @P1 MOV R9, R184.reuse ;  /* 0x000000b800091202 */ /* 0x080fe20000000f00 */
[----:B------:R-:W-:Y:S01]  /*1af40*/  @P3 IMAD.MOV.U32 R4, RZ, RZ, R185 ;  /* 0x000000ffff043224 */ /* 0x000fe200078e00b9 */
[-C--:B------:R-:W-:Y:S01]  /*1af50*/  @P2 MOV R7, R184.reuse ;  /* 0x000000b800072202 */ /* 0x080fe20000000f00 */
[----:B------:R-:W-:Y:S01]  /*1af60*/  @P3 IMAD R0, R49, 0x60, RZ ;  /* 0x0000006031003824 */ /* 0x000fe200078e02ff */
[----:B------:R-:W-:Y:S01]  /*1af70*/  @P3 MOV R5, R184 ;  /* 0x000000b800053202 */ /* 0x000fe20000000f00 */
[----:B------:R-:W-:-:S04]  /*1af80*/  @P1 IMAD.WIDE.U32 R10, R48, 0x60, R8 ;  /* 0x00000060300a1825 */ /* 0x000fc800078e0008 */
[----:B------:R-:W-:-:S04]  /*1af90*/  @P2 IMAD.WIDE.U32 R8, R48, 0x60, R6 ;  /* 0x0000006030082825 */ /* 0x000fc800078e0006 */
[----:B------:R-:W-:Y:S01]  /*1afa0*/  @P3 IMAD.WIDE.U32 R6, R48, 0x60, R4 ;  /* 0x0000006030063825 */ /* 0x000fe200078e0004 */
[----:B------:R-:W-:-:S03]  /*1afb0*/  @!P0 MOV R4, R185 ;  /* 0x000000b900048202 */ /* 0x000fc60000000f00 */
[----:B------:R-:W-:Y:S02]  /*1afc0*/  @!P0 IMAD.MOV.U32 R5, RZ, RZ, R184 ;  /* 0x000000ffff058224 */ /* 0x000fe400078e00b8 */
[----:B------:R-:W-:Y:S02]  /*1afd0*/  @P3 IMAD.IADD R0, R0, 0x1, R7 ;  /* 0x0000000100003824 */ /* 0x000fe400078e0207 */
[----:B------:R-:W-:-:S03]  /*1afe0*/  @!P0 IMAD.WIDE.U32 R12, R48, 0x60, R4 ;  /* 0x00000060300c8825 */ /* 0x000fc600078e0004 */
[----:B------:R-:W-:Y:S01]  /*1aff0*/  @P3 MOV R7, R0 ;  /* 0x0000000000073202 */ /* 0x000fe20000000f00 */
[C---:B------:R-:W-:Y:S02]  /*1b000*/  @P1 IMAD R5, R49.reuse, 0x60, RZ ;  /* 0x0000006031051824 */ /* 0x040fe400078e02ff */
[C---:B------:R-:W-:Y:S02]  /*1b010*/  @P2 IMAD R4, R49.reuse, 0x60, RZ ;  /* 0x0000006031042824 */ /* 0x040fe400078e02ff */
[----:B------:R-:W-:Y:S01]  /*1b020*/  @!P0 IMAD R49, R49, 0x60, RZ ;  /* 0x0000006031318824 */ /* 0x000fe200078e02ff */
[----:B------:R-:W-:Y:S02]  /*1b030*/  @P1 IADD3 R5, R5, R11, RZ ;  /* 0x0000000b05051210 */ /* 0x000fe40007ffe0ff */
[----:B------:R-:W-:Y:S02]  /*1b040*/  @P2 IADD3 R4, R4, R9, RZ ;  /* 0x0000000904042210 */ /* 0x000fe40007ffe0ff */
[----:B------:R-:W-:-:S02]  /*1b050*/  @!P0 IADD3 R13, R49, R13, RZ ;  /* 0x0000000d310d8210 */ /* 0x000fc40007ffe0ff */
[----:B------:R-:W-:Y:S01]  /*1b060*/  @P1 MOV R11, R5 ;  /* 0x00000005000b1202 */ /* 0x000fe20000000f00 */
[----:B------:R-:W-:Y:S01]  /*1b070*/  @P2 IMAD.MOV.U32 R5, RZ, RZ, R4 ;  /* 0x000000ffff052224 */ /* 0x000fe200078e0004 */
[----:B------:R-:W-:Y:S01]  /*1b080*/  @P2 MOV R4, R8 ;  /* 0x0000000800042202 */ /* 0x000fe20000000f00 */
        /* <DEDUP_REMOVED lines=20> */
.L_x_2278:
[----:B------:R-:W-:Y:S05]  /*1b1d0*/  BSYNC B0 ;  /* 0x0000000000007941 */ /* 0x000fea0003800000 */
.L_x_2277:
        /* <DEDUP_REMOVED lines=14> */
[----:B---3--:R-:W-:Y:S01]  /*1b2c0*/  LDSM.16.M88.4 R40, [R228] ;  /* 0x00000000e428783b */ /* 0x008fe20000000200 */
[----:B------:R-:W-:Y:S01]  /*1b2d0*/  LEA R225, R33, R228, 0x1 ;  /* 0x000000e421e17211 */ /* 0x000fe200078e08ff */
[----:B------:R-:W-:-:S02]  /*1b2e0*/  IMAD R229, R53, 0x200, R229 ;  /* 0x0000020035e57824 */ /* 0x000fc400078e02e5 */
[----:B------:R-:W-:Y:S02]  /*1b2f0*/  LDSM.16.M88.4 R68, [R226] ;  /* 0x00000000e244783b */ /* 0x000fe40000000200 */
[----:B------:R-:W-:Y:S02]  /*1b300*/  IMAD.SHL.U32 R229, R229, 0x2, RZ ;  /* 0x00000002e5e57824 */ /* 0x000fe400078e00ff */
[----:B------:R-:W-:Y:S03]  /*1b310*/  LDSM.16.M88.4 R52, [R225] ;  /* 0x00000000e134783b */ /* 0x000fe60000000200 */
[C---:B------:R-:W-:Y:S01]  /*1b320*/  IADD3 R0, R229.reuse, 0x8000, RZ ;  /* 0x00008000e5007810 */ /* 0x040fe20007ffe0ff */
[----:B-1----:R-:W1:Y:S01]  /*1b330*/  LDSM.16.M88.4 R12, [R229+0x8000] ;  /* 0x00800000e50c783b */ /* 0x002e620000000200 */
[----:B------:R-:W-:Y:S02]  /*1b340*/  IADD3 R227, R229, 0x8020, RZ ;  /* 0x00008020e5e37810 */ /* 0x000fe40007ffe0ff */
[----:B------:R-:W-:Y:S01]  /*1b350*/  @P1 IADD3 R227, R0, -0x20, RZ ;  /* 0xffffffe000e31810 */ /* 0x000fe20007ffe0ff */
[----:B------:R-:W3:Y:S01]  /*1b360*/  LDSM.16.M88.4 R56, [R229+0x8800] ;  /* 0x00880000e538783b */ /* 0x000ee20000000200 */
[----:B------:R-:W-:-:S03]  /*1b370*/  IMAD.MOV.U32 R0, RZ, RZ, 0x40 ;  /* 0x00000040ff007424 */ /* 0x000fc600078e00ff */
[----:B------:R-:W4:Y:S02]  /*1b380*/  LDSM.16.M88.4 R76, [R229+0x9000] ;  /* 0x00900000e54c783b */ /* 0x000f240000000200 */
[----:B------:R-:W-:Y:S02]  /*1b390*/  SEL R0, R0, 0xffffffc0, !P2 ;  /* 0xffffffc000007807 */ /* 0x000fe40005000000 */
[----:B------:R-:W3:Y:S03]  /*1b3a0*/  LDSM.16.M88.4 R28, [R229+0x9800] ;  /* 0x00980000e51c783b */ /* 0x000ee60000000200 */
[----:B------:R-:W-:Y:S01]  /*1b3b0*/  IMAD.IADD R224, R229, 0x1, R0 ;  /* 0x00000001e5e07824 */ /* 0x000fe200078e0200 */
[----:B------:R-:W3:Y:S01]  /*1b3c0*/  LDSM.16.M88.4 R4, [R227] ;  /* 0x00000000e304783b */ /* 0x000ee20000000200 */
[----:B------:R-:W-:-:S03]  /*1b3d0*/  IMAD.IADD R220, R0, 0x1, R227 ;  /* 0x0000000100dc7824 */ /* 0x000fc600078e02e3 */
[----:B------:R-:W4:Y:S04]  /*1b3e0*/  LDSM.16.M88.4 R92, [R227+0x800] ;  /* 0x00080000e35c783b */ /* 0x000f280000000200 */
[----:B------:R-:W4:Y:S04]  /*1b3f0*/  LDSM.16.M88.4 R88, [R227+0x1000] ;  /* 0x00100000e358783b */ /* 0x000f280000000200 */
[----:B------:R-:W4:Y:S04]  /*1b400*/  LDSM.16.M88.4 R84, [R227+0x1800] ;  /* 0x00180000e354783b */ /* 0x000f280000000200 */
[----:B------:R-:W4:Y:S04]  /*1b410*/  LDSM.16.M88.4 R8, [R224+0x8000] ;  /* 0x00800000e008783b */ /* 0x000f280000000200 */
[----:B------:R-:W4:Y:S01]  /*1b420*/  LDSM.16.M88.4 R64, [R224+0x8800] ;  /* 0x00880000e040783b */ /* 0x000f220000000200 */
[C---:B-1----:R-:W-:Y:S03]  /*1b430*/  HMMA.16816.F32 R16, R24.reuse, R12, RZ ;  /* 0x0000000c1810723c */ /* 0x042fe600000018ff */
[----:B------:R-:W1:Y:S04]  /*1b440*/  LDSM.16.M88.4 R60, [R224+0x9000] ;  /* 0x00900000e03c783b */ /* 0x000e680000000200 */
[----:B------:R-:W-:Y:S01]  /*1b450*/  LDSM.16.M88.4 R100, [R220+0x4800] ;  /* 0x00480000dc64783b */ /* 0x000fe20000000200 */
[C---:B------:R-:W-:Y:S03]  /*1b460*/  HMMA.16816.F32 R12, R24.reuse, R14, RZ ;  /* 0x0000000e180c723c */ /* 0x040fe600000018ff */
[----:B------:R-:W-:Y:S05]  /*1b470*/  LDSM.16.M88.4 R96, [R229+0xe800] ;  /* 0x00e80000e560783b */ /* 0x000fea0000000200 */
[C---:B---3--:R-:W-:Y:S08]  /*1b480*/  HMMA.16816.F32 R36, R24.reuse, R56, RZ ;  /* 0x000000381824723c */ /* 0x048ff000000018ff */
[C---:B----4-:R-:W-:Y:S08]  /*1b490*/  HMMA.16816.F32 R80, R24.reuse, R76, RZ ;  /* 0x0000004c1850723c */ /* 0x050ff000000018ff */
[C---:B------:R-:W-:Y:S08]  /*1b4a0*/  HMMA.16816.F32 R56, R24.reuse, R58, RZ ;  /* 0x0000003a1838723c */ /* 0x040ff000000018ff */
[C---:B------:R-:W-:Y:S08]  /*1b4b0*/  HMMA.16816.F32 R76, R24.reuse, R78, RZ ;  /* 0x0000004e184c723c */ /* 0x040ff000000018ff */
[C---:B------:R-:W-:Y:S08]  /*1b4c0*/  HMMA.16816.F32 R72, R24.reuse, R28, RZ ;  /* 0x0000001c1848723c */ /* 0x040ff000000018ff */
        /* <DEDUP_REMOVED lines=105> */
[----:B--2---:R-:W-:Y:S08]  /*1bb60*/  HMMA.16816.F32 R16, R4, R8, R16 ;  /* 0x000000080410723c */ /* 0x004ff00000001810 */
[C---:B------:R-:W-:Y:S08]  /*1bb70*/  HMMA.16816.F32 R72, R40.reuse, R64, R72 ;  /* 0x000000402848723c */ /* 0x040ff00000001848 */
[----:B------:R-:W-:Y:S01]  /*1bb80*/  HMMA.16816.F32 R68, R40, R66, R68 ;  /* 0x000000422844723c */ /* 0x000fe20000001844 */
[----:B------:R-:W-:Y:S04]  /*1bb90*/  LDSM.16.M88.4 R64, [R230+0x6000] ;  /* 0x00600000e640783b */ /* 0x000fe80000000200 */
[----:B------:R-:W2:Y:S03]  /*1bba0*/  LDSM.16.M88.4 R40, [R229+0xe000] ;  /* 0x00e00000e528783b */ /* 0x000ea60000000200 */
[----:B------:R-:W-:Y:S01]  /*1bbb0*/  HMMA.16816.F32 R12, R4, R10, R12 ;  /* 0x0000000a040c723c */ /* 0x000fe2000000180c */
[----:B------:R-:W-:Y:S07]  /*1bbc0*/  LDSM.16.M88.4 R8, [R224+0xd800] ;  /* 0x00d80000e008783b */ /* 0x000fee0000000200 */
[C---:B---3--:R-:W-:Y:S08]  /*1bbd0*/  HMMA.16816.F32 R36, R52.reuse, R28, R36 ;  /* 0x0000001c3424723c */ /* 0x048ff00000001824 */
[C---:B------:R-:W-:Y:S01]  /*1bbe0*/  HMMA.16816.F32 R56, R52.reuse, R30, R56 ;  /* 0x0000001e3438723c */ /* 0x040fe20000001838 */
[----:B------:R-:W3:Y:S07]  /*1bbf0*/  LDSM.16.M88.4 R28, [R224+0xc800] ;  /* 0x00c80000e01c783b */ /* 0x000eee0000000200 */
[C---:B----4-:R-:W-:Y:S08]  /*1bc00*/  HMMA.16816.F32 R80, R52.reuse, R24, R80 ;  /* 0x000000183450723c */ /* 0x050ff00000001850 */
[----:B------:R-:W-:Y:S01]  /*1bc10*/  HMMA.16816.F32 R76, R52, R26, R76 ;  /* 0x0000001a344c723c */ /* 0x000fe2000000184c */
[----:B------:R-:W4:Y:S07]  /*1bc20*/  LDSM.16.M88.4 R24, [R224+0xd000] ;  /* 0x00d00000e018783b */ /* 0x000f2e0000000200 */
[----:B------:R-:W-:Y:S08]  /*1bc30*/  HMMA.16816.F32 R16, R92, R84, R16 ;  /* 0x000000545c10723c */ /* 0x000ff00000001810 */
[C---:B-1----:R-:W-:Y:S08]  /*1bc40*/  HMMA.16816.F32 R72, R52.reuse, R60, R72 ;  /* 0x0000003c3448723c */ /* 0x042ff00000001848 */
[----:B------:R-:W-:Y:S01]  /*1bc50*/  HMMA.16816.F32 R68, R52, R62, R68 ;  /* 0x0000003e3444723c */ /* 0x000fe20000001844 */
[----:B------:R-:W-:Y:S04]  /*1bc60*/  LDSM.16.M88.4 R52, [R228+0x6000] ;  /* 0x00600000e434783b */ /* 0x000fe80000000200 */
[----:B------:R-:W1:Y:S03]  /*1bc70*/  LDSM.16.M88.4 R60, [R227+0x6000] ;  /* 0x00600000e33c783b */ /* 0x000e660000000200 */
[----:B------:R-:W-:Y:S01]  /*1bc80*/  HMMA.16816.F32 R12, R92, R86, R12 ;  /* 0x000000565c0c723c */ /* 0x000fe2000000180c */
[----:B------:R-:W-:Y:S07]  /*1bc90*/  LDSM.16.M88.4 R84, [R220+0x5800] ;  /* 0x00580000dc54783b */ /* 0x000fee0000000200 */
[----:B--2---:R-:W-:Y:S08]  /*1bca0*/  HMMA.16816.F32 R16, R64, R40, R16 ;  /* 0x000000284010723c */ /* 0x004ff00000001810 */
[C---:B---3--:R-:W-:Y:S08]  /*1bcb0*/  HMMA.16816.F32 R36, R4.reuse, R28, R36 ;  /* 0x0000001c0424723c */ /* 0x048ff00000001824 */
[C---:B------:R-:W-:Y:S01]  /*1bcc0*/  HMMA.16816.F32 R56, R4.reuse, R30, R56 ;  /* 0x0000001e0438723c */ /* 0x040fe20000001838 */
[----:B------:R-:W-:Y:S07]  /*1bcd0*/  LDSM.16.M88.4 R28, [R226+0x6000] ;  /* 0x00600000e21c783b */ /* 0x000fee0000000200 */
[C---:B----4-:R-:W-:Y:S08]  /*1bce0*/  HMMA.16816.F32 R80, R4.reuse, R24, R80 ;  /* 0x000000180450723c */ /* 0x050ff00000001850 */
[----:B------:R-:W-:Y:S01]  /*1bcf0*/  HMMA.16816.F32 R76, R4, R26, R76 ;  /* 0x0000001a044c723c */ /* 0x000fe2000000184c */
[----:B------:R-:W2:Y:S07]  /*1bd00*/  LDSM.16.M88.4 R24, [R224+0xe000] ;  /* 0x00e00000e018783b */ /* 0x000eae0000000200 */
[----:B------:R-:W-:Y:S01]  /*1bd10*/  HMMA.16816.F32 R12, R64, R42, R12 ;  /* 0x0000002a400c723c */ /* 0x000fe2000000180c */
[----:B------:R-:W-:Y:S07]  /*1bd20*/  LDSM.16.M88.4 R40, [R227+0x6800] ;  /* 0x00680000e328783b */ /* 0x000fee0000000200 */
[----:B-1----:R-:W-:Y:S08]  /*1bd30*/  HMMA.16816.F32 R16, R52, R60, R16 ;  /* 0x0000003c3410723c */ /* 0x002ff00000001810 */
[C---:B------:R-:W-:Y:S08]  /*1bd40*/  HMMA.16816.F32 R72, R4.reuse, R8, R72 ;  /* 0x000000080448723c */ /* 0x040ff00000001848 */
[----:B------:R-:W-:Y:S01]  /*1bd50*/  HMMA.16816.F32 R68, R4, R10, R68 ;  /* 0x0000000a0444723c */ /* 0x000fe20000001844 */
[----:B------:R-:W-:Y:S04]  /*1bd60*/  LDSM.16.M88.4 R8, [R225+0x6000] ;  /* 0x00600000e108783b */ /* 0x000fe80000000200 */
[----:B------:R-:W1:Y:S03]  /*1bd70*/  LDSM.16.M88.4 R4, [R220+0x6000] ;  /* 0x00600000dc04783b */ /* 0x000e660000000200 */
[----:B------:R-:W-:Y:S01]  /*1bd80*/  HMMA.16816.F32 R12, R52, R62, R12 ;  /* 0x0000003e340c723c */ /* 0x000fe2000000180c */
[----:B------:R-:W3:Y:S07]  /*1bd90*/  LDSM.16.M88.4 R60, [R229+0xf000] ;  /* 0x00f00000e53c783b */ /* 0x000eee0000000200 */
[----:B--2---:R-:W-:Y:S08]  /*1bda0*/  HMMA.16816.F32 R16, R28, R24, R16 ;  /* 0x000000181c10723c */ /* 0x004ff00000001810 */
[C---:B------:R-:W-:Y:S08]  /*1bdb0*/  HMMA.16816.F32 R36, R92.reuse, R100, R36 ;  /* 0x000000645c24723c */ /* 0x040ff00000001824 */
[C---:B------:R-:W-:Y:S08]  /*1bdc0*/  HMMA.16816.F32 R56, R92.reuse, R102, R56 ;  /* 0x000000665c38723c */ /* 0x040ff00000001838 */
[----:B------:R-:W-:Y:S01]  /*1bdd0*/  HMMA.16816.F32 R100, R92, R88, R80 ;  /* 0x000000585c64723c */ /* 0x000fe20000001850 */
[----:B------:R-:W-:Y:S07]  /*1bde0*/  LDSM.16.M88.4 R80, [R224+0xe800] ;  /* 0x00e80000e050783b */ /* 0x000fee0000000200 */
[----:B------:R-:W-:Y:S01]  /*1bdf0*/  HMMA.16816.F32 R12, R28, R26, R12 ;  /* 0x0000001a1c0c723c */ /* 0x000fe2000000180c */
[----:B------:R-:W2:Y:S07]  /*1be00*/  LDSM.16.M88.4 R24, [R227+0x7000] ;  /* 0x00700000e318783b */ /* 0x000eae0000000200 */
[----:B-1----:R-:W-:Y:S08]  /*1be10*/  HMMA.16816.F32 R16, R8, R4, R16 ;  /* 0x000000040810723c */ /* 0x002ff00000001810 */
[----:B------:R-:W-:Y:S01]  /*1be20*/  HMMA.16816.F32 R76, R92, R90, R76 ;  /* 0x0000005a5c4c723c */ /* 0x000fe2000000184c */
[----:B------:R-:W1:Y:S07]  /*1be30*/  LDSM.16.M88.4 R88, [R229+0xf800] ;  /* 0x00f80000e558783b */ /* 0x000e6e0000000200 */
[----:B---3--:R-:W-:Y:S08]  /*1be40*/  HMMA.16816.F32 R100, R64, R60, R100 ;  /* 0x0000003c4064723c */ /* 0x008ff00000001864 */
[----:B------:R-:W-:Y:S01]  /*1be50*/  HMMA.16816.F32 R72, R92, R84, R72 ;  /* 0x000000545c48723c */ /* 0x000fe20000001848 */
[----:B------:R-:W-:-:S02]  /*1be60*/  FMUL.FTZ R16, R16, R32 ;  /* 0x0000002010107220 */ /* 0x000fc40000410000 */
[-C--:B------:R-:W-:Y:S02]  /*1be70*/  FMUL.FTZ R17, R17, R32.reuse ;  /* 0x0000002011117220 */ /* 0x080fe40000410000 */
[----:B------:R-:W-:-:S03]  /*1be80*/  FMUL.FTZ R18, R18, R32 ;  /* 0x0000002012127220 */ /* 0x000fc60000410000 */
[----:B------:R-:W-:Y:S01]  /*1be90*/  HMMA.16816.F32 R84, R92, R86, R68 ;  /* 0x000000565c54723c */ /* 0x000fe20000001844 */
[----:B------:R-:W3:Y:S01]  /*1bea0*/  MUFU.TANH R44, R16 ;  /* 0x00000010002c7308 */ /* 0x000ee20000002400 */
[----:B------:R-:W-:Y:S06]  /*1beb0*/  LDSM.16.M88.4 R68, [R220+0x6800] ;  /* 0x00680000dc44783b */ /* 0x000fec0000000200 */
[----:B------:R-:W-:Y:S01]  /*1bec0*/  HMMA.16816.F32 R12, R8, R6, R12 ;  /* 0x00000006080c723c */ /* 0x000fe2000000180c */
[----:B------:R-:W4:Y:S01]  /*1bed0*/  MUFU.TANH R46, R17 ;  /* 0x00000011002e7308 */ /* 0x000f220000002400 */
[----:B------:R-:W-:Y:S06]  /*1bee0*/  LDSM.16.M88.4 R4, [R224+0xf000] ;  /* 0x00f00000e004783b */ /* 0x000fec0000000200 */
[----:B------:R-:W-:Y:S08]  /*1bef0*/  HMMA.16816.F32 R76, R64, R62, R76 ;  /* 0x0000003e404c723c */ /* 0x000ff0000000184c */
[----:B--2---:R-:W-:Y:S01]  /*1bf00*/  HMMA.16816.F32 R100, R52, R24, R100 ;  /* 0x000000183464723c */ /* 0x004fe20000001864 */
[----:B------:R2:W1:Y:S06]  /*1bf10*/  MUFU.TANH R24, R18 ;  /* 0x0000001200187308 */ /* 0x00046c0000002400 */
[----:B------:R-:W-:-:S02]  /*1bf20*/  FMUL.FTZ R25, R19, R32 ;  /* 0x0000002013197220 */ /* 0x000fc40000410000 */
[----:B--2---:R-:W2:Y:S01]  /*1bf30*/  LDSM.16.M88.4 R16, [R227+0x7800] ;  /* 0x00780000e310783b */ /* 0x004ea20000000200 */
[----:B------:R-:W-:Y:S01]  /*1bf40*/  HMMA.16816.F32 R36, R64, R96, R36 ;  /* 0x000000604024723c */ /* 0x000fe20000001824 */
[-C--:B------:R-:W-:Y:S02]  /*1bf50*/  FMUL.FTZ R12, R12, R32.reuse ;  /* 0x000000200c0c7220 */ /* 0x080fe40000410000 */
[-C--:B------:R-:W-:Y:S02]  /*1bf60*/  FMUL.FTZ R13, R13, R32.reuse ;  /* 0x000000200d0d7220 */ /* 0x080fe40000410000 */
[----:B------:R-:W-:-:S03]  /*1bf70*/  FMUL.FTZ R14, R14, R32 ;  /* 0x000000200e0e7220 */ /* 0x000fc60000410000 */
[C---:B------:R-:W-:Y:S01]  /*1bf80*/  HMMA.16816.F32 R56, R64.reuse, R98, R56 ;  /* 0x000000624038723c */ /* 0x040fe20000001838 */
[----:B------:R-:W2:Y:S07]  /*1bf90*/  MUFU.TANH R47, R12 ;  /* 0x0000000c002f7308 */ /* 0x000eae0000002400 */
[C---:B-1----:R-:W-:Y:S01]  /*1bfa0*/  HMMA.16816.F32 R84, R64.reuse, R90, R84 ;  /* 0x0000005a4054723c */ /* 0x042fe20000001854 */
[----:B------:R-:W1:Y:S07]  /*1bfb0*/  MUFU.TANH R48, R13 ;  /* 0x0000000d00307308 */ /* 0x000e6e0000002400 */
[----:B------:R-:W-:Y:S08]  /*1bfc0*/  HMMA.16816.F32 R72, R64, R88, R72 ;  /* 0x000000584048723c */ /* 0x000ff00000001848 */
[----:B------:R-:W-:Y:S01]  /*1bfd0*/  HMMA.16816.F32 R76, R52, R26, R76 ;  /* 0x0000001a344c723c */ /* 0x000fe2000000184c */
[----:B------:R1:W1:Y:S06]  /*1bfe0*/  MUFU.TANH R26, R14 ;  /* 0x0000000e001a7308 */ /* 0x00026c0000002400 */
[----:B------:R-:W-:-:S02]  /*1bff0*/  FMUL.FTZ R27, R15, R32 ;  /* 0x000000200f1b7220 */ /* 0x000fc40000410000 */
[----:B-1----:R-:W1:Y:S01]  /*1c000*/  LDSM.16.M88.4 R12, [R224+0xf800] ;  /* 0x00f80000e00c783b */ /* 0x002e620000000200 */
[C---:B------:R-:W-:Y:S08]  /*1c010*/  HMMA.16816.F32 R36, R52.reuse, R40, R36 ;  /* 0x000000283424723c */ /* 0x040ff00000001824 */
[C---:B------:R-:W-:Y:S01]  /*1c020*/  HMMA.16816.F32 R56, R52.reuse, R42, R56 ;  /* 0x0000002a3438723c */ /* 0x040fe20000001838 */
[----:B------:R-:W-:Y:S07]  /*1c030*/  LDSM.16.M88.4 R40, [R220+0x7000] ;  /* 0x00700000dc28783b */ /* 0x000fee0000000200 */
[C---:B--2---:R-:W-:Y:S08]  /*1c040*/  HMMA.16816.F32 R84, R52.reuse, R18, R84 ;  /* 0x000000123454723c */ /* 0x044ff00000001854 */
[----:B------:R-:W-:Y:S08]  /*1c050*/  HMMA.16816.F32 R72, R52, R16, R72 ;  /* 0x000000103448723c */ /* 0x000ff00000001848 */
[C---:B------:R-:W-:Y:S08]  /*1c060*/  HMMA.16816.F32 R100, R28.reuse, R4, R100 ;  /* 0x000000041c64723c */ /* 0x040ff00000001864 */
[----:B------:R-:W-:Y:S01]  /*1c070*/  HMMA.16816.F32 R76, R28, R6, R76 ;  /* 0x000000061c4c723c */ /* 0x000fe2000000184c */
[----:B------:R-:W2:Y:S01]  /*1c080*/  LDSM.16.M88.4 R4, [R220+0x7800] ;  /* 0x00780000dc04783b */ /* 0x000ea20000000200 */
[----:B------:R-:W-:-:S02]  /*1c090*/  LEA R23, R45, R23, 0x4 ;  /* 0x000000172d177211 */ /* 0x000fc400078e20ff */
[----:B------:R-:W-:Y:S01]  /*1c0a0*/  ISETP.GT.AND P6, PT, R250, R239, PT ;  /* 0x000000effa00720c */ /* 0x000fe20003fc4270 */
[----:B------:R-:W1:Y:S03]  /*1c0b0*/  MUFU.TANH R25, R25 ;  /* 0x0000001900197308 */ /* 0x000e660000002400 */
[----:B------:R-:W-:Y:S01]  /*1c0c0*/  HMMA.16816.F32 R36, R28, R80, R36 ;  /* 0x000000501c24723c */ /* 0x000fe20000001824 */
[----:B------:R-:W-:Y:S01]  /*1c0d0*/  ISETP.NE.U32.AND P0, PT, R248, RZ, PT ;  /* 0x000000fff800720c */ /* 0x000fe20003f05070 */
[----:B------:R-:W-:-:S06]  /*1c0e0*/  DEPBAR.LE SB0, 0x0 ;  /* 0x000080000000791a */ /* 0x000fcc0000000000 */
[C---:B------:R-:W-:Y:S08]  /*1c0f0*/  HMMA.16816.F32 R56, R28.reuse, R82, R56 ;  /* 0x000000521c38723c */ /* 0x040ff00000001838 */
[C---:B-1----:R-:W-:Y:S08]  /*1c100*/  HMMA.16816.F32 R84, R28.reuse, R14, R84 ;  /* 0x0000000e1c54723c */ /* 0x042ff00000001854 */
[----:B------:R-:W-:Y:S08]  /*1c110*/  HMMA.16816.F32 R72, R28, R12, R72 ;  /* 0x0000000c1c48723c */ /* 0x000ff00000001848 */
[C---:B------:R-:W-:Y:S08]  /*1c120*/  HMMA.16816.F32 R36, R8.reuse, R68, R36 ;  /* 0x000000440824723c */ /* 0x040ff00000001824 */
[C---:B------:R-:W-:Y:S08]  /*1c130*/  HMMA.16816.F32 R56, R8.reuse, R70, R56 ;  /* 0x000000460838723c */ /* 0x040ff00000001838 */
[C---:B--2---:R-:W-:Y:S08]  /*1c140*/  HMMA.16816.F32 R84, R8.reuse, R6, R84 ;  /* 0x000000060854723c */ /* 0x044ff00000001854 */
        /* <DEDUP_REMOVED lines=82> */
[----:B------:R-:W-:Y:S02]  /*1c670*/  IABS R4, R10 ;  /* 0x0000000a00047213 */ /* 0x000fe40000000000 */
[-C--:B--2---:R-:W-:Y:S02]  /*1c680*/  IABS R8, R6.reuse ;  /* 0x0000000600087213 */ /* 0x084fe40000000000 */
[-C--:B------:R-:W-:Y:S02]  /*1c690*/  IABS R5, R6.reuse ;  /* 0x0000000600057213 */ /* 0x080fe40000000000 */
[----:B------:R-:W1:Y:S01]  /*1c6a0*/  I2F.RP R14, R8 ;  /* 0x00000008000e7306 */ /* 0x000e620000209400 */
[----:B------:R-:W-:Y:S02]  /*1c6b0*/  LOP3.LUT R10, R10, R6, RZ, 0x3c, !PT ;  /* 0x000000060a0a7212 */ /* 0x000fe400078e3cff */
[----:B------:R-:W-:-:S02]  /*1c6c0*/  IMAD.MOV R5, RZ, RZ, -R5 ;  /* 0x000000ffff057224 */ /* 0x000fc400078e0a05 */
[----:B------:R-:W-:-:S03]  /*1c6d0*/  ISETP.GE.AND P1, PT, R10, RZ, PT ;  /* 0x000000ff0a00720c */ /* 0x000fc60003f26270 */
        /* <DEDUP_REMOVED lines=14> */
[----:B------:R-:W-:Y:S02]  /*1c7c0*/  @!P2 IADD3 R9, R9, 0x1, RZ ;  /* 0x000000010909a810 */ /* 0x000fe40007ffe0ff */
[----:B------:R-:W-:Y:S02]  /*1c7d0*/  ISETP.NE.AND P2, PT, R6, RZ, PT ;  /* 0x000000ff0600720c */ /* 0x000fe40003f45270 */
[-C--:B------:R-:W-:Y:S02]  /*1c7e0*/  ISETP.GE.U32.AND P4, PT, R4, R8.reuse, PT ;  /* 0x000000080400720c */ /* 0x080fe40003f86070 */
[----:B------:R-:W-:Y:S02]  /*1c7f0*/  @!P3 IADD3 R5, R5, -R8, RZ ;  /* 0x800000080505b210 */ /* 0x000fe40007ffe0ff */
[----:B------:R-:W-:Y:S02]  /*1c800*/  LOP3.LUT R4, R3, R6, RZ, 0x3c, !PT ;  /* 0x0000000603047212 */ /* 0x000fe400078e3cff */
[----:B------:R-:W-:-:S02]  /*1c810*/  ISETP.GE.U32.AND P5, PT, R5, R8, PT ;  /* 0x000000080500720c */ /* 0x000fc40003fa6070 */
[----:B------:R-:W-:Y:S02]  /*1c820*/  @!P3 IADD3 R11, R11, 0x1, RZ ;  /* 0x000000010b0bb810 */ /* 0x000fe40007ffe0ff */
[----:B------:R-:W-:Y:S02]  /*1c830*/  ISETP.GE.AND P3, PT, R4, RZ, PT ;  /* 0x000000ff0400720c */ /* 0x000fe40003f66270 */
[----:B------:R-:W-:Y:S02]  /*1c840*/  LOP3.LUT R4, RZ, R6, RZ, 0x33, !PT ;  /* 0x00000006ff047212 */ /* 0x000fe400078e33ff */
[----:B------:R-:W-:-:S05]  /*1c850*/  @P4 IADD3 R9, R9, 0x1, RZ ;  /* 0x0000000109094810 */ /* 0x000fca0007ffe0ff */
[----:B------:R-:W-:Y:S01]  /*1c860*/  IMAD.MOV.U32 R5, RZ, RZ, R9 ;  /* 0x000000ffff057224 */ /* 0x000fe200078e0009 */
[----:B------:R-:W-:-:S03]  /*1c870*/  @P5 IADD3 R11, R11, 0x1, RZ ;  /* 0x000000010b0b5810 */ /* 0x000fc60007ffe0ff */
[----:B------:R-:W-:Y:S01]  /*1c880*/  @!P1 IMAD.MOV R5, RZ, RZ, -R5 ;  /* 0x000000ffff059224 */ /* 0x000fe200078e0a05 */
[----:B------:R-:W-:-:S04]  /*1c890*/  @!P3 IADD3 R11, -R11, RZ, RZ ;  /* 0x000000ff0b0bb210 */ /* 0x000fc80007ffe1ff */
[C---:B------:R-:W-:Y:S02]  /*1c8a0*/  SEL R5, R4.reuse, R5, !P2 ;  /* 0x0000000504057207 */ /* 0x040fe40005000000 */
[----:B------:R-:W-:Y:S02]  /*1c8b0*/  SEL R4, R4, R11, !P2 ;  /* 0x0000000b04047207 */ /* 0x000fe40005000000 */
[----:B------:R-:W2:Y:S01]  /*1c8c0*/  LD.E.64 R10, [R20.64+0x38] ;  /* 0x00003806140a7980 */ /* 0x000ea2000c101b00 */
[----:B------:R-:W-:-:S04]  /*1c8d0*/  IMAD.WIDE R14, R5, 0x4, R248 ;  /* 0x00000004050e7825 */ /* 0x000fc800078e02f8 */
[C---:B------:R-:W-:Y:S01]  /*1c8e0*/  IMAD.WIDE R8, R4.reuse, 0x4, R248 ;  /* 0x0000000404087825 */ /* 0x040fe200078e02f8 */
[----:B------:R1:W3:Y:S05]  /*1c8f0*/  LD.E R7, [R14.64] ;  /* 0x000000060e077980 */ /* 0x0002ea000c101900 */
[----:B------:R-:W3:Y:S04]  /*1c900*/  LD.E R8, [R8.64] ;  /* 0x0000000608087980 */ /* 0x000ee8000c101900 */
[----:B-1----:R-:W4:Y:S01]  /*1c910*/  LD.E.64 R14, [R20.64+0x20] ;  /* 0x00002006140e7980 */ /* 0x002f22000c101b00 */
[----:B------:R-:W-:-:S04]  /*1c920*/  IMAD.IADD R4, R4, 0x1, -R5 ;  /* 0x0000000104047824 */ /* 0x000fc800078e0a05 */
[----:B------:R-:W-:-:S05]  /*1c930*/  IMAD R6, R6, R4, -0x40 ;  /* 0xffffffc006067424 */ /* 0x000fca00078e0204 */
[----:B------:R-:W-:Y:S01]  /*1c940*/  SHF.R.S32.HI R5, RZ, 0x1f, R6 ;  /* 0x0000001fff057819 */ /* 0x000fe20000011406 */
[----:B--2---:R-:W-:-:S04]  /*1c950*/  IMAD R4, R11, R6, RZ ;  /* 0x000000060b047224 */ /* 0x004fc800078e02ff */
[C---:B------:R-:W-:Y:S02]  /*1c960*/  IMAD R5, R10.reuse, R5, R4 ;  /* 0x000000050a057224 */ /* 0x040fe400078e0204 */
[----:B---3--:R-:W-:Y:S02]  /*1c970*/  IMAD.IADD R7, R7, 0x1, -R8 ;  /* 0x0000000107077824 */ /* 0x008fe400078e0a08 */
[----:B------:R-:W-:-:S03]  /*1c980*/  IMAD.WIDE.U32 R8, R10, R6, RZ ;  /* 0x000000060a087225 */ /* 0x000fc600078e00ff */
[----:B------:R-:W-:Y:S02]  /*1c990*/  SHF.R.S32.HI R6, RZ, 0x1f, R7 ;  /* 0x0000001fff067819 */ /* 0x000fe40000011407 */
[----:B------:R-:W-:Y:S01]  /*1c9a0*/  IADD3 R9, R9, R5, RZ ;  /* 0x0000000509097210 */ /* 0x000fe20007ffe0ff */
[----:B----4-:R-:W-:-:S04]  /*1c9b0*/  IMAD R4, R15, R7, RZ ;  /* 0x000000070f047224 */ /* 0x010fc800078e02ff */
[----:B------:R-:W-:Y:S02]  /*1c9c0*/  IMAD R4, R14, R6, R4 ;  /* 0x000000060e047224 */ /* 0x000fe400078e0204 */
[----:B------:R-:W-:-:S04]  /*1c9d0*/  IMAD.WIDE.U32 R6, R7, R14, R8 ;  /* 0x0000000e07067225 */ /* 0x000fc800078e0008 */
[----:B------:R-:W-:Y:S01]  /*1c9e0*/  IMAD.IADD R4, R7, 0x1, R4 ;  /* 0x0000000107047824 */ /* 0x000fe200078e0204 */
[----:B------:R-:W-:Y:S05]  /*1c9f0*/  BRA `(.L_x_2283) ;  /* 0x0000003000007947 */ /* 0x000fea0003800000 */
.L_x_2282:
[----:B------:R-:W2:Y:S02]  /*1ca00*/  LD.E R6, [R20.64+0x38] ;  /* 0x0000380614067980 */ /* 0x000ea4000c101900 */
[----:B--2---:R-:W-:-:S04]  /*1ca10*/  LEA R6, -R6, RZ, 0x6 ;  /* 0x000000ff06067211 */ /* 0x004fc800078e31ff */
[----:B------:R-:W-:Y:S02]  /*1ca20*/  SHF.R.S32.HI R4, RZ, 0x1f, R6 ;  /* 0x0000001fff047819 */ /* 0x000fe40000011406 */
.L_x_2283:
[----:B------:R-:W-:Y:S05]  /*1ca30*/  BSYNC B0 ;  /* 0x0000000000007941 */ /* 0x000fea0003800000 */
.L_x_2281:
        /* <DEDUP_REMOVED lines=125> */
.L_x_2280:
[----:B-1234-:R-:W-:Y:S05]  /*1d210*/  BSYNC B1 ;  /* 0x0000000000017941 */ /* 0x01efea0003800000 */
.L_x_2279:
[----:B------:R1:W2:Y:S01]  /*1d220*/  LD.E R29, [R20.64+0xdc] ;  /* 0x0000dc06141d7980 */ /* 0x0002a2000c101900 */
[----:B------:R-:W-:-:S02]  /*1d230*/  IMAD.IADD R22, R3, 0x1, R22 ;  /* 0x0000000103167824 */ /* 0x000fc400078e0216 */
[----:B------:R-:W-:-:S03]  /*1d240*/  IMAD.SHL.U32 R234, R35, 0x2, RZ ;  /* 0x0000000223ea7824 */ /* 0x000fc600078e00ff */
[----:B------:R-:W-:Y:S01]  /*1d250*/  IADD3 R3, R22, 0x1, RZ ;  /* 0x0000000116037810 */ /* 0x000fe20007ffe0ff */
[--C-:B------:R-:W-:Y:S01]  /*1d260*/  IMAD R233, R34, 0x2, R234.reuse ;  /* 0x0000000222e97824 */ /* 0x100fe200078e02ea */
[C---:B------:R-:W-:Y:S01]  /*1d270*/  IADD3 R4, R22.reuse, 0x8, RZ ;  /* 0x0000000816047810 */ /* 0x040fe20007ffe0ff */
        /* <DEDUP_REMOVED lines=18> */
[----:B------:R-:W-:Y:S01]  /*1d3a0*/  FSEL R47, R47, -INF , !P2 ;  /* 0xff8000002f2f7808 */ /* 0x000fe20005000000 */
        /* <DEDUP_REMOVED lines=11> */
[----:B------:R-:W-:Y:S01]  /*1d460*/  IADD3 R3, R22, 0x19, RZ ;  /* 0x0000001916037810 */ /* 0x000fe20007ffe0ff */
        /* <DEDUP_REMOVED lines=8> */
[----:B------:R-:W-:Y:S01]  /*1d4f0*/  FSEL R9, R17, -INF , !P5 ;  /* 0xff80000011097808 */ /* 0x000fe20006800000 */
[----:B------:R-:W-:Y:S01]  /*1d500*/  LDSM.16.MT88.4 R120, [R232+0x16000] ;  /* 0x01600000e878783b */ /* 0x000fe20000004200 */
[----:B------:R-:W-:Y:S02]  /*1d510*/  ISETP.GE.AND P3, PT, R3, R2, PT ;  /* 0x000000020300720c */ /* 0x000fe40003f66270 */
[C---:B------:R-:W-:Y:S02]  /*1d520*/  ISETP.GE.AND P5, PT, R22.reuse, R0, PT ;  /* 0x000000001600720c */ /* 0x040fe40003fa6270 */
[----:B------:R-:W-:-:S02]  /*1d530*/  IADD3 R6, R22, 0x20, RZ ;  /* 0x0000002016067810 */ /* 0x000fc40007ffe0ff */
[----:B------:R-:W-:Y:S02]  /*1d540*/  FSEL R8, R12, -INF , !P1 ;  /* 0xff8000000c087808 */ /* 0x000fe40004800000 */
[----:B------:R-:W-:Y:S02]  /*1d550*/  FSEL R44, R44, -INF , !P5 ;  /* 0xff8000002c2c7808 */ /* 0x000fe40006800000 */
[----:B------:R-:W-:Y:S02]  /*1d560*/  FSEL R12, R40, -INF , !P3 ;  /* 0xff800000280c7808 */ /* 0x000fe40005800000 */
[----:B------:R-:W-:Y:S01]  /*1d570*/  ISETP.GE.AND P3, PT, R22, R2, PT ;  /* 0x000000021600720c */ /* 0x000fe20003f66270 */
[----:B------:R-:W-:Y:S01]  /*1d580*/  LDSM.16.MT88.4 R40, [R234+0x12000] ;  /* 0x01200000ea28783b */ /* 0x000fe20000004200 */
[----:B------:R-:W-:Y:S02]  /*1d590*/  FSEL R13, R39, -INF , !P4 ;  /* 0xff800000270d7808 */ /* 0x000fe40006000000 */
[----:B------:R-:W-:-:S02]  /*1d5a0*/  ISETP.GE.AND P4, PT, R6, R0, PT ;  /* 0x000000000600720c */ /* 0x000fc40003f86270 */
[----:B------:R-:W-:Y:S02]  /*1d5b0*/  ISETP.GE.AND P1, PT, R6, R2, PT ;  /* 0x000000020600720c */ /* 0x000fe40003f26270 */
[----:B------:R-:W-:Y:S02]  /*1d5c0*/  FSEL R10, R16, -INF , !P2 ;  /* 0xff800000100a7808 */ /* 0x000fe40005000000 */
[----:B------:R-:W-:Y:S01]  /*1d5d0*/  FMNMX.FTZ R6, R44, R46, !PT ;  /* 0x0000002e2c067209 */ /* 0x000fe20007810000 */
[----:B------:R-:W-:Y:S01]  /*1d5e0*/  LDSM.16.MT88.4 R16, [R234+0x10800] ;  /* 0x01080000ea10783b */ /* 0x000fe20000004200 */
[----:B------:R-:W-:Y:S02]  /*1d5f0*/  ISETP.GE.AND P2, PT, R3, R0, PT ;  /* 0x000000000300720c */ /* 0x000fe40003f46270 */
[----:B------:R-:W-:Y:S02]  /*1d600*/  FSEL R24, R24, -INF , !P3 ;  /* 0xff80000018187808 */ /* 0x000fe40005800000 */
[----:B------:R-:W-:-:S02]  /*1d610*/  IADD3 R3, R22, 0x21, RZ ;  /* 0x0000002116037810 */ /* 0x000fc40007ffe0ff */
[----:B------:R-:W-:Y:S02]  /*1d620*/  FMNMX.FTZ R6, R47, R6, !PT ;  /* 0x000000062f067209 */ /* 0x000fe40007810000 */
[----:B------:R-:W-:Y:S02]  /*1d630*/  FSEL R11, R38, -INF , !P2 ;  /* 0xff800000260b7808 */ /* 0x000fe40005000000 */
[----:B------:R-:W-:Y:S02]  /*1d640*/  FMNMX.FTZ R14, R24, R25, !PT ;  /* 0x00000019180e7209 */ /* 0x000fe40007810000 */
[C---:B------:R-:W-:Y:S02]  /*1d650*/  ISETP.GE.AND P5, PT, R3.reuse, R0, PT ;  /* 0x000000000300720c */ /* 0x040fe40003fa6270 */
[----:B------:R-:W-:Y:S02]  /*1d660*/  ISETP.GE.AND P2, PT, R3, R2, PT ;  /* 0x000000020300720c */ /* 0x000fe40003f46270 */
[----:B------:R-:W-:-:S02]  /*1d670*/  IADD3 R3, R22, 0x28, RZ ;  /* 0x0000002816037810 */ /* 0x000fc40007ffe0ff */
[----:B------:R-:W-:Y:S02]  /*1d680*/  FMNMX.FTZ R6, R48, R6, !PT ;  /* 0x0000000630067209 */ /* 0x000fe40007810000 */
[----:B------:R-:W-:Y:S02]  /*1d690*/  FMNMX.FTZ R14, R26, R14, !PT ;  /* 0x0000000e1a0e7209 */ /* 0x000fe40007810000 */
[----:B------:R-:W-:Y:S02]  /*1d6a0*/  FSEL R178, R178, -INF , !P4 ;  /* 0xff800000b2b27808 */ /* 0x000fe40006000000 */
[----:B------:R-:W-:Y:S02]  /*1d6b0*/  FSEL R182, R182, -INF , !P1 ;  /* 0xff800000b6b67808 */ /* 0x000fe40004800000 */
[C---:B------:R-:W-:Y:S02]  /*1d6c0*/  ISETP.GE.AND P4, PT, R3.reuse, R0, PT ;  /* 0x000000000300720c */ /* 0x040fe40003f86270 */
[----:B------:R-:W-:-:S02]  /*1d6d0*/  ISETP.GE.AND P1, PT, R3, R2, PT ;  /* 0x000000020300720c */ /* 0x000fc40003f26270 */
        /* <DEDUP_REMOVED lines=8> */
[----:B------:R-:W-:Y:S02]  /*1d760*/  IADD3 R6, R22, 0x29, RZ ;  /* 0x0000002916067810 */ /* 0x000fe40007ffe0ff */
[----:B------:R-:W-:Y:S02]  /*1d770*/  FSEL R179, R179, -INF , !P5 ;  /* 0xff800000b3b37808 */ /* 0x000fe40006800000 */
[----:B------:R-:W-:Y:S02]  /*1d780*/  FMNMX.FTZ R15, R178, R15, !PT ;  /* 0x0000000fb20f7209 */ /* 0x000fe40007810000 */
[----:B------:R-:W-:-:S02]  /*1d790*/  FMNMX.FTZ R14, R12, R14, !PT ;  /* 0x0000000e0c0e7209 */ /* 0x000fc40007810000 */
[----:B------:R-:W-:Y:S02]  /*1d7a0*/  IADD3 R7, R22, 0x30, RZ ;  /* 0x0000003016077810 */ /* 0x000fe40007ffe0ff */
[----:B------:R-:W-:Y:S02]  /*1d7b0*/  ISETP.GE.AND P5, PT, R6, R0, PT ;  /* 0x000000000600720c */ /* 0x000fe40003fa6270 */
[----:B------:R-:W-:Y:S02]  /*1d7c0*/  FSEL R180, R180, -INF , !P4 ;  /* 0xff800000b4b47808 */ /* 0x000fe40006000000 */
[----:B------:R-:W-:Y:S02]  /*1d7d0*/  FMNMX.FTZ R15, R179, R15, !PT ;  /* 0x0000000fb30f7209 */ /* 0x000fe40007810000 */
[----:B------:R-:W-:Y:S02]  /*1d7e0*/  FSEL R183, R183, -INF , !P2 ;  /* 0xff800000b7b77808 */ /* 0x000fe40005000000 */
[----:B------:R-:W-:-:S02]  /*1d7f0*/  FMNMX.FTZ R14, R182, R14, !PT ;  /* 0x0000000eb60e7209 */ /* 0x000fc40007810000 */
[----:B------:R-:W-:Y:S02]  /*1d800*/  ISETP.GE.AND P3, PT, R6, R2, PT ;  /* 0x000000020600720c */ /* 0x000fe40003f66270 */
[----:B------:R-:W-:Y:S02]  /*1d810*/  ISETP.GE.AND P2, PT, R7, R0, PT ;  /* 0x000000000700720c */ /* 0x000fe40003f46270 */
[C---:B------:R-:W-:Y:S02]  /*1d820*/  IADD3 R6, R22.reuse, 0x31, RZ ;  /* 0x0000003116067810 */ /* 0x040fe40007ffe0ff */
[----:B------:R-:W-:Y:S02]  /*1d830*/  IADD3 R3, R22, 0x38, RZ ;  /* 0x0000003816037810 */ /* 0x000fe40007ffe0ff */
[----:B------:R-:W-:Y:S02]  /*1d840*/  FSEL R181, R181, -INF , !P5 ;  /* 0xff800000b5b57808 */ /* 0x000fe40006800000 */
[----:B------:R-:W-:-:S02]  /*1d850*/  FMNMX.FTZ R15, R180, R15, !PT ;  /* 0x0000000fb40f7209 */ /* 0x000fc40007810000 */
[----:B------:R-:W-:Y:S02]  /*1d860*/  FSEL R186, R186, -INF , !P1 ;  /* 0xff800000baba7808 */ /* 0x000fe40004800000 */
[----:B------:R-:W-:Y:S02]  /*1d870*/  FMNMX.FTZ R14, R183, R14, !PT ;  /* 0x0000000eb70e7209 */ /* 0x000fe40007810000 */
[----:B------:R-:W-:Y:S02]  /*1d880*/  FSEL R194, R194, -INF , !P2 ;  /* 0xff800000c2c27808 */ /* 0x000fe40005000000 */
[-C--:B------:R-:W-:Y:S02]  /*1d890*/  ISETP.GE.AND P4, PT, R6, R0.reuse, PT ;  /* 0x000000000600720c */ /* 0x080fe40003f86270 */
[----:B------:R-:W-:Y:S02]  /*1d8a0*/  FMNMX.FTZ R15, R181, R15, !PT ;  /* 0x0000000fb50f7209 */ /* 0x000fe40007810000 */
[----:B------:R-:W-:-:S02]  /*1d8b0*/  ISETP.GE.AND P2, PT, R3, R0, PT ;  /* 0x000000000300720c */ /* 0x000fc40003f46270 */
[----:B------:R-:W-:Y:S02]  /*1d8c0*/  ISETP.GE.AND P1, PT, R7, R2, PT ;  /* 0x000000020700720c */ /* 0x000fe40003f26270 */
[----:B------:R-:W-:Y:S02]  /*1d8d0*/  FSEL R187, R187, -INF , !P3 ;  /* 0xff800000bbbb7808 */ /* 0x000fe40005800000 */
        /* <DEDUP_REMOVED lines=16> */
[----:B------:R-:W-:Y:S01]  /*1d9e0*/  FSEL R31, R31, -INF , !P1 ;  /* 0xff8000001f1f7808 */ /* 0x000fe20004800000 */
[----:B-1----:R-:W-:Y:S01]  /*1d9f0*/  LDSM.16.MT88.4 R20, [R231+0x10800] ;  /* 0x01080000e714783b */ /* 0x002fe20000004200 */
        /* <DEDUP_REMOVED lines=51> */
[-CC-:B------:R-:W-:Y:S01]  /*1dd30*/  FFMA.FTZ R183, R183, R29.reuse, -R28.reuse ;  /* 0x0000001db7b77223 */ /* 0x180fe2000001081c */
        /* <DEDUP_REMOVED lines=54> */
[----:B------:R-:W1:Y:S05]  /*1e0a0*/  MUFU.EX2 R194, R194 ;  /* 0x000000c200c27308 */ /* 0x000e6a0000000800 */
[C---:B------:R-:W-:Y:S03]  /*1e0b0*/  HMMA.16816.F32 R116, R128.reuse, R120, RZ ;  /* 0x000000788074723c */ /* 0x040fe600000018ff */
[----:B------:R-:W1:Y:S05]  /*1e0c0*/  MUFU.EX2 R193, R193 ;  /* 0x000000c100c17308 */ /* 0x000e6a0000000800 */
[C---:B------:R-:W-:Y:S03]  /*1e0d0*/  HMMA.16816.F32 R156, R128.reuse, R158, RZ ;  /* 0x0000009e809c723c */ /* 0x040fe600000018ff */
[----:B------:R-:W-:Y:S05]  /*1e0e0*/  MUFU.EX2 R192, R192 ;  /* 0x000000c000c07308 */ /* 0x000fea0000000800 */
        /* <DEDUP_REMOVED lines=92> */
[----:B------:R-:W-:Y:S02]  /*1e6b0*/  FADD.FTZ R180, R194, R180 ;  /* 0x000000b4c2b47221 */ /* 0x000fe40000010000 */
[----:B------:R-:W-:Y:S01]  /*1e6c0*/  FADD.FTZ R186, R187, R186 ;  /* 0x000000babbba7221 */ /* 0x000fe20000010000 */
[----:B------:R-:W-:Y:S01]  /*1e6d0*/  HMMA.16816.F32 R148, R4, R10, R148 ;  /* 0x0000000a0494723c */ /* 0x000fe20000001894 */
[----:B------:R-:W1:Y:S01]  /*1e6e0*/  LDSM.16.MT88.4 R8, [R233+0x13000] ;  /* 0x01300000e908783b */ /* 0x000e620000004200 */
[----:B------:R-:W-:Y:S02]  /*1e6f0*/  FADD.FTZ R180, R193, R180 ;  /* 0x000000b4c1b47221 */ /* 0x000fe40000010000 */
[----:B------:R-:W-:Y:S02]  /*1e700*/  FADD.FTZ R186, R189, R186 ;  /* 0x000000babdba7221 */ /* 0x000fe40000010000 */
[----:B------:R-:W-:-:S02]  /*1e710*/  FADD.FTZ R180, R192, R180 ;  /* 0x000000b4c0b47221 */ /* 0x000fc40000010000 */
[----:B--2---:R-:W-:Y:S01]  /*1e720*/  HMMA.16816.F32 R144, R4, R12, R144 ;  /* 0x0000000c0490723c */ /* 0x004fe20000001890 */
[----:B------:R-:W-:Y:S02]  /*1e730*/  FADD.FTZ R186, R188, R186 ;  /* 0x000000babcba7221 */ /* 0x000fe40000010000 */
[----:B------:R-:W-:Y:S02]  /*1e740*/  FADD.FTZ R202, R190, R180 ;  /* 0x000000b4beca7221 */ /* 0x000fe40000010000 */
[----:B------:R-:W-:-:S03]  /*1e750*/  FADD.FTZ R186, R191, R186 ;  /* 0x000000babfba7221 */ /* 0x000fc60000010000 */
[C---:B------:R-:W-:Y:S01]  /*1e760*/  HMMA.16816.F32 R140, R4.reuse, R14, R140 ;  /* 0x0000000e048c723c */ /* 0x040fe2000000188c */
[----:B------:R-:W2:Y:S04]  /*1e770*/  LDSM.16.MT88.4 R12, [R231+0x13000] ;  /* 0x01300000e70c783b */ /* 0x000ea80000004200 */
[----:B------:R-:W-:Y:S03]  /*1e780*/  STL [R1], R202 ;  /* 0x000000ca01007387 */ /* 0x000fe60000100800 */
        /* <DEDUP_REMOVED lines=42> */
[----:B------:R-:W-:-:S02]  /*1ea30*/  F2FP.PACK_AB R4, R193, R194 ;  /* 0x000000c2c104723e */ /* 0x000fc400000000ff */
[----:B------:R-:W-:Y:S02]  /*1ea40*/  F2FP.PACK_AB R6, R190, R192 ;  /* 0x000000c0be06723e */ /* 0x000fe400000000ff */
[----:B------:R-:W-:Y:S02]  /*1ea50*/  F2FP.PACK_AB R5, R188, R189 ;  /* 0x000000bdbc05723e */ /* 0x000fe400000000ff */
[C---:B------:R-:W-:Y:S01]  /*1ea60*/  F2FP.PACK_AB R7, R252.reuse, R191 ;  /* 0x000000bffc07723e */ /* 0x040fe200000000ff */
[----:B------:R-:W-:-:S06]  /*1ea70*/  FADD.FTZ R252, R252, R186 ;  /* 0x000000bafcfc7221 */ /* 0x000fcc0000010000 */
        /* <DEDUP_REMOVED lines=58> */
[----:B------:R-:W-:Y:S02]  /*1ee20*/  IABS R5, R4 ;  /* 0x0000000400057213 */ /* 0x000fe40000000000 */
[----:B------:R-:W-:-:S04]  /*1ee30*/  IADD3 R12, R4, 0x40, RZ ;  /* 0x00000040040c7810 */ /* 0x000fc80007ffe0ff */
[----:B------:R-:W-:Y:S02]  /*1ee40*/  IABS R7, R12 ;  /* 0x0000000c00077213 */ /* 0x000fe40000000000 */
[-C--:B--2---:R-:W-:Y:S02]  /*1ee50*/  IABS R8, R11.reuse ;  /* 0x0000000b00087213 */ /* 0x084fe40000000000 */
[-C--:B------:R-:W-:Y:S02]  /*1ee60*/  IABS R6, R11.reuse ;  /* 0x0000000b00067213 */ /* 0x080fe40000000000 */
[----:B------:R-:W1:Y:S01]  /*1ee70*/  I2F.RP R14, R8 ;  /* 0x00000008000e7306 */ /* 0x000e620000209400 */
[-C--:B------:R-:W-:Y:S02]  /*1ee80*/  LOP3.LUT R4, R4, R11.reuse, RZ, 0x3c, !PT ;  /* 0x0000000b04047212 */ /* 0x080fe400078e3cff */
[----:B------:R-:W-:Y:S01]  /*1ee90*/  IMAD.MOV R6, RZ, RZ, -R6 ;  /* 0x000000ffff067224 */ /* 0x000fe200078e0a06 */
[----:B------:R-:W-:-:S02]  /*1eea0*/  LOP3.LUT R12, R12, R11, RZ, 0x3c, !PT ;  /* 0x0000000b0c0c7212 */ /* 0x000fc400078e3cff */
[----:B------:R-:W-:Y:S02]  /*1eeb0*/  ISETP.GE.AND P1, PT, R4, RZ, PT ;  /* 0x000000ff0400720c */ /* 0x000fe40003f26270 */
[----:B------:R-:W-:Y:S01]  /*1eec0*/  ISETP.GE.AND P3, PT, R12, RZ, PT ;  /* 0x000000ff0c00720c */ /* 0x000fe20003f66270 */
        /* <DEDUP_REMOVED lines=17> */
[----:B------:R-:W-:Y:S02]  /*1efe0*/  @!P4 IADD3 R10, R10, 0x1, RZ ;  /* 0x000000010a0ac810 */ /* 0x000fe40007ffe0ff */
[----:B------:R-:W-:Y:S02]  /*1eff0*/  ISETP.NE.AND P2, PT, R11, RZ, PT ;  /* 0x000000ff0b00720c */ /* 0x000fe40003f45270 */
[----:B------:R-:W-:-:S02]  /*1f000*/  ISETP.GE.U32.AND P6, PT, R6, R8, PT ;  /* 0x000000080600720c */ /* 0x000fc40003fc6070 */
[----:B------:R-:W-:-:S04]  /*1f010*/  LOP3.LUT R6, RZ, R11, RZ, 0x33, !PT ;  /* 0x0000000bff067212 */ /* 0x000fc800078e33ff */
[----:B------:R-:W-:-:S05]  /*1f020*/  @P5 IADD3 R9, R9, 0x1, RZ ;  /* 0x0000000109095810 */ /* 0x000fca0007ffe0ff */
[----:B------:R-:W-:Y:S02]  /*1f030*/  IMAD.MOV.U32 R7, RZ, RZ, R9 ;  /* 0x000000ffff077224 */ /* 0x000fe400078e0009 */
[----:B------:R-:W-:Y:S01]  /*1f040*/  @P6 IADD3 R10, R10, 0x1, RZ ;  /* 0x000000010a0a6810 */ /* 0x000fe20007ffe0ff */
[----:B------:R-:W2:Y:S01]  /*1f050*/  LD.E.64 R8, [R166.64+0x40] ;  /* 0x00004004a6087980 */ /* 0x000ea2000c101b00 */
[----:B------:R-:W-:Y:S02]  /*1f060*/  @!P1 IMAD.MOV R7, RZ, RZ, -R7 ;  /* 0x000000ffff079224 */ /* 0x000fe400078e0a07 */
[----:B------:R-:W-:-:S03]  /*1f070*/  @!P3 IADD3 R10, -R10, RZ, RZ ;  /* 0x000000ff0a0ab210 */ /* 0x000fc60007ffe1ff */
[C---:B------:R-:W-:Y:S02]  /*1f080*/  SEL R7, R6.reuse, R7, !P2 ;  /* 0x0000000706077207 */ /* 0x040fe40005000000 */
[----:B------:R-:W-:-:S03]  /*1f090*/  SEL R6, R6, R10, !P2 ;  /* 0x0000000a06067207 */ /* 0x000fc60005000000 */
[----:B------:R-:W-:-:S04]  /*1f0a0*/  IMAD.WIDE R4, R7, 0x4, R248 ;  /* 0x0000000407047825 */ /* 0x000fc800078e02f8 */
[C---:B------:R-:W-:Y:S02]  /*1f0b0*/  IMAD.WIDE R12, R6.reuse, 0x4, R248 ;  /* 0x00000004060c7825 */ /* 0x040fe400078e02f8 */
[----:B------:R1:W3:Y:S04]  /*1f0c0*/  LD.E R4, [R4.64] ;  /* 0x0000000404047980 */ /* 0x0002e8000c101900 */
[----:B-1----:R1:W3:Y:S04]  /*1f0d0*/  LD.E R5, [R12.64] ;  /* 0x000000040c057980 */ /* 0x0022e8000c101900 */
[----:B-1----:R-:W4:Y:S01]  /*1f0e0*/  LD.E.64 R12, [R166.64+0x28] ;  /* 0x00002804a60c7980 */ /* 0x002f22000c101b00 */
[----:B------:R-:W-:-:S04]  /*1f0f0*/  IMAD.IADD R6, R6, 0x1, -R7 ;  /* 0x0000000106067824 */ /* 0x000fc800078e0a07 */
[----:B------:R-:W-:-:S05]  /*1f100*/  IMAD R11, R11, R6, -0x40 ;  /* 0xffffffc00b0b7424 */ /* 0x000fca00078e0206 */
[----:B------:R-:W-:Y:S01]  /*1f110*/  SHF.R.S32.HI R7, RZ, 0x1f, R11 ;  /* 0x0000001fff077819 */ /* 0x000fe2000001140b */
[-C--:B--2---:R-:W-:Y:S02]  /*1f120*/  IMAD R6, R9, R11.reuse, RZ ;  /* 0x0000000b09067224 */ /* 0x084fe400078e02ff */
[----:B------:R-:W-:-:S04]  /*1f130*/  IMAD.WIDE.U32 R10, R8, R11, RZ ;  /* 0x0000000b080a7225 */ /* 0x000fc800078e00ff */
[----:B------:R-:W-:-:S05]  /*1f140*/  IMAD R6, R8, R7, R6 ;  /* 0x0000000708067224 */ /* 0x000fca00078e0206 */
[----:B------:R-:W-:Y:S01]  /*1f150*/  IADD3 R11, R11, R6, RZ ;  /* 0x000000060b0b7210 */ /* 0x000fe20007ffe0ff */
[----:B---3--:R-:W-:-:S05]  /*1f160*/  IMAD.IADD R4, R4, 0x1, -R5 ;  /* 0x0000000104047824 */ /* 0x008fca00078e0a05 */
[----:B------:R-:W-:Y:S01]  /*1f170*/  SHF.R.S32.HI R7, RZ, 0x1f, R4 ;  /* 0x0000001fff077819 */ /* 0x000fe20000011404 */
[----:B----4-:R-:W-:-:S04]  /*1f180*/  IMAD R5, R13, R4, RZ ;  /* 0x000000040d057224 */ /* 0x010fc800078e02ff */
[----:B------:R-:W-:Y:S02]  /*1f190*/  IMAD R5, R12, R7, R5 ;  /* 0x000000070c057224 */ /* 0x000fe400078e0205 */
[----:B------:R-:W-:-:S04]  /*1f1a0*/  IMAD.WIDE.U32 R6, R4, R12, R10 ;  /* 0x0000000c04067225 */ /* 0x000fc800078e000a */
[----:B------:R-:W-:Y:S01]  /*1f1b0*/  IMAD.IADD R5, R7, 0x1, R5 ;  /* 0x0000000107057824 */ /* 0x000fe200078e0205 */
[----:B------:R-:W-:Y:S05]  /*1f1c0*/  BRA `(.L_x_2287) ;  /* 0x0000004000007947 */ /* 0x000fea0003800000 */
.L_x_2286:
[----:B------:R-:W-:Y:S02]  /*1f1d0*/  ULDC.64 UR4, c[0x0][0x118] ;  /* 0x0000460000047ab9 */ /* 0x000fe40000000a00 */
[----:B------:R-:W2:Y:S02]  /*1f1e0*/  LD.E R6, [R166.64+0x40] ;  /* 0x00004004a6067980 */ /* 0x000ea4000c101900 */
[----:B--2---:R-:W-:-:S04]  /*1f1f0*/  LEA R6, -R6, RZ, 0x6 ;  /* 0x000000ff06067211 */ /* 0x004fc800078e31ff */
[----:B------:R-:W-:Y:S02]  /*1f200*/  SHF.R.S32.HI R5, RZ, 0x1f, R6 ;  /* 0x0000001fff057819 */ /* 0x000fe40000011406 */
.L_x_2287:
[----:B------:R-:W-:Y:S05]  /*1f210*/  BSYNC B0 ;  /* 0x0000000000007941 */ /* 0x000fea0003800000 */
.L_x_2285:
        /* <DEDUP_REMOVED lines=19> */
[CCC-:B------:R-:W-:Y:S02]  /*1f350*/  @P4 LEA.HI.X R11, R4.reuse, R184.reuse, R5.reuse, 0x1, P2 ;  /* 0x000000b8040b4211 */ /* 0x1c0fe400010f0c05 */
        /* <DEDUP_REMOVED lines=12> */
[----:B------:R-:W-:Y:S02]  /*1f420*/  @P3 LEA.HI.X R17, R6, R184, R5, 0x1, P1 ;  /* 0x000000b806113211 */ /* 0x000fe400008f0c05 */
[CC--:B------:R-:W-:Y:S01]  /*1f430*/  @P5 LEA R24, P1, R4.reuse, R185.reuse, 0x1 ;  /* 0x000000b904185211 */ /* 0x0c0fe200078208ff */
        /* <DEDUP_REMOVED lines=8> */
[----:B------:R-:W-:-:S02]  /*1f4c0*/  @P5 IMAD.MOV.U32 R4, RZ, RZ, R200 ;  /* 0x000000ffff045224 */ /* 0x000fc400078e00c8 */
        /* <DEDUP_REMOVED lines=81> */
[----:B----4-:R-:W2:Y:S04]  /*1f9e0*/  LDSM.16.M88.4 R8, [R229+0x8000] ;  /* 0x00800000e508783b */ /* 0x010ea80000000200 */
[----:B-----5:R-:W-:Y:S04]  /*1f9f0*/  LDSM.16.M88.4 R20, [R229+0x9000] ;  /* 0x00900000e514783b */ /* 0x020fe80000000200 */
[----:B------:R-:W-:Y:S04]  /*1fa00*/  LDSM.16.M88.4 R188, [R229+0x9800] ;  /* 0x00980000e5bc783b */ /* 0x000fe80000000200 */
[----:B------:R-:W-:Y:S04]  /*1fa10*/  LDSM.16.M88.4 R168, [R228] ;  /* 0x00000000e4a8783b */ /* 0x000fe80000000200 */
[----:B-1----:R-:W1:Y:S04]  /*1fa20*/  LDSM.16.M88.4 R28, [R229+0x8800] ;  /* 0x00880000e51c783b */ /* 0x002e680000000200 */
[----:B------:R-:W4:Y:S04]  /*1fa30*/  LDSM.16.M88.4 R16, [R227] ;  /* 0x00000000e310783b */ /* 0x000f280000000200 */
[----:B---3--:R-:W3:Y:S04]  /*1fa40*/  LDSM.16.M88.4 R12, [R223] ;  /* 0x00000000df0c783b */ /* 0x008ee80000000200 */
[----:B------:R-:W5:Y:S04]  /*1fa50*/  LDSM.16.M88.4 R176, [R222] ;  /* 0x00000000deb0783b */ /* 0x000f680000000200 */
[----:B------:R-:W3:Y:S04]  /*1fa60*/  LDSM.16.M88.4 R172, [R221] ;  /* 0x00000000ddac783b */ /* 0x000ee80000000200 */
[----:B------:R-:W-:Y:S01]  /*1fa70*/  LDSM.16.M88.4 R192, [R224+0xa000] ;  /* 0x00a00000e0c0783b */ /* 0x000fe20000000200 */
[C---:B--2---:R-:W-:Y:S03]  /*1fa80*/  HMMA.16816.F32 R4, R180.reuse, R8, RZ ;  /* 0x00000008b404723c */ /* 0x044fe600000018ff */
[----:B------:R-:W2:Y:S04]  /*1fa90*/  LD.E R165, [R166.64+0x18c] ;  /* 0x00018c04a6a57980 */ /* 0x000ea8000c101900 */
[----:B------:R-:W-:Y:S01]  /*1faa0*/  LDSM.16.M88.4 R196, [R220+0x6000] ;  /* 0x00600000dcc4783b */ /* 0x000fe20000000200 */
[C---:B------:R-:W-:Y:S03]  /*1fab0*/  HMMA.16816.F32 R8, R180.reuse, R10, RZ ;  /* 0x0000000ab408723c */ /* 0x040fe600000018ff */
[----:B------:R-:W0:Y:S05]  /*1fac0*/  LDGDEPBAR ;  /* 0x00000000000079af */ /* 0x000e2a0000000000 */
[C---:B-1----:R-:W-:Y:S08]  /*1fad0*/  HMMA.16816.F32 R32, R180.reuse, R28, RZ ;  /* 0x0000001cb420723c */ /* 0x042ff000000018ff */
[C---:B------:R-:W-:Y:S08]  /*1fae0*/  HMMA.16816.F32 R28, R180.reuse, R30, RZ ;  /* 0x0000001eb41c723c */ /* 0x040ff000000018ff */
[C---:B------:R-:W-:Y:S08]  /*1faf0*/  HMMA.16816.F32 R24, R180.reuse, R20, RZ ;  /* 0x00000014b418723c */ /* 0x040ff000000018ff */
[C---:B------:R-:W-:Y:S08]  /*1fb00*/  HMMA.16816.F32 R20, R180.reuse, R22, RZ ;  /* 0x00000016b414723c */ /* 0x040ff000000018ff */
[C---:B------:R-:W-:Y:S08]  /*1fb10*/  HMMA.16816.F32 R184, R180.reuse, R188, RZ ;  /* 0x000000bcb4b8723c */ /* 0x040ff000000018ff */
[----:B------:R-:W-:Y:S01]  /*1fb20*/  HMMA.16816.F32 R180, R180, R190, RZ ;  /* 0x000000beb4b4723c */ /* 0x000fe200000018ff */
[----:B------:R-:W-:Y:S07]  /*1fb30*/  LDSM.16.M88.4 R188, [R224+0x8800] ;  /* 0x00880000e0bc783b */ /* 0x000fee0000000200 */
[C---:B----4-:R-:W-:Y:S08]  /*1fb40*/  HMMA.16816.F32 R4, R168.reuse, R16, R4 ;  /* 0x00000010a804723c */ /* 0x050ff00000001804 */
[C---:B------:R-:W-:Y:S01]  /*1fb50*/  HMMA.16816.F32 R8, R168.reuse, R18, R8 ;  /* 0x00000012a808723c */ /* 0x040fe20000001808 */
[----:B------:R-:W1:Y:S07]  /*1fb60*/  LDSM.16.M88.4 R16, [R226] ;  /* 0x00000000e210783b */ /* 0x000e6e0000000200 */
[C---:B---3--:R-:W-:Y:S08]  /*1fb70*/  HMMA.16816.F32 R32, R168.reuse, R12, R32 ;  /* 0x0000000ca820723c */ /* 0x048ff00000001820 */
[C---:B------:R-:W-:Y:S01]  /*1fb80*/  HMMA.16816.F32 R28, R168.reuse, R14, R28 ;  /* 0x0000000ea81c723c */ /* 0x040fe2000000181c */
[----:B------:R-:W3:Y:S07]  /*1fb90*/  LDSM.16.M88.4 R12, [R224+0x8000] ;  /* 0x00800000e00c783b */ /* 0x000eee0000000200 */
[C---:B-----5:R-:W-:Y:S08]  /*1fba0*/  HMMA.16816.F32 R24, R168.reuse, R176, R24 ;  /* 0x000000b0a818723c */ /* 0x060ff00000001818 */
[C---:B------:R-:W-:Y:S01]  /*1fbb0*/  HMMA.16816.F32 R20, R168.reuse, R178, R20 ;  /* 0x000000b2a814723c */ /* 0x040fe20000001814 */
[----:B------:R-:W4:Y:S07]  /*1fbc0*/  LDSM.16.M88.4 R176, [R224+0x9000] ;  /* 0x00900000e0b0783b */ /* 0x000f2e0000000200 */
[C---:B------:R-:W-:Y:S08]  /*1fbd0*/  HMMA.16816.F32 R184, R168.reuse, R172, R184 ;  /* 0x000000aca8b8723c */ /* 0x040ff000000018b8 */
[----:B------:R-:W-:Y:S01]  /*1fbe0*/  HMMA.16816.F32 R180, R168, R174, R180 ;  /* 0x000000aea8b4723c */ /* 0x000fe200000018b4 */
[----:B------:R-:W5:Y:S04]  /*1fbf0*/  LDSM.16.M88.4 R172, [R224+0x9800] ;  /* 0x00980000e0ac783b */ /* 0x000f680000000200 */
[----:B------:R-:W-:Y:S03]  /*1fc00*/  LDSM.16.M88.4 R168, [R225] ;  /* 0x00000000e1a8783b */ /* 0x000fe60000000200 */
[C---:B-1----:R-:W-:Y:S08]  /*1fc10*/  HMMA.16816.F32 R32, R16.reuse, R188, R32 ;  /* 0x000000bc1020723c */ /* 0x042ff00000001820 */
[C---:B---3--:R-:W-:Y:S08]  /*1fc20*/  HMMA.16816.F32 R4, R16.reuse, R12, R4 ;  /* 0x0000000c1004723c */ /* 0x048ff00000001804 */
[C---:B------:R-:W-:Y:S01]  /*1fc30*/  HMMA.16816.F32 R8, R16.reuse, R14, R8 ;  /* 0x0000000e1008723c */ /* 0x040fe20000001808 */
[----:B------:R-:W1:Y:S07]  /*1fc40*/  LDSM.16.M88.4 R12, [R220] ;  /* 0x00000000dc0c783b */ /* 0x000e6e0000000200 */
[C---:B------:R-:W-:Y:S01]  /*1fc50*/  HMMA.16816.F32 R28, R16.reuse, R190, R28 ;  /* 0x000000be101c723c */ /* 0x040fe2000000181c */
[----:B------:R-:W3:Y:S07]  /*1fc60*/  LDSM.16.M88.4 R188, [R220+0x800] ;  /* 0x00080000dcbc783b */ /* 0x000eee0000000200 */
[C---:B----4-:R-:W-:Y:S08]  /*1fc70*/  HMMA.16816.F32 R24, R16.reuse, R176, R24 ;  /* 0x000000b01018723c */ /* 0x050ff00000001818 */
[C---:B------:R-:W-:Y:S01]  /*1fc80*/  HMMA.16816.F32 R20, R16.reuse, R178, R20 ;  /* 0x000000b21014723c */ /* 0x040fe20000001814 */
[----:B------:R-:W4:Y:S07]  /*1fc90*/  LDSM.16.M88.4 R176, [R220+0x1000] ;  /* 0x00100000dcb0783b */ /* 0x000f2e0000000200 */
[C---:B-----5:R-:W-:Y:S08]  /*1fca0*/  HMMA.16816.F32 R184, R16.reuse, R172, R184 ;  /* 0x000000ac10b8723c */ /* 0x060ff000000018b8 */
[----:B------:R-:W-:Y:S01]  /*1fcb0*/  HMMA.16816.F32 R180, R16, R174, R180 ;  /* 0x000000ae10b4723c */ /* 0x000fe200000018b4 */
[----:B------:R-:W5:Y:S04]  /*1fcc0*/  LDSM.16.M88.4 R172, [R220+0x1800] ;  /* 0x00180000dcac783b */ /* 0x000f680000000200 */
[----:B------:R-:W-:Y:S03]  /*1fcd0*/  LDSM.16.M88.4 R16, [R230+0x2000] ;  /* 0x00200000e610783b */ /* 0x000fe60000000200 */
[C---:B-1----:R-:W-:Y:S08]  /*1fce0*/  HMMA.16816.F32 R4, R168.reuse, R12, R4 ;  /* 0x0000000ca804723c */ /* 0x042ff00000001804 */
[C---:B------:R-:W-:Y:S01]  /*1fcf0*/  HMMA.16816.F32 R8, R168.reuse, R14, R8 ;  /* 0x0000000ea808723c */ /* 0x040fe20000001808 */
[----:B------:R-:W1:Y:S07]  /*1fd00*/  LDSM.16.M88.4 R12, [R229+0xa000] ;  /* 0x00a00000e50c783b */ /* 0x000e6e0000000200 */
[C---:B---3--:R-:W-:Y:S08]  /*1fd10*/  HMMA.16816.F32 R32, R168.reuse, R188, R32 ;  /* 0x000000bca820723c */ /* 0x048ff00000001820 */
[C---:B------:R-:W-:Y:S01]  /*1fd20*/  HMMA.16816.F32 R28, R168.reuse, R190, R28 ;  /* 0x000000bea81c723c */ /* 0x040fe2000000181c */
[----:B------:R-:W-:Y:S07]  /*1fd30*/  LDSM.16.M88.4 R188, [R219] ;  /* 0x00000000dbbc783b */ /* 0x000fee0000000200 */
[C---:B----4-:R-:W-:Y:S08]  /*1fd40*/  HMMA.16816.F32 R24, R168.reuse, R176, R24 ;  /* 0x000000b0a818723c */ /* 0x050ff00000001818 */
[C---:B------:R-:W-:Y:S01]  /*1fd50*/  HMMA.16816.F32 R20, R168.reuse, R178, R20 ;  /* 0x000000b2a814723c */ /* 0x040fe20000001814 */
[----:B------:R-:W3:Y:S07]  /*1fd60*/  LDSM.16.M88.4 R176, [R229+0xa800] ;  /* 0x00a80000e5b0783b */ /* 0x000eee0000000200 */
[C---:B-----5:R-:W-:Y:S08]  /*1fd70*/  HMMA.16816.F32 R184, R168.reuse, R172, R184 ;  /* 0x000000aca8b8723c */ /* 0x060ff000000018b8 */
[----:B------:R-:W-:Y:S01]  /*1fd80*/  HMMA.16816.F32 R180, R168, R174, R180 ;  /* 0x000000aea8b4723c */ /* 0x000fe200000018b4 */
[----:B------:R-:W4:Y:S04]  /*1fd90*/  LDSM.16.M88.4 R172, [R229+0xb000] ;  /* 0x00b00000e5ac783b */ /* 0x000f280000000200 */
[----:B------:R-:W5:Y:S03]  /*1fda0*/  LDSM.16.M88.4 R168, [R229+0xb800] ;  /* 0x00b80000e5a8783b */ /* 0x000f660000000200 */
[C---:B-1----:R-:W-:Y:S08]  /*1fdb0*/  HMMA.16816.F32 R4, R16.reuse, R12, R4 ;  /* 0x0000000c1004723c */ /* 0x042ff00000001804 */
[C---:B------:R-:W-:Y:S01]  /*1fdc0*/  HMMA.16816.F32 R8, R16.reuse, R14, R8 ;  /* 0x0000000e1008723c */ /* 0x040fe20000001808 */
[----:B------:R-:W1:Y:S07]  /*1fdd0*/  LDSM.16.M88.4 R12, [R228+0x2000] ;  /* 0x00200000e40c783b */ /* 0x000e6e0000000200 */
[C---:B---3--:R-:W-:Y:S08]  /*1fde0*/  HMMA.16816.F32 R32, R16.reuse, R176, R32 ;  /* 0x000000b01020723c */ /* 0x048ff00000001820 */
[C---:B------:R-:W-:Y:S01]  /*1fdf0*/  HMMA.16816.F32 R28, R16.reuse, R178, R28 ;  /* 0x000000b2101c723c */ /* 0x040fe2000000181c */
[----:B------:R-:W3:Y:S07]  /*1fe00*/  LDSM.16.M88.4 R176, [R218] ;  /* 0x00000000dab0783b */ /* 0x000eee0000000200 */
[C---:B----4-:R-:W-:Y:S08]  /*1fe10*/  HMMA.16816.F32 R24, R16.reuse, R172, R24 ;  /* 0x000000ac1018723c */ /* 0x050ff00000001818 */
[C---:B------:R-:W-:Y:S01]  /*1fe20*/  HMMA.16816.F32 R20, R16.reuse, R174, R20 ;  /* 0x000000ae1014723c */ /* 0x040fe20000001814 */
[----:B------:R-:W4:Y:S07]  /*1fe30*/  LDSM.16.M88.4 R172, [R217] ;  /* 0x00000000d9ac783b */ /* 0x000f2e0000000200 */
[C---:B-----5:R-:W-:Y:S08]  /*1fe40*/  HMMA.16816.F32 R184, R16.reuse, R168, R184 ;  /* 0x000000a810b8723c */ /* 0x060ff000000018b8 */
[----:B------:R-:W-:Y:S01]  /*1fe50*/  HMMA.16816.F32 R180, R16, R170, R180 ;  /* 0x000000aa10b4723c */ /* 0x000fe200000018b4 */
[----:B------:R-:W5:Y:S04]  /*1fe60*/  LDSM.16.M88.4 R16, [R216] ;  /* 0x00000000d810783b */ /* 0x000f680000000200 */
        /* <DEDUP_REMOVED lines=8> */
[C---:B------:R-:W-:Y:S01]  /*1fef0*/  HMMA.16816.F32 R20, R12.reuse, R174, R20 ;  /* 0x000000ae0c14723c */ /* 0x040fe20000001814 */
[----:B------:R-:W4:Y:S07]  /*1ff00*/  LDSM.16.M88.4 R172, [R224+0xb800] ;  /* 0x00b80000e0ac783b */ /* 0x000f2e0000000200 */
[C---:B-----5:R-:W-:Y:S08]  /*1ff10*/  HMMA.16816.F32 R184, R12.reuse, R16, R184 ;  /* 0x000000100cb8723c */ /* 0x060ff000000018b8 */
[----:B------:R-:W-:Y:S01]  /*1ff20*/  HMMA.16816.F32 R180, R12, R18, R180 ;  /* 0x000000120cb4723c */ /* 0x000fe200000018b4 */
[----:B------:R-:W-:Y:S04]  /*1ff30*/  LDSM.16.M88.4 R16, [R225+0x2000] ;  /* 0x00200000e110783b */ /* 0x000fe80000000200 */
[----:B------:R-:W5:Y:S03]  /*1ff40*/  LDSM.16.M88.4 R12, [R220+0x2000] ;  /* 0x00200000dc0c783b */ /* 0x000f660000000200 */
[C---:B--2---:R-:W-:Y:S08]  /*1ff50*/  HMMA.16816.F32 R4, R168.reuse, R192, R4 ;  /* 0x000000c0a804723c */ /* 0x044ff00000001804 */
[C---:B------:R-:W-:Y:S01]  /*1ff60*/  HMMA.16816.F32 R8, R168.reuse, R194, R8 ;  /* 0x000000c2a808723c */ /* 0x040fe20000001808 */
[----:B------:R-:W-:Y:S07]  /*1ff70*/  LDSM.16.M88.4 R192, [R229+0xc800] ;  /* 0x00c80000e5c0783b */ /* 0x000fee0000000200 */
[C---:B-1----:R-:W-:Y:S08]  /*1ff80*/  HMMA.16816.F32 R32, R168.reuse, R188, R32 ;  /* 0x000000bca820723c */ /* 0x042ff00000001820 */
[C---:B------:R-:W-:Y:S01]  /*1ff90*/  HMMA.16816.F32 R28, R168.reuse, R190, R28 ;  /* 0x000000bea81c723c */ /* 0x040fe2000000181c */
[----:B------:R-:W1:Y:S07]  /*1ffa0*/  LDSM.16.M88.4 R188, [R220+0x2800] ;  /* 0x00280000dcbc783b */ /* 0x000e6e0000000200 */
[C---:B---3--:R-:W-:Y:S08]  /*1ffb0*/  HMMA.16816.F32 R24, R168.reuse, R176, R24 ;  /* 0x000000b0a818723c */ /* 0x048ff00000001818 */
[C---:B------:R-:W-:Y:S01]  /*1ffc0*/  HMMA.16816.F32 R20, R168.reuse, R178, R20 ;  /* 0x000000b2a814723c */ /* 0x040fe20000001814 */
[----:B------:R-:W2:Y:S07]  /*1ffd0*/  LDSM.16.M88.4 R176, [R220+0x3000] ;  /* 0x00300000dcb0783b */ /* 0x000eae0000000200 */
[C---:B----4-:R-:W-:Y:S08]  /*1ffe0*/  HMMA.16816.F32 R184, R168.reuse, R172, R184 ;  /* 0x000000aca8b8723c */ /* 0x050ff000000018b8 */
[----:B------:R-:W-:Y:S01]  /*1fff0*/  HMMA.16816.F32 R180, R168, R174, R180 ;  /* 0x000000aea8b4723c */ /* 0x000fe200000018b4 */
[----:B------:R-:W3:Y:S04]  /*20000*/  LDSM.16.M88.4 R168, [R220+0x3800] ;  /* 0x00380000dca8783b */ /* 0x000ee80000000200 */
[----:B------:R-:W-:Y:S03]  /*20010*/  LDSM.16.M88.4 R172, [R230+0x4000] ;  /* 0x00400000e6ac783b */ /* 0x000fe60000000200 */
[C---:B-----5:R-:W-:Y:S08]  /*20020*/  HMMA.16816.F32 R4, R16.reuse, R12, R4 ;  /* 0x0000000c1004723c */ /* 0x060ff00000001804 */
[C---:B------:R-:W-:Y:S01]  /*20030*/  HMMA.16816.F32 R8, R16.reuse, R14, R8 ;  /* 0x0000000e1008723c */ /* 0x040fe20000001808 */
[----:B------:R-:W4:Y:S07]  /*20040*/  LDSM.16.M88.4 R12, [R229+0xc000] ;  /* 0x00c00000e50c783b */ /* 0x000f2e0000000200 */
[C---:B-1----:R-:W-:Y:S08]  /*20050*/  HMMA.16816.F32 R32, R16.reuse, R188, R32 ;  /* 0x000000bc1020723c */ /* 0x042ff00000001820 */
[C---:B------:R-:W-:Y:S01]  /*20060*/  HMMA.16816.F32 R28, R16.reuse, R190, R28 ;  /* 0x000000be101c723c */ /* 0x040fe2000000181c */
[----:B------:R-:W1:Y:S07]  /*20070*/  LDSM.16.M88.4 R188, [R229+0xd000] ;  /* 0x00d00000e5bc783b */ /* 0x000e6e0000000200 */
[C---:B--2---:R-:W-:Y:S08]  /*20080*/  HMMA.16816.F32 R24, R16.reuse, R176, R24 ;  /* 0x000000b01018723c */ /* 0x044ff00000001818 */
[C---:B------:R-:W-:Y:S01]  /*20090*/  HMMA.16816.F32 R20, R16.reuse, R178, R20 ;  /* 0x000000b21014723c */ /* 0x040fe20000001814 */
[----:B------:R-:W2:Y:S07]  /*200a0*/  LDSM.16.M88.4 R176, [R229+0xd800] ;  /* 0x00d80000e5b0783b */ /* 0x000eae0000000200 */
[C---:B---3--:R-:W-:Y:S08]  /*200b0*/  HMMA.16816.F32 R184, R16.reuse, R168, R184 ;  /* 0x000000a810b8723c */ /* 0x048ff000000018b8 */
[----:B------:R-:W-:Y:S01]  /*200c0*/  HMMA.16816.F32 R180, R16, R170, R180 ;  /* 0x000000aa10b4723c */ /* 0x000fe200000018b4 */
[----:B------:R-:W-:Y:S04]  /*200d0*/  LDSM.16.M88.4 R168, [R228+0x4000] ;  /* 0x00400000e4a8783b */ /* 0x000fe80000000200 */
[----:B------:R-:W-:Y:S03]  /*200e0*/  LDSM.16.M88.4 R16, [R215] ;  /* 0x00000000d710783b */ /* 0x000fe60000000200 */
[C---:B----4-:R-:W-:Y:S08]  /*200f0*/  HMMA.16816.F32 R4, R172.reuse, R12, R4 ;  /* 0x0000000cac04723c */ /* 0x050ff00000001804 */
[C---:B------:R-:W-:Y:S01]  /*20100*/  HMMA.16816.F32 R8, R172.reuse, R14, R8 ;  /* 0x0000000eac08723c */ /* 0x040fe20000001808 */
[----:B------:R-:W3:Y:S07]  /*20110*/  LDSM.16.M88.4 R12, [R214] ;  /* 0x00000000d60c783b */ /* 0x000eee0000000200 */
[C---:B------:R-:W-:Y:S08]  /*20120*/  HMMA.16816.F32 R32, R172.reuse, R192, R32 ;  /* 0x000000c0ac20723c */ /* 0x040ff00000001820 */
[C---:B------:R-:W-:Y:S01]  /*20130*/  HMMA.16816.F32 R28, R172.reuse, R194, R28 ;  /* 0x000000c2ac1c723c */ /* 0x040fe2000000181c */
[----:B------:R-:W-:Y:S07]  /*20140*/  LDSM.16.M88.4 R192, [R224+0xd000] ;  /* 0x00d00000e0c0783b */ /* 0x000fee0000000200 */
        /* <DEDUP_REMOVED lines=10> */
[C---:B------:R-:W-:Y:S08]  /*201f0*/  HMMA.16816.F32 R4, R168.reuse, R16, R4 ;  /* 0x00000010a804723c */ /* 0x040ff00000001804 */
[C---:B------:R-:W-:Y:S01]  /*20200*/  HMMA.16816.F32 R8, R168.reuse, R18, R8 ;  /* 0x00000012a808723c */ /* 0x040fe20000001808 */
[----:B------:R-:W4:Y:S07]  /*20210*/  LDSM.16.M88.4 R16, [R224+0xc000] ;  /* 0x00c00000e010783b */ /* 0x000f2e0000000200 */
[C---:B-1----:R-:W-:Y:S08]  /*20220*/  HMMA.16816.F32 R24, R168.reuse, R188, R24 ;  /* 0x000000bca818723c */ /* 0x042ff00000001818 */
[C---:B------:R-:W-:Y:S01]  /*20230*/  HMMA.16816.F32 R20, R168.reuse, R190, R20 ;  /* 0x000000bea814723c */ /* 0x040fe20000001814 */
[----:B------:R-:W-:Y:S07]  /*20240*/  LDSM.16.M88.4 R188, [R225+0x4000] ;  /* 0x00400000e1bc783b */ /* 0x000fee0000000200 */
[C---:B--2---:R-:W-:Y:S08]  /*20250*/  HMMA.16816.F32 R184, R168.reuse, R176, R184 ;  /* 0x000000b0a8b8723c */ /* 0x044ff000000018b8 */
[----:B------:R-:W-:Y:S01]  /*20260*/  HMMA.16816.F32 R180, R168, R178, R180 ;  /* 0x000000b2a8b4723c */ /* 0x000fe200000018b4 */
[----:B------:R-:W1:Y:S04]  /*20270*/  LDSM.16.M88.4 R176, [R224+0xd800] ;  /* 0x00d80000e0b0783b */ /* 0x000e680000000200 */
[----:B------:R-:W-:Y:S03]  /*20280*/  LDSM.16.M88.4 R168, [R220+0x4000] ;  /* 0x00400000dca8783b */ /* 0x000fe60000000200 */
[C---:B---3--:R-:W-:Y:S08]  /*20290*/  HMMA.16816.F32 R32, R172.reuse, R12, R32 ;  /* 0x0000000cac20723c */ /* 0x048ff00000001820 */
[C---:B------:R-:W-:Y:S01]  /*202a0*/  HMMA.16816.F32 R28, R172.reuse, R14, R28 ;  /* 0x0000000eac1c723c */ /* 0x040fe2000000181c */
[----:B------:R-:W2:Y:S07]  /*202b0*/  LDSM.16.M88.4 R12, [R220+0x4800] ;  /* 0x00480000dc0c783b */ /* 0x000eae0000000200 */
[C---:B----4-:R-:W-:Y:S08]  /*202c0*/  HMMA.16816.F32 R4, R172.reuse, R16, R4 ;  /* 0x00000010ac04723c */ /* 0x050ff00000001804 */
[C---:B------:R-:W-:Y:S01]  /*202d0*/  HMMA.16816.F32 R8, R172.reuse, R18, R8 ;  /* 0x00000012ac08723c */ /* 0x040fe20000001808 */
[----:B------:R-:W3:Y:S07]  /*202e0*/  LDSM.16.M88.4 R16, [R220+0x5000] ;  /* 0x00500000dc10783b */ /* 0x000eee0000000200 */
[C---:B------:R-:W-:Y:S08]  /*202f0*/  HMMA.16816.F32 R24, R172.reuse, R192, R24 ;  /* 0x000000c0ac18723c */ /* 0x040ff00000001818 */
[C---:B------:R-:W-:Y:S01]  /*20300*/  HMMA.16816.F32 R20, R172.reuse, R194, R20 ;  /* 0x000000c2ac14723c */ /* 0x040fe20000001814 */
[----:B------:R-:W4:Y:S07]  /*20310*/  LDSM.16.M88.4 R192, [R220+0x5800] ;  /* 0x00580000dcc0783b */ /* 0x000f2e0000000200 */
[C---:B-1----:R-:W-:Y:S08]  /*20320*/  HMMA.16816.F32 R184, R172.reuse, R176, R184 ;  /* 0x000000b0acb8723c */ /* 0x042ff000000018b8 */
[----:B------:R-:W-:Y:S01]  /*20330*/  HMMA.16816.F32 R180, R172, R178, R180 ;  /* 0x000000b2acb4723c */ /* 0x000fe200000018b4 */
[----:B------:R-:W-:Y:S04]  /*20340*/  LDSM.16.M88.4 R172, [R229+0xe000] ;  /* 0x00e00000e5ac783b */ /* 0x000fe80000000200 */
[----:B------:R-:W-:Y:S03]  /*20350*/  LDSM.16.M88.4 R176, [R229+0xf800] ;  /* 0x00f80000e5b0783b */ /* 0x000fe60000000200 */
[C---:B--2---:R-:W-:Y:S08]  /*20360*/  HMMA.16816.F32 R32, R188.reuse, R12, R32 ;  /* 0x0000000cbc20723c */ /* 0x044ff00000001820 */
[C---:B------:R-:W-:Y:S01]  /*20370*/  HMMA.16816.F32 R28, R188.reuse, R14, R28 ;  /* 0x0000000ebc1c723c */ /* 0x040fe2000000181c */
[----:B------:R-:W1:Y:S07]  /*20380*/  LDSM.16.M88.4 R12, [R230+0x6000] ;  /* 0x00600000e60c783b */ /* 0x000e6e0000000200 */
[C---:B---3--:R-:W-:Y:S08]  /*20390*/  HMMA.16816.F32 R24, R188.reuse, R16, R24 ;  /* 0x00000010bc18723c */ /* 0x048ff00000001818 */
[C---:B------:R-:W-:Y:S01]  /*203a0*/  HMMA.16816.F32 R20, R188.reuse, R18, R20 ;  /* 0x00000012bc14723c */ /* 0x040fe20000001814 */
[----:B------:R-:W2:Y:S07]  /*203b0*/  LDSM.16.M88.4 R16, [R229+0xf000] ;  /* 0x00f00000e510783b */ /* 0x000eae0000000200 */
[C---:B------:R-:W-:Y:S08]  /*203c0*/  HMMA.16816.F32 R4, R188.reuse, R168, R4 ;  /* 0x000000a8bc04723c */ /* 0x040ff00000001804 */
[C---:B------:R-:W-:Y:S01]  /*203d0*/  HMMA.16816.F32 R8, R188.reuse, R170, R8 ;  /* 0x000000aabc08723c */ /* 0x040fe20000001808 */
[----:B------:R-:W3:Y:S07]  /*203e0*/  LDSM.16.M88.4 R168, [R229+0xe800] ;  /* 0x00e80000e5a8783b */ /* 0x000eee0000000200 */
[C---:B----4-:R-:W-:Y:S08]  /*203f0*/  HMMA.16816.F32 R184, R188.reuse, R192, R184 ;  /* 0x000000c0bcb8723c */ /* 0x050ff000000018b8 */
[----:B------:R-:W-:Y:S01]  /*20400*/  HMMA.16816.F32 R180, R188, R194, R180 ;  /* 0x000000c2bcb4723c */ /* 0x000fe200000018b4 */
[----:B------:R-:W-:Y:S04]  /*20410*/  LDSM.16.M88.4 R192, [R228+0x6000] ;  /* 0x00600000e4c0783b */ /* 0x000fe80000000200 */
        /* <DEDUP_REMOVED lines=9> */
[----:B------:R-:W-:Y:S07]  /*204b0*/  LDSM.16.M88.4 R168, [R209] ;  /* 0x00000000d1a8783b */ /* 0x000fee0000000200 */
[C---:B------:R-:W-:Y:S08]  /*204c0*/  HMMA.16816.F32 R184, R12.reuse, R176, R184 ;  /* 0x000000b00cb8723c */ /* 0x040ff000000018b8 */
[----:B------:R-:W-:Y:S01]  /*204d0*/  HMMA.16816.F32 R180, R12, R178, R180 ;  /* 0x000000b20cb4723c */ /* 0x000fe200000018b4 */
[----:B------:R-:W-:Y:S04]  /*204e0*/  LDSM.16.M88.4 R176, [R226+0x6000] ;  /* 0x00600000e2b0783b */ /* 0x000fe80000000200 */
[----:B------:R-:W3:Y:S03]  /*204f0*/  LDSM.16.M88.4 R12, [R224+0xe000] ;  /* 0x00e00000e00c783b */ /* 0x000ee60000000200 */
[C---:B-1----:R-:W-:Y:S08]  /*20500*/  HMMA.16816.F32 R4, R192.reuse, R172, R4 ;  /* 0x000000acc004723c */ /* 0x042ff00000001804 */
[C---:B--2---:R-:W-:Y:S08]  /*20510*/  HMMA.16816.F32 R32, R192.reuse, R16, R32 ;  /* 0x00000010c020723c */ /* 0x044ff00000001820 */
[C---:B------:R-:W-:Y:S01]  /*20520*/  HMMA.16816.F32 R28, R192.reuse, R18, R28 ;  /* 0x00000012c01c723c */ /* 0x040fe2000000181c */
[----:B------:R-:W1:Y:S07]  /*20530*/  LDSM.16.M88.4 R16, [R225+0x6000] ;  /* 0x00600000e110783b */ /* 0x000e6e0000000200 */
[----:B------:R-:W-:Y:S01]  /*20540*/  HMMA.16816.F32 R8, R192, R174, R8 ;  /* 0x000000aec008723c */ /* 0x000fe20000001808 */
[----:B------:R-:W2:Y:S07]  /*20550*/  LDSM.16.M88.4 R172, [R224+0xe800] ;  /* 0x00e80000e0ac783b */ /* 0x000eae0000000200 */
[----:B---3--:R-:W-:Y:S08]  /*20560*/  HMMA.16816.F32 R4, R176, R12, R4 ;  /* 0x0000000cb004723c */ /* 0x008ff00000001804 */
[C---:B------:R-:W-:Y:S08]  /*20570*/  HMMA.16816.F32 R24, R192.reuse, R168, R24 ;  /* 0x000000a8c018723c */ /* 0x040ff00000001818 */
[----:B------:R-:W-:Y:S01]  /*20580*/  HMMA.16816.F32 R20, R192, R170, R20 ;  /* 0x000000aac014723c */ /* 0x000fe20000001814 */
[----:B------:R-:W3:Y:S07]  /*20590*/  LDSM.16.M88.4 R168, [R224+0xf000] ;  /* 0x00f00000e0a8783b */ /* 0x000eee0000000200 */
[----:B-1----:R-:W-:Y:S08]  /*205a0*/  HMMA.16816.F32 R4, R16, R196, R4 ;  /* 0x000000c41004723c */ /* 0x002ff00000001804 */
[C---:B------:R-:W-:Y:S01]  /*205b0*/  HMMA.16816.F32 R8, R176.reuse, R14, R8 ;  /* 0x0000000eb008723c */ /* 0x040fe20000001808 */
[----:B------:R-:W1:Y:S07]  /*205c0*/  LDSM.16.M88.4 R12, [R220+0x6800] ;  /* 0x00680000dc0c783b */ /* 0x000e6e0000000200 */
[----:B--2---:R-:W-:Y:S08]  /*205d0*/  HMMA.16816.F32 R28, R176, R174, R28 ;  /* 0x000000aeb01c723c */ /* 0x004ff0000000181c */
[----:B------:R-:W-:-:S02]  /*205e0*/  FMUL.FTZ R4, R4, R165 ;  /* 0x000000a504047220 */ /* 0x000fc40000410000 */
[-C--:B------:R-:W-:Y:S02]  /*205f0*/  FMUL.FTZ R5, R5, R165.reuse ;  /* 0x000000a505057220 */ /* 0x080fe40000410000 */
[-C--:B------:R-:W-:Y:S02]  /*20600*/  FMUL.FTZ R6, R6, R165.reuse ;  /* 0x000000a506067220 */ /* 0x080fe40000410000 */
[-C--:B------:R-:W-:Y:S02]  /*20610*/  FMUL.FTZ R7, R7, R165.reuse ;  /* 0x000000a507077220 */ /* 0x080fe40000410000 */
[----:B------:R-:W-:Y:S08]  /*20620*/  HMMA.16816.F32 R8, R16, R198, R8 ;  /* 0x000000c61008723c */ /* 0x000ff00000001808 */
[C---:B------:R-:W-:Y:S01]  /*20630*/  HMMA.16816.F32 R32, R176.reuse, R172, R32 ;  /* 0x000000acb020723c */ /* 0x040fe20000001820 */
[----:B------:R-:W-:Y:S07]  /*20640*/  MUFU.TANH R172, R4 ;  /* 0x0000000400ac7308 */ /* 0x000fee0000002400 */
[----:B---3--:R-:W-:Y:S01]  /*20650*/  HMMA.16816.F32 R24, R176, R168, R24 ;  /* 0x000000a8b018723c */ /* 0x008fe20000001818 */
[----:B------:R-:W2:Y:S08]  /*20660*/  MUFU.TANH R169, R5 ;  /* 0x0000000500a97308 */ /* 0x000eb00000002400 */
[----:B------:R-:W-:Y:S08]  /*20670*/  MUFU.TANH R168, R6 ;  /* 0x0000000600a87308 */ /* 0x000ff00000002400 */
[----:B------:R3:W4:Y:S02]  /*20680*/  MUFU.TANH R173, R7 ;  /* 0x0000000700ad7308 */ /* 0x0007240000002400 */
[----:B---3--:R-:W3:Y:S01]  /*20690*/  LDSM.16.M88.4 R4, [R220+0x7000] ;  /* 0x00700000dc04783b */ /* 0x008ee20000000200 */
[----:B-1----:R-:W-:Y:S01]  /*206a0*/  HMMA.16816.F32 R28, R16, R14, R28 ;  /* 0x0000000e101c723c */ /* 0x002fe2000000181c */
[----:B------:R-:W-:-:S02]  /*206b0*/  FMUL.FTZ R8, R8, R165 ;  /* 0x000000a508087220 */ /* 0x000fc40000410000 */
[-C--:B------:R-:W-:Y:S02]  /*206c0*/  FMUL.FTZ R9, R9, R165.reuse ;  /* 0x000000a509097220 */ /* 0x080fe40000410000 */
[-C--:B------:R-:W-:Y:S02]  /*206d0*/  FMUL.FTZ R10, R10, R165.reuse ;  /* 0x000000a50a0a7220 */ /* 0x080fe40000410000 */
[-C--:B------:R-:W-:Y:S01]  /*206e0*/  FMUL.FTZ R11, R11, R165.reuse ;  /* 0x000000a50b0b7220 */ /* 0x080fe20000410000 */
[----:B------:R-:W-:Y:S01]  /*206f0*/  HMMA.16816.F32 R184, R192, R188, R184 ;  /* 0x000000bcc0b8723c */ /* 0x000fe200000018b8 */
[----:B------:R-:W1:Y:S08]  /*20700*/  MUFU.TANH R196, R8 ;  /* 0x0000000800c47308 */ /* 0x000e700000002400 */
[----:B------:R-:W-:Y:S08]  /*20710*/  MUFU.TANH R174, R9 ;  /* 0x0000000900ae7308 */ /* 0x000ff00000002400 */
[----:B------:R-:W5:Y:S08]  /*20720*/  MUFU.TANH R175, R10 ;  /* 0x0000000a00af7308 */ /* 0x000f700000002400 */
[----:B------:R1:W1:Y:S01]  /*20730*/  MUFU.TANH R188, R11 ;  /* 0x0000000b00bc7308 */ /* 0x0002620000002400 */
[----:B------:R-:W-:Y:S01]  /*20740*/  HMMA.16816.F32 R20, R176, R170, R20 ;  /* 0x000000aab014723c */ /* 0x000fe20000001814 */
[----:B-1----:R-:W1:Y:S07]  /*20750*/  LDSM.16.M88.4 R8, [R224+0xf800] ;  /* 0x00f80000e008783b */ /* 0x002e6e0000000200 */
[----:B---3--:R-:W-:Y:S07]  /*20760*/  HMMA.16816.F32 R24, R16, R4, R24 ;  /* 0x000000041018723c */ /* 0x008fee0000001818 */
[----:B------:R-:W-:-:S02]  /*20770*/  FMUL.FTZ R4, R28, R165 ;  /* 0x000000a51c047220 */ /* 0x000fc40000410000 */
[----:B------:R-:W3:Y:S01]  /*20780*/  S2R R28, SR_TID.X ;  /* 0x00000000001c7919 */ /* 0x000ee20000002100 */
[----:B------:R-:W-:Y:S08]  /*20790*/  HMMA.16816.F32 R180, R192, R190, R180 ;  /* 0x000000bec0b4723c */ /* 0x000ff000000018b4 */
[C---:B------:R-:W-:Y:S01]  /*207a0*/  HMMA.16816.F32 R32, R16.reuse, R12, R32 ;  /* 0x0000000c1020723c */ /* 0x040fe20000001820 */
[----:B------:R-:W2:Y:S07]  /*207b0*/  LDSM.16.M88.4 R12, [R220+0x7800] ;  /* 0x00780000dc0c783b */ /* 0x000eae0000000200 */
[----:B------:R-:W-:Y:S08]  /*207c0*/  HMMA.16816.F32 R20, R16, R6, R20 ;  /* 0x000000061014723c */ /* 0x000ff00000001814 */
[----:B-1----:R-:W-:Y:S01]  /*207d0*/  HMMA.16816.F32 R184, R176, R8, R184 ;  /* 0x00000008b0b8723c */ /* 0x002fe200000018b8 */
[----:B---3--:R-:W-:-:S02]  /*207e0*/  IMAD.SHL.U32 R7, R28, 0x2, RZ ;  /* 0x000000021c077824 */ /* 0x008fc400078e00ff */
[-C--:B------:R-:W-:Y:S02]  /*207f0*/  FMUL.FTZ R5, R29, R165.reuse ;  /* 0x000000a51d057220 */ /* 0x080fe40000410000 */
[-C--:B------:R-:W-:Y:S01]  /*20800*/  FMUL.FTZ R30, R30, R165.reuse ;  /* 0x000000a51e1e7220 */ /* 0x080fe20000410000 */
[----:B------:R-:W-:Y:S02]  /*20810*/  LOP3.LUT R7, R7, 0x6, RZ, 0xc0, !PT ;  /* 0x0000000607077812 */ /* 0x000fe400078ec0ff */
[----:B------:R-:W-:Y:S01]  /*20820*/  HMMA.16816.F32 R180, R176, R10, R180 ;  /* 0x0000000ab0b4723c */ /* 0x000fe200000018b4 */
[----:B------:R-:W-:Y:S01]  /*20830*/  FMUL.FTZ R32, R32, R165 ;  /* 0x000000a520207220 */ /* 0x000fe20000410000 */
[----:B------:R-:W-:Y:S01]  /*20840*/  MUFU.TANH R4, R4 ;  /* 0x0000000400047308 */ /* 0x000fe20000002400 */
[----:B------:R-:W-:Y:S01]  /*20850*/  IMAD R7, R250, 0x40, R7 ;  /* 0x00000040fa077824 */ /* 0x000fe200078e0207 */
[----:B------:R-:W-:-:S04]  /*20860*/  DEPBAR.LE SB0, 0x0 ;  /* 0x000080000000791a */ /* 0x000fc80000000000 */
[----:B------:R-:W-:-:S04]  /*20870*/  IADD3 R6, R7, 0x1, RZ ;  /* 0x0000000107067810 */ /* 0x000fc80007ffe0ff */
[C---:B------:R-:W-:Y:S02]  /*20880*/  ISETP.GE.AND P2, PT, R6.reuse, R0, PT ;  /* 0x000000000600720c */ /* 0x040fe40003f46270 */
[----:B------:R-:W-:Y:S02]  /*20890*/  ISETP.GE.AND P1, PT, R6, R2, PT ;  /* 0x000000020600720c */ /* 0x000fe40003f26270 */
[----:B------:R-:W-:Y:S01]  /*208a0*/  IADD3 R6, R7, 0x8, RZ ;  /* 0x0000000807067810 */ /* 0x000fe20007ffe0ff */
[----:B------:R1:W3:Y:S01]  /*208b0*/  MUFU.TANH R189, R32 ;  /* 0x0000002000bd7308 */ /* 0x0002e20000002400 */
[-C--:B------:R-:W-:Y:S01]  /*208c0*/  FMUL.FTZ R34, R34, R165.reuse ;  /* 0x000000a522227220 */ /* 0x080fe20000410000 */
[----:B--2---:R-:W-:Y:S01]  /*208d0*/  HMMA.16816.F32 R184, R16, R12, R184 ;  /* 0x0000000c10b8723c */ /* 0x004fe200000018b8 */
[----:B------:R-:W-:Y:S01]  /*208e0*/  ISETP.GE.AND P6, PT, R6, R0, PT ;  /* 0x000000000600720c */ /* 0x000fe20003fc6270 */
[----:B------:R-:W-:Y:S01]  /*208f0*/  FMUL.FTZ R35, R35, R165 ;  /* 0x000000a523237220 */ /* 0x000fe20000410000 */
[----:B------:R-:W-:-:S02]  /*20900*/  IADD3 R9, R7, 0x9, RZ ;  /* 0x0000000907097810 */ /* 0x000fc40007ffe0ff */
[----:B------:R-:W-:Y:S01]  /*20910*/  FSEL R8, R169, -INF , !P2 ;  /* 0xff800000a9087808 */ /* 0x000fe20005000000 */
[----:B------:R-:W2:Y:S01]  /*20920*/  MUFU.TANH R193, R34 ;  /* 0x0000002200c17308 */ /* 0x000ea20000002400 */
[----:B------:R-:W-:Y:S01]  /*20930*/  ISETP.GE.AND P2, PT, R6, R2, PT ;  /* 0x000000020600720c */ /* 0x000fe20003f46270 */
[----:B------:R-:W-:Y:S01]  /*20940*/  HMMA.16816.F32 R180, R16, R14, R180 ;  /* 0x0000000e10b4723c */ /* 0x000fe200000018b4 */
[----:B----4-:R-:W-:Y:S01]  /*20950*/  FSEL R6, R173, -INF , !P1 ;  /* 0xff800000ad067808 */ /* 0x010fe20004800000 */
[----:B-1----:R-:W-:Y:S01]  /*20960*/  FMUL.FTZ R32, R33, R165 ;  /* 0x000000a521207220 */ /* 0x002fe20000410000 */
[----:B------:R-:W-:-:S03]  /*20970*/  FSEL R196, R196, -INF , !P6 ;  /* 0xff800000c4c47808 */ /* 0x000fc60007000000 */
[----:B------:R-:W-:Y:S01]  /*20980*/  MUFU.TANH R191, R35 ;  /* 0x0000002300bf7308 */ /* 0x000fe20000002400 */
[C---:B------:R-:W-:Y:S01]  /*20990*/  ISETP.GE.AND P1, PT, R9.reuse, R0, PT ;  /* 0x000000000900720c */ /* 0x040fe20003f26270 */
[----:B------:R-:W-:Y:S01]  /*209a0*/  FMUL.FTZ R20, R20, R165 ;  /* 0x000000a514147220 */ /* 0x000fe20000410000 */
[----:B------:R-:W-:Y:S02]  /*209b0*/  ISETP.GE.AND P6, PT, R9, R2, PT ;  /* 0x000000020900720c */ /* 0x000fe40003fc6270 */
[----:B------:R-:W-:-:S03]  /*209c0*/  IADD3 R9, R7, 0x10, RZ ;  /* 0x0000001007097810 */ /* 0x000fc60007ffe0ff */
[----:B------:R-:W1:Y:S01]  /*209d0*/  MUFU.TANH R32, R32 ;  /* 0x0000002000207308 */ /* 0x000e620000002400 */
[-C--:B------:R-:W-:Y:S01]  /*209e0*/  FMUL.FTZ R24, R24, R165.reuse ;  /* 0x000000a518187220 */ /* 0x080fe20000410000 */
[----:B-----5:R-:W-:Y:S01]  /*209f0*/  FSEL R10, R175, -INF , !P2 ;  /* 0xff800000af0a7808 */ /* 0x020fe20005000000 */
[-C--:B------:R-:W-:Y:S01]  /*20a00*/  FMUL.FTZ R26, R26, R165.reuse ;  /* 0x000000a51a1a7220 */ /* 0x080fe20000410000 */
[----:B------:R-:W-:Y:S01]  /*20a10*/  ISETP.GE.AND P2, PT, R9, R0, PT ;  /* 0x000000000900720c */ /* 0x000fe20003f46270 */
[-C--:B------:R-:W-:Y:S01]  /*20a20*/  FMUL.FTZ R31, R31, R165.reuse ;  /* 0x000000a51f1f7220 */ /* 0x080fe20000410000 */
[----:B------:R-:W-:Y:S02]  /*20a30*/  FSEL R11, R174, -INF , !P1 ;  /* 0xff800000ae0b7808 */ /* 0x000fe40004800000 */
[----:B------:R-:W-:Y:S01]  /*20a40*/  MUFU.TANH R5, R5 ;  /* 0x0000000500057308 */ /* 0x000fe20000002400 */
[-C--:B------:R-:W-:Y:S01]  /*20a50*/  FMUL.FTZ R25, R25, R165.reuse ;  /* 0x000000a519197220 */ /* 0x080fe20000410000 */
[----:B------:R-:W-:Y:S01]  /*20a60*/  ISETP.GE.AND P1, PT, R9, R2, PT ;  /* 0x000000020900720c */ /* 0x000fe20003f26270 */
[----:B------:R-:W-:Y:S01]  /*20a70*/  FMUL.FTZ R21, R21, R165 ;  /* 0x000000a515157220 */ /* 0x000fe20000410000 */
[----:B------:R-:W-:-:S04]  /*20a80*/  FSEL R9, R188, -INF , !P6 ;  /* 0xff800000bc097808 */ /* 0x000fc80007000000 */
[----:B------:R-:W4:Y:S01]  /*20a90*/  MUFU.TANH R192, R30 ;  /* 0x0000001e00c07308 */ /* 0x000f220000002400 */
[----:B---3--:R-:W-:-:S07]  /*20aa0*/  FSEL R176, R189, -INF , !P2 ;  /* 0xff800000bdb07808 */ /* 0x008fce0005000000 */
[----:B------:R3:W-:Y:S01]  /*20ab0*/  MUFU.TANH R29, R20 ;  /* 0x00000014001d7308 */ /* 0x0007e20000002400 */
[----:B------:R-:W-:Y:S01]  /*20ac0*/  FMUL.FTZ R13, R22, R165 ;  /* 0x000000a5160d7220 */ /* 0x000fe20000410000 */
[----:B--2---:R-:W-:-:S06]  /*20ad0*/  FSEL R193, R193, -INF , !P1 ;  /* 0xff800000c1c17808 */ /* 0x004fcc0004800000 */
[----:B------:R2:W-:Y:S01]  /*20ae0*/  MUFU.TANH R28, R26 ;  /* 0x0000001a001c7308 */ /* 0x0005e20000002400 */
[----:B---3--:R-:W-:-:S07]  /*20af0*/  IADD3 R20, R7, 0x11, RZ ;  /* 0x0000001107147810 */ /* 0x008fce0007ffe0ff */
[----:B------:R-:W3:Y:S01]  /*20b00*/  MUFU.TANH R190, R31 ;  /* 0x0000001f00be7308 */ /* 0x000ee20000002400 */
[C---:B------:R-:W-:Y:S02]  /*20b10*/  ISETP.GE.AND P6, PT, R20.reuse, R0, PT ;  /* 0x000000001400720c */ /* 0x040fe40003fc6270 */
[----:B------:R-:W-:Y:S01]  /*20b20*/  ISETP.GE.AND P2, PT, R20, R2, PT ;  /* 0x000000021400720c */ /* 0x000fe20003f46270 */
[----:B--2---:R-:W-:-:S04]  /*20b30*/  FMUL.FTZ R26, R27, R165 ;  /* 0x000000a51b1a7220 */ /* 0x004fc80000410000 */
[----:B------:R-:W2:Y:S01]  /*20b40*/  MUFU.TANH R24, R24 ;  /* 0x0000001800187308 */ /* 0x000ea20000002400 */
[----:B------:R-:W-:Y:S01]  /*20b50*/  IADD3 R20, R7, 0x18, RZ ;  /* 0x0000001807147810 */ /* 0x000fe20007ffe0ff */
[----:B------:R-:W-:Y:S01]  /*20b60*/  FMUL.FTZ R23, R23, R165 ;  /* 0x000000a517177220 */ /* 0x000fe20000410000 */
[----:B-1----:R-:W-:Y:S02]  /*20b70*/  FSEL R22, R32, -INF , !P6 ;  /* 0xff80000020167808 */ /* 0x002fe40007000000 */
[----:B------:R-:W-:-:S03]  /*20b80*/  ISETP.GE.AND P1, PT, R20, R0, PT ;  /* 0x000000001400720c */ /* 0x000fc60003f26270 */
[----:B------:R1:W-:Y:S01]  /*20b90*/  MUFU.TANH R12, R21 ;  /* 0x00000015000c7308 */ /* 0x0003e20000002400 */
[----:B------:R-:W-:Y:S02]  /*20ba0*/  FSEL R191, R191, -INF , !P2 ;  /* 0xff800000bfbf7808 */ /* 0x000fe40005000000 */
[----:B------:R-:W-:-:S05]  /*20bb0*/  ISETP.GE.AND P6, PT, R20, R2, PT ;  /* 0x000000021400720c */ /* 0x000fca0003fc6270 */
[----:B------:R-:W5:Y:S01]  /*20bc0*/  MUFU.TANH R25, R25 ;  /* 0x0000001900197308 */ /* 0x000f620000002400 */
[----:B------:R-:W-:Y:S01]  /*20bd0*/  IADD3 R14, R7, 0x20, RZ ;  /* 0x00000020070e7810 */ /* 0x000fe20007ffe0ff */
[----:B------:R-:W-:Y:S01]  /*20be0*/  FMUL.FTZ R174, R185, R165 ;  /* 0x000000a5b9ae7220 */ /* 0x000fe20000410000 */
[----:B-1----:R-:W-:-:S05]  /*20bf0*/  IADD3 R21, R7, 0x19, RZ ;  /* 0x0000001907157810 */ /* 0x002fca0007ffe0ff */
[----:B------:R-:W1:Y:S01]  /*20c00*/  MUFU.TANH R26, R26 ;  /* 0x0000001a001a7308 */ /* 0x000e620000002400 */
[----:B------:R-:W-:Y:S02]  /*20c10*/  FSEL R20, R4, -INF , !P1 ;  /* 0xff80000004147808 */ /* 0x000fe40004800000 */
[C---:B------:R-:W-:Y:S01]  /*20c20*/  ISETP.GE.AND P2, PT, R21.reuse, R0, PT ;  /* 0x000000001500720c */ /* 0x040fe20003f46270 */
[----:B------:R-:W-:Y:S01]  /*20c30*/  FMUL.FTZ R170, R186, R165 ;  /* 0x000000a5baaa7220 */ /* 0x000fe20000410000 */
[----:B------:R-:W-:Y:S02]  /*20c40*/  ISETP.GE.AND P1, PT, R21, R2, PT ;  /* 0x000000021500720c */ /* 0x000fe40003f26270 */
[----:B----4-:R-:W-:Y:S01]  /*20c50*/  FSEL R192, R192, -INF , !P6 ;  /* 0xff800000c0c07808 */ /* 0x010fe20007000000 */
[----:B------:R-:W4:Y:S01]  /*20c60*/  MUFU.TANH R13, R13 ;  /* 0x0000000d000d7308 */ /* 0x000f220000002400 */
[----:B------:R-:W-:Y:S02]  /*20c70*/  FSEL R21, R5, -INF , !P2 ;  /* 0xff80000005157808 */ /* 0x000fe40005000000 */
[----:B------:R-:W-:-:S02]  /*20c80*/  IADD3 R4, R7, 0x21, RZ ;  /* 0x0000002107047810 */ /* 0x000fc40007ffe0ff */
[----:B------:R-:W-:-:S03]  /*20c90*/  ISETP.GE.AND P6, PT, R14, R0, PT ;  /* 0x000000000e00720c */ /* 0x000fc60003fc6270 */
[----:B------:R-:W1:Y:S01]  /*20ca0*/  MUFU.TANH R23, R23 ;  /* 0x0000001700177308 */ /* 0x000e620000002400 */
[----:B------:R-:W-:Y:S01]  /*20cb0*/  ISETP.GE.AND P2, PT, R14, R2, PT ;  /* 0x000000020e00720c */ /* 0x000fe20003f46270 */
[----:B------:R-:W-:Y:S01]  /*20cc0*/  FMUL.FTZ R173, R180, R165 ;  /* 0x000000a5b4ad7220 */ /* 0x000fe20000410000 */
[----:B------:R-:W-:Y:S02]  /*20cd0*/  IADD3 R5, R7, 0x28, RZ ;  /* 0x0000002807057810 */ /* 0x000fe40007ffe0ff */
[----:B---3--:R-:W-:Y:S02]  /*20ce0*/  FSEL R190, R190, -INF , !P1 ;  /* 0xff800000bebe7808 */ /* 0x008fe40004800000 */
[----:B------:R-:W-:Y:S01]  /*20cf0*/  ISETP.GE.AND P1, PT, R4, R0, PT ;  /* 0x000000000400720c */ /* 0x000fe20003f26270 */
[----:B------:R-:W-:Y:S01]  /*20d00*/  MUFU.TANH R174, R174 ;  /* 0x000000ae00ae7308 */ /* 0x000fe20000002400 */
[----:B--2---:R-:W-:Y:S02]  /*20d10*/  FSEL R189, R24, -INF , !P6 ;  /* 0xff80000018bd7808 */ /* 0x004fe40007000000 */
[----:B------:R-:W-:-:S02]  /*20d20*/  FSEL R27, R28, -INF , !P2 ;  /* 0xff8000001c1b7808 */ /* 0x000fc40005000000 */
[----:B------:R-:W-:-:S03]  /*20d30*/  ISETP.GE.AND P6, PT, R4, R2, PT ;  /* 0x000000020400720c */ /* 0x000fc60003fc6270 */
[----:B------:R-:W2:Y:S01]  /*20d40*/  MUFU.TANH R170, R170 ;  /* 0x000000aa00aa7308 */ /* 0x000ea20000002400 */
[----:B------:R-:W-:Y:S01]  /*20d50*/  ISETP.GE.AND P2, PT, R5, R0, PT ;  /* 0x000000000500720c */ /* 0x000fe20003f46270 */
[-C--:B------:R-:W-:Y:S01]  /*20d60*/  FMUL.FTZ R171, R181, R165.reuse ;  /* 0x000000a5b5ab7220 */ /* 0x080fe20000410000 */
[----:B------:R-:W-:Y:S01]  /*20d70*/  IADD3 R4, R7, 0x29, RZ ;  /* 0x0000002907047810 */ /* 0x000fe20007ffe0ff */
[-C--:B------:R-:W-:Y:S01]  /*20d80*/  FMUL.FTZ R169, R187, R165.reuse ;  /* 0x000000a5bba97220 */ /* 0x080fe20000410000 */
[----:B-----5:R-:W-:Y:S01]  /*20d90*/  FSEL R188, R25, -INF , !P1 ;  /* 0xff80000019bc7808 */ /* 0x020fe20004800000 */
[----:B------:R-:W-:Y:S01]  /*20da0*/  FMUL.FTZ R184, R184, R165 ;  /* 0x000000a5b8b87220 */ /* 0x000fe20000410000 */
[----:B-1----:R-:W-:Y:S01]  /*20db0*/  FSEL R25, R26, -INF , !P6 ;  /* 0xff8000001a197808 */ /* 0x002fe20007000000 */
[----:B------:R-:W1:Y:S01]  /*20dc0*/  MUFU.TANH R173, R173 ;  /* 0x000000ad00ad7308 */ /* 0x000e620000002400 */
[----:B------:R-:W-:Y:S02]  /*20dd0*/  FSEL R187, R29, -INF , !P2 ;  /* 0xff8000001dbb7808 */ /* 0x000fe40005000000 */
[----:B------:R-:W-:-:S02]  /*20de0*/  ISETP.GE.AND P1, PT, R5, R2, PT ;  /* 0x000000020500720c */ /* 0x000fc40003f26270 */
[C---:B------:R-:W-:Y:S02]  /*20df0*/  ISETP.GE.AND P6, PT, R4.reuse, R0, PT ;  /* 0x000000000400720c */ /* 0x040fe40003fc6270 */
[----:B------:R-:W-:Y:S02]  /*20e00*/  ISETP.GE.AND P2, PT, R4, R2, PT ;  /* 0x000000020400720c */ /* 0x000fe40003f46270 */
[C---:B------:R-:W-:Y:S02]  /*20e10*/  IADD3 R4, R7.reuse, 0x30, RZ ;  /* 0x0000003007047810 */ /* 0x040fe40007ffe0ff */
[----:B------:R-:W-:Y:S01]  /*20e20*/  IADD3 R5, R7, 0x31, RZ ;  /* 0x0000003107057810 */ /* 0x000fe20007ffe0ff */
[----:B------:R-:W-:Y:S01]  /*20e30*/  MUFU.TANH R171, R171 ;  /* 0x000000ab00ab7308 */ /* 0x000fe20000002400 */
[----:B----4-:R-:W-:Y:S02]  /*20e40*/  FSEL R26, R13, -INF , !P1 ;  /* 0xff8000000d1a7808 */ /* 0x010fe40004800000 */
[----:B------:R-:W-:-:S02]  /*20e50*/  FSEL R186, R12, -INF , !P6 ;  /* 0xff8000000cba7808 */ /* 0x000fc40007000000 */
[----:B------:R-:W-:Y:S02]  /*20e60*/  FSEL R24, R23, -INF , !P2 ;  /* 0xff80000017187808 */ /* 0x000fe40005000000 */
[C---:B------:R-:W-:Y:S01]  /*20e70*/  ISETP.GE.AND P1, PT, R4.reuse, R0, PT ;  /* 0x000000000400720c */ /* 0x040fe20003f26270 */
[----:B------:R-:W3:Y:S01]  /*20e80*/  MUFU.TANH R175, R184 ;  /* 0x000000b800af7308 */ /* 0x000ee20000002400 */
[----:B------:R-:W-:Y:S02]  /*20e90*/  ISETP.GE.AND P6, PT, R4, R2, PT ;  /* 0x000000020400720c */ /* 0x000fe40003fc6270 */
[----:B------:R-:W-:Y:S02]  /*20ea0*/  ISETP.GE.AND P2, PT, R5, R0, PT ;  /* 0x000000000500720c */ /* 0x000fe40003f46270 */
[----:B------:R-:W-:Y:S01]  /*20eb0*/  IADD3 R4, R7, 0x38, RZ ;  /* 0x0000003807047810 */ /* 0x000fe20007ffe0ff */
[----:B------:R-:W-:Y:S01]  /*20ec0*/  FMUL.FTZ R28, R182, R165 ;  /* 0x000000a5b61c7220 */ /* 0x000fe20000410000 */
[----:B--2---:R-:W-:Y:S01]  /*20ed0*/  FSEL R170, R170, -INF , !P6 ;  /* 0xff800000aaaa7808 */ /* 0x004fe20007000000 */
[----:B------:R-:W2:Y:S01]  /*20ee0*/  MUFU.TANH R169, R169 ;  /* 0x000000a900a97308 */ /* 0x000ea20000002400 */
[----:B------:R-:W-:-:S02]  /*20ef0*/  FSEL R174, R174, -INF , !P2 ;  /* 0xff800000aeae7808 */ /* 0x000fc40005000000 */
[C---:B------:R-:W-:Y:S02]  /*20f00*/  ISETP.GE.AND P6, PT, R4.reuse, R0, PT ;  /* 0x000000000400720c */ /* 0x040fe40003fc6270 */
[----:B------:R-:W-:Y:S02]  /*20f10*/  ISETP.GE.AND P2, PT, R4, R2, PT ;  /* 0x000000020400720c */ /* 0x000fe40003f46270 */
[----:B------:R-:W-:Y:S01]  /*20f20*/  IADD3 R4, R7, 0x39, RZ ;  /* 0x0000003907047810 */ /* 0x000fe20007ffe0ff */
[----:B------:R-:W-:Y:S01]  /*20f30*/  FMUL.FTZ R29, R183, R165 ;  /* 0x000000a5b71d7220 */ /* 0x000fe20000410000 */
[----:B------:R-:W4:Y:S01]  /*20f40*/  MUFU.TANH R28, R28 ;  /* 0x0000001c001c7308 */ /* 0x000f220000002400 */
[----:B-1----:R-:W-:Y:S01]  /*20f50*/  FSEL R173, R173, -INF , !P6 ;  /* 0xff800000adad7808 */ /* 0x002fe20007000000 */
[----:B------:R-:W-:Y:S01]  /*20f60*/  BAR.SYNC.DEFER_BLOCKING 0x0 ;  /* 0x0000000000007b1d */ /* 0x000fe20000010000 */
[----:B------:R-:W-:Y:S02]  /*20f70*/  ISETP.GE.AND P6, PT, R4, R0, PT ;  /* 0x000000000400720c */ /* 0x000fe40003fc6270 */
[----:B---3--:R-:W-:-:S02]  /*20f80*/  FSEL R175, R175, -INF , !P1 ;  /* 0xff800000afaf7808 */ /* 0x008fc40004800000 */
[----:B------:R-:W-:Y:S01]  /*20f90*/  FSEL R171, R171, -INF , !P6 ;  /* 0xff800000abab7808 */ /* 0x000fe20007000000 */
[----:B------:R-:W1:Y:S01]  /*20fa0*/  MUFU.TANH R29, R29 ;  /* 0x0000001d001d7308 */ /* 0x000e620000002400 */
[----:B------:R-:W-:Y:S02]  /*20fb0*/  ISETP.GT.AND P6, PT, R250, R239, PT ;  /* 0x000000effa00720c */ /* 0x000fe40003fc4270 */
[----:B------:R-:W-:-:S04]  /*20fc0*/  ISETP.GE.AND P1, PT, R5, R2, PT ;  /* 0x000000020500720c */ /* 0x000fc80003f26270 */
[----:B--2---:R-:W-:Y:S02]  /*20fd0*/  FSEL R169, R169, -INF , !P1 ;  /* 0xff800000a9a97808 */ /* 0x004fe40004800000 */
[C---:B------:R-:W-:Y:S02]  /*20fe0*/  ISETP.GE.AND P1, PT, R7.reuse, R0, PT ;  /* 0x000000000700720c */ /* 0x040fe40003f26270 */
[----:B----4-:R-:W-:Y:S02]  /*20ff0*/  FSEL R28, R28, -INF , !P2 ;  /* 0xff8000001c1c7808 */ /* 0x010fe40005000000 */
[----:B------:R-:W-:Y:S01]  /*21000*/  FSEL R0, R172, -INF , !P1 ;  /* 0xff800000ac007808 */ /* 0x000fe20004800000 */
[----:B------:R-:W-:Y:S01]  /*21010*/  BSSY B1, `(.L_x_2288) ;  /* 0x00000d1000017945 */ /* 0x000fe20003800000 */
[-C--:B------:R-:W-:Y:S02]  /*21020*/  ISETP.GE.AND P2, PT, R7, R2.reuse, PT ;  /* 0x000000020700720c */ /* 0x080fe40003f46270 */
[----:B------:R-:W-:Y:S01]  /*21030*/  ISETP.GE.AND P1, PT, R4, R2, PT ;  /* 0x000000020400720c */ /* 0x000fe20003f26270 */
[----:B------:R-:W-:Y:S01]  /*21040*/  IMAD.MOV.U32 R185, RZ, RZ, R200 ;  /* 0x000000ffffb97224 */ /* 0x000fe200078e00c8 */
[----:B------:R-:W-:Y:S01]  /*21050*/  FSEL R168, R168, -INF , !P2 ;  /* 0xff800000a8a87808 */ /* 0x000fe20005000000 */
[----:B------:R-:W-:Y:S01]  /*21060*/  IMAD.MOV.U32 R184, RZ, RZ, R201 ;  /* 0x000000ffffb87224 */ /* 0x000fe200078e00c9 */
[----:B-1----:R-:W-:Y:S01]  /*21070*/  FSEL R29, R29, -INF , !P1 ;  /* 0xff8000001d1d7808 */ /* 0x002fe20004800000 */
[----:B------:R-:W-:Y:S05]  /*21080*/  @!P6 BRA `(.L_x_2289) ;  /* 0x00000c900000e947 */ /* 0x000fea0003800000 */
[----:B------:R-:W-:Y:S01]  /*21090*/  BSSY B0, `(.L_x_2290) ;  /* 0x0000046000007945 */ /* 0x000fe20003800000 */
[----:B------:R-:W-:Y:S05]  /*210a0*/  @!P0 BRA `(.L_x_2291) ;  /* 0x0000040000008947 */ /* 0x000fea0003800000 */
[----:B------:R-:W-:Y:S02]  /*210b0*/  ULDC.64 UR4, c[0x0][0x118] ;  /* 0x0000460000047ab9 */ /* 0x000fe40000000a00 */
[----:B------:R-:W2:Y:S01]  /*210c0*/  LD.E R16, [R166.64+0x170] ;  /* 0x00017004a6107980 */ /* 0x000ea2000c101900 */
[----:B------:R-:W-:-:S05]  /*210d0*/  IMAD.SHL.U32 R4, R250, 0x40, RZ ;  /* 0x00000040fa047824 */ /* 0x000fca00078e00ff */
[----:B------:R-:W-:Y:S02]  /*210e0*/  IABS R7, R4 ;  /* 0x0000000400077213 */ /* 0x000fe40000000000 */
[----:B------:R-:W-:-:S04]  /*210f0*/  IADD3 R13, R4, -0x40, RZ ;  /* 0xffffffc0040d7810 */ /* 0x000fc80007ffe0ff */
[----:B------:R-:W-:Y:S02]  /*21100*/  IABS R2, R13 ;  /* 0x0000000d00027213 */ /* 0x000fe40000000000 */
[-C--:B--2---:R-:W-:Y:S02]  /*21110*/  IABS R12, R16.reuse ;  /* 0x00000010000c7213 */ /* 0x084fe40000000000 */
[-C--:B------:R-:W-:Y:S02]  /*21120*/  IABS R5, R16.reuse ;  /* 0x0000001000057213 */ /* 0x080fe40000000000 */
[----:B------:R-:W1:Y:S01]  /*21130*/  I2F.RP R18, R12 ;  /* 0x0000000c00127306 */ /* 0x000e620000209400 */
[-C--:B------:R-:W-:Y:S02]  /*21140*/  LOP3.LUT R4, R4, R16.reuse, RZ, 0x3c, !PT ;  /* 0x0000001004047212 */ /* 0x080fe400078e3cff */
[----:B------:R-:W-:Y:S02]  /*21150*/  IADD3 R5, RZ, -R5, RZ ;  /* 0x80000005ff057210 */ /* 0x000fe40007ffe0ff */
[----:B------:R-:W-:-:S03]  /*21160*/  LOP3.LUT R13, R13, R16, RZ, 0x3c, !PT ;  /* 0x000000100d0d7212 */ /* 0x000fc600078e3cff */
        /* <DEDUP_REMOVED lines=23> */
[----:B------:R-:W-:-:S03]  /*212e0*/  ISETP.GE.AND P1, PT, R4, RZ, PT ;  /* 0x000000ff0400720c */ /* 0x000fc60003f26270 */
[----:B------:R-:W-:Y:S01]  /*212f0*/  IMAD.MOV.U32 R5, RZ, RZ, R14 ;  /* 0x000000ffff057224 */ /* 0x000fe200078e000e */
        /* <DEDUP_REMOVED lines=9> */
[----:B------:R-:W3:Y:S04]  /*21390*/  LD.E R4, [R18.64] ;  /* 0x0000000412047980 */ /* 0x000ee8000c101900 */
[----:B------:R1:W3:Y:S04]  /*213a0*/  LD.E R2, [R14.64] ;  /* 0x000000040e027980 */ /* 0x0002e8000c101900 */
[----:B-1----:R-:W4:Y:S01]  /*213b0*/  LD.E.64 R14, [R166.64+0x20] ;  /* 0x00002004a60e7980 */ /* 0x002f22000c101b00 */
[----:B------:R-:W-:-:S05]  /*213c0*/  IADD3 R5, R5, -R7, RZ ;  /* 0x8000000705057210 */ /* 0x000fca0007ffe0ff */
[----:B------:R-:W-:-:S05]  /*213d0*/  IMAD R16, R16, R5, -0x40 ;  /* 0xffffffc010107424 */ /* 0x000fca00078e0205 */
[----:B------:R-:W-:Y:S01]  /*213e0*/  SHF.R.S32.HI R7, RZ, 0x1f, R16 ;  /* 0x0000001fff077819 */ /* 0x000fe20000011410 */
[-C--:B--2---:R-:W-:Y:S02]  /*213f0*/  IMAD R5, R13, R16.reuse, RZ ;  /* 0x000000100d057224 */ /* 0x084fe400078e02ff */
[----:B------:R-:W-:-:S04]  /*21400*/  IMAD.WIDE.U32 R16, R12, R16, RZ ;  /* 0x000000100c107225 */ /* 0x000fc800078e00ff */
[----:B------:R-:W-:-:S04]  /*21410*/  IMAD R5, R12, R7, R5 ;  /* 0x000000070c057224 */ /* 0x000fc800078e0205 */
[----:B------:R-:W-:Y:S02]  /*21420*/  IMAD.IADD R17, R17, 0x1, R5 ;  /* 0x0000000111117824 */ /* 0x000fe400078e0205 */
[----:B---3--:R-:W-:-:S05]  /*21430*/  IMAD.IADD R2, R2, 0x1, -R4 ;  /* 0x0000000102027824 */ /* 0x008fca00078e0a04 */
[----:B------:R-:W-:Y:S01]  /*21440*/  SHF.R.S32.HI R7, RZ, 0x1f, R2 ;  /* 0x0000001fff077819 */ /* 0x000fe20000011402 */
[----:B----4-:R-:W-:-:S04]  /*21450*/  IMAD R4, R15, R2, RZ ;  /* 0x000000020f047224 */ /* 0x010fc800078e02ff */
[----:B------:R-:W-:Y:S02]  /*21460*/  IMAD R4, R14, R7, R4 ;  /* 0x000000070e047224 */ /* 0x000fe400078e0204 */
[----:B------:R-:W-:-:S04]  /*21470*/  IMAD.WIDE.U32 R14, R2, R14, R16 ;  /* 0x0000000e020e7225 */ /* 0x000fc800078e0010 */
[----:B------:R-:W-:Y:S01]  /*21480*/  IMAD.MOV.U32 R13, RZ, RZ, R14 ;  /* 0x000000ffff0d7224 */ /* 0x000fe200078e000e */
[----:B------:R-:W-:Y:S01]  /*21490*/  IADD3 R12, R15, R4, RZ ;  /* 0x000000040f0c7210 */ /* 0x000fe20007ffe0ff */
[----:B------:R-:W-:Y:S05]  /*214a0*/  BRA `(.L_x_2292) ;  /* 0x0000004000007947 */ /* 0x000fea0003800000 */
.L_x_2291:
[----:B------:R-:W-:Y:S02]  /*214b0*/  ULDC.64 UR4, c[0x0][0x118] ;  /* 0x0000460000047ab9 */ /* 0x000fe40000000a00 */
[----:B------:R-:W2:Y:S02]  /*214c0*/  LD.E R13, [R166.64+0x38] ;  /* 0x00003804a60d7980 */ /* 0x000ea4000c101900 */
[----:B--2---:R-:W-:-:S04]  /*214d0*/  LEA R13, -R13, RZ, 0x6 ;  /* 0x000000ff0d0d7211 */ /* 0x004fc800078e31ff */
[----:B------:R-:W-:Y:S02]  /*214e0*/  SHF.R.S32.HI R12, RZ, 0x1f, R13 ;  /* 0x0000001fff0c7819 */ /* 0x000fe4000001140d */
.L_x_2292:
[----:B------:R-:W-:Y:S05]  /*214f0*/  BSYNC B0 ;  /* 0x0000000000007941 */ /* 0x000fea0003800000 */
.L_x_2290:
[C---:B------:R-:W-:Y:S01]  /*21500*/  @P5 IADD3 R4, P0, R13.reuse, R237, RZ ;  /* 0x000000ed0d045210 */ /* 0x040fe20007f1e0ff */
[----:B------:R-:W-:Y:S01]  /*21510*/  ULDC.64 UR4, c[0x0][0x118] ;  /* 0x0000460000047ab9 */ /* 0x000fe20000000a00 */
[-C--:B------:R-:W-:Y:S02]  /*21520*/  LEA R32, P1, R13, R241.reuse, 0x1 ;  /* 0x000000f10d207211 */ /* 0x080fe400078208ff */
[----:B------:R-:W-:Y:S01]  /*21530*/  LOP3.LUT R7, R251, 0x1, RZ, 0xc0, !PT ;  /* 0x00000001fb077812 */ /* 0x000fe200078ec0ff */
[----:B------:R-:W-:Y:S01]  /*21540*/  @P5 IMAD.X R2, R12, 0x1, R238, P0 ;  /* 0x000000010c025824 */ /* 0x000fe200000e06ee */
[C---:B------:R-:W-:Y:S02]  /*21550*/  LEA.HI.X R33, R13.reuse, R240, R12, 0x1, P1 ;  /* 0x000000f00d217211 */ /* 0x040fe400008f0c0c */
[----:B------:R-:W-:Y:S02]  /*21560*/  @P5 LEA R18, P1, R4, R241, 0x1 ;  /* 0x000000f104125211 */ /* 0x000fe400078208ff */
[----:B------:R-:W-:-:S02]  /*21570*/  @P4 IADD3 R5, P0, R13, R237, RZ ;  /* 0x000000ed0d054210 */ /* 0x000fc40007f1e0ff */
[----:B------:R-:W-:Y:S02]  /*21580*/  ISETP.NE.U32.AND P2, PT, R7, 0x1, PT ;  /* 0x000000010700780c */ /* 0x000fe40003f45070 */
[-C--:B------:R-:W-:Y:S01]  /*21590*/  @P5 LEA.HI.X R19, R4, R240.reuse, R2, 0x1, P1 ;  /* 0x000000f004135211 */ /* 0x080fe200008f0c02 */
[----:B------:R-:W-:Y:S01]  /*215a0*/  @P4 IMAD.X R2, R12, 0x1, R238, P0 ;  /* 0x000000010c024824 */ /* 0x000fe200000e06ee */
[----:B------:R-:W-:Y:S02]  /*215b0*/  @P4 LEA R16, P1, R5, R241, 0x1 ;  /* 0x000000f105104211 */ /* 0x000fe400078208ff */
        /* <DEDUP_REMOVED lines=10> */
[CC--:B------:R-:W-:Y:S02]  /*21660*/  @P3 LEA R14, P0, R4.reuse, R241.reuse, 0x1 ;  /* 0x000000f1040e3211 */ /* 0x0c0fe400078008ff */
[----:B------:R-:W-:Y:S02]  /*21670*/  @!P2 LEA R30, P1, R7, R241, 0x1 ;  /* 0x000000f1071ea211 */ /* 0x000fe400078208ff */
[----:B------:R-:W-:-:S02]  /*21680*/  @P3 LEA.HI.X R15, R4, R240, R2, 0x1, P0 ;  /* 0x000000f0040f3211 */ /* 0x000fc400000f0c02 */
[CCC-:B------:R-:W-:Y:S02]  /*21690*/  @!P2 LEA.HI.X R31, R7.reuse, R240.reuse, R5.reuse, 0x1, P1 ;  /* 0x000000f0071fa211 */ /* 0x1c0fe400008f0c05 */
[CC--:B------:R-:W-:Y:S02]  /*216a0*/  @P5 LEA R180, P0, R7.reuse, R241.reuse, 0x1 ;  /* 0x000000f107b45211 */ /* 0x0c0fe400078008ff */
[CC--:B------:R-:W-:Y:S02]  /*216b0*/  @P4 LEA R178, P1, R7.reuse, R241.reuse, 0x1 ;  /* 0x000000f107b24211 */ /* 0x0c0fe400078208ff */
[CCC-:B------:R-:W-:Y:S02]  /*216c0*/  @P5 LEA.HI.X R181, R7.reuse, R240.reuse, R5.reuse, 0x1, P0 ;  /* 0x000000f007b55211 */ /* 0x1c0fe400000f0c05 */
[C---:B------:R-:W-:Y:S02]  /*216d0*/  @P4 LEA.HI.X R179, R7.reuse, R240, R5, 0x1, P1 ;  /* 0x000000f007b34211 */ /* 0x040fe400008f0c05 */
[----:B------:R-:W-:-:S02]  /*216e0*/  @P3 LEA R34, P0, R7, R241, 0x1 ;  /* 0x000000f107223211 */ /* 0x000fc400078008ff */
[CC--:B------:R-:W-:Y:S02]  /*216f0*/  IADD3 R2, P1, R7.reuse, R237.reuse, RZ ;  /* 0x000000ed07027210 */ /* 0x0c0fe40007f3e0ff */
[----:B------:R-:W-:Y:S02]  /*21700*/  @P3 LEA.HI.X R35, R7, R240, R5, 0x1, P0 ;  /* 0x000000f007233211 */ /* 0x000fe400000f0c05 */
[----:B------:R-:W-:Y:S01]  /*21710*/  @!P2 IADD3 R13, P0, R13, R237, RZ ;  /* 0x000000ed0d0da210 */ /* 0x000fe20007f1e0ff */
[----:B------:R-:W-:Y:S01]  /*21720*/  IMAD.X R5, R5, 0x1, R238, P1 ;  /* 0x0000000105057824 */ /* 0x000fe200008e06ee */
[----:B------:R-:W-:-:S03]  /*21730*/  @!P2 LEA R198, P1, R2, R241, 0x1 ;  /* 0x000000f102c6a211 */ /* 0x000fc600078208ff */
[----:B------:R-:W-:Y:S01]  /*21740*/  @!P2 IMAD.X R12, R12, 0x1, R238, P0 ;  /* 0x000000010c0ca824 */ /* 0x000fe200000e06ee */
[CCC-:B------:R-:W-:Y:S02]  /*21750*/  @!P2 LEA.HI.X R199, R2.reuse, R240.reuse, R5.reuse, 0x1, P1 ;  /* 0x000000f002c7a211 */ /* 0x1c0fe400008f0c05 */
[CC--:B------:R-:W-:Y:S02]  /*21760*/  @P4 LEA R182, P1, R2.reuse, R241.reuse, 0x1 ;  /* 0x000000f102b64211 */ /* 0x0c0fe400078208ff */
[CC--:B------:R-:W-:Y:S02]  /*21770*/  @P5 LEA R194, P0, R2.reuse, R241.reuse, 0x1 ;  /* 0x000000f102c25211 */ /* 0x0c0fe400078008ff */
[CCC-:B------:R-:W-:Y:S02]  /*21780*/  @P4 LEA.HI.X R183, R2.reuse, R240.reuse, R5.reuse, 0x1, P1 ;  /* 0x000000f002b74211 */ /* 0x1c0fe400008f0c05 */
[----:B------:R-:W-:Y:S02]  /*21790*/  @!P2 LEA R200, P1, R13, R241, 0x1 ;  /* 0x000000f10dc8a211 */ /* 0x000fe400078208ff */
[----:B------:R-:W-:-:S02]  /*217a0*/  @P5 LEA.HI.X R195, R2, R240, R5, 0x1, P0 ;  /* 0x000000f002c35211 */ /* 0x000fc400000f0c05 */
[-C--:B------:R-:W-:Y:S01]  /*217b0*/  @!P2 LEA.HI.X R201, R13, R240.reuse, R12, 0x1, P1 ;  /* 0x000000f00dc9a211 */ /* 0x080fe200008f0c0c */
[--C-:B------:R-:W-:Y:S01]  /*217c0*/  @P5 IMAD.MOV.U32 R12, RZ, RZ, R32.reuse ;  /* 0x000000ffff0c5224 */ /* 0x100fe200078e0020 */
[C---:B------:R-:W-:Y:S01]  /*217d0*/  @P3 LEA R4, P0, R2.reuse, R241, 0x1 ;  /* 0x000000f102043211 */ /* 0x040fe200078008ff */
[----:B------:R-:W-:Y:S02]  /*217e0*/  @P5 IMAD.MOV.U32 R13, RZ, RZ, R33 ;  /* 0x000000ffff0d5224 */ /* 0x000fe400078e0021 */
[--C-:B------:R-:W-:Y:S01]  /*217f0*/  IMAD.MOV.U32 R241, RZ, RZ, R32.reuse ;  /* 0x000000fffff17224 */ /* 0x100fe200078e0020 */
[----:B------:R-:W-:Y:S01]  /*21800*/  @P3 LEA.HI.X R5, R2, R240, R5, 0x1, P0 ;  /* 0x000000f002053211 */ /* 0x000fe200000f0c05 */
[----:B------:R-:W-:Y:S01]  /*21810*/  IMAD.MOV.U32 R240, RZ, RZ, R33 ;  /* 0x000000fffff07224 */ /* 0x000fe200078e0021 */
[----:B------:R-:W-:Y:S01]  /*21820*/  @!PT LDS RZ, [RZ] ;  /* 0x00000000fffff984 */ /* 0x000fe20000000800 */
[----:B------:R-:W-:Y:S01]  /*21830*/  @!PT LDS RZ, [RZ] ;  /* 0x00000000fffff984 */ /* 0x000fe20000000800 */
[----:B------:R-:W-:Y:S01]  /*21840*/  @!PT LDS RZ, [RZ] ;  /* 0x00000000fffff984 */ /* 0x000fe20000000800 */
[----:B------:R2:W-:Y:S04]  /*21850*/  @P5 LDGSTS.E.BYPASS.LTC128B.128 [R247+0xa000], [R12.64+0x80] ;  /* 0x0a0000800cf75fae */ /* 0x0005e8000b901d44 */
[----:B------:R1:W-:Y:S01]  /*21860*/  @!P5 STS.128 [R247+0xa000], RZ ;  /* 0x00a000fff700d388 */ /* 0x0003e20000000c00 */
[----:B--2---:R-:W-:-:S02]  /*21870*/  @P4 IMAD.MOV.U32 R12, RZ, RZ, R32 ;  /* 0x000000ffff0c4224 */ /* 0x004fc400078e0020 */
        /* <DEDUP_REMOVED lines=74> */
.L_x_2289:
[----:B------:R-:W-:Y:S05]  /*21d20*/  BSYNC B1 ;  /* 0x0000000000017941 */ /* 0x000fea0003800000 */
.L_x_2288:
[----:B------:R-:W-:Y:S01]  /*21d30*/  ULDC.64 UR4, c[0x0][0x118] ;  /* 0x0000460000047ab9 */ /* 0x000fe20000000a00 */
[----:B------:R-:W-:Y:S01]  /*21d40*/  FMNMX.FTZ R7, R164, R0, !PT ;  /* 0x00000000a4077209 */ /* 0x000fe20007810000 */
[----:B-1----:R1:W2:Y:S01]  /*21d50*/  LD.E R31, [R166.64+0xdc] ;  /* 0x0000dc04a61f7980 */ /* 0x0022a2000c101900 */
[----:B------:R-:W-:-:S02]  /*21d60*/  FMNMX.FTZ R5, R3, R168, !PT ;  /* 0x000000a803057209 */ /* 0x000fc40007810000 */
        /* <DEDUP_REMOVED lines=31> */
[----:B------:R-:W-:-:S03]  /*21f60*/  FMNMX.FTZ R5, R29, R5, !PT ;  /* 0x000000051d057209 */ /* 0x000fc60007810000 */
[----:B------:R-:W3:Y:S04]  /*21f70*/  SHFL.BFLY PT, R4, R7, 0x2, 0x1f ;  /* 0x0c401f0007047f89 */ /* 0x000ee800000e0000 */
[----:B------:R-:W4:Y:S01]  /*21f80*/  SHFL.BFLY PT, R2, R5, 0x2, 0x1f ;  /* 0x0c401f0005027f89 */ /* 0x000f2200000e0000 */
[----:B---3--:R-:W-:Y:S02]  /*21f90*/  FMNMX.FTZ R4, R7, R4, !PT ;  /* 0x0000000407047209 */ /* 0x008fe40007810000 */
[----:B----4-:R-:W-:-:S03]  /*21fa0*/  FMNMX.FTZ R2, R5, R2, !PT ;  /* 0x0000000205027209 */ /* 0x010fc60007810000 */
[----:B-1----:R-:W1:Y:S04]  /*21fb0*/  SHFL.BFLY PT, R167, R4, 0x1, 0x1f ;  /* 0x0c201f0004a77f89 */ /* 0x002e6800000e0000 */
[----:B------:R-:W3:Y:S01]  /*21fc0*/  SHFL.BFLY PT, R166, R2, 0x1, 0x1f ;  /* 0x0c201f0002a67f89 */ /* 0x000ee200000e0000 */
[----:B-1----:R-:W-:Y:S02]  /*21fd0*/  FMNMX.FTZ R167, R4, R167, !PT ;  /* 0x000000a704a77209 */ /* 0x002fe40007810000 */
[----:B---3--:R-:W-:Y:S02]  /*21fe0*/  FMNMX.FTZ R166, R2, R166, !PT ;  /* 0x000000a602a67209 */ /* 0x008fe40007810000 */
[----:B------:R-:W-:Y:S02]  /*21ff0*/  FSETP.NEU.FTZ.AND P1, PT, R167, -INF , PT ;  /* 0xff800000a700780b */ /* 0x000fe40003f3d000 */
[----:B------:R-:W-:-:S02]  /*22000*/  FSETP.NEU.FTZ.AND P0, PT, R166, -INF , PT ;  /* 0xff800000a600780b */ /* 0x000fc40003f1d000 */
[----:B------:R-:W-:Y:S02]  /*22010*/  FSEL R4, R167, RZ, P1 ;  /* 0x000000ffa7047208 */ /* 0x000fe40000800000 */
[----:B------:R-:W-:-:S03]  /*22020*/  FSEL R5, R166, RZ, P0 ;  /* 0x000000ffa6057208 */ /* 0x000fc60000000000 */
[----:B------:R-:W-:Y:S02]  /*22030*/  FADD.FTZ R4, R164, -R4 ;  /* 0x80000004a4047221 */ /* 0x000fe40000010000 */
        /* <DEDUP_REMOVED lines=12> */
[-C--:B------:R-:W-:Y:S01]  /*22100*/  FFMA.FTZ R164, R9, R31.reuse, -R30 ;  /* 0x0000001f09a47223 */ /* 0x080fe2000001081e */
[----:B------:R-:W-:Y:S01]  /*22110*/  MUFU.EX2 R165, R165 ;  /* 0x000000a500a57308 */ /* 0x000fe20000000800 */
[----:B------:R-:W2:Y:S01]  /*22120*/  LDSM.16.MT88.4 R8, [R232+0x10000] ;  /* 0x01000000e808783b */ /* 0x000ea20000004200 */
[----:B------:R-:W-:-:S02]  /*22130*/  FFMA.FTZ R34, R196, R31, -R172 ;  /* 0x0000001fc4227223 */ /* 0x000fc400000108ac */
[-CC-:B------:R-:W-:Y:S02]  /*22140*/  FFMA.FTZ R32, R168, R31.reuse, -R30.reuse ;  /* 0x0000001fa8207223 */ /* 0x180fe4000001081e */
[----:B------:R-:W-:Y:S02]  /*22150*/  FFMA.FTZ R2, R6, R31, -R30 ;  /* 0x0000001f06027223 */ /* 0x000fe4000001081e */
[----:B------:R-:W-:Y:S01]  /*22160*/  MUFU.EX2 R35, R35 ;  /* 0x0000002300237308 */ /* 0x000fe20000000800 */
[-C--:B-1----:R-:W-:Y:S02]  /*22170*/  FMUL.FTZ R154, R154, R3.reuse ;  /* 0x000000039a9a7220 */ /* 0x082fe40000410000 */
        /* <DEDUP_REMOVED lines=8> */
[----:B------:R-:W1:Y:S01]  /*22200*/  MUFU.EX2 R33, R33 ;  /* 0x0000002100217308 */ /* 0x000e620000000800 */
[-C--:B------:R-:W-:Y:S02]  /*22210*/  FMUL.FTZ R162, R162, R3.reuse ;  /* 0x00000003a2a27220 */ /* 0x080fe40000410000 */
[-C--:B------:R-:W-:Y:S02]  /*22220*/  FMUL.FTZ R163, R163, R3.reuse ;  /* 0x00000003a3a37220 */ /* 0x080fe40000410000 */
[----:B------:R-:W-:-:S02]  /*22230*/  FMUL.FTZ R158, R158, R3 ;  /* 0x000000039e9e7220 */ /* 0x000fc40000410000 */
[-C--:B------:R-:W-:Y:S01]  /*22240*/  FMUL.FTZ R159, R159, R3.reuse ;  /* 0x000000039f9f7220 */ /* 0x080fe20000410000 */
        /* <DEDUP_REMOVED lines=20> */
[----:B------:R3:W4:Y:S01]  /*22390*/  MUFU.EX2 R168, R4 ;  /* 0x0000000400a87308 */ /* 0x0007220000000800 */
[-C--:B------:R-:W-:Y:S02]  /*223a0*/  FMUL.FTZ R66, R66, R3.reuse ;  /* 0x0000000342427220 */ /* 0x080fe40000410000 */
[-C--:B------:R-:W-:Y:S02]  /*223b0*/  FMUL.FTZ R67, R67, R3.reuse ;  /* 0x0000000343437220 */ /* 0x080fe40000410000 */
[-C--:B------:R-:W-:Y:S02]  /*223c0*/  FMUL.FTZ R70, R70, R3.reuse ;  /* 0x0000000346467220 */ /* 0x080fe40000410000 */
[-C--:B------:R-:W-:Y:S01]  /*223d0*/  FMUL.FTZ R71, R71, R3.reuse ;  /* 0x0000000347477220 */ /* 0x080fe20000410000 */
[----:B-1----:R-:W-:Y:S01]  /*223e0*/  F2FP.PACK_AB R7, R164, R0 ;  /* 0x00000000a407723e */ /* 0x002fe200000000ff */
[----:B------:R-:W-:-:S02]  /*223f0*/  FMUL.FTZ R74, R74, R3 ;  /* 0x000000034a4a7220 */ /* 0x000fc40000410000 */
[-C--:B------:R-:W-:Y:S02]  /*22400*/  FMUL.FTZ R75, R75, R3.reuse ;  /* 0x000000034b4b7220 */ /* 0x080fe40000410000 */
[-C--:B------:R-:W-:Y:S02]  /*22410*/  FMUL.FTZ R54, R54, R3.reuse ;  /* 0x0000000336367220 */ /* 0x080fe40000410000 */
[----:B------:R-:W-:Y:S01]  /*22420*/  FMUL.FTZ R55, R55, R3 ;  /* 0x0000000337377220 */ /* 0x000fe20000410000 */
[----:B---3--:R-:W-:Y:S01]  /*22430*/  F2FP.PACK_AB R4, R35, R165 ;  /* 0x000000a52304723e */ /* 0x008fe200000000ff */
[-C--:B----4-:R-:W-:Y:S02]  /*22440*/  FMUL.FTZ R152, R152, R168.reuse ;  /* 0x000000a898987220 */ /* 0x090fe40000410000 */
[-C--:B------:R-:W-:Y:S02]  /*22450*/  FMUL.FTZ R153, R153, R168.reuse ;  /* 0x000000a899997220 */ /* 0x080fe40000410000 */
        /* <DEDUP_REMOVED lines=14> */
[C---:B--2---:R-:W-:Y:S01]  /*22540*/  HMMA.16816.F32 R144, R4.reuse, R8, R144 ;  /* 0x000000080490723c */ /* 0x044fe20000001890 */
        /* <DEDUP_REMOVED lines=28> */
[-C--:B------:R-:W-:Y:S02]  /*22710*/  FMUL.FTZ R53, R53, R168.reuse ;  /* 0x000000a835357220 */ /* 0x080fe40000410000 */
        /* <DEDUP_REMOVED lines=44> */
[----:B------:R-:W-:Y:S01]  /*229e0*/  MUFU.EX2 R177, R177 ;  /* 0x000000b100b17308 */ /* 0x000fe20000000800 */
[-C--:B------:R-:W-:Y:S01]  /*229f0*/  FMUL.FTZ R108, R108, R168.reuse ;  /* 0x000000a86c6c7220 */ /* 0x080fe20000410000 */
[----:B------:R-:W-:Y:S01]  /*22a00*/  LDSM.16.MT88.4 R20, [R231+0x16000] ;  /* 0x01600000e714783b */ /* 0x000fe20000004200 */
        /* <DEDUP_REMOVED lines=30> */
[C---:B---3--:R-:W-:Y:S01]  /*22bf0*/  HMMA.16816.F32 R76, R4.reuse, R16, R76 ;  /* 0x00000010044c723c */ /* 0x048fe2000000184c */
[----:B------:R-:W-:Y:S02]  /*22c00*/  FMUL.FTZ R105, R105, R168 ;  /* 0x000000a869697220 */ /* 0x000fe40000410000 */
[-C--:B------:R-:W-:Y:S02]  /*22c10*/  FMUL.FTZ R106, R106, R3.reuse ;  /* 0x000000036a6a7220 */ /* 0x080fe40000410000 */
[----:B------:R-:W-:Y:S02]  /*22c20*/  FMUL.FTZ R107, R107, R3 ;  /* 0x000000036b6b7220 */ /* 0x000fe40000410000 */
[-C--:B------:R-:W-:Y:S01]  /*22c30*/  FFMA.FTZ R176, R176, R31.reuse, -R172 ;  /* 0x0000001fb0b07223 */ /* 0x080fe200000108ac */
[----:B------:R-:W-:Y:S01]  /*22c40*/  HMMA.16816.F32 R80, R4, R18, R80 ;  /* 0x000000120450723c */ /* 0x000fe20000001850 */
[----:B------:R-:W3:Y:S01]  /*22c50*/  LDSM.16.MT88.4 R16, [R234+0x16000] ;  /* 0x01600000ea10783b */ /* 0x000ee20000004200 */
[----:B------:R-:W-:-:S02]  /*22c60*/  FFMA.FTZ R180, R193, R31, -R30 ;  /* 0x0000001fc1b47223 */ /* 0x000fc4000001081e */
[-CC-:B------:R-:W-:Y:S01]  /*22c70*/  FFMA.FTZ R181, R191, R31.reuse, -R30.reuse ;  /* 0x0000001fbfb57223 */ /* 0x180fe2000001081e */
[----:B------:R-:W4:Y:S01]  /*22c80*/  MUFU.EX2 R176, R176 ;  /* 0x000000b000b07308 */ /* 0x000f220000000800 */
[-CC-:B------:R-:W-:Y:S02]  /*22c90*/  FFMA.FTZ R182, R192, R31.reuse, -R30.reuse ;  /* 0x0000001fc0b67223 */ /* 0x180fe4000001081e */
[----:B------:R-:W-:Y:S01]  /*22ca0*/  FFMA.FTZ R183, R190, R31, -R30 ;  /* 0x0000001fbeb77223 */ /* 0x000fe2000001081e */
[----:B-1----:R-:W-:Y:S01]  /*22cb0*/  HMMA.16816.F32 R108, R4, R12, R108 ;  /* 0x0000000c046c723c */ /* 0x002fe2000000186c */
[-C--:B------:R-:W-:Y:S02]  /*22cc0*/  FMUL.FTZ R124, R124, R168.reuse ;  /* 0x000000a87c7c7220 */ /* 0x080fe40000410000 */
[----:B------:R-:W-:Y:S01]  /*22cd0*/  FMUL.FTZ R125, R125, R168 ;  /* 0x000000a87d7d7220 */ /* 0x000fe20000410000 */
[----:B------:R-:W-:Y:S01]  /*22ce0*/  MUFU.EX2 R180, R180 ;  /* 0x000000b400b47308 */ /* 0x000fe20000000800 */
[----:B------:R-:W-:-:S02]  /*22cf0*/  FMUL.FTZ R126, R126, R3 ;  /* 0x000000037e7e7220 */ /* 0x000fc40000410000 */
[-C--:B------:R-:W-:Y:S01]  /*22d00*/  FMUL.FTZ R127, R127, R3.reuse ;  /* 0x000000037f7f7220 */ /* 0x080fe20000410000 */
[C---:B------:R-:W-:Y:S01]  /*22d10*/  HMMA.16816.F32 R112, R4.reuse, R14, R112 ;  /* 0x0000000e0470723c */ /* 0x040fe20000001870 */
[----:B------:R-:W1:Y:S01]  /*22d20*/  LDSM.16.MT88.4 R12, [R234+0x10800] ;  /* 0x01080000ea0c783b */ /* 0x000e620000004200 */
[-C--:B------:R-:W-:Y:S02]  /*22d30*/  FMUL.FTZ R128, R128, R168.reuse ;  /* 0x000000a880807220 */ /* 0x080fe40000410000 */
[----:B------:R-:W5:Y:S01]  /*22d40*/  MUFU.EX2 R181, R181 ;  /* 0x000000b500b57308 */ /* 0x000f620000000800 */
[----:B------:R-:W-:Y:S02]  /*22d50*/  FMUL.FTZ R129, R129, R168 ;  /* 0x000000a881817220 */ /* 0x000fe40000410000 */
[-C--:B------:R-:W-:Y:S01]  /*22d60*/  FMUL.FTZ R130, R130, R3.reuse ;  /* 0x0000000382827220 */ /* 0x080fe20000410000 */
[----:B--2---:R-:W-:Y:S01]  /*22d70*/  HMMA.16816.F32 R116, R4, R8, R116 ;  /* 0x000000080474723c */ /* 0x004fe20000001874 */
[----:B------:R-:W-:-:S02]  /*22d80*/  FMUL.FTZ R131, R131, R3 ;  /* 0x0000000383837220 */ /* 0x000fc40000410000 */
[-CC-:B------:R-:W-:Y:S01]  /*22d90*/  FFMA.FTZ R189, R189, R31.reuse, -R172.reuse ;  /* 0x0000001fbdbd7223 */ /* 0x180fe200000108ac */
[----:B------:R-:W-:Y:S01]  /*22da0*/  MUFU.EX2 R182, R182 ;  /* 0x000000b600b67308 */ /* 0x000fe20000000800 */
[-CC-:B------:R-:W-:Y:S02]  /*22db0*/  FFMA.FTZ R188, R188, R31.reuse, -R172.reuse ;  /* 0x0000001fbcbc7223 */ /* 0x180fe400000108ac */
[-CC-:B------:R-:W-:Y:S01]  /*22dc0*/  FFMA.FTZ R187, R187, R31.reuse, -R172.reuse ;  /* 0x0000001fbbbb7223 */ /* 0x180fe200000108ac */
[----:B------:R-:W-:Y:S01]  /*22dd0*/  HMMA.16816.F32 R120, R4, R10, R120 ;  /* 0x0000000a0478723c */ /* 0x000fe20000001878 */
[----:B------:R-:W2:Y:S01]  /*22de0*/  LDSM.16.MT88.4 R8, [R233+0x10800] ;  /* 0x01080000e908783b */ /* 0x000ea20000004200 */
[-C--:B------:R-:W-:Y:S02]  /*22df0*/  FFMA.FTZ R186, R186, R31.reuse, -R172 ;  /* 0x0000001fbaba7223 */ /* 0x080fe400000108ac */
[----:B------:R-:W1:Y:S01]  /*22e00*/  MUFU.EX2 R183, R183 ;  /* 0x000000b700b77308 */ /* 0x000e620000000800 */
[----:B------:R-:W-:-:S02]  /*22e10*/  FFMA.FTZ R190, R27, R31, -R30 ;  /* 0x0000001f1bbe7223 */ /* 0x000fc4000001081e */
[-CC-:B------:R-:W-:Y:S01]  /*22e20*/  FFMA.FTZ R191, R25, R31.reuse, -R30.reuse ;  /* 0x0000001f19bf7223 */ /* 0x180fe2000001081e */
[C---:B---3--:R-:W-:Y:S01]  /*22e30*/  HMMA.16816.F32 R100, R4.reuse, R16, R100 ;  /* 0x000000100464723c */ /* 0x048fe20000001864 */
[-CC-:B------:R-:W-:Y:S02]  /*22e40*/  FFMA.FTZ R192, R26, R31.reuse, -R30.reuse ;  /* 0x0000001f1ac07223 */ /* 0x180fe4000001081e */
[-C--:B------:R-:W-:Y:S01]  /*22e50*/  FFMA.FTZ R193, R24, R31.reuse, -R30 ;  /* 0x0000001f18c17223 */ /* 0x080fe2000001081e */
[----:B------:R-:W3:Y:S01]  /*22e60*/  MUFU.EX2 R189, R189 ;  /* 0x000000bd00bd7308 */ /* 0x000ee20000000800 */
[----:B------:R-:W-:Y:S01]  /*22e70*/  LDSM.16.MT88.4 R24, [R231+0x11000] ;  /* 0x01100000e718783b */ /* 0x000fe20000004200 */
[-CC-:B------:R-:W-:Y:S02]  /*22e80*/  FFMA.FTZ R175, R175, R31.reuse, -R172.reuse ;  /* 0x0000001fafaf7223 */ /* 0x180fe400000108ac */
[----:B------:R-:W-:Y:S01]  /*22e90*/  HMMA.16816.F32 R104, R4, R18, R104 ;  /* 0x000000120468723c */ /* 0x000fe20000001868 */
[----:B------:R-:W2:Y:S01]  /*22ea0*/  LDSM.16.MT88.4 R16, [R232+0x10800] ;  /* 0x01080000e810783b */ /* 0x000ea20000004200 */
[----:B------:R-:W-:-:S02]  /*22eb0*/  FFMA.FTZ R174, R174, R31, -R172 ;  /* 0x0000001faeae7223 */ /* 0x000fc400000108ac */
[----:B------:R-:W-:Y:S01]  /*22ec0*/  MUFU.EX2 R188, R188 ;  /* 0x000000bc00bc7308 */ /* 0x000fe20000000800 */
[-CC-:B------:R-:W-:Y:S02]  /*22ed0*/  FFMA.FTZ R173, R173, R31.reuse, -R172.reuse ;  /* 0x0000001fadad7223 */ /* 0x180fe400000108ac */
[-C--:B------:R-:W-:Y:S01]  /*22ee0*/  FFMA.FTZ R171, R171, R31.reuse, -R172 ;  /* 0x0000001fabab7223 */ /* 0x080fe200000108ac */
[C---:B------:R-:W-:Y:S01]  /*22ef0*/  HMMA.16816.F32 R124, R4.reuse, R20, R124 ;  /* 0x00000014047c723c */ /* 0x040fe2000000187c */
[-CC-:B------:R-:W-:Y:S02]  /*22f00*/  FFMA.FTZ R170, R170, R31.reuse, -R30.reuse ;  /* 0x0000001faaaa7223 */ /* 0x180fe4000001081e */
[-CC-:B------:R-:W-:Y:S01]  /*22f10*/  FFMA.FTZ R169, R169, R31.reuse, -R30.reuse ;  /* 0x0000001fa9a97223 */ /* 0x180fe2000001081e */
[----:B------:R-:W-:Y:S01]  /*22f20*/  MUFU.EX2 R187, R187 ;  /* 0x000000bb00bb7308 */ /* 0x000fe20000000800 */
[-CC-:B------:R-:W-:Y:S02]  /*22f30*/  FFMA.FTZ R172, R28, R31.reuse, -R30.reuse ;  /* 0x0000001f1cac7223 */ /* 0x180fe4000001081e */
[----:B------:R-:W-:Y:S01]  /*22f40*/  FFMA.FTZ R194, R29, R31, -R30 ;  /* 0x0000001f1dc27223 */ /* 0x000fe2000001081e */
[----:B------:R-:W-:Y:S01]  /*22f50*/  HMMA.16816.F32 R128, R4, R22, R128 ;  /* 0x000000160480723c */ /* 0x000fe20000001880 */
[----:B------:R-:W2:Y:S01]  /*22f60*/  LDSM.16.MT88.4 R20, [R231+0x10800] ;  /* 0x01080000e714783b */ /* 0x000ea20000004200 */
[----:B------:R-:W-:-:S02]  /*22f70*/  FFMA.FTZ R165, R202, R168, R165 ;  /* 0x000000a8caa57223 */ /* 0x000fc400000100a5 */
[----:B------:R-:W-:Y:S01]  /*22f80*/  MUFU.EX2 R186, R186 ;  /* 0x000000ba00ba7308 */ /* 0x000fe20000000800 */
[----:B------:R-:W-:Y:S01]  /*22f90*/  LDSM.16.MT88.4 R28, [R231+0x11800] ;  /* 0x01180000e71c783b */ /* 0x000fe20000004200 */
[----:B------:R-:W-:Y:S01]  /*22fa0*/  FADD.FTZ R35, R35, R165 ;  /* 0x000000a523237221 */ /* 0x000fe20000010000 */
[----:B----4-:R-:W-:Y:S01]  /*22fb0*/  F2FP.PACK_AB R4, R177, R176 ;  /* 0x000000b0b104723e */ /* 0x010fe200000000ff */
[----:B------:R-:W-:Y:S01]  /*22fc0*/  FFMA.FTZ R3, R252, R3, R32 ;  /* 0x00000003fc037223 */ /* 0x000fe20000010020 */
[----:B-----5:R-:W-:Y:S01]  /*22fd0*/  F2FP.PACK_AB R5, R181, R180 ;  /* 0x000000b4b505723e */ /* 0x020fe200000000ff */
[----:B------:R-:W-:Y:S01]  /*22fe0*/  FADD.FTZ R35, R34, R35 ;  /* 0x0000002322237221 */ /* 0x000fe20000010000 */
[----:B------:R-:W-:Y:S01]  /*22ff0*/  F2FP.PACK_AB R6, R179, R178 ;  /* 0x000000b2b306723e */ /* 0x000fe200000000ff */
[----:B------:R-:W4:Y:S01]  /*23000*/  MUFU.EX2 R190, R190 ;  /* 0x000000be00be7308 */ /* 0x000f220000000800 */
[----:B-1----:R-:W-:Y:S01]  /*23010*/  F2FP.PACK_AB R7, R183, R182 ;  /* 0x000000b6b707723e */ /* 0x002fe200000000ff */
[----:B------:R-:W-:-:S02]  /*23020*/  FADD.FTZ R33, R33, R35 ;  /* 0x0000002321217221 */ /* 0x000fc40000010000 */
[----:B------:R-:W-:Y:S01]  /*23030*/  FADD.FTZ R2, R2, R3 ;  /* 0x0000000302027221 */ /* 0x000fe20000010000 */
[----:B------:R-:W-:Y:S01]  /*23040*/  MOV R3, R166 ;  /* 0x000000a600037202 */ /* 0x000fe20000000f00 */
[----:B------:R-:W-:Y:S02]  /*23050*/  FADD.FTZ R33, R176, R33 ;  /* 0x00000021b0217221 */ /* 0x000fe40000010000 */
[----:B------:R-:W-:Y:S01]  /*23060*/  HMMA.16816.F32 R160, R4, R12, R160 ;  /* 0x0000000c04a0723c */ /* 0x000fe200000018a0 */
[----:B------:R-:W1:Y:S01]  /*23070*/  MUFU.EX2 R191, R191 ;  /* 0x000000bf00bf7308 */ /* 0x000e620000000800 */
[----:B------:R-:W-:Y:S02]  /*23080*/  FADD.FTZ R177, R177, R33 ;  /* 0x00000021b1b17221 */ /* 0x000fe40000010000 */
[----:B------:R-:W-:Y:S02]  /*23090*/  FADD.FTZ R2, R0, R2 ;  /* 0x0000000200027221 */ /* 0x000fe40000010000 */
[----:B------:R-:W-:-:S02]  /*230a0*/  FADD.FTZ R177, R178, R177 ;  /* 0x000000b1b2b17221 */ /* 0x000fc40000010000 */
[C---:B------:R-:W-:Y:S01]  /*230b0*/  HMMA.16816.F32 R156, R4.reuse, R14, R156 ;  /* 0x0000000e049c723c */ /* 0x040fe2000000189c */
[----:B------:R-:W5:Y:S01]  /*230c0*/  LDSM.16.MT88.4 R12, [R234+0x12800] ;  /* 0x01280000ea0c783b */ /* 0x000f620000004200 */
[----:B------:R-:W-:Y:S01]  /*230d0*/  MUFU.EX2 R192, R192 ;  /* 0x000000c000c07308 */ /* 0x000fe20000000800 */
[----:B------:R-:W-:Y:S02]  /*230e0*/  FADD.FTZ R179, R179, R177 ;  /* 0x000000b1b3b37221 */ /* 0x000fe40000010000 */
[----:B------:R-:W-:Y:S02]  /*230f0*/  FADD.FTZ R164, R164, R2 ;  /* 0x00000002a4a47221 */ /* 0x000fe40000010000 */
[----:B---3--:R-:W-:Y:S01]  /*23100*/  FADD.FTZ R179, R189, R179 ;  /* 0x000000b3bdb37221 */ /* 0x008fe20000010000 */
[----:B--2---:R-:W-:Y:S01]  /*23110*/  HMMA.16816.F32 R152, R4, R8, R152 ;  /* 0x000000080498723c */ /* 0x004fe20000001898 */
[----:B------:R-:W-:Y:S01]  /*23120*/  FADD.FTZ R164, R180, R164 ;  /* 0x000000a4b4a47221 */ /* 0x000fe20000010000 */
[----:B------:R-:W2:Y:S03]  /*23130*/  MUFU.EX2 R193, R193 ;  /* 0x000000c100c17308 */ /* 0x000ea60000000800 */
[----:B------:R-:W-:Y:S01]  /*23140*/  FADD.FTZ R181, R181, R164 ;  /* 0x000000a4b5b57221 */ /* 0x000fe20000010000 */
[----:B------:R-:W-:-:S02]  /*23150*/  MOV R164, R167 ;  /* 0x000000a700a47202 */ /* 0x000fc40000000f00 */
[----:B------:R-:W-:Y:S01]  /*23160*/  HMMA.16816.F32 R148, R4, R10, R148 ;  /* 0x0000000a0494723c */ /* 0x000fe20000001894 */
[----:B------:R-:W3:Y:S01]  /*23170*/  LDSM.16.MT88.4 R8, [R233+0x12800] ;  /* 0x01280000e908783b */ /* 0x000ee20000004200 */
[----:B------:R-:W1:Y:S01]  /*23180*/  MUFU.EX2 R175, R175 ;  /* 0x000000af00af7308 */ /* 0x000e620000000800 */
[----:B------:R-:W-:-:S04]  /*23190*/  FADD.FTZ R181, R182, R181 ;  /* 0x000000b5b6b57221 */ /* 0x000fc80000010000 */
[----:B------:R-:W-:Y:S01]  /*231a0*/  FADD.FTZ R183, R183, R181 ;  /* 0x000000b5b7b77221 */ /* 0x000fe20000010000 */
[----:B------:R-:W-:Y:S02]  /*231b0*/  HMMA.16816.F32 R144, R4, R16, R144 ;  /* 0x000000100490723c */ /* 0x000fe40000001890 */
[----:B------:R-:W-:Y:S01]  /*231c0*/  MUFU.EX2 R174, R174 ;  /* 0x000000ae00ae7308 */ /* 0x000fe20000000800 */
[----:B----4-:R-:W-:-:S05]  /*231d0*/  FADD.FTZ R183, R190, R183 ;  /* 0x000000b7beb77221 */ /* 0x010fca0000010000 */
        /* <DEDUP_REMOVED lines=8> */
[C---:B-----5:R-:W-:Y:S02]  /*23260*/  HMMA.16816.F32 R36, R4.reuse, R12, R36 ;  /* 0x0000000c0424723c */ /* 0x060fe40000001824 */
[----:B------:R-:W5:Y:S06]  /*23270*/  MUFU.EX2 R169, R169 ;  /* 0x000000a900a97308 */ /* 0x000f6c0000000800 */
[C---:B------:R-:W-:Y:S01]  /*23280*/  HMMA.16816.F32 R40, R4.reuse, R14, R40 ;  /* 0x0000000e0428723c */ /* 0x040fe20000001828 */
[----:B------:R-:W2:Y:S01]  /*23290*/  LDSM.16.MT88.4 R12, [R234+0x14800] ;  /* 0x01480000ea0c783b */ /* 0x000ea20000004200 */
[----:B------:R-:W1:Y:S06]  /*232a0*/  MUFU.EX2 R172, R172 ;  /* 0x000000ac00ac7308 */ /* 0x000e6c0000000800 */
[C---:B---3--:R-:W-:Y:S02]  /*232b0*/  HMMA.16816.F32 R44, R4.reuse, R8, R44 ;  /* 0x00000008042c723c */ /* 0x048fe4000000182c */
[----:B------:R-:W3:Y:S06]  /*232c0*/  MUFU.EX2 R194, R194 ;  /* 0x000000c200c27308 */ /* 0x000eec0000000800 */
        /* <DEDUP_REMOVED lines=30> */
[----:B------:R-:W-:Y:S01]  /*234b0*/  HMMA.16816.F32 R128, R4, R22, R128 ;  /* 0x000000160480723c */ /* 0x000fe20000001880 */
[----:B------:R-:W1:Y:S06]  /*234c0*/  LDSM.16.MT88.4 R20, [R232+0x13000] ;  /* 0x01300000e814783b */ /* 0x000e6c0000004200 */
[C---:B------:R-:W-:Y:S01]  /*234d0*/  F2FP.PACK_AB R4, R188.reuse, R189 ;  /* 0x000000bdbc04723e */ /* 0x040fe200000000ff */
[----:B------:R-:W-:Y:S01]  /*234e0*/  FADD.FTZ R188, R188, R179 ;  /* 0x000000b3bcbc7221 */ /* 0x000fe20000010000 */
[C---:B------:R-:W-:Y:S01]  /*234f0*/  F2FP.PACK_AB R5, R191.reuse, R190 ;  /* 0x000000bebf05723e */ /* 0x040fe200000000ff */
[----:B------:R-:W-:Y:S01]  /*23500*/  FADD.FTZ R191, R191, R183 ;  /* 0x000000b7bfbf7221 */ /* 0x000fe20000010000 */
[----:B------:R-:W-:Y:S01]  /*23510*/  F2FP.PACK_AB R6, R186, R187 ;  /* 0x000000bbba06723e */ /* 0x000fe200000000ff */
[----:B------:R-:W-:Y:S01]  /*23520*/  FADD.FTZ R188, R187, R188 ;  /* 0x000000bcbbbc7221 */ /* 0x000fe20000010000 */
[----:B------:R-:W-:Y:S01]  /*23530*/  F2FP.PACK_AB R7, R193, R192 ;  /* 0x000000c0c107723e */ /* 0x000fe200000000ff */
[----:B------:R-:W-:-:S02]  /*23540*/  FADD.FTZ R191, R192, R191 ;  /* 0x000000bfc0bf7221 */ /* 0x000fc40000010000 */
[----:B------:R-:W-:Y:S02]  /*23550*/  FADD.FTZ R186, R186, R188 ;  /* 0x000000bcbaba7221 */ /* 0x000fe40000010000 */
[----:B------:R-:W-:Y:S02]  /*23560*/  FADD.FTZ R193, R193, R191 ;  /* 0x000000bfc1c17221 */ /* 0x000fe40000010000 */
[C---:B--2---:R-:W-:Y:S01]  /*23570*/  HMMA.16816.F32 R160, R4.reuse, R12, R160 ;  /* 0x0000000c04a0723c */ /* 0x044fe200000018a0 */
[----:B------:R-:W-:Y:S02]  /*23580*/  FADD.FTZ R186, R175, R186 ;  /* 0x000000baafba7221 */ /* 0x000fe40000010000 */
[----:B------:R-:W-:Y:S02]  /*23590*/  FADD.FTZ R193, R170, R193 ;  /* 0x000000c1aac17221 */ /* 0x000fe40000010000 */
[----:B------:R-:W-:Y:S02]  /*235a0*/  FADD.FTZ R186, R174, R186 ;  /* 0x000000baaeba7221 */ /* 0x000fe40000010000 */
[----:B-----5:R-:W-:Y:S01]  /*235b0*/  FADD.FTZ R193, R169, R193 ;  /* 0x000000c1a9c17221 */ /* 0x020fe20000010000 */
[----:B------:R-:W-:Y:S01]  /*235c0*/  HMMA.16816.F32 R156, R4, R14, R156 ;  /* 0x0000000e049c723c */ /* 0x000fe2000000189c */
[----:B------:R-:W2:Y:S01]  /*235d0*/  LDSM.16.MT88.4 R12, [R234+0x13000] ;  /* 0x01300000ea0c783b */ /* 0x000ea20000004200 */
[----:B------:R-:W-:-:S02]  /*235e0*/  FADD.FTZ R186, R173, R186 ;  /* 0x000000baadba7221 */ /* 0x000fc40000010000 */
[----:B------:R-:W-:Y:S02]  /*235f0*/  FADD.FTZ R193, R172, R193 ;  /* 0x000000c1acc17221 */ /* 0x000fe40000010000 */
[----:B------:R-:W-:Y:S02]  /*23600*/  FADD.FTZ R0, R171, R186 ;  /* 0x000000baab007221 */ /* 0x000fe40000010000 */
[C---:B---3--:R-:W-:Y:S01]  /*23610*/  HMMA.16816.F32 R152, R4.reuse, R8, R152 ;  /* 0x000000080498723c */ /* 0x048fe20000001898 */
[----:B------:R-:W-:Y:S02]  /*23620*/  FADD.FTZ R252, R194, R193 ;  /* 0x000000c1c2fc7221 */ /* 0x000fe40000010000 */
[----:B------:R-:W-:Y:S05]  /*23630*/  STL [R1], R0 ;  /* 0x0000000001007387 */ /* 0x000fea0000100800 */
        /* <DEDUP_REMOVED lines=44> */
[----:B------:R-:W-:-:S02]  /*23900*/  F2FP.PACK_AB R4, R174, R175 ;  /* 0x000000afae04723e */ /* 0x000fc400000000ff */
[----:B------:R-:W-:Y:S02]  /*23910*/  F2FP.PACK_AB R5, R169, R170 ;  /* 0x000000aaa905723e */ /* 0x000fe400000000ff */
[----:B------:R-:W-:Y:S02]  /*23920*/  F2FP.PACK_AB R6, R171, R173 ;  /* 0x000000adab06723e */ /* 0x000fe400000000ff */
[----:B------:R-:W-:-:S07]  /*23930*/  F2FP.PACK_AB R7, R194, R172 ;  /* 0x000000acc207723e */ /* 0x000fce00000000ff */
[C---:B----4-:R-:W-:Y:S08]  /*23940*/  HMMA.16816.F32 R160, R4.reuse, R16, R160 ;  /* 0x0000001004a0723c */ /* 0x050ff000000018a0 */
        /* <DEDUP_REMOVED lines=42> */
.L_x_2284:
[----:B------:R-:W-:Y:S05]  /*23bf0*/  @!P6 BRA `(.L_x_2293) ;  /* 0x00004a600000e947 */ /* 0x000fea0003800000 */
[----:B------:R-:W-:Y:S02]  /*23c00*/  MOV R0, R3 ;  /* 0x0000000300007202 */ /* 0x000fe40000000f00 */
[----:B------:R-:W-:-:S02]  /*23c10*/  MOV R2, R164 ;  /* 0x000000a400027202 */ /* 0x000fc40000000f00 */
.L_x_2302:
        /* <DEDUP_REMOVED lines=16> */
[C---:B------:R-:W-:Y:S02]  /*23d20*/  IADD3 R11, R3.reuse, 0x40, RZ ;  /* 0x00000040030b7810 */ /* 0x040fe40007ffe0ff */
[----:B------:R-:W-:Y:S01]  /*23d30*/  IABS R4, R3 ;  /* 0x0000000300047213 */ /* 0x000fe20000000000 */
[----:B------:R-:W3:Y:S01]  /*23d40*/  LD.E.64 R14, [R168.64+0x28] ;  /* 0x00002804a80e7980 */ /* 0x000ee2000c101b00 */
[----:B------:R-:W-:Y:S02]  /*23d50*/  IABS R6, R11 ;  /* 0x0000000b00067213 */ /* 0x000fe40000000000 */
[-C--:B--2---:R-:W-:Y:S02]  /*23d60*/  IABS R7, R10.reuse ;  /* 0x0000000a00077213 */ /* 0x084fe40000000000 */
[-C--:B------:R-:W-:Y:S02]  /*23d70*/  IABS R5, R10.reuse ;  /* 0x0000000a00057213 */ /* 0x080fe40000000000 */
[----:B------:R-:W1:Y:S01]  /*23d80*/  I2F.RP R8, R7 ;  /* 0x0000000700087306 */ /* 0x000e620000209400 */
[-C--:B------:R-:W-:Y:S02]  /*23d90*/  LOP3.LUT R3, R3, R10.reuse, RZ, 0x3c, !PT ;  /* 0x0000000a03037212 */ /* 0x080fe400078e3cff */
[----:B------:R-:W-:Y:S01]  /*23da0*/  IMAD.MOV R5, RZ, RZ, -R5 ;  /* 0x000000ffff057224 */ /* 0x000fe200078e0a05 */
[-C--:B------:R-:W-:Y:S02]  /*23db0*/  LOP3.LUT R11, R11, R10.reuse, RZ, 0x3c, !PT ;  /* 0x0000000a0b0b7212 */ /* 0x080fe400078e3cff */
[----:B------:R-:W-:Y:S02]  /*23dc0*/  ISETP.GE.AND P0, PT, R3, RZ, PT ;  /* 0x000000ff0300720c */ /* 0x000fe40003f06270 */
[----:B------:R-:W-:Y:S02]  /*23dd0*/  ISETP.GE.AND P2, PT, R11, RZ, PT ;  /* 0x000000ff0b00720c */ /* 0x000fe40003f46270 */
[----:B------:R-:W-:Y:S01]  /*23de0*/  LOP3.LUT R3, RZ, R10, RZ, 0x33, !PT ;  /* 0x0000000aff037212 */ /* 0x000fe200078e33ff */
[----:B-1----:R-:W1:Y:S02]  /*23df0*/  MUFU.RCP R8, R8 ;  /* 0x0000000800087308 */ /* 0x002e640000001000 */
[----:B-1----:R-:W-:Y:S08]  /*23e00*/  IADD3 R8, R8, 0xffffffe, RZ ;  /* 0x0ffffffe08087810 */ /* 0x002ff00007ffe0ff */
[----:B------:R-:W1:Y:S02]  /*23e10*/  F2I.FTZ.U32.TRUNC.NTZ R9, R8 ;  /* 0x0000000800097305 */ /* 0x000e64000021f000 */
[--C-:B-1----:R-:W-:Y:S02]  /*23e20*/  IMAD.MOV R12, RZ, RZ, -R9.reuse ;  /* 0x000000ffff0c7224 */ /* 0x102fe400078e0a09 */
[----:B------:R-:W-:Y:S02]  /*23e30*/  IMAD.MOV.U32 R8, RZ, RZ, RZ ;  /* 0x000000ffff087224 */ /* 0x000fe400078e00ff */
        /* <DEDUP_REMOVED lines=15> */
[----:B------:R-:W-:Y:S09]  /*23f30*/  ISETP.NE.AND P1, PT, R10, RZ, PT ;  /* 0x000000ff0a00720c */ /* 0x000ff20003f25270 */
[----:B------:R-:W-:Y:S02]  /*23f40*/  @P4 IADD3 R8, R8, 0x1, RZ ;  /* 0x0000000108084810 */ /* 0x000fe40007ffe0ff */
[----:B------:R-:W-:Y:S03]  /*23f50*/  @P5 IADD3 R9, R9, 0x1, RZ ;  /* 0x0000000109095810 */ /* 0x000fe60007ffe0ff */
[----:B------:R-:W-:Y:S02]  /*23f60*/  @!P0 IMAD.MOV R8, RZ, RZ, -R8 ;  /* 0x000000ffff088224 */ /* 0x000fe400078e0a08 */
[----:B------:R-:W-:Y:S03]  /*23f70*/  @!P2 IMAD.MOV R9, RZ, RZ, -R9 ;  /* 0x000000ffff09a224 */ /* 0x000fe600078e0a09 */
[C---:B------:R-:W-:Y:S02]  /*23f80*/  SEL R8, R3.reuse, R8, !P1 ;  /* 0x0000000803087207 */ /* 0x040fe40004800000 */
[----:B------:R-:W-:Y:S02]  /*23f90*/  SEL R9, R3, R9, !P1 ;  /* 0x0000000903097207 */ /* 0x000fe40004800000 */
[CC--:B------:R-:W-:Y:S02]  /*23fa0*/  LEA R6, P1, R8.reuse, R248.reuse, 0x2 ;  /* 0x000000f808067211 */ /* 0x0c0fe400078210ff */
[C---:B------:R-:W-:Y:S02]  /*23fb0*/  LEA R4, P0, R9.reuse, R248, 0x2 ;  /* 0x000000f809047211 */ /* 0x040fe400078010ff */
[-C--:B------:R-:W-:Y:S01]  /*23fc0*/  LEA.HI.X.SX32 R7, R8, R249.reuse, 0x2, P1 ;  /* 0x000000f908077211 */ /* 0x080fe200008f16ff */
[C---:B------:R-:W-:Y:S01]  /*23fd0*/  IMAD.IADD R8, R9.reuse, 0x1, -R8 ;  /* 0x0000000109087824 */ /* 0x040fe200078e0a08 */
[----:B------:R-:W-:Y:S03]  /*23fe0*/  LEA.HI.X.SX32 R5, R9, R249, 0x2, P0 ;  /* 0x000000f909057211 */ /* 0x000fe600000f16ff */
[----:B------:R-:W-:Y:S01]  /*23ff0*/  IMAD R10, R10, R8, -0x40 ;  /* 0xffffffc00a0a7424 */ /* 0x000fe200078e0208 */
[----:B------:R1:W4:Y:S04]  /*24000*/  LD.E R3, [R6.64] ;  /* 0x0000000406037980 */ /* 0x000328000c101900 */
[----:B------:R2:W4:Y:S01]  /*24010*/  LD.E R4, [R4.64] ;  /* 0x0000000404047980 */ /* 0x000522000c101900 */
[----:B-1----:R-:W-:Y:S01]  /*24020*/  SHF.R.S32.HI R6, RZ, 0x1f, R10 ;  /* 0x0000001fff067819 */ /* 0x002fe2000001140a */
        /* <DEDUP_REMOVED lines=8> */
[----:B------:R-:W-:Y:S02]  /*240b0*/  IMAD R4, R14, R5, R4 ;  /* 0x000000050e047224 */ /* 0x000fe400078e0204 */
[----:B------:R-:W-:Y:S02]  /*240c0*/  IMAD.MOV.U32 R7, RZ, RZ, R10 ;  /* 0x000000ffff077224 */ /* 0x000fe400078e000a */
[----:B------:R-:W-:Y:S01]  /*240d0*/  IMAD.IADD R3, R11, 0x1, R4 ;  /* 0x000000010b037824 */ /* 0x000fe200078e0204 */
[----:B------:R-:W-:-:S05]  /*240e0*/  BRA `(.L_x_2296) ;  /* 0x0000004000007947 */ /* 0x000fca0003800000 */
.L_x_2295:
[----:B------:R-:W-:Y:S02]  /*240f0*/  ULDC.64 UR4, c[0x0][0x118] ;  /* 0x0000460000047ab9 */ /* 0x000fe40000000a00 */
[----:B------:R-:W2:Y:S02]  /*24100*/  LD.E R7, [R168.64+0x40] ;  /* 0x00004004a8077980 */ /* 0x000ea4000c101900 */
[----:B--2---:R-:W-:Y:S04]  /*24110*/  LEA R7, -R7, RZ, 0x6 ;  /* 0x000000ff07077211 */ /* 0x004fe800078e31ff */
[----:B------:R-:W-:Y:S02]  /*24120*/  SHF.R.S32.HI R3, RZ, 0x1f, R7 ;  /* 0x0000001fff037819 */ /* 0x000fe40000011407 */
.L_x_2296:
[----:B------:R-:W-:Y:S05]  /*24130*/  BSYNC B0 ;  /* 0x0000000000007941 */ /* 0x000fea0003800000 */
.L_x_2294:
[----:B------:R-:W-:Y:S01]  /*24140*/  LOP3.LUT P6, RZ, R251, 0x1, RZ, 0xc0, !PT ;  /* 0x00000001fbff7812 */ /* 0x000fe200078cc0ff */
[----:B------:R-:W-:Y:S01]  /*24150*/  ULDC.64 UR4, c[0x0][0x118] ;  /* 0x0000460000047ab9 */ /* 0x000fe20000000a00 */
[----:B------:R-:W-:Y:S01]  /*24160*/  LEA R170, P0, R7, R185, 0x1 ;  /* 0x000000b907aa7211 */ /* 0x000fe200078008ff */
[----:B------:R-:W-:Y:S01]  /*24170*/  BSSY B1, `(.L_x_2297) ;  /* 0x0000249000017945 */ /* 0x000fe20003800000 */
[----:B------:R-:W-:Y:S02]  /*24180*/  LOP3.LUT P5, RZ, R251, 0x2, RZ, 0xc0, !PT ;  /* 0x00000002fbff7812 */ /* 0x000fe400078ac0ff */
[-C--:B------:R-:W-:Y:S02]  /*24190*/  LEA.HI.X R171, R7, R184.reuse, R3, 0x1, P0 ;  /* 0x000000b807ab7211 */ /* 0x080fe400000f0c03 */
        /* <DEDUP_REMOVED lines=8> */
[--C-:B------:R-:W-:Y:S01]  /*24220*/  IMAD.X R5, R3, 0x1, R236.reuse, P1 ;  /* 0x0000000103057824 */ /* 0x100fe200008e06ec */
[----:B------:R-:W-:Y:S01]  /*24230*/  @!P6 STS.128 [R247+0x10000], RZ ;  /* 0x010000fff700e388 */ /* 0x000fe20000000c00 */
[CC--:B------:R-:W-:Y:S02]  /*24240*/  @P6 LEA R16, P1, R6.reuse, R185.reuse, 0x1 ;  /* 0x000000b906106211 */ /* 0x0c0fe400078208ff */
[CC--:B------:R-:W-:Y:S02]  /*24250*/  @P5 LEA R12, P0, R6.reuse, R185.reuse, 0x1 ;  /* 0x000000b9060c5211 */ /* 0x0c0fe400078008ff */
[----:B------:R-:W-:Y:S01]  /*24260*/  @!PT LDS RZ, [RZ] ;  /* 0x00000000fffff984 */ /* 0x000fe20000000800 */
[----:B------:R-:W-:Y:S01]  /*24270*/  @!PT LDS RZ, [RZ] ;  /* 0x00000000fffff984 */ /* 0x000fe20000000800 */
[----:B------:R-:W-:Y:S01]  /*24280*/  @!PT LDS RZ, [RZ] ;  /* 0x00000000fffff984 */ /* 0x000fe20000000800 */
[----:B------:R1:W-:Y:S01]  /*24290*/  @P5 LDGSTS.E.BYPASS.LTC128B.128 [R247+0x12000], [R170.64+0x80] ;  /* 0x12000080aaf75fae */ /* 0x0003e2000b901d44 */
[CCC-:B------:R-:W-:Y:S02]  /*242a0*/  @P6 LEA.HI.X R17, R6.reuse, R184.reuse, R5.reuse, 0x1, P1 ;  /* 0x000000b806116211 */ /* 0x1c0fe400008f0c05 */
[C-C-:B------:R-:W-:Y:S02]  /*242b0*/  @P5 LEA.HI.X R13, R6.reuse, R184, R5.reuse, 0x1, P0 ;  /* 0x000000b8060d5211 */ /* 0x140fe400000f0c05 */
[----:B------:R-:W-:Y:S01]  /*242c0*/  @!P5 STS.128 [R247+0x12000], RZ ;  /* 0x012000fff700d388 */ /* 0x000fe20000000c00 */
[----:B------:R-:W-:Y:S02]  /*242d0*/  IADD3.X R3, R5, R236, RZ, P2, !PT ;  /* 0x000000ec05037210 */ /* 0x000fe400017fe4ff */
[CC--:B------:R-:W-:Y:S02]  /*242e0*/  @P4 LEA R10, P2, R6.reuse, R185.reuse, 0x1 ;  /* 0x000000b9060a4211 */ /* 0x0c0fe400078408ff */
[----:B------:R-:W-:Y:S01]  /*242f0*/  @!PT LDS RZ, [RZ] ;  /* 0x00000000fffff984 */ /* 0x000fe20000000800 */
[----:B------:R-:W-:Y:S01]  /*24300*/  @!PT LDS RZ, [RZ] ;  /* 0x00000000fffff984 */ /* 0x000fe20000000800 */
[----:B------:R-:W-:Y:S01]  /*24310*/  @!PT LDS RZ, [RZ] ;  /* 0x00000000fffff984 */ /* 0x000fe20000000800 */
[----:B------:R1:W-:Y:S01]  /*24320*/  @P4 LDGSTS.E.BYPASS.LTC128B.128 [R247+0x14000], [R170.64+0x100] ;  /* 0x14000100aaf74fae */ /* 0x0003e2000b901d44 */
[CC--:B------:R-:W-:Y:S02]  /*24330*/  @P3 LEA R8, P1, R6.reuse, R185.reuse, 0x1 ;  /* 0x000000b906083211 */ /* 0x0c0fe400078208ff */
[CCC-:B------:R-:W-:Y:S02]  /*24340*/  @P4 LEA.HI.X R11, R6.reuse, R184.reuse, R5.reuse, 0x1, P2 ;  /* 0x000000b8060b4211 */ /* 0x1c0fe400010f0c05 */
[----:B------:R-:W-:Y:S01]  /*24350*/  @!P4 STS.128 [R247+0x14000], RZ ;  /* 0x014000fff700c388 */ /* 0x000fe20000000c00 */
[-C--:B------:R-:W-:Y:S02]  /*24360*/  @P3 LEA.HI.X R9, R6, R184.reuse, R5, 0x1, P1 ;  /* 0x000000b806093211 */ /* 0x080fe400008f0c05 */
        /* <DEDUP_REMOVED lines=8> */
[CCC-:B------:R-:W-:Y:S02]  /*243f0*/  @P5 LEA.HI.X R21, R4.reuse, R184.reuse, R3.reuse, 0x1, P2 ;  /* 0x000000b804155211 */ /* 0x1c0fe400010f0c03 */
[CC--:B------:R-:W-:Y:S02]  /*24400*/  @P4 LEA R18, P1, R4.reuse, R185.reuse, 0x1 ;  /* 0x000000b904124211 */ /* 0x0c0fe400078208ff */
[----:B------:R-:W-:Y:S01]  /*24410*/  @!PT LDS RZ, [RZ] ;  /* 0x00000000fffff984 */ /* 0x000fe20000000800 */
[----:B------:R-:W-:Y:S01]  /*24420*/  @!PT LDS RZ, [RZ] ;  /* 0x00000000fffff984 */ /* 0x000fe20000000800 */
[----:B------:R-:W-:Y:S01]  /*24430*/  @!PT LDS RZ, [RZ] ;  /* 0x00000000fffff984 */ /* 0x000fe20000000800 */
[----:B------:R2:W-:Y:S01]  /*24440*/  @P6 LDGSTS.E.BYPASS.LTC128B.128 [R247+0x10800], [R16.64] ;  /* 0x1080000010f76fae */ /* 0x0005e2000b901d44 */
[C---:B------:R-:W-:Y:S02]  /*24450*/  @P3 LEA R6, P0, R4.reuse, R185, 0x1 ;  /* 0x000000b904063211 */ /* 0x040fe400078008ff */
[CCC-:B------:R-:W-:Y:S02]  /*24460*/  @P4 LEA.HI.X R19, R4.reuse, R184.reuse, R3.reuse, 0x1, P1 ;  /* 0x000000b804134211 */ /* 0x1c0fe400008f0c03 */
[----:B------:R-:W-:Y:S01]  /*24470*/  @!P6 STS.128 [R247+0x10800], RZ ;  /* 0x010800fff700e388 */ /* 0x000fe20000000c00 */
[CC--:B------:R-:W-:Y:S02]  /*24480*/  @P3 LEA.HI.X R7, R4.reuse, R184.reuse, R3, 0x1, P0 ;  /* 0x000000b804073211 */ /* 0x0c0fe400000f0c03 */
[----:B------:R-:W-:Y:S02]  /*24490*/  IADD3 R5, P2, R4, R235, RZ ;  /* 0x000000eb04057210 */ /* 0x000fe40007f5e0ff */
[----:B------:R-:W-:Y:S01]  /*244a0*/  @!PT LDS RZ, [RZ] ;  /* 0x00000000fffff984 */ /* 0x000fe20000000800 */
[----:B------:R-:W-:Y:S01]  /*244b0*/  @!PT LDS RZ, [RZ] ;  /* 0x00000000fffff984 */ /* 0x000fe20000000800 */
[----:B------:R-:W-:Y:S01]  /*244c0*/  @!PT LDS RZ, [RZ] ;  /* 0x00000000fffff984 */ /* 0x000fe20000000800 */
[----:B------:R3:W-:Y:S02]  /*244d0*/  @P5 LDGSTS.E.BYPASS.LTC128B.128 [R247+0x12800], [R12.64+0x80] ;  /* 0x128000800cf75fae */ /* 0x0007e4000b901d44 */
[-C--:B------:R-:W-:Y:S01]  /*244e0*/  @P6 LEA R26, P0, R5, R185.reuse, 0x1 ;  /* 0x000000b9051a6211 */ /* 0x080fe200078008ff */
[----:B------:R-:W-:Y:S01]  /*244f0*/  IMAD.X R3, R3, 0x1, R236, P2 ;  /* 0x0000000103037824 */ /* 0x000fe200010e06ec */
[CC--:B------:R-:W-:Y:S01]  /*24500*/  @P5 LEA R24, P2, R5.reuse, R185.reuse, 0x1 ;  /* 0x000000b905185211 */ /* 0x0c0fe200078408ff */
[----:B------:R-:W-:Y:S01]  /*24510*/  @!P5 STS.128 [R247+0x12800], RZ ;  /* 0x012800fff700d388 */ /* 0x000fe20000000c00 */
[CC--:B------:R-:W-:Y:S02]  /*24520*/  @P4 LEA R22, P1, R5.reuse, R185.reuse, 0x1 ;  /* 0x000000b905164211 */ /* 0x0c0fe400078208ff */
[CCC-:B------:R-:W-:Y:S02]  /*24530*/  @P6 LEA.HI.X R27, R5.reuse, R184.reuse, R3.reuse, 0x1, P0 ;  /* 0x000000b8051b6211 */ /* 0x1c0fe400000f0c03 */
[----:B------:R-:W-:Y:S01]  /*24540*/  @!PT LDS RZ, [RZ] ;  /* 0x00000000fffff984 */ /* 0x000fe20000000800 */
[----:B------:R-:W-:Y:S01]  /*24550*/  @!PT LDS RZ, [RZ] ;  /* 0x00000000fffff984 */ /* 0x000fe20000000800 */
[----:B------:R-:W-:Y:S01]  /*24560*/  @!PT LDS RZ, [RZ] ;  /* 0x00000000fffff984 */ /* 0x000fe20000000800 */
[----:B------:R4:W-:Y:S01]  /*24570*/  @P4 LDGSTS.E.BYPASS.LTC128B.128 [R247+0x14800], [R10.64+0x100] ;  /* 0x148001000af74fae */ /* 0x0009e2000b901d44 */
[CCC-:B------:R-:W-:Y:S02]  /*24580*/  @P5 LEA.HI.X R25, R5.reuse, R184.reuse, R3.reuse, 0x1, P2 ;  /* 0x000000b805195211 */ /* 0x1c0fe400010f0c03 */
[CCC-:B------:R-:W-:Y:S02]  /*24590*/  @P4 LEA.HI.X R23, R5.reuse, R184.reuse, R3.reuse, 0x1, P1 ;  /* 0x000000b805174211 */ /* 0x1c0fe400008f0c03 */
[----:B------:R-:W-:Y:S01]  /*245a0*/  @!P4 STS.128 [R247+0x14800], RZ ;  /* 0x014800fff700c388 */ /* 0x000fe20000000c00 */
[C---:B------:R-:W-:Y:S04]  /*245b0*/  @P3 LEA R4, P0, R5.reuse, R185, 0x1 ;  /* 0x000000b905043211 */ /* 0x040fe800078008ff */
[----:B------:R-:W-:Y:S01]  /*245c0*/  @!PT LDS RZ, [RZ] ;  /* 0x00000000fffff984 */ /* 0x000fe20000000800 */
[----:B------:R-:W-:Y:S01]  /*245d0*/  @!PT LDS RZ, [RZ] ;  /* 0x00000000fffff984 */ /* 0x000fe20000000800 */
[----:B------:R-:W-:Y:S01]  /*245e0*/  @!PT LDS RZ, [RZ] ;  /* 0x00000000fffff984 */ /* 0x000fe20000000800 */
[----:B------:R4:W-:Y:S01]  /*245f0*/  @P3 LDGSTS.E.BYPASS.LTC128B.128 [R247+0x16800], [R8.64+0x180] ;  /* 0x1680018008f73fae */ /* 0x0009e2000b901d44 */
[----:B------:R-:W-:Y:S02]  /*24600*/  @P3 LEA.HI.X R5, R5, R184, R3, 0x1, P0 ;  /* 0x000000b805053211 */ /* 0x000fe400000f0c03 */
[----:B------:R-:W-:Y:S02]  /*24610*/  ISETP.GT.AND P0, PT, R250, R239, PT ;  /* 0x000000effa00720c */ /* 0x000fe40003f04270 */
        /* <DEDUP_REMOVED lines=42> */
[----:B----4-:R-:W3:Y:S05]  /*248c0*/  LDSM.16.M88.4 R8, [R229+0x8000] ;  /* 0x00800000e508783b */ /* 0x010eea0000000200 */
[----:B--2---:R-:W2:Y:S05]  /*248d0*/  LDSM.16.M88.4 R16, [R229+0x8800] ;  /* 0x00880000e510783b */ /* 0x004eaa0000000200 */
[----:B-1----:R-:W5:Y:S05]  /*248e0*/  LDSM.16.M88.4 R24, [R229+0x9000] ;  /* 0x00900000e518783b */ /* 0x002f6a0000000200 */
[----:B------:R-:W0:Y:S05]  /*248f0*/  LDGDEPBAR ;  /* 0x00000000000079af */ /* 0x000e2a0000000000 */
[----:B------:R-:W1:Y:S05]  /*24900*/  LDSM.16.M88.4 R164, [R229+0x9800] ;  /* 0x00980000e5a4783b */ /* 0x000e6a0000000200 */
[----:B------:R-:W-:Y:S05]  /*24910*/  LDSM.16.M88.4 R172, [R228] ;  /* 0x00000000e4ac783b */ /* 0x000fea0000000200 */
[----:B------:R-:W4:Y:S05]  /*24920*/  LDSM.16.M88.4 R176, [R227] ;  /* 0x00000000e3b0783b */ /* 0x000f2a0000000200 */
[----:B------:R-:W1:Y:S01]  /*24930*/  LDSM.16.M88.4 R180, [R223] ;  /* 0x00000000dfb4783b */ /* 0x000e620000000200 */
[C---:B---3--:R-:W-:Y:S04]  /*24940*/  HMMA.16816.F32 R4, R32.reuse, R8, RZ ;  /* 0x000000082004723c */ /* 0x048fe800000018ff */
[----:B------:R-:W3:Y:S05]  /*24950*/  LDSM.16.M88.4 R184, [R222] ;  /* 0x00000000deb8783b */ /* 0x000eea0000000200 */
[----:B------:R-:W1:Y:S01]  /*24960*/  LDSM.16.M88.4 R188, [R221] ;  /* 0x00000000ddbc783b */ /* 0x000e620000000200 */
[C---:B------:R-:W-:Y:S04]  /*24970*/  HMMA.16816.F32 R8, R32.reuse, R10, RZ ;  /* 0x0000000a2008723c */ /* 0x040fe800000018ff */
[----:B------:R-:W-:Y:S04]  /*24980*/  LDSM.16.M88.4 R192, [R226] ;  /* 0x00000000e2c0783b */ /* 0x000fe80000000200 */
[C---:B--2---:R-:W-:Y:S01]  /*24990*/  HMMA.16816.F32 R12, R32.reuse, R16, RZ ;  /* 0x00000010200c723c */ /* 0x044fe200000018ff */
[----:B------:R-:W2:Y:S05]  /*249a0*/  LDSM.16.M88.4 R196, [R224+0x8000] ;  /* 0x00800000e0c4783b */ /* 0x000eaa0000000200 */
[----:B------:R-:W2:Y:S02]  /*249b0*/  LDSM.16.M88.4 R200, [R224+0x8800] ;  /* 0x00880000e0c8783b */ /* 0x000ea40000000200 */
[C---:B------:R-:W-:Y:S03]  /*249c0*/  HMMA.16816.F32 R16, R32.reuse, R18, RZ ;  /* 0x000000122010723c */ /* 0x040fe600000018ff */
[----:B------:R-:W-:Y:S05]  /*249d0*/  LDSM.16.M88.4 R204, [R220+0x800] ;  /* 0x00080000dccc783b */ /* 0x000fea0000000200 */
[C---:B-----5:R-:W-:Y:S01]  /*249e0*/  HMMA.16816.F32 R20, R32.reuse, R24, RZ ;  /* 0x000000182014723c */ /* 0x060fe200000018ff */
[----:B------:R-:W5:Y:S07]  /*249f0*/  LD.E R3, [R168.64+0x18c] ;  /* 0x00018c04a8037980 */ /* 0x000f6e000c101900 */
[C---:B------:R-:W-:Y:S08]  /*24a00*/  HMMA.16816.F32 R24, R32.reuse, R26, RZ ;  /* 0x0000001a2018723c */ /* 0x040ff000000018ff */
[C---:B-1----:R-:W-:Y:S08]  /*24a10*/  HMMA.16816.F32 R28, R32.reuse, R164, RZ ;  /* 0x000000a4201c723c */ /* 0x042ff000000018ff */
[----:B------:R-:W-:Y:S01]  /*24a20*/  HMMA.16816.F32 R32, R32, R166, RZ ;  /* 0x000000a62020723c */ /* 0x000fe200000018ff */
[----:B------:R-:W1:Y:S07]  /*24a30*/  LDSM.16.M88.4 R164, [R224+0x9000] ;  /* 0x00900000e0a4783b */ /* 0x000e6e0000000200 */
[C---:B----4-:R-:W-:Y:S08]  /*24a40*/  HMMA.16816.F32 R4, R172.reuse, R176, R4 ;  /* 0x000000b0ac04723c */ /* 0x050ff00000001804 */
[C---:B------:R-:W-:Y:S01]  /*24a50*/  HMMA.16816.F32 R8, R172.reuse, R178, R8 ;  /* 0x000000b2ac08723c */ /* 0x040fe20000001808 */
[----:B------:R-:W4:Y:S07]  /*24a60*/  LDSM.16.M88.4 R176, [R224+0x9800] ;  /* 0x00980000e0b0783b */ /* 0x000f2e0000000200 */
[C---:B------:R-:W-:Y:S08]  /*24a70*/  HMMA.16816.F32 R12, R172.reuse, R180, R12 ;  /* 0x000000b4ac0c723c */ /* 0x040ff0000000180c */
[C---:B------:R-:W-:Y:S01]  /*24a80*/  HMMA.16816.F32 R16, R172.reuse, R182, R16 ;  /* 0x000000b6ac10723c */ /* 0x040fe20000001810 */
[----:B------:R-:W-:Y:S07]  /*24a90*/  LDSM.16.M88.4 R180, [R225] ;  /* 0x00000000e1b4783b */ /* 0x000fee0000000200 */
[C---:B---3--:R-:W-:Y:S08]  /*24aa0*/  HMMA.16816.F32 R20, R172.reuse, R184, R20 ;  /* 0x000000b8ac14723c */ /* 0x048ff00000001814 */
[C---:B------:R-:W-:Y:S01]  /*24ab0*/  HMMA.16816.F32 R24, R172.reuse, R186, R24 ;  /* 0x000000baac18723c */ /* 0x040fe20000001818 */
[----:B------:R-:W3:Y:S07]  /*24ac0*/  LDSM.16.M88.4 R184, [R220] ;  /* 0x00000000dcb8783b */ /* 0x000eee0000000200 */
[C---:B------:R-:W-:Y:S08]  /*24ad0*/  HMMA.16816.F32 R28, R172.reuse, R188, R28 ;  /* 0x000000bcac1c723c */ /* 0x040ff0000000181c */
[----:B------:R-:W-:Y:S01]  /*24ae0*/  HMMA.16816.F32 R32, R172, R190, R32 ;  /* 0x000000beac20723c */ /* 0x000fe20000001820 */
[----:B------:R-:W3:Y:S05]  /*24af0*/  LDSM.16.M88.4 R172, [R220+0x1000] ;  /* 0x00100000dcac783b */ /* 0x000eea0000000200 */
[----:B------:R-:W3:Y:S02]  /*24b00*/  LDSM.16.M88.4 R188, [R220+0x1800] ;  /* 0x00180000dcbc783b */ /* 0x000ee40000000200 */
[C---:B--2---:R-:W-:Y:S08]  /*24b10*/  HMMA.16816.F32 R4, R192.reuse, R196, R4 ;  /* 0x000000c4c004723c */ /* 0x044ff00000001804 */
[C---:B------:R-:W-:Y:S01]  /*24b20*/  HMMA.16816.F32 R8, R192.reuse, R198, R8 ;  /* 0x000000c6c008723c */ /* 0x040fe20000001808 */
[----:B------:R-:W-:Y:S07]  /*24b30*/  LDSM.16.M88.4 R196, [R230+0x2000] ;  /* 0x00200000e6c4783b */ /* 0x000fee0000000200 */
[C---:B------:R-:W-:Y:S08]  /*24b40*/  HMMA.16816.F32 R12, R192.reuse, R200, R12 ;  /* 0x000000c8c00c723c */ /* 0x040ff0000000180c */
[C---:B------:R-:W-:Y:S01]  /*24b50*/  HMMA.16816.F32 R16, R192.reuse, R202, R16 ;  /* 0x000000cac010723c */ /* 0x040fe20000001810 */
[----:B------:R-:W2:Y:S07]  /*24b60*/  LDSM.16.M88.4 R200, [R229+0xa000] ;  /* 0x00a00000e5c8783b */ /* 0x000eae0000000200 */
[C---:B-1----:R-:W-:Y:S08]  /*24b70*/  HMMA.16816.F32 R20, R192.reuse, R164, R20 ;  /* 0x000000a4c014723c */ /* 0x042ff00000001814 */
[C---:B------:R-:W-:Y:S01]  /*24b80*/  HMMA.16816.F32 R24, R192.reuse, R166, R24 ;  /* 0x000000a6c018723c */ /* 0x040fe20000001818 */
[----:B------:R-:W1:Y:S07]  /*24b90*/  LDSM.16.M88.4 R164, [R229+0xa800] ;  /* 0x00a80000e5a4783b */ /* 0x000e6e0000000200 */
[C---:B----4-:R-:W-:Y:S08]  /*24ba0*/  HMMA.16816.F32 R28, R192.reuse, R176, R28 ;  /* 0x000000b0c01c723c */ /* 0x050ff0000000181c */
[----:B------:R-:W-:Y:S01]  /*24bb0*/  HMMA.16816.F32 R32, R192, R178, R32 ;  /* 0x000000b2c020723c */ /* 0x000fe20000001820 */
[----:B------:R-:W4:Y:S05]  /*24bc0*/  LDSM.16.M88.4 R176, [R229+0xb000] ;  /* 0x00b00000e5b0783b */ /* 0x000f2a0000000200 */
[----:B------:R-:W-:Y:S02]  /*24bd0*/  LDSM.16.M88.4 R192, [R228+0x2000] ;  /* 0x00200000e4c0783b */ /* 0x000fe40000000200 */
[C---:B---3--:R-:W-:Y:S08]  /*24be0*/  HMMA.16816.F32 R4, R180.reuse, R184, R4 ;  /* 0x000000b8b404723c */ /* 0x048ff00000001804 */
[C---:B------:R-:W-:Y:S01]  /*24bf0*/  HMMA.16816.F32 R8, R180.reuse, R186, R8 ;  /* 0x000000bab408723c */ /* 0x040fe20000001808 */
[----:B------:R-:W3:Y:S07]  /*24c00*/  LDSM.16.M88.4 R184, [R229+0xb800] ;  /* 0x00b80000e5b8783b */ /* 0x000eee0000000200 */
[C---:B------:R-:W-:Y:S08]  /*24c10*/  HMMA.16816.F32 R12, R180.reuse, R204, R12 ;  /* 0x000000ccb40c723c */ /* 0x040ff0000000180c */
[C---:B------:R-:W-:Y:S01]  /*24c20*/  HMMA.16816.F32 R16, R180.reuse, R206, R16 ;  /* 0x000000ceb410723c */ /* 0x040fe20000001810 */
[----:B------:R-:W1:Y:S07]  /*24c30*/  LDSM.16.M88.4 R204, [R219] ;  /* 0x00000000dbcc783b */ /* 0x000e6e0000000200 */
[C---:B------:R-:W-:Y:S08]  /*24c40*/  HMMA.16816.F32 R20, R180.reuse, R172, R20 ;  /* 0x000000acb414723c */ /* 0x040ff00000001814 */
[C---:B------:R-:W-:Y:S01]  /*24c50*/  HMMA.16816.F32 R24, R180.reuse, R174, R24 ;  /* 0x000000aeb418723c */ /* 0x040fe20000001818 */
[----:B------:R-:W3:Y:S07]  /*24c60*/  LDSM.16.M88.4 R172, [R218] ;  /* 0x00000000daac783b */ /* 0x000eee0000000200 */
[C---:B------:R-:W-:Y:S08]  /*24c70*/  HMMA.16816.F32 R28, R180.reuse, R188, R28 ;  /* 0x000000bcb41c723c */ /* 0x040ff0000000181c */
[----:B------:R-:W-:Y:S01]  /*24c80*/  HMMA.16816.F32 R32, R180, R190, R32 ;  /* 0x000000beb420723c */ /* 0x000fe20000001820 */
[----:B------:R-:W3:Y:S05]  /*24c90*/  LDSM.16.M88.4 R180, [R217] ;  /* 0x00000000d9b4783b */ /* 0x000eea0000000200 */
[----:B------:R-:W3:Y:S02]  /*24ca0*/  LDSM.16.M88.4 R188, [R216] ;  /* 0x00000000d8bc783b */ /* 0x000ee40000000200 */
[C---:B--2---:R-:W-:Y:S08]  /*24cb0*/  HMMA.16816.F32 R4, R196.reuse, R200, R4 ;  /* 0x000000c8c404723c */ /* 0x044ff00000001804 */
[C---:B------:R-:W-:Y:S01]  /*24cc0*/  HMMA.16816.F32 R8, R196.reuse, R202, R8 ;  /* 0x000000cac408723c */ /* 0x040fe20000001808 */
[----:B------:R-:W-:Y:S07]  /*24cd0*/  LDSM.16.M88.4 R200, [R224+0xb800] ;  /* 0x00b80000e0c8783b */ /* 0x000fee0000000200 */
[C---:B-1----:R-:W-:Y:S08]  /*24ce0*/  HMMA.16816.F32 R12, R196.reuse, R164, R12 ;  /* 0x000000a4c40c723c */ /* 0x042ff0000000180c */
[C---:B------:R-:W-:Y:S01]  /*24cf0*/  HMMA.16816.F32 R16, R196.reuse, R166, R16 ;  /* 0x000000a6c410723c */ /* 0x040fe20000001810 */
[----:B------:R-:W-:Y:S07]  /*24d00*/  LDSM.16.M88.4 R164, [R226+0x2000] ;  /* 0x00200000e2a4783b */ /* 0x000fee0000000200 */
[C---:B----4-:R-:W-:Y:S08]  /*24d10*/  HMMA.16816.F32 R20, R196.reuse, R176, R20 ;  /* 0x000000b0c414723c */ /* 0x050ff00000001814 */
[C---:B------:R-:W-:Y:S01]  /*24d20*/  HMMA.16816.F32 R24, R196.reuse, R178, R24 ;  /* 0x000000b2c418723c */ /* 0x040fe20000001818 */
[----:B------:R-:W1:Y:S07]  /*24d30*/  LDSM.16.M88.4 R176, [R224+0xa000] ;  /* 0x00a00000e0b0783b */ /* 0x000e6e0000000200 */
[C---:B---3--:R-:W-:Y:S08]  /*24d40*/  HMMA.16816.F32 R28, R196.reuse, R184, R28 ;  /* 0x000000b8c41c723c */ /* 0x048ff0000000181c */
[----:B------:R-:W-:Y:S01]  /*24d50*/  HMMA.16816.F32 R32, R196, R186, R32 ;  /* 0x000000bac420723c */ /* 0x000fe20000001820 */
[----:B------:R-:W2:Y:S05]  /*24d60*/  LDSM.16.M88.4 R184, [R224+0xa800] ;  /* 0x00a80000e0b8783b */ /* 0x000eaa0000000200 */
[----:B------:R-:W3:Y:S02]  /*24d70*/  LDSM.16.M88.4 R196, [R224+0xb000] ;  /* 0x00b00000e0c4783b */ /* 0x000ee40000000200 */
[C---:B------:R-:W-:Y:S08]  /*24d80*/  HMMA.16816.F32 R4, R192.reuse, R204, R4 ;  /* 0x000000ccc004723c */ /* 0x040ff00000001804 */
[C---:B------:R-:W-:Y:S08]  /*24d90*/  HMMA.16816.F32 R8, R192.reuse, R206, R8 ;  /* 0x000000cec008723c */ /* 0x040ff00000001808 */
[C---:B------:R-:W-:Y:S08]  /*24da0*/  HMMA.16816.F32 R12, R192.reuse, R172, R12 ;  /* 0x000000acc00c723c */ /* 0x040ff0000000180c */
[C---:B------:R-:W-:Y:S01]  /*24db0*/  HMMA.16816.F32 R16, R192.reuse, R174, R16 ;  /* 0x000000aec010723c */ /* 0x040fe20000001810 */
[----:B------:R-:W-:Y:S07]  /*24dc0*/  LDSM.16.M88.4 R172, [R225+0x2000] ;  /* 0x00200000e1ac783b */ /* 0x000fee0000000200 */
[C---:B------:R-:W-:Y:S08]  /*24dd0*/  HMMA.16816.F32 R20, R192.reuse, R180, R20 ;  /* 0x000000b4c014723c */ /* 0x040ff00000001814 */
[C---:B------:R-:W-:Y:S01]  /*24de0*/  HMMA.16816.F32 R24, R192.reuse, R182, R24 ;  /* 0x000000b6c018723c */ /* 0x040fe20000001818 */
[----:B------:R-:W4:Y:S07]  /*24df0*/  LDSM.16.M88.4 R180, [R220+0x2000] ;  /* 0x00200000dcb4783b */ /* 0x000f2e0000000200 */
        /* <DEDUP_REMOVED lines=17> */
[C---:B----4-:R-:W-:Y:S08]  /*24f10*/  HMMA.16816.F32 R4, R172.reuse, R180, R4 ;  /* 0x000000b4ac04723c */ /* 0x050ff00000001804 */
[C---:B------:R-:W-:Y:S01]  /*24f20*/  HMMA.16816.F32 R8, R172.reuse, R182, R8 ;  /* 0x000000b6ac08723c */ /* 0x040fe20000001808 */
[----:B------:R-:W4:Y:S07]  /*24f30*/  LDSM.16.M88.4 R180, [R229+0xd800] ;  /* 0x00d80000e5b4783b */ /* 0x000f2e0000000200 */
[C---:B------:R-:W-:Y:S08]  /*24f40*/  HMMA.16816.F32 R12, R172.reuse, R188, R12 ;  /* 0x000000bcac0c723c */ /* 0x040ff0000000180c */
        /* <DEDUP_REMOVED lines=18> */
[C---:B----4-:R-:W-:Y:S08]  /*25070*/  HMMA.16816.F32 R28, R184.reuse, R180, R28 ;  /* 0x000000b4b81c723c */ /* 0x050ff0000000181c */
[----:B------:R-:W-:Y:S01]  /*25080*/  HMMA.16816.F32 R32, R184, R182, R32 ;  /* 0x000000b6b820723c */ /* 0x000fe20000001820 */
[----:B------:R-:W3:Y:S05]  /*25090*/  LDSM.16.M88.4 R180, [R224+0xc800] ;  /* 0x00c80000e0b4783b */ /* 0x000eea0000000200 */
[----:B------:R-:W4:Y:S02]  /*250a0*/  LDSM.16.M88.4 R184, [R224+0xd000] ;  /* 0x00d00000e0b8783b */ /* 0x000f240000000200 */
[C---:B------:R-:W-:Y:S08]  /*250b0*/  HMMA.16816.F32 R4, R188.reuse, R192, R4 ;  /* 0x000000c0bc04723c */ /* 0x040ff00000001804 */
        /* <DEDUP_REMOVED lines=18> */
[C---:B----4-:R-:W-:Y:S08]  /*251e0*/  HMMA.16816.F32 R20, R196.reuse, R184, R20 ;  /* 0x000000b8c414723c */ /* 0x050ff00000001814 */
[C---:B------:R-:W-:Y:S01]  /*251f0*/  HMMA.16816.F32 R24, R196.reuse, R186, R24 ;  /* 0x000000bac418723c */ /* 0x040fe20000001818 */
[----:B------:R-:W3:Y:S07]  /*25200*/  LDSM.16.M88.4 R184, [R229+0xe000] ;  /* 0x00e00000e5b8783b */ /* 0x000eee0000000200 */
[C---:B------:R-:W-:Y:S08]  /*25210*/  HMMA.16816.F32 R28, R196.reuse, R192, R28 ;  /* 0x000000c0c41c723c */ /* 0x040ff0000000181c */
[----:B------:R-:W-:Y:S01]  /*25220*/  HMMA.16816.F32 R32, R196, R194, R32 ;  /* 0x000000c2c420723c */ /* 0x000fe20000001820 */
[----:B------:R-:W4:Y:S05]  /*25230*/  LDSM.16.M88.4 R192, [R229+0xe800] ;  /* 0x00e80000e5c0783b */ /* 0x000f2a0000000200 */
[----:B------:R-:W2:Y:S02]  /*25240*/  LDSM.16.M88.4 R196, [R229+0xf000] ;  /* 0x00f00000e5c4783b */ /* 0x000ea40000000200 */
        /* <DEDUP_REMOVED lines=19> */
[C---:B------:R-:W-:Y:S08]  /*25380*/  HMMA.16816.F32 R20, R180.reuse, R196, R20 ;  /* 0x000000c4b414723c */ /* 0x040ff00000001814 */
        /* <DEDUP_REMOVED lines=15> */
[C---:B---3--:R-:W-:Y:S07]  /*25480*/  HMMA.16816.F32 R28, R176.reuse, R184, R28 ;  /* 0x000000b8b01c723c */ /* 0x048fee000000181c */
[----:B------:R-:W-:Y:S01]  /*25490*/  MOV R185, R170 ;  /* 0x000000aa00b97202 */ /* 0x000fe20000000f00 */
[----:B------:R-:W-:Y:S04]  /*254a0*/  HMMA.16816.F32 R32, R176, R186, R32 ;  /* 0x000000bab020723c */ /* 0x000fe80000001820 */
[----:B------:R-:W-:Y:S04]  /*254b0*/  IMAD.MOV.U32 R184, RZ, RZ, R171 ;  /* 0x000000ffffb87224 */ /* 0x000fe800078e00ab */
        /* <DEDUP_REMOVED lines=12> */
[-C--:B-----5:R-:W-:Y:S01]  /*25580*/  FMUL.FTZ R4, R4, R3.reuse ;  /* 0x0000000304047220 */ /* 0x0a0fe20000410000 */
[C---:B------:R-:W-:Y:S03]  /*25590*/  HMMA.16816.F32 R16, R188.reuse, R166, R16 ;  /* 0x000000a6bc10723c */ /* 0x040fe60000001810 */
[----:B------:R-:W1:Y:S01]  /*255a0*/  MUFU.TANH R192, R4 ;  /* 0x0000000400c07308 */ /* 0x000e620000002400 */
[-C--:B------:R-:W-:Y:S02]  /*255b0*/  FMUL.FTZ R5, R5, R3.reuse ;  /* 0x0000000305057220 */ /* 0x080fe40000410000 */
[-C--:B------:R-:W-:Y:S02]  /*255c0*/  FMUL.FTZ R6, R6, R3.reuse ;  /* 0x0000000306067220 */ /* 0x080fe40000410000 */
[-C--:B------:R-:W-:Y:S04]  /*255d0*/  FMUL.FTZ R7, R7, R3.reuse ;  /* 0x0000000307077220 */ /* 0x080fe80000410000 */
[-C--:B------:R-:W-:Y:S01]  /*255e0*/  FMUL.FTZ R8, R8, R3.reuse ;  /* 0x0000000308087220 */ /* 0x080fe20000410000 */
[----:B------:R-:W2:Y:S01]  /*255f0*/  MUFU.TANH R173, R5 ;  /* 0x0000000500ad7308 */ /* 0x000ea20000002400 */
[-C--:B------:R-:W-:Y:S02]  /*25600*/  FMUL.FTZ R9, R9, R3.reuse ;  /* 0x0000000309097220 */ /* 0x080fe40000410000 */
[-C--:B------:R-:W-:Y:S02]  /*25610*/  FMUL.FTZ R10, R10, R3.reuse ;  /* 0x000000030a0a7220 */ /* 0x080fe40000410000 */
[-C--:B------:R-:W-:Y:S02]  /*25620*/  FMUL.FTZ R11, R11, R3.reuse ;  /* 0x000000030b0b7220 */ /* 0x080fe40000410000 */
[-C--:B------:R-:W-:Y:S02]  /*25630*/  FMUL.FTZ R12, R12, R3.reuse ;  /* 0x000000030c0c7220 */ /* 0x080fe40000410000 */
[-C--:B------:R-:W-:Y:S01]  /*25640*/  FMUL.FTZ R13, R13, R3.reuse ;  /* 0x000000030d0d7220 */ /* 0x080fe20000410000 */
[----:B------:R-:W3:Y:S01]  /*25650*/  MUFU.TANH R206, R6 ;  /* 0x0000000600ce7308 */ /* 0x000ee20000002400 */
        /* <DEDUP_REMOVED lines=9> */
[----:B----4-:R-:W4:Y:S09]  /*256f0*/  LDSM.16.M88.4 R4, [R220+0x7000] ;  /* 0x00700000dc04783b */ /* 0x010f320000000200 */
[----:B------:R-:W1:Y:S10]  /*25700*/  MUFU.TANH R176, R10 ;  /* 0x0000000a00b07308 */ /* 0x000e740000002400 */
[----:B------:R5:W1:Y:S10]  /*25710*/  MUFU.TANH R207, R11 ;  /* 0x0000000b00cf7308 */ /* 0x000a740000002400 */
[----:B------:R1:W1:Y:S10]  /*25720*/  MUFU.TANH R194, R12 ;  /* 0x0000000c00c27308 */ /* 0x0002740000002400 */
[----:B------:R1:W1:Y:S01]  /*25730*/  MUFU.TANH R195, R13 ;  /* 0x0000000d00c37308 */ /* 0x0002620000002400 */
[----:B-----5:R-:W5:Y:S01]  /*25740*/  LDSM.16.M88.4 R8, [R220+0x7800] ;  /* 0x00780000dc08783b */ /* 0x020f620000000200 */
[----:B------:R-:W-:Y:S08]  /*25750*/  DEPBAR.LE SB0, 0x0 ;  /* 0x000080000000791a */ /* 0x000ff00000000000 */
[----:B------:R1:W1:Y:S01]  /*25760*/  MUFU.TANH R196, R14 ;  /* 0x0000000e00c47308 */ /* 0x0002620000002400 */
[----:B------:R-:W-:Y:S01]  /*25770*/  BAR.SYNC.DEFER_BLOCKING 0x0 ;  /* 0x0000000000007b1d */ /* 0x000fe20000010000 */
[C---:B----4-:R-:W-:Y:S08]  /*25780*/  HMMA.16816.F32 R20, R188.reuse, R4, R20 ;  /* 0x00000004bc14723c */ /* 0x050ff00000001814 */
[----:B------:R4:W1:Y:S01]  /*25790*/  MUFU.TANH R197, R15 ;  /* 0x0000000f00c57308 */ /* 0x0008620000002400 */
[C---:B------:R-:W-:Y:S09]  /*257a0*/  HMMA.16816.F32 R24, R188.reuse, R6, R24 ;  /* 0x00000006bc18723c */ /* 0x040ff20000001818 */
[----:B------:R4:W1:Y:S06]  /*257b0*/  MUFU.TANH R199, R16 ;  /* 0x0000001000c77308 */ /* 0x00086c0000002400 */
[-C--:B------:R-:W-:Y:S02]  /*257c0*/  FMUL.FTZ R20, R20, R3.reuse ;  /* 0x0000000314147220 */ /* 0x080fe40000410000 */
[-C--:B------:R-:W-:Y:S02]  /*257d0*/  FMUL.FTZ R21, R21, R3.reuse ;  /* 0x0000000315157220 */ /* 0x080fe40000410000 */
[----:B------:R4:W1:Y:S01]  /*257e0*/  MUFU.TANH R198, R17 ;  /* 0x0000001100c67308 */ /* 0x0008620000002400 */
[-C--:B------:R-:W-:Y:S02]  /*257f0*/  FMUL.FTZ R22, R22, R3.reuse ;  /* 0x0000000316167220 */ /* 0x080fe40000410000 */
[-C--:B------:R-:W-:Y:S01]  /*25800*/  FMUL.FTZ R23, R23, R3.reuse ;  /* 0x0000000317177220 */ /* 0x080fe20000410000 */
[C---:B-----5:R-:W-:Y:S03]  /*25810*/  HMMA.16816.F32 R28, R188.reuse, R8, R28 ;  /* 0x00000008bc1c723c */ /* 0x060fe6000000181c */
[-C--:B------:R-:W-:Y:S02]  /*25820*/  FMUL.FTZ R24, R24, R3.reuse ;  /* 0x0000000318187220 */ /* 0x080fe40000410000 */
[-C--:B------:R-:W-:Y:S01]  /*25830*/  FMUL.FTZ R25, R25, R3.reuse ;  /* 0x0000000319197220 */ /* 0x080fe20000410000 */
[----:B------:R4:W1:Y:S01]  /*25840*/  MUFU.TANH R200, R18 ;  /* 0x0000001200c87308 */ /* 0x0008620000002400 */
[-C--:B------:R-:W-:Y:S01]  /*25850*/  FMUL.FTZ R26, R26, R3.reuse ;  /* 0x000000031a1a7220 */ /* 0x080fe20000410000 */
[----:B------:R-:W-:Y:S04]  /*25860*/  HMMA.16816.F32 R32, R188, R10, R32 ;  /* 0x0000000abc20723c */ /* 0x000fe80000001820 */
[-C--:B------:R-:W-:Y:S04]  /*25870*/  FMUL.FTZ R27, R27, R3.reuse ;  /* 0x000000031b1b7220 */ /* 0x080fe80000410000 */
[----:B------:R4:W1:Y:S08]  /*25880*/  MUFU.TANH R201, R19 ;  /* 0x0000001300c97308 */ /* 0x0008700000002400 */
[-C--:B------:R-:W-:Y:S02]  /*25890*/  FMUL.FTZ R28, R28, R3.reuse ;  /* 0x000000031c1c7220 */ /* 0x080fe40000410000 */
[----:B------:R4:W1:Y:S01]  /*258a0*/  MUFU.TANH R204, R20 ;  /* 0x0000001400cc7308 */ /* 0x0008620000002400 */
        /* <DEDUP_REMOVED lines=21> */
[----:B------:R4:W1:Y:S01]  /*25a00*/  MUFU.TANH R165, R35 ;  /* 0x0000002300a57308 */ /* 0x0008620000002400 */
[----:B------:R-:W-:-:S05]  /*25a10*/  @!P0 BRA `(.L_x_2298) ;  /* 0x00000be000008947 */ /* 0x000fca0003800000 */
[----:B--23--:R-:W-:Y:S01]  /*25a20*/  ISETP.NE.U32.AND P0, PT, R248, RZ, PT ;  /* 0x000000fff800720c */ /* 0x00cfe20003f05070 */
        /* <DEDUP_REMOVED lines=8> */
[----:B------:R-:W-:Y:S02]  /*25ab0*/  IABS R3, R4 ;  /* 0x0000000400037213 */ /* 0x000fe40000000000 */
[----:B------:R-:W-:Y:S02]  /*25ac0*/  IABS R5, R9 ;  /* 0x0000000900057213 */ /* 0x000fe40000000000 */
[-C--:B--2---:R-:W-:Y:S02]  /*25ad0*/  IABS R7, R11.reuse ;  /* 0x0000000b00077213 */ /* 0x084fe40000000000 */
[-C--:B------:R-:W-:Y:S02]  /*25ae0*/  IABS R6, R11.reuse ;  /* 0x0000000b00067213 */ /* 0x080fe40000000000 */
[----:B-1----:R-:W1:Y:S01]  /*25af0*/  I2F.RP R12, R7 ;  /* 0x00000007000c7306 */ /* 0x002e620000209400 */
[-C--:B------:R-:W-:Y:S02]  /*25b00*/  LOP3.LUT R9, R9, R11.reuse, RZ, 0x3c, !PT ;  /* 0x0000000b09097212 */ /* 0x080fe400078e3cff */
[----:B------:R-:W-:Y:S01]  /*25b10*/  IMAD.MOV R6, RZ, RZ, -R6 ;  /* 0x000000ffff067224 */ /* 0x000fe200078e0a06 */
[----:B------:R-:W-:Y:S06]  /*25b20*/  LOP3.LUT R4, R4, R11, RZ, 0x3c, !PT ;  /* 0x0000000b04047212 */ /* 0x000fec00078e3cff */
[----:B-1----:R-:W1:Y:S02]  /*25b30*/  MUFU.RCP R12, R12 ;  /* 0x0000000c000c7308 */ /* 0x002e640000001000 */
[----:B-1----:R-:W-:Y:S08]  /*25b40*/  IADD3 R12, R12, 0xffffffe, RZ ;  /* 0x0ffffffe0c0c7810 */ /* 0x002ff00007ffe0ff */
[----:B------:R-:W1:Y:S02]  /*25b50*/  F2I.FTZ.U32.TRUNC.NTZ R13, R12 ;  /* 0x0000000c000d7305 */ /* 0x000e64000021f000 */
[--C-:B-1----:R-:W-:Y:S02]  /*25b60*/  IMAD.MOV R10, RZ, RZ, -R13.reuse ;  /* 0x000000ffff0a7224 */ /* 0x102fe400078e0a0d */
[----:B------:R-:W-:Y:S02]  /*25b70*/  IMAD.MOV.U32 R12, RZ, RZ, RZ ;  /* 0x000000ffff0c7224 */ /* 0x000fe400078e00ff */
[----:B------:R-:W-:Y:S04]  /*25b80*/  IMAD R10, R10, R7, RZ ;  /* 0x000000070a0a7224 */ /* 0x000fe800078e02ff */
[----:B------:R-:W-:Y:S06]  /*25b90*/  IMAD.HI.U32 R10, R13, R10, R12 ;  /* 0x0000000a0d0a7227 */ /* 0x000fec00078e000c */
[----:B------:R-:W-:Y:S04]  /*25ba0*/  IMAD.HI.U32 R8, R10, R5, RZ ;  /* 0x000000050a087227 */ /* 0x000fe800078e00ff */
[-C--:B------:R-:W-:Y:S02]  /*25bb0*/  IMAD R5, R8, R6.reuse, R5 ;  /* 0x0000000608057224 */ /* 0x080fe400078e0205 */
[----:B------:R-:W-:Y:S03]  /*25bc0*/  IMAD.HI.U32 R10, R10, R3, RZ ;  /* 0x000000030a0a7227 */ /* 0x000fe600078e00ff */
[C---:B------:R-:W-:Y:S01]  /*25bd0*/  ISETP.GT.U32.AND P2, PT, R7.reuse, R5, PT ;  /* 0x000000050700720c */ /* 0x040fe20003f44070 */
        /* <DEDUP_REMOVED lines=15> */
[----:B------:R-:W-:Y:S02]  /*25cd0*/  SEL R5, R3, R8, !P2 ;  /* 0x0000000803057207 */ /* 0x000fe40005000000 */
[----:B------:R-:W2:Y:S01]  /*25ce0*/  LD.E.64 R8, [R168.64+0x38] ;  /* 0x00003804a8087980 */ /* 0x000ea2000c101b00 */
[----:B------:R-:W-:Y:S01]  /*25cf0*/  @!P1 IMAD.MOV R10, RZ, RZ, -R10 ;  /* 0x000000ffff0a9224 */ /* 0x000fe200078e0a0a */
[C---:B------:R-:W-:Y:S04]  /*25d00*/  LEA R12, P1, R5.reuse, R248, 0x2 ;  /* 0x000000f8050c7211 */ /* 0x040fe800078210ff */
[-C--:B------:R-:W-:Y:S02]  /*25d10*/  LEA.HI.X.SX32 R13, R5, R249.reuse, 0x2, P1 ;  /* 0x000000f9050d7211 */ /* 0x080fe400008f16ff */
[----:B------:R-:W-:Y:S03]  /*25d20*/  SEL R10, R3, R10, !P2 ;  /* 0x0000000a030a7207 */ /* 0x000fe60005000000 */
[----:B------:R1:W3:Y:S01]  /*25d30*/  LD.E R3, [R12.64] ;  /* 0x000000040c037980 */ /* 0x0002e2000c101900 */
[C---:B------:R-:W-:Y:S01]  /*25d40*/  LEA R6, P0, R10.reuse, R248, 0x2 ;  /* 0x000000f80a067211 */ /* 0x040fe200078010ff */
[C---:B------:R-:W-:Y:S03]  /*25d50*/  IMAD.IADD R5, R10.reuse, 0x1, -R5 ;  /* 0x000000010a057824 */ /* 0x040fe600078e0a05 */
[----:B------:R-:W-:Y:S01]  /*25d60*/  LEA.HI.X.SX32 R7, R10, R249, 0x2, P0 ;  /* 0x000000f90a077211 */ /* 0x000fe200000f16ff */
[----:B------:R-:W-:Y:S04]  /*25d70*/  IMAD R11, R11, R5, -0x40 ;  /* 0xffffffc00b0b7424 */ /* 0x000fe800078e0205 */
[----:B------:R5:W3:Y:S04]  /*25d80*/  LD.E R4, [R6.64] ;  /* 0x0000000406047980 */ /* 0x000ae8000c101900 */
[----:B-1--4-:R-:W4:Y:S01]  /*25d90*/  LD.E.64 R12, [R168.64+0x20] ;  /* 0x00002004a80c7980 */ /* 0x012f22000c101b00 */
[----:B-----5:R-:W-:Y:S01]  /*25da0*/  SHF.R.S32.HI R6, RZ, 0x1f, R11 ;  /* 0x0000001fff067819 */ /* 0x020fe2000001140b */
[-C--:B--2---:R-:W-:Y:S02]  /*25db0*/  IMAD R5, R9, R11.reuse, RZ ;  /* 0x0000000b09057224 */ /* 0x084fe400078e02ff */
[C---:B------:R-:W-:Y:S04]  /*25dc0*/  IMAD.WIDE.U32 R10, R8.reuse, R11, RZ ;  /* 0x0000000b080a7225 */ /* 0x040fe800078e00ff */
[----:B------:R-:W-:Y:S04]  /*25dd0*/  IMAD R5, R8, R6, R5 ;  /* 0x0000000608057224 */ /* 0x000fe800078e0205 */
[----:B------:R-:W-:Y:S02]  /*25de0*/  IMAD.IADD R11, R11, 0x1, R5 ;  /* 0x000000010b0b7824 */ /* 0x000fe400078e0205 */
[----:B---3--:R-:W-:Y:S05]  /*25df0*/  IMAD.IADD R3, R3, 0x1, -R4 ;  /* 0x0000000103037824 */ /* 0x008fea00078e0a04 */
[----:B------:R-:W-:Y:S01]  /*25e00*/  SHF.R.S32.HI R5, RZ, 0x1f, R3 ;  /* 0x0000001fff057819 */ /* 0x000fe20000011403 */
[----:B----4-:R-:W-:Y:S02]  /*25e10*/  IMAD R4, R13, R3, RZ ;  /* 0x000000030d047224 */ /* 0x010fe400078e02ff */
[----:B------:R-:W-:Y:S04]  /*25e20*/  IMAD.WIDE.U32 R10, R3, R12, R10 ;  /* 0x0000000c030a7225 */ /* 0x000fe800078e000a */
[----:B------:R-:W-:Y:S02]  /*25e30*/  IMAD R4, R12, R5, R4 ;  /* 0x000000050c047224 */ /* 0x000fe400078e0204 */
[----:B------:R-:W-:Y:S02]  /*25e40*/  IMAD.MOV.U32 R7, RZ, RZ, R10 ;  /* 0x000000ffff077224 */ /* 0x000fe400078e000a */
[----:B------:R-:W-:Y:S01]  /*25e50*/  IMAD.IADD R3, R11, 0x1, R4 ;  /* 0x000000010b037824 */ /* 0x000fe200078e0204 */
[----:B------:R-:W-:-:S05]  /*25e60*/  BRA `(.L_x_2301) ;  /* 0x0000004000007947 */ /* 0x000fca0003800000 */
.L_x_2300:
[----:B------:R-:W-:Y:S02]  /*25e70*/  ULDC.64 UR4, c[0x0][0x118] ;  /* 0x0000460000047ab9 */ /* 0x000fe40000000a00 */
[----:B------:R-:W2:Y:S02]  /*25e80*/  LD.E R7, [R168.64+0x38] ;  /* 0x00003804a8077980 */ /* 0x000ea4000c101900 */
[----:B--2---:R-:W-:Y:S04]  /*25e90*/  LEA R7, -R7, RZ, 0x6 ;  /* 0x000000ff07077211 */ /* 0x004fe800078e31ff */
[----:B------:R-:W-:Y:S02]  /*25ea0*/  SHF.R.S32.HI R3, RZ, 0x1f, R7 ;  /* 0x0000001fff037819 */ /* 0x000fe40000011407 */
.L_x_2301:
[----:B------:R-:W-:Y:S05]  /*25eb0*/  BSYNC B0 ;  /* 0x0000000000007941 */ /* 0x000fea0003800000 */
.L_x_2299:
[C---:B----4-:R-:W-:Y:S01]  /*25ec0*/  LEA R18, P0, R7.reuse, R241, 0x1 ;  /* 0x000000f107127211 */ /* 0x050fe200078008ff */
[----:B------:R-:W-:Y:S01]  /*25ed0*/  ULDC.64 UR4, c[0x0][0x118] ;  /* 0x0000460000047ab9 */ /* 0x000fe20000000a00 */
[C---:B------:R-:W-:Y:S02]  /*25ee0*/  IADD3 R6, P1, R7.reuse, R237, RZ ;  /* 0x000000ed07067210 */ /* 0x040fe40007f3e0ff */
[-C--:B------:R-:W-:Y:S02]  /*25ef0*/  LEA.HI.X R19, R7, R240.reuse, R3, 0x1, P0 ;  /* 0x000000f007137211 */ /* 0x080fe400000f0c03 */
[CC--:B-1----:R-:W-:Y:S01]  /*25f00*/  @P5 LEA R12, P0, R6.reuse, R241.reuse, 0x1 ;  /* 0x000000f1060c5211 */ /* 0x0c2fe200078008ff */
        /* <DEDUP_REMOVED lines=37> */
[CC--:B------:R-:W-:Y:S02]  /*26160*/  @P3 LEA.HI.X R7, R4.reuse, R240.reuse, R3, 0x1, P0 ;  /* 0x000000f004073211 */ /* 0x0c0fe400000f0c03 */
        /* <DEDUP_REMOVED lines=17> */
[CCC-:B------:R-:W-:Y:S01]  /*26280*/  @P4 LEA.HI.X R25, R5.reuse, R240.reuse, R3.reuse, 0x1, P1 ;  /* 0x000000f005194211 */ /* 0x1c0fe200008f0c03 */
        /* <DEDUP_REMOVED lines=55> */
.L_x_2298:
[----:B--23--:R-:W-:Y:S05]  /*26600*/  BSYNC B1 ;  /* 0x0000000000017941 */ /* 0x00cfea0003800000 */
.L_x_2297:
[----:B------:R-:W-:Y:S01]  /*26610*/  ULDC.64 UR4, c[0x0][0x118] ;  /* 0x0000460000047ab9 */ /* 0x000fe20000000a00 */
[----:B-1----:R-:W-:Y:S01]  /*26620*/  FMNMX.FTZ R5, R192, R2, !PT ;  /* 0x00000002c0057209 */ /* 0x002fe20007810000 */
[----:B------:R1:W2:Y:S01]  /*26630*/  LD.E R166, [R168.64+0xdc] ;  /* 0x0000dc04a8a67980 */ /* 0x0002a2000c101900 */
[----:B------:R-:W-:Y:S02]  /*26640*/  FMNMX.FTZ R3, R206, R0, !PT ;  /* 0x00000000ce037209 */ /* 0x000fe40007810000 */
[----:B------:R-:W-:Y:S01]  /*26650*/  FMNMX.FTZ R5, R173, R5, !PT ;  /* 0x00000005ad057209 */ /* 0x000fe20007810000 */
[----:B----4-:R-:W-:Y:S01]  /*26660*/  LDSM.16.MT88.4 R12, [R234+0x10000] ;  /* 0x01000000ea0c783b */ /* 0x010fe20000004200 */
[----:B------:R-:W-:Y:S02]  /*26670*/  MOV R8, R193 ;  /* 0x000000c100087202 */ /* 0x000fe40000000f00 */
[----:B------:R-:W-:Y:S02]  /*26680*/  FMNMX.FTZ R5, R186, R5, !PT ;  /* 0x00000005ba057209 */ /* 0x000fe40007810000 */
[----:B------:R-:W-:Y:S02]  /*26690*/  MOV R7, R176 ;  /* 0x000000b000077202 */ /* 0x000fe40000000f00 */
        /* <DEDUP_REMOVED lines=11> */
[----:B-1----:R-:W-:Y:S01]  /*26750*/  LDSM.16.MT88.4 R168, [R232+0x14800] ;  /* 0x01480000e8a8783b */ /* 0x002fe20000004200 */
        /* <DEDUP_REMOVED lines=29> */
[C---:B------:R-:W-:Y:S02]  /*26930*/  FADD.FTZ R0, -R3.reuse, R0 ;  /* 0x0000000003007221 */ /* 0x040fe40000010100 */
[C---:B--2---:R-:W-:Y:S02]  /*26940*/  FMUL.FTZ R176, R166.reuse, R164 ;  /* 0x000000a4a6b07220 */ /* 0x044fe40000410000 */
[C---:B------:R-:W-:Y:S02]  /*26950*/  FMUL.FTZ R4, R166.reuse, R3 ;  /* 0x00000003a6047220 */ /* 0x040fe40000410000 */
[----:B------:R-:W-:Y:S01]  /*26960*/  FMUL.FTZ R2, R166, R2 ;  /* 0x00000002a6027220 */ /* 0x000fe20000410000 */
[----:B------:R-:W-:Y:S01]  /*26970*/  FSEL R176, R176, RZ, P0 ;  /* 0x000000ffb0b07208 */ /* 0x000fe20000000000 */
[----:B------:R-:W-:Y:S01]  /*26980*/  FMUL.FTZ R0, R166, R0 ;  /* 0x00000000a6007220 */ /* 0x000fe20000410000 */
[----:B------:R-:W-:Y:S03]  /*26990*/  FSETP.NEU.FTZ.AND P0, PT, R3, -INF , PT ;  /* 0xff8000000300780b */ /* 0x000fe60003f1d000 */
[-CC-:B------:R-:W-:Y:S01]  /*269a0*/  FFMA.FTZ R193, R192, R166.reuse, -R176.reuse ;  /* 0x000000a6c0c17223 */ /* 0x180fe200000108b0 */
[----:B------:R-:W1:Y:S01]  /*269b0*/  MUFU.EX2 R2, R2 ;  /* 0x0000000200027308 */ /* 0x000e620000000800 */
[-CC-:B------:R-:W-:Y:S01]  /*269c0*/  FFMA.FTZ R192, R173, R166.reuse, -R176.reuse ;  /* 0x000000a6adc07223 */ /* 0x180fe200000108b0 */
[----:B------:R-:W-:Y:S01]  /*269d0*/  FSEL R173, R4, RZ, P0 ;  /* 0x000000ff04ad7208 */ /* 0x000fe20000000000 */
[-CC-:B------:R-:W-:Y:S01]  /*269e0*/  FFMA.FTZ R191, R186, R166.reuse, -R176.reuse ;  /* 0x000000a6babf7223 */ /* 0x180fe200000108b0 */
[----:B------:R-:W-:Y:S01]  /*269f0*/  ISETP.GT.AND P0, PT, R250, R239, PT ;  /* 0x000000effa00720c */ /* 0x000fe20003f04270 */
[-CC-:B------:R-:W-:Y:S02]  /*26a00*/  FFMA.FTZ R190, R8, R166.reuse, -R176.reuse ;  /* 0x000000a608be7223 */ /* 0x180fe400000108b0 */
[-CC-:B------:R-:W-:Y:S02]  /*26a10*/  FFMA.FTZ R189, R206, R166.reuse, -R173.reuse ;  /* 0x000000a6cebd7223 */ /* 0x180fe400000108ad */
[-CC-:B------:R-:W-:Y:S01]  /*26a20*/  FFMA.FTZ R188, R187, R166.reuse, -R173.reuse ;  /* 0x000000a6bbbc7223 */ /* 0x180fe200000108ad */
[----:B------:R-:W2:Y:S01]  /*26a30*/  MUFU.EX2 R0, R0 ;  /* 0x0000000000007308 */ /* 0x000ea20000000800 */
[-CC-:B------:R-:W-:Y:S02]  /*26a40*/  FFMA.FTZ R187, R7, R166.reuse, -R173.reuse ;  /* 0x000000a607bb7223 */ /* 0x180fe400000108ad */
[-CC-:B------:R-:W-:Y:S02]  /*26a50*/  FFMA.FTZ R186, R207, R166.reuse, -R173.reuse ;  /* 0x000000a6cfba7223 */ /* 0x180fe400000108ad */
[-CC-:B------:R-:W-:Y:S02]  /*26a60*/  FFMA.FTZ R194, R194, R166.reuse, -R176.reuse ;  /* 0x000000a6c2c27223 */ /* 0x180fe400000108b0 */
[-CC-:B------:R-:W-:Y:S02]  /*26a70*/  FFMA.FTZ R195, R195, R166.reuse, -R176.reuse ;  /* 0x000000a6c3c37223 */ /* 0x180fe400000108b0 */
[-CC-:B------:R-:W-:Y:S01]  /*26a80*/  FFMA.FTZ R196, R196, R166.reuse, -R173.reuse ;  /* 0x000000a6c4c47223 */ /* 0x180fe200000108ad */
[----:B------:R-:W-:Y:S01]  /*26a90*/  MUFU.EX2 R193, R193 ;  /* 0x000000c100c17308 */ /* 0x000fe20000000800 */
[-CC-:B------:R-:W-:Y:S02]  /*26aa0*/  FFMA.FTZ R197, R197, R166.reuse, -R173.reuse ;  /* 0x000000a6c5c57223 */ /* 0x180fe400000108ad */
[--C-:B------:R-:W-:Y:S02]  /*26ab0*/  FFMA.FTZ R199, R199, R166, -R176.reuse ;  /* 0x000000a6c7c77223 */ /* 0x100fe400000108b0 */
        /* <DEDUP_REMOVED lines=62> */
[-CC-:B------:R-:W-:Y:S02]  /*26ea0*/  FFMA.FTZ R179, R179, R166.reuse, -R176.reuse ;  /* 0x000000a6b3b37223 */ /* 0x180fe400000108b0 */
[-CC-:B------:R-:W-:Y:S01]  /*26eb0*/  FFMA.FTZ R177, R177, R166.reuse, -R173.reuse ;  /* 0x000000a6b1b17223 */ /* 0x180fe200000108ad */
[----:B------:R-:W-:Y:S01]  /*26ec0*/  MUFU.EX2 R196, R196 ;  /* 0x000000c400c47308 */ /* 0x000fe20000000800 */
[C---:B------:R-:W-:Y:S05]  /*26ed0*/  HMMA.16816.F32 R4, R160.reuse, R12, R4 ;  /* 0x0000000ca004723c */ /* 0x040fea0000001804 */
[--C-:B------:R-:W-:Y:S02]  /*26ee0*/  FFMA.FTZ R175, R175, R166, -R173.reuse ;  /* 0x000000a6afaf7223 */ /* 0x100fe400000108ad */
[C---:B------:R-:W-:Y:S01]  /*26ef0*/  FMUL.FTZ R12, R2.reuse, R152 ;  /* 0x00000098020c7220 */ /* 0x040fe20000410000 */
[C---:B------:R-:W-:Y:S01]  /*26f00*/  HMMA.16816.F32 R8, R160.reuse, R14, R8 ;  /* 0x0000000ea008723c */ /* 0x040fe20000001808 */
[----:B------:R-:W2:Y:S03]  /*26f10*/  MUFU.EX2 R197, R197 ;  /* 0x000000c500c57308 */ /* 0x000ea60000000800 */
[C---:B------:R-:W-:Y:S02]  /*26f20*/  FMUL.FTZ R13, R2.reuse, R153 ;  /* 0x00000099020d7220 */ /* 0x040fe40000410000 */
[----:B------:R-:W-:Y:S02]  /*26f30*/  FMUL.FTZ R60, R2, R60 ;  /* 0x0000003c023c7220 */ /* 0x000fe40000410000 */
[C---:B------:R-:W-:Y:S03]  /*26f40*/  FMUL.FTZ R14, R0.reuse, R154 ;  /* 0x0000009a000e7220 */ /* 0x040fe60000410000 */
[----:B------:R-:W-:Y:S01]  /*26f50*/  MUFU.EX2 R199, R199 ;  /* 0x000000c700c77308 */ /* 0x000fe20000000800 */
[----:B------:R-:W-:Y:S02]  /*26f60*/  FMUL.FTZ R15, R0, R155 ;  /* 0x0000009b000f7220 */ /* 0x000fe40000410000 */
[----:B------:R-:W3:Y:S01]  /*26f70*/  LDSM.16.MT88.4 R152, [R231+0x10000] ;  /* 0x01000000e798783b */ /* 0x000ee20000004200 */
[--C-:B------:R-:W-:Y:S02]  /*26f80*/  FFMA.FTZ R174, R174, R166, -R176.reuse ;  /* 0x000000a6aeae7223 */ /* 0x100fe400000108b0 */
        /* <DEDUP_REMOVED lines=22> */
[----:B------:R-:W5:Y:S01]  /*270f0*/  LDSM.16.MT88.4 R136, [R233+0x12000] ;  /* 0x01200000e988783b */ /* 0x000f620000004200 */
[C---:B------:R-:W-:Y:S02]  /*27100*/  FMUL.FTZ R70, R0.reuse, R70 ;  /* 0x0000004600467220 */ /* 0x040fe40000410000 */
[----:B------:R-:W-:Y:S02]  /*27110*/  FMUL.FTZ R71, R0, R71 ;  /* 0x0000004700477220 */ /* 0x000fe40000410000 */
[C---:B---3--:R-:W-:Y:S03]  /*27120*/  HMMA.16816.F32 R28, R160.reuse, R152, R28 ;  /* 0x00000098a01c723c */ /* 0x048fe6000000181c */
[C---:B------:R-:W-:Y:S02]  /*27130*/  FMUL.FTZ R72, R2.reuse, R72 ;  /* 0x0000004802487220 */ /* 0x040fe40000410000 */
[----:B------:R-:W-:Y:S02]  /*27140*/  FMUL.FTZ R73, R2, R73 ;  /* 0x0000004902497220 */ /* 0x000fe40000410000 */
[C---:B------:R-:W-:Y:S01]  /*27150*/  FMUL.FTZ R74, R0.reuse, R74 ;  /* 0x0000004a004a7220 */ /* 0x040fe20000410000 */
[C---:B------:R-:W-:Y:S01]  /*27160*/  HMMA.16816.F32 R32, R160.reuse, R154, R32 ;  /* 0x0000009aa020723c */ /* 0x040fe20000001820 */
[----:B------:R-:W-:Y:S03]  /*27170*/  LDSM.16.MT88.4 R152, [R234+0x12800] ;  /* 0x01280000ea98783b */ /* 0x000fe60000004200 */
[----:B------:R-:W-:Y:S02]  /*27180*/  FMUL.FTZ R75, R0, R75 ;  /* 0x0000004b004b7220 */ /* 0x000fe40000410000 */
[C---:B------:R-:W-:Y:S02]  /*27190*/  FMUL.FTZ R76, R2.reuse, R76 ;  /* 0x0000004c024c7220 */ /* 0x040fe40000410000 */
[C---:B----4-:R-:W-:Y:S04]  /*271a0*/  HMMA.16816.F32 R36, R160.reuse, R144, R36 ;  /* 0x00000090a024723c */ /* 0x050fe80000001824 */
[----:B------:R-:W-:Y:S02]  /*271b0*/  FMUL.FTZ R77, R2, R77 ;  /* 0x0000004d024d7220 */ /* 0x000fe40000410000 */
[C---:B------:R-:W-:Y:S02]  /*271c0*/  FMUL.FTZ R78, R0.reuse, R78 ;  /* 0x0000004e004e7220 */ /* 0x040fe40000410000 */
[C---:B------:R-:W-:Y:S01]  /*271d0*/  HMMA.16816.F32 R40, R160.reuse, R146, R40 ;  /* 0x00000092a028723c */ /* 0x040fe20000001828 */
[----:B------:R-:W-:Y:S03]  /*271e0*/  LDSM.16.MT88.4 R144, [R232+0x10800] ;  /* 0x01080000e890783b */ /* 0x000fe60000004200 */
[----:B------:R-:W-:Y:S02]  /*271f0*/  FMUL.FTZ R79, R0, R79 ;  /* 0x0000004f004f7220 */ /* 0x000fe40000410000 */
[C---:B------:R-:W-:Y:S02]  /*27200*/  FMUL.FTZ R80, R2.reuse, R80 ;  /* 0x0000005002507220 */ /* 0x040fe40000410000 */
[----:B------:R-:W-:Y:S01]  /*27210*/  FMUL.FTZ R81, R2, R81 ;  /* 0x0000005102517220 */ /* 0x000fe20000410000 */
[C---:B-----5:R-:W-:Y:S03]  /*27220*/  HMMA.16816.F32 R44, R160.reuse, R136, R44 ;  /* 0x00000088a02c723c */ /* 0x060fe6000000182c */
[C---:B------:R-:W-:Y:S02]  /*27230*/  FMUL.FTZ R82, R0.reuse, R82 ;  /* 0x0000005200527220 */ /* 0x040fe40000410000 */
[----:B------:R-:W-:Y:S02]  /*27240*/  FMUL.FTZ R83, R0, R83 ;  /* 0x0000005300537220 */ /* 0x000fe40000410000 */
[C---:B------:R-:W-:Y:S01]  /*27250*/  FMUL.FTZ R84, R2.reuse, R84 ;  /* 0x0000005402547220 */ /* 0x040fe20000410000 */
        /* <DEDUP_REMOVED lines=59> */
[-CC-:B------:R-:W-:Y:S02]  /*27610*/  FFMA.FTZ R198, R198, R166.reuse, -R176.reuse ;  /* 0x000000a6c6c67223 */ /* 0x180fe400000108b0 */
[C---:B------:R-:W-:Y:S01]  /*27620*/  HMMA.16816.F32 R112, R160.reuse, R142, R112 ;  /* 0x0000008ea070723c */ /* 0x040fe20000001870 */
[----:B------:R-:W5:Y:S03]  /*27630*/  LDSM.16.MT88.4 R140, [R234+0x10800] ;  /* 0x01080000ea8c783b */ /* 0x000f660000004200 */
[--C-:B------:R-:W-:Y:S01]  /*27640*/  FFMA.FTZ R200, R200, R166, -R173.reuse ;  /* 0x000000a6c8c87223 */ /* 0x100fe200000108ad */
[----:B------:R-:W1:Y:S01]  /*27650*/  MUFU.EX2 R198, R198 ;  /* 0x000000c600c67308 */ /* 0x000e620000000800 */
[C---:B------:R-:W-:Y:S02]  /*27660*/  FMUL.FTZ R120, R2.reuse, R120 ;  /* 0x0000007802787220 */ /* 0x040fe40000410000 */
[----:B------:R-:W-:Y:S01]  /*27670*/  FMUL.FTZ R121, R2, R121 ;  /* 0x0000007902797220 */ /* 0x000fe20000410000 */
[C---:B---3--:R-:W-:Y:S03]  /*27680*/  HMMA.16816.F32 R116, R160.reuse, R136, R116 ;  /* 0x00000088a074723c */ /* 0x048fe60000001874 */
[C---:B------:R-:W-:Y:S02]  /*27690*/  FMUL.FTZ R122, R0.reuse, R122 ;  /* 0x0000007a007a7220 */ /* 0x040fe40000410000 */
[----:B------:R-:W-:Y:S01]  /*276a0*/  FMUL.FTZ R123, R0, R123 ;  /* 0x0000007b007b7220 */ /* 0x000fe20000410000 */
[----:B------:R-:W-:Y:S01]  /*276b0*/  MUFU.EX2 R200, R200 ;  /* 0x000000c800c87308 */ /* 0x000fe20000000800 */
[--C-:B------:R-:W-:Y:S02]  /*276c0*/  FFMA.FTZ R201, R201, R166, -R173.reuse ;  /* 0x000000a6c9c97223 */ /* 0x100fe400000108ad */
[C---:B------:R-:W-:Y:S03]  /*276d0*/  FMUL.FTZ R124, R2.reuse, R124 ;  /* 0x0000007c027c7220 */ /* 0x040fe60000410000 */
[C---:B------:R-:W-:Y:S01]  /*276e0*/  HMMA.16816.F32 R120, R160.reuse, R138, R120 ;  /* 0x0000008aa078723c */ /* 0x040fe20000001878 */
[----:B------:R-:W3:Y:S02]  /*276f0*/  LDSM.16.MT88.4 R136, [R233+0x10800] ;  /* 0x01080000e988783b */ /* 0x000ee40000004200 */
[----:B------:R-:W-:Y:S01]  /*27700*/  FMUL.FTZ R125, R2, R125 ;  /* 0x0000007d027d7220 */ /* 0x000fe20000410000 */
[----:B------:R-:W5:Y:S01]  /*27710*/  MUFU.EX2 R201, R201 ;  /* 0x000000c900c97308 */ /* 0x000f620000000800 */
[C---:B------:R-:W-:Y:S02]  /*27720*/  FMUL.FTZ R126, R0.reuse, R126 ;  /* 0x0000007e007e7220 */ /* 0x040fe40000410000 */
[----:B------:R-:W-:Y:S02]  /*27730*/  FMUL.FTZ R127, R0, R127 ;  /* 0x0000007f007f7220 */ /* 0x000fe40000410000 */
[C---:B------:R-:W-:Y:S03]  /*27740*/  FMUL.FTZ R128, R2.reuse, R128 ;  /* 0x0000008002807220 */ /* 0x040fe60000410000 */
[----:B------:R-:W-:Y:S02]  /*27750*/  FMUL.FTZ R129, R2, R129 ;  /* 0x0000008102817220 */ /* 0x000fe40000410000 */
[C---:B----4-:R-:W-:Y:S03]  /*27760*/  HMMA.16816.F32 R124, R160.reuse, R132, R124 ;  /* 0x00000084a07c723c */ /* 0x050fe6000000187c */
[C---:B------:R-:W-:Y:S02]  /*27770*/  FMUL.FTZ R130, R0.reuse, R130 ;  /* 0x0000008200827220 */ /* 0x040fe40000410000 */
[----:B------:R-:W-:Y:S02]  /*27780*/  FMUL.FTZ R131, R0, R131 ;  /* 0x0000008300837220 */ /* 0x000fe40000410000 */
[----:B-1----:R-:W-:Y:S01]  /*27790*/  F2FP.PACK_AB R132, R195, R194 ;  /* 0x000000c2c384723e */ /* 0x002fe200000000ff */
[--C-:B------:R-:W-:Y:S01]  /*277a0*/  FFMA.FTZ R204, R204, R166, -R176.reuse ;  /* 0x000000a6cccc7223 */ /* 0x100fe200000108b0 */
[----:B--2---:R-:W-:Y:S03]  /*277b0*/  F2FP.PACK_AB R133, R197, R196 ;  /* 0x000000c4c585723e */ /* 0x004fe600000000ff */
[----:B------:R-:W-:Y:S01]  /*277c0*/  HMMA.16816.F32 R128, R160, R134, R128 ;  /* 0x00000086a080723c */ /* 0x000fe20000001880 */
[----:B------:R-:W-:Y:S01]  /*277d0*/  LDSM.16.MT88.4 R160, [R233+0x14800] ;  /* 0x01480000e9a0783b */ /* 0x000fe20000004200 */
[----:B------:R-:W-:Y:S01]  /*277e0*/  MUFU.EX2 R204, R204 ;  /* 0x000000cc00cc7308 */ /* 0x000fe20000000800 */
[-CC-:B------:R-:W-:Y:S02]  /*277f0*/  FFMA.FTZ R205, R205, R166.reuse, -R176.reuse ;  /* 0x000000a6cdcd7223 */ /* 0x180fe400000108b0 */
[-CC-:B------:R-:W-:Y:S02]  /*27800*/  FFMA.FTZ R203, R203, R166.reuse, -R173.reuse ;  /* 0x000000a6cbcb7223 */ /* 0x180fe400000108ad */
[----:B------:R-:W-:Y:S01]  /*27810*/  F2FP.PACK_AB R134, R198, R199 ;  /* 0x000000c7c686723e */ /* 0x000fe200000000ff */
[--C-:B------:R-:W-:Y:S01]  /*27820*/  FFMA.FTZ R206, R183, R166, -R173.reuse ;  /* 0x000000a6b7ce7223 */ /* 0x100fe200000108ad */
[----:B-----5:R-:W-:Y:S03]  /*27830*/  F2FP.PACK_AB R135, R201, R200 ;  /* 0x000000c8c987723e */ /* 0x020fe600000000ff */
[-CC-:B------:R-:W-:Y:S01]  /*27840*/  FFMA.FTZ R202, R202, R166.reuse, -R176.reuse ;  /* 0x000000a6caca7223 */ /* 0x180fe200000108b0 */
[----:B------:R-:W-:Y:S01]  /*27850*/  MUFU.EX2 R205, R205 ;  /* 0x000000cd00cd7308 */ /* 0x000fe20000000800 */
[-CC-:B------:R-:W-:Y:S02]  /*27860*/  FFMA.FTZ R207, R182, R166.reuse, -R176.reuse ;  /* 0x000000a6b6cf7223 */ /* 0x180fe400000108b0 */
[C---:B------:R-:W-:Y:S05]  /*27870*/  HMMA.16816.F32 R4, R132.reuse, R140, R4 ;  /* 0x0000008c8404723c */ /* 0x040fea0000001804 */
[-C--:B------:R-:W-:Y:S02]  /*27880*/  FFMA.FTZ R176, R172, R166.reuse, -R176 ;  /* 0x000000a6acb07223 */ /* 0x080fe400000108b0 */
[-CC-:B------:R-:W-:Y:S01]  /*27890*/  FFMA.FTZ R181, R181, R166.reuse, -R173.reuse ;  /* 0x000000a6b5b57223 */ /* 0x180fe200000108ad */
[C---:B------:R-:W-:Y:S01]  /*278a0*/  HMMA.16816.F32 R8, R132.reuse, R142, R8 ;  /* 0x0000008e8408723c */ /* 0x040fe20000001808 */
[----:B------:R-:W1:Y:S01]  /*278b0*/  LDSM.16.MT88.4 R140, [R232+0x12800] ;  /* 0x01280000e88c783b */ /* 0x000e620000004200 */
[----:B------:R-:W2:Y:S02]  /*278c0*/  MUFU.EX2 R203, R203 ;  /* 0x000000cb00cb7308 */ /* 0x000ea40000000800 */
[-CC-:B------:R-:W-:Y:S02]  /*278d0*/  FFMA.FTZ R180, R180, R166.reuse, -R173.reuse ;  /* 0x000000a6b4b47223 */ /* 0x180fe400000108ad */
[-CC-:B------:R-:W-:Y:S02]  /*278e0*/  FFMA.FTZ R167, R167, R166.reuse, -R173.reuse ;  /* 0x000000a6a7a77223 */ /* 0x180fe400000108ad */
[C---:B---3--:R-:W-:Y:S04]  /*278f0*/  HMMA.16816.F32 R12, R132.reuse, R136, R12 ;  /* 0x00000088840c723c */ /* 0x048fe8000000180c */
[----:B------:R-:W-:Y:S01]  /*27900*/  MUFU.EX2 R183, R180 ;  /* 0x000000b400b77308 */ /* 0x000fe20000000800 */
[----:B------:R-:W-:Y:S02]  /*27910*/  FFMA.FTZ R173, R165, R166, -R173 ;  /* 0x000000a6a5ad7223 */ /* 0x000fe400000108ad */
[----:B------:R-:W-:Y:S01]  /*27920*/  FFMA.FTZ R189, R0, R252, R189 ;  /* 0x000000fc00bd7223 */ /* 0x000fe200000100bd */
[C---:B------:R-:W-:Y:S01]  /*27930*/  HMMA.16816.F32 R16, R132.reuse, R138, R16 ;  /* 0x0000008a8410723c */ /* 0x040fe20000001810 */
[----:B------:R-:W3:Y:S03]  /*27940*/  LDSM.16.MT88.4 R136, [R231+0x12800] ;  /* 0x01280000e788783b */ /* 0x000ee60000004200 */
[----:B------:R-:W-:Y:S02]  /*27950*/  FADD.FTZ R189, R188, R189 ;  /* 0x000000bdbcbd7221 */ /* 0x000fe40000010000 */
[----:B------:R-:W-:Y:S02]  /*27960*/  MUFU.EX2 R180, R175 ;  /* 0x000000af00b47308 */ /* 0x000fe40000000800 */
[C---:B------:R-:W-:Y:S04]  /*27970*/  HMMA.16816.F32 R20, R132.reuse, R144, R20 ;  /* 0x000000908414723c */ /* 0x040fe80000001814 */
[----:B------:R-:W-:Y:S04]  /*27980*/  FADD.FTZ R189, R187, R189 ;  /* 0x000000bdbbbd7221 */ /* 0x000fe80000010000 */
[C---:B------:R-:W-:Y:S01]  /*27990*/  HMMA.16816.F32 R24, R132.reuse, R146, R24 ;  /* 0x000000928418723c */ /* 0x040fe20000001818 */
[----:B------:R-:W4:Y:S01]  /*279a0*/  LDSM.16.MT88.4 R144, [R234+0x14800] ;  /* 0x01480000ea90783b */ /* 0x000f220000004200 */
[----:B------:R-:W-:Y:S02]  /*279b0*/  MUFU.EX2 R165, R173 ;  /* 0x000000ad00a57308 */ /* 0x000fe40000000800 */
[----:B------:R-:W-:Y:S04]  /*279c0*/  FADD.FTZ R186, R186, R189 ;  /* 0x000000bdbaba7221 */ /* 0x000fe80000010000 */
[C---:B------:R-:W-:Y:S04]  /*279d0*/  HMMA.16816.F32 R28, R132.reuse, R148, R28 ;  /* 0x00000094841c723c */ /* 0x040fe8000000181c */
[----:B------:R-:W5:Y:S01]  /*279e0*/  MUFU.EX2 R182, R181 ;  /* 0x000000b500b67308 */ /* 0x000f620000000800 */
[----:B------:R-:W-:Y:S03]  /*279f0*/  FADD.FTZ R186, R196, R186 ;  /* 0x000000bac4ba7221 */ /* 0x000fe60000010000 */
[C---:B------:R-:W-:Y:S01]  /*27a00*/  HMMA.16816.F32 R32, R132.reuse, R150, R32 ;  /* 0x000000968420723c */ /* 0x040fe20000001820 */
[----:B------:R-:W3:Y:S03]  /*27a10*/  LDSM.16.MT88.4 R148, [R231+0x14800] ;  /* 0x01480000e794783b */ /* 0x000ee60000004200 */
[----:B------:R-:W-:Y:S02]  /*27a20*/  FADD.FTZ R197, R197, R186 ;  /* 0x000000bac5c57221 */ /* 0x000fe40000010000 */
[----:B------:R-:W-:Y:S02]  /*27a30*/  MUFU.EX2 R181, R177 ;  /* 0x000000b100b57308 */ /* 0x000fe40000000800 */
[C---:B------:R-:W-:Y:S04]  /*27a40*/  HMMA.16816.F32 R36, R132.reuse, R152, R36 ;  /* 0x000000988424723c */ /* 0x040fe80000001824 */
[----:B------:R-:W-:Y:S04]  /*27a50*/  FADD.FTZ R197, R200, R197 ;  /* 0x000000c5c8c57221 */ /* 0x000fe80000010000 */
[C---:B------:R-:W-:Y:S01]  /*27a60*/  HMMA.16816.F32 R40, R132.reuse, R154, R40 ;  /* 0x0000009a8428723c */ /* 0x040fe20000001828 */
[----:B------:R-:W-:Y:S01]  /*27a70*/  LDSM.16.MT88.4 R152, [R231+0x11000] ;  /* 0x01100000e798783b */ /* 0x000fe20000004200 */
[----:B------:R-:W3:Y:S02]  /*27a80*/  MUFU.EX2 R206, R206 ;  /* 0x000000ce00ce7308 */ /* 0x000ee40000000800 */
[----:B------:R-:W-:Y:S04]  /*27a90*/  FADD.FTZ R201, R201, R197 ;  /* 0x000000c5c9c97221 */ /* 0x000fe80000010000 */
[C---:B------:R-:W-:Y:S04]  /*27aa0*/  HMMA.16816.F32 R44, R132.reuse, R156, R44 ;  /* 0x0000009c842c723c */ /* 0x040fe8000000182c */
[----:B------:R-:W-:Y:S01]  /*27ab0*/  MUFU.EX2 R202, R202 ;  /* 0x000000ca00ca7308 */ /* 0x000fe20000000800 */
[----:B--2---:R-:W-:Y:S03]  /*27ac0*/  FADD.FTZ R201, R203, R201 ;  /* 0x000000c9cbc97221 */ /* 0x004fe60000010000 */
[C---:B------:R-:W-:Y:S01]  /*27ad0*/  HMMA.16816.F32 R48, R132.reuse, R158, R48 ;  /* 0x0000009e8430723c */ /* 0x040fe20000001830 */
[----:B------:R-:W-:Y:S05]  /*27ae0*/  LDSM.16.MT88.4 R156, [R233+0x13000] ;  /* 0x01300000e99c783b */ /* 0x000fea0000004200 */
[----:B------:R-:W2:Y:S02]  /*27af0*/  MUFU.EX2 R207, R207 ;  /* 0x000000cf00cf7308 */ /* 0x000ea40000000800 */
[C---:B-1----:R-:W-:Y:S08]  /*27b00*/  HMMA.16816.F32 R52, R132.reuse, R140, R52 ;  /* 0x0000008c8434723c */ /* 0x042ff00000001834 */
[C---:B------:R-:W-:Y:S01]  /*27b10*/  HMMA.16816.F32 R56, R132.reuse, R142, R56 ;  /* 0x0000008e8438723c */ /* 0x040fe20000001838 */
[----:B------:R-:W-:Y:S01]  /*27b20*/  LDSM.16.MT88.4 R140, [R233+0x16800] ;  /* 0x01680000e98c783b */ /* 0x000fe20000004200 */
[----:B------:R-:W1:Y:S06]  /*27b30*/  MUFU.EX2 R167, R167 ;  /* 0x000000a700a77308 */ /* 0x000e6c0000000800 */
        /* <DEDUP_REMOVED lines=18> */
[C---:B------:R-:W-:Y:S08]  /*27c60*/  HMMA.16816.F32 R108, R132.reuse, R140, R108 ;  /* 0x0000008c846c723c */ /* 0x040ff0000000186c */
[C---:B------:R-:W-:Y:S01]  /*27c70*/  HMMA.16816.F32 R112, R132.reuse, R142, R112 ;  /* 0x0000008e8470723c */ /* 0x040fe20000001870 */
[----:B------:R-:W2:Y:S07]  /*27c80*/  LDSM.16.MT88.4 R140, [R233+0x11000] ;  /* 0x01100000e98c783b */ /* 0x000eae0000004200 */
[C---:B----4-:R-:W-:Y:S08]  /*27c90*/  HMMA.16816.F32 R116, R132.reuse, R144, R116 ;  /* 0x000000908474723c */ /* 0x050ff00000001874 */
[C---:B------:R-:W-:Y:S01]  /*27ca0*/  HMMA.16816.F32 R120, R132.reuse, R146, R120 ;  /* 0x000000928478723c */ /* 0x040fe20000001878 */
[----:B------:R-:W4:Y:S07]  /*27cb0*/  LDSM.16.MT88.4 R144, [R232+0x11000] ;  /* 0x01100000e890783b */ /* 0x000f2e0000004200 */
[C---:B-1----:R-:W-:Y:S08]  /*27cc0*/  HMMA.16816.F32 R124, R132.reuse, R148, R124 ;  /* 0x00000094847c723c */ /* 0x042ff0000000187c */
[----:B------:R-:W-:Y:S01]  /*27cd0*/  HMMA.16816.F32 R128, R132, R150, R128 ;  /* 0x000000968480723c */ /* 0x000fe20000001880 */
[----:B------:R-:W1:Y:S06]  /*27ce0*/  LDSM.16.MT88.4 R148, [R234+0x13000] ;  /* 0x01300000ea94783b */ /* 0x000e6c0000004200 */
[----:B-----5:R-:W-:Y:S02]  /*27cf0*/  F2FP.PACK_AB R135, R183, R182 ;  /* 0x000000b6b787723e */ /* 0x020fe400000000ff */
[----:B------:R-:W-:Y:S03]  /*27d00*/  F2FP.PACK_AB R132, R205, R204 ;  /* 0x000000cccd84723e */ /* 0x000fe600000000ff */
[C---:B------:R-:W-:Y:S01]  /*27d10*/  F2FP.PACK_AB R133, R206.reuse, R203 ;  /* 0x000000cbce85723e */ /* 0x040fe200000000ff */
[----:B------:R-:W-:Y:S01]  /*27d20*/  FADD.FTZ R206, R206, R201 ;  /* 0x000000c9cece7221 */ /* 0x000fe20000010000 */
[----:B--2---:R-:W-:Y:S07]  /*27d30*/  F2FP.PACK_AB R134, R207, R202 ;  /* 0x000000cacf86723e */ /* 0x004fee00000000ff */
[C---:B---3--:R-:W-:Y:S08]  /*27d40*/  HMMA.16816.F32 R4, R132.reuse, R136, R4 ;  /* 0x000000888404723c */ /* 0x048ff00000001804 */
[C---:B------:R-:W-:Y:S01]  /*27d50*/  HMMA.16816.F32 R8, R132.reuse, R138, R8 ;  /* 0x0000008a8408723c */ /* 0x040fe20000001808 */
[----:B------:R-:W2:Y:S07]  /*27d60*/  LDSM.16.MT88.4 R136, [R231+0x13000] ;  /* 0x01300000e788783b */ /* 0x000eae0000004200 */
[C---:B------:R-:W-:Y:S08]  /*27d70*/  HMMA.16816.F32 R12, R132.reuse, R140, R12 ;  /* 0x0000008c840c723c */ /* 0x040ff0000000180c */
        /* <DEDUP_REMOVED lines=10> */
[----:B------:R-:W-:Y:S07]  /*27e20*/  LDSM.16.MT88.4 R148, [R234+0x17000] ;  /* 0x01700000ea94783b */ /* 0x000fee0000004200 */
[C---:B------:R-:W-:Y:S08]  /*27e30*/  HMMA.16816.F32 R44, R132.reuse, R156, R44 ;  /* 0x0000009c842c723c */ /* 0x040ff0000000182c */
[C---:B------:R-:W-:Y:S01]  /*27e40*/  HMMA.16816.F32 R48, R132.reuse, R158, R48 ;  /* 0x0000009e8430723c */ /* 0x040fe20000001830 */
[----:B------:R-:W-:Y:S07]  /*27e50*/  LDSM.16.MT88.4 R156, [R231+0x17000] ;  /* 0x01700000e79c783b */ /* 0x000fee0000004200 */
[C---:B------:R-:W-:Y:S01]  /*27e60*/  HMMA.16816.F32 R52, R132.reuse, R160, R52 ;  /* 0x000000a08434723c */ /* 0x040fe20000001834 */
[----:B------:R1:W-:Y:S06]  /*27e70*/  MUFU.EX2 R161, R174 ;  /* 0x000000ae00a17308 */ /* 0x0003ec0000000800 */
[----:B------:R-:W-:Y:S01]  /*27e80*/  MOV R160, R182 ;  /* 0x000000b600a07202 */ /* 0x000fe20000000f00 */
[C---:B------:R-:W-:Y:S03]  /*27e90*/  HMMA.16816.F32 R56, R132.reuse, R162, R56 ;  /* 0x000000a28438723c */ /* 0x040fe60000001838 */
[----:B------:R-:W-:Y:S05]  /*27ea0*/  MUFU.EX2 R163, R178 ;  /* 0x000000b200a37308 */ /* 0x000fea0000000800 */
[C---:B--2---:R-:W-:Y:S05]  /*27eb0*/  HMMA.16816.F32 R60, R132.reuse, R136, R60 ;  /* 0x00000088843c723c */ /* 0x044fea000000183c */
[----:B------:R-:W-:Y:S03]  /*27ec0*/  MUFU.EX2 R182, R179 ;  /* 0x000000b300b67308 */ /* 0x000fe60000000800 */
[C---:B------:R-:W-:Y:S01]  /*27ed0*/  HMMA.16816.F32 R64, R132.reuse, R138, R64 ;  /* 0x0000008a8440723c */ /* 0x040fe20000001840 */
[----:B------:R-:W2:Y:S06]  /*27ee0*/  LDSM.16.MT88.4 R136, [R231+0x15000] ;  /* 0x01500000e788783b */ /* 0x000eac0000004200 */
[----:B------:R5:W4:Y:S01]  /*27ef0*/  MUFU.EX2 R162, R176 ;  /* 0x000000b000a27308 */ /* 0x000b220000000800 */
[C---:B------:R-:W-:Y:S01]  /*27f00*/  HMMA.16816.F32 R68, R132.reuse, R168, R68 ;  /* 0x000000a88444723c */ /* 0x040fe20000001844 */
[----:B-1----:R-:W-:Y:S07]  /*27f10*/  LDSM.16.MT88.4 R172, [R232+0x11800] ;  /* 0x01180000e8ac783b */ /* 0x002fee0000004200 */
[C---:B------:R-:W-:Y:S07]  /*27f20*/  HMMA.16816.F32 R72, R132.reuse, R170, R72 ;  /* 0x000000aa8448723c */ /* 0x040fee0000001848 */
[----:B------:R-:W-:Y:S01]  /*27f30*/  F2FP.PACK_AB R171, R165, R167 ;  /* 0x000000a7a5ab723e */ /* 0x000fe200000000ff */
[C---:B---3--:R-:W-:Y:S01]  /*27f40*/  HMMA.16816.F32 R76, R132.reuse, R140, R76 ;  /* 0x0000008c844c723c */ /* 0x048fe2000000184c */
[----:B-----5:R-:W-:Y:S07]  /*27f50*/  LDSM.16.MT88.4 R176, [R231+0x11800] ;  /* 0x01180000e7b0783b */ /* 0x020fee0000004200 */
[C---:B------:R-:W-:Y:S04]  /*27f60*/  HMMA.16816.F32 R80, R132.reuse, R142, R80 ;  /* 0x0000008e8450723c */ /* 0x040fe80000001850 */
[----:B----4-:R-:W-:Y:S01]  /*27f70*/  MOV R166, R162 ;  /* 0x000000a200a67202 */ /* 0x010fe20000000f00 */
[----:B------:R-:W1:Y:S03]  /*27f80*/  LDSM.16.MT88.4 R140, [R233+0x17000] ;  /* 0x01700000e98c783b */ /* 0x000e660000004200 */
[C---:B------:R-:W-:Y:S08]  /*27f90*/  HMMA.16816.F32 R84, R132.reuse, R144, R84 ;  /* 0x000000908454723c */ /* 0x040ff00000001854 */
[C---:B------:R-:W-:Y:S01]  /*27fa0*/  HMMA.16816.F32 R88, R132.reuse, R146, R88 ;  /* 0x000000928458723c */ /* 0x040fe20000001858 */
[----:B------:R-:W-:Y:S07]  /*27fb0*/  LDSM.16.MT88.4 R144, [R233+0x11800] ;  /* 0x01180000e990783b */ /* 0x000fee0000004200 */
[C---:B--2---:R-:W-:Y:S08]  /*27fc0*/  HMMA.16816.F32 R92, R132.reuse, R136, R92 ;  /* 0x00000088845c723c */ /* 0x044ff0000000185c */
[C---:B------:R-:W-:Y:S01]  /*27fd0*/  HMMA.16816.F32 R96, R132.reuse, R138, R96 ;  /* 0x0000008a8460723c */ /* 0x040fe20000001860 */
[----:B------:R-:W2:Y:S07]  /*27fe0*/  LDSM.16.MT88.4 R136, [R234+0x11800] ;  /* 0x01180000ea88783b */ /* 0x000eae0000004200 */
[C---:B------:R-:W-:Y:S08]  /*27ff0*/  HMMA.16816.F32 R100, R132.reuse, R148, R100 ;  /* 0x000000948464723c */ /* 0x040ff00000001864 */
[C---:B------:R-:W-:Y:S08]  /*28000*/  HMMA.16816.F32 R104, R132.reuse, R150, R104 ;  /* 0x000000968468723c */ /* 0x040ff00000001868 */
[C---:B-1----:R-:W-:Y:S07]  /*28010*/  HMMA.16816.F32 R108, R132.reuse, R140, R108 ;  /* 0x0000008c846c723c */ /* 0x042fee000000186c */
[----:B------:R-:W-:Y:S01]  /*28020*/  MOV R140, R163 ;  /* 0x000000a3008c7202 */ /* 0x000fe20000000f00 */
[C---:B------:R-:W-:Y:S04]  /*28030*/  HMMA.16816.F32 R112, R132.reuse, R142, R112 ;  /* 0x0000008e8470723c */ /* 0x040fe80000001870 */
[----:B------:R-:W-:Y:S03]  /*28040*/  MOV R141, R160 ;  /* 0x000000a0008d7202 */ /* 0x000fe60000000f00 */
[----:B------:R-:W-:Y:S01]  /*28050*/  MOV R143, R180 ;  /* 0x000000b4008f7202 */ /* 0x000fe20000000f00 */
[C---:B------:R-:W-:Y:S04]  /*28060*/  HMMA.16816.F32 R116, R132.reuse, R152, R116 ;  /* 0x000000988474723c */ /* 0x040fe80000001874 */
[----:B------:R-:W-:Y:S04]  /*28070*/  MOV R142, R161 ;  /* 0x000000a1008e7202 */ /* 0x000fe80000000f00 */
[C---:B------:R-:W-:Y:S04]  /*28080*/  HMMA.16816.F32 R120, R132.reuse, R154, R120 ;  /* 0x0000009a8478723c */ /* 0x040fe80000001878 */
[----:B------:R-:W-:Y:S04]  /*28090*/  F2FP.PACK_AB R170, R166, R142 ;  /* 0x0000008ea6aa723e */ /* 0x000fe800000000ff */
[C---:B------:R-:W-:Y:S08]  /*280a0*/  HMMA.16816.F32 R124, R132.reuse, R156, R124 ;  /* 0x0000009c847c723c */ /* 0x040ff0000000187c */
[----:B------:R-:W-:Y:S07]  /*280b0*/  HMMA.16816.F32 R128, R132, R158, R128 ;  /* 0x0000009e8480723c */ /* 0x000fee0000001880 */
[----:B------:R-:W-:Y:S02]  /*280c0*/  MOV R133, R181 ;  /* 0x000000b500857202 */ /* 0x000fe40000000f00 */
[----:B------:R-:W-:Y:S03]  /*280d0*/  MOV R134, R182 ;  /* 0x000000b600867202 */ /* 0x000fe60000000f00 */
[----:B------:R-:W-:Y:S02]  /*280e0*/  F2FP.PACK_AB R169, R143, R133 ;  /* 0x000000858fa9723e */ /* 0x000fe400000000ff */
[----:B------:R-:W-:Y:S02]  /*280f0*/  F2FP.PACK_AB R168, R134, R140 ;  /* 0x0000008c86a8723e */ /* 0x000fe400000000ff */
[----:B------:R-:W-:Y:S02]  /*28100*/  MOV R135, R183 ;  /* 0x000000b700877202 */ /* 0x000fe40000000f00 */
[----:B------:R-:W1:Y:S03]  /*28110*/  LDSM.16.MT88.4 R180, [R234+0x13800] ;  /* 0x01380000eab4783b */ /* 0x000e660000004200 */
[C---:B--2---:R-:W-:Y:S05]  /*28120*/  HMMA.16816.F32 R160, R168.reuse, R136, R4 ;  /* 0x00000088a8a0723c */ /* 0x044fea0000001804 */
[----:B------:R-:W2:Y:S03]  /*28130*/  LDSM.16.MT88.4 R4, [R233+0x13800] ;  /* 0x01380000e904783b */ /* 0x000ea60000004200 */
[C---:B------:R-:W-:Y:S05]  /*28140*/  HMMA.16816.F32 R156, R168.reuse, R138, R8 ;  /* 0x0000008aa89c723c */ /* 0x040fea0000001808 */
[----:B------:R-:W3:Y:S03]  /*28150*/  LDSM.16.MT88.4 R8, [R232+0x13800] ;  /* 0x01380000e808783b */ /* 0x000ee60000004200 */
[C---:B------:R-:W-:Y:S05]  /*28160*/  HMMA.16816.F32 R152, R168.reuse, R144, R12 ;  /* 0x00000090a898723c */ /* 0x040fea000000180c */
[----:B------:R-:W4:Y:S03]  /*28170*/  LDSM.16.MT88.4 R12, [R231+0x13800] ;  /* 0x01380000e70c783b */ /* 0x000f260000004200 */
[C---:B------:R-:W-:Y:S05]  /*28180*/  HMMA.16816.F32 R148, R168.reuse, R146, R16 ;  /* 0x00000092a894723c */ /* 0x040fea0000001810 */
[----:B------:R-:W2:Y:S03]  /*28190*/  LDSM.16.MT88.4 R16, [R234+0x15800] ;  /* 0x01580000ea10783b */ /* 0x000ea60000004200 */
[C---:B------:R-:W-:Y:S07]  /*281a0*/  HMMA.16816.F32 R144, R168.reuse, R172, R20 ;  /* 0x000000aca890723c */ /* 0x040fee0000001814 */
[----:B------:R-:W-:Y:S02]  /*281b0*/  MOV R22, R142 ;  /* 0x0000008e00167202 */ /* 0x000fe40000000f00 */
[----:B------:R-:W-:Y:S03]  /*281c0*/  MOV R23, R143 ;  /* 0x0000008f00177202 */ /* 0x000fe60000000f00 */
[----:B------:R-:W-:Y:S02]  /*281d0*/  MOV R172, R140 ;  /* 0x0000008c00ac7202 */ /* 0x000fe40000000f00 */
[----:B------:R-:W-:Y:S02]  /*281e0*/  MOV R173, R141 ;  /* 0x0000008d00ad7202 */ /* 0x000fe40000000f00 */
[C---:B------:R-:W-:Y:S01]  /*281f0*/  HMMA.16816.F32 R140, R168.reuse, R174, R24 ;  /* 0x000000aea88c723c */ /* 0x040fe20000001818 */
[----:B------:R-:W-:Y:S02]  /*28200*/  LDSM.16.MT88.4 R24, [R232+0x15800] ;  /* 0x01580000e818783b */ /* 0x000fe40000004200 */
[----:B------:R-:W-:Y:S02]  /*28210*/  MOV R20, R133 ;  /* 0x0000008500147202 */ /* 0x000fe40000000f00 */
[----:B------:R-:W-:Y:S02]  /*28220*/  MOV R21, R134 ;  /* 0x0000008600157202 */ /* 0x000fe40000000f00 */
[----:B------:R-:W-:Y:S01]  /*28230*/  MOV R175, R135 ;  /* 0x0000008700af7202 */ /* 0x000fe20000000f00 */
[C---:B------:R-:W-:Y:S01]  /*28240*/  HMMA.16816.F32 R136, R168.reuse, R176, R28 ;  /* 0x000000b0a888723c */ /* 0x040fe2000000181c */
[----:B------:R-:W-:Y:S06]  /*28250*/  LDSM.16.MT88.4 R28, [R231+0x15800] ;  /* 0x01580000e71c783b */ /* 0x000fec0000004200 */
[----:B------:R-:W-:Y:S01]  /*28260*/  MOV R177, R22 ;  /* 0x0000001600b17202 */ /* 0x000fe20000000f00 */
[C---:B------:R-:W-:Y:S01]  /*28270*/  HMMA.16816.F32 R132, R168.reuse, R178, R32 ;  /* 0x000000b2a884723c */ /* 0x040fe20000001820 */
[----:B------:R-:W-:Y:S03]  /*28280*/  LDSM.16.MT88.4 R32, [R234+0x17800] ;  /* 0x01780000ea20783b */ /* 0x000fe60000004200 */
[----:B------:R-:W-:Y:S03]  /*28290*/  MOV R176, R23 ;  /* 0x0000001700b07202 */ /* 0x000fe60000000f00 */
[----:B------:R-:W-:Y:S01]  /*282a0*/  MOV R178, R20 ;  /* 0x0000001400b27202 */ /* 0x000fe20000000f00 */
[C---:B-1----:R-:W-:Y:S04]  /*282b0*/  HMMA.16816.F32 R36, R168.reuse, R180, R36 ;  /* 0x000000b4a824723c */ /* 0x042fe80000001824 */
[----:B------:R-:W-:Y:S02]  /*282c0*/  MOV R179, R21 ;  /* 0x0000001500b37202 */ /* 0x000fe40000000f00 */
[----:B------:R-:W1:Y:S01]  /*282d0*/  LDSM.16.MT88.4 R20, [R233+0x15800] ;  /* 0x01580000e914783b */ /* 0x000e620000004200 */
[----:B------:R-:W-:Y:S01]  /*282e0*/  MOV R180, R175 ;  /* 0x000000af00b47202 */ /* 0x000fe20000000f00 */
[C---:B------:R-:W-:Y:S04]  /*282f0*/  HMMA.16816.F32 R40, R168.reuse, R182, R40 ;  /* 0x000000b6a828723c */ /* 0x040fe80000001828 */
[----:B------:R-:W-:Y:S02]  /*28300*/  MOV R181, R172 ;  /* 0x000000ac00b57202 */ /* 0x000fe40000000f00 */
[----:B------:R-:W5:Y:S01]  /*28310*/  LDL.LU R182, [R1] ;  /* 0x0000000001b67983 */ /* 0x000f620000300800 */
[----:B------:R-:W-:Y:S01]  /*28320*/  MOV R183, R173 ;  /* 0x000000ad00b77202 */ /* 0x000fe20000000f00 */
[C---:B--2---:R-:W-:Y:S02]  /*28330*/  HMMA.16816.F32 R44, R168.reuse, R4, R44 ;  /* 0x00000004a82c723c */ /* 0x044fe4000000182c */
[----:B------:R-:W2:Y:S02]  /*28340*/  LDSM.16.MT88.4 R172, [R233+0x17800] ;  /* 0x01780000e9ac783b */ /* 0x000ea40000004200 */
[----:B------:R-:W-:Y:S04]  /*28350*/  FADD.FTZ R0, R183, R206 ;  /* 0x000000ceb7007221 */ /* 0x000fe80000010000 */
[C---:B------:R-:W-:Y:S02]  /*28360*/  HMMA.16816.F32 R48, R168.reuse, R6, R48 ;  /* 0x00000006a830723c */ /* 0x040fe40000001830 */
[----:B------:R-:W1:Y:S02]  /*28370*/  LDSM.16.MT88.4 R4, [R232+0x17800] ;  /* 0x01780000e804783b */ /* 0x000e640000004200 */
[----:B------:R-:W-:Y:S04]  /*28380*/  FADD.FTZ R0, R180, R0 ;  /* 0x00000000b4007221 */ /* 0x000fe80000010000 */
[C---:B---3--:R-:W-:Y:S04]  /*28390*/  HMMA.16816.F32 R52, R168.reuse, R8, R52 ;  /* 0x00000008a834723c */ /* 0x048fe80000001834 */
[----:B------:R-:W-:Y:S04]  /*283a0*/  FADD.FTZ R0, R178, R0 ;  /* 0x00000000b2007221 */ /* 0x000fe80000010000 */
[C---:B------:R-:W-:Y:S01]  /*283b0*/  HMMA.16816.F32 R56, R168.reuse, R10, R56 ;  /* 0x0000000aa838723c */ /* 0x040fe20000001838 */
[----:B------:R-:W3:Y:S03]  /*283c0*/  LDSM.16.MT88.4 R8, [R231+0x17800] ;  /* 0x01780000e708783b */ /* 0x000ee60000004200 */
[----:B------:R-:W-:Y:S04]  /*283d0*/  FADD.FTZ R0, R176, R0 ;  /* 0x00000000b0007221 */ /* 0x000fe80000010000 */
[C---:B----4-:R-:W-:Y:S04]  /*283e0*/  HMMA.16816.F32 R60, R168.reuse, R12, R60 ;  /* 0x0000000ca83c723c */ /* 0x050fe8000000183c */
[----:B------:R-:W-:Y:S04]  /*283f0*/  FADD.FTZ R0, R167, R0 ;  /* 0x00000000a7007221 */ /* 0x000fe80000010000 */
[C---:B------:R-:W-:Y:S04]  /*28400*/  HMMA.16816.F32 R64, R168.reuse, R14, R64 ;  /* 0x0000000ea840723c */ /* 0x040fe80000001840 */
[----:B------:R-:W-:Y:S01]  /*28410*/  FADD.FTZ R252, R165, R0 ;  /* 0x00000000a5fc7221 */ /* 0x000fe20000010000 */
[----:B------:R-:W-:Y:S03]  /*28420*/  MOV R0, R3 ;  /* 0x0000000300007202 */ /* 0x000fe60000000f00 */
        /* <DEDUP_REMOVED lines=14> */
[C---:B---3--:R-:W-:Y:S08]  /*28510*/  HMMA.16816.F32 R124, R168.reuse, R8, R124 ;  /* 0x00000008a87c723c */ /* 0x048ff0000000187c */
[----:B------:R-:W-:Y:S04]  /*28520*/  HMMA.16816.F32 R128, R168, R10, R128 ;  /* 0x0000000aa880723c */ /* 0x000fe80000001880 */
[----:B-----5:R-:W-:Y:S04]  /*28530*/  FFMA.FTZ R193, R2, R182, R193 ;  /* 0x000000b602c17223 */ /* 0x020fe800000100c1 */
        /* <DEDUP_REMOVED lines=15> */
[----:B------:R1:W-:Y:S02]  /*28630*/  STL [R1], R2 ;  /* 0x0000000201007387 */ /* 0x0003e40000100800 */
[----:B-1----:R-:W-:Y:S01]  /*28640*/  MOV R2, R164 ;  /* 0x000000a400027202 */ /* 0x002fe20000000f00 */
[----:B------:R-:W-:-:S05]  /*28650*/  @P0 BRA `(.L_x_2302) ;  /* 0xffffb5c000000947 */ /* 0x000fca000383ffff */
.L_x_2293:
        /* <DEDUP_REMOVED lines=12> */
.L_x_2321:
        /* <DEDUP_REMOVED lines=8> */
.L_x_2322:
[----:B------:R-:W4:Y:S01]  /*287a0*/  S2R R9, SR_TID.X ;  /* 0x0000000000097919 */ /* 0x000f220000002100 */
[----:B---3--:R-:W-:-:S03]  /*287b0*/  FADD.FTZ R6, R6, R252 ;  /* 0x000000fc06067221 */ /* 0x008fc60000010000 */
[----:B------:R-:W-:Y:S01]  /*287c0*/  BAR.SYNC.DEFER_BLOCKING 0x0 ;  /* 0x0000000000007b1d */ /* 0x000fe20000010000 */
[----:B------:R-:W-:Y:S02]  /*287d0*/  FSETP.NE.FTZ.AND P4, PT, R2, RZ, PT ;  /* 0x000000ff0200720b */ /* 0x000fe40003f95000 */
[----:B------:R-:W-:Y:S02]  /*287e0*/  FSETP.NE.FTZ.AND P3, PT, R6, RZ, PT ;  /* 0x000000ff0600720b */ /* 0x000fe40003f75000 */
[----:B------:R-:W-:Y:S01]  /*287f0*/  MOV R8, 0x3f800000 ;  /* 0x3f80000000087802 */ /* 0x000fe20000000f00 */
[----:B------:R-:W-:Y:S01]  /*28800*/  ULDC.64 UR4, c[0x0][0x118] ;  /* 0x0000460000047ab9 */ /* 0x000fe20000000a00 */
[----:B------:R-:W-:-:S07]  /*28810*/  MOV R7, 0x3f800000 ;  /* 0x3f80000000077802 */ /* 0x000fce0000000f00 */
[----:B------:R-:W3:Y:S01]  /*28820*/  @P4 MUFU.RCP R8, R2 ;  /* 0x0000000200084308 */ /* 0x000ee20000001000 */
[----:B----4-:R-:W-:-:S07]  /*28830*/  SHF.R.S32.HI R10, RZ, 0x1f, R9 ;  /* 0x0000001fff0a7819 */ /* 0x010fce0000011409 */
[----:B------:R-:W4:Y:S01]  /*28840*/  @P3 MUFU.RCP R7, R6 ;  /* 0x0000000600073308 */ /* 0x000f220000001000 */
[----:B------:R-:W-:-:S04]  /*28850*/  LEA.HI R11, R10, R9, RZ, 0x2 ;  /* 0x000000090a0b7211 */ /* 0x000fc800078f10ff */
[--C-:B------:R-:W-:Y:S02]  /*28860*/  SHF.R.S32.HI R13, RZ, 0x2, R11.reuse ;  /* 0x00000002ff0d7819 */ /* 0x100fe4000001140b */
[----:B------:R-:W-:Y:S01]  /*28870*/  SHF.R.S32.HI R12, RZ, 0x1f, R11 ;  /* 0x0000001fff0c7819 */ /* 0x000fe2000001140b */
[C---:B---3--:R-:W-:Y:S01]  /*28880*/  FMUL.FTZ R160, R8.reuse, R160 ;  /* 0x000000a008a07220 */ /* 0x048fe20000410000 */
        /* <DEDUP_REMOVED lines=81> */
[----:B------:R-:W-:Y:S01]  /*28da0*/  FMUL.FTZ R129, R8, R129 ;  /* 0x0000008108817220 */ /* 0x000fe20000410000 */
[----:B------:R-:W-:Y:S01]  /*28db0*/  MOV R8, 0x40 ;  /* 0x0000004000087802 */ /* 0x000fe20000000f00 */
[C---:B----4-:R-:W-:Y:S02]  /*28dc0*/  FMUL.FTZ R163, R7.reuse, R163 ;  /* 0x000000a307a37220 */ /* 0x050fe40000410000 */
[C---:B------:R-:W-:Y:S01]  /*28dd0*/  FMUL.FTZ R162, R7.reuse, R162 ;  /* 0x000000a207a27220 */ /* 0x040fe20000410000 */
[----:B------:R-:W-:Y:S01]  /*28de0*/  SEL R8, R8, 0xffffffc0, !P1 ;  /* 0xffffffc008087807 */ /* 0x000fe20004800000 */
[C---:B------:R-:W-:Y:S02]  /*28df0*/  FMUL.FTZ R159, R7.reuse, R159 ;  /* 0x0000009f079f7220 */ /* 0x040fe40000410000 */
[----:B------:R-:W-:Y:S01]  /*28e00*/  FMUL.FTZ R158, R7, R158 ;  /* 0x0000009e079e7220 */ /* 0x000fe20000410000 */
[----:B------:R-:W-:Y:S01]  /*28e10*/  IADD3 R16, R13, R8, RZ ;  /* 0x000000080d107210 */ /* 0x000fe20007ffe0ff */
[C---:B------:R-:W-:Y:S01]  /*28e20*/  FMUL.FTZ R155, R7.reuse, R155 ;  /* 0x0000009b079b7220 */ /* 0x040fe20000410000 */
[----:B------:R-:W-:Y:S01]  /*28e30*/  IADD3 R8, R8, R15, RZ ;  /* 0x0000000f08087210 */ /* 0x000fe20007ffe0ff */
[C---:B------:R-:W-:Y:S01]  /*28e40*/  FMUL.FTZ R154, R7.reuse, R154 ;  /* 0x0000009a079a7220 */ /* 0x040fe20000410000 */
[----:B------:R-:W-:Y:S01]  /*28e50*/  STS.64 [R14.X4+0x800], R162 ;  /* 0x000800a20e007388 */ /* 0x000fe20000004a00 */
[----:B------:R-:W-:-:S02]  /*28e60*/  FMUL.FTZ R151, R7, R151 ;  /* 0x0000009707977220 */ /* 0x000fc40000410000 */
[C---:B------:R-:W-:Y:S01]  /*28e70*/  FMUL.FTZ R150, R7.reuse, R150 ;  /* 0x0000009607967220 */ /* 0x040fe20000410000 */
[----:B------:R-:W-:Y:S01]  /*28e80*/  STS.64 [R15], R156 ;  /* 0x0000009c0f007388 */ /* 0x000fe20000000a00 */
[C---:B------:R-:W-:Y:S02]  /*28e90*/  FMUL.FTZ R147, R7.reuse, R147 ;  /* 0x0000009307937220 */ /* 0x040fe40000410000 */
[C---:B------:R-:W-:Y:S01]  /*28ea0*/  FMUL.FTZ R146, R7.reuse, R146 ;  /* 0x0000009207927220 */ /* 0x040fe20000410000 */
[----:B------:R-:W-:Y:S01]  /*28eb0*/  STS.64 [R15+0x800], R158 ;  /* 0x0008009e0f007388 */ /* 0x000fe20000000a00 */
[C---:B------:R-:W-:Y:S02]  /*28ec0*/  FMUL.FTZ R143, R7.reuse, R143 ;  /* 0x0000008f078f7220 */ /* 0x040fe40000410000 */
[C---:B------:R-:W-:Y:S01]  /*28ed0*/  FMUL.FTZ R142, R7.reuse, R142 ;  /* 0x0000008e078e7220 */ /* 0x040fe20000410000 */
[----:B------:R-:W-:Y:S01]  /*28ee0*/  STS.64 [R16], R152 ;  /* 0x0000009810007388 */ /* 0x000fe20000000a00 */
[----:B------:R-:W-:-:S02]  /*28ef0*/  FMUL.FTZ R139, R7, R139 ;  /* 0x0000008b078b7220 */ /* 0x000fc40000410000 */
[C---:B------:R-:W-:Y:S01]  /*28f00*/  FMUL.FTZ R138, R7.reuse, R138 ;  /* 0x0000008a078a7220 */ /* 0x040fe20000410000 */
[----:B------:R-:W-:Y:S01]  /*28f10*/  STS.64 [R16+0x800], R154 ;  /* 0x0008009a10007388 */ /* 0x000fe20000000a00 */
[C---:B------:R-:W-:Y:S02]  /*28f20*/  FMUL.FTZ R135, R7.reuse, R135 ;  /* 0x0000008707877220 */ /* 0x040fe40000410000 */
[C---:B------:R-:W-:Y:S01]  /*28f30*/  FMUL.FTZ R134, R7.reuse, R134 ;  /* 0x0000008607867220 */ /* 0x040fe20000410000 */
[----:B------:R-:W-:Y:S01]  /*28f40*/  STS.64 [R8], R148 ;  /* 0x0000009408007388 */ /* 0x000fe20000000a00 */
[C---:B------:R-:W-:Y:S02]  /*28f50*/  FMUL.FTZ R39, R7.reuse, R39 ;  /* 0x0000002707277220 */ /* 0x040fe40000410000 */
[C---:B------:R-:W-:Y:S01]  /*28f60*/  FMUL.FTZ R38, R7.reuse, R38 ;  /* 0x0000002607267220 */ /* 0x040fe20000410000 */
[----:B------:R-:W-:Y:S01]  /*28f70*/  STS.64 [R8+0x800], R150 ;  /* 0x0008009608007388 */ /* 0x000fe20000000a00 */
        /* <DEDUP_REMOVED lines=46> */
[----:B------:R-:W-:-:S04]  /*29260*/  MOV R7, 0x80 ;  /* 0x0000008000077802 */ /* 0x000fc80000000f00 */
[----:B------:R-:W-:-:S04]  /*29270*/  SEL R7, R7, 0xffffff80, !P2 ;  /* 0xffffff8007077807 */ /* 0x000fc80005000000 */
[----:B------:R-:W-:Y:S02]  /*29280*/  IADD3 R13, R13, R7, RZ ;  /* 0x000000070d0d7210 */ /* 0x000fe40007ffe0ff */
[----:B------:R-:W-:Y:S02]  /*29290*/  IADD3 R17, R7, R15, RZ ;  /* 0x0000000f07117210 */ /* 0x000fe40007ffe0ff */
[-C--:B------:R-:W-:Y:S01]  /*292a0*/  IADD3 R18, R16, R7.reuse, RZ ;  /* 0x0000000710127210 */ /* 0x080fe20007ffe0ff */
[----:B------:R-:W-:Y:S01]  /*292b0*/  STS.64 [R13], R144 ;  /* 0x000000900d007388 */ /* 0x000fe20000000a00 */
[----:B------:R-:W-:-:S03]  /*292c0*/  IADD3 R7, R8, R7, RZ ;  /* 0x0000000708077210 */ /* 0x000fc60007ffe0ff */
        /* <DEDUP_REMOVED lines=45> */
[----:B------:R-:W-:Y:S04]  /*295a0*/  STS.64 [R8+0xc000], R112 ;  /* 0x00c0007008007388 */ /* 0x000fe80000000a00 */
[----:B------:R4:W-:Y:S04]  /*295b0*/  STS.64 [R8+0xc800], R114 ;  /* 0x00c8007208007388 */ /* 0x0009e80000000a00 */
        /* <DEDUP_REMOVED lines=8> */
[----:B---3--:R-:W3:Y:S04]  /*29640*/  LD.E.64 R14, [R4.64+0xb0] ;  /* 0x0000b004040e7980 */ /* 0x008ee8000c101b00 */
[----:B------:R-:W3:Y:S04]  /*29650*/  LD.E R144, [R4.64+0x60] ;  /* 0x0000600404907980 */ /* 0x000ee8000c101900 */
[----:B----4-:R-:W4:Y:S01]  /*29660*/  S2R R8, SR_TID.X ;  /* 0x0000000000087919 */ /* 0x010f220000002100 */
[----:B------:R-:W-:-:S03]  /*29670*/  LEA.HI R145, R10, R9, RZ, 0x4 ;  /* 0x000000090a917211 */ /* 0x000fc600078f20ff */
[----:B-1----:R1:W5:Y:S01]  /*29680*/  LD.E R13, [R4.64+0xcc] ;  /* 0x0000cc04040d7980 */ /* 0x002362000c101900 */
[----:B------:R-:W-:-:S03]  /*29690*/  LOP3.LUT R145, R145, 0xfffffff0, RZ, 0xc0, !PT ;  /* 0xfffffff091917812 */ /* 0x000fc600078ec0ff */
[----:B------:R1:W5:Y:S01]  /*296a0*/  LD.E.64 R148, [R4.64+0x78] ;  /* 0x0000780404947980 */ /* 0x000362000c101b00 */
[----:B------:R-:W-:-:S03]  /*296b0*/  IADD3 R145, -R145, R9, RZ ;  /* 0x0000000991917210 */ /* 0x000fc60007ffe1ff */
[----:B------:R1:W5:Y:S01]  /*296c0*/  LD.E.64 R150, [R4.64+0xa8] ;  /* 0x0000a80404967980 */ /* 0x000362000c101b00 */
[----:B--2---:R-:W-:Y:S01]  /*296d0*/  LEA.HI R17, R145, R145, RZ, 0x1 ;  /* 0x0000009191117211 */ /* 0x004fe200078f08ff */
[----:B------:R-:W2:Y:S01]  /*296e0*/  @P4 MUFU.LG2 R2, R2 ;  /* 0x0000000200024308 */ /* 0x000ea20000000c00 */
[----:B------:R-:W-:Y:S01]  /*296f0*/  LOP3.LUT R12, R12, 0xffffffe0, RZ, 0xc0, !PT ;  /* 0xffffffe00c0c7812 */ /* 0x000fe200078ec0ff */
[----:B------:R-:W-:Y:S01]  /*29700*/  BSSY B0, `(.L_x_2305) ;  /* 0x0000055000007945 */ /* 0x000fe20003800000 */
[C---:B------:R-:W-:Y:S02]  /*29710*/  SHF.L.U32 R18, R17.reuse, 0x2, RZ ;  /* 0x0000000211127819 */ /* 0x040fe400000006ff */
[----:B------:R-:W-:Y:S02]  /*29720*/  LOP3.LUT R17, R17, 0xffffffe, RZ, 0xc0, !PT ;  /* 0x0ffffffe11117812 */ /* 0x000fe400078ec0ff */
[----:B------:R-:W-:Y:S01]  /*29730*/  IADD3 R12, -R12, R9, RZ ;  /* 0x000000090c0c7210 */ /* 0x000fe20007ffe1ff */
[----:B------:R-:W1:Y:S01]  /*29740*/  @P3 MUFU.LG2 R6, R6 ;  /* 0x0000000600063308 */ /* 0x000e620000000c00 */
[----:B------:R-:W-:-:S02]  /*29750*/  IADD3 R17, R145, -R17, RZ ;  /* 0x8000001191117210 */ /* 0x000fc40007ffe0ff */
[----:B----4-:R-:W-:Y:S02]  /*29760*/  SHF.R.S32.HI R7, RZ, 0x1f, R8 ;  /* 0x0000001fff077819 */ /* 0x010fe40000011408 */
[----:B------:R-:W-:Y:S02]  /*29770*/  SHF.R.S32.HI R146, RZ, 0x1f, R11 ;  /* 0x0000001fff927819 */ /* 0x000fe4000001140b */
[CC--:B------:R-:W-:Y:S01]  /*29780*/  LEA.HI R10, R7.reuse, R8.reuse, RZ, 0x4 ;  /* 0x00000008070a7211 */ /* 0x0c0fe200078f20ff */
[----:B--2---:R-:W-:Y:S01]  /*29790*/  @P4 FMUL.FTZ R2, R2, 0.69314718246459960938 ;  /* 0x3f31721802024820 */ /* 0x004fe20000410000 */
[----:B------:R-:W-:Y:S02]  /*297a0*/  LEA.HI R7, R7, R8, RZ, 0x5 ;  /* 0x0000000807077211 */ /* 0x000fe400078f28ff */
[----:B------:R-:W-:Y:S02]  /*297b0*/  SHF.R.S32.HI R10, RZ, 0x4, R10 ;  /* 0x00000004ff0a7819 */ /* 0x000fe4000001140a */
[----:B------:R-:W-:-:S02]  /*297c0*/  LOP3.LUT R7, R7, 0xffffffe0, RZ, 0xc0, !PT ;  /* 0xffffffe007077812 */ /* 0x000fc400078ec0ff */
[----:B------:R-:W-:Y:S01]  /*297d0*/  SHF.L.U32 R16, R10, 0x6, RZ ;  /* 0x000000060a107819 */ /* 0x000fe200000006ff */
[----:B-1----:R-:W-:Y:S01]  /*297e0*/  @P3 FMUL.FTZ R6, R6, 0.69314718246459960938 ;  /* 0x3f31721806063820 */ /* 0x002fe20000410000 */
[----:B------:R-:W-:Y:S02]  /*297f0*/  IADD3 R7, -R7, R8, RZ ;  /* 0x0000000807077210 */ /* 0x000fe40007ffe1ff */
[----:B------:R-:W-:Y:S01]  /*29800*/  LOP3.LUT R16, R16, 0x1c0, RZ, 0xc0, !PT ;  /* 0x000001c010107812 */ /* 0x000fe200078ec0ff */
[----:B------:R-:W-:Y:S01]  /*29810*/  BAR.SYNC.DEFER_BLOCKING 0x0 ;  /* 0x0000000000007b1d */ /* 0x000fe20000010000 */
[----:B------:R-:W-:Y:S02]  /*29820*/  LOP3.LUT P0, RZ, R12, 0x3, RZ, 0xc0, !PT ;  /* 0x000000030cff7812 */ /* 0x000fe4000780c0ff */
[----:B------:R-:W-:Y:S02]  /*29830*/  LOP3.LUT R18, R16, 0x38, R18, 0xf8, !PT ;  /* 0x0000003810127812 */ /* 0x000fe400078ef812 */
[----:B------:R-:W-:-:S02]  /*29840*/  SHF.R.U32.HI R16, RZ, 0x3, R16 ;  /* 0x00000003ff107819 */ /* 0x000fc40000011610 */
[----:B------:R-:W-:Y:S02]  /*29850*/  LEA.HI R146, R146, R11, RZ, 0x2 ;  /* 0x0000000b92927211 */ /* 0x000fe400078f10ff */
[----:B------:R-:W-:Y:S02]  /*29860*/  LOP3.LUT R16, R18, R16, RZ, 0x3c, !PT ;  /* 0x0000001012107212 */ /* 0x000fe400078e3cff */
[----:B------:R-:W-:Y:S02]  /*29870*/  SHF.R.S32.HI R8, RZ, 0x1f, R7 ;  /* 0x0000001fff087819 */ /* 0x000fe40000011407 */
[----:B------:R-:W-:Y:S02]  /*29880*/  LEA R147, R17, R16, 0x2 ;  /* 0x0000001011937211 */ /* 0x000fe400078e10ff */
[----:B------:R-:W-:Y:S02]  /*29890*/  LOP3.LUT R146, R146, 0xffffffc, RZ, 0xc0, !PT ;  /* 0x0ffffffc92927812 */ /* 0x000fe400078ec0ff */
[----:B------:R-:W-:-:S02]  /*298a0*/  LEA.HI R8, R8, R7, RZ, 0x2 ;  /* 0x0000000708087211 */ /* 0x000fc400078f10ff */
[----:B------:R-:W-:Y:S02]  /*298b0*/  SHF.L.U32 R7, R243, 0x6, RZ ;  /* 0x00000006f3077819 */ /* 0x000fe400000006ff */
[----:B------:R-:W-:Y:S02]  /*298c0*/  IADD3 R146, R11, -R146, RZ ;  /* 0x800000920b927210 */ /* 0x000fe40007ffe0ff */
[----:B------:R-:W-:Y:S01]  /*298d0*/  SHF.R.S32.HI R8, RZ, 0x2, R8 ;  /* 0x00000002ff087819 */ /* 0x000fe20000011408 */
[----:B------:R1:W2:Y:S01]  /*298e0*/  LDS.128 R140, [R147.X4] ;  /* 0x00000000938c7984 */ /* 0x0002a20000004c00 */
[----:B------:R-:W-:Y:S01]  /*298f0*/  MOV R9, 0xff800000 ;  /* 0xff80000000097802 */ /* 0x000fe20000000f00 */
[-C--:B-----5:R-:W-:Y:S01]  /*29900*/  @P4 FFMA.FTZ R9, R164, R0.reuse, R2 ;  /* 0x00000000a4094223 */ /* 0x0a0fe20000010002 */
[----:B------:R-:W-:Y:S01]  /*29910*/  MOV R11, 0xff800000 ;  /* 0xff800000000b7802 */ /* 0x000fe20000000f00 */
[----:B------:R1:W4:Y:S01]  /*29920*/  LDS.128 R136, [R147.X4+0x800] ;  /* 0x0008000093887984 */ /* 0x0003220000004c00 */
[----:B------:R-:W-:Y:S01]  /*29930*/  @P3 FFMA.FTZ R11, R3, R0, R6 ;  /* 0x00000000030b3223 */ /* 0x000fe20000010006 */
[----:B------:R-:W-:-:S02]  /*29940*/  LEA R8, R146, R8, 0x4 ;  /* 0x0000000892087211 */ /* 0x000fc400078e20ff */
[----:B------:R1:W1:Y:S04]  /*29950*/  LDS.128 R132, [R147.X4+0x1000] ;  /* 0x0010000093847984 */ /* 0x0002680000004c00 */
        /* <DEDUP_REMOVED lines=28> */
[----:B------:R1:W1:Y:S01]  /*29b20*/  LDS.128 R16, [R147.X4+0xf800] ;  /* 0x00f8000093107984 */ /* 0x0002620000004c00 */
[----:B---3--:R-:W-:-:S04]  /*29b30*/  IMAD R14, R14, UR8, R246 ;  /* 0x000000080e0e7c24 */ /* 0x008fc8000f8e02f6 */
[----:B------:R-:W-:Y:S01]  /*29b40*/  IMAD R14, R14, R144, R245 ;  /* 0x000000900e0e7224 */ /* 0x000fe200078e02f5 */
[----:B------:R-:W-:-:S03]  /*29b50*/  SHF.L.U32 R144, R145, 0x2, RZ ;  /* 0x0000000291907819 */ /* 0x000fc600000006ff */
[----:B------:R-:W-:Y:S01]  /*29b60*/  IMAD R7, R15, R14, R7 ;  /* 0x0000000e0f077224 */ /* 0x000fe200078e0207 */
[----:B------:R-:W-:Y:S01]  /*29b70*/  SHF.R.S32.HI R145, RZ, 0x1f, R144 ;  /* 0x0000001fff917819 */ /* 0x000fe20000011490 */
[----:B------:R-:W-:Y:S05]  /*29b80*/  @P0 BRA `(.L_x_2306) ;  /* 0x000000c000000947 */ /* 0x000fea0003800000 */
[----:B-12-4-:R-:W-:Y:S01]  /*29b90*/  IMAD R0, R243, -0x40, R244 ;  /* 0xffffffc0f3007824 */ /* 0x016fe200078e02f4 */
[C---:B------:R-:W-:Y:S01]  /*29ba0*/  IADD3 R6, R8.reuse, 0x8, RZ ;  /* 0x0000000808067810 */ /* 0x040fe20007ffe0ff */
        /* <DEDUP_REMOVED lines=10> */
.L_x_2306:
[----:B-12-4-:R-:W-:Y:S05]  /*29c50*/  BSYNC B0 ;  /* 0x0000000000007941 */ /* 0x016fea0003800000 */
.L_x_2305:
        /* <DEDUP_REMOVED lines=9> */
[----:B------:R-:W-:-:S04]  /*29cf0*/  LEA R6, P0, R0, R148, 0x2 ;  /* 0x0000009400067211 */ /* 0x000fc800078010ff */
[----:B------:R-:W-:Y:S02]  /*29d00*/  LEA.HI.X R7, R0, R149, R13, 0x2, P0 ;  /* 0x0000009500077211 */ /* 0x000fe400000f140d */
[----:B------:R-:W-:Y:S01]  /*29d10*/  IADD3 R0, R144, 0x40, RZ ;  /* 0x0000004090007810 */ /* 0x000fe20007ffe0ff */
[----:B------:R-:W-:Y:S05]  /*29d20*/  @P1 BRA `(.L_x_2308) ;  /* 0x000000c000001947 */ /* 0x000fea0003800000 */
[C---:B------:R-:W-:Y:S01]  /*29d30*/  IADD3 R3, R0.reuse, 0x40, RZ ;  /* 0x0000004000037810 */ /* 0x040fe20007ffe0ff */
[----:B------:R-:W-:Y:S01]  /*29d40*/  ULDC.64 UR4, c[0x0][0x118] ;  /* 0x0000460000047ab9 */ /* 0x000fe20000000a00 */
[C---:B------:R-:W-:Y:S02]  /*29d50*/  IADD3 R2, R0.reuse, 0x80, RZ ;  /* 0x0000008000027810 */ /* 0x040fe40007ffe0ff */
[-C--:B-----5:R-:W-:Y:S02]  /*29d60*/  ISETP.GE.AND P2, PT, R0, R4.reuse, PT ;  /* 0x000000040000720c */ /* 0x0a0fe40003f46270 */
[-C--:B------:R-:W-:Y:S02]  /*29d70*/  ISETP.GE.AND P3, PT, R144, R4.reuse, PT ;  /* 0x000000049000720c */ /* 0x080fe40003f66270 */
[----:B------:R-:W-:-:S02]  /*29d80*/  ISETP.GE.AND P1, PT, R3, R4, PT ;  /* 0x000000040300720c */ /* 0x000fc40003f26270 */
[----:B------:R-:W-:-:S07]  /*29d90*/  ISETP.GE.AND P0, PT, R2, R4, PT ;  /* 0x000000040200720c */ /* 0x000fce0003f06270 */
[----:B------:R2:W-:Y:S04]  /*29da0*/  @!P2 ST.E.128 [R6.64+0x100], R108 ;  /* 0x0001006c0600a985 */ /* 0x0005e8000c101d04 */
[----:B------:R2:W-:Y:S04]  /*29db0*/  @!P3 ST.E.64 [R6.64], R140 ;  /* 0x0000008c0600b985 */ /* 0x0005e8000c101b04 */
[----:B------:R2:W-:Y:S04]  /*29dc0*/  @!P3 ST.E.64 [R6.64+0x8], R142 ;  /* 0x0000088e0600b985 */ /* 0x0005e8000c101b04 */
[----:B------:R2:W-:Y:S04]  /*29dd0*/  @!P1 ST.E.128 [R6.64+0x200], R76 ;  /* 0x0002004c06009985 */ /* 0x0005e8000c101d04 */
[----:B------:R2:W-:Y:S02]  /*29de0*/  @!P0 ST.E.128 [R6.64+0x300], R44 ;  /* 0x0003002c06008985 */ /* 0x0005e4000c101d04 */
.L_x_2308:
[----:B------:R-:W-:Y:S05]  /*29df0*/  BSYNC B0 ;  /* 0x0000000000007941 */ /* 0x000fea0003800000 */
.L_x_2307:
[----:B------:R-:W-:Y:S01]  /*29e00*/  IADD3 R2, R10, 0x8, RZ ;  /* 0x000000080a027810 */ /* 0x000fe20007ffe0ff */
[----:B------:R-:W-:Y:S03]  /*29e10*/  BSSY B0, `(.L_x_2309) ;  /* 0x000000e000007945 */ /* 0x000fe60003800000 */
[----:B------:R-:W-:-:S13]  /*29e20*/  ISETP.GE.AND P0, PT, R2, R243, PT ;  /* 0x000000f30200720c */ /* 0x000fda0003f06270 */
[----:B------:R-:W-:Y:S05]  /*29e30*/  @P0 BRA `(.L_x_2310) ;  /* 0x000000b000000947 */ /* 0x000fea0003800000 */
[C---:B------:R-:W-:Y:S01]  /*29e40*/  IADD3 R3, R0.reuse, 0x40, RZ ;  /* 0x0000004000037810 */ /* 0x040fe20007ffe0ff */
[----:B------:R-:W-:Y:S01]  /*29e50*/  ULDC.64 UR4, c[0x0][0x118] ;  /* 0x0000460000047ab9 */ /* 0x000fe20000000a00 */
[----:B------:R-:W-:Y:S02]  /*29e60*/  IADD3 R2, R0, 0x80, RZ ;  /* 0x0000008000027810 */ /* 0x000fe40007ffe0ff */
        /* <DEDUP_REMOVED lines=8> */
.L_x_2310:
[----:B------:R-:W-:Y:S05]  /*29ef0*/  BSYNC B0 ;  /* 0x0000000000007941 */ /* 0x000fea0003800000 */
.L_x_2309:
        /* <DEDUP_REMOVED lines=15> */
.L_x_2312:
[----:B------:R-:W-:Y:S05]  /*29ff0*/  BSYNC B0 ;  /* 0x0000000000007941 */ /* 0x000fea0003800000 */
.L_x_2311:
        /* <DEDUP_REMOVED lines=15> */
.L_x_2314:
[----:B------:R-:W-:Y:S05]  /*2a0f0*/  BSYNC B0 ;  /* 0x0000000000007941 */ /* 0x000fea0003800000 */
.L_x_2313:
        /* <DEDUP_REMOVED lines=15> */
.L_x_2316:
[----:B------:R-:W-:Y:S05]  /*2a1f0*/  BSYNC B0 ;  /* 0x0000000000007941 */ /* 0x000fea0003800000 */
.L_x_2315:
        /* <DEDUP_REMOVED lines=15> */
.L_x_2318:
[----:B------:R-:W-:Y:S05]  /*2a2f0*/  BSYNC B0 ;  /* 0x0000000000007941 */ /* 0x000fea0003800000 */
.L_x_2317:
        /* <DEDUP_REMOVED lines=15> */
.L_x_2320:
[----:B------:R-:W-:Y:S05]  /*2a3f0*/  BSYNC B0 ;  /* 0x0000000000007941 */ /* 0x000fea0003800000 */
.L_x_2319:
[----:B------:R-:W-:Y:S01]  /*2a400*/  IADD3 R10, R10, 0x38, RZ ;  /* 0x000000380a0a7810 */ /* 0x000fe20007ffe0ff */
[----:B------:R-:W-:-:S02]  /*2a410*/  IMAD.MOV.U32 R2, RZ, RZ, R242 ;  /* 0x000000ffff027224 */ /* 0x000fc400078e00f2 */
[----:B------:R-:W-:Y:S01]  /*2a420*/  IMAD.MOV.U32 R3, RZ, RZ, 0x0 ;  /* 0x00000000ff037424 */ /* 0x000fe200078e00ff */
[----:B------:R-:W-:-:S13]  /*2a430*/  ISETP.GE.AND P0, PT, R10, R243, PT ;  /* 0x000000f30a00720c */ /* 0x000fda0003f06270 */
[----:B------:R-:W-:Y:S05]  /*2a440*/  @P0 RET.REL.NODEC R2 `(_ZN5flash24flash_fwd_splitkv_kernelI23Flash_fwd_kernel_traitsILi256ELi64ELi64ELi4ELb0ELb0EN7cutlass6half_tE19Flash_kernel_traitsILi256ELi64ELi64ELi4ES3_EELb1ELb0ELb0ELb0ELb0ELb1ELb1ELb1EEEvNS_16Flash_fwd_paramsE) ;  /* 0xfffd5bb002000950 */ /* 0x000fea0003c3ffff */
[C---:B------:R-:W-:Y:S01]  /*2a450*/  IADD3 R2, R0.reuse, 0x40, RZ ;  /* 0x0000004000027810 */ /* 0x040fe20007ffe0ff */
[----:B------:R-:W-:Y:S01]  /*2a460*/  ULDC.64 UR4, c[0x0][0x118] ;  /* 0x0000460000047ab9 */ /* 0x000fe20000000a00 */
[-C--:B-----5:R-:W-:Y:S01]  /*2a470*/  ISETP.GE.AND P1, PT, R0, R4.reuse, PT ;  /* 0x000000040000720c */ /* 0x0a0fe20003f26270 */
[----:B------:R-:W-:Y:S01]  /*2a480*/  IMAD.MOV.U32 R3, RZ, RZ, 0x0 ;  /* 0x00000000ff037424 */ /* 0x000fe200078e00ff */
[-C--:B------:R-:W-:Y:S01]  /*2a490*/  ISETP.GE.AND P0, PT, R2, R4.reuse, PT ;  /* 0x000000040200720c */ /* 0x080fe20003f06270 */
[----:B------:R-:W-:Y:S01]  /*2a4a0*/  IMAD.MOV.U32 R2, RZ, RZ, R242 ;  /* 0x000000ffff027224 */ /* 0x000fe200078e00f2 */
[----:B------:R-:W-:Y:S02]  /*2a4b0*/  IADD3 R0, R0, 0x80, RZ ;  /* 0x0000008000007810 */ /* 0x000fe40007ffe0ff */
[----:B------:R-:W-:-:S07]  /*2a4c0*/  ISETP.GE.AND P2, PT, R144, R4, PT ;  /* 0x000000049000720c */ /* 0x000fce0003f46270 */
[----:B------:R1:W-:Y:S04]  /*2a4d0*/  @!P1 ST.E.128 [R6.64+0xe100], R80 ;  /* 0x00e1005006009985 */ /* 0x0003e8000c101d04 */
[----:B------:R1:W-:Y:S01]  /*2a4e0*/  @!P0 ST.E.128 [R6.64+0xe200], R48 ;  /* 0x00e2003006008985 */ /* 0x0003e2000c101d04 */
[----:B------:R-:W-:-:S03]  /*2a4f0*/  ISETP.GE.AND P0, PT, R0, R4, PT ;  /* 0x000000040000720c */ /* 0x000fc60003f06270 */
[----:B------:R1:W-:Y:S10]  /*2a500*/  @!P2 ST.E.128 [R6.64+0xe000], R112 ;  /* 0x00e000700600a985 */ /* 0x0003f4000c101d04 */
[----:B------:R-:W-:Y:S05]  /*2a510*/  @P0 RET.REL.NODEC R2 `(_ZN5flash24flash_fwd_splitkv_kernelI23Flash_fwd_kernel_traitsILi256ELi64ELi64ELi4ELb0ELb0EN7cutlass6half_tE19Flash_kernel_traitsILi256ELi64ELi64ELi4ES3_EELb1ELb0ELb0ELb0ELb0ELb1ELb1ELb1EEEvNS_16Flash_fwd_paramsE) ;  /* 0xfffd5ae002000950 */ /* 0x000fea0003c3ffff */
[----:B------:R-:W-:Y:S01]  /*2a520*/  MOV R243, 0x0 ;  /* 0x0000000000f37802 */ /* 0x000fe20000000f00 */
[----:B------:R-:W-:-:S02]  /*2a530*/  ULDC.64 UR4, c[0x0][0x118] ;  /* 0x0000460000047ab9 */ /* 0x000fc40000000a00 */
[----:B------:R1:W-:Y:S01]  /*2a540*/  ST.E.128 [R6.64+0xe300], R16 ;  /* 0x00e3001006007985 */ /* 0x0003e2000c101d04 */
[----:B------:R-:W-:Y:S05]  /*2a550*/  RET.REL.NODEC R242 `(_ZN5flash24flash_fwd_splitkv_kernelI23Flash_fwd_kernel_traitsILi256ELi64ELi64ELi4ELb0ELb0EN7cutlass6half_tE19Flash_kernel_traitsILi256ELi64ELi64ELi4ES3_EELb1ELb0ELb0ELb0ELb0ELb1ELb1ELb1EEEvNS_16Flash_fwd_paramsE) ;  /* 0xfffd5aa0f2007950 */ /* 0x000fea0003c3ffff */
.L_x_2303:
[----:B------:R2:W5:Y:S01]  /*2a560*/  LDL R10, [R1] ;  /* 0x00000000010a7983 */ /* 0x0005620000100800 */
[----:B------:R-:W-:Y:S02]  /*2a570*/  MOV R9, 0x2 ;  /* 0x0000000200097802 */ /* 0x000fe40000000f00 */
[----:B------:R-:W-:Y:S02]  /*2a580*/  MOV R7, 0x2a5a0 ;  /* 0x0002a5a000077802 */ /* 0x000fe40000000f00 */
[----:B-12--5:R-:W-:Y:S05]  /*2a590*/  CALL.REL.NOINC `($__internal_17_$__cuda_sm70_shflsync_bfly_p) ;  /* 0x0000012000007944 */ /* 0x026fea0003c00000 */
[----:B------:R-:W-:Y:S01]  /*2a5a0*/  MOV R2, R9 ;  /* 0x0000000900027202 */ /* 0x000fe20000000f00 */
[----:B------:R-:W-:Y:S05]  /*2a5b0*/  BRA `(.L_x_2321) ;  /* 0xffffe16000007947 */ /* 0x000fea000383ffff */
.L_x_2304:
[----:B------:R-:W-:Y:S01]  /*2a5c0*/  IMAD.MOV.U32 R10, RZ, RZ, R2 ;  /* 0x000000ffff0a7224 */ /* 0x000fe200078e0002 */
[----:B------:R-:W-:Y:S02]  /*2a5d0*/  MOV R9, 0x1 ;  /* 0x0000000100097802 */ /* 0x000fe40000000f00 */
[----:B------:R-:W-:Y:S02]  /*2a5e0*/  MOV R7, 0x2a600 ;  /* 0x0002a60000077802 */ /* 0x000fe40000000f00 */
[----:B-1---5:R-:W-:Y:S05]  /*2a5f0*/  CALL.REL.NOINC `($__internal_17_$__cuda_sm70_shflsync_bfly_p) ;  /* 0x000000c000007944 */ /* 0x022fea0003c00000 */
[----:B------:R-:W-:Y:S01]  /*2a600*/  FADD.FTZ R2, R2, R9 ;  /* 0x0000000902027221 */ /* 0x000fe20000010000 */
[----:B------:R-:W-:Y:S02]  /*2a610*/  MOV R10, R252 ;  /* 0x000000fc000a7202 */ /* 0x000fe40000000f00 */
[----:B------:R-:W-:-:S02]  /*2a620*/  MOV R9, 0x2 ;  /* 0x0000000200097802 */ /* 0x000fc40000000f00 */
[----:B------:R-:W-:Y:S02]  /*2a630*/  MOV R7, 0x2a650 ;  /* 0x0002a65000077802 */ /* 0x000fe40000000f00 */
[----:B------:R-:W-:Y:S05]  /*2a640*/  CALL.REL.NOINC `($__internal_17_$__cuda_sm70_shflsync_bfly_p) ;  /* 0x0000007000007944 */ /* 0x000fea0003c00000 */
[----:B------:R-:W-:Y:S01]  /*2a650*/  FADD.FTZ R252, R252, R9 ;  /* 0x00000009fcfc7221 */ /* 0x000fe20000010000 */
[----:B------:R-:W-:Y:S02]  /*2a660*/  MOV R9, 0x1 ;  /* 0x0000000100097802 */ /* 0x000fe40000000f00 */
[----:B------:R-:W-:Y:S02]  /*2a670*/  MOV R7, 0x2a6a0 ;  /* 0x0002a6a000077802 */ /* 0x000fe40000000f00 */
[----:B------:R-:W-:Y:S02]  /*2a680*/  MOV R10, R252 ;  /* 0x000000fc000a7202 */ /* 0x000fe40000000f00 */
[----:B------:R-:W-:Y:S05]  /*2a690*/  CALL.REL.NOINC `($__internal_17_$__cuda_sm70_shflsync_bfly_p) ;  /* 0x0000002000007944 */ /* 0x000fea0003c00000 */
[----:B------:R-:W-:Y:S01]  /*2a6a0*/  MOV R6, R9 ;  /* 0x0000000900067202 */ /* 0x000fe20000000f00 */
[----:B------:R-:W-:Y:S05]  /*2a6b0*/  BRA `(.L_x_2322) ;  /* 0xffffe0e000007947 */ /* 0x000fea000383ffff */
        .weak           $__internal_17_$__cuda_sm70_shflsync_bfly_p
        .type           $__internal_17_$__cuda_sm70_shflsync_bfly_p,@function
        .size           $__internal_17_$__cuda_sm70_shflsync_bfly_p,(.L_x_4804 - $__internal_17_$__cuda_sm70_shflsync_bfly_p)
$__internal_17_$__cuda_sm70_shflsync_bfly_p:
[----:B------:R-:W-:Y:S04]  /*2a6c0*/  WARPSYNC R6 ;  /* 0x0000000600007348 */ /* 0x000fe80003800000 */
[----:B------:R1:W2:Y:S01]  /*2a6d0*/  SHFL.BFLY PT, R9, R10, R9, R8 ;  /* 0x0c0000090a097389 */ /* 0x0002a200000e0008 */
[----:B------:R-:W-:-:S02]  /*2a6e0*/  MOV R11, 0x0 ;  /* 0x00000000000b7802 */ /* 0x000fc40000000f00 */
[----:B-1----:R-:W-:-:S04]  /*2a6f0*/  MOV R10, R7 ;  /* 0x00000007000a7202 */ /* 0x002fc80000000f00 */
[----:B--2---:R-:W-:Y:S05]  /*2a700*/  RET.REL.NODEC R10 `(_ZN5flash24flash_fwd_splitkv_kernelI23Flash_fwd_kernel_traitsILi256ELi64ELi64ELi4ELb0ELb0EN7cutlass6half_tE19Flash_kernel_traitsILi256ELi64ELi64ELi4ES3_EELb1ELb0ELb0ELb0ELb0ELb1ELb1ELb1EEEvNS_16Flash_fwd_paramsE) ;  /* 0xfffd58f00a007950 */ /* 0x004fea0003c3ffff */
.L_x_2323:
        /* <DEDUP_REMOVED lines=15> */
.L_x_4804:


//--------------------- .text._ZN5flash24flash_fwd_splitkv_kernelI23Flash_fwd_kernel_traitsILi256ELi64ELi64ELi4ELb0ELb0EN7cutlass6half_tE19Flash_kernel_traitsILi256ELi64ELi64ELi4ES3_EELb1ELb0ELb0ELb0ELb1ELb0ELb0ELb0EEEvNS_16Flash_fwd_paramsE --------------------------
	.section	.text._ZN5flash24flash_fwd_splitkv_kernelI23Flash_fwd_kernel_traitsILi256ELi64ELi64ELi4ELb0ELb0EN7cutlass6half_tE19Flash_kernel_traitsILi256ELi64ELi64ELi4ES3_EELb1ELb0ELb0ELb0ELb1ELb0ELb0ELb0EEEvNS_16Flash_fwd_paramsE,"ax",@progbits
	.sectioninfo	@"SHI_REGISTERS=254"
	.align	128
        .global         _ZN5flash24flash_fwd_splitkv_kernelI23Flash_fwd_kernel_traitsILi256ELi64ELi64ELi4ELb0ELb0EN7cutlass6half_tE19Flash_kernel_traitsILi256ELi64ELi64ELi4ES3_EELb1ELb0ELb0ELb0ELb1ELb0ELb0ELb0EEEvNS_16Flash_fwd_paramsE
        .type           _ZN5flash24flash_fwd_splitkv_kernelI23Flash_fwd_kernel_traitsILi256ELi64ELi64ELi4ELb0ELb0EN7cutlass6half_tE19Flash_kernel_traitsILi256ELi64ELi64ELi4ES3_EELb1ELb0ELb0ELb0ELb1ELb0ELb0ELb0EEEvNS_16Flash_fwd_paramsE,@function
        .size           _ZN5flash24flash_fwd_splitkv_kernelI23Flash_fwd_kernel_traitsILi256ELi64ELi64ELi4ELb0ELb0EN7cutlass6half_tE19Flash_kernel_traitsILi256ELi64ELi64ELi4ES3_EELb1ELb0ELb0ELb0ELb1ELb0ELb0ELb0EEEvNS_16Flash_fwd_paramsE,(.L_x_4837 - _ZN5flash24flash_fwd_splitkv_kernelI23Flash_fwd_kernel_traitsILi256ELi64ELi64ELi4ELb0ELb0EN7cutlass6half_tE19Flash_kernel_traitsILi256ELi64ELi64ELi4ES3_EELb1ELb0ELb0ELb0ELb1ELb0ELb0ELb0EEEvNS_16Flash_fwd_paramsE)
        .other          _ZN5flash24flash_fwd_splitkv_kernelI23Flash_fwd_kernel_traitsILi256ELi64ELi64ELi4ELb0ELb0EN7cutlass6half_tE19Flash_kernel_traitsILi256ELi64ELi64ELi4ES3_EELb1ELb0ELb0ELb0ELb1ELb0ELb0ELb0EEEvNS_16Flash_fwd_paramsE,@"STO_CUDA_ENTRY STV_DEFAULT"
_ZN5flash24flash_fwd_splitkv_kernelI23Flash_fwd_kernel_traitsILi256ELi64ELi64ELi4ELb0ELb0EN7cutlass6half_tE19Flash_kernel_traitsILi256ELi64ELi64ELi4ES3_EELb1ELb0ELb0ELb0ELb1ELb0ELb0ELb0EEEvNS_16Flash_fwd_paramsE:
.text._ZN5flash24flash_fwd_splitkv_kernelI23Flash_fwd_kernel_traitsILi256ELi64ELi64ELi4ELb0ELb0EN7cutlass6half_tE19Flash_kernel_traitsILi256ELi64ELi64ELi4ES3_EELb1ELb0ELb0ELb0ELb1ELb0ELb0ELb0EEEvNS_16Flash_fwd_paramsE:
[----:B------:R-:W-:Y:S02]  /*0000*/  MOV R1, c[0x0][0x28] ;  /* 0x00000a0000017a02 */ /* 0x000fe40000000f00 */
[----:B------:R-:W1:Y:S01]  /*0010*/  LDC.U8 R0, c[0x0][0x312] ;  /* 0x0000c480ff007b82 */ /* 0x000e620000000000 */
[----:B------:R-:W2:Y:S01]  /*0020*/  S2R R3, SR_CTAID.Y ;  /* 0x0000000000037919 */ /* 0x000ea20000002600 */
[----:B------:R-:W-:Y:S01]  /*0030*/  ISETP.NE.U32.AND P2, PT, RZ, c[0x0][0x240], PT ;  /* 0x00009000ff007a0c */ /* 0x000fe20003f45070 */
[----:B------:R-:W-:Y:S01]  /*0040*/  IMAD.MOV.U32 R4, RZ, RZ, 0x4 ;  /* 0x00000004ff047424 */ /* 0x000fe200078e00ff */
[----:B------:R-:W-:Y:S01]  /*0050*/  ISETP.EQ.U32.AND P1, PT, RZ, c[0x0][0x248], PT ;  /* 0x00009200ff007a0c */ /* 0x000fe20003f22070 */
[----:B------:R-:W-:Y:S01]  /*0060*/  IMAD.MOV.U32 R238, RZ, RZ, -0x1 ;  /* 0xffffffffffee7424 */ /* 0x000fe200078e00ff */
[----:B------:R-:W-:Y:S01]  /*0070*/  ISETP.NE.AND.EX P2, PT, RZ, c[0x0][0x244], PT, P2 ;  /* 0x00009100ff007a0c */ /* 0x000fe20003f45320 */
[----:B------:R-:W-:Y:S01]  /*0080*/  ULDC.64 UR10, c[0x0][0x118] ;  /* 0x00004600000a7ab9 */ /* 0x000fe20000000a00 */
[----:B------:R-:W-:Y:S01]  /*0090*/  IMAD.MOV.U32 R17, RZ, RZ, -0x1 ;  /* 0xffffffffff117424 */ /* 0x000fe200078e00ff */
[----:B------:R-:W-:-:S04]  /*00a0*/  ISETP.NE.U32.AND P0, PT, RZ, c[0x0][0x250], PT ;  /* 0x00009400ff007a0c */ /* 0x000fc80003f05070 */
[----:B------:R-:W-:Y:S02]  /*00b0*/  ISETP.NE.AND.EX P0, PT, RZ, c[0x0][0x254], PT, P0 ;  /* 0x00009500ff007a0c */ /* 0x000fe40003f05300 */
[----:B-1----:R-:W-:Y:S01]  /*00c0*/  ISETP.NE.AND P3, PT, R0, RZ, PT ;  /* 0x000000ff0000720c */ /* 0x002fe20003f65270 */
[----:B--2---:R-:W-:-:S03]  /*00d0*/  IMAD.WIDE R12, R3, R4, c[0x0][0x240] ;  /* 0x00009000030c7625 */ /* 0x004fc600078e0204 */
[----:B------:R-:W-:Y:S01]  /*00e0*/  ISETP.EQ.OR.EX P1, PT, RZ, c[0x0][0x24c], !P3, P1 ;  /* 0x00009300ff007a0c */ /* 0x000fe20005f22710 */
[CC--:B------:R-:W-:Y:S01]  /*00f0*/  IMAD.WIDE R8, R3.reuse, R4.reuse, c[0x0][0x248] ;  /* 0x0000920003087625 */ /* 0x0c0fe200078e0204 */
[----:B------:R-:W2:Y:S04]  /*0100*/  @P2 LDG.E R238, [R12.64] ;  /* 0x0000000a0cee2981 */ /* 0x000ea8000c1e1900 */
[----:B------:R-:W2:Y:S01]  /*0110*/  @P2 LDG.E R5, [R12.64+0x4] ;  /* 0x0000040a0c052981 */ /* 0x000ea2000c1e1900 */
[----:B------:R-:W-:Y:S02]  /*0120*/  IMAD.MOV.U32 R6, RZ, RZ, RZ ;  /* 0x000000ffff067224 */ /* 0x000fe400078e00ff */
[----:B------:R-:W-:-:S04]  /*0130*/  @P0 IMAD.WIDE R10, R3, R4, c[0x0][0x250] ;  /* 0x00009400030a0625 */ /* 0x000fc800078e0204 */
[----:B------:R1:W5:Y:S04]  /*0140*/  @!P1 LDG.E R17, [R8.64] ;  /* 0x0000000a08119981 */ /* 0x000368000c1e1900 */
[----:B------:R1:W5:Y:S01]  /*0150*/  @P0 LDG.E R6, [R10.64] ;  /* 0x0000000a0a060981 */ /* 0x000362000c1e1900 */
[----:B------:R-:W-:-:S03]  /*0160*/  ISETP.NE.U32.AND P0, PT, RZ, c[0x0][0x248], PT ;  /* 0x00009200ff007a0c */ /* 0x000fc60003f05070 */
[----:B------:R-:W3:Y:S04]  /*0170*/  S2R R33, SR_CTAID.X ;  /* 0x0000000000217919 */ /* 0x000ee80000002500 */
[----:B------:R-:W4:Y:S04]  /*0180*/  S2R R20, SR_CTAID.Z ;  /* 0x0000000000147919 */ /* 0x000f280000002700 */
[----:B------:R-:W1:Y:S01]  /*0190*/  S2R R86, SR_TID.X ;  /* 0x0000000000567919 */ /* 0x000e620000002100 */
[----:B------:R-:W-:Y:S01]  /*01a0*/  ISETP.NE.AND.EX P0, PT, RZ, c[0x0][0x24c], PT, P0 ;  /* 0x00009300ff007a0c */ /* 0x000fe20003f05300 */
[----:B--2---:R-:W-:-:S02]  /*01b0*/  @P2 IMAD.IADD R90, R5, 0x1, -R238 ;  /* 0x00000001055a2824 */ /* 0x004fc400078e0aee */
[----:B------:R-:W-:-:S10]  /*01c0*/  @!P2 IMAD.MOV.U32 R90, RZ, RZ, c[0x0][0x214] ;  /* 0x00008500ff5aa624 */ /* 0x000fd400078e00ff */
[----:B------:R-:W-:Y:S05]  /*01d0*/  @!P0 BRA `(.L_x_2324) ;  /* 0x0000004000008947 */ /* 0x000fea0003800000 */
[----:B-1-34-:R-:W2:Y:S02]  /*01e0*/  @P3 LDG.E R0, [R8.64+0x4] ;  /* 0x0000040a08003981 */ /* 0x01aea4000c1e1900 */
[----:B--2--5:R-:W-:-:S06]  /*01f0*/  @P3 IADD3 R0, R0, -R17, RZ ;  /* 0x8000001100003210 */ /* 0x024fcc0007ffe0ff */
[----:B------:R1:W5:Y:S01]  /*0200*/  @!P3 LDG.E R0, [R8.64] ;  /* 0x0000000a0800b981 */ /* 0x000362000c1e1900 */
[----:B------:R-:W-:Y:S05]  /*0210*/  BRA `(.L_x_2325) ;  /* 0x0000001000007947 */ /* 0x000fea0003800000 */
.L_x_2324:
[----:B-1-34-:R-:W-:Y:S02]  /*0220*/  MOV R0, c[0x0][0x218] ;  /* 0x0000860000007a02 */ /* 0x01afe40000000f00 */
.L_x_2325:
[----:B------:R-:W-:-:S04]  /*0230*/  ISETP.NE.U32.AND P2, PT, RZ, c[0x0][0x258], PT ;  /* 0x00009600ff007a0c */ /* 0x000fc80003f45070 */
[----:B------:R-:W-:-:S13]  /*0240*/  ISETP.NE.AND.EX P2, PT, RZ, c[0x0][0x25c], PT, P2 ;  /* 0x00009700ff007a0c */ /* 0x000fda0003f45320 */
[----:B-1----:R-:W-:-:S05]  /*0250*/  @P2 IMAD.WIDE R8, R3, R4, c[0x0][0x258] ;  /* 0x0000960003082625 */ /* 0x002fca00078e0204 */
[----:B------:R-:W2:Y:S01]  /*0260*/  @P2 LDG.E R7, [R8.64] ;  /* 0x0000000a08072981 */ /* 0x000ea2000c1e1900 */
[----:B------:R-:W-:Y:S01]  /*0270*/  IMAD.SHL.U32 R89, R33, 0x40, RZ ;  /* 0x0000004021597824 */ /* 0x000fe200078e00ff */
[----:B------:R-:W-:-:S04]  /*0280*/  @!P2 ISETP.NE.U32.AND P1, PT, RZ, c[0x0][0x268], PT ;  /* 0x00009a00ff00aa0c */ /* 0x000fc80003f25070 */
[----:B------:R-:W-:Y:S02]  /*0290*/  ISETP.GT.AND P0, PT, R90, R89, PT ;  /* 0x000000595a00720c */ /* 0x000fe40003f04270 */
[----:B------:R-:W-:-:S04]  /*02a0*/  @!P2 ISETP.NE.AND.EX P1, PT, RZ, c[0x0][0x26c], PT, P1 ;  /* 0x00009b00ff00aa0c */ /* 0x000fc80003f25310 */
[----:B------:R-:W-:Y:S01]  /*02b0*/  @!P2 SEL R5, RZ, c[0x0][0x21c], !P1 ;  /* 0x00008700ff05aa07 */ /* 0x000fe20004800000 */
[----:B--2--5:R-:W-:-:S03]  /*02c0*/  @P2 IMAD.IADD R84, R7, 0x1, -R6 ;  /* 0x0000000107542824 */ /* 0x024fc600078e0a06 */
[----:B------:R-:W-:-:S03]  /*02d0*/  @!P2 IADD3 R84, R5, R0, -R6 ;  /* 0x000000000554a210 */ /* 0x000fc60007ffe806 */
[----:B------:R-:W-:Y:S05]  /*02e0*/  @!P0 EXIT ;  /* 0x000000000000894d */ /* 0x000fea0003800000 */
[----:B------:R-:W-:Y:S01]  /*02f0*/  ULDC UR5, c[0x0][0x218] ;  /* 0x0000860000057ab9 */ /* 0x000fe20000000800 */
[----:B------:R-:W-:Y:S01]  /*0300*/  IADD3 R5, -R90, 0x7f, R89 ;  /* 0x0000007f5a057810 */ /* 0x000fe20007ffe159 */
[----:B------:R-:W-:Y:S01]  /*0310*/  UIADD3 UR5, UR5, 0x3f, URZ ;  /* 0x0000003f05057890 */ /* 0x000fe2000fffe03f */
[----:B------:R-:W-:Y:S02]  /*0320*/  IADD3 R7, R84, 0x3f, RZ ;  /* 0x0000003f54077810 */ /* 0x000fe40007ffe0ff */
[----:B------:R-:W-:Y:S01]  /*0330*/  IADD3 R5, R5, c[0x0][0x2e8], R84 ;  /* 0x0000ba0005057a10 */ /* 0x000fe20007ffe054 */
[----:B------:R-:W-:Y:S01]  /*0340*/  USHF.R.S32.HI UR4, URZ, 0x1f, UR5 ;  /* 0x0000001f3f047899 */ /* 0x000fe20008011405 */
[----:B------:R-:W-:Y:S02]  /*0350*/  SHF.R.S32.HI R2, RZ, 0x1f, R7 ;  /* 0x0000001fff027819 */ /* 0x000fe40000011407 */
[----:B------:R-:W-:Y:S01]  /*0360*/  SHF.R.S32.HI R0, RZ, 0x1f, R5 ;  /* 0x0000001fff007819 */ /* 0x000fe20000011405 */
[----:B------:R-:W-:Y:S01]  /*0370*/  ULEA.HI UR4, UR4, UR5, URZ, 0x6 ;  /* 0x0000000504047291 */ /* 0x000fe2000f8f303f */
[----:B------:R-:W-:-:S02]  /*0380*/  LEA.HI R2, R2, R7, RZ, 0x6 ;  /* 0x0000000702027211 */ /* 0x000fc400078f30ff */
[----:B------:R-:W-:Y:S01]  /*0390*/  LEA.HI R0, R0, R5, RZ, 0x6 ;  /* 0x0000000500007211 */ /* 0x000fe200078f30ff */
[----:B------:R-:W-:Y:S01]  /*03a0*/  USHF.R.S32.HI UR4, URZ, 0x6, UR4 ;  /* 0x000000063f047899 */ /* 0x000fe20008011404 */
[----:B------:R-:W-:Y:S02]  /*03b0*/  SHF.R.S32.HI R2, RZ, 0x6, R2 ;  /* 0x00000006ff027819 */ /* 0x000fe40000011402 */
[----:B------:R-:W-:-:S03]  /*03c0*/  SHF.R.S32.HI R0, RZ, 0x6, R0 ;  /* 0x00000006ff007819 */ /* 0x000fc60000011400 */
[----:B------:R-:W-:-:S04]  /*03d0*/  IMNMX R5, R2, UR4, PT ;  /* 0x0000000402057c17 */ /* 0x000fc8000b800200 */
[----:B------:R-:W-:-:S04]  /*03e0*/  IMNMX R2, R5, R0, PT ;  /* 0x0000000005027217 */ /* 0x000fc80003800200 */
[----:B------:R-:W-:-:S13]  /*03f0*/  ISETP.GT.AND P0, PT, R2, RZ, PT ;  /* 0x000000ff0200720c */ /* 0x000fda0003f04270 */
[----:B------:R-:W-:Y:S05]  /*0400*/  @P0 BRA `(.L_x_2326) ;  /* 0x0000079000000947 */ /* 0x000fea0003800000 */
[----:B------:R-:W-:Y:S01]  /*0410*/  SHF.R.S32.HI R5, RZ, 0x1f, R86 ;  /* 0x0000001fff057819 */ /* 0x000fe20000011456 */
[----:B------:R-:W-:Y:S01]  /*0420*/  BSSY B0, `(.L_x_2327) ;  /* 0x000002c000007945 */ /* 0x000fe20003800000 */
[----:B------:R-:W-:Y:S02]  /*0430*/  ISETP.NE.AND P0, PT, R238, -0x1, PT ;  /* 0xffffffffee00780c */ /* 0x000fe40003f05270 */
[----:B------:R-:W-:Y:S02]  /*0440*/  LEA.HI R2, R5, R86, RZ, 0x3 ;  /* 0x0000005605027211 */ /* 0x000fe400078f18ff */
[----:B------:R-:W-:Y:S02]  /*0450*/  SHF.R.S32.HI R0, RZ, 0x1f, R89 ;  /* 0x0000001fff007819 */ /* 0x000fe40000011459 */
[----:B------:R-:W-:Y:S02]  /*0460*/  LOP3.LUT R5, R2, 0x1ffffff8, RZ, 0xc0, !PT ;  /* 0x1ffffff802057812 */ /* 0x000fe400078ec0ff */
[----:B------:R-:W-:Y:S01]  /*0470*/  IADD3 R90, -R89, R90, RZ ;  /* 0x0000005a595a7210 */ /* 0x000fe20007ffe1ff */
[----:B------:R-:W-:-:S02]  /*0480*/  IMAD R0, R0, c[0x0][0x1e8], RZ ;  /* 0x00007a0000007a24 */ /* 0x000fc400078e02ff */
[----:B------:R-:W-:Y:S02]  /*0490*/  IMAD.IADD R4, R86, 0x1, -R5 ;  /* 0x0000000156047824 */ /* 0x000fe400078e0a05 */
[----:B------:R-:W-:Y:S01]  /*04a0*/  @!P0 SHF.R.S32.HI R6, RZ, 0x1f, R3 ;  /* 0x0000001fff068819 */ /* 0x000fe20000011403 */
[----:B------:R-:W-:-:S04]  /*04b0*/  @!P0 IMAD.WIDE.U32 R10, R3, c[0x0][0x1e0], RZ ;  /* 0x00007800030a8a25 */ /* 0x000fc800078e00ff */
[----:B------:R-:W-:Y:S02]  /*04c0*/  IMAD.SHL.U32 R4, R4, 0x8, RZ ;  /* 0x0000000804047824 */ /* 0x000fe400078e00ff */
[----:B------:R-:W-:Y:S02]  /*04d0*/  @!P0 IMAD R6, R6, c[0x0][0x1e0], RZ ;  /* 0x0000780006068a24 */ /* 0x000fe400078e02ff */
[----:B------:R-:W-:Y:S01]  /*04e0*/  @P0 IMAD.WIDE.U32 R8, R238, c[0x0][0x1e8], RZ ;  /* 0x00007a00ee080a25 */ /* 0x000fe200078e00ff */
[----:B------:R-:W-:Y:S02]  /*04f0*/  SHF.R.S32.HI R5, RZ, 0x1f, R4 ;  /* 0x0000001fff057819 */ /* 0x000fe40000011404 */
[----:B------:R-:W-:Y:S01]  /*0500*/  @!P0 MOV R8, R10 ;  /* 0x0000000a00088202 */ /* 0x000fe20000000f00 */
[----:B------:R-:W-:Y:S02]  /*0510*/  @!P0 IMAD R6, R3, c[0x0][0x1e4], R6 ;  /* 0x0000790003068a24 */ /* 0x000fe400078e0206 */
[----:B------:R-:W-:-:S04]  /*0520*/  IMAD.WIDE.U32 R4, R89, c[0x0][0x1e8], R4 ;  /* 0x00007a0059047a25 */ /* 0x000fc800078e0004 */
[----:B------:R-:W-:Y:S02]  /*0530*/  @P0 IMAD R238, R238, c[0x0][0x1ec], R9 ;  /* 0x00007b00eeee0a24 */ /* 0x000fe400078e0209 */
[----:B------:R-:W-:Y:S01]  /*0540*/  @!P0 IMAD.IADD R238, R11, 0x1, R6 ;  /* 0x000000010bee8824 */ /* 0x000fe200078e0206 */
[----:B------:R-:W-:Y:S01]  /*0550*/  IADD3 R10, P0, R8, R4, RZ ;  /* 0x00000004080a7210 */ /* 0x000fe20007f1e0ff */
[----:B------:R-:W-:Y:S01]  /*0560*/  IMAD R7, R89, c[0x0][0x1ec], R0 ;  /* 0x00007b0059077a24 */ /* 0x000fe200078e0200 */
[--C-:B------:R-:W-:Y:S01]  /*0570*/  SHF.R.S32.HI R6, RZ, 0x1f, R20.reuse ;  /* 0x0000001fff067819 */ /* 0x100fe20000011414 */
[----:B------:R-:W-:-:S03]  /*0580*/  IMAD R0, R3, c[0x0][0x1c0], R20 ;  /* 0x0000700003007a24 */ /* 0x000fc600078e0214 */
[----:B------:R-:W-:Y:S01]  /*0590*/  IADD3.X R11, R238, R5, R7, P0, !PT ;  /* 0x00000005ee0b7210 */ /* 0x000fe200007fe407 */
[----:B------:R-:W-:Y:S01]  /*05a0*/  IMAD R9, R6, c[0x0][0x1f0], RZ ;  /* 0x00007c0006097a24 */ /* 0x000fe200078e02ff */
[----:B------:R-:W-:Y:S01]  /*05b0*/  SHF.R.S32.HI R5, RZ, 0x3, R2 ;  /* 0x00000003ff057819 */ /* 0x000fe20000011402 */
[----:B------:R-:W-:Y:S02]  /*05c0*/  IMAD R89, R0, c[0x0][0x214], R89 ;  /* 0x0000850000597a24 */ /* 0x000fe400078e0259 */
[C---:B------:R-:W-:Y:S01]  /*05d0*/  IMAD R9, R20.reuse, c[0x0][0x1f4], R9 ;  /* 0x00007d0014097a24 */ /* 0x040fe200078e0209 */
[----:B------:R-:W-:Y:S01]  /*05e0*/  ISETP.GE.AND P0, PT, R5, R90, PT ;  /* 0x0000005a0500720c */ /* 0x000fe20003f06270 */
[----:B------:R-:W-:Y:S01]  /*05f0*/  IMAD.WIDE.U32 R20, R20, c[0x0][0x1f0], R10 ;  /* 0x00007c0014147a25 */ /* 0x000fe200078e000a */
[----:B------:R-:W-:-:S04]  /*0600*/  SHF.R.S32.HI R2, RZ, 0x1f, R5 ;  /* 0x0000001fff027819 */ /* 0x000fc80000011405 */
[----:B------:R-:W-:-:S07]  /*0610*/  IADD3 R13, R21, R9, RZ ;  /* 0x00000009150d7210 */ /* 0x000fce0007ffe0ff */
[----:B------:R-:W-:Y:S05]  /*0620*/  @P0 BRA `(.L_x_2328) ;  /* 0x000000b000000947 */ /* 0x000fea0003800000 */
[----:B------:R-:W-:Y:S01]  /*0630*/  MOV R12, R20 ;  /* 0x00000014000c7202 */ /* 0x000fe20000000f00 */
[----:B------:R-:W-:-:S04]  /*0640*/  IMAD R0, R2, c[0x0][0x1e8], RZ ;  /* 0x00007a0002007a24 */ /* 0x000fc800078e02ff */
[----:B------:R-:W-:-:S04]  /*0650*/  IMAD.WIDE.U32 R6, R5, c[0x0][0x1e8], R12 ;  /* 0x00007a0005067a25 */ /* 0x000fc800078e000c */
[----:B------:R-:W-:Y:S01]  /*0660*/  IMAD R0, R5, c[0x0][0x1ec], R0 ;  /* 0x00007b0005007a24 */ /* 0x000fe200078e0200 */
[----:B------:R-:W-:-:S04]  /*0670*/  LEA R8, P0, R6, c[0x0][0x1d0], 0x1 ;  /* 0x0000740006087a11 */ /* 0x000fc800078008ff */
[----:B------:R-:W-:-:S04]  /*0680*/  IADD3 R0, R7, R0, RZ ;  /* 0x0000000007007210 */ /* 0x000fc80007ffe0ff */
[----:B------:R-:W-:-:S05]  /*0690*/  LEA.HI.X R9, R6, c[0x0][0x1d4], R0, 0x1, P0 ;  /* 0x0000750006097a11 */ /* 0x000fca00000f0c00 */
[----:B------:R1:W-:Y:S04]  /*06a0*/  STG.E.128 [R8.64], RZ ;  /* 0x000000ff08007986 */ /* 0x0003e8000c101d0a */
[----:B------:R1:W-:Y:S04]  /*06b0*/  STG.E.128 [R8.64+0x80], RZ ;  /* 0x000080ff08007986 */ /* 0x0003e8000c101d0a */
[----:B------:R1:W-:Y:S04]  /*06c0*/  STG.E.128 [R8.64+0x100], RZ ;  /* 0x000100ff08007986 */ /* 0x0003e8000c101d0a */
[----:B------:R1:W-:Y:S02]  /*06d0*/  STG.E.128 [R8.64+0x180], RZ ;  /* 0x000180ff08007986 */ /* 0x0003e4000c101d0a */
.L_x_2328:
[----:B------:R-:W-:Y:S05]  /*06e0*/  BSYNC B0 ;  /* 0x0000000000007941 */ /* 0x000fea0003800000 */
.L_x_2327:
[----:B-1----:R-:W-:Y:S01]  /*06f0*/  IADD3 R9, R5, 0x10, RZ ;  /* 0x0000001005097810 */ /* 0x002fe20007ffe0ff */
[----:B------:R-:W-:Y:S03]  /*0700*/  BSSY B0, `(.L_x_2329) ;  /* 0x0000011000007945 */ /* 0x000fe60003800000 */
[----:B------:R-:W-:-:S13]  /*0710*/  ISETP.GE.AND P0, PT, R9, R90, PT ;  /* 0x0000005a0900720c */ /* 0x000fda0003f06270 */
[----:B------:R-:W-:Y:S05]  /*0720*/  @P0 BRA `(.L_x_2330) ;  /* 0x000000e000000947 */ /* 0x000fea0003800000 */
[----:B------:R-:W-:Y:S01]  /*0730*/  IADD3 R3, P0, R5, 0x10, RZ ;  /* 0x0000001005037810 */ /* 0x000fe20007f1e0ff */
[----:B------:R-:W-:Y:S01]  /*0740*/  IMAD.MOV.U32 R6, RZ, RZ, R20 ;  /* 0x000000ffff067224 */ /* 0x000fe200078e0014 */
[----:B------:R-:W-:-:S03]  /*0750*/  MOV R7, R13 ;  /* 0x0000000d00077202 */ /* 0x000fc60000000f00 */
[----:B------:R-:W-:Y:S02]  /*0760*/  IMAD.X R0, RZ, RZ, R2, P0 ;  /* 0x000000ffff007224 */ /* 0x000fe400000e0602 */
[----:B------:R-:W-:-:S04]  /*0770*/  IMAD.WIDE.U32 R6, R3, c[0x0][0x1e8], R6 ;  /* 0x00007a0003067a25 */ /* 0x000fc800078e0006 */
[----:B------:R-:W-:Y:S01]  /*0780*/  IMAD R0, R0, c[0x0][0x1e8], RZ ;  /* 0x00007a0000007a24 */ /* 0x000fe200078e02ff */
[----:B------:R-:W-:-:S03]  /*0790*/  LEA R10, P0, R6, c[0x0][0x1d0], 0x1 ;  /* 0x00007400060a7a11 */ /* 0x000fc600078008ff */
[----:B------:R-:W-:-:S05]  /*07a0*/  IMAD R0, R3, c[0x0][0x1ec], R0 ;  /* 0x00007b0003007a24 */ /* 0x000fca00078e0200 */
[----:B------:R-:W-:-:S04]  /*07b0*/  IADD3 R3, R7, R0, RZ ;  /* 0x0000000007037210 */ /* 0x000fc80007ffe0ff */
[----:B------:R-:W-:-:S05]  /*07c0*/  LEA.HI.X R11, R6, c[0x0][0x1d4], R3, 0x1, P0 ;  /* 0x00007500060b7a11 */ /* 0x000fca00000f0c03 */
[----:B------:R1:W-:Y:S04]  /*07d0*/  STG.E.128 [R10.64], RZ ;  /* 0x000000ff0a007986 */ /* 0x0003e8000c101d0a */
[----:B------:R1:W-:Y:S04]  /*07e0*/  STG.E.128 [R10.64+0x80], RZ ;  /* 0x000080ff0a007986 */ /* 0x0003e8000c101d0a */
[----:B------:R1:W-:Y:S04]  /*07f0*/  STG.E.128 [R10.64+0x100], RZ ;  /* 0x000100ff0a007986 */ /* 0x0003e8000c101d0a */
[----:B------:R1:W-:Y:S02]  /*0800*/  STG.E.128 [R10.64+0x180], RZ ;  /* 0x000180ff0a007986 */ /* 0x0003e4000c101d0a */
.L_x_2330:
[----:B------:R-:W-:Y:S05]  /*0810*/  BSYNC B0 ;  /* 0x0000000000007941 */ /* 0x000fea0003800000 */
.L_x_2329:
[----:B------:R-:W-:Y:S01]  /*0820*/  IADD3 R7, R5, 0x20, RZ ;  /* 0x0000002005077810 */ /* 0x000fe20007ffe0ff */
[----:B------:R-:W-:Y:S03]  /*0830*/  BSSY B0, `(.L_x_2331) ;  /* 0x0000011000007945 */ /* 0x000fe60003800000 */
[----:B------:R-:W-:-:S13]  /*0840*/  ISETP.GE.AND P0, PT, R7, R90, PT ;  /* 0x0000005a0700720c */ /* 0x000fda0003f06270 */
[----:B------:R-:W-:Y:S05]  /*0850*/  @P0 BRA `(.L_x_2332) ;  /* 0x000000e000000947 */ /* 0x000fea0003800000 */
[----:B------:R-:W-:Y:S01]  /*0860*/  IADD3 R3, P0, R5, 0x20, RZ ;  /* 0x0000002005037810 */ /* 0x000fe20007f1e0ff */
[----:B-1----:R-:W-:Y:S01]  /*0870*/  IMAD.MOV.U32 R10, RZ, RZ, R20 ;  /* 0x000000ffff0a7224 */ /* 0x002fe200078e0014 */
        /* <DEDUP_REMOVED lines=12> */
.L_x_2332:
[----:B------:R-:W-:Y:S05]  /*0940*/  BSYNC B0 ;  /* 0x0000000000007941 */ /* 0x000fea0003800000 */
.L_x_2331:
[----:B-1----:R-:W-:Y:S01]  /*0950*/  IADD3 R11, R5, 0x30, RZ ;  /* 0x00000030050b7810 */ /* 0x002fe20007ffe0ff */
[----:B------:R-:W-:Y:S03]  /*0960*/  BSSY B0, `(.L_x_2333) ;  /* 0x0000010000007945 */ /* 0x000fe60003800000 */
[----:B------:R-:W-:-:S13]  /*0970*/  ISETP.GE.AND P0, PT, R11, R90, PT ;  /* 0x0000005a0b00720c */ /* 0x000fda0003f06270 */
[----:B------:R-:W-:Y:S05]  /*0980*/  @P0 BRA `(.L_x_2334) ;  /* 0x000000d000000947 */ /* 0x000fea0003800000 */
[----:B------:R-:W-:Y:S02]  /*0990*/  IADD3 R3, P0, R5, 0x30, RZ ;  /* 0x0000003005037810 */ /* 0x000fe40007f1e0ff */
[----:B------:R-:W-:Y:S02]  /*09a0*/  MOV R12, R20 ;  /* 0x00000014000c7202 */ /* 0x000fe40000000f00 */
[----:B------:R-:W-:-:S03]  /*09b0*/  IADD3.X R0, RZ, R2, RZ, P0, !PT ;  /* 0x00000002ff007210 */ /* 0x000fc600007fe4ff */
        /* <DEDUP_REMOVED lines=10> */
.L_x_2334:
[----:B------:R-:W-:Y:S05]  /*0a60*/  BSYNC B0 ;  /* 0x0000000000007941 */ /* 0x000fea0003800000 */
.L_x_2333:
[----:B------:R-:W-:-:S04]  /*0a70*/  LOP3.LUT P4, RZ, R86, 0x7, RZ, 0xc0, !PT ;  /* 0x0000000756ff7812 */ /* 0x000fc8000788c0ff */
[-C--:B------:R-:W-:Y:S02]  /*0a80*/  ISETP.GE.OR P3, PT, R5, R90.reuse, P4 ;  /* 0x0000005a0500720c */ /* 0x080fe40002766670 */
[-C--:B------:R-:W-:Y:S02]  /*0a90*/  ISETP.GE.OR P2, PT, R9, R90.reuse, P4 ;  /* 0x0000005a0900720c */ /* 0x080fe40002746670 */
[-C--:B------:R-:W-:Y:S02]  /*0aa0*/  ISETP.GE.OR P1, PT, R7, R90.reuse, P4 ;  /* 0x0000005a0700720c */ /* 0x080fe40002726670 */
[----:B------:R-:W-:Y:S02]  /*0ab0*/  IADD3 R5, P0, R89, R5, RZ ;  /* 0x0000000559057210 */ /* 0x000fe40007f1e0ff */
[----:B------:R-:W-:Y:S02]  /*0ac0*/  ISETP.GE.OR P4, PT, R11, R90, P4 ;  /* 0x0000005a0b00720c */ /* 0x000fe40002786670 */
[----:B------:R-:W-:-:S02]  /*0ad0*/  LEA.HI.X.SX32 R2, R89, R2, 0x1, P0 ;  /* 0x0000000259027211 */ /* 0x000fc400000f0eff */
[----:B------:R-:W-:Y:S01]  /*0ae0*/  LEA R4, P0, R5, c[0x0][0x200], 0x2 ;  /* 0x0000800005047a11 */ /* 0x000fe200078010ff */
[----:B------:R-:W-:-:S03]  /*0af0*/  @!P3 IMAD.MOV.U32 R3, RZ, RZ, 0x7f800000 ;  /* 0x7f800000ff03b424 */ /* 0x000fc600078e00ff */
[----:B------:R-:W-:Y:S01]  /*0b00*/  LEA.HI.X R5, R5, c[0x0][0x204], R2, 0x2, P0 ;  /* 0x0000810005057a11 */ /* 0x000fe200000f1402 */
[----:B------:R-:W-:Y:S02]  /*0b10*/  @!P2 IMAD.MOV.U32 R2, RZ, RZ, 0x7f800000 ;  /* 0x7f800000ff02a424 */ /* 0x000fe400078e00ff */
[----:B------:R-:W-:Y:S02]  /*0b20*/  @!P1 IMAD.MOV.U32 R0, RZ, RZ, 0x7f800000 ;  /* 0x7f800000ff009424 */ /* 0x000fe400078e00ff */
[----:B------:R2:W-:Y:S04]  /*0b30*/  @!P3 STG.E [R4.64], R3 ;  /* 0x000000030400b986 */ /* 0x0005e8000c10190a */
[----:B------:R2:W-:Y:S04]  /*0b40*/  @!P2 STG.E [R4.64+0x40], R2 ;  /* 0x000040020400a986 */ /* 0x0005e8000c10190a */
[----:B------:R2:W-:Y:S01]  /*0b50*/  @!P1 STG.E [R4.64+0x80], R0 ;  /* 0x0000800004009986 */ /* 0x0005e2000c10190a */
[----:B------:R-:W-:Y:S05]  /*0b60*/  @P4 EXIT ;  /* 0x000000000000494d */ /* 0x000fea0003800000 */
[----:B--2---:R-:W-:-:S05]  /*0b70*/  MOV R3, 0x7f800000 ;  /* 0x7f80000000037802 */ /* 0x004fca0000000f00 */
[----:B------:R-:W-:Y:S01]  /*0b80*/  STG.E [R4.64+0xc0], R3 ;  /* 0x0000c00304007986 */ /* 0x000fe2000c10190a */
[----:B------:R-:W-:Y:S05]  /*0b90*/  EXIT ;  /* 0x000000000000794d */ /* 0x000fea0003800000 */
.L_x_2326:
[----:B------:R-:W-:Y:S01]  /*0ba0*/  ISETP.NE.U32.AND P0, PT, RZ, c[0x0][0x2b8], PT ;  /* 0x0000ae00ff007a0c */ /* 0x000fe20003f05070 */
[----:B------:R-:W-:Y:S01]  /*0bb0*/  IMAD.MOV.U32 R0, RZ, RZ, R3 ;  /* 0x000000ffff007224 */ /* 0x000fe200078e0003 */
[----:B------:R-:W-:Y:S02]  /*0bc0*/  ISETP.NE.U32.AND P1, PT, RZ, c[0x0][0x2c0], PT ;  /* 0x0000b000ff007a0c */ /* 0x000fe40003f25070 */
[----:B------:R-:W-:Y:S02]  /*0bd0*/  ISETP.NE.AND.EX P0, PT, RZ, c[0x0][0x2bc], PT, P0 ;  /* 0x0000af00ff007a0c */ /* 0x000fe40003f05300 */
[----:B------:R-:W-:-:S11]  /*0be0*/  ISETP.NE.AND.EX P1, PT, RZ, c[0x0][0x2c4], PT, P1 ;  /* 0x0000b100ff007a0c */ /* 0x000fd60003f25310 */
[C---:B------:R-:W-:Y:S02]  /*0bf0*/  @P0 IMAD.WIDE R10, R3.reuse, R4, c[0x0][0x2b8] ;  /* 0x0000ae00030a0625 */ /* 0x040fe400078e0204 */
[----:B------:R-:W-:Y:S02]  /*0c00*/  @P1 SHF.R.S32.HI R4, RZ, 0x1f, R3 ;  /* 0x0000001fff041819 */ /* 0x000fe40000011403 */
[----:B------:R-:W-:Y:S01]  /*0c10*/  @P1 IMAD.WIDE.U32 R8, R3, c[0x0][0x2c8], RZ ;  /* 0x0000b20003081a25 */ /* 0x000fe200078e00ff */
[----:B------:R-:W-:Y:S01]  /*0c20*/  CS2R R242, SRZ ;  /* 0x0000000000f27805 */ /* 0x000fe2000001ff00 */
[----:B------:R1:W5:Y:S01]  /*0c30*/  @P0 LDG.E R0, [R10.64] ;  /* 0x0000000a0a000981 */ /* 0x000362000c1e1900 */
[----:B------:R-:W-:Y:S01]  /*0c40*/  PLOP3.LUT P6, PT, PT, PT, PT, 0x8, 0x0 ;  /* 0x000000000000781c */ /* 0x000fe20003fce170 */
[----:B------:R-:W-:Y:S01]  /*0c50*/  @P1 IMAD R4, R4, c[0x0][0x2c8], RZ ;  /* 0x0000b20004041a24 */ /* 0x000fe200078e02ff */
[----:B------:R-:W-:-:S03]  /*0c60*/  @P1 LEA R242, P0, R8, c[0x0][0x2c0], 0x2 ;  /* 0x0000b00008f21a11 */ /* 0x000fc600078010ff */
[----:B------:R-:W-:-:S04]  /*0c70*/  @P1 IMAD R4, R3, c[0x0][0x2cc], R4 ;  /* 0x0000b30003041a24 */ /* 0x000fc800078e0204 */
[----:B------:R-:W-:Y:S01]  /*0c80*/  @P1 IMAD.IADD R5, R9, 0x1, R4 ;  /* 0x0000000109051824 */ /* 0x000fe200078e0204 */
[----:B------:R-:W-:-:S04]  /*0c90*/  IABS R4, c[0x0][0x2d0] ;  /* 0x0000b40000047a13 */ /* 0x000fc80000000000 */
[----:B------:R-:W-:-:S04]  /*0ca0*/  @P1 SHF.L.U64.HI R5, R8, 0x2, R5 ;  /* 0x0000000208051819 */ /* 0x000fc80000010205 */
[----:B------:R-:W-:Y:S02]  /*0cb0*/  @P1 IADD3.X R243, R5, c[0x0][0x2c4], RZ, P0, !PT ;  /* 0x0000b10005f31a10 */ /* 0x000fe400007fe4ff */
[----:B------:R-:W-:-:S04]  /*0cc0*/  @P1 ISETP.NE.U32.AND P0, PT, R242, RZ, PT ;  /* 0x000000fff200120c */ /* 0x000fc80003f05070 */
[----:B------:R-:W-:-:S13]  /*0cd0*/  @P1 ISETP.NE.AND.EX P6, PT, R243, RZ, PT, P0 ;  /* 0x000000fff300120c */ /* 0x000fda0003fc5300 */
[----:B------:R-:W-:Y:S05]  /*0ce0*/  @!P6 BRA `(.L_x_2335) ;  /* 0x000004800000e947 */ /* 0x000fea0003800000 */
[----:B-1----:R-:W1:Y:S01]  /*0cf0*/  I2F.RP R8, R4 ;  /* 0x0000000400087306 */ /* 0x002e620000209400 */
[----:B------:R-:W-:Y:S01]  /*0d00*/  IMAD.MOV.U32 R6, RZ, RZ, RZ ;  /* 0x000000ffff067224 */ /* 0x000fe200078e00ff */
[----:B------:R-:W-:-:S04]  /*0d10*/  LEA R15, R2, 0xffffffc0, 0x6 ;  /* 0xffffffc0020f7811 */ /* 0x000fc800078e30ff */
[----:B-----5:R-:W-:Y:S02]  /*0d20*/  IABS R0, R15 ;  /* 0x0000000f00007213 */ /* 0x020fe40000000000 */
[----:B-1----:R-:W1:Y:S02]  /*0d30*/  MUFU.RCP R7, R8 ;  /* 0x0000000800077308 */ /* 0x002e640000001000 */
[----:B-1----:R-:W-:-:S06]  /*0d40*/  IADD3 R7, R7, 0xffffffe, RZ ;  /* 0x0ffffffe07077810 */ /* 0x002fcc0007ffe0ff */
[----:B------:R-:W1:Y:S02]  /*0d50*/  F2I.FTZ.U32.TRUNC.NTZ R7, R7 ;  /* 0x0000000700077305 */ /* 0x000e64000021f000 */
[----:B-1----:R-:W-:-:S04]  /*0d60*/  IMAD.MOV R5, RZ, RZ, -R7 ;  /* 0x000000ffff057224 */ /* 0x002fc800078e0a07 */
[----:B------:R-:W-:-:S04]  /*0d70*/  IMAD R5, R5, R4, RZ ;  /* 0x0000000405057224 */ /* 0x000fc800078e02ff */
[----:B------:R-:W-:-:S06]  /*0d80*/  IMAD.HI.U32 R5, R7, R5, R6 ;  /* 0x0000000507057227 */ /* 0x000fcc00078e0006 */
[----:B------:R-:W-:-:S05]  /*0d90*/  IMAD.HI.U32 R6, R5, R0, RZ ;  /* 0x0000000005067227 */ /* 0x000fca00078e00ff */
[----:B------:R-:W-:-:S05]  /*0da0*/  IADD3 R5, -R6, RZ, RZ ;  /* 0x000000ff06057210 */ /* 0x000fca0007ffe1ff */
[----:B------:R-:W-:Y:S01]  /*0db0*/  IMAD R5, R4, R5, R0 ;  /* 0x0000000504057224 */ /* 0x000fe200078e0200 */
[----:B------:R-:W-:-:S04]  /*0dc0*/  LOP3.LUT R0, R15, c[0x0][0x2d0], RZ, 0x3c, !PT ;  /* 0x0000b4000f007a12 */ /* 0x000fc800078e3cff */
[----:B------:R-:W-:Y:S02]  /*0dd0*/  ISETP.GT.U32.AND P1, PT, R4, R5, PT ;  /* 0x000000050400720c */ /* 0x000fe40003f24070 */
[----:B------:R-:W-:-:S11]  /*0de0*/  ISETP.GE.AND P0, PT, R0, RZ, PT ;  /* 0x000000ff0000720c */ /* 0x000fd60003f06270 */
[----:B------:R-:W-:Y:S01]  /*0df0*/  @!P1 IMAD.IADD R5, R5, 0x1, -R4 ;  /* 0x0000000105059824 */ /* 0x000fe200078e0a04 */
[----:B------:R-:W-:Y:S02]  /*0e00*/  @!P1 IADD3 R6, R6, 0x1, RZ ;  /* 0x0000000106069810 */ /* 0x000fe40007ffe0ff */
[----:B------:R-:W-:Y:S02]  /*0e10*/  ISETP.NE.AND P1, PT, RZ, c[0x0][0x2d0], PT ;  /* 0x0000b400ff007a0c */ /* 0x000fe40003f25270 */
[----:B------:R-:W-:-:S13]  /*0e20*/  ISETP.GE.U32.AND P2, PT, R5, R4, PT ;  /* 0x000000040500720c */ /* 0x000fda0003f46070 */
[----:B------:R-:W-:-:S04]  /*0e30*/  @P2 IADD3 R6, R6, 0x1, RZ ;  /* 0x0000000106062810 */ /* 0x000fc80007ffe0ff */
[----:B------:R-:W-:-:S05]  /*0e40*/  MOV R5, R6 ;  /* 0x0000000600057202 */ /* 0x000fca0000000f00 */
[----:B------:R-:W-:Y:S01]  /*0e50*/  @!P0 IMAD.MOV R5, RZ, RZ, -R5 ;  /* 0x000000ffff058224 */ /* 0x000fe200078e0a05 */
[----:B------:R-:W-:-:S05]  /*0e60*/  @!P1 LOP3.LUT R5, RZ, c[0x0][0x2d0], RZ, 0x33, !PT ;  /* 0x0000b400ff059a12 */ /* 0x000fca00078e33ff */
[----:B------:R-:W-:-:S06]  /*0e70*/  IMAD.WIDE R16, R5, 0x4, R242 ;  /* 0x0000000405107825 */ /* 0x000fcc00078e02f2 */
[----:B------:R-:W2:Y:S01]  /*0e80*/  LDG.E R16, [R16.64] ;  /* 0x0000000a10107981 */ /* 0x000ea2000c1e1900 */
[----:B------:R-:W-:-:S04]  /*0e90*/  IABS R0, c[0x0][0x1c8] ;  /* 0x0000720000007a13 */ /* 0x000fc80000000000 */
[----:B------:R-:W1:Y:S08]  /*0ea0*/  I2F.RP R10, R0 ;  /* 0x00000000000a7306 */ /* 0x000e700000209400 */
[----:B-1----:R-:W1:Y:S02]  /*0eb0*/  MUFU.RCP R8, R10 ;  /* 0x0000000a00087308 */ /* 0x002e640000001000 */
[----:B-1----:R-:W-:-:S06]  /*0ec0*/  IADD3 R8, R8, 0xffffffe, RZ ;  /* 0x0ffffffe08087810 */ /* 0x002fcc0007ffe0ff */
[----:B------:R-:W1:Y:S02]  /*0ed0*/  F2I.FTZ.U32.TRUNC.NTZ R9, R8 ;  /* 0x0000000800097305 */ /* 0x000e64000021f000 */
[----:B-1----:R-:W-:Y:S01]  /*0ee0*/  IADD3 R6, RZ, -R9, RZ ;  /* 0x80000009ff067210 */ /* 0x002fe20007ffe0ff */
[----:B------:R-:W-:-:S04]  /*0ef0*/  IMAD.MOV.U32 R8, RZ, RZ, RZ ;  /* 0x000000ffff087224 */ /* 0x000fc800078e00ff */
[----:B------:R-:W-:Y:S01]  /*0f00*/  IMAD R7, R6, R0, RZ ;  /* 0x0000000006077224 */ /* 0x000fe200078e02ff */
[----:B------:R-:W-:-:S03]  /*0f10*/  IABS R6, R20 ;  /* 0x0000001400067213 */ /* 0x000fc60000000000 */
[----:B------:R-:W-:-:S06]  /*0f20*/  IMAD.HI.U32 R7, R9, R7, R8 ;  /* 0x0000000709077227 */ /* 0x000fcc00078e0008 */
[----:B------:R-:W-:-:S05]  /*0f30*/  IMAD.HI.U32 R9, R7, R6, RZ ;  /* 0x0000000607097227 */ /* 0x000fca00078e00ff */
[----:B------:R-:W-:-:S05]  /*0f40*/  IADD3 R7, -R9, RZ, RZ ;  /* 0x000000ff09077210 */ /* 0x000fca0007ffe1ff */
[----:B------:R-:W-:Y:S01]  /*0f50*/  IMAD R7, R0, R7, R6 ;  /* 0x0000000700077224 */ /* 0x000fe200078e0206 */
[----:B------:R-:W-:-:S04]  /*0f60*/  LOP3.LUT R6, R20, c[0x0][0x1c8], RZ, 0x3c, !PT ;  /* 0x0000720014067a12 */ /* 0x000fc800078e3cff */
[----:B------:R-:W-:-:S13]  /*0f70*/  ISETP.GT.U32.AND P0, PT, R0, R7, PT ;  /* 0x000000070000720c */ /* 0x000fda0003f04070 */
[----:B------:R-:W-:Y:S01]  /*0f80*/  @!P0 IMAD.IADD R7, R7, 0x1, -R0 ;  /* 0x0000000107078824 */ /* 0x000fe200078e0a00 */
[----:B------:R-:W-:Y:S02]  /*0f90*/  @!P0 IADD3 R9, R9, 0x1, RZ ;  /* 0x0000000109098810 */ /* 0x000fe40007ffe0ff */
[----:B------:R-:W-:Y:S02]  /*0fa0*/  ISETP.GE.AND P0, PT, R6, RZ, PT ;  /* 0x000000ff0600720c */ /* 0x000fe40003f06270 */
[----:B------:R-:W-:Y:S02]  /*0fb0*/  ISETP.GE.U32.AND P1, PT, R7, R0, PT ;  /* 0x000000000700720c */ /* 0x000fe40003f26070 */
[----:B------:R-:W-:-:S05]  /*0fc0*/  IADD3 R0, -R5, RZ, RZ ;  /* 0x000000ff05007210 */ /* 0x000fca0007ffe1ff */
[----:B------:R-:W-:-:S05]  /*0fd0*/  IMAD R15, R0, c[0x0][0x2d0], R15 ;  /* 0x0000b400000f7a24 */ /* 0x000fca00078e020f */
[----:B------:R-:W-:Y:S02]  /*0fe0*/  SHF.R.S32.HI R11, RZ, 0x1f, R15 ;  /* 0x0000001fff0b7819 */ /* 0x000fe4000001140f */
[----:B------:R-:W-:Y:S02]  /*0ff0*/  @P1 IADD3 R9, R9, 0x1, RZ ;  /* 0x0000000109091810 */ /* 0x000fe40007ffe0ff */
[----:B------:R-:W-:Y:S01]  /*1000*/  ISETP.NE.AND P1, PT, RZ, c[0x0][0x1c8], PT ;  /* 0x00007200ff007a0c */ /* 0x000fe20003f25270 */
[----:B------:R-:W-:Y:S02]  /*1010*/  IMAD R0, R11, c[0x0][0x198], RZ ;  /* 0x000066000b007a24 */ /* 0x000fe400078e02ff */
[----:B------:R-:W-:-:S10]  /*1020*/  @!P0 IMAD.MOV R9, RZ, RZ, -R9 ;  /* 0x000000ffff098224 */ /* 0x000fd400078e0a09 */
[----:B------:R-:W-:Y:S02]  /*1030*/  @!P1 LOP3.LUT R9, RZ, c[0x0][0x1c8], RZ, 0x33, !PT ;  /* 0x00007200ff099a12 */ /* 0x000fe400078e33ff */
[----:B--2---:R-:W-:Y:S01]  /*1040*/  SHF.R.S32.HI R5, RZ, 0x1f, R16 ;  /* 0x0000001fff057819 */ /* 0x004fe20000011410 */
[----:B------:R-:W-:-:S04]  /*1050*/  IMAD.WIDE.U32 R12, R16, c[0x0][0x180], RZ ;  /* 0x00006000100c7a25 */ /* 0x000fc800078e00ff */
[C---:B------:R-:W-:Y:S02]  /*1060*/  IMAD R7, R5.reuse, c[0x0][0x180], RZ ;  /* 0x0000600005077a24 */ /* 0x040fe400078e02ff */
[----:B------:R-:W-:Y:S02]  /*1070*/  IMAD R5, R5, c[0x0][0x188], RZ ;  /* 0x0000620005057a24 */ /* 0x000fe400078e02ff */
[C---:B------:R-:W-:Y:S02]  /*1080*/  IMAD R6, R16.reuse, c[0x0][0x184], R7 ;  /* 0x0000610010067a24 */ /* 0x040fe400078e0207 */
[C---:B------:R-:W-:Y:S02]  /*1090*/  IMAD R14, R16.reuse, c[0x0][0x18c], R5 ;  /* 0x00006300100e7a24 */ /* 0x040fe400078e0205 */
[----:B------:R-:W-:Y:S01]  /*10a0*/  IMAD.WIDE.U32 R16, R16, c[0x0][0x188], RZ ;  /* 0x0000620010107a25 */ /* 0x000fe200078e00ff */
[----:B------:R-:W-:-:S03]  /*10b0*/  IADD3 R7, R13, R6, RZ ;  /* 0x000000060d077210 */ /* 0x000fc60007ffe0ff */
[----:B------:R-:W-:Y:S02]  /*10c0*/  IMAD.MOV.U32 R6, RZ, RZ, R12 ;  /* 0x000000ffff067224 */ /* 0x000fe400078e000c */
[C---:B------:R-:W-:Y:S02]  /*10d0*/  IMAD R13, R15.reuse, c[0x0][0x19c], R0 ;  /* 0x000067000f0d7a24 */ /* 0x040fe400078e0200 */
[----:B------:R-:W-:Y:S01]  /*10e0*/  IMAD.WIDE.U32 R30, R15, c[0x0][0x198], R6 ;  /* 0x000066000f1e7a25 */ /* 0x000fe200078e0006 */
[----:B------:R-:W-:-:S03]  /*10f0*/  SHF.R.S32.HI R7, RZ, 0x1f, R9 ;  /* 0x0000001fff077819 */ /* 0x000fc60000011409 */
[----:B------:R-:W-:Y:S01]  /*1100*/  IMAD.IADD R14, R17, 0x1, R14 ;  /* 0x00000001110e7824 */ /* 0x000fe200078e020e */
[----:B------:R-:W-:Y:S01]  /*1110*/  IADD3 R31, R31, R13, RZ ;  /* 0x0000000d1f1f7210 */ /* 0x000fe20007ffe0ff */
[----:B------:R-:W-:-:S04]  /*1120*/  IMAD R0, R7, c[0x0][0x1b0], RZ ;  /* 0x00006c0007007a24 */ /* 0x000fc800078e02ff */
[C---:B------:R-:W-:Y:S02]  /*1130*/  IMAD R5, R9.reuse, c[0x0][0x1b4], R0 ;  /* 0x00006d0009057a24 */ /* 0x040fe400078e0200 */
[----:B------:R-:W-:-:S05]  /*1140*/  IMAD.WIDE.U32 R30, R9, c[0x0][0x1b0], R30 ;  /* 0x00006c00091e7a25 */ /* 0x000fca00078e001e */
[----:B------:R-:W-:Y:S01]  /*1150*/  IADD3 R5, R31, R5, RZ ;  /* 0x000000051f057210 */ /* 0x000fe20007ffe0ff */
[----:B------:R-:W-:Y:S05]  /*1160*/  BRA `(.L_x_2336) ;  /* 0x0000043000007947 */ /* 0x000fea0003800000 */
.L_x_2335:
[----:B-1----:R-:W-:-:S13]  /*1170*/  ISETP.NE.AND P3, PT, R17, -0x1, PT ;  /* 0xffffffff1100780c */ /* 0x002fda0003f65270 */
[----:B------:R-:W-:-:S05]  /*1180*/  @P3 IADD3 R5, R6, R17, RZ ;  /* 0x0000001106053210 */ /* 0x000fca0007ffe0ff */
[----:B------:R-:W-:-:S04]  /*1190*/  @P3 IMAD.WIDE.U32 R10, R5, c[0x0][0x198], RZ ;  /* 0x00006600050a3a25 */ /* 0x000fc800078e00ff */
[----:B------:R-:W-:Y:S01]  /*11a0*/  @P3 IMAD R5, R5, c[0x0][0x19c], R11 ;  /* 0x0000670005053a24 */ /* 0x000fe200078e020b */
[----:B------:R-:W-:Y:S05]  /*11b0*/  @P3 BRA `(.L_x_2337) ;  /* 0x000000a000003947 */ /* 0x000fea0003800000 */
[----:B------:R-:W-:Y:S01]  /*11c0*/  SHF.R.S32.HI R7, RZ, 0x1f, R6 ;  /* 0x0000001fff077819 */ /* 0x000fe20000011406 */
[----:B------:R-:W-:Y:S01]  /*11d0*/  IMAD.WIDE.U32 R8, R6, c[0x0][0x198], RZ ;  /* 0x0000660006087a25 */ /* 0x000fe200078e00ff */
[----:B-----5:R-:W-:-:S03]  /*11e0*/  SHF.R.S32.HI R5, RZ, 0x1f, R0 ;  /* 0x0000001fff057819 */ /* 0x020fc60000011400 */
[----:B------:R-:W-:Y:S02]  /*11f0*/  IMAD R7, R7, c[0x0][0x198], RZ ;  /* 0x0000660007077a24 */ /* 0x000fe400078e02ff */
[----:B------:R-:W-:Y:S02]  /*1200*/  IMAD R5, R5, c[0x0][0x180], RZ ;  /* 0x0000600005057a24 */ /* 0x000fe400078e02ff */
[----:B------:R-:W-:Y:S02]  /*1210*/  IMAD R7, R6, c[0x0][0x19c], R7 ;  /* 0x0000670006077a24 */ /* 0x000fe400078e0207 */
[----:B------:R-:W-:-:S03]  /*1220*/  IMAD R5, R0, c[0x0][0x184], R5 ;  /* 0x0000610000057a24 */ /* 0x000fc600078e0205 */
[----:B------:R-:W-:-:S05]  /*1230*/  IADD3 R9, R9, R7, RZ ;  /* 0x0000000709097210 */ /* 0x000fca0007ffe0ff */
[----:B------:R-:W-:-:S05]  /*1240*/  IMAD.WIDE.U32 R10, R0, c[0x0][0x180], R8 ;  /* 0x00006000000a7a25 */ /* 0x000fca00078e0008 */
[----:B------:R-:W-:Y:S02]  /*1250*/  IADD3 R5, R11, R5, RZ ;  /* 0x000000050b057210 */ /* 0x000fe40007ffe0ff */
.L_x_2337:
[----:B------:R-:W-:Y:S02]  /*1260*/  IABS R9, c[0x0][0x1c8] ;  /* 0x0000720000097a13 */ /* 0x000fe40000000000 */
[----:B------:R-:W-:Y:S02]  /*1270*/  LEA R15, R2, 0xffffffc0, 0x6 ;  /* 0xffffffc0020f7811 */ /* 0x000fe400078e30ff */
[----:B------:R-:W1:Y:S08]  /*1280*/  I2F.RP R14, R9 ;  /* 0x00000009000e7306 */ /* 0x000e700000209400 */
[----:B-1----:R-:W1:Y:S02]  /*1290*/  MUFU.RCP R12, R14 ;  /* 0x0000000e000c7308 */ /* 0x002e640000001000 */
[----:B-1----:R-:W-:Y:S01]  /*12a0*/  IADD3 R12, R12, 0xffffffe, RZ ;  /* 0x0ffffffe0c0c7810 */ /* 0x002fe20007ffe0ff */
[----:B------:R-:W-:-:S05]  /*12b0*/  @P3 IMAD.IADD R14, R6, 0x1, R17 ;  /* 0x00000001060e3824 */ /* 0x000fca00078e0211 */
[----:B------:R-:W1:Y:S01]  /*12c0*/  F2I.FTZ.U32.TRUNC.NTZ R13, R12 ;  /* 0x0000000c000d7305 */ /* 0x000e62000021f000 */
[----:B------:R-:W-:-:S04]  /*12d0*/  @P3 IMAD.WIDE.U32 R16, R14, c[0x0][0x1a0], RZ ;  /* 0x000068000e103a25 */ /* 0x000fc800078e00ff */
[----:B------:R-:W-:Y:S02]  /*12e0*/  @P3 IMAD R14, R14, c[0x0][0x1a4], R17 ;  /* 0x000069000e0e3a24 */ /* 0x000fe400078e0211 */
[----:B-1----:R-:W-:Y:S02]  /*12f0*/  IMAD.MOV R7, RZ, RZ, -R13 ;  /* 0x000000ffff077224 */ /* 0x002fe400078e0a0d */
[----:B------:R-:W-:Y:S02]  /*1300*/  IMAD.MOV.U32 R12, RZ, RZ, RZ ;  /* 0x000000ffff0c7224 */ /* 0x000fe400078e00ff */
[----:B------:R-:W-:Y:S01]  /*1310*/  IMAD R8, R7, R9, RZ ;  /* 0x0000000907087224 */ /* 0x000fe200078e02ff */
[----:B------:R-:W-:-:S03]  /*1320*/  IABS R7, R20 ;  /* 0x0000001400077213 */ /* 0x000fc60000000000 */
[----:B------:R-:W-:Y:S01]  /*1330*/  IMAD.HI.U32 R8, R13, R8, R12 ;  /* 0x000000080d087227 */ /* 0x000fe200078e000c */
[----:B------:R-:W-:Y:S02]  /*1340*/  MOV R11, R7 ;  /* 0x00000007000b7202 */ /* 0x000fe40000000f00 */
[----:B------:R-:W-:Y:S01]  /*1350*/  MOV R13, R5 ;  /* 0x00000005000d7202 */ /* 0x000fe20000000f00 */
[----:B------:R-:W-:Y:S02]  /*1360*/  IMAD.MOV.U32 R12, RZ, RZ, R10 ;  /* 0x000000ffff0c7224 */ /* 0x000fe400078e000a */
[----:B------:R-:W-:-:S04]  /*1370*/  IMAD.HI.U32 R7, R8, R11, RZ ;  /* 0x0000000b08077227 */ /* 0x000fc800078e00ff */
[----:B------:R-:W-:Y:S02]  /*1380*/  IMAD.MOV R8, RZ, RZ, -R7 ;  /* 0x000000ffff087224 */ /* 0x000fe400078e0a07 */
[----:B------:R-:W-:-:S04]  /*1390*/  IMAD.WIDE.U32 R12, R15, c[0x0][0x198], R12 ;  /* 0x000066000f0c7a25 */ /* 0x000fc800078e000c */
[----:B------:R-:W-:Y:S01]  /*13a0*/  IMAD R8, R9, R8, R11 ;  /* 0x0000000809087224 */ /* 0x000fe200078e020b */
[----:B------:R-:W-:-:S04]  /*13b0*/  SHF.R.S32.HI R11, RZ, 0x1f, R15 ;  /* 0x0000001fff0b7819 */ /* 0x000fc8000001140f */
[----:B------:R-:W-:-:S13]  /*13c0*/  ISETP.GT.U32.AND P0, PT, R9, R8, PT ;  /* 0x000000080900720c */ /* 0x000fda0003f04070 */
[-C--:B------:R-:W-:Y:S02]  /*13d0*/  @!P0 IADD3 R8, R8, -R9.reuse, RZ ;  /* 0x8000000908088210 */ /* 0x080fe40007ffe0ff */
[----:B------:R-:W-:Y:S02]  /*13e0*/  @!P0 IADD3 R7, R7, 0x1, RZ ;  /* 0x0000000107078810 */ /* 0x000fe40007ffe0ff */
[----:B------:R-:W-:Y:S02]  /*13f0*/  ISETP.GE.U32.AND P2, PT, R8, R9, PT ;  /* 0x000000090800720c */ /* 0x000fe40003f46070 */
[----:B------:R-:W-:Y:S02]  /*1400*/  LOP3.LUT R8, R20, c[0x0][0x1c8], RZ, 0x3c, !PT ;  /* 0x0000720014087a12 */ /* 0x000fe400078e3cff */
[----:B------:R-:W-:Y:S02]  /*1410*/  ISETP.NE.AND P0, PT, RZ, c[0x0][0x1c8], PT ;  /* 0x00007200ff007a0c */ /* 0x000fe40003f05270 */
[----:B------:R-:W-:Y:S01]  /*1420*/  ISETP.GE.AND P1, PT, R8, RZ, PT ;  /* 0x000000ff0800720c */ /* 0x000fe20003f26270 */
[----:B------:R-:W-:-:S04]  /*1430*/  IMAD R8, R11, c[0x0][0x198], RZ ;  /* 0x000066000b087a24 */ /* 0x000fc800078e02ff */
[----:B------:R-:W-:Y:S02]  /*1440*/  IMAD R5, R15, c[0x0][0x19c], R8 ;  /* 0x000067000f057a24 */ /* 0x000fe400078e0208 */
[----:B------:R-:W-:-:S03]  /*1450*/  @P2 IADD3 R7, R7, 0x1, RZ ;  /* 0x0000000107072810 */ /* 0x000fc60007ffe0ff */
[----:B------:R-:W-:Y:S02]  /*1460*/  IADD3 R13, R13, R5, RZ ;  /* 0x000000050d0d7210 */ /* 0x000fe40007ffe0ff */
[----:B------:R-:W-:-:S05]  /*1470*/  IMAD.MOV.U32 R9, RZ, RZ, R7 ;  /* 0x000000ffff097224 */ /* 0x000fca00078e0007 */
[----:B------:R-:W-:Y:S02]  /*1480*/  @!P1 IADD3 R9, -R9, RZ, RZ ;  /* 0x000000ff09099210 */ /* 0x000fe40007ffe1ff */
[----:B------:R-:W-:-:S04]  /*1490*/  @!P0 LOP3.LUT R9, RZ, c[0x0][0x1c8], RZ, 0x33, !PT ;  /* 0x00007200ff098a12 */ /* 0x000fc800078e33ff */
[----:B------:R-:W-:Y:S01]  /*14a0*/  SHF.R.S32.HI R7, RZ, 0x1f, R9 ;  /* 0x0000001fff077819 */ /* 0x000fe20000011409 */
[----:B------:R-:W-:-:S04]  /*14b0*/  IMAD.WIDE.U32 R30, R9, c[0x0][0x1b0], R12 ;  /* 0x00006c00091e7a25 */ /* 0x000fc800078e000c */
[----:B------:R-:W-:-:S04]  /*14c0*/  IMAD R8, R7, c[0x0][0x1b0], RZ ;  /* 0x00006c0007087a24 */ /* 0x000fc800078e02ff */
[----:B------:R-:W-:-:S04]  /*14d0*/  IMAD R5, R9, c[0x0][0x1b4], R8 ;  /* 0x00006d0009057a24 */ /* 0x000fc800078e0208 */
[----:B------:R-:W-:Y:S01]  /*14e0*/  IMAD.IADD R5, R31, 0x1, R5 ;  /* 0x000000011f057824 */ /* 0x000fe200078e0205 */
        /* <DEDUP_REMOVED lines=11> */
.L_x_2336:
[----:B------:R-:W-:Y:S01]  /*15a0*/  ISETP.NE.AND P0, PT, R238, -0x1, PT ;  /* 0xffffffffee00780c */ /* 0x000fe20003f05270 */
[----:B------:R-:W-:Y:S01]  /*15b0*/  IMAD.IADD R235, R90, 0x1, -R89 ;  /* 0x000000015aeb7824 */ /* 0x000fe200078e0a59 */
[----:B------:R-:W-:Y:S01]  /*15c0*/  SHF.R.S32.HI R87, RZ, 0x1f, R86 ;  /* 0x0000001fff577819 */ /* 0x000fe20000011456 */
[----:B------:R-:W-:Y:S01]  /*15d0*/  ULDC UR8, c[0x0][0x198] ;  /* 0x0000660000087ab9 */ /* 0x000fe20000000800 */
[----:B------:R-:W-:Y:S01]  /*15e0*/  IADD3 R239, R2, -0x1, RZ ;  /* 0xffffffff02ef7810 */ /* 0x000fe20007ffe0ff */
[----:B------:R-:W-:Y:S01]  /*15f0*/  UIMAD.WIDE.U32 UR4, UR8, 0x20, URZ ;  /* 0x00000020080478a5 */ /* 0x000fe2000f8e003f */
[CC--:B------:R-:W-:Y:S01]  /*1600*/  LEA.HI R19, R87.reuse, R86.reuse, RZ, 0x3 ;  /* 0x0000005657137211 */ /* 0x0c0fe200078f18ff */
[----:B------:R-:W-:Y:S01]  /*1610*/  IMAD.SHL.U32 R202, R86, 0x2, RZ ;  /* 0x0000000256ca7824 */ /* 0x000fe200078e00ff */
[----:B------:R-:W-:Y:S02]  /*1620*/  LEA.HI R21, R87, R86, RZ, 0x6 ;  /* 0x0000005657157211 */ /* 0x000fe400078f30ff */
[----:B------:R-:W-:-:S02]  /*1630*/  SHF.R.S32.HI R12, RZ, 0x3, R19 ;  /* 0x00000003ff0c7819 */ /* 0x000fc40000011413 */
[----:B------:R-:W-:Y:S01]  /*1640*/  LOP3.LUT R19, R19, 0xfffffff8, RZ, 0xc0, !PT ;  /* 0xfffffff813137812 */ /* 0x000fe200078ec0ff */
[----:B------:R-:W-:Y:S01]  /*1650*/  @P0 IMAD.WIDE.U32 R24, R238, c[0x0][0x190], RZ ;  /* 0x00006400ee180a25 */ /* 0x000fe200078e00ff */
[----:B-----5:R-:W-:Y:S02]  /*1660*/  @!P0 SHF.R.S32.HI R0, RZ, 0x1f, R3 ;  /* 0x0000001fff008819 */ /* 0x020fe40000011403 */
[C---:B------:R-:W-:Y:S01]  /*1670*/  IADD3 R10, R12.reuse, 0x10, RZ ;  /* 0x000000100c0a7810 */ /* 0x040fe20007ffe0ff */
[C---:B------:R-:W-:Y:S01]  /*1680*/  @!P0 IMAD.WIDE.U32 R22, R3.reuse, c[0x0][0x178], RZ ;  /* 0x00005e0003168a25 */ /* 0x040fe200078e00ff */
[C---:B------:R-:W-:Y:S02]  /*1690*/  IADD3 R8, R12.reuse, 0x20, RZ ;  /* 0x000000200c087810 */ /* 0x040fe40007ffe0ff */
[----:B------:R-:W-:Y:S01]  /*16a0*/  IADD3 R6, R12, 0x30, RZ ;  /* 0x000000300c067810 */ /* 0x000fe20007ffe0ff */
[----:B------:R-:W-:Y:S01]  /*16b0*/  @!P0 IMAD R0, R0, c[0x0][0x178], RZ ;  /* 0x00005e0000008a24 */ /* 0x000fe200078e02ff */
[----:B------:R-:W-:Y:S01]  /*16c0*/  SHF.R.S32.HI R13, RZ, 0x1f, R12 ;  /* 0x0000001fff0d7819 */ /* 0x000fe2000001140c */
[----:B------:R-:W-:Y:S01]  /*16d0*/  @P0 IMAD R17, R238, c[0x0][0x194], R25 ;  /* 0x00006500ee110a24 */ /* 0x000fe200078e0219 */
[-C--:B------:R-:W-:Y:S01]  /*16e0*/  ISETP.GE.AND P5, PT, R8, R235.reuse, PT ;  /* 0x000000eb0800720c */ /* 0x080fe20003fa6270 */
[----:B------:R-:W-:Y:S01]  /*16f0*/  @!P0 IMAD R0, R3, c[0x0][0x17c], R0 ;  /* 0x00005f0003008a24 */ /* 0x000fe200078e0200 */
[----:B------:R-:W-:Y:S01]  /*1700*/  SHF.R.S32.HI R3, RZ, 0x1f, R20 ;  /* 0x0000001fff037819 */ /* 0x000fe20000011414 */
[----:B------:R-:W-:Y:S01]  /*1710*/  @!P0 IMAD.MOV.U32 R24, RZ, RZ, R22 ;  /* 0x000000ffff188224 */ /* 0x000fe200078e0016 */
[-C--:B------:R-:W-:Y:S01]  /*1720*/  ISETP.GE.AND P2, PT, R12, R235.reuse, PT ;  /* 0x000000eb0c00720c */ /* 0x080fe20003f46270 */
[----:B------:R-:W-:Y:S01]  /*1730*/  @!P0 IMAD.IADD R17, R23, 0x1, R0 ;  /* 0x0000000117118824 */ /* 0x000fe200078e0200 */
[----:B------:R-:W-:Y:S01]  /*1740*/  ISETP.GE.AND P0, PT, R10, R235, PT ;  /* 0x000000eb0a00720c */ /* 0x000fe20003f06270 */
[----:B------:R-:W-:Y:S01]  /*1750*/  IMAD.IADD R0, R86, 0x1, -R19 ;  /* 0x0000000156007824 */ /* 0x000fe200078e0a13 */
[----:B------:R-:W-:Y:S01]  /*1760*/  LOP3.LUT R202, R202, 0x6, RZ, 0xc0, !PT ;  /* 0x00000006caca7812 */ /* 0x000fe200078ec0ff */
[----:B------:R-:W-:-:S02]  /*1770*/  IMAD.SHL.U32 R19, R12, 0x40, RZ ;  /* 0x000000400c137824 */ /* 0x000fc400078e00ff */
[----:B------:R-:W-:Y:S02]  /*1780*/  IMAD.SHL.U32 R22, R0, 0x8, RZ ;  /* 0x0000000800167824 */ /* 0x000fe400078e00ff */
[----:B------:R-:W-:Y:S01]  /*1790*/  IMAD.WIDE R32, R33, 0x40, R12 ;  /* 0x0000004021207825 */ /* 0x000fe200078e020c */
[----:B------:R-:W-:Y:S02]  /*17a0*/  LOP3.LUT R19, R19, 0x1c0, RZ, 0xc0, !PT ;  /* 0x000001c013137812 */ /* 0x000fe400078ec0ff */
[C---:B------:R-:W-:Y:S01]  /*17b0*/  IADD3 R24, P4, R22.reuse, R24, RZ ;  /* 0x0000001816187210 */ /* 0x040fe20007f9e0ff */
[----:B------:R-:W-:Y:S01]  /*17c0*/  IMAD R3, R3, c[0x0][0x1a8], RZ ;  /* 0x00006a0003037a24 */ /* 0x000fe200078e02ff */
[----:B------:R-:W-:Y:S02]  /*17d0*/  SHF.R.S32.HI R18, RZ, 0x1f, R22 ;  /* 0x0000001fff127819 */ /* 0x000fe40000011416 */
[----:B------:R-:W-:Y:S01]  /*17e0*/  IADD3 R16, P1, R22, R16, RZ ;  /* 0x0000001016107210 */ /* 0x000fe20007f3e0ff */
[----:B------:R-:W-:Y:S01]  /*17f0*/  IMAD R3, R20, c[0x0][0x1ac], R3 ;  /* 0x00006b0014037a24 */ /* 0x000fe200078e0203 */
[----:B------:R-:W-:Y:S01]  /*1800*/  IADD3 R30, P3, R22, R30, RZ ;  /* 0x0000001e161e7210 */ /* 0x000fe20007f7e0ff */
[----:B------:R-:W-:Y:S01]  /*1810*/  IMAD.X R25, R18, 0x1, R17, P4 ;  /* 0x0000000112197824 */ /* 0x000fe200020e0611 */
[----:B------:R-:W-:Y:S01]  /*1820*/  ISETP.GE.AND P4, PT, R6, R235, PT ;  /* 0x000000eb0600720c */ /* 0x000fe20003f86270 */
[----:B------:R-:W-:Y:S01]  /*1830*/  IMAD.X R17, R18, 0x1, R14, P1 ;  /* 0x0000000112117824 */ /* 0x000fe200008e060e */
[----:B------:R-:W-:Y:S01]  /*1840*/  LOP3.LUT R22, R19, 0x38, R22, 0xf8, !PT ;  /* 0x0000003813167812 */ /* 0x000fe200078ef816 */
[----:B------:R-:W-:Y:S01]  /*1850*/  IMAD.WIDE.U32 R34, R20, c[0x0][0x1a8], R24 ;  /* 0x00006a0014227a25 */ /* 0x000fe200078e0018 */
[----:B------:R-:W-:-:S02]  /*1860*/  SHF.R.U32.HI R19, RZ, 0x3, R19 ;  /* 0x00000003ff137819 */ /* 0x000fc40000011613 */
[----:B------:R-:W-:Y:S01]  /*1870*/  @!P0 IADD3 R26, P1, R32, 0x10, RZ ;  /* 0x00000010201a8810 */ /* 0x000fe20007f3e0ff */
[----:B------:R-:W-:Y:S01]  /*1880*/  IMAD.X R31, R18, 0x1, R5, P3 ;  /* 0x00000001121f7824 */ /* 0x000fe200018e0605 */
[----:B------:R-:W-:Y:S01]  /*1890*/  LOP3.LUT R19, R22, R19, RZ, 0x3c, !PT ;  /* 0x0000001316137212 */ /* 0x000fe200078e3cff */
[----:B------:R-:W-:Y:S01]  /*18a0*/  IMAD.SHL.U32 R22, R21, 0x8, RZ ;  /* 0x0000000815167824 */ /* 0x000fe200078e00ff */
[C---:B------:R-:W-:Y:S01]  /*18b0*/  @!P5 IADD3 R20, P3, R32.reuse, 0x20, RZ ;  /* 0x000000202014d810 */ /* 0x040fe20007f7e0ff */
[----:B------:R-:W-:Y:S02]  /*18c0*/  IMAD.IADD R35, R35, 0x1, R3 ;  /* 0x0000000123237824 */ /* 0x000fe400078e0203 */
[--C-:B------:R-:W-:Y:S01]  /*18d0*/  @!P0 IMAD.X R3, RZ, RZ, R33.reuse, P1 ;  /* 0x000000ffff038224 */ /* 0x100fe200008e0621 */
[----:B------:R-:W-:Y:S01]  /*18e0*/  LOP3.LUT R241, R19, 0xfffffe00, R22, 0xf8, !PT ;  /* 0xfffffe0013f17812 */ /* 0x000fe200078ef816 */
[----:B------:R-:W-:Y:S01]  /*18f0*/  @!P2 IMAD R5, R33, c[0x0][0x190], RZ ;  /* 0x000064002105aa24 */ /* 0x000fe200078e02ff */
[----:B------:R-:W-:Y:S01]  /*1900*/  @!P4 IADD3 R19, P1, R32, 0x30, RZ ;  /* 0x000000302013c810 */ /* 0x000fe20007f3e0ff */
[----:B------:R-:W-:-:S02]  /*1910*/  @!P5 IMAD.X R21, RZ, RZ, R33, P3 ;  /* 0x000000ffff15d224 */ /* 0x000fc400018e0621 */
[----:B------:R-:W-:Y:S02]  /*1920*/  @!P2 IMAD R5, R32, c[0x0][0x194], R5 ;  /* 0x000065002005aa24 */ /* 0x000fe400078e0205 */
[----:B------:R-:W-:Y:S01]  /*1930*/  @!P4 IMAD.X R18, RZ, RZ, R33, P1 ;  /* 0x000000ffff12c224 */ /* 0x000fe200008e0621 */
[----:B------:R-:W-:Y:S01]  /*1940*/  IADD3 R170, P1, R12, R15, RZ ;  /* 0x0000000f0caa7210 */ /* 0x000fe20007f3e0ff */
[----:B------:R-:W-:Y:S02]  /*1950*/  @!P0 IMAD R3, R3, c[0x0][0x190], RZ ;  /* 0x0000640003038a24 */ /* 0x000fe400078e02ff */
[--C-:B------:R-:W-:Y:S02]  /*1960*/  @!P0 IMAD.MOV.U32 R22, RZ, RZ, R34.reuse ;  /* 0x000000ffff168224 */ /* 0x100fe400078e0022 */
[--C-:B------:R-:W-:Y:S02]  /*1970*/  @!P0 IMAD.MOV.U32 R23, RZ, RZ, R35.reuse ;  /* 0x000000ffff178224 */ /* 0x100fe400078e0023 */
[----:B------:R-:W-:-:S04]  /*1980*/  @!P2 IMAD.WIDE.U32 R32, R32, c[0x0][0x190], R34 ;  /* 0x000064002020aa25 */ /* 0x000fc800078e0022 */
[----:B------:R-:W-:Y:S02]  /*1990*/  @!P5 IMAD.MOV.U32 R28, RZ, RZ, R34 ;  /* 0x000000ffff1cd224 */ /* 0x000fe400078e0022 */
[----:B------:R-:W-:Y:S02]  /*19a0*/  @!P5 IMAD.MOV.U32 R29, RZ, RZ, R35 ;  /* 0x000000ffff1dd224 */ /* 0x000fe400078e0023 */
[----:B------:R-:W-:Y:S02]  /*19b0*/  @!P5 IMAD R21, R21, c[0x0][0x190], RZ ;  /* 0x000064001515da24 */ /* 0x000fe400078e02ff */
[C---:B------:R-:W-:Y:S02]  /*19c0*/  @!P0 IMAD R14, R26.reuse, c[0x0][0x194], R3 ;  /* 0x000065001a0e8a24 */ /* 0x040fe400078e0203 */
[----:B------:R-:W-:-:S04]  /*19d0*/  @!P0 IMAD.WIDE.U32 R26, R26, c[0x0][0x190], R22 ;  /* 0x000064001a1a8a25 */ /* 0x000fc800078e0016 */
[----:B------:R-:W-:Y:S01]  /*19e0*/  IMAD.X R11, R13, 0x1, R11, P1 ;  /* 0x000000010d0b7824 */ /* 0x000fe200008e060b */
[----:B------:R-:W-:Y:S01]  /*19f0*/  @!P2 LEA R22, P1, R32, c[0x0][0x160], 0x1 ;  /* 0x000058002016aa11 */ /* 0x000fe200078208ff */
[----:B------:R-:W-:Y:S02]  /*1a00*/  @!P2 IMAD.IADD R5, R33, 0x1, R5 ;  /* 0x000000012105a824 */ /* 0x000fe400078e0205 */
[----:B------:R-:W-:Y:S02]  /*1a10*/  IMAD R15, R13, c[0x0][0x198], RZ ;  /* 0x000066000d0f7a24 */ /* 0x000fe400078e02ff */
[----:B------:R-:W-:Y:S01]  /*1a20*/  @!P5 IMAD R13, R20, c[0x0][0x194], R21 ;  /* 0x00006500140dda24 */ /* 0x000fe200078e0215 */
[----:B------:R-:W-:Y:S01]  /*1a30*/  @!P2 LEA.HI.X R23, R32, c[0x0][0x164], R5, 0x1, P1 ;  /* 0x000059002017aa11 */ /* 0x000fe200008f0c05 */
[----:B------:R-:W-:-:S04]  /*1a40*/  @!P5 IMAD.WIDE.U32 R28, R20, c[0x0][0x190], R28 ;  /* 0x00006400141cda25 */ /* 0x000fc800078e001c */
[----:B------:R-:W-:Y:S01]  /*1a50*/  IMAD.SHL.U32 R3, R239, 0x40, RZ ;  /* 0x00000040ef037824 */ /* 0x000fe200078e00ff */
[----:B------:R-:W-:Y:S01]  /*1a60*/  @!P5 LEA R20, P1, R28, c[0x0][0x160], 0x1 ;  /* 0x000058001c14da11 */ /* 0x000fe200078208ff */
[----:B------:R-:W-:Y:S01]  /*1a70*/  IMAD.WIDE.U32 R166, R12, c[0x0][0x198], R30 ;  /* 0x000066000ca67a25 */ /* 0x000fe200078e001e */
[----:B------:R-:W-:-:S03]  /*1a80*/  @!P0 LEA R30, P3, R26, c[0x0][0x160], 0x1 ;  /* 0x000058001a1e8a11 */ /* 0x000fc600078608ff */
[----:B------:R-:W-:Y:S02]  /*1a90*/  @!P0 IMAD.IADD R21, R27, 0x1, R14 ;  /* 0x000000011b158824 */ /* 0x000fe400078e020e */
[----:B------:R-:W-:Y:S02]  /*1aa0*/  @!P5 IMAD.IADD R13, R29, 0x1, R13 ;  /* 0x000000011d0dd824 */ /* 0x000fe400078e020d */
[----:B------:R-:W-:Y:S01]  /*1ab0*/  IMAD.IADD R5, R84, 0x1, -R3 ;  /* 0x0000000154057824 */ /* 0x000fe200078e0a03 */
[----:B------:R-:W-:Y:S01]  /*1ac0*/  @!P0 LEA.HI.X R31, R26, c[0x0][0x164], R21, 0x1, P3 ;  /* 0x000059001a1f8a11 */ /* 0x000fe200018f0c15 */
[----:B------:R-:W-:Y:S01]  /*1ad0*/  IMAD.SHL.U32 R241, R241, 0x2, RZ ;  /* 0x00000002f1f17824 */ /* 0x000fe200078e00ff */
[----:B------:R-:W-:Y:S01]  /*1ae0*/  @!P5 LEA.HI.X R21, R28, c[0x0][0x164], R13, 0x1, P1 ;  /* 0x000059001c15da11 */ /* 0x000fe200008f0c0d */
[----:B------:R-:W-:Y:S01]  /*1af0*/  @!P4 IMAD.MOV.U32 R24, RZ, RZ, R34 ;  /* 0x000000ffff18c224 */ /* 0x000fe200078e0022 */
[----:B------:R-:W-:Y:S01]  /*1b00*/  ISETP.GE.AND P1, PT, R10, R5, PT ;  /* 0x000000050a00720c */ /* 0x000fe20003f26270 */
[----:B------:R-:W-:Y:S01]  /*1b10*/  @!P4 IMAD.MOV.U32 R25, RZ, RZ, R35 ;  /* 0x000000ffff19c224 */ /* 0x000fe200078e0023 */
[----:B------:R-:W-:Y:S01]  /*1b20*/  @!PT LDS RZ, [RZ] ;  /* 0x00000000fffff984 */ /* 0x000fe20000000800 */
[----:B------:R-:W-:Y:S01]  /*1b30*/  @!PT LDS RZ, [RZ] ;  /* 0x00000000fffff984 */ /* 0x000fe20000000800 */
[----:B------:R-:W-:Y:S01]  /*1b40*/  @!PT LDS RZ, [RZ] ;  /* 0x00000000fffff984 */ /* 0x000fe20000000800 */
[----:B------:R1:W-:Y:S01]  /*1b50*/  @!P2 LDGSTS.E.BYPASS.LTC128B.128 [R241], [R22.64] ;  /* 0x0000000016f1afae */ /* 0x0003e2000b901d4a */
[----:B------:R-:W-:-:S02]  /*1b60*/  @!P4 IMAD R18, R18, c[0x0][0x190], RZ ;  /* 0x000064001212ca24 */ /* 0x000fc400078e02ff */
[C---:B------:R-:W-:Y:S01]  /*1b70*/  @!P4 IMAD.WIDE.U32 R24, R19.reuse, c[0x0][0x190], R24 ;  /* 0x000064001318ca25 */ /* 0x040fe200078e0018 */
[----:B------:R1:W-:Y:S03]  /*1b80*/  @!P2 LDGSTS.E.BYPASS.LTC128B.128 [R241+0x2000], [R22.64+0x80] ;  /* 0x0200008016f1afae */ /* 0x0003e6000b901d4a */
[----:B------:R-:W-:Y:S01]  /*1b90*/  @!P4 IMAD R18, R19, c[0x0][0x194], R18 ;  /* 0x000065001312ca24 */ /* 0x000fe200078e0212 */
[----:B------:R1:W-:Y:S01]  /*1ba0*/  @!P2 LDGSTS.E.BYPASS.LTC128B.128 [R241+0x4000], [R22.64+0x100] ;  /* 0x0400010016f1afae */ /* 0x0003e2000b901d4a */
[----:B------:R-:W-:Y:S01]  /*1bb0*/  IMAD R15, R12, c[0x0][0x19c], R15 ;  /* 0x000067000c0f7a24 */ /* 0x000fe200078e020f */
[----:B------:R-:W-:Y:S01]  /*1bc0*/  @!P4 LEA R26, P3, R24, c[0x0][0x160], 0x1 ;  /* 0x00005800181aca11 */ /* 0x000fe200078608ff */
[----:B------:R-:W-:Y:S01]  /*1bd0*/  IMAD.U32 R13, RZ, RZ, UR8 ;  /* 0x00000008ff0d7e24 */ /* 0x000fe2000f8e00ff */
[----:B------:R1:W-:Y:S01]  /*1be0*/  @!P2 LDGSTS.E.BYPASS.LTC128B.128 [R241+0x6000], [R22.64+0x180] ;  /* 0x0600018016f1afae */ /* 0x0003e2000b901d4a */
[----:B------:R-:W-:-:S02]  /*1bf0*/  @!P4 IMAD.IADD R18, R25, 0x1, R18 ;  /* 0x000000011912c824 */ /* 0x000fc400078e0212 */
[----:B------:R-:W-:Y:S01]  /*1c00*/  IMAD.IADD R165, R167, 0x1, R15 ;  /* 0x00000001a7a57824 */ /* 0x000fe200078e020f */
[----:B------:R2:W-:Y:S01]  /*1c10*/  @!P0 LDGSTS.E.BYPASS.LTC128B.128 [R241+0x800], [R30.64] ;  /* 0x008000001ef18fae */ /* 0x0005e2000b901d4a */
[----:B------:R-:W-:Y:S01]  /*1c20*/  IMAD.MOV.U32 R15, RZ, RZ, c[0x0][0x19c] ;  /* 0x00006700ff0f7624 */ /* 0x000fe200078e00ff */
[----:B------:R-:W-:Y:S01]  /*1c30*/  @!P1 LEA R13, P2, R13, R166, 0x4 ;  /* 0x000000a60d0d9211 */ /* 0x000fe200078420ff */
[----:B------:R-:W-:Y:S01]  /*1c40*/  IMAD.U32 R14, RZ, RZ, UR8 ;  /* 0x00000008ff0e7e24 */ /* 0x000fe2000f8e00ff */
[----:B------:R2:W-:Y:S01]  /*1c50*/  @!P0 LDGSTS.E.BYPASS.LTC128B.128 [R241+0x2800], [R30.64+0x80] ;  /* 0x028000801ef18fae */ /* 0x0005e2000b901d4a */
[----:B------:R-:W-:Y:S01]  /*1c60*/  @!P4 LEA.HI.X R27, R24, c[0x0][0x164], R18, 0x1, P3 ;  /* 0x00005900181bca11 */ /* 0x000fe200018f0c12 */
[----:B------:R-:W-:Y:S01]  /*1c70*/  IMAD.WIDE.U32 R16, R9, c[0x0][0x1b8], R16 ;  /* 0x00006e0009107a25 */ /* 0x000fe200078e0010 */
[----:B------:R-:W-:Y:S01]  /*1c80*/  ISETP.GE.AND P3, PT, R12, R5, PT ;  /* 0x000000050c00720c */ /* 0x000fe20003f66270 */
[----:B------:R2:W-:Y:S01]  /*1c90*/  @!P0 LDGSTS.E.BYPASS.LTC128B.128 [R241+0x4800], [R30.64+0x100] ;  /* 0x048001001ef18fae */ /* 0x0005e2000b901d4a */
[----:B------:R-:W-:-:S02]  /*1ca0*/  @!P1 LEA.HI.X R14, R14, R165, R15, 0x4, P2 ;  /* 0x000000a50e0e9211 */ /* 0x000fc400010f240f */
[C---:B------:R-:W-:Y:S01]  /*1cb0*/  @!P1 LEA R18, P2, R13.reuse, c[0x0][0x168], 0x1 ;  /* 0x00005a000d129a11 */ /* 0x040fe200078408ff */
[----:B------:R2:W-:Y:S01]  /*1cc0*/  @!P0 LDGSTS.E.BYPASS.LTC128B.128 [R241+0x6800], [R30.64+0x180] ;  /* 0x068001801ef18fae */ /* 0x0005e2000b901d4a */
[----:B------:R-:W-:Y:S02]  /*1cd0*/  ISETP.GE.AND P0, PT, R8, R5, PT ;  /* 0x000000050800720c */ /* 0x000fe40003f06270 */
[----:B------:R-:W-:Y:S01]  /*1ce0*/  @!P1 LEA.HI.X R19, R13, c[0x0][0x16c], R14, 0x1, P2 ;  /* 0x00005b000d139a11 */ /* 0x000fe200010f0c0e */
[----:B------:R-:W-:Y:S01]  /*1cf0*/  IMAD.SHL.U32 R14, R15, 0x20, RZ ;  /* 0x000000200f0e7824 */ /* 0x000fe200078e00ff */
[----:B------:R3:W-:Y:S04]  /*1d00*/  @!P5 LDGSTS.E.BYPASS.LTC128B.128 [R241+0x1000], [R20.64] ;  /* 0x0100000014f1dfae */ /* 0x0007e8000b901d4a */
[----:B------:R3:W-:Y:S04]  /*1d10*/  @!P5 LDGSTS.E.BYPASS.LTC128B.128 [R241+0x3000], [R20.64+0x80] ;  /* 0x0300008014f1dfae */ /* 0x0007e8000b901d4a */
[----:B------:R3:W-:Y:S01]  /*1d20*/  @!P5 LDGSTS.E.BYPASS.LTC128B.128 [R241+0x5000], [R20.64+0x100] ;  /* 0x0500010014f1dfae */ /* 0x0007e2000b901d4a */
[----:B------:R-:W-:-:S03]  /*1d30*/  @!P0 IADD3 R13, P2, R166, UR4, RZ ;  /* 0x00000004a60d8c10 */ /* 0x000fc6000ff5e0ff */
[----:B------:R3:W-:Y:S01]  /*1d40*/  @!P5 LDGSTS.E.BYPASS.LTC128B.128 [R241+0x7000], [R20.64+0x180] ;  /* 0x0700018014f1dfae */ /* 0x0007e2000b901d4a */
[----:B------:R-:W-:Y:S02]  /*1d50*/  @!P0 IADD3.X R14, R165, UR5, R14, P2, !PT ;  /* 0x00000005a50e8c10 */ /* 0x000fe400097fe40e */
[C---:B-1----:R-:W-:Y:S01]  /*1d60*/  @!P3 LEA R22, P5, R166.reuse, c[0x0][0x168], 0x1 ;  /* 0x00005a00a616ba11 */ /* 0x042fe200078a08ff */
[----:B------:R1:W-:Y:S01]  /*1d70*/  @!P4 LDGSTS.E.BYPASS.LTC128B.128 [R241+0x1800], [R26.64] ;  /* 0x018000001af1cfae */ /* 0x0003e2000b901d4a */
[C---:B------:R-:W-:Y:S02]  /*1d80*/  @!P0 LEA R24, P2, R13.reuse, c[0x0][0x168], 0x1 ;  /* 0x00005a000d188a11 */ /* 0x040fe400078408ff */
[----:B------:R-:W-:Y:S01]  /*1d90*/  @!P3 LEA.HI.X R23, R166, c[0x0][0x16c], R165, 0x1, P5 ;  /* 0x00005b00a617ba11 */ /* 0x000fe200028f0ca5 */
[----:B------:R1:W-:Y:S01]  /*1da0*/  @!P4 LDGSTS.E.BYPASS.LTC128B.128 [R241+0x3800], [R26.64+0x80] ;  /* 0x038000801af1cfae */ /* 0x0003e2000b901d4a */
[----:B------:R-:W-:Y:S02]  /*1db0*/  @!P0 LEA.HI.X R25, R13, c[0x0][0x16c], R14, 0x1, P2 ;  /* 0x00005b000d198a11 */ /* 0x000fe400010f0c0e */
[-C--:B------:R-:W-:Y:S01]  /*1dc0*/  ISETP.GE.AND P2, PT, R6, R5.reuse, PT ;  /* 0x000000050600720c */ /* 0x080fe20003f46270 */
[----:B------:R1:W-:Y:S01]  /*1dd0*/  @!P4 LDGSTS.E.BYPASS.LTC128B.128 [R241+0x5800], [R26.64+0x100] ;  /* 0x058001001af1cfae */ /* 0x0003e2000b901d4a */
[----:B------:R-:W-:-:S03]  /*1de0*/  ISETP.GE.AND P5, PT, R10, R5, PT ;  /* 0x000000050a00720c */ /* 0x000fc60003fa6270 */
[----:B------:R1:W-:Y:S01]  /*1df0*/  @!P4 LDGSTS.E.BYPASS.LTC128B.128 [R241+0x7800], [R26.64+0x180] ;  /* 0x078001801af1cfae */ /* 0x0003e2000b901d4a */
[-C--:B------:R-:W-:Y:S01]  /*1e00*/  ISETP.GE.AND P4, PT, R8, R5.reuse, PT ;  /* 0x000000050800720c */ /* 0x080fe20003f86270 */
[----:B------:R-:W-:Y:S01]  /*1e10*/  IMAD R8, R7, c[0x0][0x1b8], RZ ;  /* 0x00006e0007087a24 */ /* 0x000fe200078e02ff */
[CC--:B------:R-:W-:Y:S01]  /*1e20*/  LEA.HI R7, R87.reuse, R86.reuse, RZ, 0x4 ;  /* 0x0000005657077211 */ /* 0x0c0fe200078f20ff */
[----:B------:R4:W-:Y:S01]  /*1e30*/  @!P3 LDGSTS.E.BYPASS.LTC128B.128 [R241+0x8000], [R22.64] ;  /* 0x0800000016f1bfae */ /* 0x0009e2000b901d4a */
[----:B------:R-:W-:Y:S01]  /*1e40*/  LEA.HI R87, R87, R86, RZ, 0x5 ;  /* 0x0000005657577211 */ /* 0x000fe200078f28ff */
[----:B------:R-:W-:Y:S02]  /*1e50*/  IMAD R8, R9, c[0x0][0x1bc], R8 ;  /* 0x00006f0009087a24 */ /* 0x000fe400078e0208 */
[----:B------:R4:W-:Y:S01]  /*1e60*/  @!P3 LDGSTS.E.BYPASS.LTC128B.128 [R241+0xa000], [R22.64+0x80] ;  /* 0x0a00008016f1bfae */ /* 0x0009e2000b901d4a */
[----:B------:R-:W-:Y:S01]  /*1e70*/  @!P2 IMAD.MOV.U32 R164, RZ, RZ, R166 ;  /* 0x000000ffffa4a224 */ /* 0x000fe200078e00a6 */
[----:B------:R-:W-:Y:S01]  /*1e80*/  SHF.R.S32.HI R88, RZ, 0x5, R87 ;  /* 0x00000005ff587819 */ /* 0x000fe20000011457 */
[----:B------:R-:W-:Y:S01]  /*1e90*/  @!P2 IMAD R15, R15, 0x30, RZ ;  /* 0x000000300f0fa824 */ /* 0x000fe200078e02ff */
[----:B------:R4:W-:Y:S01]  /*1ea0*/  @!P3 LDGSTS.E.BYPASS.LTC128B.128 [R241+0xc000], [R22.64+0x100] ;  /* 0x0c00010016f1bfae */ /* 0x0009e2000b901d4a */
[----:B------:R-:W-:Y:S01]  /*1eb0*/  IMAD R9, R11, c[0x0][0x1a0], RZ ;  /* 0x000068000b097a24 */ /* 0x000fe200078e02ff */
[----:B------:R-:W-:Y:S01]  /*1ec0*/  LOP3.LUT R87, R87, 0xffffffe0, RZ, 0xc0, !PT ;  /* 0xffffffe057577812 */ /* 0x000fe200078ec0ff */
[----:B------:R-:W-:Y:S01]  /*1ed0*/  IMAD.IADD R17, R17, 0x1, R8 ;  /* 0x0000000111117824 */ /* 0x000fe200078e0208 */
[----:B------:R4:W-:Y:S01]  /*1ee0*/  @!P3 LDGSTS.E.BYPASS.LTC128B.128 [R241+0xe000], [R22.64+0x180] ;  /* 0x0e00018016f1bfae */ /* 0x0009e2000b901d4a */
[----:B------:R-:W-:Y:S01]  /*1ef0*/  ISETP.GE.AND P3, PT, R6, R5, PT ;  /* 0x000000050600720c */ /* 0x000fe20003f66270 */
[C---:B------:R-:W-:Y:S01]  /*1f00*/  IMAD R9, R170.reuse, c[0x0][0x1a4], R9 ;  /* 0x00006900aa097a24 */ /* 0x040fe200078e0209 */
[----:B------:R-:W-:Y:S01]  /*1f10*/  SHF.R.S32.HI R6, RZ, 0x4, R7 ;  /* 0x00000004ff067819 */ /* 0x000fe20000011407 */
[----:B------:R1:W-:Y:S01]  /*1f20*/  @!P1 LDGSTS.E.BYPASS.LTC128B.128 [R241+0x8800], [R18.64] ;  /* 0x0880000012f19fae */ /* 0x0003e2000b901d4a */
[----:B------:R-:W-:-:S03]  /*1f30*/  IMAD.WIDE.U32 R170, R170, c[0x0][0x1a0], R16 ;  /* 0x00006800aaaa7a25 */ /* 0x000fc600078e0010 */
[----:B------:R1:W-:Y:S01]  /*1f40*/  @!P1 LDGSTS.E.BYPASS.LTC128B.128 [R241+0xa800], [R18.64+0x80] ;  /* 0x0a80008012f19fae */ /* 0x0003e2000b901d4a */
[----:B------:R-:W-:Y:S02]  /*1f50*/  IMAD.IADD R168, R171, 0x1, R9 ;  /* 0x00000001aba87824 */ /* 0x000fe400078e0209 */
[----:B------:R-:W-:Y:S01]  /*1f60*/  IMAD.SHL.U32 R8, R0, 0x40, RZ ;  /* 0x0000004000087824 */ /* 0x000fe200078e00ff */
[----:B------:R1:W-:Y:S04]  /*1f70*/  @!P1 LDGSTS.E.BYPASS.LTC128B.128 [R241+0xc800], [R18.64+0x100] ;  /* 0x0c80010012f19fae */ /* 0x0003e8000b901d4a */
[----:B------:R1:W-:Y:S01]  /*1f80*/  @!P1 LDGSTS.E.BYPASS.LTC128B.128 [R241+0xe800], [R18.64+0x180] ;  /* 0x0e80018012f19fae */ /* 0x0003e2000b901d4a */
[----:B------:R-:W-:Y:S01]  /*1f90*/  ISETP.GE.AND P1, PT, R12, R5, PT ;  /* 0x000000050c00720c */ /* 0x000fe20003f26270 */
[----:B------:R-:W-:Y:S01]  /*1fa0*/  IMAD.U32 R5, RZ, RZ, UR8 ;  /* 0x00000008ff057e24 */ /* 0x000fe2000f8e00ff */
[----:B------:R-:W-:Y:S01]  /*1fb0*/  LOP3.LUT R8, R8, 0x1c0, RZ, 0xc0, !PT ;  /* 0x000001c008087812 */ /* 0x000fe200078ec0ff */
[----:B------:R2:W-:Y:S02]  /*1fc0*/  @!P0 LDGSTS.E.BYPASS.LTC128B.128 [R241+0x9000], [R24.64] ;  /* 0x0900000018f18fae */ /* 0x0005e4000b901d4a */
[----:B---3--:R-:W-:Y:S01]  /*1fd0*/  @!P2 IMAD.WIDE.U32 R20, R5, 0x30, R164 ;  /* 0x000000300514a825 */ /* 0x008fe200078e00a4 */
[C---:B------:R-:W-:Y:S01]  /*1fe0*/  LEA.HI R5, R7.reuse, R6, RZ, 0x1 ;  /* 0x0000000607057211 */ /* 0x040fe200078f08ff */
[----:B------:R3:W-:Y:S01]  /*1ff0*/  @!P0 LDGSTS.E.BYPASS.LTC128B.128 [R241+0xb000], [R24.64+0x80] ;  /* 0x0b00008018f18fae */ /* 0x0007e2000b901d4a */
[----:B------:R-:W-:Y:S01]  /*2000*/  LOP3.LUT R7, R7, 0xfffffff0, RZ, 0xc0, !PT ;  /* 0xfffffff007077812 */ /* 0x000fe200078ec0ff */
[----:B------:R-:W-:Y:S01]  /*2010*/  @!P2 IMAD.IADD R15, R21, 0x1, R15 ;  /* 0x00000001150fa824 */ /* 0x000fe200078e020f */
[----:B------:R-:W-:Y:S01]  /*2020*/  LOP3.LUT R5, R5, 0xfffffffe, RZ, 0xc0, !PT ;  /* 0xfffffffe05057812 */ /* 0x000fe200078ec0ff */
[----:B------:R3:W-:Y:S04]  /*2030*/  @!P0 LDGSTS.E.BYPASS.LTC128B.128 [R241+0xd000], [R24.64+0x100] ;  /* 0x0d00010018f18fae */ /* 0x0007e8000b901d4a */
[----:B------:R3:W-:Y:S01]  /*2040*/  @!P0 LDGSTS.E.BYPASS.LTC128B.128 [R241+0xf000], [R24.64+0x180] ;  /* 0x0f00018018f18fae */ /* 0x0007e2000b901d4a */
[----:B------:R-:W-:-:S02]  /*2050*/  IMAD.IADD R11, R6, 0x1, -R5 ;  /* 0x00000001060b7824 */ /* 0x000fc400078e0a05 */
[----:B------:R-:W-:Y:S02]  /*2060*/  IMAD.IADD R6, R86, 0x1, -R7 ;  /* 0x0000000156067824 */ /* 0x000fe400078e0a07 */
[----:B------:R-:W-:Y:S02]  /*2070*/  IMAD.MOV.U32 R5, RZ, RZ, 0x20 ;  /* 0x00000020ff057424 */ /* 0x000fe400078e00ff */
[----:B------:R-:W-:Y:S01]  /*2080*/  IMAD.SHL.U32 R7, R12, 0x8, RZ ;  /* 0x000000080c077824 */ /* 0x000fe200078e00ff */
[----:B------:R-:W-:Y:S01]  /*2090*/  SHF.R.S32.HI R85, RZ, 0x1f, R6 ;  /* 0x0000001fff557819 */ /* 0x000fe20000011406 */
[----:B------:R-:W-:Y:S01]  /*20a0*/  IMAD R10, R5, c[0x0][0x1a4], RZ ;  /* 0x00006900050a7a24 */ /* 0x000fe200078e02ff */
[C---:B-1----:R-:W-:Y:S02]  /*20b0*/  @!P2 LEA R18, P0, R20.reuse, c[0x0][0x168], 0x1 ;  /* 0x00005a001412aa11 */ /* 0x042fe400078008ff */
[----:B------:R-:W-:Y:S02]  /*20c0*/  LEA.HI R85, R85, R6, RZ, 0x3 ;  /* 0x0000000655557211 */ /* 0x000fe400078f18ff */
[----:B------:R-:W-:Y:S01]  /*20d0*/  @!P2 LEA.HI.X R19, R20, c[0x0][0x16c], R15, 0x1, P0 ;  /* 0x00005b001413aa11 */ /* 0x000fe200000f0c0f */
[----:B------:R-:W-:Y:S01]  /*20e0*/  IMAD.WIDE.U32 R14, R5, c[0x0][0x1a0], RZ ;  /* 0x00006800050e7a25 */ /* 0x000fe200078e00ff */
[----:B------:R-:W-:-:S02]  /*20f0*/  LEA R236, P0, R170, c[0x0][0x170], 0x1 ;  /* 0x00005c00aaec7a11 */ /* 0x000fc400078008ff */
[C---:B------:R-:W-:Y:S01]  /*2100*/  LOP3.LUT R9, R85.reuse, 0xfffffff8, RZ, 0xc0, !PT ;  /* 0xfffffff855097812 */ /* 0x040fe200078ec0ff */
[----:B------:R1:W-:Y:S01]  /*2110*/  @!P2 LDGSTS.E.BYPASS.LTC128B.128 [R241+0x9800], [R18.64] ;  /* 0x0980000012f1afae */ /* 0x0003e2000b901d4a */
[----:B------:R-:W-:Y:S01]  /*2120*/  LEA.HI.X R237, R170, c[0x0][0x174], R168, 0x1, P0 ;  /* 0x00005d00aaed7a11 */ /* 0x000fe200000f0ca8 */
[----:B------:R-:W-:Y:S01]  /*2130*/  IMAD.SHL.U32 R85, R85, 0x40, RZ ;  /* 0x0000004055557824 */ /* 0x000fe200078e00ff */
[----:B------:R-:W-:Y:S01]  /*2140*/  @!P5 IADD3 R12, P0, R236, R14, RZ ;  /* 0x0000000eec0cd210 */ /* 0x000fe20007f1e0ff */
[----:B------:R1:W-:Y:S01]  /*2150*/  @!P2 LDGSTS.E.BYPASS.LTC128B.128 [R241+0xb800], [R18.64+0x80] ;  /* 0x0b80008012f1afae */ /* 0x0003e2000b901d4a */
[----:B------:R-:W-:Y:S01]  /*2160*/  LOP3.LUT R7, R8, 0x8, R7, 0xf8, !PT ;  /* 0x0000000808077812 */ /* 0x000fe200078ef807 */
[----:B------:R-:W-:Y:S01]  /*2170*/  IMAD.IADD R6, R6, 0x1, -R9 ;  /* 0x0000000106067824 */ /* 0x000fe200078e0a09 */
[----:B------:R-:W-:Y:S01]  /*2180*/  SHF.R.U32.HI R8, RZ, 0x3, R8 ;  /* 0x00000003ff087819 */ /* 0x000fe20000011608 */
[----:B------:R1:W-:Y:S01]  /*2190*/  @!P2 LDGSTS.E.BYPASS.LTC128B.128 [R241+0xd800], [R18.64+0x100] ;  /* 0x0d80010012f1afae */ /* 0x0003e2000b901d4a */
[----:B------:R-:W-:Y:S01]  /*21a0*/  @!P5 IADD3.X R13, R237, R15, R10, P0, !PT ;  /* 0x0000000fed0dd210 */ /* 0x000fe200007fe40a */
[----:B------:R-:W-:Y:S01]  /*21b0*/  @!P3 IMAD.MOV.U32 R14, RZ, RZ, c[0x0][0x1a0] ;  /* 0x00006800ff0eb624 */ /* 0x000fe200078e00ff */
[----:B------:R-:W-:Y:S01]  /*21c0*/  LOP3.LUT R8, R7, R8, RZ, 0x3c, !PT ;  /* 0x0000000807087212 */ /* 0x000fe200078e3cff */
[----:B------:R1:W-:Y:S01]  /*21d0*/  @!P2 LDGSTS.E.BYPASS.LTC128B.128 [R241+0xf800], [R18.64+0x180] ;  /* 0x0f80018012f1afae */ /* 0x0003e2000b901d4a */
[----:B------:R-:W-:Y:S01]  /*21e0*/  @!P4 IMAD.MOV.U32 R7, RZ, RZ, c[0x0][0x1a0] ;  /* 0x00006800ff07c624 */ /* 0x000fe200078e00ff */
[----:B------:R-:W-:Y:S01]  /*21f0*/  LOP3.LUT R85, R85, 0xfffffe00, RZ, 0xc0, !PT ;  /* 0xfffffe0055557812 */ /* 0x000fe200078ec0ff */
[----:B------:R-:W-:Y:S01]  /*2200*/  @!P3 IMAD.MOV.U32 R9, RZ, RZ, c[0x0][0x1a4] ;  /* 0x00006900ff09b624 */ /* 0x000fe200078e00ff */
[----:B------:R-:W0:Y:S01]  /*2210*/  LDGDEPBAR ;  /* 0x00000000000079af */ /* 0x000e220000000000 */
[----:B------:R-:W-:-:S02]  /*2220*/  IMAD R233, R11, 0x200, R8 ;  /* 0x000002000be97824 */ /* 0x000fc400078e0208 */
[----:B------:R-:W-:Y:S02]  /*2230*/  IMAD.SHL.U32 R11, R11, 0x8, RZ ;  /* 0x000000080b0b7824 */ /* 0x000fe400078e00ff */
[----:B------:R-:W-:Y:S02]  /*2240*/  @!P4 IMAD.MOV.U32 R8, RZ, RZ, c[0x0][0x1a4] ;  /* 0x00006900ff08c624 */ /* 0x000fe400078e00ff */
[----:B------:R-:W-:-:S04]  /*2250*/  @!P3 IMAD.WIDE.U32 R14, R14, 0x60, R236 ;  /* 0x000000600e0eb825 */ /* 0x000fc800078e00ec */
[----:B------:R-:W-:Y:S02]  /*2260*/  @!P3 IMAD R9, R9, 0x60, RZ ;  /* 0x000000600909b824 */ /* 0x000fe400078e02ff */
[----:B------:R-:W-:Y:S02]  /*2270*/  IMAD.SHL.U32 R233, R233, 0x2, RZ ;  /* 0x00000002e9e97824 */ /* 0x000fe400078e00ff */
[----:B------:R-:W-:-:S03]  /*2280*/  @!P3 IMAD.IADD R9, R15, 0x1, R9 ;  /* 0x000000010f09b824 */ /* 0x000fc600078e0209 */
[----:B------:R-:W-:Y:S01]  /*2290*/  IADD3 R231, R233, 0x8020, RZ ;  /* 0x00008020e9e77810 */ /* 0x000fe20007ffe0ff */
[----:B------:R-:W-:-:S04]  /*22a0*/  DEPBAR.LE SB0, 0x0 ;  /* 0x000080000000791a */ /* 0x000fc80000000000 */
[----:B------:R-:W-:Y:S06]  /*22b0*/  BAR.SYNC.DEFER_BLOCKING 0x0 ;  /* 0x0000000000007b1d */ /* 0x000fec0000010000 */
[----:B------:R-:W-:Y:S04]  /*22c0*/  @P1 STS.128 [R241+0x10000], RZ ;  /* 0x010000fff1001388 */ /* 0x000fe80000000c00 */
[----:B------:R-:W-:Y:S04]  /*22d0*/  @P1 STS.128 [R241+0x12000], RZ ;  /* 0x012000fff1001388 */ /* 0x000fe80000000c00 */
[----:B------:R-:W-:Y:S04]  /*22e0*/  @P1 STS.128 [R241+0x14000], RZ ;  /* 0x014000fff1001388 */ /* 0x000fe80000000c00 */
[----:B------:R-:W-:Y:S04]  /*22f0*/  @P1 STS.128 [R241+0x16000], RZ ;  /* 0x016000fff1001388 */ /* 0x000fe80000000c00 */
[----:B------:R-:W-:Y:S01]  /*2300*/  @!PT LDS RZ, [RZ] ;  /* 0x00000000fffff984 */ /* 0x000fe20000000800 */
[----:B------:R-:W-:Y:S01]  /*2310*/  @!PT LDS RZ, [RZ] ;  /* 0x00000000fffff984 */ /* 0x000fe20000000800 */
[----:B------:R-:W-:Y:S01]  /*2320*/  @!PT LDS RZ, [RZ] ;  /* 0x00000000fffff984 */ /* 0x000fe20000000800 */
[----:B------:R1:W-:Y:S04]  /*2330*/  @!P1 LDGSTS.E.BYPASS.LTC128B.128 [R241+0x10000], [R236.64] ;  /* 0x10000000ecf19fae */ /* 0x0003e8000b901d4a */
[----:B------:R1:W-:Y:S04]  /*2340*/  @!P1 LDGSTS.E.BYPASS.LTC128B.128 [R241+0x12000], [R236.64+0x80] ;  /* 0x12000080ecf19fae */ /* 0x0003e8000b901d4a */
[----:B------:R1:W-:Y:S04]  /*2350*/  @!P1 LDGSTS.E.BYPASS.LTC128B.128 [R241+0x14000], [R236.64+0x100] ;  /* 0x14000100ecf19fae */ /* 0x0003e8000b901d4a */
[----:B------:R1:W-:Y:S01]  /*2360*/  @!P1 LDGSTS.E.BYPASS.LTC128B.128 [R241+0x16000], [R236.64+0x180] ;  /* 0x16000180ecf19fae */ /* 0x0003e2000b901d4a */
[C---:B------:R-:W-:Y:S01]  /*2370*/  R2P PR, R6.reuse, 0x6 ;  /* 0x0000000606007804 */ /* 0x040fe20000000000 */
[----:B------:R-:W-:Y:S01]  /*2380*/  IMAD.SHL.U32 R6, R6, 0x40, RZ ;  /* 0x0000004006067824 */ /* 0x000fe200078e00ff */
[----:B------:R-:W-:Y:S01]  /*2390*/  @!P4 LEA R10, P0, R7, R236, 0x6 ;  /* 0x000000ec070ac211 */ /* 0x000fe200078030ff */
[----:B------:R-:W-:Y:S02]  /*23a0*/  @P5 STS.128 [R241+0x10800], RZ ;  /* 0x010800fff1005388 */ /* 0x000fe40000000c00 */
[----:B------:R-:W-:-:S02]  /*23b0*/  SEL R5, R5, 0xffffffe0, !P2 ;  /* 0xffffffe005057807 */ /* 0x000fc40005000000 */
[----:B------:R-:W-:Y:S01]  /*23c0*/  LOP3.LUT R6, R6, 0x1c0, RZ, 0xc0, !PT ;  /* 0x000001c006067812 */ /* 0x000fe200078ec0ff */
[----:B------:R-:W-:Y:S03]  /*23d0*/  @P5 STS.128 [R241+0x12800], RZ ;  /* 0x012800fff1005388 */ /* 0x000fe60000000c00 */
[----:B------:R-:W-:Y:S01]  /*23e0*/  LOP3.LUT R11, R6, 0x8, R11, 0xf8, !PT ;  /* 0x00000008060b7812 */ /* 0x000fe200078ef80b */
[----:B------:R-:W-:Y:S01]  /*23f0*/  @P5 STS.128 [R241+0x14800], RZ ;  /* 0x014800fff1005388 */ /* 0x000fe20000000c00 */
[----:B------:R-:W-:-:S03]  /*2400*/  SHF.R.U32.HI R6, RZ, 0x3, R6 ;  /* 0x00000003ff067819 */ /* 0x000fc60000011606 */
[----:B------:R-:W-:Y:S01]  /*2410*/  @P5 STS.128 [R241+0x16800], RZ ;  /* 0x016800fff1005388 */ /* 0x000fe20000000c00 */
[----:B------:R-:W-:Y:S02]  /*2420*/  LOP3.LUT R6, R11, R6, RZ, 0x3c, !PT ;  /* 0x000000060b067212 */ /* 0x000fe400078e3cff */
[----:B------:R-:W-:Y:S01]  /*2430*/  @!P4 LEA.HI.X R11, R7, R237, R8, 0x6, P0 ;  /* 0x000000ed070bc211 */ /* 0x000fe200000f3408 */
[----:B------:R-:W-:Y:S01]  /*2440*/  @!PT LDS RZ, [RZ] ;  /* 0x00000000fffff984 */ /* 0x000fe20000000800 */
[----:B------:R-:W-:Y:S01]  /*2450*/  @!PT LDS RZ, [RZ] ;  /* 0x00000000fffff984 */ /* 0x000fe20000000800 */
[----:B------:R-:W-:Y:S01]  /*2460*/  @!PT LDS RZ, [RZ] ;  /* 0x00000000fffff984 */ /* 0x000fe20000000800 */
[----:B------:R1:W-:Y:S01]  /*2470*/  @!P5 LDGSTS.E.BYPASS.LTC128B.128 [R241+0x10800], [R12.64] ;  /* 0x108000000cf1dfae */ /* 0x0003e2000b901d4a */
[----:B------:R-:W-:Y:S02]  /*2480*/  IMAD R7, R88, 0x400, R85 ;  /* 0x0000040058077824 */ /* 0x000fe400078e0255 */
[----:B------:R-:W-:Y:S01]  /*2490*/  @!P3 IMAD.MOV.U32 R8, RZ, RZ, R14 ;  /* 0x000000ffff08b224 */ /* 0x000fe200078e000e */
[----:B------:R1:W-:Y:S01]  /*24a0*/  @!P5 LDGSTS.E.BYPASS.LTC128B.128 [R241+0x12800], [R12.64+0x80] ;  /* 0x128000800cf1dfae */ /* 0x0003e2000b901d4a */
[----:B------:R-:W-:Y:S02]  /*24b0*/  IMAD.IADD R234, R6, 0x1, R7 ;  /* 0x0000000106ea7824 */ /* 0x000fe400078e0207 */
[----:B------:R-:W-:Y:S01]  /*24c0*/  IMAD.MOV.U32 R7, RZ, RZ, 0x10 ;  /* 0x00000010ff077424 */ /* 0x000fe200078e00ff */
[----:B------:R1:W-:Y:S01]  /*24d0*/  @!P5 LDGSTS.E.BYPASS.LTC128B.128 [R241+0x14800], [R12.64+0x100] ;  /* 0x148001000cf1dfae */ /* 0x0003e2000b901d4a */
[----:B------:R-:W-:-:S03]  /*24e0*/  IMAD.SHL.U32 R234, R234, 0x2, RZ ;  /* 0x00000002eaea7824 */ /* 0x000fc600078e00ff */
[----:B------:R1:W-:Y:S01]  /*24f0*/  @!P5 LDGSTS.E.BYPASS.LTC128B.128 [R241+0x16800], [R12.64+0x180] ;  /* 0x168001800cf1dfae */ /* 0x0003e2000b901d4a */
[----:B------:R-:W-:Y:S01]  /*2500*/  SEL R7, R7, 0xfffffff0, !P1 ;  /* 0xfffffff007077807 */ /* 0x000fe20004800000 */
[--C-:B------:R-:W-:Y:S01]  /*2510*/  IMAD R230, R5, 0x2, R234.reuse ;  /* 0x0000000205e67824 */ /* 0x100fe200078e02ea */
[----:B------:R-:W-:Y:S01]  /*2520*/  R2P PR, R0, 0x6 ;  /* 0x0000000600007804 */ /* 0x000fe20000000000 */
[----:B------:R-:W-:Y:S01]  /*2530*/  @P4 STS.128 [R241+0x11000], RZ ;  /* 0x011000fff1004388 */ /* 0x000fe20000000c00 */
[----:B------:R-:W-:Y:S01]  /*2540*/  IADD3 R0, R233, 0x8000, RZ ;  /* 0x00008000e9007810 */ /* 0x000fe20007ffe0ff */
[----:B------:R-:W-:Y:S02]  /*2550*/  IMAD R232, R7, 0x2, R234 ;  /* 0x0000000207e87824 */ /* 0x000fe400078e02ea */
[----:B------:R-:W-:Y:S02]  /*2560*/  @P4 STS.128 [R241+0x13000], RZ ;  /* 0x013000fff1004388 */ /* 0x000fe40000000c00 */
[----:B------:R-:W-:-:S02]  /*2570*/  IMAD R229, R5, 0x2, R232 ;  /* 0x0000000205e57824 */ /* 0x000fc400078e02e8 */
[----:B------:R-:W-:Y:S04]  /*2580*/  @P4 STS.128 [R241+0x15000], RZ ;  /* 0x015000fff1004388 */ /* 0x000fe80000000c00 */
[----:B------:R-:W-:Y:S01]  /*2590*/  @P4 STS.128 [R241+0x17000], RZ ;  /* 0x017000fff1004388 */ /* 0x000fe20000000c00 */
[----:B------:R-:W-:Y:S01]  /*25a0*/  @P1 IADD3 R231, R0, -0x20, RZ ;  /* 0xffffffe000e71810 */ /* 0x000fe20007ffe0ff */
[----:B------:R-:W-:Y:S02]  /*25b0*/  IMAD.MOV.U32 R0, RZ, RZ, 0x40 ;  /* 0x00000040ff007424 */ /* 0x000fe400078e00ff */
[----:B------:R-:W-:Y:S01]  /*25c0*/  @!PT LDS RZ, [RZ] ;  /* 0x00000000fffff984 */ /* 0x000fe20000000800 */
[----:B------:R-:W-:Y:S01]  /*25d0*/  @!PT LDS RZ, [RZ] ;  /* 0x00000000fffff984 */ /* 0x000fe20000000800 */
[----:B------:R-:W-:Y:S01]  /*25e0*/  @!PT LDS RZ, [RZ] ;  /* 0x00000000fffff984 */ /* 0x000fe20000000800 */
[----:B------:R1:W-:Y:S01]  /*25f0*/  @!P4 LDGSTS.E.BYPASS.LTC128B.128 [R241+0x11000], [R10.64] ;  /* 0x110000000af1cfae */ /* 0x0003e2000b901d4a */
[C---:B------:R-:W-:Y:S02]  /*2600*/  IADD3 R223, R231.reuse, 0x800, RZ ;  /* 0x00000800e7df7810 */ /* 0x040fe40007ffe0ff */
[----:B------:R-:W-:Y:S01]  /*2610*/  SEL R0, R0, 0xffffffc0, !P2 ;  /* 0xffffffc000007807 */ /* 0x000fe20005000000 */
[----:B------:R1:W-:Y:S01]  /*2620*/  @!P4 LDGSTS.E.BYPASS.LTC128B.128 [R241+0x13000], [R10.64+0x80] ;  /* 0x130000800af1cfae */ /* 0x0003e2000b901d4a */
[----:B------:R-:W-:-:S02]  /*2630*/  IADD3 R222, R231, 0x1000, RZ ;  /* 0x00001000e7de7810 */ /* 0x000fc40007ffe0ff */
[----:B------:R-:W-:Y:S01]  /*2640*/  IADD3 R221, R231, 0x1800, RZ ;  /* 0x00001800e7dd7810 */ /* 0x000fe20007ffe0ff */
[----:B------:R1:W-:Y:S01]  /*2650*/  @!P4 LDGSTS.E.BYPASS.LTC128B.128 [R241+0x15000], [R10.64+0x100] ;  /* 0x150001000af1cfae */ /* 0x0003e2000b901d4a */
[----:B------:R-:W-:Y:S01]  /*2660*/  IMAD.IADD R227, R233, 0x1, R0 ;  /* 0x00000001e9e37824 */ /* 0x000fe200078e0200 */
[C---:B------:R-:W-:Y:S01]  /*2670*/  IADD3 R219, R231.reuse, 0x2000, RZ ;  /* 0x00002000e7db7810 */ /* 0x040fe20007ffe0ff */
[----:B------:R-:W-:Y:S01]  /*2680*/  IMAD.IADD R220, R0, 0x1, R231 ;  /* 0x0000000100dc7824 */ /* 0x000fe200078e02e7 */
[----:B------:R1:W-:Y:S01]  /*2690*/  @!P4 LDGSTS.E.BYPASS.LTC128B.128 [R241+0x17000], [R10.64+0x180] ;  /* 0x170001800af1cfae */ /* 0x0003e2000b901d4a */
[----:B------:R-:W-:Y:S01]  /*26a0*/  IMAD.IADD R0, R86, 0x1, -R87 ;  /* 0x0000000156007824 */ /* 0x000fe200078e0a57 */
[C---:B------:R-:W-:Y:S02]  /*26b0*/  IADD3 R218, R231.reuse, 0x2800, RZ ;  /* 0x00002800e7da7810 */ /* 0x040fe40007ffe0ff */
[----:B------:R-:W-:Y:S01]  /*26c0*/  @P3 STS.128 [R241+0x11800], RZ ;  /* 0x011800fff1003388 */ /* 0x000fe20000000c00 */
[----:B------:R-:W-:-:S02]  /*26d0*/  IADD3 R217, R231, 0x3000, RZ ;  /* 0x00003000e7d97810 */ /* 0x000fc40007ffe0ff */
[C---:B------:R-:W-:Y:S01]  /*26e0*/  IADD3 R216, R231.reuse, 0x3800, RZ ;  /* 0x00003800e7d87810 */ /* 0x040fe20007ffe0ff */
[----:B------:R-:W-:Y:S01]  /*26f0*/  @P3 STS.128 [R241+0x13800], RZ ;  /* 0x013800fff1003388 */ /* 0x000fe20000000c00 */
[C---:B------:R-:W-:Y:S02]  /*2700*/  IADD3 R215, R231.reuse, 0x4000, RZ ;  /* 0x00004000e7d77810 */ /* 0x040fe40007ffe0ff */
[C---:B------:R-:W-:Y:S01]  /*2710*/  IADD3 R214, R231.reuse, 0x4800, RZ ;  /* 0x00004800e7d67810 */ /* 0x040fe20007ffe0ff */
[----:B------:R-:W-:Y:S01]  /*2720*/  @P3 STS.128 [R241+0x15800], RZ ;  /* 0x015800fff1003388 */ /* 0x000fe20000000c00 */
[C---:B------:R-:W-:Y:S02]  /*2730*/  IADD3 R213, R231.reuse, 0x5000, RZ ;  /* 0x00005000e7d57810 */ /* 0x040fe40007ffe0ff */
[C---:B------:R-:W-:Y:S01]  /*2740*/  IADD3 R212, R231.reuse, 0x5800, RZ ;  /* 0x00005800e7d47810 */ /* 0x040fe20007ffe0ff */
[----:B------:R-:W-:Y:S01]  /*2750*/  @P3 STS.128 [R241+0x17800], RZ ;  /* 0x017800fff1003388 */ /* 0x000fe20000000c00 */
[----:B------:R-:W-:-:S02]  /*2760*/  IADD3 R211, R231, 0x6000, RZ ;  /* 0x00006000e7d37810 */ /* 0x000fc40007ffe0ff */
[C---:B------:R-:W-:Y:S01]  /*2770*/  IADD3 R210, R231.reuse, 0x6800, RZ ;  /* 0x00006800e7d27810 */ /* 0x040fe20007ffe0ff */
[----:B------:R-:W-:Y:S01]  /*2780*/  @!PT LDS RZ, [RZ] ;  /* 0x00000000fffff984 */ /* 0x000fe20000000800 */
[----:B------:R-:W-:Y:S01]  /*2790*/  @!PT LDS RZ, [RZ] ;  /* 0x00000000fffff984 */ /* 0x000fe20000000800 */
[----:B------:R-:W-:Y:S01]  /*27a0*/  @!PT LDS RZ, [RZ] ;  /* 0x00000000fffff984 */ /* 0x000fe20000000800 */
[----:B------:R2:W-:Y:S01]  /*27b0*/  @!P3 LDGSTS.E.BYPASS.LTC128B.128 [R241+0x11800], [R8.64] ;  /* 0x1180000008f1bfae */ /* 0x0005e2000b901d4a */
[C---:B------:R-:W-:Y:S02]  /*27c0*/  IADD3 R209, R231.reuse, 0x7000, RZ ;  /* 0x00007000e7d17810 */ /* 0x040fe40007ffe0ff */
[----:B------:R-:W-:Y:S01]  /*27d0*/  IADD3 R208, R231, 0x7800, RZ ;  /* 0x00007800e7d07810 */ /* 0x000fe20007ffe0ff */
[----:B------:R2:W-:Y:S04]  /*27e0*/  @!P3 LDGSTS.E.BYPASS.LTC128B.128 [R241+0x13800], [R8.64+0x80] ;  /* 0x1380008008f1bfae */ /* 0x0005e8000b901d4a */
[----:B------:R2:W-:Y:S04]  /*27f0*/  @!P3 LDGSTS.E.BYPASS.LTC128B.128 [R241+0x15800], [R8.64+0x100] ;  /* 0x1580010008f1bfae */ /* 0x0005e8000b901d4a */
[----:B------:R2:W-:Y:S04]  /*2800*/  @!P3 LDGSTS.E.BYPASS.LTC128B.128 [R241+0x17800], [R8.64+0x180] ;  /* 0x1780018008f1bfae */ /* 0x0005e8000b901d4a */
[----:B-1----:R-:W-:Y:S04]  /*2810*/  LDSM.16.M88.4 R12, [R234] ;  /* 0x00000000ea0c783b */ /* 0x002fe80000000200 */
[----:B------:R-:W4:Y:S04]  /*2820*/  LDSM.16.M88.4 R16, [R233+0x8000] ;  /* 0x00800000e910783b */ /* 0x000f280000000200 */
[----:B------:R-:W1:Y:S04]  /*2830*/  LDSM.16.M88.4 R60, [R233+0x8800] ;  /* 0x00880000e93c783b */ /* 0x000e680000000200 */
[----:B------:R-:W1:Y:S04]  /*2840*/  LDSM.16.M88.4 R52, [R233+0x9000] ;  /* 0x00900000e934783b */ /* 0x000e680000000200 */
[----:B------:R-:W1:Y:S04]  /*2850*/  LDSM.16.M88.4 R32, [R233+0x9800] ;  /* 0x00980000e920783b */ /* 0x000e680000000200 */
[----:B------:R-:W-:Y:S04]  /*2860*/  LDSM.16.M88.4 R36, [R232] ;  /* 0x00000000e824783b */ /* 0x000fe80000000200 */
[----:B--2---:R-:W2:Y:S04]  /*2870*/  LDSM.16.M88.4 R28, [R231] ;  /* 0x00000000e71c783b */ /* 0x004ea80000000200 */
[----:B---3--:R-:W3:Y:S04]  /*2880*/  LDSM.16.M88.4 R24, [R231+0x800] ;  /* 0x00080000e718783b */ /* 0x008ee80000000200 */
[----:B------:R-:W2:Y:S04]  /*2890*/  LDSM.16.M88.4 R8, [R231+0x1000] ;  /* 0x00100000e708783b */ /* 0x000ea80000000200 */
[----:B------:R-:W2:Y:S04]  /*28a0*/  LDSM.16.M88.4 R72, [R231+0x1800] ;  /* 0x00180000e748783b */ /* 0x000ea80000000200 */
[----:B------:R-:W-:Y:S01]  /*28b0*/  LDSM.16.M88.4 R44, [R230] ;  /* 0x00000000e62c783b */ /* 0x000fe20000000200 */
[C---:B----4-:R-:W-:Y:S03]  /*28c0*/  HMMA.16816.F32 R20, R12.reuse, R16, RZ ;  /* 0x000000100c14723c */ /* 0x050fe600000018ff */
[----:B------:R-:W-:Y:S04]  /*28d0*/  LDSM.16.M88.4 R40, [R227+0x8800] ;  /* 0x00880000e328783b */ /* 0x000fe80000000200 */
[----:B------:R-:W-:Y:S01]  /*28e0*/  LDSM.16.M88.4 R68, [R227+0x9000] ;  /* 0x00900000e344783b */ /* 0x000fe20000000200 */
[C---:B------:R-:W-:Y:S03]  /*28f0*/  HMMA.16816.F32 R16, R12.reuse, R18, RZ ;  /* 0x000000120c10723c */ /* 0x040fe600000018ff */
[----:B------:R-:W-:Y:S04]  /*2900*/  LDSM.16.M88.4 R76, [R231+0x4800] ;  /* 0x00480000e74c783b */ /* 0x000fe80000000200 */
[----:B------:R-:W-:Y:S01]  /*2910*/  LDSM.16.M88.4 R80, [R229+0x4000] ;  /* 0x00400000e550783b */ /* 0x000fe20000000200 */
[C---:B-1----:R-:W-:Y:S03]  /*2920*/  HMMA.16816.F32 R64, R12.reuse, R60, RZ ;  /* 0x0000003c0c40723c */ /* 0x042fe600000018ff */
[----:B------:R-:W0:Y:S05]  /*2930*/  LDGDEPBAR ;  /* 0x00000000000079af */ /* 0x000e2a0000000000 */
[C---:B------:R-:W-:Y:S08]  /*2940*/  HMMA.16816.F32 R56, R12.reuse, R52, RZ ;  /* 0x000000340c38723c */ /* 0x040ff000000018ff */
[C---:B------:R-:W-:Y:S08]  /*2950*/  HMMA.16816.F32 R60, R12.reuse, R62, RZ ;  /* 0x0000003e0c3c723c */ /* 0x040ff000000018ff */
[C---:B------:R-:W-:Y:S08]  /*2960*/  HMMA.16816.F32 R52, R12.reuse, R54, RZ ;  /* 0x000000360c34723c */ /* 0x040ff000000018ff */
[C---:B------:R-:W-:Y:S08]  /*2970*/  HMMA.16816.F32 R48, R12.reuse, R32, RZ ;  /* 0x000000200c30723c */ /* 0x040ff000000018ff */
[----:B------:R-:W-:Y:S01]  /*2980*/  HMMA.16816.F32 R12, R12, R34, RZ ;  /* 0x000000220c0c723c */ /* 0x000fe200000018ff */
[----:B------:R-:W1:Y:S07]  /*2990*/  LDSM.16.M88.4 R32, [R227+0x8000] ;  /* 0x00800000e320783b */ /* 0x000e6e0000000200 */
[C---:B--2---:R-:W-:Y:S08]  /*29a0*/  HMMA.16816.F32 R20, R36.reuse, R28, R20 ;  /* 0x0000001c2414723c */ /* 0x044ff00000001814 */
[C---:B------:R-:W-:Y:S01]  /*29b0*/  HMMA.16816.F32 R16, R36.reuse, R30, R16 ;  /* 0x0000001e2410723c */ /* 0x040fe20000001810 */
[----:B------:R-:W-:Y:S07]  /*29c0*/  LDSM.16.M88.4 R28, [R229] ;  /* 0x00000000e51c783b */ /* 0x000fee0000000200 */
[C---:B---3--:R-:W-:Y:S08]  /*29d0*/  HMMA.16816.F32 R64, R36.reuse, R24, R64 ;  /* 0x000000182440723c */ /* 0x048ff00000001840 */
        /* <DEDUP_REMOVED lines=28> */
[C---:B-1----:R-:W-:Y:S08]  /*2ba0*/  HMMA.16816.F32 R56, R28.reuse, R32, R56 ;  /* 0x000000201c38723c */ /* 0x042ff00000001838 */
[C---:B------:R-:W-:Y:S01]  /*2bb0*/  HMMA.16816.F32 R52, R28.reuse, R34, R52 ;  /* 0x000000221c34723c */ /* 0x040fe20000001834 */
[----:B------:R-:W1:Y:S07]  /*2bc0*/  LDSM.16.M88.4 R32, [R233+0xb800] ;  /* 0x00b80000e920783b */ /* 0x000e6e0000000200 */
[C---:B------:R-:W-:Y:S08]  /*2bd0*/  HMMA.16816.F32 R48, R28.reuse, R40, R48 ;  /* 0x000000281c30723c */ /* 0x040ff00000001830 */
[----:B------:R-:W-:Y:S01]  /*2be0*/  HMMA.16816.F32 R44, R28, R42, R44 ;  /* 0x0000002a1c2c723c */ /* 0x000fe2000000182c */
[----:B------:R-:W-:Y:S04]  /*2bf0*/  LDSM.16.M88.4 R40, [R232+0x2000] ;  /* 0x00200000e828783b */ /* 0x000fe80000000200 */
[----:B------:R-:W-:Y:S03]  /*2c00*/  LDSM.16.M88.4 R28, [R231+0x2000] ;  /* 0x00200000e71c783b */ /* 0x000fe60000000200 */
[C---:B--2---:R-:W-:Y:S08]  /*2c10*/  HMMA.16816.F32 R20, R24.reuse, R8, R20 ;  /* 0x000000081814723c */ /* 0x044ff00000001814 */
[C---:B------:R-:W-:Y:S01]  /*2c20*/  HMMA.16816.F32 R16, R24.reuse, R10, R16 ;  /* 0x0000000a1810723c */ /* 0x040fe20000001810 */
[----:B------:R-:W2:Y:S07]  /*2c30*/  LDSM.16.M88.4 R8, [R231+0x2800] ;  /* 0x00280000e708783b */ /* 0x000eae0000000200 */
[C---:B------:R-:W-:Y:S08]  /*2c40*/  HMMA.16816.F32 R64, R24.reuse, R12, R64 ;  /* 0x0000000c1840723c */ /* 0x040ff00000001840 */
[C---:B------:R-:W-:Y:S01]  /*2c50*/  HMMA.16816.F32 R60, R24.reuse, R14, R60 ;  /* 0x0000000e183c723c */ /* 0x040fe2000000183c */
[----:B------:R-:W4:Y:S07]  /*2c60*/  LDSM.16.M88.4 R12, [R231+0x3000] ;  /* 0x00300000e70c783b */ /* 0x000f2e0000000200 */
[C---:B---3--:R-:W-:Y:S08]  /*2c70*/  HMMA.16816.F32 R56, R24.reuse, R36, R56 ;  /* 0x000000241838723c */ /* 0x048ff00000001838 */
[C---:B------:R-:W-:Y:S01]  /*2c80*/  HMMA.16816.F32 R52, R24.reuse, R38, R52 ;  /* 0x000000261834723c */ /* 0x040fe20000001834 */
[----:B------:R-:W-:Y:S07]  /*2c90*/  LDSM.16.M88.4 R36, [R227+0xa000] ;  /* 0x00a00000e324783b */ /* 0x000fee0000000200 */
[C---:B-1----:R-:W-:Y:S08]  /*2ca0*/  HMMA.16816.F32 R48, R24.reuse, R32, R48 ;  /* 0x000000201830723c */ /* 0x042ff00000001830 */
        /* <DEDUP_REMOVED lines=8> */
[----:B------:R-:W3:Y:S07]  /*2d30*/  LDSM.16.M88.4 R28, [R227+0xb800] ;  /* 0x00b80000e31c783b */ /* 0x000eee0000000200 */
[C---:B----4-:R-:W-:Y:S08]  /*2d40*/  HMMA.16816.F32 R56, R40.reuse, R12, R56 ;  /* 0x0000000c2838723c */ /* 0x050ff00000001838 */
[C---:B------:R-:W-:Y:S01]  /*2d50*/  HMMA.16816.F32 R52, R40.reuse, R14, R52 ;  /* 0x0000000e2834723c */ /* 0x040fe20000001834 */
[----:B------:R-:W4:Y:S07]  /*2d60*/  LDSM.16.M88.4 R12, [R220+0x2000] ;  /* 0x00200000dc0c783b */ /* 0x000f2e0000000200 */
[C---:B------:R-:W-:Y:S08]  /*2d70*/  HMMA.16816.F32 R48, R40.reuse, R72, R48 ;  /* 0x000000482830723c */ /* 0x040ff00000001830 */
[----:B------:R-:W-:Y:S01]  /*2d80*/  HMMA.16816.F32 R44, R40, R74, R44 ;  /* 0x0000004a282c723c */ /* 0x000fe2000000182c */
[----:B------:R-:W3:Y:S04]  /*2d90*/  LDSM.16.M88.4 R40, [R220+0x2800] ;  /* 0x00280000dc28783b */ /* 0x000ee80000000200 */
[----:B------:R-:W-:Y:S03]  /*2da0*/  LDSM.16.M88.4 R72, [R220+0x3800] ;  /* 0x00380000dc48783b */ /* 0x000fe60000000200 */
[C---:B-1----:R-:W-:Y:S08]  /*2db0*/  HMMA.16816.F32 R20, R24.reuse, R36, R20 ;  /* 0x000000241814723c */ /* 0x042ff00000001814 */
[C---:B------:R-:W-:Y:S01]  /*2dc0*/  HMMA.16816.F32 R16, R24.reuse, R38, R16 ;  /* 0x000000261810723c */ /* 0x040fe20000001810 */
[----:B------:R-:W-:Y:S07]  /*2dd0*/  LDSM.16.M88.4 R36, [R233+0xc000] ;  /* 0x00c00000e924783b */ /* 0x000fee0000000200 */
[C---:B--2---:R-:W-:Y:S08]  /*2de0*/  HMMA.16816.F32 R56, R24.reuse, R8, R56 ;  /* 0x000000081838723c */ /* 0x044ff00000001838 */
[C---:B------:R-:W-:Y:S01]  /*2df0*/  HMMA.16816.F32 R52, R24.reuse, R10, R52 ;  /* 0x0000000a1834723c */ /* 0x040fe20000001834 */
[----:B------:R-:W1:Y:S07]  /*2e00*/  LDSM.16.M88.4 R8, [R220+0x3000] ;  /* 0x00300000dc08783b */ /* 0x000e6e0000000200 */
[C---:B------:R-:W-:Y:S08]  /*2e10*/  HMMA.16816.F32 R64, R24.reuse, R32, R64 ;  /* 0x000000201840723c */ /* 0x040ff00000001840 */
[C---:B------:R-:W-:Y:S01]  /*2e20*/  HMMA.16816.F32 R60, R24.reuse, R34, R60 ;  /* 0x00000022183c723c */ /* 0x040fe2000000183c */
[----:B------:R-:W-:Y:S07]  /*2e30*/  LDSM.16.M88.4 R32, [R233+0xc800] ;  /* 0x00c80000e920783b */ /* 0x000fee0000000200 */
[C---:B---3--:R-:W-:Y:S08]  /*2e40*/  HMMA.16816.F32 R48, R24.reuse, R28, R48 ;  /* 0x0000001c1830723c */ /* 0x048ff00000001830 */
[----:B------:R-:W-:Y:S01]  /*2e50*/  HMMA.16816.F32 R44, R24, R30, R44 ;  /* 0x0000001e182c723c */ /* 0x000fe2000000182c */
[----:B------:R-:W2:Y:S04]  /*2e60*/  LDSM.16.M88.4 R24, [R234+0x4000] ;  /* 0x00400000ea18783b */ /* 0x000ea80000000200 */
[----:B------:R-:W-:Y:S03]  /*2e70*/  LDSM.16.M88.4 R28, [R233+0xd800] ;  /* 0x00d80000e91c783b */ /* 0x000fe60000000200 */
[C---:B----4-:R-:W-:Y:S08]  /*2e80*/  HMMA.16816.F32 R20, R68.reuse, R12, R20 ;  /* 0x0000000c4414723c */ /* 0x050ff00000001814 */
        /* <DEDUP_REMOVED lines=15> */
[C---:B---3--:R-:W-:Y:S08]  /*2f80*/  HMMA.16816.F32 R56, R24.reuse, R12, R56 ;  /* 0x0000000c1838723c */ /* 0x048ff00000001838 */
[C---:B------:R-:W-:Y:S01]  /*2f90*/  HMMA.16816.F32 R52, R24.reuse, R14, R52 ;  /* 0x0000000e1834723c */ /* 0x040fe20000001834 */
[----:B------:R-:W2:Y:S07]  /*2fa0*/  LDSM.16.M88.4 R12, [R230+0x4000] ;  /* 0x00400000e60c783b */ /* 0x000eae0000000200 */
[C---:B------:R-:W-:Y:S08]  /*2fb0*/  HMMA.16816.F32 R48, R24.reuse, R28, R48 ;  /* 0x0000001c1830723c */ /* 0x040ff00000001830 */
[C---:B------:R-:W-:Y:S08]  /*2fc0*/  HMMA.16816.F32 R64, R24.reuse, R32, R64 ;  /* 0x000000201840723c */ /* 0x040ff00000001840 */
[C---:B------:R-:W-:Y:S01]  /*2fd0*/  HMMA.16816.F32 R60, R24.reuse, R34, R60 ;  /* 0x00000022183c723c */ /* 0x040fe2000000183c */
[----:B------:R-:W-:Y:S07]  /*2fe0*/  LDSM.16.M88.4 R32, [R227+0xc800] ;  /* 0x00c80000e320783b */ /* 0x000fee0000000200 */
[----:B------:R-:W-:Y:S01]  /*2ff0*/  HMMA.16816.F32 R44, R24, R30, R44 ;  /* 0x0000001e182c723c */ /* 0x000fe2000000182c */
[----:B------:R-:W3:Y:S04]  /*3000*/  LDSM.16.M88.4 R24, [R227+0xd800] ;  /* 0x00d80000e318783b */ /* 0x000ee80000000200 */
[----:B------:R-:W2:Y:S03]  /*3010*/  LDSM.16.M88.4 R28, [R227+0xd000] ;  /* 0x00d00000e31c783b */ /* 0x000ea60000000200 */
[C---:B-1----:R-:W-:Y:S08]  /*3020*/  HMMA.16816.F32 R20, R40.reuse, R8, R20 ;  /* 0x000000082814723c */ /* 0x042ff00000001814 */
[C---:B------:R-:W-:Y:S01]  /*3030*/  HMMA.16816.F32 R16, R40.reuse, R10, R16 ;  /* 0x0000000a2810723c */ /* 0x040fe20000001810 */
[----:B------:R-:W1:Y:S07]  /*3040*/  LDSM.16.M88.4 R8, [R220+0x4000] ;  /* 0x00400000dc08783b */ /* 0x000e6e0000000200 */
[C---:B----4-:R-:W-:Y:S08]  /*3050*/  HMMA.16816.F32 R48, R40.reuse, R68, R48 ;  /* 0x000000442830723c */ /* 0x050ff00000001830 */
[C---:B------:R-:W-:Y:S08]  /*3060*/  HMMA.16816.F32 R64, R40.reuse, R76, R64 ;  /* 0x0000004c2840723c */ /* 0x040ff00000001840 */
[C---:B------:R-:W-:Y:S01]  /*3070*/  HMMA.16816.F32 R60, R40.reuse, R78, R60 ;  /* 0x0000004e283c723c */ /* 0x040fe2000000183c */
[----:B------:R-:W-:Y:S07]  /*3080*/  LDSM.16.M88.4 R76, [R220+0x4800] ;  /* 0x00480000dc4c783b */ /* 0x000fee0000000200 */
[C---:B------:R-:W-:Y:S01]  /*3090*/  HMMA.16816.F32 R44, R40.reuse, R70, R44 ;  /* 0x00000046282c723c */ /* 0x040fe2000000182c */
[----:B------:R-:W4:Y:S07]  /*30a0*/  LDSM.16.M88.4 R68, [R220+0x5800] ;  /* 0x00580000dc44783b */ /* 0x000f2e0000000200 */
        /* <DEDUP_REMOVED lines=9> */
[C---:B------:R-:W-:Y:S01]  /*3140*/  HMMA.16816.F32 R60, R12.reuse, R34, R60 ;  /* 0x000000220c3c723c */ /* 0x040fe2000000183c */
[----:B------:R-:W3:Y:S07]  /*3150*/  LDSM.16.M88.4 R32, [R233+0xe800] ;  /* 0x00e80000e920783b */ /* 0x000eee0000000200 */
[C---:B------:R-:W-:Y:S01]  /*3160*/  HMMA.16816.F32 R44, R12.reuse, R26, R44 ;  /* 0x0000001a0c2c723c */ /* 0x040fe2000000182c */
[----:B------:R-:W2:Y:S07]  /*3170*/  LDSM.16.M88.4 R24, [R233+0xf800] ;  /* 0x00f80000e918783b */ /* 0x000eae0000000200 */
        /* <DEDUP_REMOVED lines=8> */
[C---:B------:R-:W-:Y:S08]  /*3200*/  HMMA.16816.F32 R64, R80.reuse, R76, R64 ;  /* 0x0000004c5040723c */ /* 0x040ff00000001840 */
[C---:B------:R-:W-:Y:S08]  /*3210*/  HMMA.16816.F32 R60, R80.reuse, R78, R60 ;  /* 0x0000004e503c723c */ /* 0x040ff0000000183c */
[C---:B------:R-:W-:Y:S01]  /*3220*/  HMMA.16816.F32 R68, R80.reuse, R70, R44 ;  /* 0x000000465044723c */ /* 0x040fe2000000182c */
[----:B------:R-:W4:Y:S07]  /*3230*/  LDSM.16.M88.4 R44, [R231+0x6800] ;  /* 0x00680000e72c783b */ /* 0x000f2e0000000200 */
[C---:B------:R-:W-:Y:S08]  /*3240*/  HMMA.16816.F32 R56, R80.reuse, R72, R56 ;  /* 0x000000485038723c */ /* 0x040ff00000001838 */
[----:B------:R-:W-:Y:S08]  /*3250*/  HMMA.16816.F32 R52, R80, R74, R52 ;  /* 0x0000004a5034723c */ /* 0x000ff00000001834 */
        /* <DEDUP_REMOVED lines=8> */
[----:B------:R-:W3:Y:S07]  /*32e0*/  LDSM.16.M88.4 R24, [R231+0x7800] ;  /* 0x00780000e718783b */ /* 0x000eee0000000200 */
[C---:B------:R-:W-:Y:S08]  /*32f0*/  HMMA.16816.F32 R56, R40.reuse, R28, R56 ;  /* 0x0000001c2838723c */ /* 0x040ff00000001838 */
[----:B------:R-:W-:Y:S01]  /*3300*/  HMMA.16816.F32 R52, R40, R30, R52 ;  /* 0x0000001e2834723c */ /* 0x000fe20000001834 */
[----:B------:R-:W-:Y:S04]  /*3310*/  LDSM.16.M88.4 R28, [R227+0xe800] ;  /* 0x00e80000e31c783b */ /* 0x000fe80000000200 */
[----:B------:R-:W-:Y:S03]  /*3320*/  LDSM.16.M88.4 R40, [R227+0xf000] ;  /* 0x00f00000e328783b */ /* 0x000fe60000000200 */
[C---:B-1----:R-:W-:Y:S08]  /*3330*/  HMMA.16816.F32 R20, R12.reuse, R8, R20 ;  /* 0x000000080c14723c */ /* 0x042ff00000001814 */
[C---:B------:R-:W-:Y:S01]  /*3340*/  HMMA.16816.F32 R16, R12.reuse, R10, R16 ;  /* 0x0000000a0c10723c */ /* 0x040fe20000001810 */
[----:B------:R-:W1:Y:S07]  /*3350*/  LDSM.16.M88.4 R8, [R230+0x6000] ;  /* 0x00600000e608783b */ /* 0x000e6e0000000200 */
[C---:B----4-:R-:W-:Y:S08]  /*3360*/  HMMA.16816.F32 R64, R12.reuse, R44, R64 ;  /* 0x0000002c0c40723c */ /* 0x050ff00000001840 */
[C---:B------:R-:W-:Y:S01]  /*3370*/  HMMA.16816.F32 R60, R12.reuse, R46, R60 ;  /* 0x0000002e0c3c723c */ /* 0x040fe2000000183c */
[----:B------:R-:W4:Y:S07]  /*3380*/  LDSM.16.M88.4 R44, [R227+0xf800] ;  /* 0x00f80000e32c783b */ /* 0x000f2e0000000200 */
[C---:B--2---:R-:W-:Y:S08]  /*3390*/  HMMA.16816.F32 R56, R12.reuse, R36, R56 ;  /* 0x000000240c38723c */ /* 0x044ff00000001838 */
[C---:B------:R-:W-:Y:S01]  /*33a0*/  HMMA.16816.F32 R72, R12.reuse, R38, R52 ;  /* 0x000000260c48723c */ /* 0x040fe20000001834 */
[----:B------:R-:W-:Y:S04]  /*33b0*/  LDSM.16.M88.4 R36, [R229+0x6000] ;  /* 0x00600000e524783b */ /* 0x000fe80000000200 */
[----:B------:R-:W2:Y:S03]  /*33c0*/  LDSM.16.M88.4 R52, [R220+0x6000] ;  /* 0x00600000dc34783b */ /* 0x000ea60000000200 */
[C---:B---3--:R-:W-:Y:S07]  /*33d0*/  HMMA.16816.F32 R48, R12.reuse, R24, R48 ;  /* 0x000000180c30723c */ /* 0x048fee0000001830 */
[----:B------:R-:W-:Y:S01]  /*33e0*/  SHF.R.S32.HI R25, RZ, 0x1f, R0 ;  /* 0x0000001fff197819 */ /* 0x000fe20000011400 */
[----:B------:R-:W-:Y:S01]  /*33f0*/  HMMA.16816.F32 R68, R12, R26, R68 ;  /* 0x0000001a0c44723c */ /* 0x000fe20000001844 */
[----:B------:R-:W3:Y:S02]  /*3400*/  LDSM.16.M88.4 R12, [R220+0x6800] ;  /* 0x00680000dc0c783b */ /* 0x000ee40000000200 */
[----:B------:R-:W-:-:S02]  /*3410*/  LEA.HI R0, R25, R0, RZ, 0x2 ;  /* 0x0000000019007211 */ /* 0x000fc400078f10ff */
[----:B------:R-:W2:Y:S02]  /*3420*/  LDSM.16.M88.4 R24, [R220+0x7000] ;  /* 0x00700000dc18783b */ /* 0x000ea40000000200 */
[----:B------:R-:W-:Y:S01]  /*3430*/  SHF.R.S32.HI R0, RZ, 0x2, R0 ;  /* 0x00000002ff007819 */ /* 0x000fe20000011400 */
[C---:B-1----:R-:W-:Y:S08]  /*3440*/  HMMA.16816.F32 R20, R8.reuse, R32, R20 ;  /* 0x000000200814723c */ /* 0x042ff00000001814 */
[C---:B------:R-:W-:Y:S08]  /*3450*/  HMMA.16816.F32 R16, R8.reuse, R34, R16 ;  /* 0x000000220810723c */ /* 0x040ff00000001810 */
[C---:B------:R-:W-:Y:S07]  /*3460*/  HMMA.16816.F32 R64, R8.reuse, R28, R64 ;  /* 0x0000001c0840723c */ /* 0x040fee0000001840 */
[----:B------:R-:W-:Y:S01]  /*3470*/  IMAD R29, R88, 0x10, R89 ;  /* 0x00000010581d7824 */ /* 0x000fe200078e0259 */
[----:B------:R-:W-:Y:S04]  /*3480*/  HMMA.16816.F32 R60, R8, R30, R60 ;  /* 0x0000001e083c723c */ /* 0x000fe8000000183c */
[----:B------:R-:W-:Y:S01]  /*3490*/  IADD3 R29, R29, 0x1, R0 ;  /* 0x000000011d1d7810 */ /* 0x000fe20007ffe000 */
[----:B------:R-:W-:-:S03]  /*34a0*/  IMAD.IADD R0, R85, 0x1, R6 ;  /* 0x0000000155007824 */ /* 0x000fc600078e0206 */
[----:B------:R-:W-:Y:S01]  /*34b0*/  HMMA.16816.F32 R56, R8, R40, R56 ;  /* 0x000000280838723c */ /* 0x000fe20000001838 */
[----:B------:R-:W-:-:S04]  /*34c0*/  IADD3 R29, R84, R29, -R90 ;  /* 0x0000001d541d7210 */ /* 0x000fc80007ffe85a */
[----:B------:R-:W-:Y:S01]  /*34d0*/  IADD3 R31, R29, c[0x0][0x2e8], RZ ;  /* 0x0000ba001d1f7a10 */ /* 0x000fe20007ffe0ff */
[----:B------:R-:W-:Y:S02]  /*34e0*/  IMAD.IADD R29, R3, 0x1, R202 ;  /* 0x00000001031d7824 */ /* 0x000fe400078e02ca */
[C---:B------:R-:W-:Y:S01]  /*34f0*/  HMMA.16816.F32 R72, R8.reuse, R42, R72 ;  /* 0x0000002a0848723c */ /* 0x040fe20000001848 */
[C---:B------:R-:W-:Y:S02]  /*3500*/  IADD3 R167, R31.reuse, 0x8, RZ ;  /* 0x000000081fa77810 */ /* 0x040fe40007ffe0ff */
[-C--:B------:R-:W-:Y:S02]  /*3510*/  IMNMX R200, R31, R84.reuse, PT ;  /* 0x000000541fc87217 */ /* 0x080fe40003800200 */
[----:B------:R-:W-:Y:S02]  /*3520*/  IMNMX R167, R167, R84, PT ;  /* 0x00000054a7a77217 */ /* 0x000fe40003800200 */
[----:B------:R-:W-:Y:S01]  /*3530*/  IADD3 R6, R29, 0x1, RZ ;  /* 0x000000011d067810 */ /* 0x000fe20007ffe0ff */
[----:B----4-:R-:W-:Y:S03]  /*3540*/  HMMA.16816.F32 R48, R8, R44, R48 ;  /* 0x0000002c0830723c */ /* 0x010fe60000001830 */
[----:B------:R-:W-:-:S02]  /*3550*/  ISETP.GE.AND P0, PT, R6, R200, PT ;  /* 0x000000c80600720c */ /* 0x000fc40003f06270 */
[----:B------:R-:W-:Y:S02]  /*3560*/  ISETP.GE.AND P5, PT, R6, R167, PT ;  /* 0x000000a70600720c */ /* 0x000fe40003fa6270 */
[----:B------:R-:W-:Y:S01]  /*3570*/  IADD3 R6, R29, 0x10, RZ ;  /* 0x000000101d067810 */ /* 0x000fe20007ffe0ff */
[----:B------:R-:W-:Y:S01]  /*3580*/  HMMA.16816.F32 R68, R8, R46, R68 ;  /* 0x0000002e0844723c */ /* 0x000fe20000001844 */
[----:B------:R-:W1:Y:S01]  /*3590*/  LDSM.16.M88.4 R8, [R220+0x7800] ;  /* 0x00780000dc08783b */ /* 0x000e620000000200 */
[----:B------:R-:W-:-:S06]  /*35a0*/  DEPBAR.LE SB0, 0x0 ;  /* 0x000080000000791a */ /* 0x000fcc0000000000 */
[C---:B--2---:R-:W-:Y:S08]  /*35b0*/  HMMA.16816.F32 R20, R36.reuse, R52, R20 ;  /* 0x000000342414723c */ /* 0x044ff00000001814 */
[C---:B------:R-:W-:Y:S08]  /*35c0*/  HMMA.16816.F32 R16, R36.reuse, R54, R16 ;  /* 0x000000362410723c */ /* 0x040ff00000001810 */
[C---:B---3--:R-:W-:Y:S07]  /*35d0*/  HMMA.16816.F32 R64, R36.reuse, R12, R64 ;  /* 0x0000000c2440723c */ /* 0x048fee0000001840 */
[C---:B------:R-:W-:Y:S01]  /*35e0*/  IADD3 R13, R29.reuse, 0x8, RZ ;  /* 0x000000081d0d7810 */ /* 0x040fe20007ffe0ff */
[----:B------:R-:W-:Y:S01]  /*35f0*/  HMMA.16816.F32 R60, R36, R14, R60 ;  /* 0x0000000e243c723c */ /* 0x000fe2000000183c */
[----:B------:R-:W-:-:S02]  /*3600*/  IADD3 R12, R29, 0x9, RZ ;  /* 0x000000091d0c7810 */ /* 0x000fc40007ffe0ff */
[CC--:B------:R-:W-:Y:S02]  /*3610*/  ISETP.GE.AND P2, PT, R13.reuse, R200.reuse, PT ;  /* 0x000000c80d00720c */ /* 0x0c0fe40003f46270 */
[-C--:B------:R-:W-:Y:S02]  /*3620*/  ISETP.GE.AND P1, PT, R13, R167.reuse, PT ;  /* 0x000000a70d00720c */ /* 0x080fe40003f26270 */
[C---:B------:R-:W-:Y:S01]  /*3630*/  ISETP.GE.AND P3, PT, R12.reuse, R200, PT ;  /* 0x000000c80c00720c */ /* 0x040fe20003f66270 */
[----:B------:R-:W-:Y:S01]  /*3640*/  HMMA.16816.F32 R56, R36, R24, R56 ;  /* 0x000000182438723c */ /* 0x000fe20000001838 */
[----:B------:R-:W-:Y:S02]  /*3650*/  ISETP.GE.AND P4, PT, R12, R167, PT ;  /* 0x000000a70c00720c */ /* 0x000fe40003f86270 */
[----:B------:R-:W-:Y:S02]  /*3660*/  IADD3 R12, R29, 0x11, RZ ;  /* 0x000000111d0c7810 */ /* 0x000fe40007ffe0ff */
[----:B------:R-:W-:-:S02]  /*3670*/  FSEL R30, R21, -INF , !P0 ;  /* 0xff800000151e7808 */ /* 0x000fc40004000000 */
[----:B------:R-:W-:Y:S01]  /*3680*/  FSEL R28, R16, -INF , !P2 ;  /* 0xff800000101c7808 */ /* 0x000fe20005000000 */
[C---:B------:R-:W-:Y:S01]  /*3690*/  HMMA.16816.F32 R72, R36.reuse, R26, R72 ;  /* 0x0000001a2448723c */ /* 0x040fe20000001848 */
[C---:B------:R-:W-:Y:S02]  /*36a0*/  ISETP.GE.AND P0, PT, R6.reuse, R200, PT ;  /* 0x000000c80600720c */ /* 0x040fe40003f06270 */
[----:B------:R-:W-:Y:S02]  /*36b0*/  ISETP.GE.AND P2, PT, R6, R167, PT ;  /* 0x000000a70600720c */ /* 0x000fe40003f46270 */
[----:B------:R-:W-:Y:S02]  /*36c0*/  FSEL R21, R18, -INF , !P1 ;  /* 0xff80000012157808 */ /* 0x000fe40004800000 */
[----:B------:R-:W-:Y:S01]  /*36d0*/  IADD3 R6, R29, 0x18, RZ ;  /* 0x000000181d067810 */ /* 0x000fe20007ffe0ff */
[----:B-1----:R-:W-:Y:S01]  /*36e0*/  HMMA.16816.F32 R48, R36, R8, R48 ;  /* 0x000000082430723c */ /* 0x002fe20000001830 */
[----:B------:R-:W-:-:S02]  /*36f0*/  FSEL R18, R17, -INF , !P3 ;  /* 0xff80000011127808 */ /* 0x000fc40005800000 */
[C---:B------:R-:W-:Y:S02]  /*3700*/  ISETP.GE.AND P1, PT, R12.reuse, R200, PT ;  /* 0x000000c80c00720c */ /* 0x040fe40003f26270 */
[-C--:B------:R-:W-:Y:S02]  /*3710*/  ISETP.GE.AND P3, PT, R12, R167.reuse, PT ;  /* 0x000000a70c00720c */ /* 0x080fe40003f66270 */
[----:B------:R-:W-:Y:S01]  /*3720*/  IADD3 R12, R29, 0x19, RZ ;  /* 0x000000191d0c7810 */ /* 0x000fe20007ffe0ff */
[----:B------:R-:W-:Y:S01]  /*3730*/  HMMA.16816.F32 R68, R36, R10, R68 ;  /* 0x0000000a2444723c */ /* 0x000fe20000001844 */
[----:B------:R-:W-:Y:S02]  /*3740*/  FSEL R16, R64, -INF , !P0 ;  /* 0xff80000040107808 */ /* 0x000fe40004000000 */
[----:B------:R-:W-:Y:S02]  /*3750*/  FSEL R25, R19, -INF , !P4 ;  /* 0xff80000013197808 */ /* 0x000fe40006000000 */
[----:B------:R-:W-:-:S02]  /*3760*/  ISETP.GE.AND P0, PT, R6, R167, PT ;  /* 0x000000a70600720c */ /* 0x000fc40003f06270 */
[-C--:B------:R-:W-:Y:S02]  /*3770*/  ISETP.GE.AND P4, PT, R6, R200.reuse, PT ;  /* 0x000000c80600720c */ /* 0x080fe40003f86270 */
[----:B------:R-:W-:Y:S02]  /*3780*/  IADD3 R13, R29, 0x21, RZ ;  /* 0x000000211d0d7810 */ /* 0x000fe40007ffe0ff */
[----:B------:R-:W-:Y:S02]  /*3790*/  FSEL R19, R66, -INF , !P2 ;  /* 0xff80000042137808 */ /* 0x000fe40005000000 */
[----:B------:R-:W-:Y:S02]  /*37a0*/  FSEL R6, R65, -INF , !P1 ;  /* 0xff80000041067808 */ /* 0x000fe40004800000 */
[C---:B------:R-:W-:Y:S02]  /*37b0*/  ISETP.GE.AND P2, PT, R12.reuse, R200, PT ;  /* 0x000000c80c00720c */ /* 0x040fe40003f46270 */
[----:B------:R-:W-:-:S02]  /*37c0*/  ISETP.GE.AND P1, PT, R12, R167, PT ;  /* 0x000000a70c00720c */ /* 0x000fc40003f26270 */
[----:B------:R-:W-:Y:S02]  /*37d0*/  IADD3 R12, R29, 0x20, RZ ;  /* 0x000000201d0c7810 */ /* 0x000fe40007ffe0ff */
[----:B------:R-:W-:Y:S01]  /*37e0*/  FSEL R15, R62, -INF , !P0 ;  /* 0xff8000003e0f7808 */ /* 0x000fe20004000000 */
[----:B------:R-:W-:Y:S01]  /*37f0*/  BAR.SYNC.DEFER_BLOCKING 0x0 ;  /* 0x0000000000007b1d */ /* 0x000fe20000010000 */
[----:B------:R-:W-:Y:S02]  /*3800*/  ISETP.GE.AND P0, PT, R13, R200, PT ;  /* 0x000000c80d00720c */ /* 0x000fe40003f06270 */
[----:B------:R-:W-:Y:S02]  /*3810*/  IADD3 R8, R29, 0x29, RZ ;  /* 0x000000291d087810 */ /* 0x000fe40007ffe0ff */
[----:B------:R-:W-:Y:S02]  /*3820*/  FSEL R17, R67, -INF , !P3 ;  /* 0xff80000043117808 */ /* 0x000fe40005800000 */
[----:B------:R-:W-:-:S02]  /*3830*/  FSEL R14, R60, -INF , !P4 ;  /* 0xff8000003c0e7808 */ /* 0x000fc40006000000 */
[C---:B------:R-:W-:Y:S02]  /*3840*/  ISETP.GE.AND P3, PT, R12.reuse, R200, PT ;  /* 0x000000c80c00720c */ /* 0x040fe40003f66270 */
[-C--:B------:R-:W-:Y:S02]  /*3850*/  ISETP.GE.AND P4, PT, R12, R167.reuse, PT ;  /* 0x000000a70c00720c */ /* 0x080fe40003f86270 */
[----:B------:R-:W-:Y:S02]  /*3860*/  IADD3 R24, R29, 0x28, RZ ;  /* 0x000000281d187810 */ /* 0x000fe40007ffe0ff */
[----:B------:R-:W-:Y:S02]  /*3870*/  FSEL R192, R57, -INF , !P0 ;  /* 0xff80000039c07808 */ /* 0x000fe40004000000 */
[----:B------:R-:W-:Y:S02]  /*3880*/  FSEL R12, R61, -INF , !P2 ;  /* 0xff8000003d0c7808 */ /* 0x000fe40005000000 */
[----:B------:R-:W-:-:S02]  /*3890*/  ISETP.GE.AND P0, PT, R8, R167, PT ;  /* 0x000000a70800720c */ /* 0x000fc40003f06270 */
[-C--:B------:R-:W-:Y:S02]  /*38a0*/  ISETP.GE.AND P2, PT, R13, R167.reuse, PT ;  /* 0x000000a70d00720c */ /* 0x080fe40003f46270 */
[----:B------:R-:W-:Y:S02]  /*38b0*/  FSEL R13, R63, -INF , !P1 ;  /* 0xff8000003f0d7808 */ /* 0x000fe40004800000 */
[----:B------:R-:W-:Y:S02]  /*38c0*/  FSEL R186, R56, -INF , !P3 ;  /* 0xff80000038ba7808 */ /* 0x000fe40005800000 */
[----:B------:R-:W-:Y:S02]  /*38d0*/  FSEL R201, R58, -INF , !P4 ;  /* 0xff8000003ac97808 */ /* 0x000fe40006000000 */
[C---:B------:R-:W-:Y:S02]  /*38e0*/  ISETP.GE.AND P1, PT, R24.reuse, R200, PT ;  /* 0x000000c81800720c */ /* 0x040fe40003f26270 */
[----:B------:R-:W-:-:S02]  /*38f0*/  ISETP.GE.AND P3, PT, R24, R167, PT ;  /* 0x000000a71800720c */ /* 0x000fc40003f66270 */
[----:B------:R-:W-:Y:S02]  /*3900*/  ISETP.GE.AND P4, PT, R8, R200, PT ;  /* 0x000000c80800720c */ /* 0x000fe40003f86270 */
[C---:B------:R-:W-:Y:S02]  /*3910*/  IADD3 R8, R29.reuse, 0x30, RZ ;  /* 0x000000301d087810 */ /* 0x040fe40007ffe0ff */
[----:B------:R-:W-:Y:S02]  /*3920*/  IADD3 R9, R29, 0x31, RZ ;  /* 0x000000311d097810 */ /* 0x000fe40007ffe0ff */
[----:B------:R-:W-:Y:S02]  /*3930*/  FSEL R193, R75, -INF , !P0 ;  /* 0xff8000004bc17808 */ /* 0x000fe40004000000 */
[----:B------:R-:W-:Y:S02]  /*3940*/  ISETP.GT.AND P0, PT, R2, 0x1, PT ;  /* 0x000000010200780c */ /* 0x000fe40003f04270 */
        /* <DEDUP_REMOVED lines=8> */
[----:B------:R-:W-:Y:S02]  /*39d0*/  FSEL R23, R23, -INF , !P5 ;  /* 0xff80000017177808 */ /* 0x000fe40006800000 */
[----:B------:R-:W-:Y:S02]  /*39e0*/  FSEL R204, R48, -INF , !P2 ;  /* 0xff80000030cc7808 */ /* 0x000fe40005000000 */
[----:B------:R-:W-:Y:S02]  /*39f0*/  FSEL R195, R50, -INF , !P1 ;  /* 0xff80000032c37808 */ /* 0x000fe40004800000 */
[----:B------:R-:W-:Y:S02]  /*3a00*/  FSEL R198, R49, -INF , !P3 ;  /* 0xff80000031c67808 */ /* 0x000fe40005800000 */
[----:B------:R-:W-:-:S02]  /*3a10*/  ISETP.GE.AND P4, PT, R9, R167, PT ;  /* 0x000000a70900720c */ /* 0x000fc40003f86270 */
[CC--:B------:R-:W-:Y:S02]  /*3a20*/  ISETP.GE.AND P5, PT, R8.reuse, R200.reuse, PT ;  /* 0x000000c80800720c */ /* 0x0c0fe40003fa6270 */
[-C--:B------:R-:W-:Y:S02]  /*3a30*/  ISETP.GE.AND P2, PT, R8, R167.reuse, PT ;  /* 0x000000a70800720c */ /* 0x080fe40003f46270 */
[C---:B------:R-:W-:Y:S02]  /*3a40*/  ISETP.GE.AND P1, PT, R29.reuse, R200, PT ;  /* 0x000000c81d00720c */ /* 0x040fe40003f26270 */
[C---:B------:R-:W-:Y:S02]  /*3a50*/  ISETP.GE.AND P3, PT, R29.reuse, R167, PT ;  /* 0x000000a71d00720c */ /* 0x040fe40003f66270 */
[----:B------:R-:W-:Y:S02]  /*3a60*/  IADD3 R8, R29, 0x39, RZ ;  /* 0x000000391d087810 */ /* 0x000fe40007ffe0ff */
[----:B------:R-:W-:-:S02]  /*3a70*/  FSEL R35, R51, -INF , !P4 ;  /* 0xff80000033237808 */ /* 0x000fc40006000000 */
[----:B------:R-:W-:Y:S02]  /*3a80*/  FSEL R20, R20, -INF , !P1 ;  /* 0xff80000014147808 */ /* 0x000fe40004800000 */
[----:B------:R-:W-:Y:S02]  /*3a90*/  FSEL R22, R22, -INF , !P3 ;  /* 0xff80000016167808 */ /* 0x000fe40005800000 */
[C---:B------:R-:W-:Y:S02]  /*3aa0*/  ISETP.GE.AND P4, PT, R8.reuse, R200, PT ;  /* 0x000000c80800720c */ /* 0x040fe40003f86270 */
[----:B------:R-:W-:Y:S02]  /*3ab0*/  ISETP.GE.AND P1, PT, R8, R167, PT ;  /* 0x000000a70800720c */ /* 0x000fe40003f26270 */
[----:B------:R-:W-:Y:S02]  /*3ac0*/  @!P0 LEA R244, P3, R166, c[0x0][0x168], 0x1 ;  /* 0x00005a00a6f48a11 */ /* 0x000fe400078608ff */
[----:B------:R-:W-:-:S02]  /*3ad0*/  FSEL R196, R68, -INF , !P5 ;  /* 0xff80000044c47808 */ /* 0x000fc40006800000 */
[----:B------:R-:W-:Y:S02]  /*3ae0*/  FSEL R33, R70, -INF , !P2 ;  /* 0xff80000046217808 */ /* 0x000fe40005000000 */
[----:B------:R-:W-:Y:S02]  /*3af0*/  FSEL R194, R69, -INF , !P4 ;  /* 0xff80000045c27808 */ /* 0x000fe40006000000 */
[----:B------:R-:W-:Y:S02]  /*3b00*/  FSEL R32, R71, -INF , !P1 ;  /* 0xff80000047207808 */ /* 0x000fe40004800000 */
[----:B------:R-:W-:Y:S01]  /*3b10*/  @!P0 LEA.HI.X R245, R166, c[0x0][0x16c], R165, 0x1, P3 ;  /* 0x00005b00a6f58a11 */ /* 0x000fe200018f0ca5 */
[----:B------:R-:W-:Y:S05]  /*3b20*/  @!P0 BRA `(.L_x_2338) ;  /* 0x0000060000008947 */ /* 0x000fea0003800000 */
[----:B------:R-:W-:Y:S05]  /*3b30*/  @!P6 BRA `(.L_x_2339) ;  /* 0x000003900000e947 */ /* 0x000fea0003800000 */
[----:B------:R-:W1:Y:S01]  /*3b40*/  I2F.RP R11, R4 ;  /* 0x00000004000b7306 */ /* 0x000e620000209400 */
[----:B------:R-:W-:Y:S02]  /*3b50*/  IADD3 R26, R3, -0x40, RZ ;  /* 0xffffffc0031a7810 */ /* 0x000fe40007ffe0ff */
[----:B------:R-:W-:-:S02]  /*3b60*/  IABS R10, R3 ;  /* 0x00000003000a7213 */ /* 0x000fc40000000000 */
[----:B------:R-:W-:Y:S02]  /*3b70*/  IABS R8, R26 ;  /* 0x0000001a00087213 */ /* 0x000fe40000000000 */
[----:B------:R-:W-:Y:S02]  /*3b80*/  LOP3.LUT R3, R3, c[0x0][0x2d0], RZ, 0x3c, !PT ;  /* 0x0000b40003037a12 */ /* 0x000fe400078e3cff */
[----:B------:R-:W-:Y:S02]  /*3b90*/  LOP3.LUT R26, R26, c[0x0][0x2d0], RZ, 0x3c, !PT ;  /* 0x0000b4001a1a7a12 */ /* 0x000fe400078e3cff */
        /* <DEDUP_REMOVED lines=10> */
[----:B------:R-:W-:Y:S01]  /*3c40*/  IMAD.HI.U32 R24, R9, R8, RZ ;  /* 0x0000000809187227 */ /* 0x000fe200078e00ff */
[----:B------:R-:W-:-:S03]  /*3c50*/  IADD3 R11, -R27, RZ, RZ ;  /* 0x000000ff1b0b7210 */ /* 0x000fc60007ffe1ff */
[----:B------:R-:W-:Y:S02]  /*3c60*/  IMAD.MOV R9, RZ, RZ, -R24 ;  /* 0x000000ffff097224 */ /* 0x000fe400078e0a18 */
[C---:B------:R-:W-:Y:S02]  /*3c70*/  IMAD R11, R4.reuse, R11, R10 ;  /* 0x0000000b040b7224 */ /* 0x040fe400078e020a */
[C---:B------:R-:W-:Y:S01]  /*3c80*/  IMAD R9, R4.reuse, R9, R8 ;  /* 0x0000000904097224 */ /* 0x040fe200078e0208 */
[----:B------:R-:W-:Y:S02]  /*3c90*/  LOP3.LUT R8, RZ, c[0x0][0x2d0], RZ, 0x33, !PT ;  /* 0x0000b400ff087a12 */ /* 0x000fe400078e33ff */
        /* <DEDUP_REMOVED lines=8> */
[----:B------:R-:W-:-:S07]  /*3d20*/  ISETP.NE.AND P1, PT, RZ, c[0x0][0x2d0], PT ;  /* 0x0000b400ff007a0c */ /* 0x000fce0003f25270 */
[----:B------:R-:W-:Y:S02]  /*3d30*/  @P5 IADD3 R27, R27, 0x1, RZ ;  /* 0x000000011b1b5810 */ /* 0x000fe40007ffe0ff */
[----:B------:R-:W-:-:S03]  /*3d40*/  @P4 IADD3 R24, R24, 0x1, RZ ;  /* 0x0000000118184810 */ /* 0x000fc60007ffe0ff */
[----:B------:R-:W-:Y:S02]  /*3d50*/  @!P2 IMAD.MOV R27, RZ, RZ, -R27 ;  /* 0x000000ffff1ba224 */ /* 0x000fe400078e0a1b */
[----:B------:R-:W-:-:S03]  /*3d60*/  @!P0 IMAD.MOV R24, RZ, RZ, -R24 ;  /* 0x000000ffff188224 */ /* 0x000fc600078e0a18 */
[C---:B------:R-:W-:Y:S02]  /*3d70*/  SEL R3, R8.reuse, R27, !P1 ;  /* 0x0000001b08037207 */ /* 0x040fe40004800000 */
[----:B------:R-:W-:-:S03]  /*3d80*/  SEL R8, R8, R24, !P1 ;  /* 0x0000001808087207 */ /* 0x000fc60004800000 */
[----:B------:R-:W-:-:S04]  /*3d90*/  IMAD.WIDE R36, R3, 0x4, R242 ;  /* 0x0000000403247825 */ /* 0x000fc800078e02f2 */
[----:B------:R-:W-:Y:S01]  /*3da0*/  IMAD.WIDE R26, R8, 0x4, R242 ;  /* 0x00000004081a7825 */ /* 0x000fe200078e02f2 */
[----:B------:R-:W2:Y:S04]  /*3db0*/  LDG.E R4, [R36.64] ;  /* 0x0000000a24047981 */ /* 0x000ea8000c1e1900 */
[----:B------:R-:W2:Y:S01]  /*3dc0*/  LDG.E R9, [R26.64] ;  /* 0x0000000a1a097981 */ /* 0x000ea2000c1e1900 */
[----:B------:R-:W-:Y:S01]  /*3dd0*/  IADD3 R3, R3, -R8, RZ ;  /* 0x8000000803037210 */ /* 0x000fe20007ffe0ff */
[----:B------:R-:W-:-:S04]  /*3de0*/  IMAD.MOV.U32 R8, RZ, RZ, 0x40 ;  /* 0x00000040ff087424 */ /* 0x000fc800078e00ff */
[----:B------:R-:W-:-:S04]  /*3df0*/  IMAD R8, R3, c[0x0][0x2d0], -R8 ;  /* 0x0000b40003087a24 */ /* 0x000fc800078e0a08 */
[----:B------:R-:W-:Y:S01]  /*3e00*/  IMAD.WIDE.U32 R10, R8, c[0x0][0x198], RZ ;  /* 0x00006600080a7a25 */ /* 0x000fe200078e00ff */
[----:B------:R-:W-:-:S05]  /*3e10*/  SHF.R.S32.HI R3, RZ, 0x1f, R8 ;  /* 0x0000001fff037819 */ /* 0x000fca0000011408 */
[----:B------:R-:W-:-:S04]  /*3e20*/  IMAD R3, R3, c[0x0][0x198], RZ ;  /* 0x0000660003037a24 */ /* 0x000fc800078e02ff */
[----:B------:R-:W-:-:S05]  /*3e30*/  IMAD R3, R8, c[0x0][0x19c], R3 ;  /* 0x0000670008037a24 */ /* 0x000fca00078e0203 */
[----:B------:R-:W-:Y:S01]  /*3e40*/  IADD3 R11, R11, R3, RZ ;  /* 0x000000030b0b7210 */ /* 0x000fe20007ffe0ff */
[----:B--2---:R-:W-:-:S04]  /*3e50*/  IMAD.IADD R9, R9, 0x1, -R4 ;  /* 0x0000000109097824 */ /* 0x004fc800078e0a04 */
[----:B------:R-:W-:Y:S01]  /*3e60*/  IMAD.WIDE.U32 R10, R9, c[0x0][0x180], R10 ;  /* 0x00006000090a7a25 */ /* 0x000fe200078e000a */
[----:B------:R-:W-:-:S04]  /*3e70*/  SHF.R.S32.HI R4, RZ, 0x1f, R9 ;  /* 0x0000001fff047819 */ /* 0x000fc80000011409 */
[----:B------:R-:W-:Y:S01]  /*3e80*/  MOV R3, R10 ;  /* 0x0000000a00037202 */ /* 0x000fe20000000f00 */
[----:B------:R-:W-:-:S04]  /*3e90*/  IMAD R4, R4, c[0x0][0x180], RZ ;  /* 0x0000600004047a24 */ /* 0x000fc800078e02ff */
[----:B------:R-:W-:-:S04]  /*3ea0*/  IMAD R4, R9, c[0x0][0x184], R4 ;  /* 0x0000610009047a24 */ /* 0x000fc800078e0204 */
[----:B------:R-:W-:Y:S01]  /*3eb0*/  IMAD.IADD R4, R11, 0x1, R4 ;  /* 0x000000010b047824 */ /* 0x000fe200078e0204 */
[----:B------:R-:W-:Y:S05]  /*3ec0*/  BRA `(.L_x_2340) ;  /* 0x0000004000007947 */ /* 0x000fea0003800000 */
.L_x_2339:
[----:B------:R-:W-:-:S04]  /*3ed0*/  ULEA UR4, -UR8, URZ, 0x6 ;  /* 0x0000003f08047291 */ /* 0x000fc8000f8e313f */
[----:B------:R-:W-:Y:S02]  /*3ee0*/  USHF.R.S32.HI UR5, URZ, 0x1f, UR4 ;  /* 0x0000001f3f057899 */ /* 0x000fe40008011404 */
[----:B------:R-:W-:-:S04]  /*3ef0*/  MOV R3, UR4 ;  /* 0x0000000400037c02 */ /* 0x000fc80008000f00 */
[----:B------:R-:W-:Y:S02]  /*3f00*/  MOV R4, UR5 ;  /* 0x0000000500047c02 */ /* 0x000fe40008000f00 */
.L_x_2340:
[----:B------:R-:W-:Y:S01]  /*3f10*/  IADD3 R166, P0, R3, R166, RZ ;  /* 0x000000a603a67210 */ /* 0x000fe20007f1e0ff */
[----:B------:R-:W-:Y:S02]  /*3f20*/  USHF.L.U32 UR6, UR8, 0x5, URZ ;  /* 0x0000000508067899 */ /* 0x000fe4000800063f */
[----:B------:R-:W-:Y:S02]  /*3f30*/  UMOV UR5, 0x5 ;  /* 0x0000000500057882 */ /* 0x000fe40000000000 */
[----:B------:R-:W-:Y:S01]  /*3f40*/  IMAD.X R165, R4, 0x1, R165, P0 ;  /* 0x0000000104a57824 */ /* 0x000fe200000e06a5 */
[C---:B------:R-:W-:Y:S01]  /*3f50*/  LEA R244, P0, R166.reuse, c[0x0][0x168], 0x1 ;  /* 0x00005a00a6f47a11 */ /* 0x040fe200078008ff */
[----:B------:R-:W-:Y:S02]  /*3f60*/  ULDC UR4, c[0x0][0x19c] ;  /* 0x0000670000047ab9 */ /* 0x000fe40000000800 */
[----:B------:R-:W-:Y:S01]  /*3f70*/  USHF.L.U64.HI UR4, UR8, UR5, UR4 ;  /* 0x0000000508047299 */ /* 0x000fe20008010204 */
[----:B------:R-:W-:-:S02]  /*3f80*/  LEA.HI.X R245, R166, c[0x0][0x16c], R165, 0x1, P0 ;  /* 0x00005b00a6f57a11 */ /* 0x000fc400000f0ca5 */
[----:B------:R-:W-:-:S03]  /*3f90*/  IADD3 R26, P0, R244, UR6, RZ ;  /* 0x00000006f41a7c10 */ /* 0x000fc6000ff1e0ff */
[----:B------:R-:W-:Y:S01]  /*3fa0*/  @!PT LDS RZ, [RZ] ;  /* 0x00000000fffff984 */ /* 0x000fe20000000800 */
[----:B------:R-:W-:Y:S01]  /*3fb0*/  @!PT LDS RZ, [RZ] ;  /* 0x00000000fffff984 */ /* 0x000fe20000000800 */
[----:B------:R-:W-:Y:S01]  /*3fc0*/  @!PT LDS RZ, [RZ] ;  /* 0x00000000fffff984 */ /* 0x000fe20000000800 */
[----:B------:R1:W-:Y:S01]  /*3fd0*/  LDGSTS.E.BYPASS.LTC128B.128 [R241+0x8000], [R244.64] ;  /* 0x08000000f4f17fae */ /* 0x0003e2000b901d4a */
[----:B------:R-:W-:Y:S02]  /*3fe0*/  IADD3.X R27, R245, UR4, RZ, P0, !PT ;  /* 0x00000004f51b7c10 */ /* 0x000fe400087fe4ff */
[----:B------:R-:W-:Y:S01]  /*3ff0*/  IADD3 R10, P0, R26, UR6, RZ ;  /* 0x000000061a0a7c10 */ /* 0x000fe2000ff1e0ff */
[----:B------:R1:W-:Y:S03]  /*4000*/  LDGSTS.E.BYPASS.LTC128B.128 [R241+0xa000], [R244.64+0x80] ;  /* 0x0a000080f4f17fae */ /* 0x0003e6000b901d4a */
[----:B------:R-:W-:Y:S01]  /*4010*/  IADD3.X R11, R27, UR4, RZ, P0, !PT ;  /* 0x000000041b0b7c10 */ /* 0x000fe200087fe4ff */
[----:B------:R1:W-:Y:S01]  /*4020*/  LDGSTS.E.BYPASS.LTC128B.128 [R241+0xc000], [R244.64+0x100] ;  /* 0x0c000100f4f17fae */ /* 0x0003e2000b901d4a */
[----:B------:R-:W-:-:S03]  /*4030*/  IADD3 R8, P0, R10, UR6, RZ ;  /* 0x000000060a087c10 */ /* 0x000fc6000ff1e0ff */
[----:B------:R1:W-:Y:S01]  /*4040*/  LDGSTS.E.BYPASS.LTC128B.128 [R241+0xe000], [R244.64+0x180] ;  /* 0x0e000180f4f17fae */ /* 0x0003e2000b901d4a */
[----:B------:R-:W-:-:S03]  /*4050*/  IADD3.X R9, R11, UR4, RZ, P0, !PT ;  /* 0x000000040b097c10 */ /* 0x000fc600087fe4ff */
[----:B------:R1:W-:Y:S04]  /*4060*/  LDGSTS.E.BYPASS.LTC128B.128 [R241+0x8800], [R26.64] ;  /* 0x088000001af17fae */ /* 0x0003e8000b901d4a */
[----:B------:R1:W-:Y:S04]  /*4070*/  LDGSTS.E.BYPASS.LTC128B.128 [R241+0xa800], [R26.64+0x80] ;  /* 0x0a8000801af17fae */ /* 0x0003e8000b901d4a */
[----:B------:R1:W-:Y:S04]  /*4080*/  LDGSTS.E.BYPASS.LTC128B.128 [R241+0xc800], [R26.64+0x100] ;  /* 0x0c8001001af17fae */ /* 0x0003e8000b901d4a */
[----:B------:R1:W-:Y:S04]  /*4090*/  LDGSTS.E.BYPASS.LTC128B.128 [R241+0xe800], [R26.64+0x180] ;  /* 0x0e8001801af17fae */ /* 0x0003e8000b901d4a */
        /* <DEDUP_REMOVED lines=8> */
[----:B------:R-:W0:Y:S02]  /*4120*/  LDGDEPBAR ;  /* 0x00000000000079af */ /* 0x000e240000000000 */
.L_x_2338:
        /* <DEDUP_REMOVED lines=27> */
[----:B-1----:R-:W-:Y:S02]  /*42e0*/  FMNMX.FTZ R11, R33, R4, !PT ;  /* 0x00000004210b7209 */ /* 0x002fe40007810000 */
[----:B------:R-:W-:Y:S02]  /*42f0*/  FMNMX.FTZ R8, R194, R3, !PT ;  /* 0x00000003c2087209 */ /* 0x000fe40007810000 */
[----:B------:R-:W-:Y:S02]  /*4300*/  FMNMX.FTZ R11, R32, R11, !PT ;  /* 0x0000000b200b7209 */ /* 0x000fe40007810000 */
[----:B------:R-:W-:Y:S01]  /*4310*/  SHF.L.U32 R228, R0, 0x1, RZ ;  /* 0x0000000100e47819 */ /* 0x000fe200000006ff */
[----:B------:R-:W1:Y:S03]  /*4320*/  SHFL.BFLY PT, R9, R8, 0x2, 0x1f ;  /* 0x0c401f0008097f89 */ /* 0x000e6600000e0000 */
[-C--:B------:R-:W-:Y:S01]  /*4330*/  LEA R226, R7, R228.reuse, 0x1 ;  /* 0x000000e407e27211 */ /* 0x080fe200078e08ff */
[----:B------:R-:W2:Y:S01]  /*4340*/  SHFL.BFLY PT, R4, R11, 0x2, 0x1f ;  /* 0x0c401f000b047f89 */ /* 0x000ea200000e0000 */
[----:B------:R-:W-:-:S02]  /*4350*/  LEA R225, R5, R228, 0x1 ;  /* 0x000000e405e17211 */ /* 0x000fc400078e08ff */
[----:B------:R-:W-:Y:S01]  /*4360*/  LEA R224, R5, R226, 0x1 ;  /* 0x000000e205e07211 */ /* 0x000fe200078e08ff */
[----:B------:R-:W-:Y:S04]  /*4370*/  LDSM.16.MT88.4 R36, [R228+0x10000] ;  /* 0x01000000e424783b */ /* 0x000fe80000004200 */
[----:B------:R-:W-:Y:S04]  /*4380*/  LDSM.16.MT88.4 R44, [R226+0x10000] ;  /* 0x01000000e22c783b */ /* 0x000fe80000004200 */
[----:B------:R-:W-:Y:S04]  /*4390*/  LDSM.16.MT88.4 R52, [R225+0x10000] ;  /* 0x01000000e134783b */ /* 0x000fe80000004200 */
[----:B------:R-:W-:Y:S01]  /*43a0*/  LDSM.16.MT88.4 R60, [R224+0x10000] ;  /* 0x01000000e03c783b */ /* 0x000fe20000004200 */
[----:B-1----:R-:W-:-:S03]  /*43b0*/  FMNMX.FTZ R9, R8, R9, !PT ;  /* 0x0000000908097209 */ /* 0x002fc60007810000 */
[----:B------:R-:W-:Y:S01]  /*43c0*/  LDSM.16.MT88.4 R68, [R228+0x12000] ;  /* 0x01200000e444783b */ /* 0x000fe20000004200 */
[----:B--2---:R-:W-:-:S03]  /*43d0*/  FMNMX.FTZ R4, R11, R4, !PT ;  /* 0x000000040b047209 */ /* 0x004fc60007810000 */
[----:B------:R-:W1:Y:S04]  /*43e0*/  SHFL.BFLY PT, R164, R9, 0x1, 0x1f ;  /* 0x0c201f0009a47f89 */ /* 0x000e6800000e0000 */
[----:B------:R-:W2:Y:S04]  /*43f0*/  SHFL.BFLY PT, R3, R4, 0x1, 0x1f ;  /* 0x0c201f0004037f89 */ /* 0x000ea800000e0000 */
[----:B------:R-:W3:Y:S04]  /*4400*/  LDSM.16.MT88.4 R76, [R226+0x12000] ;  /* 0x01200000e24c783b */ /* 0x000ee80000004200 */
[----:B------:R-:W4:Y:S04]  /*4410*/  LDSM.16.MT88.4 R84, [R225+0x12000] ;  /* 0x01200000e154783b */ /* 0x000f280000004200 */
[----:B------:R-:W5:Y:S04]  /*4420*/  LDSM.16.MT88.4 R92, [R224+0x12000] ;  /* 0x01200000e05c783b */ /* 0x000f680000004200 */
[----:B------:R-:W3:Y:S01]  /*4430*/  LDSM.16.MT88.4 R100, [R228+0x14000] ;  /* 0x01400000e464783b */ /* 0x000ee20000004200 */
[----:B-1----:R-:W-:-:S03]  /*4440*/  FMNMX.FTZ R164, R9, R164, !PT ;  /* 0x000000a409a47209 */ /* 0x002fc60007810000 */
[----:B------:R-:W1:Y:S01]  /*4450*/  LDSM.16.MT88.4 R108, [R226+0x14000] ;  /* 0x01400000e26c783b */ /* 0x000e620000004200 */
[----:B--2---:R-:W-:Y:S01]  /*4460*/  FMNMX.FTZ R3, R4, R3, !PT ;  /* 0x0000000304037209 */ /* 0x004fe20007810000 */
[C---:B------:R-:W-:Y:S01]  /*4470*/  FMUL.FTZ R197, R164.reuse, c[0x0][0x23c] ;  /* 0x00008f00a4c57a20 */ /* 0x040fe20000410000 */
[----:B------:R-:W-:Y:S01]  /*4480*/  FSETP.NEU.FTZ.AND P0, PT, R164, -INF , PT ;  /* 0xff800000a400780b */ /* 0x000fe20003f1d000 */
[----:B------:R-:W2:Y:S02]  /*4490*/  LDSM.16.MT88.4 R116, [R225+0x14000] ;  /* 0x01400000e174783b */ /* 0x000ea40000004200 */
[----:B------:R-:W-:Y:S01]  /*44a0*/  FMUL.FTZ R34, R3, c[0x0][0x23c] ;  /* 0x00008f0003227a20 */ /* 0x000fe20000410000 */
[----:B------:R-:W-:Y:S01]  /*44b0*/  FSEL R197, R197, RZ, P0 ;  /* 0x000000ffc5c57208 */ /* 0x000fe20000000000 */
[----:B------:R-:W1:Y:S01]  /*44c0*/  LDSM.16.MT88.4 R124, [R224+0x14000] ;  /* 0x01400000e07c783b */ /* 0x000e620000004200 */
[----:B------:R-:W-:-:S03]  /*44d0*/  FSETP.NEU.FTZ.AND P0, PT, R3, -INF , PT ;  /* 0xff8000000300780b */ /* 0x000fc60003f1d000 */
[--C-:B------:R-:W-:Y:S01]  /*44e0*/  FFMA.FTZ R183, R20, c[0x0][0x23c], -R197.reuse ;  /* 0x00008f0014b77a23 */ /* 0x100fe200000108c5 */
[----:B------:R-:W-:Y:S01]  /*44f0*/  FSEL R34, R34, RZ, P0 ;  /* 0x000000ff22227208 */ /* 0x000fe20000000000 */
[--C-:B------:R-:W-:Y:S01]  /*4500*/  FFMA.FTZ R180, R30, c[0x0][0x23c], -R197.reuse ;  /* 0x00008f001eb47a23 */ /* 0x100fe200000108c5 */
[----:B------:R-:W1:Y:S01]  /*4510*/  LDSM.16.MT88.4 R132, [R228+0x16000] ;  /* 0x01600000e484783b */ /* 0x000e620000004200 */
[--C-:B------:R-:W-:Y:S01]  /*4520*/  FFMA.FTZ R181, R28, c[0x0][0x23c], -R197.reuse ;  /* 0x00008f001cb57a23 */ /* 0x100fe200000108c5 */
[----:B------:R-:W-:Y:S01]  /*4530*/  ISETP.GE.AND P0, PT, R2, 0x2, PT ;  /* 0x000000020200780c */ /* 0x000fe20003f06270 */
[----:B------:R-:W-:Y:S01]  /*4540*/  FFMA.FTZ R176, R18, c[0x0][0x23c], -R197 ;  /* 0x00008f0012b07a23 */ /* 0x000fe200000108c5 */
[----:B------:R-:W1:Y:S01]  /*4550*/  LDSM.16.MT88.4 R156, [R226+0x16000] ;  /* 0x01600000e29c783b */ /* 0x000e620000004200 */
[--C-:B------:R-:W-:Y:S01]  /*4560*/  FFMA.FTZ R182, R22, c[0x0][0x23c], -R34.reuse ;  /* 0x00008f0016b67a23 */ /* 0x100fe20000010822 */
[----:B------:R-:W-:Y:S01]  /*4570*/  MUFU.EX2 R183, R183 ;  /* 0x000000b700b77308 */ /* 0x000fe20000000800 */
[--C-:B------:R-:W-:Y:S01]  /*4580*/  FFMA.FTZ R185, R23, c[0x0][0x23c], -R34.reuse ;  /* 0x00008f0017b97a23 */ /* 0x100fe20000010822 */
[----:B------:R-:W1:Y:S01]  /*4590*/  LDSM.16.MT88.4 R144, [R225+0x16000] ;  /* 0x01600000e190783b */ /* 0x000e620000004200 */
[----:B------:R-:W-:-:S02]  /*45a0*/  FFMA.FTZ R184, R21, c[0x0][0x23c], -R34 ;  /* 0x00008f0015b87a23 */ /* 0x000fc40000010822 */
[--C-:B------:R-:W-:Y:S01]  /*45b0*/  FFMA.FTZ R177, R25, c[0x0][0x23c], -R34.reuse ;  /* 0x00008f0019b17a23 */ /* 0x100fe20000010822 */
[----:B------:R-:W-:Y:S01]  /*45c0*/  LDSM.16.MT88.4 R8, [R228+0x10800] ;  /* 0x01080000e408783b */ /* 0x000fe20000004200 */
[--C-:B------:R-:W-:Y:S01]  /*45d0*/  FFMA.FTZ R175, R6, c[0x0][0x23c], -R197.reuse ;  /* 0x00008f0006af7a23 */ /* 0x100fe200000108c5 */
[----:B------:R-:W2:Y:S01]  /*45e0*/  MUFU.EX2 R180, R180 ;  /* 0x000000b400b47308 */ /* 0x000ea20000000800 */
[--C-:B------:R-:W-:Y:S01]  /*45f0*/  FFMA.FTZ R178, R16, c[0x0][0x23c], -R197.reuse ;  /* 0x00008f0010b27a23 */ /* 0x100fe200000108c5 */
[----:B------:R-:W1:Y:S01]  /*4600*/  LDSM.16.MT88.4 R4, [R224+0x16000] ;  /* 0x01600000e004783b */ /* 0x000e620000004200 */
[--C-:B------:R-:W-:Y:S02]  /*4610*/  FFMA.FTZ R174, R14, c[0x0][0x23c], -R197.reuse ;  /* 0x00008f000eae7a23 */ /* 0x100fe400000108c5 */
[----:B------:R-:W-:Y:S01]  /*4620*/  FFMA.FTZ R169, R12, c[0x0][0x23c], -R197 ;  /* 0x00008f000ca97a23 */ /* 0x000fe200000108c5 */
[----:B------:R-:W-:Y:S01]  /*4630*/  LDSM.16.MT88.4 R24, [R228+0x12800] ;  /* 0x01280000e418783b */ /* 0x000fe20000004200 */
[--C-:B------:R-:W-:Y:S01]  /*4640*/  FFMA.FTZ R179, R19, c[0x0][0x23c], -R34.reuse ;  /* 0x00008f0013b37a23 */ /* 0x100fe20000010822 */
[----:B------:R-:W-:Y:S01]  /*4650*/  MUFU.EX2 R181, R181 ;  /* 0x000000b500b57308 */ /* 0x000fe20000000800 */
[--C-:B------:R-:W-:Y:S01]  /*4660*/  FFMA.FTZ R172, R17, c[0x0][0x23c], -R34.reuse ;  /* 0x00008f0011ac7a23 */ /* 0x100fe20000010822 */
[----:B------:R-:W-:Y:S01]  /*4670*/  LDSM.16.MT88.4 R20, [R224+0x12800] ;  /* 0x01280000e014783b */ /* 0x000fe20000004200 */
[----:B------:R-:W-:-:S02]  /*4680*/  FFMA.FTZ R173, R15, c[0x0][0x23c], -R34 ;  /* 0x00008f000fad7a23 */ /* 0x000fc40000010822 */
[--C-:B------:R-:W-:Y:S01]  /*4690*/  FFMA.FTZ R0, R13, c[0x0][0x23c], -R34.reuse ;  /* 0x00008f000d007a23 */ /* 0x100fe20000010822 */
[----:B------:R-:W1:Y:S01]  /*46a0*/  LDSM.16.MT88.4 R16, [R226+0x10800] ;  /* 0x01080000e210783b */ /* 0x000e620000004200 */
[--C-:B------:R-:W-:Y:S01]  /*46b0*/  FFMA.FTZ R187, R192, c[0x0][0x23c], -R197.reuse ;  /* 0x00008f00c0bb7a23 */ /* 0x100fe200000108c5 */
[----:B------:R-:W3:Y:S01]  /*46c0*/  MUFU.EX2 R176, R176 ;  /* 0x000000b000b07308 */ /* 0x000ee20000000800 */
[----:B--2---:R-:W-:Y:S01]  /*46d0*/  F2FP.PACK_AB R148, R180, R183 ;  /* 0x000000b7b494723e */ /* 0x004fe200000000ff */
[----:B------:R-:W2:Y:S01]  /*46e0*/  LDSM.16.MT88.4 R12, [R224+0x10800] ;  /* 0x01080000e00c783b */ /* 0x000ea20000004200 */
[--C-:B------:R-:W-:Y:S02]  /*46f0*/  FFMA.FTZ R189, R190, c[0x0][0x23c], -R197.reuse ;  /* 0x00008f00bebd7a23 */ /* 0x100fe400000108c5 */
[--C-:B------:R-:W-:Y:S01]  /*4700*/  FFMA.FTZ R186, R186, c[0x0][0x23c], -R197.reuse ;  /* 0x00008f00baba7a23 */ /* 0x100fe200000108c5 */
[----:B------:R-:W-:Y:S01]  /*4710*/  LDSM.16.MT88.4 R28, [R225+0x10800] ;  /* 0x01080000e11c783b */ /* 0x000fe20000004200 */
[----:B------:R-:W-:Y:S01]  /*4720*/  FFMA.FTZ R188, R188, c[0x0][0x23c], -R197 ;  /* 0x00008f00bcbc7a23 */ /* 0x000fe200000108c5 */
[----:B------:R-:W-:Y:S01]  /*4730*/  MUFU.EX2 R182, R182 ;  /* 0x000000b600b67308 */ /* 0x000fe20000000800 */
[----:B------:R-:W-:-:S02]  /*4740*/  FFMA.FTZ R190, R201, c[0x0][0x23c], -R34 ;  /* 0x00008f00c9be7a23 */ /* 0x000fc40000010822 */
[--C-:B------:R-:W-:Y:S02]  /*4750*/  FFMA.FTZ R191, R191, c[0x0][0x23c], -R34.reuse ;  /* 0x00008f00bfbf7a23 */ /* 0x100fe40000010822 */
[--C-:B------:R-:W-:Y:S02]  /*4760*/  FFMA.FTZ R192, R199, c[0x0][0x23c], -R34.reuse ;  /* 0x00008f00c7c07a23 */ /* 0x100fe40000010822 */
[----:B------:R-:W-:Y:S01]  /*4770*/  FFMA.FTZ R193, R193, c[0x0][0x23c], -R34 ;  /* 0x00008f00c1c17a23 */ /* 0x000fe20000010822 */
[----:B------:R-:W4:Y:S01]  /*4780*/  MUFU.EX2 R185, R185 ;  /* 0x000000b900b97308 */ /* 0x000f220000000800 */
[----:B---3--:R-:W-:Y:S01]  /*4790*/  F2FP.PACK_AB R150, R176, R181 ;  /* 0x000000b5b096723e */ /* 0x008fe200000000ff */
[--C-:B------:R-:W-:Y:S02]  /*47a0*/  FFMA.FTZ R249, R194, c[0x0][0x23c], -R197.reuse ;  /* 0x00008f00c2f97a23 */ /* 0x100fe400000108c5 */
[--C-:B------:R-:W-:Y:S02]  /*47b0*/  FFMA.FTZ R199, R204, c[0x0][0x23c], -R197.reuse ;  /* 0x00008f00ccc77a23 */ /* 0x100fe400000108c5 */
[----:B------:R-:W-:-:S02]  /*47c0*/  FFMA.FTZ R198, R198, c[0x0][0x23c], -R197 ;  /* 0x00008f00c6c67a23 */ /* 0x000fc400000108c5 */
[----:B------:R-:W-:Y:S01]  /*47d0*/  MUFU.EX2 R184, R184 ;  /* 0x000000b800b87308 */ /* 0x000fe20000000800 */
[----:B------:R-:W-:Y:S02]  /*47e0*/  FFMA.FTZ R196, R196, c[0x0][0x23c], -R197 ;  /* 0x00008f00c4c47a23 */ /* 0x000fe400000108c5 */
[--C-:B------:R-:W-:Y:S02]  /*47f0*/  FFMA.FTZ R194, R195, c[0x0][0x23c], -R34.reuse ;  /* 0x00008f00c3c27a23 */ /* 0x100fe40000010822 */
[--C-:B------:R-:W-:Y:S02]  /*4800*/  FFMA.FTZ R195, R35, c[0x0][0x23c], -R34.reuse ;  /* 0x00008f0023c37a23 */ /* 0x100fe40000010822 */
[--C-:B------:R-:W-:Y:S01]  /*4810*/  FFMA.FTZ R197, R33, c[0x0][0x23c], -R34.reuse ;  /* 0x00008f0021c57a23 */ /* 0x100fe20000010822 */
[----:B------:R-:W3:Y:S01]  /*4820*/  MUFU.EX2 R177, R177 ;  /* 0x000000b100b17308 */ /* 0x000ee20000000800 */
[----:B----4-:R-:W-:Y:S01]  /*4830*/  F2FP.PACK_AB R149, R185, R182 ;  /* 0x000000b6b995723e */ /* 0x010fe200000000ff */
[----:B------:R-:W-:-:S02]  /*4840*/  FFMA.FTZ R204, R32, c[0x0][0x23c], -R34 ;  /* 0x00008f0020cc7a23 */ /* 0x000fc40000010822 */
[----:B------:R-:W-:Y:S01]  /*4850*/  FADD.FTZ R180, R183, R180 ;  /* 0x000000b4b7b47221 */ /* 0x000fe20000010000 */
[----:B------:R-:W-:Y:S01]  /*4860*/  LDSM.16.MT88.4 R32, [R226+0x11800] ;  /* 0x01180000e220783b */ /* 0x000fe20000004200 */
[----:B------:R-:W-:Y:S02]  /*4870*/  FADD.FTZ R185, R182, R185 ;  /* 0x000000b9b6b97221 */ /* 0x000fe40000010000 */
[----:B------:R-:W-:Y:S01]  /*4880*/  MUFU.EX2 R178, R178 ;  /* 0x000000b200b27308 */ /* 0x000fe20000000800 */
[----:B------:R-:W-:-:S04]  /*4890*/  FADD.FTZ R181, R181, R180 ;  /* 0x000000b4b5b57221 */ /* 0x000fc80000010000 */
[----:B------:R-:W-:Y:S01]  /*48a0*/  FADD.FTZ R181, R176, R181 ;  /* 0x000000b5b0b57221 */ /* 0x000fe20000010000 */
[----:B---3--:R-:W-:Y:S02]  /*48b0*/  F2FP.PACK_AB R151, R177, R184 ;  /* 0x000000b8b197723e */ /* 0x008fe400000000ff */
[----:B------:R-:W3:Y:S01]  /*48c0*/  MUFU.EX2 R175, R175 ;  /* 0x000000af00af7308 */ /* 0x000ee20000000800 */
        /* <DEDUP_REMOVED lines=9> */
[----:B------:R-:W4:Y:S06]  /*4960*/  MUFU.EX2 R172, R172 ;  /* 0x000000ac00ac7308 */ /* 0x000f2c0000000800 */
        /* <DEDUP_REMOVED lines=8> */
[C---:B-----5:R-:W-:Y:S02]  /*49f0*/  HMMA.16816.F32 R88, R148.reuse, R92, RZ ;  /* 0x0000005c9458723c */ /* 0x060fe400000018ff */
        /* <DEDUP_REMOVED lines=18> */
[----:B------:R-:W-:Y:S06]  /*4b20*/  MUFU.EX2 R249, R249 ;  /* 0x000000f900f97308 */ /* 0x000fec0000000800 */
        /* <DEDUP_REMOVED lines=17> */
[----:B---3--:R-:W-:Y:S01]  /*4c40*/  F2FP.PACK_AB R4, R175, R178 ;  /* 0x000000b2af04723e */ /* 0x008fe200000000ff */
[----:B------:R-:W-:Y:S01]  /*4c50*/  HMMA.16816.F32 R148, R148, R6, RZ ;  /* 0x000000069494723c */ /* 0x000fe200000018ff */
[----:B----4-:R-:W-:Y:S01]  /*4c60*/  F2FP.PACK_AB R5, R172, R179 ;  /* 0x000000b3ac05723e */ /* 0x010fe200000000ff */
        /* <DEDUP_REMOVED lines=9> */
[----:B------:R-:W-:Y:S01]  /*4d00*/  HMMA.16816.F32 R160, R4, R8, R160 ;  /* 0x0000000804a0723c */ /* 0x000fe200000018a0 */
[----:B------:R-:W-:-:S07]  /*4d10*/  FADD.FTZ R173, R0, R173 ;  /* 0x000000ad00ad7221 */ /* 0x000fce0000010000 */
        /* <DEDUP_REMOVED lines=18> */
[C---:B------:R-:W-:Y:S01]  /*4e40*/  HMMA.16816.F32 R68, R4.reuse, R26, R68 ;  /* 0x0000001a0444723c */ /* 0x040fe20000001844 */
[----:B------:R-:W-:Y:S07]  /*4e50*/  LDSM.16.MT88.4 R24, [R225+0x14800] ;  /* 0x01480000e118783b */ /* 0x000fee0000004200 */
[C---:B---3--:R-:W-:Y:S08]  /*4e60*/  HMMA.16816.F32 R104, R4.reuse, R8, R104 ;  /* 0x000000080468723c */ /* 0x048ff00000001868 */
[C---:B------:R-:W-:Y:S01]  /*4e70*/  HMMA.16816.F32 R108, R4.reuse, R10, R108 ;  /* 0x0000000a046c723c */ /* 0x040fe2000000186c */
[----:B------:R-:W3:Y:S07]  /*4e80*/  LDSM.16.MT88.4 R8, [R225+0x16800] ;  /* 0x01680000e108783b */ /* 0x000eee0000004200 */
        /* <DEDUP_REMOVED lines=17> */
[----:B------:R-:W2:Y:S07]  /*4fa0*/  LDSM.16.MT88.4 R24, [R226+0x11000] ;  /* 0x01100000e218783b */ /* 0x000eae0000004200 */
[C---:B-1----:R-:W-:Y:S08]  /*4fb0*/  HMMA.16816.F32 R128, R4.reuse, R20, R128 ;  /* 0x000000140480723c */ /* 0x042ff00000001880 */
[C---:B------:R-:W-:Y:S01]  /*4fc0*/  HMMA.16816.F32 R132, R4.reuse, R22, R132 ;  /* 0x000000160484723c */ /* 0x040fe20000001884 */
[----:B------:R-:W1:Y:S07]  /*4fd0*/  LDSM.16.MT88.4 R20, [R224+0x11000] ;  /* 0x01100000e014783b */ /* 0x000e6e0000004200 */
        /* <DEDUP_REMOVED lines=18> */
[C---:B---3--:R-:W-:Y:S08]  /*5100*/  HMMA.16816.F32 R48, R4.reuse, R8, R48 ;  /* 0x000000080430723c */ /* 0x048ff00000001830 */
[C---:B------:R-:W-:Y:S01]  /*5110*/  HMMA.16816.F32 R52, R4.reuse, R10, R52 ;  /* 0x0000000a0434723c */ /* 0x040fe20000001834 */
[----:B------:R-:W3:Y:S07]  /*5120*/  LDSM.16.MT88.4 R8, [R225+0x13000] ;  /* 0x01300000e108783b */ /* 0x000eee0000004200 */
[C---:B------:R-:W-:Y:S08]  /*5130*/  HMMA.16816.F32 R40, R4.reuse, R24, R40 ;  /* 0x000000180428723c */ /* 0x040ff00000001828 */
        /* <DEDUP_REMOVED lines=31> */
[----:B------:R-:W-:Y:S07]  /*5330*/  LDSM.16.MT88.4 R24, [R224+0x11800] ;  /* 0x01180000e018783b */ /* 0x000fee0000004200 */
[C---:B-1----:R-:W-:Y:S08]  /*5340*/  HMMA.16816.F32 R136, R4.reuse, R20, R136 ;  /* 0x000000140488723c */ /* 0x042ff00000001888 */
[C---:B------:R-:W-:Y:S01]  /*5350*/  HMMA.16816.F32 R156, R4.reuse, R22, R156 ;  /* 0x00000016049c723c */ /* 0x040fe2000000189c */
[----:B------:R-:W-:Y:S07]  /*5360*/  LDSM.16.MT88.4 R20, [R226+0x13800] ;  /* 0x01380000e214783b */ /* 0x000fee0000004200 */
[C---:B----4-:R-:W-:Y:S08]  /*5370*/  HMMA.16816.F32 R140, R4.reuse, R16, R140 ;  /* 0x00000010048c723c */ /* 0x050ff0000000188c */
[C---:B------:R-:W-:Y:S01]  /*5380*/  HMMA.16816.F32 R144, R4.reuse, R18, R144 ;  /* 0x000000120490723c */ /* 0x040fe20000001890 */
[----:B------:R-:W-:Y:S07]  /*5390*/  LDSM.16.MT88.4 R16, [R224+0x13800] ;  /* 0x01380000e010783b */ /* 0x000fee0000004200 */
[C---:B--2---:R-:W-:Y:S08]  /*53a0*/  HMMA.16816.F32 R152, R4.reuse, R12, R152 ;  /* 0x0000000c0498723c */ /* 0x044ff00000001898 */
        /* <DEDUP_REMOVED lines=14> */
[----:B------:R-:W-:-:S05]  /*5490*/  FADD.FTZ R247, R204, R197 ;  /* 0x000000c5ccf77221 */ /* 0x000fca0000010000 */
[C---:B------:R-:W-:Y:S01]  /*54a0*/  HMMA.16816.F32 R36, R4.reuse, R10, R36 ;  /* 0x0000000a0424723c */ /* 0x040fe20000001824 */
[----:B------:R-:W2:Y:S07]  /*54b0*/  LDSM.16.MT88.4 R8, [R225+0x13800] ;  /* 0x01380000e108783b */ /* 0x000eae0000004200 */
[C---:B------:R-:W-:Y:S08]  /*54c0*/  HMMA.16816.F32 R48, R4.reuse, R28, R48 ;  /* 0x0000001c0430723c */ /* 0x040ff00000001830 */
[C---:B-1----:R-:W-:Y:S08]  /*54d0*/  HMMA.16816.F32 R64, R4.reuse, R12, R64 ;  /* 0x0000000c0440723c */ /* 0x042ff00000001840 */
[C---:B------:R-:W-:Y:S01]  /*54e0*/  HMMA.16816.F32 R68, R4.reuse, R14, R68 ;  /* 0x0000000e0444723c */ /* 0x040fe20000001844 */
[----:B------:R-:W1:Y:S07]  /*54f0*/  LDSM.16.MT88.4 R12, [R228+0x15800] ;  /* 0x01580000e40c783b */ /* 0x000e6e0000004200 */
[C---:B------:R-:W-:Y:S01]  /*5500*/  HMMA.16816.F32 R52, R4.reuse, R30, R52 ;  /* 0x0000001e0434723c */ /* 0x040fe20000001834 */
[----:B------:R-:W-:Y:S07]  /*5510*/  LDSM.16.MT88.4 R28, [R226+0x15800] ;  /* 0x01580000e21c783b */ /* 0x000fee0000004200 */
[C---:B------:R-:W-:Y:S08]  /*5520*/  HMMA.16816.F32 R56, R4.reuse, R24, R56 ;  /* 0x000000180438723c */ /* 0x040ff00000001838 */
[C---:B--2---:R-:W-:Y:S08]  /*5530*/  HMMA.16816.F32 R80, R4.reuse, R8, R80 ;  /* 0x000000080450723c */ /* 0x044ff00000001850 */
[C---:B------:R-:W-:Y:S01]  /*5540*/  HMMA.16816.F32 R84, R4.reuse, R10, R84 ;  /* 0x0000000a0454723c */ /* 0x040fe20000001854 */
[----:B------:R-:W2:Y:S07]  /*5550*/  LDSM.16.MT88.4 R8, [R228+0x17800] ;  /* 0x01780000e408783b */ /* 0x000eae0000004200 */
        /* <DEDUP_REMOVED lines=14> */
[C---:B------:R-:W-:Y:S08]  /*5640*/  HMMA.16816.F32 R40, R4.reuse, R32, R40 ;  /* 0x000000200428723c */ /* 0x040ff00000001828 */
[C---:B------:R-:W-:Y:S08]  /*5650*/  HMMA.16816.F32 R44, R4.reuse, R34, R44 ;  /* 0x00000022042c723c */ /* 0x040ff0000000182c */
[C---:B------:R-:W-:Y:S08]  /*5660*/  HMMA.16816.F32 R104, R4.reuse, R28, R104 ;  /* 0x0000001c0468723c */ /* 0x040ff00000001868 */
[C---:B------:R-:W-:Y:S08]  /*5670*/  HMMA.16816.F32 R108, R4.reuse, R30, R108 ;  /* 0x0000001e046c723c */ /* 0x040ff0000000186c */
[C---:B---3--:R-:W-:Y:S08]  /*5680*/  HMMA.16816.F32 R112, R4.reuse, R24, R112 ;  /* 0x000000180470723c */ /* 0x048ff00000001870 */
[C---:B------:R-:W-:Y:S08]  /*5690*/  HMMA.16816.F32 R116, R4.reuse, R26, R116 ;  /* 0x0000001a0474723c */ /* 0x040ff00000001874 */
[C---:B----4-:R-:W-:Y:S08]  /*56a0*/  HMMA.16816.F32 R120, R4.reuse, R20, R120 ;  /* 0x000000140478723c */ /* 0x050ff00000001878 */
[C---:B------:R-:W-:Y:S08]  /*56b0*/  HMMA.16816.F32 R124, R4.reuse, R22, R124 ;  /* 0x00000016047c723c */ /* 0x040ff0000000187c */
[C---:B-----5:R-:W-:Y:S08]  /*56c0*/  HMMA.16816.F32 R136, R4.reuse, R16, R136 ;  /* 0x000000100488723c */ /* 0x060ff00000001888 */
[C---:B------:R-:W-:Y:S08]  /*56d0*/  HMMA.16816.F32 R156, R4.reuse, R18, R156 ;  /* 0x00000012049c723c */ /* 0x040ff0000000189c */
[C---:B-1----:R-:W-:Y:S08]  /*56e0*/  HMMA.16816.F32 R140, R4.reuse, R12, R140 ;  /* 0x0000000c048c723c */ /* 0x042ff0000000188c */
[C---:B------:R-:W-:Y:S08]  /*56f0*/  HMMA.16816.F32 R144, R4.reuse, R14, R144 ;  /* 0x0000000e0490723c */ /* 0x040ff00000001890 */
[C---:B--2---:R-:W-:Y:S08]  /*5700*/  HMMA.16816.F32 R152, R4.reuse, R8, R152 ;  /* 0x000000080498723c */ /* 0x044ff00000001898 */
[----:B------:R-:W-:Y:S01]  /*5710*/  HMMA.16816.F32 R148, R4, R10, R148 ;  /* 0x0000000a0494723c */ /* 0x000fe20000001894 */
[----:B------:R-:W-:Y:S07]  /*5720*/  @!P0 BRA `(.L_x_2341) ;  /* 0x00003eb000008947 */ /* 0x000fee0003800000 */
[----:B------:R-:W-:Y:S01]  /*5730*/  IABS R0, c[0x0][0x2d0] ;  /* 0x0000b40000007a13 */ /* 0x000fe20000000000 */
[----:B------:R-:W-:-:S04]  /*5740*/  DEPBAR.LE SB0, 0x0 ;  /* 0x000080000000791a */ /* 0x000fc80000000000 */
[----:B------:R1:W2:Y:S01]  /*5750*/  R2UR UR6, R0 ;  /* 0x00000000000673c2 */ /* 0x0002a200000e0000 */
[----:B------:R-:W-:Y:S01]  /*5760*/  IADD3 R239, R2, -0x2, RZ ;  /* 0xfffffffe02ef7810 */ /* 0x000fe20007ffe0ff */
[----:B------:R-:W-:Y:S06]  /*5770*/  BAR.SYNC.DEFER_BLOCKING 0x0 ;  /* 0x0000000000007b1d */ /* 0x000fec0000010000 */
[----:B-12---:R-:W-:Y:S05]  /*5780*/  @!P6 BRA `(.L_x_2342) ;  /* 0x000004700000e947 */ /* 0x006fea0003800000 */
[----:B------:R-:W1:Y:S01]  /*5790*/  I2F.RP R8, UR6 ;  /* 0x0000000600087d06 */ /* 0x000e620008209400 */
[----:B------:R-:W-:-:S05]  /*57a0*/  IMAD.SHL.U32 R5, R239, 0x40, RZ ;  /* 0x00000040ef057824 */ /* 0x000fca00078e00ff */
[----:B------:R-:W-:Y:S02]  /*57b0*/  IADD3 R6, R5, 0x40, RZ ;  /* 0x0000004005067810 */ /* 0x000fe40007ffe0ff */
        /* <DEDUP_REMOVED lines=9> */
[----:B------:R-:W-:-:S03]  /*5850*/  UIMAD UR9, UR4, UR6, URZ ;  /* 0x00000006040972a4 */ /* 0x000fc6000f8e023f */
[----:B------:R-:W-:Y:S02]  /*5860*/  UMOV UR4, URZ ;  /* 0x0000003f00047c82 */ /* 0x000fe40008000000 */
[----:B------:R-:W-:Y:S02]  /*5870*/  UIMAD.WIDE.U32 UR16, UR5, UR9, UR4 ;  /* 0x00000009051072a5 */ /* 0x000fe4000f8e0004 */
[----:B------:R-:W1:Y:S02]  /*5880*/  R2UR UR4, R5 ;  /* 0x00000000050473c2 */ /* 0x000e6400000e0000 */
[----:B---3--:R-:W-:Y:S02]  /*5890*/  UIMAD.WIDE.U32 UR14, UR17, UR12, URZ ;  /* 0x0000000c110e72a5 */ /* 0x008fe4000f8e003f */
[----:B--2---:R-:W-:Y:S02]  /*58a0*/  UIMAD.WIDE.U32 UR16, UR17, UR7, URZ ;  /* 0x00000007111072a5 */ /* 0x004fe4000f8e003f */
[----:B------:R-:W-:-:S04]  /*58b0*/  UIADD3 UR9, -UR15, URZ, URZ ;  /* 0x0000003f0f097290 */ /* 0x000fc8000fffe13f */
[----:B------:R-:W-:Y:S02]  /*58c0*/  UIMAD UR12, UR6, UR9, UR12 ;  /* 0x00000009060c72a4 */ /* 0x000fe4000f8e020c */
[----:B------:R-:W-:Y:S02]  /*58d0*/  UMOV UR13, UR17 ;  /* 0x00000011000d7c82 */ /* 0x000fe40008000000 */
[----:B------:R-:W-:Y:S02]  /*58e0*/  UIADD3 UR5, -UR13, URZ, URZ ;  /* 0x0000003f0d057290 */ /* 0x000fe4000fffe13f */
[----:B------:R-:W-:Y:S01]  /*58f0*/  UISETP.GT.U32.AND UP2, UPT, UR6, UR12, UPT ;  /* 0x0000000c0600728c */ /* 0x000fe2000bf44070 */
[----:B------:R-:W2:Y:S01]  /*5900*/  R2UR UR9, R6 ;  /* 0x00000000060973c2 */ /* 0x000ea200000e0000 */
[----:B------:R-:W-:-:S03]  /*5910*/  UIMAD UR7, UR6, UR5, UR7 ;  /* 0x00000005060772a4 */ /* 0x000fc6000f8e0207 */
[----:B------:R-:W-:Y:S02]  /*5920*/  ULDC UR5, c[0x0][0x2d0] ;  /* 0x0000b40000057ab9 */ /* 0x000fe40000000800 */
[----:B------:R-:W-:Y:S02]  /*5930*/  UISETP.GT.U32.AND UP1, UPT, UR6, UR7, UPT ;  /* 0x000000070600728c */ /* 0x000fe4000bf24070 */
[----:B-1----:R-:W-:Y:S02]  /*5940*/  ULOP3.LUT UR4, UR4, UR5, URZ, 0x3c, !UPT ;  /* 0x0000000504047292 */ /* 0x002fe4000f8e3c3f */
[----:B------:R-:W-:Y:S02]  /*5950*/  @!UP2 UIADD3 UR12, UR12, -UR6, URZ ;  /* 0x800000060c0ca290 */ /* 0x000fe4000fffe03f */
[----:B------:R-:W-:Y:S02]  /*5960*/  UISETP.GE.AND UP0, UPT, UR4, URZ, UPT ;  /* 0x0000003f0400728c */ /* 0x000fe4000bf06270 */
[----:B------:R-:W-:-:S02]  /*5970*/  UISETP.GE.U32.AND UP4, UPT, UR12, UR6, UPT ;  /* 0x000000060c00728c */ /* 0x000fc4000bf86070 */
[----:B------:R-:W-:Y:S02]  /*5980*/  @!UP2 UIADD3 UR15, UR15, 0x1, URZ ;  /* 0x000000010f0fa890 */ /* 0x000fe4000fffe03f */
[----:B------:R-:W-:Y:S02]  /*5990*/  @!UP1 UIADD3 UR7, UR7, -UR6, URZ ;  /* 0x8000000607079290 */ /* 0x000fe4000fffe03f */
[----:B------:R-:W-:Y:S02]  /*59a0*/  @!UP1 UIADD3 UR13, UR13, 0x1, URZ ;  /* 0x000000010d0d9890 */ /* 0x000fe4000fffe03f */
[----:B------:R-:W-:Y:S02]  /*59b0*/  UISETP.GE.U32.AND UP3, UPT, UR7, UR6, UPT ;  /* 0x000000060700728c */ /* 0x000fe4000bf66070 */
[----:B--2---:R-:W-:Y:S02]  /*59c0*/  ULOP3.LUT UR9, UR9, UR5, URZ, 0x3c, !UPT ;  /* 0x0000000509097292 */ /* 0x004fe4000f8e3c3f */
[----:B------:R-:W-:-:S02]  /*59d0*/  @UP4 UIADD3 UR15, UR15, 0x1, URZ ;  /* 0x000000010f0f4890 */ /* 0x000fc4000fffe03f */
[----:B------:R-:W-:-:S03]  /*59e0*/  UISETP.GE.AND UP1, UPT, UR9, URZ, UPT ;  /* 0x0000003f0900728c */ /* 0x000fc6000bf26270 */
[----:B------:R-:W-:Y:S02]  /*59f0*/  ULDC UR9, c[0x0][0x2d0] ;  /* 0x0000b40000097ab9 */ /* 0x000fe40000000800 */
[----:B------:R-:W-:Y:S02]  /*5a00*/  @UP3 UIADD3 UR13, UR13, 0x1, URZ ;  /* 0x000000010d0d3890 */ /* 0x000fe4000fffe03f */
[----:B------:R-:W-:Y:S02]  /*5a10*/  UISETP.NE.AND UP2, UPT, URZ, UR9, UPT ;  /* 0x000000093f00728c */ /* 0x000fe4000bf45270 */
[----:B------:R-:W-:Y:S02]  /*5a20*/  ULOP3.LUT UR4, URZ, UR9, URZ, 0x33, !UPT ;  /* 0x000000093f047292 */ /* 0x000fe4000f8e333f */
[----:B------:R-:W-:Y:S02]  /*5a30*/  @!UP1 UIADD3 UR15, -UR15, URZ, URZ ;  /* 0x0000003f0f0f9290 */ /* 0x000fe4000fffe13f */
[----:B------:R-:W-:-:S02]  /*5a40*/  @!UP0 UIADD3 UR13, -UR13, URZ, URZ ;  /* 0x0000003f0d0d8290 */ /* 0x000fc4000fffe13f */
[----:B------:R-:W-:Y:S02]  /*5a50*/  USEL UR5, UR4, UR15, !UP2 ;  /* 0x0000000f04057287 */ /* 0x000fe4000d000000 */
[----:B------:R-:W-:-:S04]  /*5a60*/  USEL UR4, UR4, UR13, !UP2 ;  /* 0x0000000d04047287 */ /* 0x000fc8000d000000 */
[----:B------:R-:W-:Y:S02]  /*5a70*/  MOV R5, UR5 ;  /* 0x0000000500057c02 */ /* 0x000fe40008000f00 */
[----:B------:R-:W-:-:S03]  /*5a80*/  IMAD.U32 R7, RZ, RZ, UR4 ;  /* 0x00000004ff077e24 */ /* 0x000fc6000f8e00ff */
[----:B------:R-:W-:-:S04]  /*5a90*/  IMAD.WIDE R4, R5, 0x4, R242 ;  /* 0x0000000405047825 */ /* 0x000fc800078e02f2 */
[----:B------:R-:W-:Y:S02]  /*5aa0*/  IMAD.WIDE R6, R7, 0x4, R242 ;  /* 0x0000000407067825 */ /* 0x000fe400078e02f2 */
[----:B------:R-:W2:Y:S04]  /*5ab0*/  LDG.E R4, [R4.64] ;  /* 0x0000000a04047981 */ /* 0x000ea8000c1e1900 */
[----:B------:R-:W3:Y:S01]  /*5ac0*/  LDG.E R0, [R6.64] ;  /* 0x0000000a06007981 */ /* 0x000ee2000c1e1900 */
[----:B------:R-:W-:-:S03]  /*5ad0*/  UIADD3 UR5, UR5, -UR4, URZ ;  /* 0x8000000405057290 */ /* 0x000fc6000fffe03f */
        /* <DEDUP_REMOVED lines=18> */
.L_x_2342:
[----:B------:R-:W-:Y:S02]  /*5c00*/  ULDC UR14, c[0x0][0x1a0] ;  /* 0x00006800000e7ab9 */ /* 0x000fe40000000800 */
[----:B------:R-:W-:-:S04]  /*5c10*/  ULEA UR14, -UR14, URZ, 0x6 ;  /* 0x0000003f0e0e7291 */ /* 0x000fc8000f8e313f */
[----:B------:R-:W-:Y:S02]  /*5c20*/  USHF.R.S32.HI UR12, URZ, 0x1f, UR14 ;  /* 0x0000001f3f0c7899 */ /* 0x000fe4000801140e */
.L_x_2343:
[----:B------:R-:W-:Y:S01]  /*5c30*/  IMAD.U32 R5, RZ, RZ, UR14 ;  /* 0x0000000eff057e24 */ /* 0x000fe2000f8e00ff */
[----:B------:R-:W-:Y:S01]  /*5c40*/  ULDC.64 UR4, c[0x0][0x1a0] ;  /* 0x0000680000047ab9 */ /* 0x000fe20000000a00 */
[----:B------:R-:W-:Y:S01]  /*5c50*/  IADD3 R7, P0, R170, UR14, RZ ;  /* 0x0000000eaa077c10 */ /* 0x000fe2000ff1e0ff */
[----:B------:R-:W-:Y:S01]  /*5c60*/  ULEA UR7, UP0, UR4, UR14, 0x4 ;  /* 0x0000000e04077291 */ /* 0x000fe2000f80203f */
[----:B------:R-:W-:Y:S01]  /*5c70*/  IMAD.U32 R0, RZ, RZ, UR12 ;  /* 0x0000000cff007e24 */ /* 0x000fe2000f8e00ff */
[C---:B------:R-:W-:Y:S01]  /*5c80*/  LEA R236, P1, R5.reuse, R236, 0x1 ;  /* 0x000000ec05ec7211 */ /* 0x040fe200078208ff */
[----:B------:R-:W-:Y:S01]  /*5c90*/  USHF.L.U32 UR9, UR4, 0x5, URZ ;  /* 0x0000000504097899 */ /* 0x000fe2000800063f */
[----:B------:R-:W-:Y:S01]  /*5ca0*/  IADD3.X R4, R168, UR12, RZ, P0, !PT ;  /* 0x0000000ca8047c10 */ /* 0x000fe200087fe4ff */
[----:B------:R-:W-:Y:S01]  /*5cb0*/  ULEA.HI.X UR12, UR4, UR12, UR5, 0x4, UP0 ;  /* 0x0000000c040c7291 */ /* 0x000fe200080f2405 */
[----:B------:R-:W-:Y:S01]  /*5cc0*/  LEA.HI.X R237, R5, R237, R0, 0x1, P1 ;  /* 0x000000ed05ed7211 */ /* 0x000fe200008f0c00 */
[----:B------:R-:W-:Y:S01]  /*5cd0*/  IMAD R0, R239, 0x40, R202 ;  /* 0x00000040ef007824 */ /* 0x000fe200078e02ca */
[----:B------:R-:W-:Y:S01]  /*5ce0*/  IADD3 R170, P0, R170, UR7, RZ ;  /* 0x00000007aaaa7c10 */ /* 0x000fe2000ff1e0ff */
[----:B------:R-:W-:Y:S01]  /*5cf0*/  UMOV UR7, 0x5 ;  /* 0x0000000500077882 */ /* 0x000fe20000000000 */
[C---:B------:R-:W-:Y:S01]  /*5d00*/  LEA R6, P1, R7.reuse, c[0x0][0x170], 0x1 ;  /* 0x00005c0007067a11 */ /* 0x040fe200078208ff */
[----:B------:R-:W-:Y:S01]  /*5d10*/  USHF.L.U64.HI UR4, UR4, UR7, UR5 ;  /* 0x0000000704047299 */ /* 0x000fe20008010205 */
[----:B------:R-:W-:Y:S01]  /*5d20*/  IADD3.X R5, R168, UR12, RZ, P0, !PT ;  /* 0x0000000ca8057c10 */ /* 0x000fe200087fe4ff */
[----:B------:R-:W-:Y:S01]  /*5d30*/  @!PT LDS RZ, [RZ] ;  /* 0x00000000fffff984 */ /* 0x000fe20000000800 */
[----:B------:R-:W-:Y:S01]  /*5d40*/  @!PT LDS RZ, [RZ] ;  /* 0x00000000fffff984 */ /* 0x000fe20000000800 */
[----:B------:R-:W-:Y:S01]  /*5d50*/  @!PT LDS RZ, [RZ] ;  /* 0x00000000fffff984 */ /* 0x000fe20000000800 */
[----:B------:R1:W-:Y:S01]  /*5d60*/  LDGSTS.E.BYPASS.LTC128B.128 [R241+0x10000], [R236.64] ;  /* 0x10000000ecf17fae */ /* 0x0003e2000b901d4a */
[----:B------:R-:W-:-:S02]  /*5d70*/  LEA.HI.X R7, R7, c[0x0][0x174], R4, 0x1, P1 ;  /* 0x00005d0007077a11 */ /* 0x000fc400008f0c04 */
[----:B------:R-:W-:Y:S02]  /*5d80*/  LEA R8, P0, R170, c[0x0][0x170], 0x1 ;  /* 0x00005c00aa087a11 */ /* 0x000fe400078008ff */
[----:B------:R-:W-:Y:S01]  /*5d90*/  IADD3 R4, P1, R236, UR9, RZ ;  /* 0x00000009ec047c10 */ /* 0x000fe2000ff3e0ff */
[----:B------:R2:W-:Y:S01]  /*5da0*/  LDGSTS.E.BYPASS.LTC128B.128 [R241+0x12000], [R6.64+0x80] ;  /* 0x1200008006f17fae */ /* 0x0005e2000b901d4a */
[----:B------:R-:W-:Y:S02]  /*5db0*/  LEA.HI.X R9, R170, c[0x0][0x174], R5, 0x1, P0 ;  /* 0x00005d00aa097a11 */ /* 0x000fe400000f0c05 */
[----:B------:R-:W-:Y:S01]  /*5dc0*/  IADD3.X R5, R237, UR4, RZ, P1, !PT ;  /* 0x00000004ed057c10 */ /* 0x000fe20008ffe4ff */
[----:B------:R2:W-:Y:S01]  /*5dd0*/  LDGSTS.E.BYPASS.LTC128B.128 [R241+0x14000], [R6.64+0x100] ;  /* 0x1400010006f17fae */ /* 0x0005e2000b901d4a */
[----:B------:R-:W-:Y:S02]  /*5de0*/  IADD3 R10, P1, R4, UR9, RZ ;  /* 0x00000009040a7c10 */ /* 0x000fe4000ff3e0ff */
[----:B------:R-:W-:Y:S01]  /*5df0*/  IADD3 R24, P0, R8, UR9, RZ ;  /* 0x0000000908187c10 */ /* 0x000fe2000ff1e0ff */
[----:B------:R2:W-:Y:S01]  /*5e00*/  LDGSTS.E.BYPASS.LTC128B.128 [R241+0x16000], [R6.64+0x180] ;  /* 0x1600018006f17fae */ /* 0x0005e2000b901d4a */
[----:B------:R-:W-:-:S02]  /*5e10*/  IADD3.X R11, R5, UR4, RZ, P1, !PT ;  /* 0x00000004050b7c10 */ /* 0x000fc40008ffe4ff */
[----:B------:R-:W-:Y:S01]  /*5e20*/  IADD3 R16, P1, R10, UR9, RZ ;  /* 0x000000090a107c10 */ /* 0x000fe2000ff3e0ff */
[----:B------:R2:W-:Y:S01]  /*5e30*/  LDGSTS.E.BYPASS.LTC128B.128 [R241+0x10800], [R4.64] ;  /* 0x1080000004f17fae */ /* 0x0005e2000b901d4a */
[----:B------:R-:W-:Y:S02]  /*5e40*/  IADD3.X R25, R9, UR4, RZ, P0, !PT ;  /* 0x0000000409197c10 */ /* 0x000fe400087fe4ff */
[----:B------:R-:W-:Y:S01]  /*5e50*/  IADD3 R18, P0, R24, UR9, RZ ;  /* 0x0000000918127c10 */ /* 0x000fe2000ff1e0ff */
[----:B------:R3:W-:Y:S01]  /*5e60*/  LDGSTS.E.BYPASS.LTC128B.128 [R241+0x12800], [R8.64+0x80] ;  /* 0x1280008008f17fae */ /* 0x0007e2000b901d4a */
[----:B------:R-:W-:Y:S02]  /*5e70*/  IADD3.X R17, R11, UR4, RZ, P1, !PT ;  /* 0x000000040b117c10 */ /* 0x000fe40008ffe4ff */
[----:B------:R-:W-:Y:S01]  /*5e80*/  IADD3.X R19, R25, UR4, RZ, P0, !PT ;  /* 0x0000000419137c10 */ /* 0x000fe200087fe4ff */
[----:B------:R3:W-:Y:S01]  /*5e90*/  LDGSTS.E.BYPASS.LTC128B.128 [R241+0x14800], [R8.64+0x100] ;  /* 0x1480010008f17fae */ /* 0x0007e2000b901d4a */
[----:B------:R-:W-:-:S02]  /*5ea0*/  ISETP.GE.AND P3, PT, R0, R200, PT ;  /* 0x000000c80000720c */ /* 0x000fc40003f66270 */
[----:B------:R-:W-:Y:S01]  /*5eb0*/  ISETP.GE.AND P1, PT, R0, R167, PT ;  /* 0x000000a70000720c */ /* 0x000fe20003f26270 */
[----:B------:R3:W-:Y:S01]  /*5ec0*/  LDGSTS.E.BYPASS.LTC128B.128 [R241+0x16800], [R8.64+0x180] ;  /* 0x1680018008f17fae */ /* 0x0007e2000b901d4a */
[----:B------:R-:W-:Y:S02]  /*5ed0*/  ISETP.GE.AND P0, PT, R2, 0x3, PT ;  /* 0x000000030200780c */ /* 0x000fe40003f06270 */
[----:B------:R-:W-:Y:S01]  /*5ee0*/  IADD3 R2, R0, 0x38, RZ ;  /* 0x0000003800027810 */ /* 0x000fe20007ffe0ff */
        /* <DEDUP_REMOVED lines=8> */
[----:B------:R-:W-:Y:S04]  /*5f70*/  LDSM.16.M88.4 R180, [R234] ;  /* 0x00000000eab4783b */ /* 0x000fe80000000200 */
[----:B------:R-:W4:Y:S04]  /*5f80*/  LDSM.16.M88.4 R20, [R233+0x8000] ;  /* 0x00800000e914783b */ /* 0x000f280000000200 */
[----:B------:R-:W5:Y:S04]  /*5f90*/  LDSM.16.M88.4 R12, [R233+0x8800] ;  /* 0x00880000e90c783b */ /* 0x000f680000000200 */
[----:B--2---:R-:W3:Y:S04]  /*5fa0*/  LDSM.16.M88.4 R4, [R233+0x9000] ;  /* 0x00900000e904783b */ /* 0x004ee80000000200 */
[----:B------:R-:W2:Y:S04]  /*5fb0*/  LDSM.16.M88.4 R32, [R233+0x9800] ;  /* 0x00980000e920783b */ /* 0x000ea80000000200 */
[----:B------:R-:W-:Y:S04]  /*5fc0*/  LDSM.16.M88.4 R172, [R232] ;  /* 0x00000000e8ac783b */ /* 0x000fe80000000200 */
[----:B------:R-:W1:Y:S04]  /*5fd0*/  LDSM.16.M88.4 R28, [R231] ;  /* 0x00000000e71c783b */ /* 0x000e680000000200 */
[----:B------:R-:W1:Y:S04]  /*5fe0*/  LDSM.16.M88.4 R192, [R223] ;  /* 0x00000000dfc0783b */ /* 0x000e680000000200 */
[----:B------:R-:W1:Y:S04]  /*5ff0*/  LDSM.16.M88.4 R188, [R222] ;  /* 0x00000000debc783b */ /* 0x000e680000000200 */
[----:B------:R-:W1:Y:S04]  /*6000*/  LDSM.16.M88.4 R176, [R221] ;  /* 0x00000000ddb0783b */ /* 0x000e680000000200 */
[----:B------:R-:W-:Y:S01]  /*6010*/  LDSM.16.M88.4 R168, [R227+0x8000] ;  /* 0x00800000e3a8783b */ /* 0x000fe20000000200 */
[C---:B----4-:R-:W-:Y:S03]  /*6020*/  HMMA.16816.F32 R24, R180.reuse, R20, RZ ;  /* 0x00000014b418723c */ /* 0x050fe600000018ff */
[----:B------:R-:W-:Y:S04]  /*6030*/  LDSM.16.M88.4 R196, [R227+0x9000] ;  /* 0x00900000e3c4783b */ /* 0x000fe80000000200 */
[----:B------:R-:W0:Y:S01]  /*6040*/  LDGDEPBAR ;  /* 0x00000000000079af */ /* 0x000e220000000000 */
[C---:B------:R-:W-:Y:S08]  /*6050*/  HMMA.16816.F32 R20, R180.reuse, R22, RZ ;  /* 0x00000016b414723c */ /* 0x040ff000000018ff */
[C---:B-----5:R-:W-:Y:S08]  /*6060*/  HMMA.16816.F32 R16, R180.reuse, R12, RZ ;  /* 0x0000000cb410723c */ /* 0x060ff000000018ff */
[C---:B------:R-:W-:Y:S08]  /*6070*/  HMMA.16816.F32 R12, R180.reuse, R14, RZ ;  /* 0x0000000eb40c723c */ /* 0x040ff000000018ff */
[C---:B---3--:R-:W-:Y:S08]  /*6080*/  HMMA.16816.F32 R8, R180.reuse, R4, RZ ;  /* 0x00000004b408723c */ /* 0x048ff000000018ff */
[C---:B------:R-:W-:Y:S08]  /*6090*/  HMMA.16816.F32 R4, R180.reuse, R6, RZ ;  /* 0x00000006b404723c */ /* 0x040ff000000018ff */
[C---:B--2---:R-:W-:Y:S08]  /*60a0*/  HMMA.16816.F32 R184, R180.reuse, R32, RZ ;  /* 0x00000020b4b8723c */ /* 0x044ff000000018ff */
[----:B------:R-:W-:Y:S01]  /*60b0*/  HMMA.16816.F32 R180, R180, R34, RZ ;  /* 0x00000022b4b4723c */ /* 0x000fe200000018ff */
[----:B------:R-:W-:Y:S07]  /*60c0*/  LDSM.16.M88.4 R32, [R230] ;  /* 0x00000000e620783b */ /* 0x000fee0000000200 */
[C---:B-1----:R-:W-:Y:S08]  /*60d0*/  HMMA.16816.F32 R24, R172.reuse, R28, R24 ;  /* 0x0000001cac18723c */ /* 0x042ff00000001818 */
[C---:B------:R-:W-:Y:S01]  /*60e0*/  HMMA.16816.F32 R20, R172.reuse, R30, R20 ;  /* 0x0000001eac14723c */ /* 0x040fe20000001814 */
[----:B------:R-:W1:Y:S07]  /*60f0*/  LDSM.16.M88.4 R28, [R227+0x8800] ;  /* 0x00880000e31c783b */ /* 0x000e6e0000000200 */
[C---:B------:R-:W-:Y:S08]  /*6100*/  HMMA.16816.F32 R16, R172.reuse, R192, R16 ;  /* 0x000000c0ac10723c */ /* 0x040ff00000001810 */
[C---:B------:R-:W-:Y:S01]  /*6110*/  HMMA.16816.F32 R12, R172.reuse, R194, R12 ;  /* 0x000000c2ac0c723c */ /* 0x040fe2000000180c */
[----:B------:R-:W2:Y:S07]  /*6120*/  LDSM.16.M88.4 R192, [R227+0x9800] ;  /* 0x00980000e3c0783b */ /* 0x000eae0000000200 */
[C---:B------:R-:W-:Y:S08]  /*6130*/  HMMA.16816.F32 R8, R172.reuse, R188, R8 ;  /* 0x000000bcac08723c */ /* 0x040ff00000001808 */
[C---:B------:R-:W-:Y:S01]  /*6140*/  HMMA.16816.F32 R4, R172.reuse, R190, R4 ;  /* 0x000000beac04723c */ /* 0x040fe20000001804 */
[----:B------:R-:W-:Y:S07]  /*6150*/  LDSM.16.M88.4 R188, [R220] ;  /* 0x00000000dcbc783b */ /* 0x000fee0000000200 */
[C---:B------:R-:W-:Y:S08]  /*6160*/  HMMA.16816.F32 R184, R172.reuse, R176, R184 ;  /* 0x000000b0acb8723c */ /* 0x040ff000000018b8 */
[----:B------:R-:W-:Y:S01]  /*6170*/  HMMA.16816.F32 R180, R172, R178, R180 ;  /* 0x000000b2acb4723c */ /* 0x000fe200000018b4 */
[----:B------:R-:W-:Y:S04]  /*6180*/  LDSM.16.M88.4 R176, [R220+0x800] ;  /* 0x00080000dcb0783b */ /* 0x000fe80000000200 */
[----:B------:R-:W-:Y:S03]  /*6190*/  LDSM.16.M88.4 R172, [R220+0x1000] ;  /* 0x00100000dcac783b */ /* 0x000fe60000000200 */
[C---:B-1----:R-:W-:Y:S08]  /*61a0*/  HMMA.16816.F32 R16, R32.reuse, R28, R16 ;  /* 0x0000001c2010723c */ /* 0x042ff00000001810 */
[C---:B------:R-:W-:Y:S01]  /*61b0*/  HMMA.16816.F32 R12, R32.reuse, R30, R12 ;  /* 0x0000001e200c723c */ /* 0x040fe2000000180c */
[----:B------:R-:W1:Y:S07]  /*61c0*/  LDSM.16.M88.4 R28, [R229] ;  /* 0x00000000e51c783b */ /* 0x000e6e0000000200 */
[C---:B------:R-:W-:Y:S08]  /*61d0*/  HMMA.16816.F32 R24, R32.reuse, R168, R24 ;  /* 0x000000a82018723c */ /* 0x040ff00000001818 */
[C---:B------:R-:W-:Y:S01]  /*61e0*/  HMMA.16816.F32 R20, R32.reuse, R170, R20 ;  /* 0x000000aa2014723c */ /* 0x040fe20000001814 */
[----:B------:R-:W3:Y:S07]  /*61f0*/  LDSM.16.M88.4 R168, [R220+0x1800] ;  /* 0x00180000dca8783b */ /* 0x000eee0000000200 */
[C---:B------:R-:W-:Y:S08]  /*6200*/  HMMA.16816.F32 R8, R32.reuse, R196, R8 ;  /* 0x000000c42008723c */ /* 0x040ff00000001808 */
[C---:B------:R-:W-:Y:S01]  /*6210*/  HMMA.16816.F32 R4, R32.reuse, R198, R4 ;  /* 0x000000c62004723c */ /* 0x040fe20000001804 */
[----:B------:R-:W-:Y:S07]  /*6220*/  LDSM.16.M88.4 R196, [R227+0xb000] ;  /* 0x00b00000e3c4783b */ /* 0x000fee0000000200 */
[C---:B--2---:R-:W-:Y:S08]  /*6230*/  HMMA.16816.F32 R184, R32.reuse, R192, R184 ;  /* 0x000000c020b8723c */ /* 0x044ff000000018b8 */
[----:B------:R-:W-:Y:S01]  /*6240*/  HMMA.16816.F32 R180, R32, R194, R180 ;  /* 0x000000c220b4723c */ /* 0x000fe200000018b4 */
[----:B------:R-:W-:Y:S04]  /*6250*/  LDSM.16.M88.4 R32, [R234+0x2000] ;  /* 0x00200000ea20783b */ /* 0x000fe80000000200 */
[----:B------:R-:W2:Y:S03]  /*6260*/  LDSM.16.M88.4 R192, [R233+0xa000] ;  /* 0x00a00000e9c0783b */ /* 0x000ea60000000200 */
        /* <DEDUP_REMOVED lines=8> */
[----:B------:R-:W5:Y:S07]  /*62f0*/  LDSM.16.M88.4 R172, [R233+0xb800] ;  /* 0x00b80000e9ac783b */ /* 0x000f6e0000000200 */
[C---:B---3--:R-:W-:Y:S08]  /*6300*/  HMMA.16816.F32 R184, R28.reuse, R168, R184 ;  /* 0x000000a81cb8723c */ /* 0x048ff000000018b8 */
[----:B------:R-:W-:Y:S01]  /*6310*/  HMMA.16816.F32 R180, R28, R170, R180 ;  /* 0x000000aa1cb4723c */ /* 0x000fe200000018b4 */
[----:B------:R-:W-:Y:S04]  /*6320*/  LDSM.16.M88.4 R28, [R232+0x2000] ;  /* 0x00200000e81c783b */ /* 0x000fe80000000200 */
[----:B------:R-:W3:Y:S03]  /*6330*/  LDSM.16.M88.4 R168, [R219] ;  /* 0x00000000dba8783b */ /* 0x000ee60000000200 */
[C---:B--2---:R-:W-:Y:S08]  /*6340*/  HMMA.16816.F32 R24, R32.reuse, R192, R24 ;  /* 0x000000c02018723c */ /* 0x044ff00000001818 */
[C---:B------:R-:W-:Y:S01]  /*6350*/  HMMA.16816.F32 R20, R32.reuse, R194, R20 ;  /* 0x000000c22014723c */ /* 0x040fe20000001814 */
[----:B------:R-:W2:Y:S07]  /*6360*/  LDSM.16.M88.4 R192, [R218] ;  /* 0x00000000dac0783b */ /* 0x000eae0000000200 */
[C---:B-1----:R-:W-:Y:S08]  /*6370*/  HMMA.16816.F32 R16, R32.reuse, R188, R16 ;  /* 0x000000bc2010723c */ /* 0x042ff00000001810 */
[C---:B------:R-:W-:Y:S01]  /*6380*/  HMMA.16816.F32 R12, R32.reuse, R190, R12 ;  /* 0x000000be200c723c */ /* 0x040fe2000000180c */
[----:B------:R-:W1:Y:S07]  /*6390*/  LDSM.16.M88.4 R188, [R217] ;  /* 0x00000000d9bc783b */ /* 0x000e6e0000000200 */
[C---:B----4-:R-:W-:Y:S08]  /*63a0*/  HMMA.16816.F32 R8, R32.reuse, R176, R8 ;  /* 0x000000b02008723c */ /* 0x050ff00000001808 */
[C---:B------:R-:W-:Y:S01]  /*63b0*/  HMMA.16816.F32 R4, R32.reuse, R178, R4 ;  /* 0x000000b22004723c */ /* 0x040fe20000001804 */
[----:B------:R-:W4:Y:S07]  /*63c0*/  LDSM.16.M88.4 R176, [R216] ;  /* 0x00000000d8b0783b */ /* 0x000f2e0000000200 */
[C---:B-----5:R-:W-:Y:S08]  /*63d0*/  HMMA.16816.F32 R184, R32.reuse, R172, R184 ;  /* 0x000000ac20b8723c */ /* 0x060ff000000018b8 */
[----:B------:R-:W-:Y:S01]  /*63e0*/  HMMA.16816.F32 R180, R32, R174, R180 ;  /* 0x000000ae20b4723c */ /* 0x000fe200000018b4 */
[----:B------:R-:W-:Y:S04]  /*63f0*/  LDSM.16.M88.4 R32, [R230+0x2000] ;  /* 0x00200000e620783b */ /* 0x000fe80000000200 */
[----:B------:R-:W5:Y:S03]  /*6400*/  LDSM.16.M88.4 R172, [R227+0xa000] ;  /* 0x00a00000e3ac783b */ /* 0x000f660000000200 */
[C---:B---3--:R-:W-:Y:S08]  /*6410*/  HMMA.16816.F32 R24, R28.reuse, R168, R24 ;  /* 0x000000a81c18723c */ /* 0x048ff00000001818 */
[C---:B------:R-:W-:Y:S01]  /*6420*/  HMMA.16816.F32 R20, R28.reuse, R170, R20 ;  /* 0x000000aa1c14723c */ /* 0x040fe20000001814 */
[----:B------:R-:W3:Y:S07]  /*6430*/  LDSM.16.M88.4 R168, [R227+0xa800] ;  /* 0x00a80000e3a8783b */ /* 0x000eee0000000200 */
[C---:B--2---:R-:W-:Y:S08]  /*6440*/  HMMA.16816.F32 R16, R28.reuse, R192, R16 ;  /* 0x000000c01c10723c */ /* 0x044ff00000001810 */
[C---:B------:R-:W-:Y:S01]  /*6450*/  HMMA.16816.F32 R12, R28.reuse, R194, R12 ;  /* 0x000000c21c0c723c */ /* 0x040fe2000000180c */
[----:B------:R-:W2:Y:S07]  /*6460*/  LDSM.16.M88.4 R192, [R227+0xb800] ;  /* 0x00b80000e3c0783b */ /* 0x000eae0000000200 */
[C---:B-1----:R-:W-:Y:S08]  /*6470*/  HMMA.16816.F32 R8, R28.reuse, R188, R8 ;  /* 0x000000bc1c08723c */ /* 0x042ff00000001808 */
[C---:B------:R-:W-:Y:S01]  /*6480*/  HMMA.16816.F32 R4, R28.reuse, R190, R4 ;  /* 0x000000be1c04723c */ /* 0x040fe20000001804 */
[----:B------:R-:W-:Y:S07]  /*6490*/  LDSM.16.M88.4 R188, [R220+0x2000] ;  /* 0x00200000dcbc783b */ /* 0x000fee0000000200 */
[C---:B----4-:R-:W-:Y:S08]  /*64a0*/  HMMA.16816.F32 R184, R28.reuse, R176, R184 ;  /* 0x000000b01cb8723c */ /* 0x050ff000000018b8 */
[----:B------:R-:W-:Y:S01]  /*64b0*/  HMMA.16816.F32 R180, R28, R178, R180 ;  /* 0x000000b21cb4723c */ /* 0x000fe200000018b4 */
[----:B------:R-:W1:Y:S04]  /*64c0*/  LDSM.16.M88.4 R28, [R229+0x2000] ;  /* 0x00200000e51c783b */ /* 0x000e680000000200 */
[----:B------:R-:W-:Y:S03]  /*64d0*/  LDSM.16.M88.4 R176, [R220+0x3800] ;  /* 0x00380000dcb0783b */ /* 0x000fe60000000200 */
[C---:B-----5:R-:W-:Y:S08]  /*64e0*/  HMMA.16816.F32 R24, R32.reuse, R172, R24 ;  /* 0x000000ac2018723c */ /* 0x060ff00000001818 */
[C---:B------:R-:W-:Y:S01]  /*64f0*/  HMMA.16816.F32 R20, R32.reuse, R174, R20 ;  /* 0x000000ae2014723c */ /* 0x040fe20000001814 */
[----:B------:R-:W4:Y:S07]  /*6500*/  LDSM.16.M88.4 R172, [R220+0x2800] ;  /* 0x00280000dcac783b */ /* 0x000f2e0000000200 */
[C---:B---3--:R-:W-:Y:S08]  /*6510*/  HMMA.16816.F32 R16, R32.reuse, R168, R16 ;  /* 0x000000a82010723c */ /* 0x048ff00000001810 */
[C---:B------:R-:W-:Y:S01]  /*6520*/  HMMA.16816.F32 R12, R32.reuse, R170, R12 ;  /* 0x000000aa200c723c */ /* 0x040fe2000000180c */
[----:B------:R-:W3:Y:S07]  /*6530*/  LDSM.16.M88.4 R168, [R220+0x3000] ;  /* 0x00300000dca8783b */ /* 0x000eee0000000200 */
[C---:B------:R-:W-:Y:S08]  /*6540*/  HMMA.16816.F32 R8, R32.reuse, R196, R8 ;  /* 0x000000c42008723c */ /* 0x040ff00000001808 */
[C---:B------:R-:W-:Y:S01]  /*6550*/  HMMA.16816.F32 R4, R32.reuse, R198, R4 ;  /* 0x000000c62004723c */ /* 0x040fe20000001804 */
[----:B------:R-:W-:Y:S07]  /*6560*/  LDSM.16.M88.4 R196, [R214] ;  /* 0x00000000d6c4783b */ /* 0x000fee0000000200 */
[C---:B--2---:R-:W-:Y:S08]  /*6570*/  HMMA.16816.F32 R184, R32.reuse, R192, R184 ;  /* 0x000000c020b8723c */ /* 0x044ff000000018b8 */
[----:B------:R-:W-:Y:S01]  /*6580*/  HMMA.16816.F32 R180, R32, R194, R180 ;  /* 0x000000c220b4723c */ /* 0x000fe200000018b4 */
[----:B------:R-:W-:Y:S04]  /*6590*/  LDSM.16.M88.4 R32, [R234+0x4000] ;  /* 0x00400000ea20783b */ /* 0x000fe80000000200 */
[----:B------:R-:W2:Y:S03]  /*65a0*/  LDSM.16.M88.4 R192, [R233+0xc000] ;  /* 0x00c00000e9c0783b */ /* 0x000ea60000000200 */
[C---:B-1----:R-:W-:Y:S08]  /*65b0*/  HMMA.16816.F32 R24, R28.reuse, R188, R24 ;  /* 0x000000bc1c18723c */ /* 0x042ff00000001818 */
[C---:B------:R-:W-:Y:S01]  /*65c0*/  HMMA.16816.F32 R20, R28.reuse, R190, R20 ;  /* 0x000000be1c14723c */ /* 0x040fe20000001814 */
[----:B------:R-:W1:Y:S07]  /*65d0*/  LDSM.16.M88.4 R188, [R233+0xc800] ;  /* 0x00c80000e9bc783b */ /* 0x000e6e0000000200 */
[C---:B----4-:R-:W-:Y:S08]  /*65e0*/  HMMA.16816.F32 R16, R28.reuse, R172, R16 ;  /* 0x000000ac1c10723c */ /* 0x050ff00000001810 */
[C---:B------:R-:W-:Y:S01]  /*65f0*/  HMMA.16816.F32 R12, R28.reuse, R174, R12 ;  /* 0x000000ae1c0c723c */ /* 0x040fe2000000180c */
[----:B------:R-:W4:Y:S07]  /*6600*/  LDSM.16.M88.4 R172, [R233+0xd000] ;  /* 0x00d00000e9ac783b */ /* 0x000f2e0000000200 */
[C---:B---3--:R-:W-:Y:S08]  /*6610*/  HMMA.16816.F32 R8, R28.reuse, R168, R8 ;  /* 0x000000a81c08723c */ /* 0x048ff00000001808 */
[C---:B------:R-:W-:Y:S01]  /*6620*/  HMMA.16816.F32 R4, R28.reuse, R170, R4 ;  /* 0x000000aa1c04723c */ /* 0x040fe20000001804 */
[----:B------:R-:W3:Y:S07]  /*6630*/  LDSM.16.M88.4 R168, [R233+0xd800] ;  /* 0x00d80000e9a8783b */ /* 0x000eee0000000200 */
[C---:B------:R-:W-:Y:S08]  /*6640*/  HMMA.16816.F32 R184, R28.reuse, R176, R184 ;  /* 0x000000b01cb8723c */ /* 0x040ff000000018b8 */
[----:B------:R-:W-:Y:S01]  /*6650*/  HMMA.16816.F32 R180, R28, R178, R180 ;  /* 0x000000b21cb4723c */ /* 0x000fe200000018b4 */
[----:B------:R-:W-:Y:S04]  /*6660*/  LDSM.16.M88.4 R176, [R232+0x4000] ;  /* 0x00400000e8b0783b */ /* 0x000fe80000000200 */
[----:B------:R-:W5:Y:S03]  /*6670*/  LDSM.16.M88.4 R28, [R215] ;  /* 0x00000000d71c783b */ /* 0x000f660000000200 */
        /* <DEDUP_REMOVED lines=8> */
[----:B------:R-:W-:Y:S07]  /*6700*/  LDSM.16.M88.4 R172, [R227+0xc000] ;  /* 0x00c00000e3ac783b */ /* 0x000fee0000000200 */
[C---:B---3--:R-:W-:Y:S08]  /*6710*/  HMMA.16816.F32 R184, R32.reuse, R168, R184 ;  /* 0x000000a820b8723c */ /* 0x048ff000000018b8 */
[----:B------:R-:W-:Y:S01]  /*6720*/  HMMA.16816.F32 R180, R32, R170, R180 ;  /* 0x000000aa20b4723c */ /* 0x000fe200000018b4 */
[----:B------:R-:W3:Y:S04]  /*6730*/  LDSM.16.M88.4 R32, [R230+0x4000] ;  /* 0x00400000e620783b */ /* 0x000ee80000000200 */
[----:B------:R-:W-:Y:S03]  /*6740*/  LDSM.16.M88.4 R168, [R227+0xd000] ;  /* 0x00d00000e3a8783b */ /* 0x000fe60000000200 */
[C---:B-----5:R-:W-:Y:S08]  /*6750*/  HMMA.16816.F32 R24, R176.reuse, R28, R24 ;  /* 0x0000001cb018723c */ /* 0x060ff00000001818 */
[C---:B------:R-:W-:Y:S01]  /*6760*/  HMMA.16816.F32 R20, R176.reuse, R30, R20 ;  /* 0x0000001eb014723c */ /* 0x040fe20000001814 */
[----:B------:R-:W4:Y:S07]  /*6770*/  LDSM.16.M88.4 R28, [R227+0xc800] ;  /* 0x00c80000e31c783b */ /* 0x000f2e0000000200 */
[C---:B------:R-:W-:Y:S08]  /*6780*/  HMMA.16816.F32 R16, R176.reuse, R196, R16 ;  /* 0x000000c4b010723c */ /* 0x040ff00000001810 */
[C---:B------:R-:W-:Y:S01]  /*6790*/  HMMA.16816.F32 R12, R176.reuse, R198, R12 ;  /* 0x000000c6b00c723c */ /* 0x040fe2000000180c */
[----:B------:R-:W-:Y:S07]  /*67a0*/  LDSM.16.M88.4 R196, [R233+0xe000] ;  /* 0x00e00000e9c4783b */ /* 0x000fee0000000200 */
[C---:B--2---:R-:W-:Y:S08]  /*67b0*/  HMMA.16816.F32 R8, R176.reuse, R192, R8 ;  /* 0x000000c0b008723c */ /* 0x044ff00000001808 */
[C---:B------:R-:W-:Y:S01]  /*67c0*/  HMMA.16816.F32 R4, R176.reuse, R194, R4 ;  /* 0x000000c2b004723c */ /* 0x040fe20000001804 */
[----:B------:R-:W2:Y:S07]  /*67d0*/  LDSM.16.M88.4 R192, [R227+0xd800] ;  /* 0x00d80000e3c0783b */ /* 0x000eae0000000200 */
[C---:B-1----:R-:W-:Y:S08]  /*67e0*/  HMMA.16816.F32 R184, R176.reuse, R188, R184 ;  /* 0x000000bcb0b8723c */ /* 0x042ff000000018b8 */
        /* <DEDUP_REMOVED lines=8> */
[----:B------:R-:W1:Y:S07]  /*6870*/  LDSM.16.M88.4 R28, [R229+0x4000] ;  /* 0x00400000e51c783b */ /* 0x000e6e0000000200 */
[C---:B------:R-:W-:Y:S08]  /*6880*/  HMMA.16816.F32 R8, R32.reuse, R168, R8 ;  /* 0x000000a82008723c */ /* 0x040ff00000001808 */
[C---:B------:R-:W-:Y:S01]  /*6890*/  HMMA.16816.F32 R4, R32.reuse, R170, R4 ;  /* 0x000000aa2004723c */ /* 0x040fe20000001804 */
[----:B------:R-:W3:Y:S07]  /*68a0*/  LDSM.16.M88.4 R168, [R220+0x5800] ;  /* 0x00580000dca8783b */ /* 0x000eee0000000200 */
[C---:B--2---:R-:W-:Y:S08]  /*68b0*/  HMMA.16816.F32 R184, R32.reuse, R192, R184 ;  /* 0x000000c020b8723c */ /* 0x044ff000000018b8 */
        /* <DEDUP_REMOVED lines=11> */
[----:B------:R-:W-:Y:S07]  /*6970*/  LDSM.16.M88.4 R188, [R210] ;  /* 0x00000000d2bc783b */ /* 0x000fee0000000200 */
[C---:B---3--:R-:W-:Y:S08]  /*6980*/  HMMA.16816.F32 R184, R28.reuse, R168, R184 ;  /* 0x000000a81cb8723c */ /* 0x048ff000000018b8 */
[----:B------:R-:W-:Y:S01]  /*6990*/  HMMA.16816.F32 R180, R28, R170, R180 ;  /* 0x000000aa1cb4723c */ /* 0x000fe200000018b4 */
[----:B------:R-:W-:Y:S04]  /*69a0*/  LDSM.16.M88.4 R168, [R232+0x6000] ;  /* 0x00600000e8a8783b */ /* 0x000fe80000000200 */
[----:B------:R-:W3:Y:S03]  /*69b0*/  LDSM.16.M88.4 R28, [R211] ;  /* 0x00000000d31c783b */ /* 0x000ee60000000200 */
[C---:B--2---:R-:W-:Y:S08]  /*69c0*/  HMMA.16816.F32 R24, R32.reuse, R196, R24 ;  /* 0x000000c42018723c */ /* 0x044ff00000001818 */
[C---:B------:R-:W-:Y:S01]  /*69d0*/  HMMA.16816.F32 R20, R32.reuse, R198, R20 ;  /* 0x000000c62014723c */ /* 0x040fe20000001814 */
[----:B------:R-:W-:Y:S07]  /*69e0*/  LDSM.16.M88.4 R196, [R227+0xf000] ;  /* 0x00f00000e3c4783b */ /* 0x000fee0000000200 */
[C---:B-1----:R-:W-:Y:S08]  /*69f0*/  HMMA.16816.F32 R8, R32.reuse, R176, R8 ;  /* 0x000000b02008723c */ /* 0x042ff00000001808 */
[C---:B------:R-:W-:Y:S01]  /*6a00*/  HMMA.16816.F32 R4, R32.reuse, R178, R4 ;  /* 0x000000b22004723c */ /* 0x040fe20000001804 */
[----:B------:R-:W1:Y:S07]  /*6a10*/  LDSM.16.M88.4 R176, [R209] ;  /* 0x00000000d1b0783b */ /* 0x000e6e0000000200 */
[C---:B----4-:R-:W-:Y:S08]  /*6a20*/  HMMA.16816.F32 R184, R32.reuse, R172, R184 ;  /* 0x000000ac20b8723c */ /* 0x050ff000000018b8 */
[C---:B------:R-:W-:Y:S01]  /*6a30*/  HMMA.16816.F32 R180, R32.reuse, R174, R180 ;  /* 0x000000ae20b4723c */ /* 0x040fe200000018b4 */
[----:B------:R-:W2:Y:S07]  /*6a40*/  LDSM.16.M88.4 R172, [R208] ;  /* 0x00000000d0ac783b */ /* 0x000eae0000000200 */
[C---:B------:R-:W-:Y:S08]  /*6a50*/  HMMA.16816.F32 R16, R32.reuse, R192, R16 ;  /* 0x000000c02010723c */ /* 0x040ff00000001810 */
[----:B------:R-:W-:Y:S01]  /*6a60*/  HMMA.16816.F32 R12, R32, R194, R12 ;  /* 0x000000c2200c723c */ /* 0x000fe2000000180c */
[----:B------:R-:W-:Y:S04]  /*6a70*/  LDSM.16.M88.4 R192, [R230+0x6000] ;  /* 0x00600000e6c0783b */ /* 0x000fe80000000200 */
[----:B------:R-:W4:Y:S03]  /*6a80*/  LDSM.16.M88.4 R32, [R227+0xe000] ;  /* 0x00e00000e320783b */ /* 0x000f260000000200 */
[C---:B---3--:R-:W-:Y:S08]  /*6a90*/  HMMA.16816.F32 R24, R168.reuse, R28, R24 ;  /* 0x0000001ca818723c */ /* 0x048ff00000001818 */
[C---:B------:R-:W-:Y:S01]  /*6aa0*/  HMMA.16816.F32 R20, R168.reuse, R30, R20 ;  /* 0x0000001ea814723c */ /* 0x040fe20000001814 */
[----:B------:R-:W3:Y:S07]  /*6ab0*/  LDSM.16.M88.4 R28, [R227+0xe800] ;  /* 0x00e80000e31c783b */ /* 0x000eee0000000200 */
[C---:B------:R-:W-:Y:S08]  /*6ac0*/  HMMA.16816.F32 R16, R168.reuse, R188, R16 ;  /* 0x000000bca810723c */ /* 0x040ff00000001810 */
[C---:B------:R-:W-:Y:S01]  /*6ad0*/  HMMA.16816.F32 R12, R168.reuse, R190, R12 ;  /* 0x000000bea80c723c */ /* 0x040fe2000000180c */
[----:B------:R-:W5:Y:S07]  /*6ae0*/  LDSM.16.M88.4 R188, [R227+0xf800] ;  /* 0x00f80000e3bc783b */ /* 0x000f6e0000000200 */
[C---:B-1----:R-:W-:Y:S08]  /*6af0*/  HMMA.16816.F32 R8, R168.reuse, R176, R8 ;  /* 0x000000b0a808723c */ /* 0x042ff00000001808 */
[C---:B------:R-:W-:Y:S01]  /*6b00*/  HMMA.16816.F32 R4, R168.reuse, R178, R4 ;  /* 0x000000b2a804723c */ /* 0x040fe20000001804 */
[----:B------:R-:W-:Y:S07]  /*6b10*/  LDSM.16.M88.4 R176, [R229+0x6000] ;  /* 0x00600000e5b0783b */ /* 0x000fee0000000200 */
[C---:B--2---:R-:W-:Y:S08]  /*6b20*/  HMMA.16816.F32 R184, R168.reuse, R172, R184 ;  /* 0x000000aca8b8723c */ /* 0x044ff000000018b8 */
[----:B------:R-:W-:Y:S01]  /*6b30*/  HMMA.16816.F32 R180, R168, R174, R180 ;  /* 0x000000aea8b4723c */ /* 0x000fe200000018b4 */
[----:B------:R-:W1:Y:S04]  /*6b40*/  LDSM.16.M88.4 R172, [R220+0x6000] ;  /* 0x00600000dcac783b */ /* 0x000e680000000200 */
[----:B------:R-:W2:Y:S03]  /*6b50*/  LDSM.16.M88.4 R168, [R220+0x6800] ;  /* 0x00680000dca8783b */ /* 0x000ea60000000200 */
[C---:B----4-:R-:W-:Y:S08]  /*6b60*/  HMMA.16816.F32 R24, R192.reuse, R32, R24 ;  /* 0x00000020c018723c */ /* 0x050ff00000001818 */
[C---:B------:R-:W-:Y:S01]  /*6b70*/  HMMA.16816.F32 R20, R192.reuse, R34, R20 ;  /* 0x00000022c014723c */ /* 0x040fe20000001814 */
[----:B------:R-:W4:Y:S07]  /*6b80*/  LDSM.16.M88.4 R32, [R220+0x7000] ;  /* 0x00700000dc20783b */ /* 0x000f2e0000000200 */
[C---:B---3--:R-:W-:Y:S08]  /*6b90*/  HMMA.16816.F32 R16, R192.reuse, R28, R16 ;  /* 0x0000001cc010723c */ /* 0x048ff00000001810 */
[----:B------:R-:W-:Y:S01]  /*6ba0*/  HMMA.16816.F32 R12, R192, R30, R12 ;  /* 0x0000001ec00c723c */ /* 0x000fe2000000180c */
[----:B------:R-:W3:Y:S01]  /*6bb0*/  LDSM.16.M88.4 R28, [R220+0x7800] ;  /* 0x00780000dc1c783b */ /* 0x000ee20000000200 */
[----:B------:R-:W-:-:S06]  /*6bc0*/  DEPBAR.LE SB0, 0x0 ;  /* 0x000080000000791a */ /* 0x000fcc0000000000 */
[C---:B------:R-:W-:Y:S08]  /*6bd0*/  HMMA.16816.F32 R8, R192.reuse, R196, R8 ;  /* 0x000000c4c008723c */ /* 0x040ff00000001808 */
[C---:B-----5:R-:W-:Y:S07]  /*6be0*/  HMMA.16816.F32 R184, R192.reuse, R188, R184 ;  /* 0x000000bcc0b8723c */ /* 0x060fee00000018b8 */
[C---:B------:R-:W-:Y:S01]  /*6bf0*/  IADD3 R189, R0.reuse, 0x10, RZ ;  /* 0x0000001000bd7810 */ /* 0x040fe20007ffe0ff */
[----:B------:R-:W-:Y:S01]  /*6c00*/  HMMA.16816.F32 R4, R192, R198, R4 ;  /* 0x000000c6c004723c */ /* 0x000fe20000001804 */
[----:B------:R-:W-:-:S07]  /*6c10*/  IADD3 R188, R0, 0x11, RZ ;  /* 0x0000001100bc7810 */ /* 0x000fce0007ffe0ff */
[C---:B-1----:R-:W-:Y:S07]  /*6c20*/  HMMA.16816.F32 R24, R176.reuse, R172, R24 ;  /* 0x000000acb018723c */ /* 0x042fee0000001818 */
[C---:B------:R-:W-:Y:S01]  /*6c30*/  IADD3 R172, R0.reuse, 0x28, RZ ;  /* 0x0000002800ac7810 */ /* 0x040fe20007ffe0ff */
[C---:B--2---:R-:W-:Y:S07]  /*6c40*/  HMMA.16816.F32 R16, R176.reuse, R168, R16 ;  /* 0x000000a8b010723c */ /* 0x044fee0000001810 */
[C---:B------:R-:W-:Y:S01]  /*6c50*/  IADD3 R168, R0.reuse, 0x30, RZ ;  /* 0x0000003000a87810 */ /* 0x040fe20007ffe0ff */
[C---:B----4-:R-:W-:Y:S07]  /*6c60*/  HMMA.16816.F32 R8, R176.reuse, R32, R8 ;  /* 0x00000020b008723c */ /* 0x050fee0000001808 */
[----:B------:R-:W-:Y:S01]  /*6c70*/  IADD3 R32, R0, 0x21, RZ ;  /* 0x0000002100207810 */ /* 0x000fe20007ffe0ff */
[----:B------:R-:W-:Y:S01]  /*6c80*/  HMMA.16816.F32 R20, R176, R174, R20 ;  /* 0x000000aeb014723c */ /* 0x000fe20000001814 */
[----:B------:R-:W-:Y:S01]  /*6c90*/  FSEL R173, R24, -INF , !P3 ;  /* 0xff80000018ad7808 */ /* 0x000fe20005800000 */
[----:B------:R-:W-:Y:S01]  /*6ca0*/  BAR.SYNC.DEFER_BLOCKING 0x0 ;  /* 0x0000000000007b1d */ /* 0x000fe20000010000 */
[----:B------:R-:W-:-:S02]  /*6cb0*/  ISETP.GE.AND P3, PT, R189, R200, PT ;  /* 0x000000c8bd00720c */ /* 0x000fc40003f66270 */
[----:B------:R-:W-:Y:S02]  /*6cc0*/  FSEL R26, R26, -INF , !P1 ;  /* 0xff8000001a1a7808 */ /* 0x000fe40004800000 */
[C---:B------:R-:W-:Y:S01]  /*6cd0*/  IADD3 R174, R0.reuse, 0x20, RZ ;  /* 0x0000002000ae7810 */ /* 0x040fe20007ffe0ff */
[----:B---3--:R-:W-:Y:S07]  /*6ce0*/  HMMA.16816.F32 R184, R176, R28, R184 ;  /* 0x0000001cb0b8723c */ /* 0x008fee00000018b8 */
[C---:B------:R-:W-:Y:S01]  /*6cf0*/  IADD3 R29, R0.reuse, 0x18, RZ ;  /* 0x00000018001d7810 */ /* 0x040fe20007ffe0ff */
[----:B------:R-:W-:Y:S01]  /*6d00*/  HMMA.16816.F32 R180, R192, R190, R180 ;  /* 0x000000bec0b4723c */ /* 0x000fe200000018b4 */
[----:B------:R-:W-:-:S06]  /*6d10*/  IADD3 R28, R0, 0x19, RZ ;  /* 0x00000019001c7810 */ /* 0x000fcc0007ffe0ff */
[C---:B------:R-:W-:Y:S01]  /*6d20*/  IADD3 R192, R0.reuse, 0x1, RZ ;  /* 0x0000000100c07810 */ /* 0x040fe20007ffe0ff */
[C---:B------:R-:W-:Y:S01]  /*6d30*/  HMMA.16816.F32 R12, R176.reuse, R170, R12 ;  /* 0x000000aab00c723c */ /* 0x040fe2000000180c */
[----:B------:R-:W-:Y:S02]  /*6d40*/  IADD3 R191, R0, 0x8, RZ ;  /* 0x0000000800bf7810 */ /* 0x000fe40007ffe0ff */
[-C--:B------:R-:W-:Y:S02]  /*6d50*/  ISETP.GE.AND P2, PT, R192, R200.reuse, PT ;  /* 0x000000c8c000720c */ /* 0x080fe40003f46270 */
[-C--:B------:R-:W-:Y:S02]  /*6d60*/  ISETP.GE.AND P5, PT, R191, R200.reuse, PT ;  /* 0x000000c8bf00720c */ /* 0x080fe40003fa6270 */
[----:B------:R-:W-:Y:S01]  /*6d70*/  FSEL R171, R25, -INF , !P2 ;  /* 0xff80000019ab7808 */ /* 0x000fe20005000000 */
[----:B------:R-:W-:Y:S01]  /*6d80*/  HMMA.16816.F32 R4, R176, R34, R4 ;  /* 0x00000022b004723c */ /* 0x000fe20000001804 */
[----:B------:R-:W-:-:S02]  /*6d90*/  ISETP.GE.AND P2, PT, R188, R200, PT ;  /* 0x000000c8bc00720c */ /* 0x000fc40003f46270 */
[----:B------:R-:W-:Y:S02]  /*6da0*/  FSEL R175, R20, -INF , !P5 ;  /* 0xff80000014af7808 */ /* 0x000fe40006800000 */
[----:B------:R-:W-:Y:S02]  /*6db0*/  FSEL R33, R17, -INF , !P2 ;  /* 0xff80000011217808 */ /* 0x000fe40005000000 */
[----:B------:R-:W-:Y:S02]  /*6dc0*/  FSEL R35, R16, -INF , !P3 ;  /* 0xff80000010237808 */ /* 0x000fe40005800000 */
[-C--:B------:R-:W-:Y:S02]  /*6dd0*/  ISETP.GE.AND P3, PT, R174, R200.reuse, PT ;  /* 0x000000c8ae00720c */ /* 0x080fe40003f66270 */
[----:B------:R-:W-:Y:S02]  /*6de0*/  ISETP.GE.AND P2, PT, R32, R200, PT ;  /* 0x000000c82000720c */ /* 0x000fe40003f46270 */
[----:B------:R-:W-:-:S02]  /*6df0*/  FSEL R199, R8, -INF , !P3 ;  /* 0xff80000008c77808 */ /* 0x000fc40005800000 */
[----:B------:R-:W-:Y:S02]  /*6e00*/  IADD3 R34, R0, 0x31, RZ ;  /* 0x0000003100227810 */ /* 0x000fe40007ffe0ff */
[-C--:B------:R-:W-:Y:S02]  /*6e10*/  ISETP.GE.AND P3, PT, R168, R200.reuse, PT ;  /* 0x000000c8a800720c */ /* 0x080fe40003f66270 */
[----:B------:R-:W-:Y:S02]  /*6e20*/  FSEL R197, R9, -INF , !P2 ;  /* 0xff80000009c57808 */ /* 0x000fe40005000000 */
[-C--:B------:R-:W-:Y:S02]  /*6e30*/  ISETP.GE.AND P5, PT, R29, R200.reuse, PT ;  /* 0x000000c81d00720c */ /* 0x080fe40003fa6270 */
[----:B------:R-:W-:Y:S02]  /*6e40*/  ISETP.GE.AND P2, PT, R34, R200, PT ;  /* 0x000000c82200720c */ /* 0x000fe40003f46270 */
[----:B------:R-:W-:-:S02]  /*6e50*/  FSEL R184, R184, -INF , !P3 ;  /* 0xff800000b8b87808 */ /* 0x000fc40005800000 */
[-C--:B------:R-:W-:Y:S02]  /*6e60*/  ISETP.GE.AND P3, PT, R192, R167.reuse, PT ;  /* 0x000000a7c000720c */ /* 0x080fe40003f66270 */
[----:B------:R-:W-:Y:S02]  /*6e70*/  IADD3 R190, R0, 0x9, RZ ;  /* 0x0000000900be7810 */ /* 0x000fe40007ffe0ff */
[----:B------:R-:W-:Y:S02]  /*6e80*/  FSEL R25, R12, -INF , !P5 ;  /* 0xff8000000c197808 */ /* 0x000fe40006800000 */
[----:B------:R-:W-:Y:S02]  /*6e90*/  FSEL R185, R185, -INF , !P2 ;  /* 0xff800000b9b97808 */ /* 0x000fe40005000000 */
[----:B------:R-:W-:Y:S02]  /*6ea0*/  ISETP.GE.AND P5, PT, R172, R200, PT ;  /* 0x000000c8ac00720c */ /* 0x000fe40003fa6270 */
[----:B------:R-:W-:-:S02]  /*6eb0*/  ISETP.GE.AND P2, PT, R191, R167, PT ;  /* 0x000000a7bf00720c */ /* 0x000fc40003f46270 */
[----:B------:R-:W-:Y:S02]  /*6ec0*/  FSEL R12, R27, -INF , !P3 ;  /* 0xff8000001b0c7808 */ /* 0x000fe40005800000 */
[C---:B------:R-:W-:Y:S02]  /*6ed0*/  ISETP.GE.AND P4, PT, R190.reuse, R200, PT ;  /* 0x000000c8be00720c */ /* 0x040fe40003f86270 */
[-C--:B------:R-:W-:Y:S02]  /*6ee0*/  ISETP.GE.AND P1, PT, R190, R167.reuse, PT ;  /* 0x000000a7be00720c */ /* 0x080fe40003f26270 */
[----:B------:R-:W-:Y:S02]  /*6ef0*/  ISETP.GE.AND P3, PT, R189, R167, PT ;  /* 0x000000a7bd00720c */ /* 0x000fe40003f66270 */
[----:B------:R-:W-:Y:S02]  /*6f00*/  FSEL R195, R4, -INF , !P5 ;  /* 0xff80000004c37808 */ /* 0x000fe40006800000 */
[----:B------:R-:W-:-:S02]  /*6f10*/  FSEL R8, R22, -INF , !P2 ;  /* 0xff80000016087808 */ /* 0x000fc40005000000 */
[----:B------:R-:W-:Y:S02]  /*6f20*/  FSEL R169, R21, -INF , !P4 ;  /* 0xff80000015a97808 */ /* 0x000fe40006000000 */
[----:B------:R-:W-:Y:S02]  /*6f30*/  FSEL R4, R23, -INF , !P1 ;  /* 0xff80000017047808 */ /* 0x000fe40004800000 */
[----:B------:R-:W-:Y:S02]  /*6f40*/  FSEL R22, R18, -INF , !P3 ;  /* 0xff80000012167808 */ /* 0x000fe40005800000 */
[C---:B------:R-:W-:Y:S02]  /*6f50*/  ISETP.GE.AND P4, PT, R28.reuse, R200, PT ;  /* 0x000000c81c00720c */ /* 0x040fe40003f86270 */
[-C--:B------:R-:W-:Y:S02]  /*6f60*/  ISETP.GE.AND P1, PT, R29, R167.reuse, PT ;  /* 0x000000a71d00720c */ /* 0x080fe40003f26270 */
[----:B------:R-:W-:-:S02]  /*6f70*/  ISETP.GE.AND P3, PT, R28, R167, PT ;  /* 0x000000a71c00720c */ /* 0x000fc40003f66270 */
[----:B------:R-:W-:Y:S01]  /*6f80*/  HMMA.16816.F32 R28, R176, R30, R180 ;  /* 0x0000001eb01c723c */ /* 0x000fe200000018b4 */
[----:B------:R-:W-:Y:S02]  /*6f90*/  IADD3 R170, R0, 0x29, RZ ;  /* 0x0000002900aa7810 */ /* 0x000fe40007ffe0ff */
[----:B------:R-:W-:Y:S02]  /*6fa0*/  ISETP.GE.AND P2, PT, R188, R167, PT ;  /* 0x000000a7bc00720c */ /* 0x000fe40003f46270 */
[----:B------:R-:W-:Y:S02]  /*6fb0*/  FSEL R21, R13, -INF , !P4 ;  /* 0xff8000000d157808 */ /* 0x000fe40006000000 */
[----:B------:R-:W-:Y:S02]  /*6fc0*/  ISETP.GE.AND P4, PT, R170, R200, PT ;  /* 0x000000c8aa00720c */ /* 0x000fe40003f86270 */
[----:B------:R-:W-:Y:S02]  /*6fd0*/  IADD3 R0, R0, 0x39, RZ ;  /* 0x0000003900007810 */ /* 0x000fe40007ffe0ff */
[----:B------:R-:W-:-:S02]  /*6fe0*/  FSEL R24, R19, -INF , !P2 ;  /* 0xff80000013187808 */ /* 0x000fc40005000000 */
[----:B------:R-:W-:Y:S02]  /*6ff0*/  FSEL R20, R14, -INF , !P1 ;  /* 0xff8000000e147808 */ /* 0x000fe40004800000 */
[-C--:B------:R-:W-:Y:S02]  /*7000*/  ISETP.GE.AND P2, PT, R174, R167.reuse, PT ;  /* 0x000000a7ae00720c */ /* 0x080fe40003f46270 */
[----:B------:R-:W-:Y:S02]  /*7010*/  ISETP.GE.AND P1, PT, R32, R167, PT ;  /* 0x000000a72000720c */ /* 0x000fe40003f26270 */
[----:B------:R-:W-:Y:S02]  /*7020*/  FSEL R193, R5, -INF , !P4 ;  /* 0xff80000005c17808 */ /* 0x000fe40006000000 */
[-C--:B------:R-:W-:Y:S02]  /*7030*/  ISETP.GE.AND P5, PT, R2, R200.reuse, PT ;  /* 0x000000c80200720c */ /* 0x080fe40003fa6270 */
[----:B------:R-:W-:-:S02]  /*7040*/  ISETP.GE.AND P4, PT, R0, R200, PT ;  /* 0x000000c80000720c */ /* 0x000fc40003f86270 */
[----:B------:R-:W-:Y:S02]  /*7050*/  FSEL R32, R15, -INF , !P3 ;  /* 0xff8000000f207808 */ /* 0x000fe40005800000 */
[----:B------:R-:W-:Y:S02]  /*7060*/  FSEL R200, R10, -INF , !P2 ;  /* 0xff8000000ac87808 */ /* 0x000fe40005000000 */
[----:B------:R-:W-:Y:S02]  /*7070*/  FSEL R198, R11, -INF , !P1 ;  /* 0xff8000000bc67808 */ /* 0x000fe40004800000 */
[-C--:B------:R-:W-:Y:S02]  /*7080*/  ISETP.GE.AND P3, PT, R172, R167.reuse, PT ;  /* 0x000000a7ac00720c */ /* 0x080fe40003f66270 */
        /* <DEDUP_REMOVED lines=11> */
[----:B------:R-:W-:Y:S02]  /*7140*/  FSEL R179, R30, -INF , !P2 ;  /* 0xff8000001eb37808 */ /* 0x000fe40005000000 */
[----:B------:R-:W-:Y:S01]  /*7150*/  FSEL R178, R31, -INF , !P1 ;  /* 0xff8000001fb27808 */ /* 0x000fe20004800000 */
[----:B------:R-:W-:Y:S05]  /*7160*/  @!P0 BRA `(.L_x_2344) ;  /* 0x000005f000008947 */ /* 0x000fea0003800000 */
[----:B------:R-:W-:Y:S05]  /*7170*/  @!P6 BRA `(.L_x_2345) ;  /* 0x000003900000e947 */ /* 0x000fea0003800000 */
[----:B------:R-:W1:Y:S01]  /*7180*/  I2F.RP R6, UR6 ;  /* 0x0000000600067d06 */ /* 0x000e620008209400 */
[----:B------:R-:W-:-:S05]  /*7190*/  IMAD.SHL.U32 R0, R239, 0x40, RZ ;  /* 0x00000040ef007824 */ /* 0x000fca00078e00ff */
[C---:B------:R-:W-:Y:S02]  /*71a0*/  IADD3 R10, R0.reuse, -0x40, RZ ;  /* 0xffffffc0000a7810 */ /* 0x040fe40007ffe0ff */
[----:B------:R-:W-:Y:S02]  /*71b0*/  IABS R7, R0 ;  /* 0x0000000000077213 */ /* 0x000fe40000000000 */
[----:B------:R-:W-:Y:S02]  /*71c0*/  IABS R5, R10 ;  /* 0x0000000a00057213 */ /* 0x000fe40000000000 */
[----:B------:R-:W-:Y:S02]  /*71d0*/  LOP3.LUT R0, R0, c[0x0][0x2d0], RZ, 0x3c, !PT ;  /* 0x0000b40000007a12 */ /* 0x000fe400078e3cff */
[----:B------:R-:W-:Y:S01]  /*71e0*/  LOP3.LUT R10, R10, c[0x0][0x2d0], RZ, 0x3c, !PT ;  /* 0x0000b4000a0a7a12 */ /* 0x000fe200078e3cff */
[----:B-1----:R-:W1:Y:S01]  /*71f0*/  MUFU.RCP R14, R6 ;  /* 0x00000006000e7308 */ /* 0x002e620000001000 */
[----:B------:R-:W-:-:S02]  /*7200*/  ISETP.GE.AND P2, PT, R0, RZ, PT ;  /* 0x000000ff0000720c */ /* 0x000fc40003f46270 */
[----:B------:R-:W-:Y:S02]  /*7210*/  ISETP.GE.AND P0, PT, R10, RZ, PT ;  /* 0x000000ff0a00720c */ /* 0x000fe40003f06270 */
[----:B------:R-:W-:Y:S02]  /*7220*/  LOP3.LUT R0, RZ, c[0x0][0x2d0], RZ, 0x33, !PT ;  /* 0x0000b400ff007a12 */ /* 0x000fe400078e33ff */
[----:B-1----:R-:W-:-:S04]  /*7230*/  IADD3 R14, R14, 0xffffffe, RZ ;  /* 0x0ffffffe0e0e7810 */ /* 0x002fc80007ffe0ff */
[----:B------:R-:W1:Y:S02]  /*7240*/  F2I.FTZ.U32.TRUNC.NTZ R15, R14 ;  /* 0x0000000e000f7305 */ /* 0x000e64000021f000 */
[----:B-1----:R-:W-:Y:S02]  /*7250*/  IMAD.MOV R2, RZ, RZ, -R15 ;  /* 0x000000ffff027224 */ /* 0x002fe400078e0a0f */
[----:B------:R-:W-:Y:S02]  /*7260*/  IMAD.MOV.U32 R14, RZ, RZ, RZ ;  /* 0x000000ffff0e7224 */ /* 0x000fe400078e00ff */
[----:B------:R-:W-:-:S04]  /*7270*/  IMAD R2, R2, UR6, RZ ;  /* 0x0000000602027c24 */ /* 0x000fc8000f8e02ff */
[----:B------:R-:W-:-:S06]  /*7280*/  IMAD.HI.U32 R2, R15, R2, R14 ;  /* 0x000000020f027227 */ /* 0x000fcc00078e000e */
[----:B------:R-:W-:-:S04]  /*7290*/  IMAD.HI.U32 R9, R2, R5, RZ ;  /* 0x0000000502097227 */ /* 0x000fc800078e00ff */
[----:B------:R-:W-:Y:S01]  /*72a0*/  IMAD.HI.U32 R11, R2, R7, RZ ;  /* 0x00000007020b7227 */ /* 0x000fe200078e00ff */
[----:B------:R-:W-:-:S03]  /*72b0*/  IADD3 R2, -R9, RZ, RZ ;  /* 0x000000ff09027210 */ /* 0x000fc60007ffe1ff */
[----:B------:R-:W-:Y:S02]  /*72c0*/  IMAD.MOV R6, RZ, RZ, -R11 ;  /* 0x000000ffff067224 */ /* 0x000fe400078e0a0b */
[----:B------:R-:W-:Y:S02]  /*72d0*/  IMAD R2, R2, UR6, R5 ;  /* 0x0000000602027c24 */ /* 0x000fe4000f8e0205 */
[----:B------:R-:W-:-:S03]  /*72e0*/  IMAD R6, R6, UR6, R7 ;  /* 0x0000000606067c24 */ /* 0x000fc6000f8e0207 */
[----:B------:R-:W-:Y:S02]  /*72f0*/  ISETP.LT.U32.AND P1, PT, R2, UR6, PT ;  /* 0x0000000602007c0c */ /* 0x000fe4000bf21070 */
[----:B------:R-:W-:-:S11]  /*7300*/  ISETP.LT.U32.AND P3, PT, R6, UR6, PT ;  /* 0x0000000606007c0c */ /* 0x000fd6000bf61070 */
[----:B------:R-:W-:Y:S02]  /*7310*/  @!P1 IADD3 R2, R2, -UR6, RZ ;  /* 0x8000000602029c10 */ /* 0x000fe4000fffe0ff */
[----:B------:R-:W-:Y:S02]  /*7320*/  @!P3 IADD3 R6, R6, -UR6, RZ ;  /* 0x800000060606bc10 */ /* 0x000fe4000fffe0ff */
[----:B------:R-:W-:Y:S02]  /*7330*/  ISETP.GE.U32.AND P4, PT, R2, UR6, PT ;  /* 0x0000000602007c0c */ /* 0x000fe4000bf86070 */
[----:B------:R-:W-:Y:S02]  /*7340*/  ISETP.GE.U32.AND P5, PT, R6, UR6, PT ;  /* 0x0000000606007c0c */ /* 0x000fe4000bfa6070 */
[----:B------:R-:W-:Y:S02]  /*7350*/  @!P3 IADD3 R11, R11, 0x1, RZ ;  /* 0x000000010b0bb810 */ /* 0x000fe40007ffe0ff */
[----:B------:R-:W-:-:S02]  /*7360*/  @!P1 IADD3 R9, R9, 0x1, RZ ;  /* 0x0000000109099810 */ /* 0x000fc40007ffe0ff */
[----:B------:R-:W-:-:S05]  /*7370*/  ISETP.NE.AND P1, PT, RZ, c[0x0][0x2d0], PT ;  /* 0x0000b400ff007a0c */ /* 0x000fca0003f25270 */
[----:B------:R-:W-:Y:S02]  /*7380*/  @P4 IADD3 R9, R9, 0x1, RZ ;  /* 0x0000000109094810 */ /* 0x000fe40007ffe0ff */
[----:B------:R-:W-:-:S03]  /*7390*/  @P5 IADD3 R11, R11, 0x1, RZ ;  /* 0x000000010b0b5810 */ /* 0x000fc60007ffe0ff */
[----:B------:R-:W-:Y:S02]  /*73a0*/  @!P0 IMAD.MOV R9, RZ, RZ, -R9 ;  /* 0x000000ffff098224 */ /* 0x000fe400078e0a09 */
[----:B------:R-:W-:-:S05]  /*73b0*/  @!P2 IMAD.MOV R11, RZ, RZ, -R11 ;  /* 0x000000ffff0ba224 */ /* 0x000fca00078e0a0b */
        /* <DEDUP_REMOVED lines=14> */
[----:B--2---:R-:W-:-:S05]  /*74a0*/  IMAD.IADD R6, R6, 0x1, -R7 ;  /* 0x0000000106067824 */ /* 0x004fca00078e0a07 */
[----:B------:R-:W-:-:S05]  /*74b0*/  SHF.R.S32.HI R2, RZ, 0x1f, R6 ;  /* 0x0000001fff027819 */ /* 0x000fca0000011406 */
[----:B------:R-:W-:-:S04]  /*74c0*/  IMAD R5, R2, c[0x0][0x180], RZ ;  /* 0x0000600002057a24 */ /* 0x000fc800078e02ff */
[C---:B------:R-:W-:Y:S02]  /*74d0*/  IMAD R5, R6.reuse, c[0x0][0x184], R5 ;  /* 0x0000610006057a24 */ /* 0x040fe400078e0205 */
[----:B------:R-:W-:-:S04]  /*74e0*/  IMAD.WIDE.U32 R6, R6, c[0x0][0x180], R10 ;  /* 0x0000600006067a25 */ /* 0x000fc800078e000a */
[----:B------:R-:W-:Y:S01]  /*74f0*/  IMAD.IADD R0, R7, 0x1, R5 ;  /* 0x0000000107007824 */ /* 0x000fe200078e0205 */
[----:B------:R-:W-:Y:S05]  /*7500*/  BRA `(.L_x_2346) ;  /* 0x0000004000007947 */ /* 0x000fea0003800000 */
.L_x_2345:
[----:B------:R-:W-:-:S04]  /*7510*/  ULEA UR5, -UR8, URZ, 0x6 ;  /* 0x0000003f08057291 */ /* 0x000fc8000f8e313f */
[----:B------:R-:W-:Y:S02]  /*7520*/  USHF.R.S32.HI UR4, URZ, 0x1f, UR5 ;  /* 0x0000001f3f047899 */ /* 0x000fe40008011405 */
[----:B------:R-:W-:-:S04]  /*7530*/  MOV R6, UR5 ;  /* 0x0000000500067c02 */ /* 0x000fc80008000f00 */
[----:B------:R-:W-:Y:S02]  /*7540*/  MOV R0, UR4 ;  /* 0x0000000400007c02 */ /* 0x000fe40008000f00 */
.L_x_2346:
[----:B------:R-:W-:Y:S01]  /*7550*/  IADD3 R6, P0, R166, R6, RZ ;  /* 0x00000006a6067210 */ /* 0x000fe20007f1e0ff */
[----:B------:R-:W-:Y:S02]  /*7560*/  USHF.L.U32 UR5, UR8, 0x5, URZ ;  /* 0x0000000508057899 */ /* 0x000fe4000800063f */
[----:B------:R-:W-:Y:S02]  /*7570*/  ULDC UR4, c[0x0][0x19c] ;  /* 0x0000670000047ab9 */ /* 0x000fe40000000800 */
[----:B------:R-:W-:Y:S01]  /*7580*/  IMAD.X R245, R165, 0x1, R0, P0 ;  /* 0x00000001a5f57824 */ /* 0x000fe200000e0600 */
[----:B------:R-:W-:Y:S01]  /*7590*/  LEA R244, P0, R6, c[0x0][0x168], 0x1 ;  /* 0x00005a0006f47a11 */ /* 0x000fe200078008ff */
[----:B------:R-:W-:-:S03]  /*75a0*/  USHF.L.U64.HI UR4, UR8, UR7, UR4 ;  /* 0x0000000708047299 */ /* 0x000fc60008010204 */
[----:B------:R-:W-:Y:S02]  /*75b0*/  LEA.HI.X R245, R6, c[0x0][0x16c], R245, 0x1, P0 ;  /* 0x00005b0006f57a11 */ /* 0x000fe400000f0cf5 */
        /* <DEDUP_REMOVED lines=26> */
.L_x_2344:
[----:B------:R-:W-:Y:S01]  /*7760*/  FMNMX.FTZ R0, R164, R173, !PT ;  /* 0x000000ada4007209 */ /* 0x000fe20007810000 */
[----:B------:R-:W-:Y:S01]  /*7770*/  LDSM.16.MT88.4 R16, [R226+0x10000] ;  /* 0x01000000e210783b */ /* 0x000fe20000004200 */
        /* <DEDUP_REMOVED lines=22> */
[----:B-1----:R-:W-:Y:S02]  /*78e0*/  FMNMX.FTZ R7, R193, R0, !PT ;  /* 0x00000000c1077209 */ /* 0x002fe40007810000 */
        /* <DEDUP_REMOVED lines=15> */
[----:B-1----:R-:W-:-:S04]  /*79e0*/  FMNMX.FTZ R174, R7, R174, !PT ;  /* 0x000000ae07ae7209 */ /* 0x002fc80007810000 */
[C---:B------:R-:W-:Y:S01]  /*79f0*/  FSETP.NEU.FTZ.AND P1, PT, R174.reuse, -INF , PT ;  /* 0xff800000ae00780b */ /* 0x040fe20003f3d000 */
[----:B------:R-:W-:-:S05]  /*7a00*/  FMUL.FTZ R166, R174, c[0x0][0x23c] ;  /* 0x00008f00aea67a20 */ /* 0x000fca0000410000 */
[----:B------:R-:W-:-:S05]  /*7a10*/  FSEL R166, R166, RZ, P1 ;  /* 0x000000ffa6a67208 */ /* 0x000fca0000800000 */
[--C-:B------:R-:W-:Y:S01]  /*7a20*/  FFMA.FTZ R172, R173, c[0x0][0x23c], -R166.reuse ;  /* 0x00008f00adac7a23 */ /* 0x100fe200000108a6 */
[----:B--2---:R-:W-:Y:S01]  /*7a30*/  FMNMX.FTZ R173, R5, R0, !PT ;  /* 0x0000000005ad7209 */ /* 0x004fe20007810000 */
[--C-:B------:R-:W-:Y:S01]  /*7a40*/  FFMA.FTZ R170, R175, c[0x0][0x23c], -R166.reuse ;  /* 0x00008f00afaa7a23 */ /* 0x100fe200000108a6 */
[----:B------:R-:W-:Y:S01]  /*7a50*/  FSEL R5, R174, RZ, P1 ;  /* 0x000000ffae057208 */ /* 0x000fe20000800000 */
[--C-:B------:R-:W-:Y:S01]  /*7a60*/  FFMA.FTZ R171, R171, c[0x0][0x23c], -R166.reuse ;  /* 0x00008f00abab7a23 */ /* 0x100fe200000108a6 */
[C---:B------:R-:W-:Y:S01]  /*7a70*/  FSETP.NEU.FTZ.AND P0, PT, R173.reuse, -INF , PT ;  /* 0xff800000ad00780b */ /* 0x040fe20003f1d000 */
[----:B------:R-:W-:Y:S01]  /*7a80*/  FMUL.FTZ R181, R173, c[0x0][0x23c] ;  /* 0x00008f00adb57a20 */ /* 0x000fe20000410000 */
[----:B------:R-:W-:Y:S01]  /*7a90*/  MUFU.EX2 R172, R172 ;  /* 0x000000ac00ac7308 */ /* 0x000fe20000000800 */
[----:B------:R-:W-:Y:S02]  /*7aa0*/  FADD.FTZ R5, R164, -R5 ;  /* 0x80000005a4057221 */ /* 0x000fe40000010000 */
[----:B------:R-:W-:Y:S01]  /*7ab0*/  FFMA.FTZ R169, R169, c[0x0][0x23c], -R166 ;  /* 0x00008f00a9a97a23 */ /* 0x000fe200000108a6 */
[----:B------:R-:W-:Y:S01]  /*7ac0*/  FSEL R181, R181, RZ, P0 ;  /* 0x000000ffb5b57208 */ /* 0x000fe20000000000 */
[----:B------:R-:W-:-:S02]  /*7ad0*/  FMUL.FTZ R176, R5, c[0x0][0x23c] ;  /* 0x00008f0005b07a20 */ /* 0x000fc40000410000 */
[----:B------:R-:W-:Y:S01]  /*7ae0*/  FFMA.FTZ R188, R21, c[0x0][0x23c], -R166 ;  /* 0x00008f0015bc7a23 */ /* 0x000fe200000108a6 */
[----:B------:R-:W1:Y:S01]  /*7af0*/  MUFU.EX2 R171, R171 ;  /* 0x000000ab00ab7308 */ /* 0x000e620000000800 */
[--C-:B------:R-:W-:Y:S02]  /*7b00*/  FFMA.FTZ R2, R12, c[0x0][0x23c], -R181.reuse ;  /* 0x00008f000c027a23 */ /* 0x100fe400000108b5 */
[----:B------:R-:W2:Y:S01]  /*7b10*/  LDSM.16.MT88.4 R12, [R228+0x10000] ;  /* 0x01000000e40c783b */ /* 0x000ea20000004200 */
[--C-:B------:R-:W-:Y:S01]  /*7b20*/  FFMA.FTZ R175, R4, c[0x0][0x23c], -R181.reuse ;  /* 0x00008f0004af7a23 */ /* 0x100fe200000108b5 */
[----:B------:R-:W-:Y:S01]  /*7b30*/  FSEL R4, R173, RZ, P0 ;  /* 0x000000ffad047208 */ /* 0x000fe20000000000 */
[--C-:B------:R-:W-:Y:S02]  /*7b40*/  FFMA.FTZ R168, R26, c[0x0][0x23c], -R181.reuse ;  /* 0x00008f001aa87a23 */ /* 0x100fe400000108b5 */
[--C-:B------:R-:W-:Y:S01]  /*7b50*/  FFMA.FTZ R0, R8, c[0x0][0x23c], -R181.reuse ;  /* 0x00008f0008007a23 */ /* 0x100fe200000108b5 */
[----:B------:R-:W-:Y:S01]  /*7b60*/  MUFU.EX2 R170, R170 ;  /* 0x000000aa00aa7308 */ /* 0x000fe20000000800 */
[----:B------:R-:W-:Y:S01]  /*7b70*/  FADD.FTZ R4, R3, -R4 ;  /* 0x8000000403047221 */ /* 0x000fe20000010000 */
[----:B------:R-:W3:Y:S01]  /*7b80*/  LDSM.16.MT88.4 R8, [R225+0x10000] ;  /* 0x01000000e108783b */ /* 0x000ee20000004200 */
[----:B------:R-:W-:-:S02]  /*7b90*/  FFMA.FTZ R189, R22, c[0x0][0x23c], -R181 ;  /* 0x00008f0016bd7a23 */ /* 0x000fc400000108b5 */
[----:B------:R-:W-:Y:S01]  /*7ba0*/  FMUL.FTZ R3, R4, c[0x0][0x23c] ;  /* 0x00008f0004037a20 */ /* 0x000fe20000410000 */
[----:B-1----:R-:W-:Y:S02]  /*7bb0*/  F2FP.PACK_AB R4, R171, R172 ;  /* 0x000000acab04723e */ /* 0x002fe400000000ff */
[----:B------:R-:W1:Y:S01]  /*7bc0*/  MUFU.EX2 R169, R169 ;  /* 0x000000a900a97308 */ /* 0x000e620000000800 */
[----:B------:R-:W-:Y:S02]  /*7bd0*/  FFMA.FTZ R191, R20, c[0x0][0x23c], -R181 ;  /* 0x00008f0014bf7a23 */ /* 0x000fe400000108b5 */
[----:B------:R-:W-:Y:S01]  /*7be0*/  LDSM.16.MT88.4 R20, [R226+0x10800] ;  /* 0x01080000e214783b */ /* 0x000fe20000004200 */
[--C-:B------:R-:W-:Y:S02]  /*7bf0*/  FFMA.FTZ R177, R35, c[0x0][0x23c], -R166.reuse ;  /* 0x00008f0023b17a23 */ /* 0x100fe400000108a6 */
[--C-:B------:R-:W-:Y:S02]  /*7c00*/  FFMA.FTZ R180, R33, c[0x0][0x23c], -R166.reuse ;  /* 0x00008f0021b47a23 */ /* 0x100fe400000108a6 */
[----:B------:R-:W-:Y:S01]  /*7c10*/  MUFU.EX2 R168, R168 ;  /* 0x000000a800a87308 */ /* 0x000fe20000000800 */
[----:B------:R-:W-:-:S02]  /*7c20*/  FFMA.FTZ R187, R25, c[0x0][0x23c], -R166 ;  /* 0x00008f0019bb7a23 */ /* 0x000fc400000108a6 */
[--C-:B------:R-:W-:Y:S02]  /*7c30*/  FFMA.FTZ R190, R24, c[0x0][0x23c], -R181.reuse ;  /* 0x00008f0018be7a23 */ /* 0x100fe400000108b5 */
[----:B------:R-:W-:Y:S01]  /*7c40*/  FFMA.FTZ R192, R32, c[0x0][0x23c], -R181 ;  /* 0x00008f0020c07a23 */ /* 0x000fe200000108b5 */
[----:B------:R-:W-:Y:S01]  /*7c50*/  LDSM.16.MT88.4 R24, [R228+0x10800] ;  /* 0x01080000e418783b */ /* 0x000fe20000004200 */
[--C-:B------:R-:W-:Y:S01]  /*7c60*/  FFMA.FTZ R202, R197, c[0x0][0x23c], -R166.reuse ;  /* 0x00008f00c5ca7a23 */ /* 0x100fe200000108a6 */
[----:B------:R-:W4:Y:S01]  /*7c70*/  MUFU.EX2 R2, R2 ;  /* 0x0000000200027308 */ /* 0x000f220000000800 */
[----:B-1----:R-:W-:Y:S01]  /*7c80*/  F2FP.PACK_AB R6, R169, R170 ;  /* 0x000000aaa906723e */ /* 0x002fe200000000ff */
[----:B------:R-:W-:Y:S01]  /*7c90*/  LDSM.16.MT88.4 R32, [R225+0x12800] ;  /* 0x01280000e120783b */ /* 0x000fe20000004200 */
[--C-:B------:R-:W-:Y:S02]  /*7ca0*/  FFMA.FTZ R204, R193, c[0x0][0x23c], -R166.reuse ;  /* 0x00008f00c1cc7a23 */ /* 0x100fe400000108a6 */
[----:B------:R-:W-:-:S02]  /*7cb0*/  FFMA.FTZ R199, R199, c[0x0][0x23c], -R166 ;  /* 0x00008f00c7c77a23 */ /* 0x000fc400000108a6 */
[--C-:B------:R-:W-:Y:S01]  /*7cc0*/  FFMA.FTZ R195, R195, c[0x0][0x23c], -R166.reuse ;  /* 0x00008f00c3c37a23 */ /* 0x100fe200000108a6 */
[----:B------:R-:W-:Y:S01]  /*7cd0*/  MUFU.EX2 R0, R0 ;  /* 0x0000000000007308 */ /* 0x000fe20000000800 */
[--C-:B------:R-:W-:Y:S02]  /*7ce0*/  FFMA.FTZ R193, R200, c[0x0][0x23c], -R181.reuse ;  /* 0x00008f00c8c17a23 */ /* 0x100fe400000108b5 */
[--C-:B------:R-:W-:Y:S02]  /*7cf0*/  FFMA.FTZ R198, R198, c[0x0][0x23c], -R181.reuse ;  /* 0x00008f00c6c67a23 */ /* 0x100fe400000108b5 */
[--C-:B------:R-:W-:Y:S02]  /*7d00*/  FFMA.FTZ R196, R196, c[0x0][0x23c], -R181.reuse ;  /* 0x00008f00c4c47a23 */ /* 0x100fe400000108b5 */
[----:B------:R-:W-:Y:S01]  /*7d10*/  FFMA.FTZ R197, R194, c[0x0][0x23c], -R181 ;  /* 0x00008f00c2c57a23 */ /* 0x000fe200000108b5 */
[----:B------:R-:W1:Y:S01]  /*7d20*/  MUFU.EX2 R175, R175 ;  /* 0x000000af00af7308 */ /* 0x000e620000000800 */
[----:B----4-:R-:W-:Y:S01]  /*7d30*/  F2FP.PACK_AB R5, R2, R168 ;  /* 0x000000a80205723e */ /* 0x010fe200000000ff */
[----:B------:R-:W-:-:S02]  /*7d40*/  FFMA.FTZ R184, R184, c[0x0][0x23c], -R166 ;  /* 0x00008f00b8b87a23 */ /* 0x000fc400000108a6 */
[--C-:B------:R-:W-:Y:S02]  /*7d50*/  FFMA.FTZ R185, R185, c[0x0][0x23c], -R166.reuse ;  /* 0x00008f00b9b97a23 */ /* 0x100fe400000108a6 */
[--C-:B------:R-:W-:Y:S02]  /*7d60*/  FFMA.FTZ R183, R183, c[0x0][0x23c], -R166.reuse ;  /* 0x00008f00b7b77a23 */ /* 0x100fe400000108a6 */
[----:B------:R-:W4:Y:S01]  /*7d70*/  MUFU.EX2 R176, R176 ;  /* 0x000000b000b07308 */ /* 0x000f220000000800 */
[----:B------:R-:W-:Y:S02]  /*7d80*/  FFMA.FTZ R194, R167, c[0x0][0x23c], -R166 ;  /* 0x00008f00a7c27a23 */ /* 0x000fe400000108a6 */
[--C-:B------:R-:W-:Y:S01]  /*7d90*/  FFMA.FTZ R186, R186, c[0x0][0x23c], -R181.reuse ;  /* 0x00008f00baba7a23 */ /* 0x100fe200000108b5 */
[----:B------:R-:W-:Y:S01]  /*7da0*/  LDSM.16.MT88.4 R164, [R228+0x11800] ;  /* 0x01180000e4a4783b */ /* 0x000fe20000004200 */
[--C-:B------:R-:W-:Y:S02]  /*7db0*/  FFMA.FTZ R201, R182, c[0x0][0x23c], -R181.reuse ;  /* 0x00008f00b6c97a23 */ /* 0x100fe400000108b5 */
[--C-:B------:R-:W-:Y:S01]  /*7dc0*/  FFMA.FTZ R179, R179, c[0x0][0x23c], -R181.reuse ;  /* 0x00008f00b3b37a23 */ /* 0x100fe200000108b5 */
[----:B------:R-:W5:Y:S01]  /*7dd0*/  MUFU.EX2 R3, R3 ;  /* 0x0000000300037308 */ /* 0x000f620000000800 */
[----:B-1----:R-:W-:Y:S01]  /*7de0*/  F2FP.PACK_AB R7, R175, R0 ;  /* 0x00000000af07723e */ /* 0x002fe200000000ff */
[----:B------:R-:W-:-:S02]  /*7df0*/  FFMA.FTZ R178, R178, c[0x0][0x23c], -R181 ;  /* 0x00008f00b2b27a23 */ /* 0x000fc400000108b5 */
[----:B----4-:R-:W-:-:S04]  /*7e00*/  FMUL.FTZ R160, R160, R176 ;  /* 0x000000b0a0a07220 */ /* 0x010fc80000410000 */
[----:B------:R-:W-:Y:S01]  /*7e10*/  MUFU.EX2 R177, R177 ;  /* 0x000000b100b17308 */ /* 0x000fe20000000800 */
[-C--:B------:R-:W-:Y:S02]  /*7e20*/  FMUL.FTZ R161, R161, R176.reuse ;  /* 0x000000b0a1a17220 */ /* 0x080fe40000410000 */
[-C--:B------:R-:W-:Y:S02]  /*7e30*/  FMUL.FTZ R36, R36, R176.reuse ;  /* 0x000000b024247220 */ /* 0x080fe40000410000 */
[----:B------:R-:W-:Y:S02]  /*7e40*/  FMUL.FTZ R37, R37, R176 ;  /* 0x000000b025257220 */ /* 0x000fe40000410000 */
[-C--:B-----5:R-:W-:Y:S01]  /*7e50*/  FMUL.FTZ R162, R162, R3.reuse ;  /* 0x00000003a2a27220 */ /* 0x0a0fe20000410000 */
[----:B------:R-:W1:Y:S01]  /*7e60*/  MUFU.EX2 R180, R180 ;  /* 0x000000b400b47308 */ /* 0x000e620000000800 */
[-C--:B------:R-:W-:Y:S02]  /*7e70*/  FMUL.FTZ R163, R163, R3.reuse ;  /* 0x00000003a3a37220 */ /* 0x080fe40000410000 */
[----:B------:R-:W-:-:S02]  /*7e80*/  FMUL.FTZ R38, R38, R3 ;  /* 0x0000000326267220 */ /* 0x000fc40000410000 */
[-C--:B------:R-:W-:Y:S02]  /*7e90*/  FMUL.FTZ R39, R39, R3.reuse ;  /* 0x0000000327277220 */ /* 0x080fe40000410000 */
[-C--:B------:R-:W-:Y:S01]  /*7ea0*/  FMUL.FTZ R40, R40, R176.reuse ;  /* 0x000000b028287220 */ /* 0x080fe20000410000 */
[C---:B--2---:R-:W-:Y:S01]  /*7eb0*/  HMMA.16816.F32 R160, R4.reuse, R12, R160 ;  /* 0x0000000c04a0723c */ /* 0x044fe200000018a0 */
        /* <DEDUP_REMOVED lines=19> */
[----:B------:R-:W-:Y:S01]  /*7ff0*/  FMUL.FTZ R53, R53, R176 ;  /* 0x000000b035357220 */ /* 0x000fe20000410000 */
[----:B------:R-:W4:Y:S01]  /*8000*/  LDSM.16.MT88.4 R16, [R228+0x12000] ;  /* 0x01200000e410783b */ /* 0x000f220000004200 */
[-C--:B------:R-:W-:Y:S01]  /*8010*/  FMUL.FTZ R54, R54, R3.reuse ;  /* 0x0000000336367220 */ /* 0x080fe20000410000 */
[----:B------:R-:W5:Y:S01]  /*8020*/  MUFU.EX2 R190, R190 ;  /* 0x000000be00be7308 */ /* 0x000f620000000800 */
[----:B------:R-:W-:-:S02]  /*8030*/  FMUL.FTZ R55, R55, R3 ;  /* 0x0000000337377220 */ /* 0x000fc40000410000 */
[-C--:B------:R-:W-:Y:S01]  /*8040*/  FMUL.FTZ R56, R56, R176.reuse ;  /* 0x000000b038387220 */ /* 0x080fe20000410000 */
[C---:B---3--:R-:W-:Y:S01]  /*8050*/  HMMA.16816.F32 R48, R4.reuse, R8, R48 ;  /* 0x000000080430723c */ /* 0x048fe20000001830 */
[-C--:B------:R-:W-:Y:S02]  /*8060*/  FMUL.FTZ R57, R57, R176.reuse ;  /* 0x000000b039397220 */ /* 0x080fe40000410000 */
[-C--:B------:R-:W-:Y:S01]  /*8070*/  FMUL.FTZ R58, R58, R3.reuse ;  /* 0x000000033a3a7220 */ /* 0x080fe20000410000 */
[----:B------:R-:W-:Y:S01]  /*8080*/  MUFU.EX2 R191, R191 ;  /* 0x000000bf00bf7308 */ /* 0x000fe20000000800 */
[-C--:B------:R-:W-:Y:S02]  /*8090*/  FMUL.FTZ R59, R59, R3.reuse ;  /* 0x000000033b3b7220 */ /* 0x080fe40000410000 */
[-C--:B------:R-:W-:Y:S01]  /*80a0*/  FMUL.FTZ R60, R60, R176.reuse ;  /* 0x000000b03c3c7220 */ /* 0x080fe20000410000 */
[----:B------:R-:W-:Y:S01]  /*80b0*/  HMMA.16816.F32 R52, R4, R10, R52 ;  /* 0x0000000a0434723c */ /* 0x000fe20000001834 */
[----:B------:R-:W-:Y:S01]  /*80c0*/  FMUL.FTZ R61, R61, R176 ;  /* 0x000000b03d3d7220 */ /* 0x000fe20000410000 */
[----:B------:R-:W3:Y:S01]  /*80d0*/  LDSM.16.MT88.4 R8, [R226+0x12000] ;  /* 0x01200000e208783b */ /* 0x000ee20000004200 */
[-C--:B------:R-:W-:Y:S01]  /*80e0*/  FMUL.FTZ R62, R62, R3.reuse ;  /* 0x000000033e3e7220 */ /* 0x080fe20000410000 */
[----:B------:R-:W1:Y:S01]  /*80f0*/  MUFU.EX2 R192, R192 ;  /* 0x000000c000c07308 */ /* 0x000e620000000800 */
[----:B------:R-:W-:-:S02]  /*8100*/  FMUL.FTZ R63, R63, R3 ;  /* 0x000000033f3f7220 */ /* 0x000fc40000410000 */
[-C--:B------:R-:W-:Y:S01]  /*8110*/  FMUL.FTZ R64, R64, R176.reuse ;  /* 0x000000b040407220 */ /* 0x080fe20000410000 */
[C---:B--2---:R-:W-:Y:S01]  /*8120*/  HMMA.16816.F32 R56, R4.reuse, R12, R56 ;  /* 0x0000000c0438723c */ /* 0x044fe20000001838 */
[-C--:B------:R-:W-:Y:S02]  /*8130*/  FMUL.FTZ R65, R65, R176.reuse ;  /* 0x000000b041417220 */ /* 0x080fe40000410000 */
[-C--:B------:R-:W-:Y:S01]  /*8140*/  FMUL.FTZ R66, R66, R3.reuse ;  /* 0x0000000342427220 */ /* 0x080fe20000410000 */
[----:B------:R-:W-:Y:S01]  /*8150*/  MUFU.EX2 R199, R199 ;  /* 0x000000c700c77308 */ /* 0x000fe20000000800 */
[----:B------:R-:W-:Y:S02]  /*8160*/  FMUL.FTZ R67, R67, R3 ;  /* 0x0000000343437220 */ /* 0x000fe40000410000 */
[-C--:B------:R-:W-:Y:S01]  /*8170*/  FMUL.FTZ R68, R68, R176.reuse ;  /* 0x000000b044447220 */ /* 0x080fe20000410000 */
[----:B------:R-:W-:Y:S01]  /*8180*/  HMMA.16816.F32 R60, R4, R14, R60 ;  /* 0x0000000e043c723c */ /* 0x000fe2000000183c */
[----:B------:R-:W2:Y:S01]  /*8190*/  LDSM.16.MT88.4 R12, [R225+0x12000] ;  /* 0x01200000e10c783b */ /* 0x000ea20000004200 */
[----:B------:R-:W-:-:S02]  /*81a0*/  FMUL.FTZ R69, R69, R176 ;  /* 0x000000b045457220 */ /* 0x000fc40000410000 */
[-C--:B------:R-:W-:Y:S01]  /*81b0*/  FMUL.FTZ R70, R70, R3.reuse ;  /* 0x0000000346467220 */ /* 0x080fe20000410000 */
[----:B------:R-:W-:Y:S01]  /*81c0*/  MUFU.EX2 R202, R202 ;  /* 0x000000ca00ca7308 */ /* 0x000fe20000000800 */
[-C--:B------:R-:W-:Y:S02]  /*81d0*/  FMUL.FTZ R71, R71, R3.reuse ;  /* 0x0000000347477220 */ /* 0x080fe40000410000 */
[-C--:B------:R-:W-:Y:S02]  /*81e0*/  FMUL.FTZ R72, R72, R176.reuse ;  /* 0x000000b048487220 */ /* 0x080fe40000410000 */
[----:B------:R-:W-:Y:S01]  /*81f0*/  FMUL.FTZ R73, R73, R176 ;  /* 0x000000b049497220 */ /* 0x000fe20000410000 */
[----:B----4-:R-:W-:Y:S01]  /*8200*/  HMMA.16816.F32 R64, R4, R16, R64 ;  /* 0x000000100440723c */ /* 0x010fe20000001840 */
[-C--:B------:R-:W-:Y:S01]  /*8210*/  FMUL.FTZ R74, R74, R3.reuse ;  /* 0x000000034a4a7220 */ /* 0x080fe20000410000 */
[----:B------:R-:W-:Y:S01]  /*8220*/  MUFU.EX2 R195, R195 ;  /* 0x000000c300c37308 */ /* 0x000fe20000000800 */
[----:B------:R-:W-:-:S02]  /*8230*/  FMUL.FTZ R75, R75, R3 ;  /* 0x000000034b4b7220 */ /* 0x000fc40000410000 */
[-C--:B------:R-:W-:Y:S02]  /*8240*/  FMUL.FTZ R76, R76, R176.reuse ;  /* 0x000000b04c4c7220 */ /* 0x080fe40000410000 */
[-C--:B------:R-:W-:Y:S01]  /*8250*/  FMUL.FTZ R77, R77, R176.reuse ;  /* 0x000000b04d4d7220 */ /* 0x080fe20000410000 */
[C---:B------:R-:W-:Y:S01]  /*8260*/  HMMA.16816.F32 R68, R4.reuse, R18, R68 ;  /* 0x000000120444723c */ /* 0x040fe20000001844 */
[-C--:B------:R-:W-:Y:S01]  /*8270*/  FMUL.FTZ R78, R78, R3.reuse ;  /* 0x000000034e4e7220 */ /* 0x080fe20000410000 */
[----:B------:R-:W4:Y:S01]  /*8280*/  LDSM.16.MT88.4 R16, [R224+0x12000] ;  /* 0x01200000e010783b */ /* 0x000f220000004200 */
[-C--:B------:R-:W-:Y:S01]  /*8290*/  FMUL.FTZ R79, R79, R3.reuse ;  /* 0x000000034f4f7220 */ /* 0x080fe20000410000 */
[----:B------:R-:W-:Y:S01]  /*82a0*/  MUFU.EX2 R204, R204 ;  /* 0x000000cc00cc7308 */ /* 0x000fe20000000800 */
        /* <DEDUP_REMOVED lines=9> */
[-C--:B------:R-:W-:Y:S01]  /*8340*/  FMUL.FTZ R86, R86, R3.reuse ;  /* 0x0000000356567220 */ /* 0x080fe20000410000 */
[----:B------:R-:W1:Y:S01]  /*8350*/  LDSM.16.MT88.4 R8, [R228+0x14000] ;  /* 0x01400000e408783b */ /* 0x000e620000004200 */
[----:B------:R-:W-:Y:S01]  /*8360*/  FMUL.FTZ R87, R87, R3 ;  /* 0x0000000357577220 */ /* 0x000fe20000410000 */
[----:B------:R-:W1:Y:S01]  /*8370*/  MUFU.EX2 R198, R198 ;  /* 0x000000c600c67308 */ /* 0x000e620000000800 */
[----:B------:R-:W-:-:S02]  /*8380*/  FMUL.FTZ R88, R88, R176 ;  /* 0x000000b058587220 */ /* 0x000fc40000410000 */
[-C--:B------:R-:W-:Y:S01]  /*8390*/  FMUL.FTZ R89, R89, R176.reuse ;  /* 0x000000b059597220 */ /* 0x080fe20000410000 */
[C---:B--2---:R-:W-:Y:S01]  /*83a0*/  HMMA.16816.F32 R80, R4.reuse, R12, R80 ;  /* 0x0000000c0450723c */ /* 0x044fe20000001850 */
[-C--:B------:R-:W-:Y:S02]  /*83b0*/  FMUL.FTZ R90, R90, R3.reuse ;  /* 0x000000035a5a7220 */ /* 0x080fe40000410000 */
[-C--:B------:R-:W-:Y:S01]  /*83c0*/  FMUL.FTZ R91, R91, R3.reuse ;  /* 0x000000035b5b7220 */ /* 0x080fe20000410000 */
[----:B------:R-:W-:Y:S01]  /*83d0*/  MUFU.EX2 R196, R196 ;  /* 0x000000c400c47308 */ /* 0x000fe20000000800 */
[-C--:B------:R-:W-:Y:S02]  /*83e0*/  FMUL.FTZ R92, R92, R176.reuse ;  /* 0x000000b05c5c7220 */ /* 0x080fe40000410000 */
[----:B------:R-:W-:Y:S01]  /*83f0*/  FMUL.FTZ R93, R93, R176 ;  /* 0x000000b05d5d7220 */ /* 0x000fe20000410000 */
[----:B------:R-:W-:Y:S01]  /*8400*/  HMMA.16816.F32 R84, R4, R14, R84 ;  /* 0x0000000e0454723c */ /* 0x000fe20000001854 */
[----:B------:R-:W2:Y:S01]  /*8410*/  LDSM.16.MT88.4 R12, [R226+0x14000] ;  /* 0x01400000e20c783b */ /* 0x000ea20000004200 */
[----:B------:R-:W-:-:S02]  /*8420*/  FMUL.FTZ R94, R94, R3 ;  /* 0x000000035e5e7220 */ /* 0x000fc40000410000 */
[-C--:B------:R-:W-:Y:S01]  /*8430*/  FMUL.FTZ R95, R95, R3.reuse ;  /* 0x000000035f5f7220 */ /* 0x080fe20000410000 */
[----:B------:R-:W1:Y:S01]  /*8440*/  MUFU.EX2 R197, R197 ;  /* 0x000000c500c57308 */ /* 0x000e620000000800 */
[-C--:B------:R-:W-:Y:S02]  /*8450*/  FMUL.FTZ R96, R96, R176.reuse ;  /* 0x000000b060607220 */ /* 0x080fe40000410000 */
[-C--:B------:R-:W-:Y:S02]  /*8460*/  FMUL.FTZ R97, R97, R176.reuse ;  /* 0x000000b061617220 */ /* 0x080fe40000410000 */
[-C--:B------:R-:W-:Y:S01]  /*8470*/  FMUL.FTZ R98, R98, R3.reuse ;  /* 0x0000000362627220 */ /* 0x080fe20000410000 */
[----:B----4-:R-:W-:Y:S01]  /*8480*/  HMMA.16816.F32 R88, R4, R16, R88 ;  /* 0x000000100458723c */ /* 0x010fe20000001858 */
[----:B------:R-:W-:Y:S01]  /*8490*/  FMUL.FTZ R99, R99, R3 ;  /* 0x0000000363637220 */ /* 0x000fe20000410000 */
        /* <DEDUP_REMOVED lines=8> */
[----:B------:R-:W2:Y:S01]  /*8520*/  MUFU.EX2 R185, R185 ;  /* 0x000000b900b97308 */ /* 0x000ea20000000800 */
[----:B------:R-:W-:Y:S02]  /*8530*/  FMUL.FTZ R105, R105, R176 ;  /* 0x000000b069697220 */ /* 0x000fe40000410000 */
[-C--:B------:R-:W-:Y:S01]  /*8540*/  FMUL.FTZ R106, R106, R3.reuse ;  /* 0x000000036a6a7220 */ /* 0x080fe20000410000 */
[----:B-1----:R-:W-:Y:S01]  /*8550*/  HMMA.16816.F32 R96, R4, R8, R96 ;  /* 0x000000080460723c */ /* 0x002fe20000001860 */
[----:B------:R-:W-:-:S02]  /*8560*/  FMUL.FTZ R107, R107, R3 ;  /* 0x000000036b6b7220 */ /* 0x000fc40000410000 */
[-C--:B------:R-:W-:Y:S01]  /*8570*/  FMUL.FTZ R108, R108, R176.reuse ;  /* 0x000000b06c6c7220 */ /* 0x080fe20000410000 */
[----:B------:R-:W-:Y:S01]  /*8580*/  MUFU.EX2 R183, R183 ;  /* 0x000000b700b77308 */ /* 0x000fe20000000800 */
        /* <DEDUP_REMOVED lines=19> */
[----:B------:R-:W1:Y:S01]  /*86c0*/  MUFU.EX2 R201, R201 ;  /* 0x000000c900c97308 */ /* 0x000e620000000800 */
        /* <DEDUP_REMOVED lines=34> */
[-C--:B------:R-:W-:Y:S02]  /*88f0*/  FMUL.FTZ R140, R140, R176.reuse ;  /* 0x000000b08c8c7220 */ /* 0x080fe40000410000 */
[-C--:B------:R-:W-:Y:S02]  /*8900*/  FMUL.FTZ R141, R141, R176.reuse ;  /* 0x000000b08d8d7220 */ /* 0x080fe40000410000 */
[-C--:B------:R-:W-:Y:S02]  /*8910*/  FMUL.FTZ R142, R142, R3.reuse ;  /* 0x000000038e8e7220 */ /* 0x080fe40000410000 */
[----:B------:R-:W-:Y:S01]  /*8920*/  FMUL.FTZ R143, R143, R3 ;  /* 0x000000038f8f7220 */ /* 0x000fe20000410000 */
[----:B----4-:R-:W-:Y:S01]  /*8930*/  HMMA.16816.F32 R136, R4, R16, R136 ;  /* 0x000000100488723c */ /* 0x010fe20000001888 */
[-C--:B------:R-:W-:Y:S02]  /*8940*/  FMUL.FTZ R144, R144, R176.reuse ;  /* 0x000000b090907220 */ /* 0x080fe40000410000 */
[----:B------:R-:W-:-:S02]  /*8950*/  FMUL.FTZ R145, R145, R176 ;  /* 0x000000b091917220 */ /* 0x000fc40000410000 */
[-C--:B------:R-:W-:Y:S02]  /*8960*/  FMUL.FTZ R146, R146, R3.reuse ;  /* 0x0000000392927220 */ /* 0x080fe40000410000 */
[-C--:B------:R-:W-:Y:S01]  /*8970*/  FMUL.FTZ R147, R147, R3.reuse ;  /* 0x0000000393937220 */ /* 0x080fe20000410000 */
[C---:B------:R-:W-:Y:S01]  /*8980*/  HMMA.16816.F32 R156, R4.reuse, R18, R156 ;  /* 0x00000012049c723c */ /* 0x040fe2000000189c */
[-C--:B------:R-:W-:Y:S01]  /*8990*/  FMUL.FTZ R152, R152, R176.reuse ;  /* 0x000000b098987220 */ /* 0x080fe20000410000 */
[----:B------:R-:W4:Y:S01]  /*89a0*/  LDSM.16.MT88.4 R16, [R225+0x10800] ;  /* 0x01080000e110783b */ /* 0x000f220000004200 */
        /* <DEDUP_REMOVED lines=10> */
[----:B------:R-:W-:Y:S02]  /*8a50*/  FFMA.FTZ R172, R249, R176, R172 ;  /* 0x000000b0f9ac7223 */ /* 0x000fe400000100ac */
[----:B------:R-:W-:Y:S02]  /*8a60*/  FFMA.FTZ R3, R247, R3, R168 ;  /* 0x00000003f7037223 */ /* 0x000fe400000100a8 */
[----:B------:R-:W-:-:S02]  /*8a70*/  FADD.FTZ R171, R171, R172 ;  /* 0x000000acabab7221 */ /* 0x000fc40000010000 */
[C---:B--2---:R-:W-:Y:S01]  /*8a80*/  HMMA.16816.F32 R152, R4.reuse, R12, R152 ;  /* 0x0000000c0498723c */ /* 0x044fe20000001898 */
[----:B------:R-:W-:Y:S02]  /*8a90*/  FADD.FTZ R3, R2, R3 ;  /* 0x0000000302037221 */ /* 0x000fe40000010000 */
[----:B------:R-:W-:Y:S02]  /*8aa0*/  FADD.FTZ R170, R170, R171 ;  /* 0x000000abaaaa7221 */ /* 0x000fe40000010000 */
[----:B------:R-:W-:Y:S02]  /*8ab0*/  FADD.FTZ R2, R0, R3 ;  /* 0x0000000300027221 */ /* 0x000fe40000010000 */
[----:B------:R-:W-:Y:S01]  /*8ac0*/  FADD.FTZ R0, R169, R170 ;  /* 0x000000aaa9007221 */ /* 0x000fe20000010000 */
[----:B------:R-:W-:Y:S01]  /*8ad0*/  HMMA.16816.F32 R148, R4, R14, R148 ;  /* 0x0000000e0494723c */ /* 0x000fe20000001894 */
[----:B------:R-:W-:Y:S01]  /*8ae0*/  LDSM.16.MT88.4 R12, [R226+0x12800] ;  /* 0x01280000e20c783b */ /* 0x000fe20000004200 */
[----:B------:R-:W-:-:S05]  /*8af0*/  FADD.FTZ R2, R175, R2 ;  /* 0x00000002af027221 */ /* 0x000fca0000010000 */
[----:B------:R-:W-:Y:S01]  /*8b00*/  F2FP.PACK_AB R4, R180, R177 ;  /* 0x000000b1b404723e */ /* 0x000fe200000000ff */
[----:B------:R-:W-:Y:S01]  /*8b10*/  FADD.FTZ R177, R177, R0 ;  /* 0x00000000b1b17221 */ /* 0x000fe20000010000 */
[----:B-----5:R-:W-:Y:S01]  /*8b20*/  F2FP.PACK_AB R5, R190, R189 ;  /* 0x000000bdbe05723e */ /* 0x020fe200000000ff */
        /* <DEDUP_REMOVED lines=8> */
[----:B------:R-:W-:Y:S02]  /*8bb0*/  FADD.FTZ R188, R188, R187 ;  /* 0x000000bbbcbc7221 */ /* 0x000fe40000010000 */
[----:B------:R-:W-:-:S04]  /*8bc0*/  FADD.FTZ R192, R192, R191 ;  /* 0x000000bfc0c07221 */ /* 0x000fc80000010000 */
[----:B---3--:R-:W-:Y:S01]  /*8bd0*/  FADD.FTZ R3, R193, R192 ;  /* 0x000000c0c1037221 */ /* 0x008fe20000010000 */
[----:B------:R-:W-:Y:S01]  /*8be0*/  HMMA.16816.F32 R44, R4, R22, R44 ;  /* 0x00000016042c723c */ /* 0x000fe2000000182c */
[----:B------:R-:W2:Y:S02]  /*8bf0*/  LDSM.16.MT88.4 R20, [R228+0x14800] ;  /* 0x01480000e414783b */ /* 0x000ea40000004200 */
[----:B------:R-:W-:-:S05]  /*8c00*/  FADD.FTZ R3, R198, R3 ;  /* 0x00000003c6037221 */ /* 0x000fca0000010000 */
[C---:B----4-:R-:W-:Y:S08]  /*8c10*/  HMMA.16816.F32 R48, R4.reuse, R16, R48 ;  /* 0x000000100430723c */ /* 0x050ff00000001830 */
[C---:B------:R-:W-:Y:S01]  /*8c20*/  HMMA.16816.F32 R52, R4.reuse, R18, R52 ;  /* 0x000000120434723c */ /* 0x040fe20000001834 */
[----:B------:R-:W3:Y:S07]  /*8c30*/  LDSM.16.MT88.4 R16, [R226+0x14800] ;  /* 0x01480000e210783b */ /* 0x000eee0000004200 */
[C---:B-1----:R-:W-:Y:S08]  /*8c40*/  HMMA.16816.F32 R56, R4.reuse, R8, R56 ;  /* 0x000000080438723c */ /* 0x042ff00000001838 */
[C---:B------:R-:W-:Y:S01]  /*8c50*/  HMMA.16816.F32 R60, R4.reuse, R10, R60 ;  /* 0x0000000a043c723c */ /* 0x040fe2000000183c */
[----:B------:R-:W1:Y:S07]  /*8c60*/  LDSM.16.MT88.4 R8, [R225+0x14800] ;  /* 0x01480000e108783b */ /* 0x000e6e0000004200 */
[C---:B------:R-:W-:Y:S08]  /*8c70*/  HMMA.16816.F32 R160, R4.reuse, R24, R160 ;  /* 0x0000001804a0723c */ /* 0x040ff000000018a0 */
[C---:B--2---:R-:W-:Y:S08]  /*8c80*/  HMMA.16816.F32 R96, R4.reuse, R20, R96 ;  /* 0x000000140460723c */ /* 0x044ff00000001860 */
[C---:B------:R-:W-:Y:S01]  /*8c90*/  HMMA.16816.F32 R100, R4.reuse, R22, R100 ;  /* 0x000000160464723c */ /* 0x040fe20000001864 */
[----:B------:R-:W2:Y:S07]  /*8ca0*/  LDSM.16.MT88.4 R20, [R226+0x16800] ;  /* 0x01680000e214783b */ /* 0x000eae0000004200 */
[C---:B------:R-:W-:Y:S01]  /*8cb0*/  HMMA.16816.F32 R36, R4.reuse, R26, R36 ;  /* 0x0000001a0424723c */ /* 0x040fe20000001824 */
[----:B------:R-:W4:Y:S07]  /*8cc0*/  LDSM.16.MT88.4 R24, [R224+0x12800] ;  /* 0x01280000e018783b */ /* 0x000f2e0000004200 */
[C---:B------:R-:W-:Y:S08]  /*8cd0*/  HMMA.16816.F32 R64, R4.reuse, R28, R64 ;  /* 0x0000001c0440723c */ /* 0x040ff00000001840 */
[C---:B------:R-:W-:Y:S01]  /*8ce0*/  HMMA.16816.F32 R68, R4.reuse, R30, R68 ;  /* 0x0000001e0444723c */ /* 0x040fe20000001844 */
[----:B------:R-:W-:Y:S07]  /*8cf0*/  LDSM.16.MT88.4 R28, [R228+0x16800] ;  /* 0x01680000e41c783b */ /* 0x000fee0000004200 */
[C---:B------:R-:W-:Y:S08]  /*8d00*/  HMMA.16816.F32 R72, R4.reuse, R12, R72 ;  /* 0x0000000c0448723c */ /* 0x040ff00000001848 */
        /* <DEDUP_REMOVED lines=23> */
[C---:B---3--:R-:W-:Y:S08]  /*8e80*/  HMMA.16816.F32 R140, R4.reuse, R16, R140 ;  /* 0x00000010048c723c */ /* 0x048ff0000000188c */
[C---:B------:R-:W-:Y:S01]  /*8e90*/  HMMA.16816.F32 R144, R4.reuse, R18, R144 ;  /* 0x000000120490723c */ /* 0x040fe20000001890 */
[----:B------:R-:W-:Y:S07]  /*8ea0*/  LDSM.16.MT88.4 R16, [R226+0x13000] ;  /* 0x01300000e210783b */ /* 0x000fee0000004200 */
[C---:B-1----:R-:W-:Y:S08]  /*8eb0*/  HMMA.16816.F32 R152, R4.reuse, R8, R152 ;  /* 0x000000080498723c */ /* 0x042ff00000001898 */
        /* <DEDUP_REMOVED lines=12> */
[----:B------:R-:W-:-:S07]  /*8f80*/  FADD.FTZ R3, R204, R195 ;  /* 0x000000c3cc037221 */ /* 0x000fce0000010000 */
[C---:B------:R-:W-:Y:S01]  /*8f90*/  HMMA.16816.F32 R68, R4.reuse, R22, R68 ;  /* 0x000000160444723c */ /* 0x040fe20000001844 */
[----:B------:R-:W1:Y:S07]  /*8fa0*/  LDSM.16.MT88.4 R20, [R226+0x15000] ;  /* 0x01500000e214783b */ /* 0x000e6e0000004200 */
[C---:B----4-:R-:W-:Y:S08]  /*8fb0*/  HMMA.16816.F32 R40, R4.reuse, R28, R40 ;  /* 0x0000001c0428723c */ /* 0x050ff00000001828 */
        /* <DEDUP_REMOVED lines=25> */
[----:B------:R-:W-:Y:S07]  /*9150*/  LDSM.16.MT88.4 R12, [R226+0x13800] ;  /* 0x01380000e20c783b */ /* 0x000fee0000004200 */
[C---:B-1----:R-:W-:Y:S08]  /*9160*/  HMMA.16816.F32 R140, R4.reuse, R20, R140 ;  /* 0x00000014048c723c */ /* 0x042ff0000000188c */
[C---:B------:R-:W-:Y:S01]  /*9170*/  HMMA.16816.F32 R144, R4.reuse, R22, R144 ;  /* 0x000000160490723c */ /* 0x040fe20000001890 */
[----:B------:R-:W1:Y:S07]  /*9180*/  LDSM.16.MT88.4 R20, [R224+0x11800] ;  /* 0x01180000e014783b */ /* 0x000e6e0000004200 */
        /* <DEDUP_REMOVED lines=53> */
[C---:B------:R-:W-:Y:S08]  /*94e0*/  HMMA.16816.F32 R88, R4.reuse, R32, R88 ;  /* 0x000000200458723c */ /* 0x040ff00000001858 */
[C---:B------:R-:W-:Y:S08]  /*94f0*/  HMMA.16816.F32 R92, R4.reuse, R34, R92 ;  /* 0x00000022045c723c */ /* 0x040ff0000000185c */
        /* <DEDUP_REMOVED lines=8> */
[C---:B-1----:R-:W-:Y:S08]  /*9580*/  HMMA.16816.F32 R140, R4.reuse, R20, R140 ;  /* 0x00000014048c723c */ /* 0x042ff0000000188c */
[C---:B------:R-:W-:Y:S08]  /*9590*/  HMMA.16816.F32 R144, R4.reuse, R22, R144 ;  /* 0x000000160490723c */ /* 0x040ff00000001890 */
[C---:B---3--:R-:W-:Y:S08]  /*95a0*/  HMMA.16816.F32 R152, R4.reuse, R12, R152 ;  /* 0x0000000c0498723c */ /* 0x048ff00000001898 */
[C---:B------:R-:W-:Y:S08]  /*95b0*/  HMMA.16816.F32 R148, R4.reuse, R14, R148 ;  /* 0x0000000e0494723c */ /* 0x040ff00000001894 */
[----:B------:R-:W-:Y:S07]  /*95c0*/  HMMA.16816.F32 R160, R4, R164, R160 ;  /* 0x000000a404a0723c */ /* 0x000fee00000018a0 */
[----:B------:R-:W-:-:S02]  /*95d0*/  MOV R164, R174 ;  /* 0x000000ae00a47202 */ /* 0x000fc40000000f00 */
.L_x_2341:
[----:B------:R-:W-:-:S13]  /*95e0*/  ISETP.GE.AND P0, PT, R239, 0x1, PT ;  /* 0x00000001ef00780c */ /* 0x000fda0003f06270 */
[----:B------:R-:W-:Y:S05]  /*95f0*/  @!P0 BRA `(.L_x_2347) ;  /* 0x0000385000008947 */ /* 0x000fea0003800000 */
[----:B------:R-:W-:Y:S01]  /*9600*/  ULDC.64 UR4, c[0x0][0x1a0] ;  /* 0x0000680000047ab9 */ /* 0x000fe20000000a00 */
[----:B------:R-:W-:Y:S01]  /*9610*/  IMAD.MOV.U32 R0, RZ, RZ, R3 ;  /* 0x000000ffff007224 */ /* 0x000fe200078e0003 */
[----:B------:R-:W-:Y:S01]  /*9620*/  ULEA UR7, -UR4, URZ, 0x6 ;  /* 0x0000003f04077291 */ /* 0x000fe2000f8e313f */
[----:B------:R-:W-:Y:S01]  /*9630*/  IMAD.MOV.U32 R165, RZ, RZ, R164 ;  /* 0x000000ffffa57224 */ /* 0x000fe200078e00a4 */
[----:B------:R-:W-:Y:S02]  /*9640*/  UMOV UR6, 0x5 ;  /* 0x0000000500067882 */ /* 0x000fe40000000000 */
[----:B------:R-:W-:Y:S02]  /*9650*/  USHF.R.S32.HI UR15, URZ, 0x1f, UR7 ;  /* 0x0000001f3f0f7899 */ /* 0x000fe40008011407 */
[----:B------:R-:W-:Y:S01]  /*9660*/  ULEA UR14, -UR8, URZ, 0x6 ;  /* 0x0000003f080e7291 */ /* 0x000fe2000f8e313f */
[----:B------:R-:W-:Y:S01]  /*9670*/  MOV R246, UR7 ;  /* 0x0000000700f67c02 */ /* 0x000fe20008000f00 */
[----:B------:R-:W-:-:S02]  /*9680*/  USHF.L.U64.HI UR5, UR4, UR6, UR5 ;  /* 0x0000000604057299 */ /* 0x000fc40008010205 */
[----:B------:R-:W-:Y:S01]  /*9690*/  USHF.L.U32 UR12, UR4, 0x5, URZ ;  /* 0x00000005040c7899 */ /* 0x000fe2000800063f */
[----:B------:R-:W-:Y:S01]  /*96a0*/  MOV R240, UR15 ;  /* 0x0000000f00f07c02 */ /* 0x000fe20008000f00 */
[----:B------:R-:W-:Y:S02]  /*96b0*/  USHF.L.U32 UR9, UR8, 0x5, URZ ;  /* 0x0000000508097899 */ /* 0x000fe4000800063f */
[----:B------:R-:W-:Y:S02]  /*96c0*/  ULDC UR4, c[0x0][0x19c] ;  /* 0x0000670000047ab9 */ /* 0x000fe40000000800 */
[----:B------:R-:W-:Y:S02]  /*96d0*/  USHF.R.S32.HI UR13, URZ, 0x1f, UR14 ;  /* 0x0000001f3f0d7899 */ /* 0x000fe4000801140e */
[----:B------:R-:W-:Y:S02]  /*96e0*/  USHF.L.U64.HI UR4, UR8, UR6, UR4 ;  /* 0x0000000608047299 */ /* 0x000fe40008010204 */
.L_x_2351:
[----:B------:R-:W-:Y:S01]  /*96f0*/  MOV R6, R246 ;  /* 0x000000f600067202 */ /* 0x000fe20000000f00 */
[----:B------:R-:W-:Y:S04]  /*9700*/  DEPBAR.LE SB0, 0x0 ;  /* 0x000080000000791a */ /* 0x000fe80000000000 */
[----:B------:R-:W-:Y:S01]  /*9710*/  BAR.SYNC.DEFER_BLOCKING 0x0 ;  /* 0x0000000000007b1d */ /* 0x000fe20000010000 */
[----:B------:R-:W-:Y:S05]  /*9720*/  MOV R3, R240 ;  /* 0x000000f000037202 */ /* 0x000fea0000000f00 */
[----:B------:R-:W-:-:S05]  /*9730*/  @!P6 BRA `(.L_x_2348) ;  /* 0x000003b00000e947 */ /* 0x000fca0003800000 */
[----:B------:R-:W-:Y:S01]  /*9740*/  IMAD.SHL.U32 R10, R239, 0x40, RZ ;  /* 0x00000040ef0a7824 */ /* 0x000fe200078e00ff */
[----:B------:R-:W-:Y:S04]  /*9750*/  IABS R2, c[0x0][0x2d0] ;  /* 0x0000b40000027a13 */ /* 0x000fe80000000000 */
[----:B------:R-:W1:Y:S01]  /*9760*/  I2F.RP R7, R2 ;  /* 0x0000000200077306 */ /* 0x000e620000209400 */
[----:B------:R-:W-:Y:S09]  /*9770*/  IABS R6, R10 ;  /* 0x0000000a00067213 */ /* 0x000ff20000000000 */
[----:B-1----:R-:W1:Y:S02]  /*9780*/  MUFU.RCP R3, R7 ;  /* 0x0000000700037308 */ /* 0x002e640000001000 */
[----:B-1----:R-:W-:Y:S02]  /*9790*/  IADD3 R8, R3, 0xffffffe, RZ ;  /* 0x0ffffffe03087810 */ /* 0x002fe40007ffe0ff */
[C---:B------:R-:W-:Y:S06]  /*97a0*/  IADD3 R3, R10.reuse, -0x40, RZ ;  /* 0xffffffc00a037810 */ /* 0x040fec0007ffe0ff */
[----:B------:R-:W1:Y:S01]  /*97b0*/  F2I.FTZ.U32.TRUNC.NTZ R9, R8 ;  /* 0x0000000800097305 */ /* 0x000e62000021f000 */
[----:B------:R-:W-:Y:S02]  /*97c0*/  LOP3.LUT R10, R10, c[0x0][0x2d0], RZ, 0x3c, !PT ;  /* 0x0000b4000a0a7a12 */ /* 0x000fe400078e3cff */
[----:B------:R-:W-:Y:S02]  /*97d0*/  IABS R4, R3 ;  /* 0x0000000300047213 */ /* 0x000fe40000000000 */
[----:B------:R-:W-:Y:S02]  /*97e0*/  ISETP.GE.AND P2, PT, R10, RZ, PT ;  /* 0x000000ff0a00720c */ /* 0x000fe40003f46270 */
[----:B------:R-:W-:Y:S04]  /*97f0*/  LOP3.LUT R3, R3, c[0x0][0x2d0], RZ, 0x3c, !PT ;  /* 0x0000b40003037a12 */ /* 0x000fe800078e3cff */
[----:B------:R-:W-:Y:S01]  /*9800*/  ISETP.GE.AND P0, PT, R3, RZ, PT ;  /* 0x000000ff0300720c */ /* 0x000fe20003f06270 */
[--C-:B-1----:R-:W-:Y:S02]  /*9810*/  IMAD.MOV R5, RZ, RZ, -R9.reuse ;  /* 0x000000ffff057224 */ /* 0x102fe400078e0a09 */
[----:B------:R-:W-:Y:S02]  /*9820*/  IMAD.MOV.U32 R8, RZ, RZ, RZ ;  /* 0x000000ffff087224 */ /* 0x000fe400078e00ff */
[----:B------:R-:W-:Y:S04]  /*9830*/  IMAD R5, R5, R2, RZ ;  /* 0x0000000205057224 */ /* 0x000fe800078e02ff */
[----:B------:R-:W-:Y:S06]  /*9840*/  IMAD.HI.U32 R9, R9, R5, R8 ;  /* 0x0000000509097227 */ /* 0x000fec00078e0008 */
[C---:B------:R-:W-:Y:S04]  /*9850*/  IMAD.HI.U32 R8, R9.reuse, R4, RZ ;  /* 0x0000000409087227 */ /* 0x040fe800078e00ff */
[----:B------:R-:W-:Y:S04]  /*9860*/  IMAD.HI.U32 R9, R9, R6, RZ ;  /* 0x0000000609097227 */ /* 0x000fe800078e00ff */
[----:B------:R-:W-:Y:S02]  /*9870*/  IMAD.MOV R5, RZ, RZ, -R8 ;  /* 0x000000ffff057224 */ /* 0x000fe400078e0a08 */
[----:B------:R-:W-:Y:S02]  /*9880*/  IMAD.MOV R7, RZ, RZ, -R9 ;  /* 0x000000ffff077224 */ /* 0x000fe400078e0a09 */
[C---:B------:R-:W-:Y:S02]  /*9890*/  IMAD R4, R2.reuse, R5, R4 ;  /* 0x0000000502047224 */ /* 0x040fe400078e0204 */
        /* <DEDUP_REMOVED lines=9> */
[----:B------:R-:W-:Y:S02]  /*9930*/  ISETP.NE.AND P1, PT, RZ, c[0x0][0x2d0], PT ;  /* 0x0000b400ff007a0c */ /* 0x000fe40003f25270 */
[----:B------:R-:W-:Y:S07]  /*9940*/  LOP3.LUT R2, RZ, c[0x0][0x2d0], RZ, 0x33, !PT ;  /* 0x0000b400ff027a12 */ /* 0x000fee00078e33ff */
[----:B------:R-:W-:Y:S02]  /*9950*/  @P4 IADD3 R8, R8, 0x1, RZ ;  /* 0x0000000108084810 */ /* 0x000fe40007ffe0ff */
[----:B------:R-:W-:Y:S03]  /*9960*/  @P5 IADD3 R9, R9, 0x1, RZ ;  /* 0x0000000109095810 */ /* 0x000fe60007ffe0ff */
[----:B------:R-:W-:Y:S02]  /*9970*/  @!P0 IMAD.MOV R8, RZ, RZ, -R8 ;  /* 0x000000ffff088224 */ /* 0x000fe400078e0a08 */
[----:B------:R-:W-:Y:S03]  /*9980*/  @!P2 IMAD.MOV R9, RZ, RZ, -R9 ;  /* 0x000000ffff09a224 */ /* 0x000fe600078e0a09 */
[C---:B------:R-:W-:Y:S02]  /*9990*/  SEL R3, R2.reuse, R8, !P1 ;  /* 0x0000000802037207 */ /* 0x040fe40004800000 */
[----:B------:R-:W-:Y:S02]  /*99a0*/  SEL R9, R2, R9, !P1 ;  /* 0x0000000902097207 */ /* 0x000fe40004800000 */
[-C--:B------:R-:W-:Y:S02]  /*99b0*/  LEA R12, P1, R3, R242.reuse, 0x2 ;  /* 0x000000f2030c7211 */ /* 0x080fe400078210ff */
[C---:B------:R-:W-:Y:S01]  /*99c0*/  LEA R10, P0, R9.reuse, R242, 0x2 ;  /* 0x000000f2090a7211 */ /* 0x040fe200078010ff */
[----:B------:R-:W-:Y:S01]  /*99d0*/  IMAD.IADD R2, R9, 0x1, -R3 ;  /* 0x0000000109027824 */ /* 0x000fe200078e0a03 */
[-C--:B------:R-:W-:Y:S01]  /*99e0*/  LEA.HI.X.SX32 R13, R3, R243.reuse, 0x2, P1 ;  /* 0x000000f3030d7211 */ /* 0x080fe200008f16ff */
[----:B------:R-:W-:Y:S01]  /*99f0*/  IMAD.MOV.U32 R3, RZ, RZ, 0x40 ;  /* 0x00000040ff037424 */ /* 0x000fe200078e00ff */
[----:B------:R-:W-:Y:S03]  /*9a00*/  LEA.HI.X.SX32 R11, R9, R243, 0x2, P0 ;  /* 0x000000f3090b7211 */ /* 0x000fe600000f16ff */
[----:B------:R-:W-:Y:S01]  /*9a10*/  IMAD R3, R2, c[0x0][0x2d0], -R3 ;  /* 0x0000b40002037a24 */ /* 0x000fe200078e0a03 */
[----:B------:R-:W2:Y:S03]  /*9a20*/  LDG.E R4, [R12.64] ;  /* 0x0000000a0c047981 */ /* 0x000ea6000c1e1900 */
[C---:B------:R-:W-:Y:S01]  /*9a30*/  IMAD.WIDE.U32 R6, R3.reuse, c[0x0][0x1a0], RZ ;  /* 0x0000680003067a25 */ /* 0x040fe200078e00ff */
[----:B------:R-:W2:Y:S01]  /*9a40*/  LDG.E R5, [R10.64] ;  /* 0x0000000a0a057981 */ /* 0x000ea2000c1e1900 */
[----:B------:R-:W-:Y:S05]  /*9a50*/  SHF.R.S32.HI R2, RZ, 0x1f, R3 ;  /* 0x0000001fff027819 */ /* 0x000fea0000011403 */
[----:B------:R-:W-:Y:S04]  /*9a60*/  IMAD R2, R2, c[0x0][0x1a0], RZ ;  /* 0x0000680002027a24 */ /* 0x000fe800078e02ff */
[----:B------:R-:W-:Y:S04]  /*9a70*/  IMAD R2, R3, c[0x0][0x1a4], R2 ;  /* 0x0000690003027a24 */ /* 0x000fe800078e0202 */
[----:B------:R-:W-:Y:S02]  /*9a80*/  IMAD.IADD R7, R7, 0x1, R2 ;  /* 0x0000000107077824 */ /* 0x000fe400078e0202 */
[----:B--2---:R-:W-:Y:S04]  /*9a90*/  IMAD.IADD R4, R4, 0x1, -R5 ;  /* 0x0000000104047824 */ /* 0x004fe800078e0a05 */
[C---:B------:R-:W-:Y:S01]  /*9aa0*/  IMAD.WIDE.U32 R6, R4.reuse, c[0x0][0x188], R6 ;  /* 0x0000620004067a25 */ /* 0x040fe200078e0006 */
[----:B------:R-:W-:Y:S05]  /*9ab0*/  SHF.R.S32.HI R3, RZ, 0x1f, R4 ;  /* 0x0000001fff037819 */ /* 0x000fea0000011404 */
[----:B------:R-:W-:Y:S04]  /*9ac0*/  IMAD R3, R3, c[0x0][0x188], RZ ;  /* 0x0000620003037a24 */ /* 0x000fe800078e02ff */
[----:B------:R-:W-:Y:S04]  /*9ad0*/  IMAD R3, R4, c[0x0][0x18c], R3 ;  /* 0x0000630004037a24 */ /* 0x000fe800078e0203 */
[----:B------:R-:W-:Y:S02]  /*9ae0*/  IMAD.IADD R3, R7, 0x1, R3 ;  /* 0x0000000107037824 */ /* 0x000fe400078e0203 */
.L_x_2348:
[C---:B------:R-:W-:Y:S04]  /*9af0*/  LEA R236, P0, R6.reuse, R236, 0x1 ;  /* 0x000000ec06ec7211 */ /* 0x040fe800078008ff */
[----:B------:R-:W-:Y:S02]  /*9b00*/  LEA.HI.X R237, R6, R237, R3, 0x1, P0 ;  /* 0x000000ed06ed7211 */ /* 0x000fe400000f0c03 */
[----:B------:R-:W-:Y:S03]  /*9b10*/  IADD3 R250, P0, R236, UR12, RZ ;  /* 0x0000000cecfa7c10 */ /* 0x000fe6000ff1e0ff */
        /* <DEDUP_REMOVED lines=9> */
[----:B------:R-:W-:Y:S03]  /*9bb0*/  IADD3 R2, P0, R166, UR12, RZ ;  /* 0x0000000ca6027c10 */ /* 0x000fe6000ff1e0ff */
[----:B------:R1:W-:Y:S01]  /*9bc0*/  LDGSTS.E.BYPASS.LTC128B.128 [R241+0x16000], [R236.64+0x180] ;  /* 0x16000180ecf17fae */ /* 0x0003e2000b901d4a */
[----:B------:R-:W-:Y:S02]  /*9bd0*/  IADD3.X R3, R167, UR5, RZ, P0, !PT ;  /* 0x00000005a7037c10 */ /* 0x000fe400087fe4ff */
[----:B------:R-:W-:Y:S01]  /*9be0*/  ISETP.GE.AND P0, PT, R239, 0x2, PT ;  /* 0x00000002ef00780c */ /* 0x000fe20003f06270 */
        /* <DEDUP_REMOVED lines=13> */
[----:B------:R-:W2:Y:S04]  /*9cc0*/  LDSM.16.M88.4 R172, [R233+0x8000] ;  /* 0x00800000e9ac783b */ /* 0x000ea80000000200 */
[----:B------:R-:W3:Y:S04]  /*9cd0*/  LDSM.16.M88.4 R176, [R233+0x8800] ;  /* 0x00880000e9b0783b */ /* 0x000ee80000000200 */
[----:B------:R-:W4:Y:S04]  /*9ce0*/  LDSM.16.M88.4 R180, [R233+0x9000] ;  /* 0x00900000e9b4783b */ /* 0x000f280000000200 */
[----:B------:R-:W0:Y:S04]  /*9cf0*/  LDGDEPBAR ;  /* 0x00000000000079af */ /* 0x000e280000000000 */
[----:B------:R-:W5:Y:S04]  /*9d00*/  LDSM.16.M88.4 R184, [R233+0x9800] ;  /* 0x00980000e9b8783b */ /* 0x000f680000000200 */
        /* <DEDUP_REMOVED lines=11> */
[C---:B----4-:R-:W-:Y:S08]  /*9dc0*/  HMMA.16816.F32 R20, R168.reuse, R180, RZ ;  /* 0x000000b4a814723c */ /* 0x050ff000000018ff */
[C---:B------:R-:W-:Y:S01]  /*9dd0*/  HMMA.16816.F32 R24, R168.reuse, R182, RZ ;  /* 0x000000b6a818723c */ /* 0x040fe200000018ff */
[----:B------:R-:W3:Y:S07]  /*9de0*/  LDSM.16.M88.4 R180, [R227+0x8800] ;  /* 0x00880000e3b4783b */ /* 0x000eee0000000200 */
[C---:B-----5:R-:W-:Y:S08]  /*9df0*/  HMMA.16816.F32 R28, R168.reuse, R184, RZ ;  /* 0x000000b8a81c723c */ /* 0x060ff000000018ff */
        /* <DEDUP_REMOVED lines=190> */
[----:B------:R-:W-:Y:S03]  /*a9e0*/  @!UPT UIADD3 URZ, URZ, URZ, URZ ;  /* 0x0000003f3f3ff290 */ /* 0x000fe6000fffe03f */
[----:B------:R-:W-:-:S11]  /*a9f0*/  @!P0 BRA `(.L_x_2349) ;  /* 0x000005b000008947 */ /* 0x000fd60003800000 */
[----:B------:R-:W-:Y:S02]  /*aa00*/  MOV R168, UR14 ;  /* 0x0000000e00a87c02 */ /* 0x000fe40008000f00 */
[----:B------:R-:W-:Y:S01]  /*aa10*/  MOV R3, UR13 ;  /* 0x0000000d00037c02 */ /* 0x000fe20008000f00 */
[----:B------:R-:W-:-:S06]  /*aa20*/  @!P6 BRA `(.L_x_2350) ;  /* 0x000003c00000e947 */ /* 0x000fcc0003800000 */
[----:B------:R-:W-:Y:S01]  /*aa30*/  IMAD.SHL.U32 R171, R239, 0x40, RZ ;  /* 0x00000040efab7824 */ /* 0x000fe200078e00ff */
[----:B------:R-:W-:Y:S04]  /*aa40*/  IABS R2, c[0x0][0x2d0] ;  /* 0x0000b40000027a13 */ /* 0x000fe80000000000 */
[----:B------:R-:W1:Y:S01]  /*aa50*/  I2F.RP R167, R2 ;  /* 0x0000000200a77306 */ /* 0x000e620000209400 */
[C---:B------:R-:W-:Y:S02]  /*aa60*/  IADD3 R169, R171.reuse, -0x80, RZ ;  /* 0xffffff80aba97810 */ /* 0x040fe40007ffe0ff */
[----:B------:R-:W-:Y:S02]  /*aa70*/  IADD3 R171, R171, -0x40, RZ ;  /* 0xffffffc0abab7810 */ /* 0x000fe40007ffe0ff */
[----:B------:R-:W-:Y:S02]  /*aa80*/  IABS R164, R169 ;  /* 0x000000a900a47213 */ /* 0x000fe40000000000 */
[----:B------:R-:W-:Y:S02]  /*aa90*/  IABS R166, R171 ;  /* 0x000000ab00a67213 */ /* 0x000fe40000000000 */
[----:B------:R-:W-:Y:S02]  /*aaa0*/  LOP3.LUT R169, R169, c[0x0][0x2d0], RZ, 0x3c, !PT ;  /* 0x0000b400a9a97a12 */ /* 0x000fe400078e3cff */
[----:B------:R-:W-:Y:S02]  /*aab0*/  LOP3.LUT R171, R171, c[0x0][0x2d0], RZ, 0x3c, !PT ;  /* 0x0000b400abab7a12 */ /* 0x000fe400078e3cff */
[----:B------:R-:W-:Y:S02]  /*aac0*/  ISETP.GE.AND P0, PT, R169, RZ, PT ;  /* 0x000000ffa900720c */ /* 0x000fe40003f06270 */
[----:B------:R-:W-:Y:S01]  /*aad0*/  ISETP.GE.AND P2, PT, R171, RZ, PT ;  /* 0x000000ffab00720c */ /* 0x000fe20003f46270 */
[----:B-1----:R-:W1:Y:S02]  /*aae0*/  MUFU.RCP R3, R167 ;  /* 0x000000a700037308 */ /* 0x002e640000001000 */
[----:B-1----:R-:W-:Y:S08]  /*aaf0*/  IADD3 R172, R3, 0xffffffe, RZ ;  /* 0x0ffffffe03ac7810 */ /* 0x002ff00007ffe0ff */
[----:B------:R-:W1:Y:S02]  /*ab00*/  F2I.FTZ.U32.TRUNC.NTZ R173, R172 ;  /* 0x000000ac00ad7305 */ /* 0x000e64000021f000 */
        /* <DEDUP_REMOVED lines=8> */
[C---:B------:R-:W-:Y:S01]  /*ab90*/  IMAD R164, R2.reuse, R3, R164 ;  /* 0x0000000302a47224 */ /* 0x040fe200078e02a4 */
[----:B------:R-:W-:Y:S01]  /*aba0*/  LOP3.LUT R3, RZ, c[0x0][0x2d0], RZ, 0x33, !PT ;  /* 0x0000b400ff037a12 */ /* 0x000fe200078e33ff */
        /* <DEDUP_REMOVED lines=9> */
[----:B------:R-:W-:Y:S09]  /*ac40*/  ISETP.NE.AND P1, PT, RZ, c[0x0][0x2d0], PT ;  /* 0x0000b400ff007a0c */ /* 0x000ff20003f25270 */
        /* <DEDUP_REMOVED lines=9> */
[-C--:B------:R-:W-:Y:S02]  /*ace0*/  LEA.HI.X.SX32 R173, R169, R243.reuse, 0x2, P1 ;  /* 0x000000f3a9ad7211 */ /* 0x080fe400008f16ff */
[----:B------:R-:W-:Y:S01]  /*acf0*/  LEA.HI.X.SX32 R167, R3, R243, 0x2, P0 ;  /* 0x000000f303a77211 */ /* 0x000fe200000f16ff */
[----:B------:R-:W-:Y:S02]  /*ad00*/  IMAD.MOV.U32 R3, RZ, RZ, 0x40 ;  /* 0x00000040ff037424 */ /* 0x000fe400078e00ff */
[----:B------:R-:W2:Y:S02]  /*ad10*/  LDG.E R164, [R172.64] ;  /* 0x0000000aaca47981 */ /* 0x000ea4000c1e1900 */
[----:B------:R-:W-:Y:S02]  /*ad20*/  IMAD R3, R2, c[0x0][0x2d0], -R3 ;  /* 0x0000b40002037a24 */ /* 0x000fe400078e0a03 */
[----:B------:R-:W2:Y:S02]  /*ad30*/  LDG.E R167, [R166.64] ;  /* 0x0000000aa6a77981 */ /* 0x000ea4000c1e1900 */
[C---:B------:R-:W-:Y:S01]  /*ad40*/  IMAD.WIDE.U32 R168, R3.reuse, c[0x0][0x198], RZ ;  /* 0x0000660003a87a25 */ /* 0x040fe200078e00ff */
        /* <DEDUP_REMOVED lines=10> */
.L_x_2350:
        /* <DEDUP_REMOVED lines=14> */
[----:B------:R-:W-:Y:S03]  /*aed0*/  IADD3.X R3, R167, UR4, RZ, P0, !PT ;  /* 0x00000004a7037c10 */ /* 0x000fe600087fe4ff */
        /* <DEDUP_REMOVED lines=13> */
.L_x_2349:
        /* <DEDUP_REMOVED lines=61> */
[----:B------:R-:W-:Y:S01]  /*b380*/  ISETP.GT.AND P0, PT, R239, 0x1, PT ;  /* 0x00000001ef00780c */ /* 0x000fe20003f04270 */
        /* <DEDUP_REMOVED lines=217> */
[----:B------:R-:W-:Y:S01]  /*c120*/  IADD3 R0, R239, -0x1, RZ ;  /* 0xffffffffef007810 */ /* 0x000fe20007ffe0ff */
[----:B------:R-:W-:Y:S01]  /*c130*/  FADD.FTZ R5, R5, R196 ;  /* 0x000000c405057221 */ /* 0x000fe20000010000 */
[----:B-----5:R-:W-:Y:S01]  /*c140*/  F2FP.PACK_AB R155, R248, R207 ;  /* 0x000000cff89b723e */ /* 0x020fe200000000ff */
[----:B------:R-:W-:Y:S01]  /*c150*/  FADD.FTZ R6, R7, R6 ;  /* 0x0000000607067221 */ /* 0x000fe20000010000 */
[----:B------:R-:W-:Y:S02]  /*c160*/  MOV R239, R0 ;  /* 0x0000000000ef7202 */ /* 0x000fe40000000f00 */
[----:B------:R-:W4:Y:S03]  /*c170*/  LDSM.16.MT88.4 R160, [R226+0x12800] ;  /* 0x01280000e2a0783b */ /* 0x000f260000004200 */
[----:B------:R-:W-:Y:S01]  /*c180*/  FADD.FTZ R166, R166, R5 ;  /* 0x00000005a6a67221 */ /* 0x000fe20000010000 */
[C---:B------:R-:W-:Y:S05]  /*c190*/  HMMA.16816.F32 R8, R152.reuse, R168, R8 ;  /* 0x000000a89808723c */ /* 0x040fea0000001808 */
[----:B------:R-:W-:Y:S01]  /*c1a0*/  FADD.FTZ R197, R197, R6 ;  /* 0x00000006c5c57221 */ /* 0x000fe20000010000 */
[----:B------:R-:W-:Y:S01]  /*c1b0*/  MOV R0, R3 ;  /* 0x0000000300007202 */ /* 0x000fe20000000f00 */
        /* <DEDUP_REMOVED lines=201> */
.L_x_2347:
[----:B------:R-:W1:Y:S01]  /*ce50*/  SHFL.BFLY PT, R0, R247, 0x2, 0x1f ;  /* 0x0c401f00f7007f89 */ /* 0x000e6200000e0000 */
[C---:B------:R-:W-:Y:S01]  /*ce60*/  ISETP.NE.AND P0, PT, R238.reuse, -0x1, PT ;  /* 0xffffffffee00780c */ /* 0x040fe20003f05270 */
[----:B------:R-:W-:Y:S01]  /*ce70*/  BSSY B0, `(.L_x_2352) ;  /* 0x0000177000007945 */ /* 0x000fe20003800000 */
[----:B------:R-:W-:Y:S01]  /*ce80*/  MOV R5, 0x3f800000 ;  /* 0x3f80000000057802 */ /* 0x000fe20000000f00 */
[----:B------:R-:W2:Y:S10]  /*ce90*/  SHFL.BFLY PT, R2, R249, 0x2, 0x1f ;  /* 0x0c401f00f9027f89 */ /* 0x000eb400000e0000 */
[----:B------:R-:W-:-:S04]  /*cea0*/  @P0 IMAD.WIDE.U32 R8, R238, c[0x0][0x1e8], RZ ;  /* 0x00007a00ee080a25 */ /* 0x000fc800078e00ff */
[----:B------:R-:W-:Y:S01]  /*ceb0*/  @P0 IMAD R4, R238, c[0x0][0x1ec], R9 ;  /* 0x00007b00ee040a24 */ /* 0x000fe200078e0209 */
[----:B------:R-:W-:Y:S02]  /*cec0*/  @P0 MOV R6, R8 ;  /* 0x0000000800060202 */ /* 0x000fe40000000f00 */
[----:B------:R-:W3:Y:S01]  /*ced0*/  S2R R8, SR_TID.X ;  /* 0x0000000000087919 */ /* 0x000ee20000002100 */
[----:B-1----:R-:W-:Y:S02]  /*cee0*/  FADD.FTZ R11, R0, R247 ;  /* 0x000000f7000b7221 */ /* 0x002fe40000010000 */
[----:B--2---:R-:W-:-:S03]  /*cef0*/  FADD.FTZ R7, R2, R249 ;  /* 0x000000f902077221 */ /* 0x004fc60000010000 */
[----:B------:R-:W1:Y:S04]  /*cf00*/  SHFL.BFLY PT, R0, R11, 0x1, 0x1f ;  /* 0x0c201f000b007f89 */ /* 0x000e6800000e0000 */
[----:B------:R-:W2:Y:S01]  /*cf10*/  SHFL.BFLY PT, R2, R7, 0x1, 0x1f ;  /* 0x0c201f0007027f89 */ /* 0x000ea200000e0000 */
[----:B---3--:R-:W-:-:S04]  /*cf20*/  SHF.R.S32.HI R9, RZ, 0x1f, R8 ;  /* 0x0000001fff097819 */ /* 0x008fc80000011408 */
[----:B------:R-:W-:Y:S01]  /*cf30*/  LEA.HI R10, R9, R8, RZ, 0x2 ;  /* 0x00000008090a7211 */ /* 0x000fe200078f10ff */
[----:B-1----:R-:W-:-:S03]  /*cf40*/  FADD.FTZ R0, R11, R0 ;  /* 0x000000000b007221 */ /* 0x002fc60000010000 */
[--C-:B------:R-:W-:Y:S02]  /*cf50*/  SHF.R.S32.HI R12, RZ, 0x2, R10.reuse ;  /* 0x00000002ff0c7819 */ /* 0x100fe4000001140a */
[----:B------:R-:W-:Y:S01]  /*cf60*/  SHF.R.S32.HI R11, RZ, 0x1f, R10 ;  /* 0x0000001fff0b7819 */ /* 0x000fe2000001140a */
[----:B--2---:R-:W-:Y:S01]  /*cf70*/  FADD.FTZ R2, R7, R2 ;  /* 0x0000000207027221 */ /* 0x004fe20000010000 */
[----:B------:R-:W-:Y:S02]  /*cf80*/  FSETP.NE.FTZ.AND P4, PT, R0, RZ, PT ;  /* 0x000000ff0000720b */ /* 0x000fe40003f95000 */
[----:B------:R-:W-:Y:S02]  /*cf90*/  MOV R7, 0x3f800000 ;  /* 0x3f80000000077802 */ /* 0x000fe40000000f00 */
[----:B------:R-:W-:Y:S02]  /*cfa0*/  FSETP.NE.FTZ.AND P5, PT, R2, RZ, PT ;  /* 0x000000ff0200720b */ /* 0x000fe40003fb5000 */
[----:B------:R-:W-:-:S04]  /*cfb0*/  LEA.HI R11, R11, R12, RZ, 0x3 ;  /* 0x0000000c0b0b7211 */ /* 0x000fc800078f18ff */
[----:B------:R-:W-:-:S03]  /*cfc0*/  LOP3.LUT R11, R11, 0xfffffff8, RZ, 0xc0, !PT ;  /* 0xfffffff80b0b7812 */ /* 0x000fc600078ec0ff */
[----:B------:R-:W1:Y:S01]  /*cfd0*/  @P4 MUFU.RCP R7, R0 ;  /* 0x0000000000074308 */ /* 0x000e620000001000 */
[----:B------:R-:W-:-:S04]  /*cfe0*/  IADD3 R11, R12, -R11, RZ ;  /* 0x8000000b0c0b7210 */ /* 0x000fc80007ffe0ff */
[C---:B------:R-:W-:Y:S02]  /*cff0*/  SHF.L.U32 R12, R11.reuse, 0x6, RZ ;  /* 0x000000060b0c7819 */ /* 0x040fe400000006ff */
[----:B------:R-:W-:Y:S01]  /*d000*/  LOP3.LUT R13, R11, 0x1, RZ, 0xc0, !PT ;  /* 0x000000010b0d7812 */ /* 0x000fe200078ec0ff */
[----:B------:R-:W2:Y:S01]  /*d010*/  @P5 MUFU.RCP R5, R2 ;  /* 0x0000000200055308 */ /* 0x000ea20000001000 */
[----:B------:R-:W-:Y:S02]  /*d020*/  LOP3.LUT R12, R12, 0x1c0, RZ, 0xc0, !PT ;  /* 0x000001c00c0c7812 */ /* 0x000fe400078ec0ff */
[----:B------:R-:W-:Y:S02]  /*d030*/  ISETP.NE.U32.AND P3, PT, R13, 0x1, PT ;  /* 0x000000010d00780c */ /* 0x000fe40003f65070 */
[----:B------:R-:W-:Y:S02]  /*d040*/  LEA.HI R12, R12, R12, RZ, 0x1d ;  /* 0x0000000c0c0c7211 */ /* 0x000fe400078fe8ff */
[----:B------:R-:W-:Y:S01]  /*d050*/  R2P PR, R11, 0x6 ;  /* 0x000000060b007804 */ /* 0x000fe20000000000 */
[C---:B-1----:R-:W-:Y:S01]  /*d060*/  FMUL.FTZ R163, R7.reuse, R163 ;  /* 0x000000a307a37220 */ /* 0x042fe20000410000 */
[----:B------:R-:W1:Y:S01]  /*d070*/  @P5 MUFU.LG2 R2, R2 ;  /* 0x0000000200025308 */ /* 0x000e620000000c00 */
[----:B------:R-:W-:-:S02]  /*d080*/  FMUL.FTZ R162, R7, R162 ;  /* 0x000000a207a27220 */ /* 0x000fc40000410000 */
[C---:B------:R-:W-:Y:S02]  /*d090*/  FMUL.FTZ R39, R7.reuse, R39 ;  /* 0x0000002707277220 */ /* 0x040fe40000410000 */
[----:B------:R-:W-:Y:S01]  /*d0a0*/  FMUL.FTZ R38, R7, R38 ;  /* 0x0000002607267220 */ /* 0x000fe20000410000 */
[----:B------:R-:W-:Y:S01]  /*d0b0*/  F2FP.PACK_AB R162, R163, R162 ;  /* 0x000000a2a3a2723e */ /* 0x000fe200000000ff */
[C---:B------:R-:W-:Y:S01]  /*d0c0*/  FMUL.FTZ R43, R7.reuse, R43 ;  /* 0x0000002b072b7220 */ /* 0x040fe20000410000 */
[----:B------:R-:W3:Y:S01]  /*d0d0*/  @P4 MUFU.LG2 R0, R0 ;  /* 0x0000000000004308 */ /* 0x000ee20000000c00 */
        /* <DEDUP_REMOVED lines=88> */
[----:B------:R-:W-:Y:S01]  /*d660*/  LEA.HI R7, R9, R8, RZ, 0x5 ;  /* 0x0000000809077211 */ /* 0x000fe200078f28ff */
[C---:B--2---:R-:W-:Y:S01]  /*d670*/  FMUL.FTZ R160, R5.reuse, R160 ;  /* 0x000000a005a07220 */ /* 0x044fe20000410000 */
[----:B------:R-:W-:Y:S01]  /*d680*/  LOP3.LUT R9, R10, 0x3ffffffc, RZ, 0xc0, !PT ;  /* 0x3ffffffc0a097812 */ /* 0x000fe200078ec0ff */
[C---:B------:R-:W-:Y:S01]  /*d690*/  FMUL.FTZ R161, R5.reuse, R161 ;  /* 0x000000a105a17220 */ /* 0x040fe20000410000 */
[----:B------:R-:W-:Y:S01]  /*d6a0*/  SHF.R.S32.HI R10, RZ, 0x5, R7 ;  /* 0x00000005ff0a7819 */ /* 0x000fe20000011407 */
[----:B------:R-:W-:Y:S01]  /*d6b0*/  FMUL.FTZ R36, R5, R36 ;  /* 0x0000002405247220 */ /* 0x000fe20000410000 */
[----:B------:R-:W-:Y:S01]  /*d6c0*/  IADD3 R9, -R9, R8, RZ ;  /* 0x0000000809097210 */ /* 0x000fe20007ffe1ff */
[----:B------:R-:W-:Y:S01]  /*d6d0*/  FMUL.FTZ R37, R5, R37 ;  /* 0x0000002505257220 */ /* 0x000fe20000410000 */
[----:B------:R-:W-:Y:S01]  /*d6e0*/  F2FP.PACK_AB R160, R161, R160 ;  /* 0x000000a0a1a0723e */ /* 0x000fe200000000ff */
[C---:B------:R-:W-:Y:S01]  /*d6f0*/  FMUL.FTZ R40, R5.reuse, R40 ;  /* 0x0000002805287220 */ /* 0x040fe20000410000 */
[----:B------:R-:W-:Y:S01]  /*d700*/  LEA R9, R10, R9, 0x9 ;  /* 0x000000090a097211 */ /* 0x000fe200078e48ff */
[----:B------:R-:W-:Y:S01]  /*d710*/  FMUL.FTZ R41, R5, R41 ;  /* 0x0000002905297220 */ /* 0x000fe20000410000 */
[----:B------:R-:W-:Y:S01]  /*d720*/  F2FP.PACK_AB R36, R37, R36 ;  /* 0x000000242524723e */ /* 0x000fe200000000ff */
[----:B------:R-:W-:Y:S01]  /*d730*/  FMUL.FTZ R44, R5, R44 ;  /* 0x0000002c052c7220 */ /* 0x000fe20000410000 */
[----:B------:R-:W-:Y:S01]  /*d740*/  LEA R9, R9, R12, 0x1 ;  /* 0x0000000c09097211 */ /* 0x000fe200078e08ff */
[----:B------:R-:W-:Y:S01]  /*d750*/  FMUL.FTZ R45, R5, R45 ;  /* 0x0000002d052d7220 */ /* 0x000fe20000410000 */
[----:B------:R-:W-:Y:S01]  /*d760*/  F2FP.PACK_AB R40, R41, R40 ;  /* 0x000000282928723e */ /* 0x000fe200000000ff */
[----:B------:R-:W-:Y:S01]  /*d770*/  FMUL.FTZ R48, R5, R48 ;  /* 0x0000003005307220 */ /* 0x000fe20000410000 */
[----:B------:R-:W-:Y:S01]  /*d780*/  SHF.L.U32 R13, R9, 0x1, RZ ;  /* 0x00000001090d7819 */ /* 0x000fe200000006ff */
[C---:B------:R-:W-:Y:S01]  /*d790*/  FMUL.FTZ R49, R5.reuse, R49 ;  /* 0x0000003105317220 */ /* 0x040fe20000410000 */
[----:B------:R-:W-:Y:S01]  /*d7a0*/  MOV R9, 0x20 ;  /* 0x0000002000097802 */ /* 0x000fe20000000f00 */
[----:B------:R-:W-:Y:S01]  /*d7b0*/  FMUL.FTZ R52, R5, R52 ;  /* 0x0000003405347220 */ /* 0x000fe20000410000 */
[----:B------:R-:W-:Y:S01]  /*d7c0*/  IADD3 R11, R13, -0x10, RZ ;  /* 0xfffffff00d0b7810 */ /* 0x000fe20007ffe0ff */
[----:B------:R-:W-:Y:S01]  /*d7d0*/  FMUL.FTZ R53, R5, R53 ;  /* 0x0000003505357220 */ /* 0x000fe20000410000 */
[----:B------:R-:W-:Y:S01]  /*d7e0*/  SEL R12, R9, 0xffffffe0, !P1 ;  /* 0xffffffe0090c7807 */ /* 0x000fe20004800000 */
[----:B------:R-:W-:Y:S01]  /*d7f0*/  FMUL.FTZ R56, R5, R56 ;  /* 0x0000003805387220 */ /* 0x000fe20000410000 */
[----:B------:R-:W-:Y:S01]  /*d800*/  @P3 IADD3 R11, R13, 0x10, RZ ;  /* 0x000000100d0b3810 */ /* 0x000fe20007ffe0ff */
[----:B------:R-:W-:Y:S01]  /*d810*/  FMUL.FTZ R57, R5, R57 ;  /* 0x0000003905397220 */ /* 0x000fe20000410000 */
[----:B------:R-:W-:Y:S01]  /*d820*/  IADD3 R15, R13, R12, RZ ;  /* 0x0000000c0d0f7210 */ /* 0x000fe20007ffe0ff */
[----:B------:R-:W-:Y:S01]  /*d830*/  FMUL.FTZ R60, R5, R60 ;  /* 0x0000003c053c7220 */ /* 0x000fe20000410000 */
[----:B------:R-:W-:Y:S01]  /*d840*/  F2FP.PACK_AB R44, R45, R44 ;  /* 0x0000002c2d2c723e */ /* 0x000fe200000000ff */
[C---:B------:R-:W-:Y:S01]  /*d850*/  FMUL.FTZ R61, R5.reuse, R61 ;  /* 0x0000003d053d7220 */ /* 0x040fe20000410000 */
[----:B------:R-:W-:Y:S01]  /*d860*/  IADD3 R17, R12, R11, RZ ;  /* 0x0000000b0c117210 */ /* 0x000fe20007ffe0ff */
[----:B------:R-:W-:Y:S01]  /*d870*/  FMUL.FTZ R64, R5, R64 ;  /* 0x0000004005407220 */ /* 0x000fe20000410000 */
[----:B------:R-:W-:Y:S01]  /*d880*/  F2FP.PACK_AB R48, R49, R48 ;  /* 0x000000303130723e */ /* 0x000fe200000000ff */
[----:B------:R-:W-:Y:S01]  /*d890*/  FMUL.FTZ R65, R5, R65 ;  /* 0x0000004105417220 */ /* 0x000fe20000410000 */
[----:B------:R-:W-:Y:S01]  /*d8a0*/  F2FP.PACK_AB R52, R53, R52 ;  /* 0x000000343534723e */ /* 0x000fe200000000ff */
[C---:B------:R-:W-:Y:S01]  /*d8b0*/  FMUL.FTZ R68, R5.reuse, R68 ;  /* 0x0000004405447220 */ /* 0x040fe20000410000 */
[----:B------:R-:W-:Y:S01]  /*d8c0*/  STS [R13], R160 ;  /* 0x000000a00d007388 */ /* 0x000fe20000000800 */
[----:B------:R-:W-:Y:S01]  /*d8d0*/  FMUL.FTZ R69, R5, R69 ;  /* 0x0000004505457220 */ /* 0x000fe20000410000 */
[----:B------:R-:W-:Y:S01]  /*d8e0*/  F2FP.PACK_AB R56, R57, R56 ;  /* 0x000000383938723e */ /* 0x000fe200000000ff */
[C---:B------:R-:W-:Y:S01]  /*d8f0*/  FMUL.FTZ R72, R5.reuse, R72 ;  /* 0x0000004805487220 */ /* 0x040fe20000410000 */
[----:B------:R-:W-:Y:S01]  /*d900*/  STS [R13+0x400], R162 ;  /* 0x000400a20d007388 */ /* 0x000fe20000000800 */
        /* <DEDUP_REMOVED lines=42> */
[C---:B------:R-:W-:Y:S01]  /*dbb0*/  FMUL.FTZ R116, R5.reuse, R116 ;  /* 0x0000007405747220 */ /* 0x040fe20000410000 */
[----:B------:R-:W2:Y:S01]  /*dbc0*/  LDC.U8 R12, c[0x0][0x328] ;  /* 0x0000ca00ff0c7b82 */ /* 0x000ea20000000000 */
[----:B------:R-:W-:Y:S01]  /*dbd0*/  FMUL.FTZ R117, R5, R117 ;  /* 0x0000007505757220 */ /* 0x000fe20000410000 */
[----:B------:R-:W-:Y:S01]  /*dbe0*/  F2FP.PACK_AB R112, R113, R112 ;  /* 0x000000707170723e */ /* 0x000fe200000000ff */
[C---:B------:R-:W-:Y:S01]  /*dbf0*/  FMUL.FTZ R120, R5.reuse, R120 ;  /* 0x0000007805787220 */ /* 0x040fe20000410000 */
[----:B------:R-:W4:Y:S01]  /*dc00*/  S2R R9, SR_TID.X ;  /* 0x0000000000097919 */ /* 0x000f220000002100 */
[----:B------:R-:W-:Y:S01]  /*dc10*/  FMUL.FTZ R121, R5, R121 ;  /* 0x0000007905797220 */ /* 0x000fe20000410000 */
[----:B------:R-:W-:Y:S01]  /*dc20*/  F2FP.PACK_AB R116, R117, R116 ;  /* 0x000000747574723e */ /* 0x000fe200000000ff */
[----:B------:R-:W-:Y:S01]  /*dc30*/  FMUL.FTZ R124, R5, R124 ;  /* 0x0000007c057c7220 */ /* 0x000fe20000410000 */
[----:B------:R-:W-:Y:S01]  /*dc40*/  LOP3.LUT R7, R7, 0xffffffe0, RZ, 0xc0, !PT ;  /* 0xffffffe007077812 */ /* 0x000fe200078ec0ff */
[----:B------:R-:W-:Y:S01]  /*dc50*/  FMUL.FTZ R125, R5, R125 ;  /* 0x0000007d057d7220 */ /* 0x000fe20000410000 */
[----:B------:R-:W-:Y:S01]  /*dc60*/  F2FP.PACK_AB R120, R121, R120 ;  /* 0x000000787978723e */ /* 0x000fe200000000ff */
[C---:B------:R-:W-:Y:S01]  /*dc70*/  FMUL.FTZ R128, R5.reuse, R128 ;  /* 0x0000008005807220 */ /* 0x040fe20000410000 */
[----:B------:R-:W-:Y:S01]  /*dc80*/  IADD3 R8, R8, -R7, RZ ;  /* 0x8000000708087210 */ /* 0x000fe20007ffe0ff */
        /* <DEDUP_REMOVED lines=23> */
[----:B-1----:R-:W-:Y:S02]  /*de00*/  @P5 FMUL.FTZ R79, R2, 0.69314718246459960938 ;  /* 0x3f317218024f5820 */ /* 0x002fe40000410000 */
[----:B---3--:R-:W-:Y:S01]  /*de10*/  @P4 FMUL.FTZ R0, R0, 0.69314718246459960938 ;  /* 0x3f31721800004820 */ /* 0x008fe20000410000 */
[----:B------:R-:W-:Y:S02]  /*de20*/  F2FP.PACK_AB R148, R5, R148 ;  /* 0x000000940594723e */ /* 0x000fe400000000ff */
[----:B------:R-:W-:-:S04]  /*de30*/  MOV R5, 0x40 ;  /* 0x0000004000057802 */ /* 0x000fc80000000f00 */
[----:B------:R-:W-:Y:S02]  /*de40*/  SEL R14, R5, 0xffffffc0, !P2 ;  /* 0xffffffc0050e7807 */ /* 0x000fe40005000000 */
[----:B------:R-:W1:Y:S01]  /*de50*/  S2R R5, SR_CTAID.Y ;  /* 0x0000000000057919 */ /* 0x000e620000002600 */
[----:B--2---:R-:W-:Y:S02]  /*de60*/  ISETP.NE.AND P2, PT, R12, RZ, PT ;  /* 0x000000ff0c00720c */ /* 0x004fe40003f45270 */
[-C--:B------:R-:W-:Y:S02]  /*de70*/  IADD3 R19, R13, R14.reuse, RZ ;  /* 0x0000000e0d137210 */ /* 0x080fe40007ffe0ff */
[----:B------:R-:W-:Y:S02]  /*de80*/  IADD3 R21, R14, R11, RZ ;  /* 0x0000000b0e157210 */ /* 0x000fe40007ffe0ff */
[-C--:B------:R-:W-:Y:S01]  /*de90*/  IADD3 R23, R15, R14.reuse, RZ ;  /* 0x0000000e0f177210 */ /* 0x080fe20007ffe0ff */
[----:B------:R-:W-:Y:S01]  /*dea0*/  STS [R19], R48 ;  /* 0x0000003013007388 */ /* 0x000fe20000000800 */
[----:B------:R-:W-:-:S02]  /*deb0*/  IADD3 R25, R17, R14, RZ ;  /* 0x0000000e11197210 */ /* 0x000fc40007ffe0ff */
[----:B------:R-:W-:Y:S01]  /*dec0*/  ISETP.NE.OR P1, PT, R238, -0x1, !P2 ;  /* 0xffffffffee00780c */ /* 0x000fe20005725670 */
[----:B------:R-:W-:Y:S04]  /*ded0*/  STS [R19+0x400], R50 ;  /* 0x0004003213007388 */ /* 0x000fe80000000800 */
[----:B------:R-:W-:Y:S04]  /*dee0*/  STS [R21], R52 ;  /* 0x0000003415007388 */ /* 0x000fe80000000800 */
[----:B------:R-:W-:Y:S04]  /*def0*/  STS [R21+0x400], R54 ;  /* 0x0004003615007388 */ /* 0x000fe80000000800 */
[----:B------:R-:W-:Y:S01]  /*df00*/  STS [R23], R56 ;  /* 0x0000003817007388 */ /* 0x000fe20000000800 */
[----:B-1----:R-:W-:-:S03]  /*df10*/  @!P1 IMAD R238, R5, c[0x0][0x214], RZ ;  /* 0x0000850005ee9a24 */ /* 0x002fc600078e02ff */
        /* <DEDUP_REMOVED lines=12> */
[----:B------:R-:W-:Y:S04]  /*dfe0*/  STS [R19+0x2400], R82 ;  /* 0x0024005213007388 */ /* 0x000fe80000000800 */
[----:B------:R-:W-:Y:S04]  /*dff0*/  STS [R21+0x2000], R84 ;  /* 0x0020005415007388 */ /* 0x000fe80000000800 */
[----:B------:R-:W-:Y:S04]  /*e000*/  STS [R21+0x2400], R86 ;  /* 0x0024005615007388 */ /* 0x000fe80000000800 */
[----:B------:R-:W-:Y:S01]  /*e010*/  STS [R23+0x2000], R88 ;  /* 0x0020005817007388 */ /* 0x000fe20000000800 */
[----:B----4-:R-:W-:-:S03]  /*e020*/  SHF.R.S32.HI R76, RZ, 0x1f, R9 ;  /* 0x0000001fff4c7819 */ /* 0x010fc60000011409 */
[----:B------:R-:W-:Y:S01]  /*e030*/  STS [R23+0x2400], R90 ;  /* 0x0024005a17007388 */ /* 0x000fe20000000800 */
[----:B-1----:R-:W-:-:S03]  /*e040*/  @!P0 SHF.R.S32.HI R78, RZ, 0x1f, R5 ;  /* 0x0000001fff4e8819 */ /* 0x002fc60000011405 */
[----:B------:R-:W-:Y:S01]  /*e050*/  STS [R25+0x2000], R92 ;  /* 0x0020005c19007388 */ /* 0x000fe20000000800 */
[----:B--2---:R-:W-:-:S03]  /*e060*/  @!P0 IMAD.WIDE.U32 R80, R5, c[0x0][0x1e0], RZ ;  /* 0x0000780005508a25 */ /* 0x004fc600078e00ff */
[----:B------:R-:W-:Y:S01]  /*e070*/  STS [R25+0x2400], R94 ;  /* 0x0024005e19007388 */ /* 0x000fe20000000800 */
[----:B------:R-:W-:Y:S01]  /*e080*/  @!P0 IMAD R78, R78, c[0x0][0x1e0], RZ ;  /* 0x000078004e4e8a24 */ /* 0x000fe200078e02ff */
[----:B------:R-:W-:Y:S02]  /*e090*/  @!P0 MOV R6, R80 ;  /* 0x0000005000068202 */ /* 0x000fe40000000f00 */
[----:B------:R-:W-:Y:S01]  /*e0a0*/  STS [R13+0x4000], R96 ;  /* 0x004000600d007388 */ /* 0x000fe20000000800 */
[----:B------:R-:W-:Y:S01]  /*e0b0*/  @!P0 IMAD R77, R5, c[0x0][0x1e4], R78 ;  /* 0x00007900054d8a24 */ /* 0x000fe200078e024e */
[----:B------:R-:W-:Y:S02]  /*e0c0*/  LEA.HI R78, R76, R9, RZ, 0x5 ;  /* 0x000000094c4e7211 */ /* 0x000fe400078f28ff */
[----:B------:R-:W-:Y:S02]  /*e0d0*/  STS [R13+0x4400], R98 ;  /* 0x004400620d007388 */ /* 0x000fe40000000800 */
[----:B------:R-:W-:-:S02]  /*e0e0*/  LOP3.LUT R78, R78, 0xffffffe0, RZ, 0xc0, !PT ;  /* 0xffffffe04e4e7812 */ /* 0x000fc400078ec0ff */
[----:B------:R-:W-:Y:S01]  /*e0f0*/  STS [R11+0x4000], R100 ;  /* 0x004000640b007388 */ /* 0x000fe20000000800 */
[----:B------:R-:W-:Y:S02]  /*e100*/  @!P0 IADD3 R4, R81, R77, RZ ;  /* 0x0000004d51048210 */ /* 0x000fe40007ffe0ff */
[----:B------:R-:W-:Y:S01]  /*e110*/  SHF.R.S32.HI R77, RZ, 0x1f, R10 ;  /* 0x0000001fff4d7819 */ /* 0x000fe2000001140a */
[----:B------:R-:W-:Y:S01]  /*e120*/  STS [R11+0x4400], R102 ;  /* 0x004400660b007388 */ /* 0x000fe20000000800 */
[----:B------:R-:W-:Y:S02]  /*e130*/  IADD3 R78, R9, -R78, RZ ;  /* 0x8000004e094e7210 */ /* 0x000fe40007ffe0ff */
[----:B------:R-:W-:Y:S01]  /*e140*/  LOP3.LUT P0, RZ, R8, 0x3, RZ, 0xc0, !PT ;  /* 0x0000000308ff7812 */ /* 0x000fe2000780c0ff */
[----:B------:R-:W-:Y:S01]  /*e150*/  STS [R15+0x4000], R104 ;  /* 0x004000680f007388 */ /* 0x000fe20000000800 */
[----:B------:R-:W-:Y:S02]  /*e160*/  LEA.HI R77, R77, R10, RZ, 0x2 ;  /* 0x0000000a4d4d7211 */ /* 0x000fe400078f10ff */
[----:B------:R-:W-:Y:S01]  /*e170*/  SHF.R.S32.HI R7, RZ, 0x1f, R78 ;  /* 0x0000001fff077819 */ /* 0x000fe2000001144e */
[----:B------:R-:W-:Y:S01]  /*e180*/  STS [R15+0x4400], R106 ;  /* 0x0044006a0f007388 */ /* 0x000fe20000000800 */
[----:B------:R-:W-:-:S02]  /*e190*/  LOP3.LUT R77, R77, 0xffffffc, RZ, 0xc0, !PT ;  /* 0x0ffffffc4d4d7812 */ /* 0x000fc400078ec0ff */
[----:B------:R-:W-:Y:S01]  /*e1a0*/  LEA.HI R7, R7, R78, RZ, 0x2 ;  /* 0x0000004e07077211 */ /* 0x000fe200078f10ff */
[----:B------:R-:W-:Y:S01]  /*e1b0*/  STS [R17+0x4000], R108 ;  /* 0x0040006c11007388 */ /* 0x000fe20000000800 */
[----:B------:R-:W-:Y:S02]  /*e1c0*/  IADD3 R77, R10, -R77, RZ ;  /* 0x8000004d0a4d7210 */ /* 0x000fe40007ffe0ff */
[----:B------:R-:W-:Y:S01]  /*e1d0*/  SHF.R.S32.HI R2, RZ, 0x2, R7 ;  /* 0x00000002ff027819 */ /* 0x000fe20000011407 */
[----:B------:R-:W-:Y:S01]  /*e1e0*/  STS [R17+0x4400], R110 ;  /* 0x0044006e11007388 */ /* 0x000fe20000000800 */
[----:B------:R-:W-:Y:S01]  /*e1f0*/  MOV R8, 0x7f800000 ;  /* 0x7f80000000087802 */ /* 0x000fe20000000f00 */
[----:B------:R-:W-:Y:S01]  /*e200*/  @P5 FFMA.FTZ R8, R164, c[0x0][0x238], R79 ;  /* 0x00008e00a4085a23 */ /* 0x000fe2000001004f */
[----:B------:R-:W-:Y:S01]  /*e210*/  MOV R10, 0x7f800000 ;  /* 0x7f800000000a7802 */ /* 0x000fe20000000f00 */
[----:B------:R-:W-:Y:S01]  /*e220*/  STS [R19+0x4000], R112 ;  /* 0x0040007013007388 */ /* 0x000fe20000000800 */
[----:B------:R-:W-:Y:S01]  /*e230*/  @P4 FFMA.FTZ R10, R3, c[0x0][0x238], R0 ;  /* 0x00008e00030a4a23 */ /* 0x000fe20000010000 */
[----:B------:R-:W-:-:S02]  /*e240*/  LEA R2, R77, R2, 0x4 ;  /* 0x000000024d027211 */ /* 0x000fc400078e20ff */
        /* <DEDUP_REMOVED lines=24> */
[----:B-1----:R-:W1:Y:S04]  /*e3d0*/  S2R R11, SR_CTAID.Z ;  /* 0x00000000000b7919 */ /* 0x002e680000002700 */
[----:B------:R2:W3:Y:S04]  /*e3e0*/  LDS.128 R68, [R241] ;  /* 0x00000000f1447984 */ /* 0x0004e80000000c00 */
[----:B------:R2:W4:Y:S01]  /*e3f0*/  LDS.128 R64, [R241+0x800] ;  /* 0x00080000f1407984 */ /* 0x0005220000000c00 */
[----:B-1----:R-:W-:-:S03]  /*e400*/  @!P2 IMAD R5, R5, c[0x0][0x1c0], R11 ;  /* 0x000070000505aa24 */ /* 0x002fc600078e020b */
[----:B------:R2:W1:Y:S01]  /*e410*/  LDS.128 R60, [R241+0x1000] ;  /* 0x00100000f13c7984 */ /* 0x0004620000000c00 */
[----:B------:R-:W-:Y:S02]  /*e420*/  @P2 IMAD R238, R11, c[0x0][0x234], R238 ;  /* 0x00008d000bee2a24 */ /* 0x000fe400078e02ee */
[----:B------:R-:W-:Y:S01]  /*e430*/  @!P2 IMAD R238, R5, c[0x0][0x214], RZ ;  /* 0x0000850005eeaa24 */ /* 0x000fe200078e02ff */
[----:B------:R2:W1:Y:S04]  /*e440*/  LDS.128 R56, [R241+0x1800] ;  /* 0x00180000f1387984 */ /* 0x0004680000000c00 */
        /* <DEDUP_REMOVED lines=13> */
[----:B---34-:R-:W3:Y:S01]  /*e520*/  S2R R5, SR_CTAID.X ;  /* 0x0000000000057919 */ /* 0x018ee20000002500 */
[----:B------:R-:W-:-:S02]  /*e530*/  IADD3 R78, R2, 0x8, RZ ;  /* 0x00000008024e7810 */ /* 0x000fc40007ffe0ff */
[-C--:B------:R-:W-:Y:S02]  /*e540*/  ISETP.GE.AND P2, PT, R2, R235.reuse, PT ;  /* 0x000000eb0200720c */ /* 0x080fe40003f46270 */
[----:B------:R-:W-:Y:S01]  /*e550*/  ISETP.GE.AND P1, PT, R78, R235, PT ;  /* 0x000000eb4e00720c */ /* 0x000fe20003f26270 */
[----:B---3--:R-:W-:-:S05]  /*e560*/  IMAD R5, R5, 0x40, R238 ;  /* 0x0000004005057824 */ /* 0x008fca00078e02ee */
[----:B------:R-:W-:Y:S02]  /*e570*/  SHF.R.S32.HI R3, RZ, 0x1f, R5 ;  /* 0x0000001fff037819 */ /* 0x000fe40000011405 */
[----:B------:R-:W-:-:S04]  /*e580*/  IADD3 R0, P0, R2, R5, RZ ;  /* 0x0000000502007210 */ /* 0x000fc80007f1e0ff */
[----:B------:R-:W-:Y:S02]  /*e590*/  LEA.HI.X.SX32 R3, R2, R3, 0x1, P0 ;  /* 0x0000000302037211 */ /* 0x000fe400000f0eff */
[----:B------:R-:W-:-:S04]  /*e5a0*/  LEA R2, P0, R0, c[0x0][0x200], 0x2 ;  /* 0x0000800000027a11 */ /* 0x000fc800078010ff */
[----:B------:R-:W-:-:S05]  /*e5b0*/  LEA.HI.X R3, R0, c[0x0][0x204], R3, 0x2, P0 ;  /* 0x0000810000037a11 */ /* 0x000fca00000f1403 */
[----:B------:R3:W-:Y:S04]  /*e5c0*/  @!P2 STG.E [R2.64], R8 ;  /* 0x000000080200a986 */ /* 0x0007e8000c10190a */
[----:B------:R3:W-:Y:S02]  /*e5d0*/  @!P1 STG.E [R2.64+0x20], R10 ;  /* 0x0000200a02009986 */ /* 0x0007e4000c10190a */
.L_x_2353:
[----:B---34-:R-:W-:Y:S05]  /*e5e0*/  BSYNC B0 ;  /* 0x0000000000007941 */ /* 0x018fea0003800000 */
.L_x_2352:
[----:B------:R-:W3:Y:S01]  /*e5f0*/  S2R R0, SR_CTAID.X ;  /* 0x0000000000007919 */ /* 0x000ee20000002500 */
[----:B------:R-:W-:Y:S01]  /*e600*/  LEA.HI R76, R76, R9, RZ, 0x3 ;  /* 0x000000094c4c7211 */ /* 0x000fe200078f18ff */
[----:B------:R-:W-:Y:S03]  /*e610*/  BSSY B0, `(.L_x_2354) ;  /* 0x0000020000007945 */ /* 0x000fe60003800000 */
[----:B------:R-:W-:Y:S02]  /*e620*/  LOP3.LUT R2, R76, 0xfffffff8, RZ, 0xc0, !PT ;  /* 0xfffffff84c027812 */ /* 0x000fe400078ec0ff */
[----:B------:R-:W-:-:S03]  /*e630*/  SHF.R.S32.HI R76, RZ, 0x3, R76 ;  /* 0x00000003ff4c7819 */ /* 0x000fc6000001144c */
[----:B------:R-:W-:-:S04]  /*e640*/  IMAD.IADD R2, R9, 0x1, -R2 ;  /* 0x0000000109027824 */ /* 0x000fc800078e0a02 */
[----:B------:R-:W-:Y:S01]  /*e650*/  IMAD.SHL.U32 R8, R2, 0x8, RZ ;  /* 0x0000000802087824 */ /* 0x000fe200078e00ff */
[----:B------:R-:W-:-:S04]  /*e660*/  SHF.R.S32.HI R2, RZ, 0x1f, R11 ;  /* 0x0000001fff027819 */ /* 0x000fc8000001140b */
[----:B------:R-:W-:Y:S01]  /*e670*/  SHF.R.S32.HI R9, RZ, 0x1f, R8 ;  /* 0x0000001fff097819 */ /* 0x000fe20000011408 */
[----:B------:R-:W-:Y:S02]  /*e680*/  IMAD R2, R2, c[0x0][0x1f0], RZ ;  /* 0x00007c0002027a24 */ /* 0x000fe400078e02ff */
[----:B---3--:R-:W-:Y:S02]  /*e690*/  IMAD.SHL.U32 R0, R0, 0x40, RZ ;  /* 0x0000004000007824 */ /* 0x008fe400078e00ff */
[----:B------:R-:W-:Y:S02]  /*e6a0*/  IMAD R2, R11, c[0x0][0x1f4], R2 ;  /* 0x00007d000b027a24 */ /* 0x000fe400078e0202 */
[----:B------:R-:W-:Y:S01]  /*e6b0*/  IMAD.WIDE.U32 R8, R0, c[0x0][0x1e8], R8 ;  /* 0x00007a0000087a25 */ /* 0x000fe200078e0008 */
[----:B------:R-:W-:-:S04]  /*e6c0*/  SHF.R.S32.HI R3, RZ, 0x1f, R0 ;  /* 0x0000001fff037819 */ /* 0x000fc80000011400 */
[----:B------:R-:W-:Y:S01]  /*e6d0*/  IADD3 R6, P0, R6, R8, RZ ;  /* 0x0000000806067210 */ /* 0x000fe20007f1e0ff */
[----:B------:R-:W-:-:S04]  /*e6e0*/  IMAD R3, R3, c[0x0][0x1e8], RZ ;  /* 0x00007a0003037a24 */ /* 0x000fc800078e02ff */
[----:B------:R-:W-:Y:S01]  /*e6f0*/  IMAD R3, R0, c[0x0][0x1ec], R3 ;  /* 0x00007b0000037a24 */ /* 0x000fe200078e0203 */
[----:B------:R-:W-:-:S04]  /*e700*/  SHF.R.S32.HI R0, RZ, 0x1f, R76 ;  /* 0x0000001fff007819 */ /* 0x000fc8000001144c */
[----:B------:R-:W-:Y:S02]  /*e710*/  IADD3.X R7, R4, R3, R9, P0, !PT ;  /* 0x0000000304077210 */ /* 0x000fe400007fe409 */
[----:B------:R-:W-:-:S03]  /*e720*/  ISETP.GE.AND P0, PT, R76, R235, PT ;  /* 0x000000eb4c00720c */ /* 0x000fc60003f06270 */
[----:B------:R-:W-:-:S04]  /*e730*/  IMAD.WIDE.U32 R4, R11, c[0x0][0x1f0], R6 ;  /* 0x00007c000b047a25 */ /* 0x000fc800078e0006 */
[----:B------:R-:W-:-:S06]  /*e740*/  IMAD.IADD R7, R2, 0x1, R5 ;  /* 0x0000000102077824 */ /* 0x000fcc00078e0205 */
        /* <DEDUP_REMOVED lines=8> */
[----:B------:R3:W-:Y:S04]  /*e7d0*/  STG.E.128 [R10.64], R68 ;  /* 0x000000440a007986 */ /* 0x0007e8000c101d0a */
[----:B-1----:R3:W-:Y:S04]  /*e7e0*/  STG.E.128 [R10.64+0x80], R52 ;  /* 0x000080340a007986 */ /* 0x0027e8000c101d0a */
[----:B------:R3:W-:Y:S04]  /*e7f0*/  STG.E.128 [R10.64+0x100], R36 ;  /* 0x000100240a007986 */ /* 0x0007e8000c101d0a */
[----:B------:R3:W-:Y:S02]  /*e800*/  STG.E.128 [R10.64+0x180], R20 ;  /* 0x000180140a007986 */ /* 0x0007e4000c101d0a */
.L_x_2355:
[----:B------:R-:W-:Y:S05]  /*e810*/  BSYNC B0 ;  /* 0x0000000000007941 */ /* 0x000fea0003800000 */
.L_x_2354:
[----:B------:R-:W-:Y:S01]  /*e820*/  IADD3 R2, R76, 0x10, RZ ;  /* 0x000000104c027810 */ /* 0x000fe20007ffe0ff */
        /* <DEDUP_REMOVED lines=9> */
[----:B---3--:R-:W-:-:S03]  /*e8c0*/  LEA R10, P0, R8, c[0x0][0x1d0], 0x1 ;  /* 0x00007400080a7a11 */ /* 0x008fc600078008ff */
[----:B------:R-:W-:-:S05]  /*e8d0*/  IMAD R2, R3, c[0x0][0x1ec], R2 ;  /* 0x00007b0003027a24 */ /* 0x000fca00078e0202 */
[----:B------:R-:W-:-:S04]  /*e8e0*/  IADD3 R2, R2, R9, RZ ;  /* 0x0000000902027210 */ /* 0x000fc80007ffe0ff */
[----:B------:R-:W-:-:S05]  /*e8f0*/  LEA.HI.X R11, R8, c[0x0][0x1d4], R2, 0x1, P0 ;  /* 0x00007500080b7a11 */ /* 0x000fca00000f0c02 */
[----:B------:R3:W-:Y:S04]  /*e900*/  STG.E.128 [R10.64], R64 ;  /* 0x000000400a007986 */ /* 0x0007e8000c101d0a */
[----:B-1----:R3:W-:Y:S04]  /*e910*/  STG.E.128 [R10.64+0x80], R48 ;  /* 0x000080300a007986 */ /* 0x0027e8000c101d0a */
[----:B------:R3:W-:Y:S04]  /*e920*/  STG.E.128 [R10.64+0x100], R32 ;  /* 0x000100200a007986 */ /* 0x0007e8000c101d0a */
[----:B------:R3:W-:Y:S02]  /*e930*/  STG.E.128 [R10.64+0x180], R16 ;  /* 0x000180100a007986 */ /* 0x0007e4000c101d0a */
.L_x_2357:
[----:B------:R-:W-:Y:S05]  /*e940*/  BSYNC B0 ;  /* 0x0000000000007941 */ /* 0x000fea0003800000 */
.L_x_2356:
        /* <DEDUP_REMOVED lines=14> */
[----:B-1----:R1:W-:Y:S04]  /*ea30*/  STG.E.128 [R10.64], R60 ;  /* 0x0000003c0a007986 */ /* 0x0023e8000c101d0a */
[----:B------:R1:W-:Y:S04]  /*ea40*/  STG.E.128 [R10.64+0x80], R44 ;  /* 0x0000802c0a007986 */ /* 0x0003e8000c101d0a */
[----:B------:R1:W-:Y:S04]  /*ea50*/  STG.E.128 [R10.64+0x100], R28 ;  /* 0x0001001c0a007986 */ /* 0x0003e8000c101d0a */
[----:B------:R1:W-:Y:S02]  /*ea60*/  STG.E.128 [R10.64+0x180], R12 ;  /* 0x0001800c0a007986 */ /* 0x0003e4000c101d0a */
.L_x_2359:
[----:B------:R-:W-:Y:S05]  /*ea70*/  BSYNC B0 ;  /* 0x0000000000007941 */ /* 0x000fea0003800000 */
.L_x_2358:
[----:B------:R-:W-:-:S04]  /*ea80*/  IADD3 R2, R76, 0x30, RZ ;  /* 0x000000304c027810 */ /* 0x000fc80007ffe0ff */
[----:B------:R-:W-:-:S13]  /*ea90*/  ISETP.GE.AND P0, PT, R2, R235, PT ;  /* 0x000000eb0200720c */ /* 0x000fda0003f06270 */
[----:B------:R-:W-:Y:S05]  /*eaa0*/  @P0 EXIT ;  /* 0x000000000000094d */ /* 0x000fea0003800000 */
        /* <DEDUP_REMOVED lines=9> */
[----:B-1----:R-:W-:Y:S04]  /*eb40*/  STG.E.128 [R2.64], R56 ;  /* 0x0000003802007986 */ /* 0x002fe8000c101d0a */
[----:B------:R-:W-:Y:S04]  /*eb50*/  STG.E.128 [R2.64+0x80], R40 ;  /* 0x0000802802007986 */ /* 0x000fe8000c101d0a */
[----:B------:R-:W-:Y:S04]  /*eb60*/  STG.E.128 [R2.64+0x100], R24 ;  /* 0x0001001802007986 */ /* 0x000fe8000c101d0a */
[----:B------:R-:W-:Y:S01]  /*eb70*/  STG.E.128 [R2.64+0x180], R72 ;  /* 0x0001804802007986 */ /* 0x000fe2000c101d0a */
[----:B------:R-:W-:Y:S05]  /*eb80*/  EXIT ;  /* 0x000000000000794d */ /* 0x000fea0003800000 */
.L_x_2360:
        /* <DEDUP_REMOVED lines=15> */
.L_x_4837:


//--------------------- .text._ZN5flash24flash_fwd_splitkv_kernelI23Flash_fwd_kernel_traitsILi256ELi64ELi64ELi4ELb0ELb0EN7cutlass6half_tE19Flash_kernel_traitsILi256ELi64ELi64ELi4ES3_EELb1ELb0ELb0ELb0ELb1ELb1ELb0ELb0EEEvNS_16Flash_fwd_paramsE --------------------------
	.section	.text._ZN5flash24flash_fwd_splitkv_kernelI23Flash_fwd_kernel_traitsILi256ELi64ELi64ELi4ELb0ELb0EN7cutlass6half_tE19Flash_kernel_traitsILi256ELi64ELi64ELi4ES3_EELb1ELb0ELb0ELb0ELb1ELb1ELb0ELb0EEEvNS_16Flash_fwd_paramsE,"ax",@progbits
	.sectioninfo	@"SHI_REGISTERS=255"
	.align	128
        .global         _ZN5flash24flash_fwd_splitkv_kernelI23Flash_fwd_kernel_traitsILi256ELi64ELi64ELi4ELb0ELb0EN7cutlass6half_tE19Flash_kernel_traitsILi256ELi64ELi64ELi4ES3_EELb1ELb0ELb0ELb0ELb1ELb1ELb0ELb0EEEvNS_16Flash_fwd_paramsE
        .type           _ZN5flash24flash_fwd_splitkv_kernelI23Flash_fwd_kernel_traitsILi256ELi64ELi64ELi4ELb0ELb0EN7cutlass6half_tE19Flash_kernel_traitsILi256ELi64ELi64ELi4ES3_EELb1ELb0ELb0ELb0ELb1ELb1ELb0ELb0EEEvNS_16Flash_fwd_paramsE,@function
        .size           _ZN5flash24flash_fwd_splitkv_kernelI23Flash_fwd_kernel_traitsILi256ELi64ELi64ELi4ELb0ELb0EN7cutlass6half_tE19Flash_kernel_traitsILi256ELi64ELi64ELi4ES3_EELb1ELb0ELb0ELb0ELb1ELb1ELb0ELb0EEEvNS_16Flash_fwd_paramsE,(.L_x_4838 - _ZN5flash24flash_fwd_splitkv_kernelI23Flash_fwd_kernel_traitsILi256ELi64ELi64ELi4ELb0ELb0EN7cutlass6half_tE19Flash_kernel_traitsILi256ELi64ELi64ELi4ES3_EELb1ELb0ELb0ELb0ELb1ELb1ELb0ELb0EEEvNS_16Flash_fwd_paramsE)
        .other          _ZN5flash24flash_fwd_splitkv_kernelI23Flash_fwd_kernel_traitsILi256ELi64ELi64ELi4ELb0ELb0EN7cutlass6half_tE19Flash_kernel_traitsILi256ELi64ELi64ELi4ES3_EELb1ELb0ELb0ELb0ELb1ELb1ELb0ELb0EEEvNS_16Flash_fwd_paramsE,@"STO_CUDA_ENTRY STV_DEFAULT"
_ZN5flash24flash_fwd_splitkv_kernelI23Flash_fwd_kernel_traitsILi256ELi64ELi64ELi4ELb0ELb0EN7cutlass6half_tE19Flash_kernel_traitsILi256ELi64ELi64ELi4ES3_EELb1ELb0ELb0ELb0ELb1ELb1ELb0ELb0EEEvNS_16Flash_fwd_paramsE:
.text._ZN5flash24flash_fwd_splitkv_kernelI23Flash_fwd_kernel_traitsILi256ELi64ELi64ELi4ELb0ELb0EN7cutlass6half_tE19Flash_kernel_traitsILi256ELi64ELi64ELi4ES3_EELb1ELb0ELb0ELb0ELb1ELb1ELb0ELb0EEEvNS_16Flash_fwd_paramsE:
        /* <DEDUP_REMOVED lines=16> */
[----:B------:R1:W2:Y:S04]  /*0100*/  @P2 LDG.E R242, [R2.64] ;  /* 0x0000000a02f22981 */ /* 0x0002a8000c1e1900 */
[----:B------:R1:W2:Y:S01]  /*0110*/  @P2 LDG.E R97, [R2.64+0x4] ;  /* 0x0000040a02612981 */ /* 0x0002a2000c1e1900 */
[----:B------:R-:W-:-:S06]  /*0120*/  @P0 IMAD.WIDE R4, R10, R0, c[0x0][0x250] ;  /* 0x000094000a040625 */ /* 0x000fcc00078e0200 */
[----:B------:R3:W5:Y:S04]  /*0130*/  @!P1 LDG.E R7, [R8.64] ;  /* 0x0000000a08079981 */ /* 0x000768000c1e1900 */
[----:B------:R-:W4:Y:S04]  /*0140*/  S2R R32, SR_CTAID.X ;  /* 0x0000000000207919 */ /* 0x000f280000002500 */
[----:B------:R-:W2:Y:S04]  /*0150*/  S2R R26, SR_CTAID.Z ;  /* 0x00000000001a7919 */ /* 0x000ea80000002700 */
[----:B------:R-:W2:Y:S01]  /*0160*/  S2R R93, SR_TID.X ;  /* 0x00000000005d7919 */ /* 0x000ea20000002100 */
[----:B-1----:R-:W-:-:S06]  /*0170*/  IMAD.MOV.U32 R3, RZ, RZ, RZ ;  /* 0x000000ffff037224 */ /* 0x002fcc00078e00ff */
[----:B------:R3:W5:Y:S01]  /*0180*/  @P0 LDG.E R3, [R4.64] ;  /* 0x0000000a04030981 */ /* 0x000762000c1e1900 */
[----:B------:R-:W-:-:S04]  /*0190*/  ISETP.NE.U32.AND P0, PT, RZ, c[0x0][0x248], PT ;  /* 0x00009200ff007a0c */ /* 0x000fc80003f05070 */
[----:B------:R-:W-:Y:S01]  /*01a0*/  ISETP.NE.AND.EX P0, PT, RZ, c[0x0][0x24c], PT, P0 ;  /* 0x00009300ff007a0c */ /* 0x000fe20003f05300 */
[----:B--2---:R-:W-:Y:S02]  /*01b0*/  @P2 IMAD.IADD R97, R97, 0x1, -R242 ;  /* 0x0000000161612824 */ /* 0x004fe400078e0af2 */
[----:B------:R-:W-:-:S10]  /*01c0*/  @!P2 IMAD.MOV.U32 R97, RZ, RZ, c[0x0][0x214] ;  /* 0x00008500ff61a624 */ /* 0x000fd400078e00ff */
[----:B------:R-:W-:Y:S05]  /*01d0*/  @!P0 BRA `(.L_x_2361) ;  /* 0x0000004000008947 */ /* 0x000fea0003800000 */
[----:B---34-:R-:W2:Y:S02]  /*01e0*/  @P3 LDG.E R4, [R8.64+0x4] ;  /* 0x0000040a08043981 */ /* 0x018ea4000c1e1900 */
[----:B--2--5:R-:W-:-:S06]  /*01f0*/  @P3 IADD3 R4, R4, -R7, RZ ;  /* 0x8000000704043210 */ /* 0x024fcc0007ffe0ff */
[----:B------:R1:W5:Y:S01]  /*0200*/  @!P3 LDG.E R4, [R8.64] ;  /* 0x0000000a0804b981 */ /* 0x000362000c1e1900 */
[----:B------:R-:W-:Y:S05]  /*0210*/  BRA `(.L_x_2362) ;  /* 0x0000001000007947 */ /* 0x000fea0003800000 */
.L_x_2361:
[----:B---34-:R-:W-:Y:S02]  /*0220*/  MOV R4, c[0x0][0x218] ;  /* 0x0000860000047a02 */ /* 0x018fe40000000f00 */
.L_x_2362:
        /* <DEDUP_REMOVED lines=37> */
[----:B------:R-:W-:Y:S01]  /*0480*/  IMAD R0, R0, c[0x0][0x1e8], RZ ;  /* 0x00007a0000007a24 */ /* 0x000fe200078e02ff */
[----:B------:R-:W-:Y:S01]  /*0490*/  SHF.R.S32.HI R2, RZ, 0x3, R2 ;  /* 0x00000003ff027819 */ /* 0x000fe20000011402 */
[----:B------:R-:W-:-:S02]  /*04a0*/  IMAD.IADD R4, R93, 0x1, -R4 ;  /* 0x000000015d047824 */ /* 0x000fc400078e0a04 */
[----:B------:R-:W-:Y:S01]  /*04b0*/  @!P0 SHF.R.S32.HI R3, RZ, 0x1f, R10 ;  /* 0x0000001fff038819 */ /* 0x000fe2000001140a */
[----:B------:R-:W-:-:S04]  /*04c0*/  @!P0 IMAD.WIDE.U32 R8, R10, c[0x0][0x1e0], RZ ;  /* 0x000078000a088a25 */ /* 0x000fc800078e00ff */
[----:B------:R-:W-:Y:S02]  /*04d0*/  IMAD.SHL.U32 R4, R4, 0x8, RZ ;  /* 0x0000000804047824 */ /* 0x000fe400078e00ff */
[----:B------:R-:W-:Y:S02]  /*04e0*/  @!P0 IMAD R3, R3, c[0x0][0x1e0], RZ ;  /* 0x0000780003038a24 */ /* 0x000fe400078e02ff */
[----:B------:R-:W-:Y:S01]  /*04f0*/  @P0 IMAD.WIDE.U32 R6, R242, c[0x0][0x1e8], RZ ;  /* 0x00007a00f2060a25 */ /* 0x000fe200078e00ff */
[--C-:B------:R-:W-:Y:S02]  /*0500*/  SHF.R.S32.HI R5, RZ, 0x1f, R4.reuse ;  /* 0x0000001fff057819 */ /* 0x100fe40000011404 */
        /* <DEDUP_REMOVED lines=8> */
[----:B------:R-:W-:Y:S01]  /*0590*/  IMAD R10, R10, c[0x0][0x1c0], R26 ;  /* 0x000070000a0a7a24 */ /* 0x000fe200078e021a */
[----:B------:R-:W-:Y:S02]  /*05a0*/  SHF.R.S32.HI R4, RZ, 0x1f, R2 ;  /* 0x0000001fff047819 */ /* 0x000fe40000011402 */
[----:B------:R-:W-:Y:S01]  /*05b0*/  IADD3.X R7, R242, R5, R0, P0, !PT ;  /* 0x00000005f2077210 */ /* 0x000fe200007fe400 */
[----:B------:R-:W-:Y:S01]  /*05c0*/  IMAD R3, R3, c[0x0][0x1f0], RZ ;  /* 0x00007c0003037a24 */ /* 0x000fe200078e02ff */
[----:B------:R-:W-:Y:S01]  /*05d0*/  ISETP.GE.AND P0, PT, R2, R97, PT ;  /* 0x000000610200720c */ /* 0x000fe20003f06270 */
[----:B------:R-:W-:-:S02]  /*05e0*/  IMAD R96, R10, c[0x0][0x214], R96 ;  /* 0x000085000a607a24 */ /* 0x000fc400078e0260 */
[C---:B------:R-:W-:Y:S02]  /*05f0*/  IMAD R3, R26.reuse, c[0x0][0x1f4], R3 ;  /* 0x00007d001a037a24 */ /* 0x040fe400078e0203 */
[----:B------:R-:W-:-:S05]  /*0600*/  IMAD.WIDE.U32 R26, R26, c[0x0][0x1f0], R6 ;  /* 0x00007c001a1a7a25 */ /* 0x000fca00078e0006 */
[----:B------:R-:W-:-:S03]  /*0610*/  IADD3 R11, R27, R3, RZ ;  /* 0x000000031b0b7210 */ /* 0x000fc60007ffe0ff */
        /* <DEDUP_REMOVED lines=12> */
.L_x_2365:
[----:B------:R-:W-:Y:S05]  /*06e0*/  BSYNC B0 ;  /* 0x0000000000007941 */ /* 0x000fea0003800000 */
.L_x_2364:
        /* <DEDUP_REMOVED lines=18> */
.L_x_2367:
[----:B------:R-:W-:Y:S05]  /*0810*/  BSYNC B0 ;  /* 0x0000000000007941 */ /* 0x000fea0003800000 */
.L_x_2366:
        /* <DEDUP_REMOVED lines=18> */
.L_x_2369:
[----:B------:R-:W-:Y:S05]  /*0940*/  BSYNC B0 ;  /* 0x0000000000007941 */ /* 0x000fea0003800000 */
.L_x_2368:
        /* <DEDUP_REMOVED lines=18> */
.L_x_2371:
[----:B------:R-:W-:Y:S05]  /*0a70*/  BSYNC B0 ;  /* 0x0000000000007941 */ /* 0x000fea0003800000 */
.L_x_2370:
[----:B------:R-:W-:-:S04]  /*0a80*/  LOP3.LUT P4, RZ, R93, 0x7, RZ, 0xc0, !PT ;  /* 0x000000075dff7812 */ /* 0x000fc8000788c0ff */
[-C--:B------:R-:W-:Y:S02]  /*0a90*/  ISETP.GE.OR P3, PT, R2, R97.reuse, P4 ;  /* 0x000000610200720c */ /* 0x080fe40002766670 */
[-C--:B------:R-:W-:Y:S02]  /*0aa0*/  ISETP.GE.OR P2, PT, R6, R97.reuse, P4 ;  /* 0x000000610600720c */ /* 0x080fe40002746670 */
[-C--:B------:R-:W-:Y:S02]  /*0ab0*/  ISETP.GE.OR P1, PT, R5, R97.reuse, P4 ;  /* 0x000000610500720c */ /* 0x080fe40002726670 */
[C---:B------:R-:W-:Y:S02]  /*0ac0*/  IADD3 R2, P0, R96.reuse, R2, RZ ;  /* 0x0000000260027210 */ /* 0x040fe40007f1e0ff */
        /* <DEDUP_REMOVED lines=14> */
.L_x_2363:
[----:B------:R-:W-:Y:S01]  /*0bb0*/  ISETP.NE.U32.AND P0, PT, RZ, c[0x0][0x2b8], PT ;  /* 0x0000ae00ff007a0c */ /* 0x000fe20003f05070 */
[----:B------:R-:W-:Y:S01]  /*0bc0*/  IMAD.MOV.U32 R2, RZ, RZ, R10 ;  /* 0x000000ffff027224 */ /* 0x000fe200078e000a */
[----:B------:R-:W-:Y:S02]  /*0bd0*/  ISETP.NE.U32.AND P2, PT, RZ, c[0x0][0x2c0], PT ;  /* 0x0000b000ff007a0c */ /* 0x000fe40003f45070 */
[----:B------:R-:W-:Y:S02]  /*0be0*/  ISETP.NE.AND.EX P0, PT, RZ, c[0x0][0x2bc], PT, P0 ;  /* 0x0000af00ff007a0c */ /* 0x000fe40003f05300 */
[----:B------:R-:W-:-:S11]  /*0bf0*/  ISETP.NE.AND.EX P2, PT, RZ, c[0x0][0x2c4], PT, P2 ;  /* 0x0000b100ff007a0c */ /* 0x000fd60003f45320 */
[----:B------:R-:W-:Y:S02]  /*0c00*/  @P0 IMAD.WIDE R4, R10, R0, c[0x0][0x2b8] ;  /* 0x0000ae000a040625 */ /* 0x000fe400078e0200 */
[----:B------:R-:W-:-:S03]  /*0c10*/  @P2 SHF.R.S32.HI R0, RZ, 0x1f, R10 ;  /* 0x0000001fff002819 */ /* 0x000fc6000001140a */
[----:B------:R1:W5:Y:S01]  /*0c20*/  @P0 LDG.E R2, [R4.64] ;  /* 0x0000000a04020981 */ /* 0x000362000c1e1900 */
[----:B------:R-:W-:Y:S01]  /*0c30*/  CS2R R246, SRZ ;  /* 0x0000000000f67805 */ /* 0x000fe2000001ff00 */
[----:B------:R-:W-:Y:S01]  /*0c40*/  @P2 IMAD R0, R0, c[0x0][0x2c8], RZ ;  /* 0x0000b20000002a24 */ /* 0x000fe200078e02ff */
[----:B------:R-:W-:Y:S02]  /*0c50*/  PLOP3.LUT P0, PT, PT, PT, PT, 0x8, 0x0 ;  /* 0x000000000000781c */ /* 0x000fe40003f0e170 */
[----:B------:R-:W-:Y:S01]  /*0c60*/  IABS R89, c[0x0][0x2d0] ;  /* 0x0000b40000597a13 */ /* 0x000fe20000000000 */
[C---:B------:R-:W-:Y:S02]  /*0c70*/  @P2 IMAD R0, R10.reuse, c[0x0][0x2cc], R0 ;  /* 0x0000b3000a002a24 */ /* 0x040fe400078e0200 */
[----:B-1----:R-:W-:-:S04]  /*0c80*/  @P2 IMAD.WIDE.U32 R4, R10, c[0x0][0x2c8], RZ ;  /* 0x0000b2000a042a25 */ /* 0x002fc800078e00ff */
[----:B------:R-:W-:Y:S01]  /*0c90*/  @P2 IMAD.IADD R0, R5, 0x1, R0 ;  /* 0x0000000105002824 */ /* 0x000fe200078e0200 */
[----:B------:R-:W-:-:S04]  /*0ca0*/  @P2 LEA R246, P1, R4, c[0x0][0x2c0], 0x2 ;  /* 0x0000b00004f62a11 */ /* 0x000fc800078210ff */
[----:B------:R-:W-:-:S04]  /*0cb0*/  @P2 SHF.L.U64.HI R0, R4, 0x2, R0 ;  /* 0x0000000204002819 */ /* 0x000fc80000010200 */
[----:B------:R-:W-:Y:S02]  /*0cc0*/  @P2 IADD3.X R247, R0, c[0x0][0x2c4], RZ, P1, !PT ;  /* 0x0000b10000f72a10 */ /* 0x000fe40000ffe4ff */
[----:B------:R-:W-:-:S04]  /*0cd0*/  @P2 ISETP.NE.U32.AND P1, PT, R246, RZ, PT ;  /* 0x000000fff600220c */ /* 0x000fc80003f25070 */
[----:B------:R-:W-:-:S13]  /*0ce0*/  @P2 ISETP.NE.AND.EX P0, PT, R247, RZ, PT, P1 ;  /* 0x000000fff700220c */ /* 0x000fda0003f05310 */
[----:B------:R-:W-:Y:S05]  /*0cf0*/  @!P0 BRA `(.L_x_2372) ;  /* 0x000004a000008947 */ /* 0x000fea0003800000 */
[----:B------:R-:W1:Y:S01]  /*0d00*/  I2F.RP R4, R89 ;  /* 0x0000005900047306 */ /* 0x000e620000209400 */
[----:B------:R-:W-:-:S04]  /*0d10*/  LEA R170, R165, 0xffffffc0, 0x6 ;  /* 0xffffffc0a5aa7811 */ /* 0x000fc800078e30ff */
[----:B------:R-:W-:-:S03]  /*0d20*/  IABS R0, R170 ;  /* 0x000000aa00007213 */ /* 0x000fc60000000000 */
[----:B-1----:R-:W1:Y:S02]  /*0d30*/  MUFU.RCP R4, R4 ;  /* 0x0000000400047308 */ /* 0x002e640000001000 */
[----:B-1----:R-:W-:-:S06]  /*0d40*/  IADD3 R4, R4, 0xffffffe, RZ ;  /* 0x0ffffffe04047810 */ /* 0x002fcc0007ffe0ff */
[----:B------:R-:W1:Y:S02]  /*0d50*/  F2I.FTZ.U32.TRUNC.NTZ R5, R4 ;  /* 0x0000000400057305 */ /* 0x000e64000021f000 */
[----:B-1---5:R-:W-:Y:S02]  /*0d60*/  IMAD.MOV R2, RZ, RZ, -R5 ;  /* 0x000000ffff027224 */ /* 0x022fe400078e0a05 */
[----:B------:R-:W-:Y:S02]  /*0d70*/  IMAD.MOV.U32 R4, RZ, RZ, RZ ;  /* 0x000000ffff047224 */ /* 0x000fe400078e00ff */
[----:B------:R-:W-:-:S04]  /*0d80*/  IMAD R2, R2, R89, RZ ;  /* 0x0000005902027224 */ /* 0x000fc800078e02ff */
[----:B------:R-:W-:Y:S01]  /*0d90*/  IMAD.HI.U32 R3, R5, R2, R4 ;  /* 0x0000000205037227 */ /* 0x000fe200078e0004 */
[----:B------:R-:W-:-:S05]  /*0da0*/  MOV R2, R0 ;  /* 0x0000000000027202 */ /* 0x000fca0000000f00 */
[----:B------:R-:W-:-:S04]  /*0db0*/  IMAD.HI.U32 R3, R3, R2, RZ ;  /* 0x0000000203037227 */ /* 0x000fc800078e00ff */
[----:B------:R-:W-:-:S04]  /*0dc0*/  IMAD.MOV R0, RZ, RZ, -R3 ;  /* 0x000000ffff007224 */ /* 0x000fc800078e0a03 */
[----:B------:R-:W-:-:S05]  /*0dd0*/  IMAD R0, R89, R0, R2 ;  /* 0x0000000059007224 */ /* 0x000fca00078e0202 */
[----:B------:R-:W-:-:S13]  /*0de0*/  ISETP.GT.U32.AND P2, PT, R89, R0, PT ;  /* 0x000000005900720c */ /* 0x000fda0003f44070 */
[-C--:B------:R-:W-:Y:S02]  /*0df0*/  @!P2 IADD3 R0, R0, -R89.reuse, RZ ;  /* 0x800000590000a210 */ /* 0x080fe40007ffe0ff */
[----:B------:R-:W-:Y:S02]  /*0e00*/  @!P2 IADD3 R3, R3, 0x1, RZ ;  /* 0x000000010303a810 */ /* 0x000fe40007ffe0ff */
[----:B------:R-:W-:Y:S02]  /*0e10*/  ISETP.GE.U32.AND P3, PT, R0, R89, PT ;  /* 0x000000590000720c */ /* 0x000fe40003f66070 */
[----:B------:R-:W-:Y:S02]  /*0e20*/  LOP3.LUT R0, R170, c[0x0][0x2d0], RZ, 0x3c, !PT ;  /* 0x0000b400aa007a12 */ /* 0x000fe400078e3cff */
[----:B------:R-:W-:Y:S02]  /*0e30*/  ISETP.NE.AND P2, PT, RZ, c[0x0][0x2d0], PT ;  /* 0x0000b400ff007a0c */ /* 0x000fe40003f45270 */
[----:B------:R-:W-:-:S07]  /*0e40*/  ISETP.GE.AND P1, PT, R0, RZ, PT ;  /* 0x000000ff0000720c */ /* 0x000fce0003f26270 */
[----:B------:R-:W-:-:S06]  /*0e50*/  @P3 IADD3 R3, R3, 0x1, RZ ;  /* 0x0000000103033810 */ /* 0x000fcc0007ffe0ff */
[----:B------:R-:W-:Y:S01]  /*0e60*/  @!P1 IMAD.MOV R3, RZ, RZ, -R3 ;  /* 0x000000ffff039224 */ /* 0x000fe200078e0a03 */
[----:B------:R-:W-:-:S05]  /*0e70*/  @!P2 LOP3.LUT R3, RZ, c[0x0][0x2d0], RZ, 0x33, !PT ;  /* 0x0000b400ff03aa12 */ /* 0x000fca00078e33ff */
[----:B------:R-:W-:-:S05]  /*0e80*/  IMAD.WIDE R4, R3, 0x4, R246 ;  /* 0x0000000403047825 */ /* 0x000fca00078e02f6 */
[----:B------:R1:W2:Y:S01]  /*0e90*/  LDG.E R2, [R4.64] ;  /* 0x0000000a04027981 */ /* 0x0002a2000c1e1900 */
[----:B------:R-:W-:Y:S01]  /*0ea0*/  IABS R0, c[0x0][0x1c8] ;  /* 0x0000720000007a13 */ /* 0x000fe20000000000 */
[----:B------:R-:W-:-:S03]  /*0eb0*/  IMAD.MOV R3, RZ, RZ, -R3 ;  /* 0x000000ffff037224 */ /* 0x000fc600078e0a03 */
[----:B------:R-:W3:Y:S01]  /*0ec0*/  I2F.RP R6, R0 ;  /* 0x0000000000067306 */ /* 0x000ee20000209400 */
[----:B------:R-:W-:-:S07]  /*0ed0*/  IMAD R170, R3, c[0x0][0x2d0], R170 ;  /* 0x0000b40003aa7a24 */ /* 0x000fce00078e02aa */
[----:B---3--:R-:W3:Y:S02]  /*0ee0*/  MUFU.RCP R6, R6 ;  /* 0x0000000600067308 */ /* 0x008ee40000001000 */
[----:B---3--:R-:W-:-:S06]  /*0ef0*/  IADD3 R6, R6, 0xffffffe, RZ ;  /* 0x0ffffffe06067810 */ /* 0x008fcc0007ffe0ff */
[----:B------:R-:W1:Y:S02]  /*0f00*/  F2I.FTZ.U32.TRUNC.NTZ R7, R6 ;  /* 0x0000000600077305 */ /* 0x000e64000021f000 */
[----:B-1----:R-:W-:Y:S01]  /*0f10*/  IADD3 R4, RZ, -R7, RZ ;  /* 0x80000007ff047210 */ /* 0x002fe20007ffe0ff */
[----:B------:R-:W-:-:S04]  /*0f20*/  IMAD.MOV.U32 R6, RZ, RZ, RZ ;  /* 0x000000ffff067224 */ /* 0x000fc800078e00ff */
[----:B------:R-:W-:Y:S01]  /*0f30*/  IMAD R5, R4, R0, RZ ;  /* 0x0000000004057224 */ /* 0x000fe200078e02ff */
[----:B------:R-:W-:-:S03]  /*0f40*/  IABS R4, R26 ;  /* 0x0000001a00047213 */ /* 0x000fc60000000000 */
        /* <DEDUP_REMOVED lines=9> */
[----:B------:R-:W-:-:S04]  /*0fe0*/  LOP3.LUT R0, R26, c[0x0][0x1c8], RZ, 0x3c, !PT ;  /* 0x000072001a007a12 */ /* 0x000fc800078e3cff */
[----:B------:R-:W-:Y:S02]  /*0ff0*/  ISETP.GE.AND P1, PT, R0, RZ, PT ;  /* 0x000000ff0000720c */ /* 0x000fe40003f26270 */
[----:B------:R-:W-:-:S05]  /*1000*/  SHF.R.S32.HI R0, RZ, 0x1f, R170 ;  /* 0x0000001fff007819 */ /* 0x000fca00000114aa */
[----:B------:R-:W-:Y:S01]  /*1010*/  @P2 IADD3 R9, R9, 0x1, RZ ;  /* 0x0000000109092810 */ /* 0x000fe20007ffe0ff */
[----:B------:R-:W-:Y:S01]  /*1020*/  IMAD R3, R0, c[0x0][0x198], RZ ;  /* 0x0000660000037a24 */ /* 0x000fe200078e02ff */
[----:B------:R-:W-:-:S03]  /*1030*/  ISETP.NE.AND P2, PT, RZ, c[0x0][0x1c8], PT ;  /* 0x00007200ff007a0c */ /* 0x000fc60003f45270 */
[----:B------:R-:W-:Y:S01]  /*1040*/  IMAD R3, R170, c[0x0][0x19c], R3 ;  /* 0x00006700aa037a24 */ /* 0x000fe200078e0203 */
[----:B------:R-:W-:-:S09]  /*1050*/  @!P1 IADD3 R9, -R9, RZ, RZ ;  /* 0x000000ff09099210 */ /* 0x000fd20007ffe1ff */
[----:B------:R-:W-:-:S04]  /*1060*/  @!P2 LOP3.LUT R9, RZ, c[0x0][0x1c8], RZ, 0x33, !PT ;  /* 0x00007200ff09aa12 */ /* 0x000fc800078e33ff */
[----:B------:R-:W-:-:S05]  /*1070*/  SHF.R.S32.HI R8, RZ, 0x1f, R9 ;  /* 0x0000001fff087819 */ /* 0x000fca0000011409 */
[----:B------:R-:W-:-:S04]  /*1080*/  IMAD R6, R8, c[0x0][0x1b0], RZ ;  /* 0x00006c0008067a24 */ /* 0x000fc800078e02ff */
[----:B------:R-:W-:Y:S01]  /*1090*/  IMAD R6, R9, c[0x0][0x1b4], R6 ;  /* 0x00006d0009067a24 */ /* 0x000fe200078e0206 */
[----:B--2---:R-:W-:Y:S01]  /*10a0*/  SHF.R.S32.HI R7, RZ, 0x1f, R2 ;  /* 0x0000001fff077819 */ /* 0x004fe20000011402 */
[----:B------:R-:W-:-:S04]  /*10b0*/  IMAD.WIDE.U32 R12, R2, c[0x0][0x180], RZ ;  /* 0x00006000020c7a25 */ /* 0x000fc800078e00ff */
[C---:B------:R-:W-:Y:S02]  /*10c0*/  IMAD R4, R7.reuse, c[0x0][0x180], RZ ;  /* 0x0000600007047a24 */ /* 0x040fe400078e02ff */
[----:B------:R-:W-:Y:S02]  /*10d0*/  IMAD R7, R7, c[0x0][0x188], RZ ;  /* 0x0000620007077a24 */ /* 0x000fe400078e02ff */
[C---:B------:R-:W-:Y:S02]  /*10e0*/  IMAD R4, R2.reuse, c[0x0][0x184], R4 ;  /* 0x0000610002047a24 */ /* 0x040fe400078e0204 */
[----:B------:R-:W-:Y:S02]  /*10f0*/  IMAD R7, R2, c[0x0][0x18c], R7 ;  /* 0x0000630002077a24 */ /* 0x000fe400078e0207 */
[----:B------:R-:W-:Y:S01]  /*1100*/  IMAD.IADD R5, R13, 0x1, R4 ;  /* 0x000000010d057824 */ /* 0x000fe200078e0204 */
[----:B------:R-:W-:-:S05]  /*1110*/  MOV R4, R12 ;  /* 0x0000000c00047202 */ /* 0x000fca0000000f00 */
[----:B------:R-:W-:-:S04]  /*1120*/  IMAD.WIDE.U32 R28, R170, c[0x0][0x198], R4 ;  /* 0x00006600aa1c7a25 */ /* 0x000fc800078e0004 */
[----:B------:R-:W-:Y:S02]  /*1130*/  IMAD.IADD R29, R29, 0x1, R3 ;  /* 0x000000011d1d7824 */ /* 0x000fe400078e0203 */
[----:B------:R-:W-:-:S04]  /*1140*/  IMAD.WIDE.U32 R2, R2, c[0x0][0x188], RZ ;  /* 0x0000620002027a25 */ /* 0x000fc800078e00ff */
[----:B------:R-:W-:Y:S01]  /*1150*/  IMAD.WIDE.U32 R28, R9, c[0x0][0x1b0], R28 ;  /* 0x00006c00091c7a25 */ /* 0x000fe200078e001c */
[----:B------:R-:W-:-:S03]  /*1160*/  MOV R16, R2 ;  /* 0x0000000200107202 */ /* 0x000fc60000000f00 */
[----:B------:R-:W-:Y:S01]  /*1170*/  IMAD.IADD R7, R3, 0x1, R7 ;  /* 0x0000000103077824 */ /* 0x000fe200078e0207 */
[----:B------:R-:W-:Y:S01]  /*1180*/  IADD3 R6, R29, R6, RZ ;  /* 0x000000061d067210 */ /* 0x000fe20007ffe0ff */
[----:B------:R-:W-:Y:S05]  /*1190*/  BRA `(.L_x_2373) ;  /* 0x0000048000007947 */ /* 0x000fea0003800000 */
.L_x_2372:
[----:B------:R-:W-:-:S13]  /*11a0*/  ISETP.NE.AND P4, PT, R7, -0x1, PT ;  /* 0xffffffff0700780c */ /* 0x000fda0003f85270 */
[----:B------:R-:W-:-:S05]  /*11b0*/  @P4 IADD3 R4, R3, R7, RZ ;  /* 0x0000000703044210 */ /* 0x000fca0007ffe0ff */
[----:B------:R-:W-:-:S04]  /*11c0*/  @P4 IMAD.WIDE.U32 R8, R4, c[0x0][0x198], RZ ;  /* 0x0000660004084a25 */ /* 0x000fc800078e00ff */
[----:B------:R-:W-:Y:S01]  /*11d0*/  @P4 IMAD R4, R4, c[0x0][0x19c], R9 ;  /* 0x0000670004044a24 */ /* 0x000fe200078e0209 */
[----:B------:R-:W-:Y:S01]  /*11e0*/  @P4 MOV R5, R8 ;  /* 0x0000000800054202 */ /* 0x000fe20000000f00 */
        /* <DEDUP_REMOVED lines=8> */
[----:B------:R-:W-:Y:S02]  /*1270*/  IADD3 R5, R9, R4, RZ ;  /* 0x0000000409057210 */ /* 0x000fe40007ffe0ff */
[----:B------:R-:W-:-:S05]  /*1280*/  MOV R4, R8 ;  /* 0x0000000800047202 */ /* 0x000fca0000000f00 */
[----:B------:R-:W-:-:S05]  /*1290*/  IMAD.WIDE.U32 R8, R2, c[0x0][0x180], R4 ;  /* 0x0000600002087a25 */ /* 0x000fca00078e0004 */
[----:B------:R-:W-:Y:S02]  /*12a0*/  IADD3 R4, R9, R0, RZ ;  /* 0x0000000009047210 */ /* 0x000fe40007ffe0ff */
[----:B------:R-:W-:Y:S02]  /*12b0*/  MOV R5, R8 ;  /* 0x0000000800057202 */ /* 0x000fe40000000f00 */
.L_x_2374:
[----:B------:R-:W-:Y:S01]  /*12c0*/  IABS R8, c[0x0][0x1c8] ;  /* 0x0000720000087a13 */ /* 0x000fe20000000000 */
[----:B------:R-:W-:Y:S01]  /*12d0*/  @P4 IMAD.IADD R7, R3, 0x1, R7 ;  /* 0x0000000103074824 */ /* 0x000fe200078e0207 */
[----:B------:R-:W-:Y:S02]  /*12e0*/  LEA R170, R165, 0xffffffc0, 0x6 ;  /* 0xffffffc0a5aa7811 */ /* 0x000fe400078e30ff */
[----:B------:R-:W1:Y:S01]  /*12f0*/  I2F.RP R12, R8 ;  /* 0x00000008000c7306 */ /* 0x000e620000209400 */
[----:B------:R-:W-:Y:S01]  /*1300*/  LOP3.LUT R5, R5, R4, RZ, 0x3c, !PT ;  /* 0x0000000405057212 */ /* 0x000fe200078e3cff */
[----:B------:R-:W-:-:S03]  /*1310*/  @P4 IMAD.WIDE.U32 R16, R7, c[0x0][0x1a0], RZ ;  /* 0x0000680007104a25 */ /* 0x000fc600078e00ff */
[----:B------:R-:W-:Y:S01]  /*1320*/  LOP3.LUT R4, R5, R4, RZ, 0x3c, !PT ;  /* 0x0000000405047212 */ /* 0x000fe200078e3cff */
[----:B------:R-:W-:-:S03]  /*1330*/  @P4 IMAD R7, R7, c[0x0][0x1a4], R17 ;  /* 0x0000690007074a24 */ /* 0x000fc600078e0211 */
[----:B------:R-:W-:-:S05]  /*1340*/  LOP3.LUT R5, R5, R4, RZ, 0x3c, !PT ;  /* 0x0000000405057212 */ /* 0x000fca00078e3cff */
[----:B------:R-:W-:Y:S01]  /*1350*/  IMAD.WIDE.U32 R4, R170, c[0x0][0x198], R4 ;  /* 0x00006600aa047a25 */ /* 0x000fe200078e0004 */
[----:B-1----:R-:W1:Y:S02]  /*1360*/  MUFU.RCP R12, R12 ;  /* 0x0000000c000c7308 */ /* 0x002e640000001000 */
[----:B-1----:R-:W-:-:S06]  /*1370*/  IADD3 R12, R12, 0xffffffe, RZ ;  /* 0x0ffffffe0c0c7810 */ /* 0x002fcc0007ffe0ff */
[----:B------:R-:W1:Y:S02]  /*1380*/  F2I.FTZ.U32.TRUNC.NTZ R13, R12 ;  /* 0x0000000c000d7305 */ /* 0x000e64000021f000 */
[----:B-1----:R-:W-:Y:S02]  /*1390*/  IMAD.MOV R0, RZ, RZ, -R13 ;  /* 0x000000ffff007224 */ /* 0x002fe400078e0a0d */
[----:B------:R-:W-:Y:S02]  /*13a0*/  IMAD.MOV.U32 R12, RZ, RZ, RZ ;  /* 0x000000ffff0c7224 */ /* 0x000fe400078e00ff */
        /* <DEDUP_REMOVED lines=12> */
[----:B------:R-:W-:-:S04]  /*1470*/  LOP3.LUT R0, R26, c[0x0][0x1c8], RZ, 0x3c, !PT ;  /* 0x000072001a007a12 */ /* 0x000fc800078e3cff */
[----:B------:R-:W-:Y:S02]  /*1480*/  ISETP.GE.AND P2, PT, R0, RZ, PT ;  /* 0x000000ff0000720c */ /* 0x000fe40003f46270 */
[----:B------:R-:W-:-:S05]  /*1490*/  SHF.R.S32.HI R0, RZ, 0x1f, R170 ;  /* 0x0000001fff007819 */ /* 0x000fca00000114aa */
[----:B------:R-:W-:Y:S01]  /*14a0*/  @P3 IADD3 R9, R9, 0x1, RZ ;  /* 0x0000000109093810 */ /* 0x000fe20007ffe0ff */
[----:B------:R-:W-:-:S04]  /*14b0*/  IMAD R6, R0, c[0x0][0x198], RZ ;  /* 0x0000660000067a24 */ /* 0x000fc800078e02ff */
[----:B------:R-:W-:Y:S01]  /*14c0*/  IMAD R6, R170, c[0x0][0x19c], R6 ;  /* 0x00006700aa067a24 */ /* 0x000fe200078e0206 */
[----:B------:R-:W-:Y:S02]  /*14d0*/  @!P2 IADD3 R9, -R9, RZ, RZ ;  /* 0x000000ff0909a210 */ /* 0x000fe40007ffe1ff */
[----:B------:R-:W-:Y:S02]  /*14e0*/  @!P1 LOP3.LUT R9, RZ, c[0x0][0x1c8], RZ, 0x33, !PT ;  /* 0x00007200ff099a12 */ /* 0x000fe400078e33ff */
[----:B------:R-:W-:Y:S02]  /*14f0*/  IADD3 R5, R5, R6, RZ ;  /* 0x0000000605057210 */ /* 0x000fe40007ffe0ff */
[----:B------:R-:W-:-:S03]  /*1500*/  SHF.R.S32.HI R8, RZ, 0x1f, R9 ;  /* 0x0000001fff087819 */ /* 0x000fc60000011409 */
[----:B------:R-:W-:-:S04]  /*1510*/  IMAD.WIDE.U32 R4, R9, c[0x0][0x1b0], R4 ;  /* 0x00006c0009047a25 */ /* 0x000fc800078e0004 */
[----:B------:R-:W-:Y:S02]  /*1520*/  IMAD R6, R8, c[0x0][0x1b0], RZ ;  /* 0x00006c0008067a24 */ /* 0x000fe400078e02ff */
[----:B------:R-:W-:Y:S02]  /*1530*/  IMAD.MOV.U32 R28, RZ, RZ, R4 ;  /* 0x000000ffff1c7224 */ /* 0x000fe400078e0004 */
[----:B------:R-:W-:-:S05]  /*1540*/  IMAD R6, R9, c[0x0][0x1b4], R6 ;  /* 0x00006d0009067a24 */ /* 0x000fca00078e0206 */
[----:B------:R-:W-:Y:S01]  /*1550*/  IADD3 R6, R5, R6, RZ ;  /* 0x0000000605067210 */ /* 0x000fe20007ffe0ff */
        /* <DEDUP_REMOVED lines=11> */
[----:B------:R-:W-:Y:S02]  /*1610*/  MOV R16, R12 ;  /* 0x0000000c00107202 */ /* 0x000fe40000000f00 */
.L_x_2373:
[----:B------:R-:W-:Y:S01]  /*1620*/  ISETP.NE.AND P1, PT, R242, -0x1, PT ;  /* 0xfffffffff200780c */ /* 0x000fe20003f25270 */
[----:B------:R-:W-:Y:S01]  /*1630*/  IMAD.IADD R239, R97, 0x1, -R96 ;  /* 0x0000000161ef7824 */ /* 0x000fe200078e0a60 */
[----:B------:R-:W-:Y:S01]  /*1640*/  SHF.R.S32.HI R95, RZ, 0x1f, R93 ;  /* 0x0000001fff5f7819 */ /* 0x000fe2000001145d */
[----:B------:R-:W-:Y:S01]  /*1650*/  ULDC UR8, c[0x0][0x198] ;  /* 0x0000660000087ab9 */ /* 0x000fe20000000800 */
[----:B------:R-:W-:Y:S01]  /*1660*/  SHF.R.S32.HI R20, RZ, 0x1f, R26 ;  /* 0x0000001fff147819 */ /* 0x000fe2000001141a */
[----:B------:R-:W-:Y:S01]  /*1670*/  UIMAD.WIDE.U32 UR4, UR8, 0x20, URZ ;  /* 0x00000020080478a5 */ /* 0x000fe2000f8e003f */
[----:B------:R-:W-:Y:S01]  /*1680*/  LEA.HI R3, R95, R93, RZ, 0x3 ;  /* 0x0000005d5f037211 */ /* 0x000fe200078f18ff */
[----:B------:R-:W-:Y:S01]  /*1690*/  IMAD R8, R8, c[0x0][0x1b8], RZ ;  /* 0x00006e0008087a24 */ /* 0x000fe200078e02ff */
[----:B------:R-:W-:Y:S01]  /*16a0*/  IADD3 R243, R165, -0x1, RZ ;  /* 0xffffffffa5f37810 */ /* 0x000fe20007ffe0ff */
[----:B------:R-:W-:Y:S01]  /*16b0*/  IMAD R20, R20, c[0x0][0x1a8], RZ ;  /* 0x00006a0014147a24 */ /* 0x000fe200078e02ff */
[----:B------:R-:W-:Y:S01]  /*16c0*/  SHF.R.S32.HI R14, RZ, 0x3, R3 ;  /* 0x00000003ff0e7819 */ /* 0x000fe20000011403 */
[----:B------:R-:W-:Y:S01]  /*16d0*/  IMAD R8, R9, c[0x0][0x1bc], R8 ;  /* 0x00006f0009087a24 */ /* 0x000fe200078e0208 */
[----:B------:R-:W-:Y:S01]  /*16e0*/  LOP3.LUT R3, R3, 0xfffffff8, RZ, 0xc0, !PT ;  /* 0xfffffff803037812 */ /* 0x000fe200078ec0ff */
[----:B------:R-:W-:Y:S01]  /*16f0*/  @P1 IMAD.WIDE.U32 R18, R242, c[0x0][0x190], RZ ;  /* 0x00006400f2121a25 */ /* 0x000fe200078e00ff */
[----:B-----5:R-:W-:-:S02]  /*1700*/  @!P1 SHF.R.S32.HI R2, RZ, 0x1f, R10 ;  /* 0x0000001fff029819 */ /* 0x020fc4000001140a */
[----:B------:R-:W-:Y:S01]  /*1710*/  SHF.R.S32.HI R15, RZ, 0x1f, R14 ;  /* 0x0000001fff0f7819 */ /* 0x000fe2000001140e */
[----:B------:R-:W-:-:S04]  /*1720*/  @!P1 IMAD.WIDE.U32 R4, R10, c[0x0][0x178], RZ ;  /* 0x00005e000a049a25 */ /* 0x000fc800078e00ff */
[----:B------:R-:W-:Y:S02]  /*1730*/  @!P1 IMAD R2, R2, c[0x0][0x178], RZ ;  /* 0x00005e0002029a24 */ /* 0x000fe400078e02ff */
[----:B------:R-:W-:Y:S02]  /*1740*/  IMAD.IADD R3, R93, 0x1, -R3 ;  /* 0x000000015d037824 */ /* 0x000fe400078e0a03 */
[----:B------:R-:W-:Y:S02]  /*1750*/  @!P1 IMAD R2, R10, c[0x0][0x17c], R2 ;  /* 0x00005f000a029a24 */ /* 0x000fe400078e0202 */
[----:B------:R-:W-:Y:S02]  /*1760*/  @P1 IMAD R13, R242, c[0x0][0x194], R19 ;  /* 0x00006500f20d1a24 */ /* 0x000fe400078e0213 */
[----:B------:R-:W-:Y:S01]  /*1770*/  @!P1 IMAD.IADD R13, R5, 0x1, R2 ;  /* 0x00000001050d9824 */ /* 0x000fe200078e0202 */
[C---:B------:R-:W-:Y:S01]  /*1780*/  IADD3 R5, R14.reuse, 0x10, RZ ;  /* 0x000000100e057810 */ /* 0x040fe20007ffe0ff */
[----:B------:R-:W-:Y:S01]  /*1790*/  @!P1 IMAD.MOV.U32 R18, RZ, RZ, R4 ;  /* 0x000000ffff129224 */ /* 0x000fe200078e0004 */
[----:B------:R-:W-:Y:S01]  /*17a0*/  IADD3 R2, R14, 0x30, RZ ;  /* 0x000000300e027810 */ /* 0x000fe20007ffe0ff */
[----:B------:R-:W-:Y:S01]  /*17b0*/  IMAD.SHL.U32 R11, R3, 0x8, RZ ;  /* 0x00000008030b7824 */ /* 0x000fe200078e00ff */
[----:B------:R-:W-:Y:S01]  /*17c0*/  ISETP.GE.AND P5, PT, R5, R239, PT ;  /* 0x000000ef0500720c */ /* 0x000fe20003fa6270 */
[----:B------:R-:W-:Y:S01]  /*17d0*/  IMAD.WIDE R32, R32, 0x40, R14 ;  /* 0x0000004020207825 */ /* 0x000fe200078e020e */
[----:B------:R-:W-:-:S02]  /*17e0*/  IADD3 R4, R14, 0x20, RZ ;  /* 0x000000200e047810 */ /* 0x000fc40007ffe0ff */
[----:B------:R-:W-:Y:S01]  /*17f0*/  IADD3 R18, P3, R11, R18, RZ ;  /* 0x000000120b127210 */ /* 0x000fe20007f7e0ff */
[----:B------:R-:W-:Y:S01]  /*1800*/  IMAD.SHL.U32 R12, R14, 0x40, RZ ;  /* 0x000000400e0c7824 */ /* 0x000fe200078e00ff */
[----:B------:R-:W-:Y:S01]  /*1810*/  SHF.R.S32.HI R10, RZ, 0x1f, R11 ;  /* 0x0000001fff0a7819 */ /* 0x000fe2000001140b */
[----:B------:R-:W-:Y:S01]  /*1820*/  IMAD R20, R26, c[0x0][0x1ac], R20 ;  /* 0x00006b001a147a24 */ /* 0x000fe200078e0214 */
[-C--:B------:R-:W-:Y:S01]  /*1830*/  ISETP.GE.AND P2, PT, R2, R239.reuse, PT ;  /* 0x000000ef0200720c */ /* 0x080fe20003f46270 */
[----:B------:R-:W-:Y:S01]  /*1840*/  IMAD.SHL.U32 R88, R243, 0x40, RZ ;  /* 0x00000040f3587824 */ /* 0x000fe200078e00ff */
[-C--:B------:R-:W-:Y:S01]  /*1850*/  ISETP.GE.AND P4, PT, R4, R239.reuse, PT ;  /* 0x000000ef0400720c */ /* 0x080fe20003f86270 */
[----:B------:R-:W-:Y:S01]  /*1860*/  IMAD.X R19, R10, 0x1, R13, P3 ;  /* 0x000000010a137824 */ /* 0x000fe200018e060d */
[----:B------:R-:W-:Y:S01]  /*1870*/  IADD3 R28, P3, R11, R28, RZ ;  /* 0x0000001c0b1c7210 */ /* 0x000fe20007f7e0ff */
[----:B------:R-:W-:Y:S01]  /*1880*/  IMAD R166, R15, c[0x0][0x198], RZ ;  /* 0x000066000fa67a24 */ /* 0x000fe200078e02ff */
[----:B------:R-:W-:Y:S01]  /*1890*/  ISETP.GE.AND P1, PT, R14, R239, PT ;  /* 0x000000ef0e00720c */ /* 0x000fe20003f26270 */
[----:B------:R-:W-:Y:S01]  /*18a0*/  IMAD.WIDE.U32 R26, R26, c[0x0][0x1a8], R18 ;  /* 0x00006a001a1a7a25 */ /* 0x000fe200078e0012 */
[----:B------:R-:W-:-:S02]  /*18b0*/  IADD3 R16, P6, R11, R16, RZ ;  /* 0x000000100b107210 */ /* 0x000fc40007fde0ff */
[----:B------:R-:W-:Y:S01]  /*18c0*/  LOP3.LUT R12, R12, 0x1c0, RZ, 0xc0, !PT ;  /* 0x000001c00c0c7812 */ /* 0x000fe200078ec0ff */
[----:B------:R-:W-:Y:S01]  /*18d0*/  IMAD.X R29, R10, 0x1, R6, P3 ;  /* 0x000000010a1d7824 */ /* 0x000fe200018e0606 */
[----:B------:R-:W-:Y:S01]  /*18e0*/  @!P5 IADD3 R30, P3, R32, 0x10, RZ ;  /* 0x00000010201ed810 */ /* 0x000fe20007f7e0ff */
[----:B------:R-:W-:Y:S01]  /*18f0*/  IMAD.X R17, R10, 0x1, R7, P6 ;  /* 0x000000010a117824 */ /* 0x000fe200030e0607 */
[----:B------:R-:W-:Y:S01]  /*1900*/  LOP3.LUT R11, R12, 0x38, R11, 0xf8, !PT ;  /* 0x000000380c0b7812 */ /* 0x000fe200078ef80b */
[----:B------:R-:W-:Y:S01]  /*1910*/  IMAD.IADD R21, R27, 0x1, R20 ;  /* 0x000000011b157824 */ /* 0x000fe200078e0214 */
[----:B------:R-:W-:Y:S01]  /*1920*/  SHF.R.U32.HI R12, RZ, 0x3, R12 ;  /* 0x00000003ff0c7819 */ /* 0x000fe2000001160c */
[--C-:B------:R-:W-:Y:S01]  /*1930*/  @!P5 IMAD.X R10, RZ, RZ, R33.reuse, P3 ;  /* 0x000000ffff0ad224 */ /* 0x100fe200018e0621 */
[C---:B------:R-:W-:Y:S01]  /*1940*/  @!P2 IADD3 R13, P3, R32.reuse, 0x30, RZ ;  /* 0x00000030200da810 */ /* 0x040fe20007f7e0ff */
[----:B------:R-:W-:Y:S01]  /*1950*/  @!P1 IMAD R6, R33, c[0x0][0x190], RZ ;  /* 0x0000640021069a24 */ /* 0x000fe200078e02ff */
[----:B------:R-:W-:Y:S01]  /*1960*/  @!P4 IADD3 R18, P6, R32, 0x20, RZ ;  /* 0x000000202012c810 */ /* 0x000fe20007fde0ff */
[----:B------:R-:W-:Y:S01]  /*1970*/  @!P1 IMAD.MOV.U32 R20, RZ, RZ, R26 ;  /* 0x000000ffff149224 */ /* 0x000fe200078e001a */
[----:B------:R-:W-:Y:S01]  /*1980*/  LOP3.LUT R12, R11, R12, RZ, 0x3c, !PT ;  /* 0x0000000c0b0c7212 */ /* 0x000fe200078e3cff */
[----:B------:R-:W-:Y:S01]  /*1990*/  @!P2 IMAD.X R7, RZ, RZ, R33, P3 ;  /* 0x000000ffff07a224 */ /* 0x000fe200018e0621 */
[----:B------:R-:W-:Y:S01]  /*19a0*/  IADD3 R170, P3, R14, R170, RZ ;  /* 0x000000aa0eaa7210 */ /* 0x000fe20007f7e0ff */
[----:B------:R-:W-:-:S02]  /*19b0*/  @!P5 IMAD.MOV.U32 R25, RZ, RZ, R21 ;  /* 0x000000ffff19d224 */ /* 0x000fc400078e0015 */
[--C-:B------:R-:W-:Y:S02]  /*19c0*/  @!P4 IMAD.MOV.U32 R23, RZ, RZ, R21.reuse ;  /* 0x000000ffff17c224 */ /* 0x100fe400078e0015 */
[----:B------:R-:W-:Y:S02]  /*19d0*/  @!P2 IMAD.MOV.U32 R27, RZ, RZ, R21 ;  /* 0x000000ffff1ba224 */ /* 0x000fe400078e0015 */
[----:B------:R-:W-:Y:S02]  /*19e0*/  @!P5 IMAD R10, R10, c[0x0][0x190], RZ ;  /* 0x000064000a0ada24 */ /* 0x000fe400078e02ff */
[----:B------:R-:W-:Y:S02]  /*19f0*/  @!P5 IMAD.MOV.U32 R24, RZ, RZ, R26 ;  /* 0x000000ffff18d224 */ /* 0x000fe400078e001a */
[----:B------:R-:W-:Y:S02]  /*1a00*/  @!P1 IMAD R6, R32, c[0x0][0x194], R6 ;  /* 0x0000650020069a24 */ /* 0x000fe400078e0206 */
[----:B------:R-:W-:-:S02]  /*1a10*/  @!P4 IMAD.X R11, RZ, RZ, R33, P6 ;  /* 0x000000ffff0bc224 */ /* 0x000fc400030e0621 */
[----:B------:R-:W-:-:S04]  /*1a20*/  @!P1 IMAD.WIDE.U32 R20, R32, c[0x0][0x190], R20 ;  /* 0x0000640020149a25 */ /* 0x000fc800078e0014 */
[C---:B------:R-:W-:Y:S02]  /*1a30*/  @!P5 IMAD R10, R30.reuse, c[0x0][0x194], R10 ;  /* 0x000065001e0ada24 */ /* 0x040fe400078e020a */
[----:B------:R-:W-:-:S04]  /*1a40*/  @!P5 IMAD.WIDE.U32 R30, R30, c[0x0][0x190], R24 ;  /* 0x000064001e1eda25 */ /* 0x000fc800078e0018 */
[----:B------:R-:W-:Y:S02]  /*1a50*/  @!P4 IMAD R11, R11, c[0x0][0x190], RZ ;  /* 0x000064000b0bca24 */ /* 0x000fe400078e02ff */
[----:B------:R-:W-:Y:S01]  /*1a60*/  IMAD.X R0, R15, 0x1, R0, P3 ;  /* 0x000000010f007824 */ /* 0x000fe200018e0600 */
[C---:B------:R-:W-:Y:S01]  /*1a70*/  @!P1 LEA R24, P3, R20.reuse, c[0x0][0x160], 0x1 ;  /* 0x0000580014189a11 */ /* 0x040fe200078608ff */
[----:B------:R-:W-:Y:S02]  /*1a80*/  @!P1 IMAD.IADD R6, R21, 0x1, R6 ;  /* 0x0000000115069824 */ /* 0x000fe400078e0206 */
[----:B------:R-:W-:Y:S02]  /*1a90*/  @!P4 IMAD.MOV.U32 R22, RZ, RZ, R26 ;  /* 0x000000ffff16c224 */ /* 0x000fe400078e001a */
[----:B------:R-:W-:Y:S01]  /*1aa0*/  @!P2 IMAD R7, R7, c[0x0][0x190], RZ ;  /* 0x000064000707aa24 */ /* 0x000fe200078e02ff */
[----:B------:R-:W-:Y:S01]  /*1ab0*/  @!P1 LEA.HI.X R25, R20, c[0x0][0x164], R6, 0x1, P3 ;  /* 0x0000590014199a11 */ /* 0x000fe200018f0c06 */
[----:B------:R-:W-:-:S02]  /*1ac0*/  @!P4 IMAD R11, R18, c[0x0][0x194], R11 ;  /* 0x00006500120bca24 */ /* 0x000fc400078e020b */
[----:B------:R-:W-:Y:S01]  /*1ad0*/  @!P4 IMAD.WIDE.U32 R18, R18, c[0x0][0x190], R22 ;  /* 0x000064001212ca25 */ /* 0x000fe200078e0016 */
[----:B------:R-:W-:-:S03]  /*1ae0*/  @!P5 LEA R22, P3, R30, c[0x0][0x160], 0x1 ;  /* 0x000058001e16da11 */ /* 0x000fc600078608ff */
[----:B------:R-:W-:Y:S01]  /*1af0*/  @!P2 IMAD R7, R13, c[0x0][0x194], R7 ;  /* 0x000065000d07aa24 */ /* 0x000fe200078e0207 */
[----:B------:R-:W-:Y:S01]  /*1b00*/  @!P4 LEA R20, P6, R18, c[0x0][0x160], 0x1 ;  /* 0x000058001214ca11 */ /* 0x000fe200078c08ff */
[----:B------:R-:W-:Y:S02]  /*1b10*/  @!P5 IMAD.IADD R10, R31, 0x1, R10 ;  /* 0x000000011f0ad824 */ /* 0x000fe400078e020a */
[----:B------:R-:W-:Y:S01]  /*1b20*/  @!P2 IMAD.WIDE.U32 R26, R13, c[0x0][0x190], R26 ;  /* 0x000064000d1aaa25 */ /* 0x000fe200078e001a */
[----:B------:R-:W-:Y:S02]  /*1b30*/  LEA.HI R13, R95, R93, RZ, 0x6 ;  /* 0x0000005d5f0d7211 */ /* 0x000fe400078f30ff */
[----:B------:R-:W-:Y:S01]  /*1b40*/  @!P5 LEA.HI.X R23, R30, c[0x0][0x164], R10, 0x1, P3 ;  /* 0x000059001e17da11 */ /* 0x000fe200018f0c0a */
[----:B------:R-:W-:Y:S02]  /*1b50*/  IMAD.IADD R6, R92, 0x1, -R88 ;  /* 0x000000015c067824 */ /* 0x000fe400078e0a58 */
[----:B------:R-:W-:-:S02]  /*1b60*/  IMAD.SHL.U32 R13, R13, 0x8, RZ ;  /* 0x000000080d0d7824 */ /* 0x000fc400078e00ff */
[----:B------:R-:W-:Y:S01]  /*1b70*/  @!P4 IMAD.IADD R11, R19, 0x1, R11 ;  /* 0x00000001130bc824 */ /* 0x000fe200078e020b */
[----:B------:R-:W-:Y:S01]  /*1b80*/  ISETP.GE.AND P3, PT, R5, R6, PT ;  /* 0x000000060500720c */ /* 0x000fe20003f66270 */
[----:B------:R-:W-:Y:S01]  /*1b90*/  IMAD.WIDE.U32 R28, R14, c[0x0][0x198], R28 ;  /* 0x000066000e1c7a25 */ /* 0x000fe200078e001c */
[----:B------:R-:W-:Y:S02]  /*1ba0*/  LOP3.LUT R12, R12, 0xfffffe00, R13, 0xf8, !PT ;  /* 0xfffffe000c0c7812 */ /* 0x000fe400078ef80d */
[----:B------:R-:W-:Y:S01]  /*1bb0*/  @!P4 LEA.HI.X R21, R18, c[0x0][0x164], R11, 0x1, P6 ;  /* 0x000059001215ca11 */ /* 0x000fe200030f0c0b */
[----:B------:R-:W-:Y:S01]  /*1bc0*/  @!P2 IMAD.IADD R7, R27, 0x1, R7 ;  /* 0x000000011b07a824 */ /* 0x000fe200078e0207 */
[----:B------:R-:W-:Y:S01]  /*1bd0*/  @!P2 LEA R18, P6, R26, c[0x0][0x160], 0x1 ;  /* 0x000058001a12aa11 */ /* 0x000fe200078c08ff */
[----:B------:R-:W-:Y:S02]  /*1be0*/  IMAD R166, R14, c[0x0][0x19c], R166 ;  /* 0x000067000ea67a24 */ /* 0x000fe400078e02a6 */
[----:B------:R-:W-:Y:S01]  /*1bf0*/  IMAD.MOV.U32 R167, RZ, RZ, R28 ;  /* 0x000000ffffa77224 */ /* 0x000fe200078e001c */
[----:B------:R-:W-:Y:S01]  /*1c00*/  @!P2 LEA.HI.X R19, R26, c[0x0][0x164], R7, 0x1, P6 ;  /* 0x000059001a13aa11 */ /* 0x000fe200030f0c07 */
[----:B------:R-:W-:-:S02]  /*1c10*/  IMAD.U32 R10, RZ, RZ, UR8 ;  /* 0x00000008ff0a7e24 */ /* 0x000fc4000f8e00ff */
[----:B------:R-:W-:Y:S01]  /*1c20*/  IMAD.SHL.U32 R244, R12, 0x2, RZ ;  /* 0x000000020cf47824 */ /* 0x000fe200078e00ff */
[----:B------:R-:W-:Y:S01]  /*1c30*/  LEA.HI R12, R95, R93, RZ, 0x4 ;  /* 0x0000005d5f0c7211 */ /* 0x000fe200078f20ff */
[----:B------:R-:W-:Y:S01]  /*1c40*/  IMAD.IADD R166, R29, 0x1, R166 ;  /* 0x000000011da67824 */ /* 0x000fe200078e02a6 */
[----:B------:R-:W-:Y:S01]  /*1c50*/  @!P3 LEA R10, P6, R10, R167, 0x4 ;  /* 0x000000a70a0ab211 */ /* 0x000fe200078c20ff */
[----:B------:R-:W-:Y:S01]  /*1c60*/  IMAD.MOV.U32 R7, RZ, RZ, c[0x0][0x19c] ;  /* 0x00006700ff077624 */ /* 0x000fe200078e00ff */
[----:B------:R-:W-:Y:S01]  /*1c70*/  @!PT LDS RZ, [RZ] ;  /* 0x00000000fffff984 */ /* 0x000fe20000000800 */
[----:B------:R-:W-:Y:S01]  /*1c80*/  @!PT LDS RZ, [RZ] ;  /* 0x00000000fffff984 */ /* 0x000fe20000000800 */
[----:B------:R-:W-:Y:S01]  /*1c90*/  @!PT LDS RZ, [RZ] ;  /* 0x00000000fffff984 */ /* 0x000fe20000000800 */
[----:B------:R1:W-:Y:S01]  /*1ca0*/  @!P1 LDGSTS.E.BYPASS.LTC128B.128 [R244], [R24.64] ;  /* 0x0000000018f49fae */ /* 0x0003e2000b901d4a */
[----:B------:R-:W-:Y:S01]  /*1cb0*/  IMAD.U32 R11, RZ, RZ, UR8 ;  /* 0x00000008ff0b7e24 */ /* 0x000fe2000f8e00ff */
[----:B------:R-:W-:Y:S01]  /*1cc0*/  LEA.HI R95, R95, R93, RZ, 0x5 ;  /* 0x0000005d5f5f7211 */ /* 0x000fe200078f28ff */
[----:B------:R-:W-:Y:S01]  /*1cd0*/  IMAD.WIDE.U32 R16, R9, c[0x0][0x1b8], R16 ;  /* 0x00006e0009107a25 */ /* 0x000fe200078e0010 */
[----:B------:R1:W-:Y:S02]  /*1ce0*/  @!P1 LDGSTS.E.BYPASS.LTC128B.128 [R244+0x2000], [R24.64+0x80] ;  /* 0x0200008018f49fae */ /* 0x0003e4000b901d4a */
[----:B------:R-:W-:Y:S01]  /*1cf0*/  @!P3 LEA.HI.X R11, R11, R166, R7, 0x4, P6 ;  /* 0x000000a60b0bb211 */ /* 0x000fe200030f2407 */
[----:B------:R-:W-:Y:S01]  /*1d00*/  IMAD.IADD R17, R17, 0x1, R8 ;  /* 0x0000000111117824 */ /* 0x000fe200078e0208 */
[----:B------:R1:W-:Y:S01]  /*1d10*/  @!P1 LDGSTS.E.BYPASS.LTC128B.128 [R244+0x4000], [R24.64+0x100] ;  /* 0x0400010018f49fae */ /* 0x0003e2000b901d4a */
[----:B------:R-:W-:Y:S01]  /*1d20*/  @!P3 LEA R26, P6, R10, c[0x0][0x168], 0x1 ;  /* 0x00005a000a1aba11 */ /* 0x000fe200078c08ff */
[----:B------:R-:W-:Y:S01]  /*1d30*/  IMAD R0, R0, c[0x0][0x1a0], RZ ;  /* 0x0000680000007a24 */ /* 0x000fe200078e02ff */
[----:B------:R-:W-:Y:S01]  /*1d40*/  SHF.R.S32.HI R94, RZ, 0x5, R95 ;  /* 0x00000005ff5e7819 */ /* 0x000fe2000001145f */
[----:B------:R1:W-:Y:S01]  /*1d50*/  @!P1 LDGSTS.E.BYPASS.LTC128B.128 [R244+0x6000], [R24.64+0x180] ;  /* 0x0600018018f49fae */ /* 0x0003e2000b901d4a */
[-C--:B------:R-:W-:Y:S01]  /*1d60*/  ISETP.GE.AND P1, PT, R4, R6.reuse, PT ;  /* 0x000000060400720c */ /* 0x080fe20003f26270 */
[----:B------:R-:W-:Y:S01]  /*1d70*/  IMAD R168, R170, c[0x0][0x1a4], R0 ;  /* 0x00006900aaa87a24 */ /* 0x000fe200078e0200 */
[----:B------:R-:W-:Y:S01]  /*1d80*/  @!P3 LEA.HI.X R27, R10, c[0x0][0x16c], R11, 0x1, P6 ;  /* 0x00005b000a1bba11 */ /* 0x000fe200030f0c0b */
[----:B------:R2:W-:Y:S01]  /*1d90*/  @!P5 LDGSTS.E.BYPASS.LTC128B.128 [R244+0x800], [R22.64] ;  /* 0x0080000016f4dfae */ /* 0x0005e2000b901d4a */
[----:B------:R-:W-:Y:S01]  /*1da0*/  ISETP.GE.AND P6, PT, R14, R6, PT ;  /* 0x000000060e00720c */ /* 0x000fe20003fc6270 */
[----:B------:R-:W-:Y:S01]  /*1db0*/  IMAD.SHL.U32 R10, R7, 0x20, RZ ;  /* 0x00000020070a7824 */ /* 0x000fe200078e00ff */
[----:B------:R-:W-:Y:S01]  /*1dc0*/  LOP3.LUT R95, R95, 0xffffffe0, RZ, 0xc0, !PT ;  /* 0xffffffe05f5f7812 */ /* 0x000fe200078ec0ff */
[----:B------:R2:W-:Y:S01]  /*1dd0*/  @!P5 LDGSTS.E.BYPASS.LTC128B.128 [R244+0x2800], [R22.64+0x80] ;  /* 0x0280008016f4dfae */ /* 0x0005e2000b901d4a */
[----:B------:R-:W-:-:S03]  /*1de0*/  IMAD.WIDE.U32 R170, R170, c[0x0][0x1a0], R16 ;  /* 0x00006800aaaa7a25 */ /* 0x000fc600078e0010 */
[----:B------:R2:W-:Y:S01]  /*1df0*/  @!P5 LDGSTS.E.BYPASS.LTC128B.128 [R244+0x4800], [R22.64+0x100] ;  /* 0x0480010016f4dfae */ /* 0x0005e2000b901d4a */
[----:B------:R-:W-:Y:S02]  /*1e00*/  IMAD.IADD R168, R171, 0x1, R168 ;  /* 0x00000001aba87824 */ /* 0x000fe400078e02a8 */
[----:B------:R-:W-:Y:S01]  /*1e10*/  IMAD.MOV.U32 R0, RZ, RZ, 0x20 ;  /* 0x00000020ff007424 */ /* 0x000fe200078e00ff */
[----:B------:R2:W-:Y:S01]  /*1e20*/  @!P5 LDGSTS.E.BYPASS.LTC128B.128 [R244+0x6800], [R22.64+0x180] ;  /* 0x0680018016f4dfae */ /* 0x0005e2000b901d4a */
[----:B------:R-:W-:-:S03]  /*1e30*/  IMAD.SHL.U32 R202, R93, 0x2, RZ ;  /* 0x000000025dca7824 */ /* 0x000fc600078e00ff */
[----:B------:R3:W-:Y:S02]  /*1e40*/  @!P4 LDGSTS.E.BYPASS.LTC128B.128 [R244+0x1000], [R20.64] ;  /* 0x0100000014f4cfae */ /* 0x0007e4000b901d4a */
[----:B------:R-:W-:Y:S02]  /*1e50*/  LOP3.LUT R202, R202, 0x6, RZ, 0xc0, !PT ;  /* 0x00000006caca7812 */ /* 0x000fe400078ec0ff */
[----:B------:R3:W-:Y:S04]  /*1e60*/  @!P4 LDGSTS.E.BYPASS.LTC128B.128 [R244+0x3000], [R20.64+0x80] ;  /* 0x0300008014f4cfae */ /* 0x0007e8000b901d4a */
[----:B------:R3:W-:Y:S04]  /*1e70*/  @!P4 LDGSTS.E.BYPASS.LTC128B.128 [R244+0x5000], [R20.64+0x100] ;  /* 0x0500010014f4cfae */ /* 0x0007e8000b901d4a */
[----:B------:R3:W-:Y:S01]  /*1e80*/  @!P4 LDGSTS.E.BYPASS.LTC128B.128 [R244+0x7000], [R20.64+0x180] ;  /* 0x0700018014f4cfae */ /* 0x0007e2000b901d4a */
[----:B------:R-:W-:-:S03]  /*1e90*/  @!P1 IADD3 R11, P4, R167, UR4, RZ ;  /* 0x00000004a70b9c10 */ /* 0x000fc6000ff9e0ff */
[----:B------:R4:W-:Y:S01]  /*1ea0*/  @!P2 LDGSTS.E.BYPASS.LTC128B.128 [R244+0x1800], [R18.64] ;  /* 0x0180000012f4afae */ /* 0x0009e2000b901d4a */
[----:B------:R-:W-:Y:S02]  /*1eb0*/  @!P1 IADD3.X R10, R166, UR5, R10, P4, !PT ;  /* 0x00000005a60a9c10 */ /* 0x000fe4000a7fe40a */
[----:B------:R-:W-:Y:S01]  /*1ec0*/  ISETP.GE.AND P4, PT, R4, R6, PT ;  /* 0x000000060400720c */ /* 0x000fe20003f86270 */
[----:B------:R4:W-:Y:S04]  /*1ed0*/  @!P2 LDGSTS.E.BYPASS.LTC128B.128 [R244+0x3800], [R18.64+0x80] ;  /* 0x0380008012f4afae */ /* 0x0009e8000b901d4a */
[----:B------:R4:W-:Y:S04]  /*1ee0*/  @!P2 LDGSTS.E.BYPASS.LTC128B.128 [R244+0x5800], [R18.64+0x100] ;  /* 0x0580010012f4afae */ /* 0x0009e8000b901d4a */
[----:B------:R4:W-:Y:S01]  /*1ef0*/  @!P2 LDGSTS.E.BYPASS.LTC128B.128 [R244+0x7800], [R18.64+0x180] ;  /* 0x0780018012f4afae */ /* 0x0009e2000b901d4a */
[----:B---3--:R-:W-:-:S04]  /*1f00*/  @!P6 LEA R20, P5, R167, c[0x0][0x168], 0x1 ;  /* 0x00005a00a714ea11 */ /* 0x008fc800078a08ff */
[----:B------:R-:W-:Y:S02]  /*1f10*/  @!P6 LEA.HI.X R21, R167, c[0x0][0x16c], R166, 0x1, P5 ;  /* 0x00005b00a715ea11 */ /* 0x000fe400028f0ca6 */
[----:B------:R-:W-:Y:S02]  /*1f20*/  ISETP.GE.AND P5, PT, R5, R6, PT ;  /* 0x000000060500720c */ /* 0x000fe40003fa6270 */
[----:B------:R-:W-:Y:S01]  /*1f30*/  SHF.R.S32.HI R5, RZ, 0x4, R12 ;  /* 0x00000004ff057819 */ /* 0x000fe2000001140c */
[----:B------:R2:W-:Y:S03]  /*1f40*/  @!P6 LDGSTS.E.BYPASS.LTC128B.128 [R244+0x8000], [R20.64] ;  /* 0x0800000014f4efae */ /* 0x0005e6000b901d4a */
[C---:B------:R-:W-:Y:S01]  /*1f50*/  LEA.HI R4, R12.reuse, R5, RZ, 0x1 ;  /* 0x000000050c047211 */ /* 0x040fe200078f08ff */
[----:B------:R2:W-:Y:S01]  /*1f60*/  @!P6 LDGSTS.E.BYPASS.LTC128B.128 [R244+0xa000], [R20.64+0x80] ;  /* 0x0a00008014f4efae */ /* 0x0005e2000b901d4a */
[----:B------:R-:W-:-:S02]  /*1f70*/  LOP3.LUT R12, R12, 0xfffffff0, RZ, 0xc0, !PT ;  /* 0xfffffff00c0c7812 */ /* 0x000fc400078ec0ff */
[----:B----4-:R-:W-:Y:S01]  /*1f80*/  @!P1 LEA R18, P2, R11, c[0x0][0x168], 0x1 ;  /* 0x00005a000b129a11 */ /* 0x010fe200078408ff */
[----:B------:R2:W-:Y:S01]  /*1f90*/  @!P6 LDGSTS.E.BYPASS.LTC128B.128 [R244+0xc000], [R20.64+0x100] ;  /* 0x0c00010014f4efae */ /* 0x0005e2000b901d4a */
[----:B------:R-:W-:Y:S01]  /*1fa0*/  LOP3.LUT R4, R4, 0xfffffffe, RZ, 0xc0, !PT ;  /* 0xfffffffe04047812 */ /* 0x000fe200078ec0ff */
[----:B------:R-:W-:Y:S01]  /*1fb0*/  IMAD.IADD R12, R93, 0x1, -R12 ;  /* 0x000000015d0c7824 */ /* 0x000fe200078e0a0c */
[----:B------:R-:W-:Y:S01]  /*1fc0*/  @!P1 LEA.HI.X R19, R11, c[0x0][0x16c], R10, 0x1, P2 ;  /* 0x00005b000b139a11 */ /* 0x000fe200010f0c0a */
[----:B------:R2:W-:Y:S01]  /*1fd0*/  @!P6 LDGSTS.E.BYPASS.LTC128B.128 [R244+0xe000], [R20.64+0x180] ;  /* 0x0e00018014f4efae */ /* 0x0005e2000b901d4a */
[-C--:B------:R-:W-:Y:S01]  /*1fe0*/  ISETP.GE.AND P2, PT, R2, R6.reuse, PT ;  /* 0x000000060200720c */ /* 0x080fe20003f46270 */
[----:B------:R-:W-:Y:S01]  /*1ff0*/  IMAD.IADD R5, R5, 0x1, -R4 ;  /* 0x0000000105057824 */ /* 0x000fe200078e0a04 */
[----:B------:R-:W-:Y:S01]  /*2000*/  ISETP.GE.AND P6, PT, R14, R6, PT ;  /* 0x000000060e00720c */ /* 0x000fe20003fc6270 */
[----:B------:R1:W-:Y:S01]  /*2010*/  @!P3 LDGSTS.E.BYPASS.LTC128B.128 [R244+0x8800], [R26.64] ;  /* 0x088000001af4bfae */ /* 0x0003e2000b901d4a */
[----:B------:R-:W-:-:S02]  /*2020*/  IMAD.SHL.U32 R4, R3, 0x40, RZ ;  /* 0x0000004003047824 */ /* 0x000fc400078e00ff */
[----:B------:R-:W-:Y:S01]  /*2030*/  IMAD.SHL.U32 R14, R14, 0x8, RZ ;  /* 0x000000080e0e7824 */ /* 0x000fe200078e00ff */
[----:B------:R1:W-:Y:S04]  /*2040*/  @!P3 LDGSTS.E.BYPASS.LTC128B.128 [R244+0xa800], [R26.64+0x80] ;  /* 0x0a8000801af4bfae */ /* 0x0003e8000b901d4a */
[----:B------:R1:W-:Y:S02]  /*2050*/  @!P3 LDGSTS.E.BYPASS.LTC128B.128 [R244+0xc800], [R26.64+0x100] ;  /* 0x0c8001001af4bfae */ /* 0x0003e4000b901d4a */
[----:B------:R-:W-:Y:S02]  /*2060*/  @!P2 IMAD.MOV.U32 R10, RZ, RZ, R167 ;  /* 0x000000ffff0aa224 */ /* 0x000fe400078e00a7 */
[----:B------:R1:W-:Y:S01]  /*2070*/  @!P3 LDGSTS.E.BYPASS.LTC128B.128 [R244+0xe800], [R26.64+0x180] ;  /* 0x0e8001801af4bfae */ /* 0x0003e2000b901d4a */
[----:B------:R-:W-:Y:S01]  /*2080*/  ISETP.GE.AND P3, PT, R2, R6, PT ;  /* 0x000000060200720c */ /* 0x000fe20003f66270 */
[----:B------:R-:W-:Y:S01]  /*2090*/  IMAD.U32 R2, RZ, RZ, UR8 ;  /* 0x00000008ff027e24 */ /* 0x000fe2000f8e00ff */
[----:B------:R-:W-:Y:S01]  /*20a0*/  SHF.R.S32.HI R6, RZ, 0x1f, R12 ;  /* 0x0000001fff067819 */ /* 0x000fe2000001140c */
[----:B------:R-:W-:Y:S01]  /*20b0*/  @!P2 IMAD.MOV.U32 R11, RZ, RZ, R166 ;  /* 0x000000ffff0ba224 */ /* 0x000fe200078e00a6 */
[----:B------:R3:W-:Y:S01]  /*20c0*/  @!P1 LDGSTS.E.BYPASS.LTC128B.128 [R244+0x9000], [R18.64] ;  /* 0x0900000012f49fae */ /* 0x0007e2000b901d4a */
[----:B------:R-:W-:-:S02]  /*20d0*/  @!P2 IMAD R7, R7, 0x30, RZ ;  /* 0x000000300707a824 */ /* 0x000fc400078e02ff */
[----:B------:R-:W-:Y:S01]  /*20e0*/  @!P2 IMAD.WIDE.U32 R10, R2, 0x30, R10 ;  /* 0x00000030020aa825 */ /* 0x000fe200078e000a */
[----:B------:R3:W-:Y:S01]  /*20f0*/  @!P1 LDGSTS.E.BYPASS.LTC128B.128 [R244+0xb000], [R18.64+0x80] ;  /* 0x0b00008012f49fae */ /* 0x0007e2000b901d4a */
[----:B------:R-:W-:Y:S02]  /*2100*/  LOP3.LUT R2, R4, 0x1c0, RZ, 0xc0, !PT ;  /* 0x000001c004027812 */ /* 0x000fe400078ec0ff */
[----:B------:R-:W-:Y:S01]  /*2110*/  @!P2 IMAD.IADD R7, R11, 0x1, R7 ;  /* 0x000000010b07a824 */ /* 0x000fe200078e0207 */
[----:B------:R3:W-:Y:S01]  /*2120*/  @!P1 LDGSTS.E.BYPASS.LTC128B.128 [R244+0xd000], [R18.64+0x100] ;  /* 0x0d00010012f49fae */ /* 0x0007e2000b901d4a */
[----:B------:R-:W-:Y:S02]  /*2130*/  LEA.HI R4, R6, R12, RZ, 0x3 ;  /* 0x0000000c06047211 */ /* 0x000fe400078f18ff */
[----:B------:R-:W-:Y:S01]  /*2140*/  LOP3.LUT R14, R2, 0x8, R14, 0xf8, !PT ;  /* 0x00000008020e7812 */ /* 0x000fe200078ef80e */
[----:B------:R3:W-:Y:S01]  /*2150*/  @!P1 LDGSTS.E.BYPASS.LTC128B.128 [R244+0xf000], [R18.64+0x180] ;  /* 0x0f00018012f49fae */ /* 0x0007e2000b901d4a */
[----:B------:R-:W-:Y:S01]  /*2160*/  @!P2 LEA R8, P1, R10, c[0x0][0x168], 0x1 ;  /* 0x00005a000a08aa11 */ /* 0x000fe200078208ff */
[----:B------:R-:W-:Y:S01]  /*2170*/  IMAD.SHL.U32 R91, R4, 0x40, RZ ;  /* 0x00000040045b7824 */ /* 0x000fe200078e00ff */
[----:B------:R-:W-:-:S02]  /*2180*/  SHF.R.U32.HI R6, RZ, 0x3, R2 ;  /* 0x00000003ff067819 */ /* 0x000fc40000011602 */
[----:B------:R-:W-:Y:S01]  /*2190*/  @!P2 LEA.HI.X R9, R10, c[0x0][0x16c], R7, 0x1, P1 ;  /* 0x00005b000a09aa11 */ /* 0x000fe200008f0c07 */
[----:B------:R-:W-:Y:S01]  /*21a0*/  IMAD.WIDE.U32 R10, R0, c[0x0][0x1a0], RZ ;  /* 0x00006800000a7a25 */ /* 0x000fe200078e00ff */
[----:B------:R-:W-:Y:S02]  /*21b0*/  LOP3.LUT R2, R4, 0xfffffff8, RZ, 0xc0, !PT ;  /* 0xfffffff804027812 */ /* 0x000fe400078ec0ff */
[----:B------:R-:W-:Y:S01]  /*21c0*/  LEA R241, P1, R170, c[0x0][0x170], 0x1 ;  /* 0x00005c00aaf17a11 */ /* 0x000fe200078208ff */
[----:B------:R4:W-:Y:S01]  /*21d0*/  @!P2 LDGSTS.E.BYPASS.LTC128B.128 [R244+0x9800], [R8.64] ;  /* 0x0980000008f4afae */ /* 0x0009e2000b901d4a */
[----:B------:R-:W-:Y:S01]  /*21e0*/  LOP3.LUT R6, R14, R6, RZ, 0x3c, !PT ;  /* 0x000000060e067212 */ /* 0x000fe200078e3cff */
[----:B------:R-:W-:Y:S01]  /*21f0*/  IMAD.IADD R2, R12, 0x1, -R2 ;  /* 0x000000010c027824 */ /* 0x000fe200078e0a02 */
[----:B------:R-:W-:Y:S01]  /*2200*/  LEA.HI.X R240, R170, c[0x0][0x174], R168, 0x1, P1 ;  /* 0x00005d00aaf07a11 */ /* 0x000fe200008f0ca8 */
[----:B------:R4:W-:Y:S01]  /*2210*/  @!P2 LDGSTS.E.BYPASS.LTC128B.128 [R244+0xb800], [R8.64+0x80] ;  /* 0x0b80008008f4afae */ /* 0x0009e2000b901d4a */
[----:B------:R-:W-:Y:S01]  /*2220*/  @!P3 IMAD.MOV.U32 R14, RZ, RZ, c[0x0][0x1a0] ;  /* 0x00006800ff0eb624 */ /* 0x000fe200078e00ff */
[----:B------:R-:W-:Y:S01]  /*2230*/  LOP3.LUT R91, R91, 0xfffffe00, RZ, 0xc0, !PT ;  /* 0xfffffe005b5b7812 */ /* 0x000fe200078ec0ff */
[----:B------:R-:W-:Y:S01]  /*2240*/  IMAD.SHL.U32 R90, R2, 0x40, RZ ;  /* 0x00000040025a7824 */ /* 0x000fe200078e00ff */
[----:B------:R4:W-:Y:S01]  /*2250*/  @!P2 LDGSTS.E.BYPASS.LTC128B.128 [R244+0xd800], [R8.64+0x100] ;  /* 0x0d80010008f4afae */ /* 0x0009e2000b901d4a */
[----:B------:R-:W-:-:S02]  /*2260*/  IMAD R237, R5, 0x200, R6 ;  /* 0x0000020005ed7824 */ /* 0x000fc400078e0206 */
[----:B------:R-:W-:Y:S01]  /*2270*/  IMAD.SHL.U32 R5, R5, 0x8, RZ ;  /* 0x0000000805057824 */ /* 0x000fe200078e00ff */
[----:B------:R4:W-:Y:S01]  /*2280*/  @!P2 LDGSTS.E.BYPASS.LTC128B.128 [R244+0xf800], [R8.64+0x180] ;  /* 0x0f80018008f4afae */ /* 0x0009e2000b901d4a */
[----:B------:R-:W-:Y:S01]  /*2290*/  LOP3.LUT R90, R90, 0x1c0, RZ, 0xc0, !PT ;  /* 0x000001c05a5a7812 */ /* 0x000fe200078ec0ff */
[----:B------:R-:W-:Y:S01]  /*22a0*/  @!P3 IMAD.MOV.U32 R6, RZ, RZ, R241 ;  /* 0x000000ffff06b224 */ /* 0x000fe200078e00f1 */
[----:B------:R-:W-:Y:S01]  /*22b0*/  @!P5 IADD3 R12, P2, R241, R10, RZ ;  /* 0x0000000af10cd210 */ /* 0x000fe20007f5e0ff */
[----:B------:R-:W0:Y:S01]  /*22c0*/  LDGDEPBAR ;  /* 0x00000000000079af */ /* 0x000e220000000000 */
[----:B------:R-:W-:Y:S01]  /*22d0*/  @!P3 IMAD.MOV.U32 R7, RZ, RZ, R240 ;  /* 0x000000ffff07b224 */ /* 0x000fe200078e00f0 */
[----:B------:R-:W-:Y:S01]  /*22e0*/  LOP3.LUT R5, R90, 0x8, R5, 0xf8, !PT ;  /* 0x000000085a057812 */ /* 0x000fe200078ef805 */
[----:B------:R-:W-:Y:S01]  /*22f0*/  @!P6 IMAD.MOV.U32 R4, RZ, RZ, R241 ;  /* 0x000000ffff04e224 */ /* 0x000fe200078e00f1 */
[----:B------:R-:W-:Y:S01]  /*2300*/  SHF.R.U32.HI R90, RZ, 0x3, R90 ;  /* 0x00000003ff5a7819 */ /* 0x000fe2000001165a */
[----:B------:R-:W-:-:S03]  /*2310*/  @!P3 IMAD.WIDE.U32 R14, R14, 0x60, R6 ;  /* 0x000000600e0eb825 */ /* 0x000fc600078e0006 */
[----:B------:R-:W-:Y:S01]  /*2320*/  LOP3.LUT R90, R5, R90, RZ, 0x3c, !PT ;  /* 0x0000005a055a7212 */ /* 0x000fe200078e3cff */
[----:B------:R-:W-:Y:S02]  /*2330*/  @!P4 IMAD.MOV.U32 R6, RZ, RZ, c[0x0][0x1a0] ;  /* 0x00006800ff06c624 */ /* 0x000fe400078e00ff */
[----:B------:R-:W-:Y:S02]  /*2340*/  IMAD R7, R0, c[0x0][0x1a4], RZ ;  /* 0x0000690000077a24 */ /* 0x000fe400078e02ff */
[----:B------:R-:W-:Y:S01]  /*2350*/  @!P4 IMAD.MOV.U32 R5, RZ, RZ, c[0x0][0x1a4] ;  /* 0x00006900ff05c624 */ /* 0x000fe200078e00ff */
[----:B------:R-:W-:Y:S01]  /*2360*/  @!P4 LEA R10, P1, R6, R241, 0x6 ;  /* 0x000000f1060ac211 */ /* 0x000fe200078230ff */
[----:B------:R-:W-:Y:S01]  /*2370*/  IMAD R238, R94, 0x400, R91 ;  /* 0x000004005eee7824 */ /* 0x000fe200078e025b */
[----:B------:R-:W-:Y:S01]  /*2380*/  @!P5 IADD3.X R13, R240, R11, R7, P2, !PT ;  /* 0x0000000bf00dd210 */ /* 0x000fe200017fe407 */
[----:B------:R-:W-:Y:S01]  /*2390*/  IMAD.SHL.U32 R237, R237, 0x2, RZ ;  /* 0x00000002eded7824 */ /* 0x000fe200078e00ff */
[----:B------:R-:W-:Y:S01]  /*23a0*/  @!P4 LEA.HI.X R11, R6, R240, R5, 0x6, P1 ;  /* 0x000000f0060bc211 */ /* 0x000fe200008f3405 */
[----:B------:R-:W-:-:S02]  /*23b0*/  @!P6 IMAD.MOV.U32 R5, RZ, RZ, R240 ;  /* 0x000000ffff05e224 */ /* 0x000fc400078e00f0 */
[----:B------:R-:W-:Y:S01]  /*23c0*/  IMAD.IADD R238, R90, 0x1, R238 ;  /* 0x000000015aee7824 */ /* 0x000fe200078e02ee */
[----:B------:R-:W-:Y:S01]  /*23d0*/  IADD3 R235, R237, 0x8020, RZ ;  /* 0x00008020edeb7810 */ /* 0x000fe20007ffe0ff */
[----:B----4-:R-:W-:Y:S01]  /*23e0*/  @!P3 IMAD.MOV.U32 R8, RZ, RZ, c[0x0][0x1a4] ;  /* 0x00006900ff08b624 */ /* 0x010fe200078e00ff */
[----:B------:R-:W-:-:S04]  /*23f0*/  DEPBAR.LE SB0, 0x0 ;  /* 0x000080000000791a */ /* 0x000fc80000000000 */
[----:B------:R-:W-:Y:S01]  /*2400*/  BAR.SYNC.DEFER_BLOCKING 0x0 ;  /* 0x0000000000007b1d */ /* 0x000fe20000010000 */
[----:B------:R-:W-:Y:S01]  /*2410*/  @!P3 IMAD R8, R8, 0x60, RZ ;  /* 0x000000600808b824 */ /* 0x000fe200078e02ff */
[----:B------:R-:W-:Y:S01]  /*2420*/  R2P PR, R2, 0x6 ;  /* 0x0000000602007804 */ /* 0x000fe20000000000 */
[----:B------:R-:W-:Y:S02]  /*2430*/  IMAD.SHL.U32 R238, R238, 0x2, RZ ;  /* 0x00000002eeee7824 */ /* 0x000fe400078e00ff */
[----:B------:R-:W-:Y:S02]  /*2440*/  @!P3 IMAD.IADD R9, R15, 0x1, R8 ;  /* 0x000000010f09b824 */ /* 0x000fe400078e0208 */
[----:B------:R-:W-:Y:S01]  /*2450*/  @!P3 IMAD.MOV.U32 R8, RZ, RZ, R14 ;  /* 0x000000ffff08b224 */ /* 0x000fe200078e000e */
[----:B------:R-:W-:Y:S01]  /*2460*/  SEL R0, R0, 0xffffffe0, !P2 ;  /* 0xffffffe000007807 */ /* 0x000fe20005000000 */
[----:B------:R-:W-:Y:S02]  /*2470*/  IMAD.MOV.U32 R2, RZ, RZ, 0x10 ;  /* 0x00000010ff027424 */ /* 0x000fe400078e00ff */
[----:B------:R-:W-:-:S02]  /*2480*/  IMAD R94, R94, 0x10, R96 ;  /* 0x000000105e5e7824 */ /* 0x000fc400078e0260 */
[--C-:B------:R-:W-:Y:S01]  /*2490*/  IMAD R234, R0, 0x2, R238.reuse ;  /* 0x0000000200ea7824 */ /* 0x100fe200078e02ee */
[----:B------:R-:W-:Y:S02]  /*24a0*/  SEL R2, R2, 0xfffffff0, !P1 ;  /* 0xfffffff002027807 */ /* 0x000fe40004800000 */
[----:B------:R-:W-:Y:S02]  /*24b0*/  R2P PR, R3, 0x6 ;  /* 0x0000000603007804 */ /* 0x000fe40000000000 */
[----:B------:R-:W-:Y:S01]  /*24c0*/  IADD3 R3, R237, 0x8000, RZ ;  /* 0x00008000ed037810 */ /* 0x000fe20007ffe0ff */
[----:B------:R-:W-:-:S04]  /*24d0*/  IMAD R236, R2, 0x2, R238 ;  /* 0x0000000202ec7824 */ /* 0x000fc800078e02ee */
[----:B------:R-:W-:Y:S01]  /*24e0*/  IMAD R233, R0, 0x2, R236 ;  /* 0x0000000200e97824 */ /* 0x000fe200078e02ec */
[----:B------:R-:W-:Y:S04]  /*24f0*/  @P6 STS.128 [R244+0x10000], RZ ;  /* 0x010000fff4006388 */ /* 0x000fe80000000c00 */
[----:B------:R-:W-:Y:S01]  /*2500*/  @P6 STS.128 [R244+0x12000], RZ ;  /* 0x012000fff4006388 */ /* 0x000fe20000000c00 */
[----:B------:R-:W-:Y:S01]  /*2510*/  @P1 IADD3 R235, R3, -0x20, RZ ;  /* 0xffffffe003eb1810 */ /* 0x000fe20007ffe0ff */
[----:B------:R-:W-:Y:S02]  /*2520*/  IMAD.MOV.U32 R3, RZ, RZ, 0x40 ;  /* 0x00000040ff037424 */ /* 0x000fe400078e00ff */
[----:B------:R-:W-:Y:S01]  /*2530*/  @P6 STS.128 [R244+0x14000], RZ ;  /* 0x014000fff4006388 */ /* 0x000fe20000000c00 */
[----:B------:R-:W-:-:S02]  /*2540*/  IADD3 R227, R235, 0x800, RZ ;  /* 0x00000800ebe37810 */ /* 0x000fc40007ffe0ff */
[----:B------:R-:W-:Y:S01]  /*2550*/  SEL R3, R3, 0xffffffc0, !P2 ;  /* 0xffffffc003037807 */ /* 0x000fe20005000000 */
[----:B------:R-:W-:Y:S01]  /*2560*/  @P6 STS.128 [R244+0x16000], RZ ;  /* 0x016000fff4006388 */ /* 0x000fe20000000c00 */
[C---:B------:R-:W-:Y:S02]  /*2570*/  IADD3 R226, R235.reuse, 0x1000, RZ ;  /* 0x00001000ebe27810 */ /* 0x040fe40007ffe0ff */
[----:B------:R-:W-:Y:S01]  /*2580*/  IADD3 R225, R235, 0x1800, RZ ;  /* 0x00001800ebe17810 */ /* 0x000fe20007ffe0ff */
[----:B------:R-:W-:Y:S01]  /*2590*/  @!PT LDS RZ, [RZ] ;  /* 0x00000000fffff984 */ /* 0x000fe20000000800 */
[----:B------:R-:W-:Y:S01]  /*25a0*/  @!PT LDS RZ, [RZ] ;  /* 0x00000000fffff984 */ /* 0x000fe20000000800 */
[----:B------:R-:W-:Y:S01]  /*25b0*/  @!PT LDS RZ, [RZ] ;  /* 0x00000000fffff984 */ /* 0x000fe20000000800 */
[----:B------:R4:W-:Y:S01]  /*25c0*/  @!P6 LDGSTS.E.BYPASS.LTC128B.128 [R244+0x10000], [R4.64] ;  /* 0x1000000004f4efae */ /* 0x0009e2000b901d4a */
[----:B------:R-:W-:Y:S01]  /*25d0*/  IMAD.IADD R231, R237, 0x1, R3 ;  /* 0x00000001ede77824 */ /* 0x000fe200078e0203 */
[----:B------:R-:W-:Y:S01]  /*25e0*/  IADD3 R223, R235, 0x2000, RZ ;  /* 0x00002000ebdf7810 */ /* 0x000fe20007ffe0ff */
[----:B------:R-:W-:Y:S01]  /*25f0*/  IMAD.IADD R224, R3, 0x1, R235 ;  /* 0x0000000103e07824 */ /* 0x000fe200078e02eb */
[----:B------:R4:W-:Y:S01]  /*2600*/  @!P6 LDGSTS.E.BYPASS.LTC128B.128 [R244+0x12000], [R4.64+0x80] ;  /* 0x1200008004f4efae */ /* 0x0009e2000b901d4a */
[----:B------:R-:W-:-:S02]  /*2610*/  IADD3 R222, R235, 0x2800, RZ ;  /* 0x00002800ebde7810 */ /* 0x000fc40007ffe0ff */
[C---:B------:R-:W-:Y:S01]  /*2620*/  IADD3 R221, R235.reuse, 0x3000, RZ ;  /* 0x00003000ebdd7810 */ /* 0x040fe20007ffe0ff */
[----:B------:R4:W-:Y:S01]  /*2630*/  @!P6 LDGSTS.E.BYPASS.LTC128B.128 [R244+0x14000], [R4.64+0x100] ;  /* 0x1400010004f4efae */ /* 0x0009e2000b901d4a */
[C---:B------:R-:W-:Y:S02]  /*2640*/  IADD3 R220, R235.reuse, 0x3800, RZ ;  /* 0x00003800ebdc7810 */ /* 0x040fe40007ffe0ff */
[C---:B------:R-:W-:Y:S01]  /*2650*/  IADD3 R219, R235.reuse, 0x4000, RZ ;  /* 0x00004000ebdb7810 */ /* 0x040fe20007ffe0ff */
[----:B------:R4:W-:Y:S01]  /*2660*/  @!P6 LDGSTS.E.BYPASS.LTC128B.128 [R244+0x16000], [R4.64+0x180] ;  /* 0x1600018004f4efae */ /* 0x0009e2000b901d4a */
[C---:B------:R-:W-:Y:S02]  /*2670*/  IADD3 R218, R235.reuse, 0x4800, RZ ;  /* 0x00004800ebda7810 */ /* 0x040fe40007ffe0ff */
[C---:B------:R-:W-:Y:S01]  /*2680*/  IADD3 R217, R235.reuse, 0x5000, RZ ;  /* 0x00005000ebd97810 */ /* 0x040fe20007ffe0ff */
[----:B------:R-:W-:Y:S01]  /*2690*/  @P5 STS.128 [R244+0x10800], RZ ;  /* 0x010800fff4005388 */ /* 0x000fe20000000c00 */
[----:B------:R-:W-:-:S02]  /*26a0*/  IADD3 R216, R235, 0x5800, RZ ;  /* 0x00005800ebd87810 */ /* 0x000fc40007ffe0ff */
[C---:B------:R-:W-:Y:S01]  /*26b0*/  IADD3 R215, R235.reuse, 0x6000, RZ ;  /* 0x00006000ebd77810 */ /* 0x040fe20007ffe0ff */
[----:B------:R-:W-:Y:S01]  /*26c0*/  @P5 STS.128 [R244+0x12800], RZ ;  /* 0x012800fff4005388 */ /* 0x000fe20000000c00 */
[C---:B------:R-:W-:Y:S02]  /*26d0*/  IADD3 R214, R235.reuse, 0x6800, RZ ;  /* 0x00006800ebd67810 */ /* 0x040fe40007ffe0ff */
[C---:B------:R-:W-:Y:S01]  /*26e0*/  IADD3 R213, R235.reuse, 0x7000, RZ ;  /* 0x00007000ebd57810 */ /* 0x040fe20007ffe0ff */
[----:B------:R-:W-:Y:S01]  /*26f0*/  @P5 STS.128 [R244+0x14800], RZ ;  /* 0x014800fff4005388 */ /* 0x000fe20000000c00 */
[----:B------:R-:W-:-:S03]  /*2700*/  IADD3 R212, R235, 0x7800, RZ ;  /* 0x00007800ebd47810 */ /* 0x000fc60007ffe0ff */
[----:B------:R-:W-:Y:S04]  /*2710*/  @P5 STS.128 [R244+0x16800], RZ ;  /* 0x016800fff4005388 */ /* 0x000fe80000000c00 */
[----:B------:R-:W-:Y:S01]  /*2720*/  @!PT LDS RZ, [RZ] ;  /* 0x00000000fffff984 */ /* 0x000fe20000000800 */
[----:B------:R-:W-:Y:S01]  /*2730*/  @!PT LDS RZ, [RZ] ;  /* 0x00000000fffff984 */ /* 0x000fe20000000800 */
[----:B------:R-:W-:Y:S01]  /*2740*/  @!PT LDS RZ, [RZ] ;  /* 0x00000000fffff984 */ /* 0x000fe20000000800 */
[----:B------:R1:W-:Y:S04]  /*2750*/  @!P5 LDGSTS.E.BYPASS.LTC128B.128 [R244+0x10800], [R12.64] ;  /* 0x108000000cf4dfae */ /* 0x0003e8000b901d4a */
[----:B------:R1:W-:Y:S04]  /*2760*/  @!P5 LDGSTS.E.BYPASS.LTC128B.128 [R244+0x12800], [R12.64+0x80] ;  /* 0x128000800cf4dfae */ /* 0x0003e8000b901d4a */
[----:B------:R1:W-:Y:S04]  /*2770*/  @!P5 LDGSTS.E.BYPASS.LTC128B.128 [R244+0x14800], [R12.64+0x100] ;  /* 0x148001000cf4dfae */ /* 0x0003e8000b901d4a */
[----:B------:R1:W-:Y:S04]  /*2780*/  @!P5 LDGSTS.E.BYPASS.LTC128B.128 [R244+0x16800], [R12.64+0x180] ;  /* 0x168001800cf4dfae */ /* 0x0003e8000b901d4a */
        /* <DEDUP_REMOVED lines=22> */
[----:B------:R-:W-:Y:S04]  /*28f0*/  LDSM.16.M88.4 R28, [R238] ;  /* 0x00000000ee1c783b */ /* 0x000fe80000000200 */
[----:B----4-:R-:W4:Y:S04]  /*2900*/  LDSM.16.M88.4 R4, [R237+0x8000] ;  /* 0x00800000ed04783b */ /* 0x010f280000000200 */
[----:B------:R-:W4:Y:S04]  /*2910*/  LDSM.16.M88.4 R60, [R237+0x9000] ;  /* 0x00900000ed3c783b */ /* 0x000f280000000200 */
[----:B------:R-:W4:Y:S04]  /*2920*/  LDSM.16.M88.4 R36, [R237+0x8800] ;  /* 0x00880000ed24783b */ /* 0x000f280000000200 */
[----:B------:R-:W4:Y:S04]  /*2930*/  LDSM.16.M88.4 R40, [R237+0x9800] ;  /* 0x00980000ed28783b */ /* 0x000f280000000200 */
[----:B------:R-:W-:Y:S04]  /*2940*/  LDSM.16.M88.4 R68, [R236] ;  /* 0x00000000ec44783b */ /* 0x000fe80000000200 */
[----:B--2---:R-:W2:Y:S04]  /*2950*/  LDSM.16.M88.4 R20, [R235] ;  /* 0x00000000eb14783b */ /* 0x004ea80000000200 */
[----:B-1----:R-:W1:Y:S04]  /*2960*/  LDSM.16.M88.4 R12, [R235+0x1000] ;  /* 0x00100000eb0c783b */ /* 0x002e680000000200 */
[----:B---3--:R-:W3:Y:S04]  /*2970*/  LDSM.16.M88.4 R16, [R235+0x800] ;  /* 0x00080000eb10783b */ /* 0x008ee80000000200 */
[----:B------:R-:W1:Y:S04]  /*2980*/  LDSM.16.M88.4 R72, [R235+0x1800] ;  /* 0x00180000eb48783b */ /* 0x000e680000000200 */
[----:B------:R-:W-:Y:S01]  /*2990*/  LDSM.16.M88.4 R52, [R234] ;  /* 0x00000000ea34783b */ /* 0x000fe20000000200 */
[C---:B----4-:R-:W-:Y:S03]  /*29a0*/  HMMA.16816.F32 R8, R28.reuse, R4, RZ ;  /* 0x000000041c08723c */ /* 0x050fe600000018ff */
[----:B------:R-:W4:Y:S04]  /*29b0*/  LDSM.16.M88.4 R64, [R231+0x8000] ;  /* 0x00800000e740783b */ /* 0x000f280000000200 */
[----:B------:R-:W-:Y:S01]  /*29c0*/  LDSM.16.M88.4 R44, [R231+0x8800] ;  /* 0x00880000e72c783b */ /* 0x000fe20000000200 */
[C---:B------:R-:W-:Y:S03]  /*29d0*/  HMMA.16816.F32 R4, R28.reuse, R6, RZ ;  /* 0x000000061c04723c */ /* 0x040fe600000018ff */
[----:B------:R-:W-:Y:S04]  /*29e0*/  LDSM.16.M88.4 R48, [R231+0x9800] ;  /* 0x00980000e730783b */ /* 0x000fe80000000200 */
[----:B------:R-:W-:Y:S01]  /*29f0*/  LDSM.16.M88.4 R76, [R235+0x5800] ;  /* 0x00580000eb4c783b */ /* 0x000fe20000000200 */
[C---:B------:R-:W-:Y:S03]  /*2a00*/  HMMA.16816.F32 R32, R28.reuse, R60, RZ ;  /* 0x0000003c1c20723c */ /* 0x040fe600000018ff */
[----:B------:R-:W-:Y:S04]  /*2a10*/  LDSM.16.M88.4 R84, [R224+0x5000] ;  /* 0x00500000e054783b */ /* 0x000fe80000000200 */
[----:B------:R-:W-:Y:S01]  /*2a20*/  LDSM.16.M88.4 R80, [R235+0x6800] ;  /* 0x00680000eb50783b */ /* 0x000fe20000000200 */
[C---:B------:R-:W-:Y:S03]  /*2a30*/  HMMA.16816.F32 R60, R28.reuse, R62, RZ ;  /* 0x0000003e1c3c723c */ /* 0x040fe600000018ff */
[----:B------:R-:W0:Y:S05]  /*2a40*/  LDGDEPBAR ;  /* 0x00000000000079af */ /* 0x000e2a0000000000 */
[C---:B------:R-:W-:Y:S08]  /*2a50*/  HMMA.16816.F32 R24, R28.reuse, R36, RZ ;  /* 0x000000241c18723c */ /* 0x040ff000000018ff */
[C---:B------:R-:W-:Y:S08]  /*2a60*/  HMMA.16816.F32 R36, R28.reuse, R38, RZ ;  /* 0x000000261c24723c */ /* 0x040ff000000018ff */
[C---:B------:R-:W-:Y:S08]  /*2a70*/  HMMA.16816.F32 R56, R28.reuse, R40, RZ ;  /* 0x000000281c38723c */ /* 0x040ff000000018ff */
[----:B------:R-:W-:Y:S01]  /*2a80*/  HMMA.16816.F32 R28, R28, R42, RZ ;  /* 0x0000002a1c1c723c */ /* 0x000fe200000018ff */
[----:B------:R-:W4:Y:S07]  /*2a90*/  LDSM.16.M88.4 R40, [R231+0x9000] ;  /* 0x00900000e728783b */ /* 0x000f2e0000000200 */
[C---:B--2---:R-:W-:Y:S08]  /*2aa0*/  HMMA.16816.F32 R8, R68.reuse, R20, R8 ;  /* 0x000000144408723c */ /* 0x044ff00000001808 */
[C---:B------:R-:W-:Y:S01]  /*2ab0*/  HMMA.16816.F32 R4, R68.reuse, R22, R4 ;  /* 0x000000164404723c */ /* 0x040fe20000001804 */
[----:B------:R-:W-:Y:S07]  /*2ac0*/  LDSM.16.M88.4 R20, [R233] ;  /* 0x00000000e914783b */ /* 0x000fee0000000200 */
[C---:B-1----:R-:W-:Y:S08]  /*2ad0*/  HMMA.16816.F32 R32, R68.reuse, R12, R32 ;  /* 0x0000000c4420723c */ /* 0x042ff00000001820 */
[C---:B------:R-:W-:Y:S01]  /*2ae0*/  HMMA.16816.F32 R60, R68.reuse, R14, R60 ;  /* 0x0000000e443c723c */ /* 0x040fe2000000183c */
[----:B------:R-:W1:Y:S07]  /*2af0*/  LDSM.16.M88.4 R12, [R224] ;  /* 0x00000000e00c783b */ /* 0x000e6e0000000200 */
[C---:B---3--:R-:W-:Y:S08]  /*2b00*/  HMMA.16816.F32 R24, R68.reuse, R16, R24 ;  /* 0x000000104418723c */ /* 0x048ff00000001818 */
[C---:B------:R-:W-:Y:S01]  /*2b10*/  HMMA.16816.F32 R36, R68.reuse, R18, R36 ;  /* 0x000000124424723c */ /* 0x040fe20000001824 */
[----:B------:R-:W2:Y:S07]  /*2b20*/  LDSM.16.M88.4 R16, [R224+0x800] ;  /* 0x00080000e010783b */ /* 0x000eae0000000200 */
[C---:B------:R-:W-:Y:S08]  /*2b30*/  HMMA.16816.F32 R56, R68.reuse, R72, R56 ;  /* 0x000000484438723c */ /* 0x040ff00000001838 */
[----:B------:R-:W-:Y:S01]  /*2b40*/  HMMA.16816.F32 R28, R68, R74, R28 ;  /* 0x0000004a441c723c */ /* 0x000fe2000000181c */
[----:B------:R-:W-:Y:S04]  /*2b50*/  LDSM.16.M88.4 R72, [R235+0x3000] ;  /* 0x00300000eb48783b */ /* 0x000fe80000000200 */
[----:B------:R-:W-:Y:S03]  /*2b60*/  LDSM.16.M88.4 R68, [R235+0x3800] ;  /* 0x00380000eb44783b */ /* 0x000fe60000000200 */
[C---:B----4-:R-:W-:Y:S08]  /*2b70*/  HMMA.16816.F32 R8, R52.reuse, R64, R8 ;  /* 0x000000403408723c */ /* 0x050ff00000001808 */
[C---:B------:R-:W-:Y:S01]  /*2b80*/  HMMA.16816.F32 R4, R52.reuse, R66, R4 ;  /* 0x000000423404723c */ /* 0x040fe20000001804 */
[----:B------:R-:W-:Y:S07]  /*2b90*/  LDSM.16.M88.4 R64, [R231+0xa000] ;  /* 0x00a00000e740783b */ /* 0x000fee0000000200 */
[C---:B------:R-:W-:Y:S08]  /*2ba0*/  HMMA.16816.F32 R32, R52.reuse, R40, R32 ;  /* 0x000000283420723c */ /* 0x040ff00000001820 */
[C---:B------:R-:W-:Y:S01]  /*2bb0*/  HMMA.16816.F32 R60, R52.reuse, R42, R60 ;  /* 0x0000002a343c723c */ /* 0x040fe2000000183c */
[----:B------:R-:W3:Y:S07]  /*2bc0*/  LDSM.16.M88.4 R40, [R224+0x1000] ;  /* 0x00100000e028783b */ /* 0x000eee0000000200 */
[C---:B------:R-:W-:Y:S08]  /*2bd0*/  HMMA.16816.F32 R24, R52.reuse, R44, R24 ;  /* 0x0000002c3418723c */ /* 0x040ff00000001818 */
[C---:B------:R-:W-:Y:S01]  /*2be0*/  HMMA.16816.F32 R36, R52.reuse, R46, R36 ;  /* 0x0000002e3424723c */ /* 0x040fe20000001824 */
[----:B------:R-:W4:Y:S07]  /*2bf0*/  LDSM.16.M88.4 R44, [R224+0x1800] ;  /* 0x00180000e02c783b */ /* 0x000f2e0000000200 */
[C---:B------:R-:W-:Y:S08]  /*2c00*/  HMMA.16816.F32 R56, R52.reuse, R48, R56 ;  /* 0x000000303438723c */ /* 0x040ff00000001838 */
        /* <DEDUP_REMOVED lines=40> */
[----:B------:R-:W4:Y:S04]  /*2e90*/  LDSM.16.M88.4 R44, [R224+0x2800] ;  /* 0x00280000e02c783b */ /* 0x000f280000000200 */
[----:B------:R-:W-:Y:S03]  /*2ea0*/  LDSM.16.M88.4 R68, [R237+0xd000] ;  /* 0x00d00000ed44783b */ /* 0x000fe60000000200 */
[C---:B--2---:R-:W-:Y:S08]  /*2eb0*/  HMMA.16816.F32 R8, R16.reuse, R64, R8 ;  /* 0x000000401008723c */ /* 0x044ff00000001808 */
[C---:B------:R-:W-:Y:S01]  /*2ec0*/  HMMA.16816.F32 R4, R16.reuse, R66, R4 ;  /* 0x000000421004723c */ /* 0x040fe20000001804 */
[----:B------:R-:W-:Y:S07]  /*2ed0*/  LDSM.16.M88.4 R64, [R237+0xd800] ;  /* 0x00d80000ed40783b */ /* 0x000fee0000000200 */
[C---:B---3--:R-:W-:Y:S08]  /*2ee0*/  HMMA.16816.F32 R24, R16.reuse, R28, R24 ;  /* 0x0000001c1018723c */ /* 0x048ff00000001818 */
[C---:B------:R-:W-:Y:S01]  /*2ef0*/  HMMA.16816.F32 R36, R16.reuse, R30, R36 ;  /* 0x0000001e1024723c */ /* 0x040fe20000001824 */
[----:B------:R-:W2:Y:S07]  /*2f00*/  LDSM.16.M88.4 R28, [R224+0x3000] ;  /* 0x00300000e01c783b */ /* 0x000eae0000000200 */
[C---:B------:R-:W-:Y:S08]  /*2f10*/  HMMA.16816.F32 R32, R16.reuse, R48, R32 ;  /* 0x000000301020723c */ /* 0x040ff00000001820 */
[C---:B------:R-:W-:Y:S01]  /*2f20*/  HMMA.16816.F32 R60, R16.reuse, R50, R60 ;  /* 0x00000032103c723c */ /* 0x040fe2000000183c */
[----:B------:R-:W-:Y:S07]  /*2f30*/  LDSM.16.M88.4 R48, [R224+0x3800] ;  /* 0x00380000e030783b */ /* 0x000fee0000000200 */
[C---:B------:R-:W-:Y:S08]  /*2f40*/  HMMA.16816.F32 R56, R16.reuse, R40, R56 ;  /* 0x000000281038723c */ /* 0x040ff00000001838 */
[----:B------:R-:W-:Y:S01]  /*2f50*/  HMMA.16816.F32 R52, R16, R42, R52 ;  /* 0x0000002a1034723c */ /* 0x000fe20000001834 */
[----:B------:R-:W-:Y:S04]  /*2f60*/  LDSM.16.M88.4 R40, [R238+0x4000] ;  /* 0x00400000ee28783b */ /* 0x000fe80000000200 */
[----:B------:R-:W3:Y:S03]  /*2f70*/  LDSM.16.M88.4 R16, [R237+0xc000] ;  /* 0x00c00000ed10783b */ /* 0x000ee60000000200 */
        /* <DEDUP_REMOVED lines=8> */
[----:B------:R-:W2:Y:S07]  /*3000*/  LDSM.16.M88.4 R28, [R235+0x4000] ;  /* 0x00400000eb1c783b */ /* 0x000eae0000000200 */
[C---:B---3--:R-:W-:Y:S08]  /*3010*/  HMMA.16816.F32 R4, R40.reuse, R18, R4 ;  /* 0x000000122804723c */ /* 0x048ff00000001804 */
[C---:B------:R-:W-:Y:S01]  /*3020*/  HMMA.16816.F32 R8, R40.reuse, R16, R8 ;  /* 0x000000102808723c */ /* 0x040fe20000001808 */
[----:B------:R-:W-:Y:S07]  /*3030*/  LDSM.16.M88.4 R16, [R234+0x4000] ;  /* 0x00400000ea10783b */ /* 0x000fee0000000200 */
[C---:B-1----:R-:W-:Y:S08]  /*3040*/  HMMA.16816.F32 R24, R40.reuse, R12, R24 ;  /* 0x0000000c2818723c */ /* 0x042ff00000001818 */
        /* <DEDUP_REMOVED lines=10> */
[C---:B------:R-:W-:Y:S01]  /*30f0*/  HMMA.16816.F32 R60, R40.reuse, R70, R60 ;  /* 0x00000046283c723c */ /* 0x040fe2000000183c */
[----:B------:R-:W2:Y:S07]  /*3100*/  LDSM.16.M88.4 R68, [R233+0x4000] ;  /* 0x00400000e944783b */ /* 0x000eae0000000200 */
[C---:B------:R-:W-:Y:S08]  /*3110*/  HMMA.16816.F32 R56, R40.reuse, R64, R56 ;  /* 0x000000402838723c */ /* 0x040ff00000001838 */
[----:B------:R-:W-:Y:S01]  /*3120*/  HMMA.16816.F32 R52, R40, R66, R52 ;  /* 0x000000422834723c */ /* 0x000fe20000001834 */
[----:B------:R-:W2:Y:S04]  /*3130*/  LDSM.16.M88.4 R40, [R231+0xc800] ;  /* 0x00c80000e728783b */ /* 0x000ea80000000200 */
[----:B------:R-:W-:Y:S03]  /*3140*/  LDSM.16.M88.4 R64, [R237+0xe000] ;  /* 0x00e00000ed40783b */ /* 0x000fe60000000200 */
[C---:B-1----:R-:W-:Y:S08]  /*3150*/  HMMA.16816.F32 R4, R16.reuse, R14, R4 ;  /* 0x0000000e1004723c */ /* 0x042ff00000001804 */
[----:B------:R-:W-:Y:S01]  /*3160*/  HMMA.16816.F32 R8, R16, R12, R8 ;  /* 0x0000000c1008723c */ /* 0x000fe20000001808 */
[----:B------:R-:W-:Y:S07]  /*3170*/  LDSM.16.M88.4 R12, [R224+0x4800] ;  /* 0x00480000e00c783b */ /* 0x000fee0000000200 */
[C---:B---3--:R-:W-:Y:S08]  /*3180*/  HMMA.16816.F32 R24, R44.reuse, R48, R24 ;  /* 0x000000302c18723c */ /* 0x048ff00000001818 */
[C---:B------:R-:W-:Y:S01]  /*3190*/  HMMA.16816.F32 R36, R44.reuse, R50, R36 ;  /* 0x000000322c24723c */ /* 0x040fe20000001824 */
[----:B------:R-:W1:Y:S07]  /*31a0*/  LDSM.16.M88.4 R48, [R238+0x6000] ;  /* 0x00600000ee30783b */ /* 0x000e6e0000000200 */
[C---:B----4-:R-:W-:Y:S08]  /*31b0*/  HMMA.16816.F32 R32, R44.reuse, R20, R32 ;  /* 0x000000142c20723c */ /* 0x050ff00000001820 */
[----:B------:R-:W-:Y:S01]  /*31c0*/  HMMA.16816.F32 R60, R44, R22, R60 ;  /* 0x000000162c3c723c */ /* 0x000fe2000000183c */
[----:B------:R-:W3:Y:S07]  /*31d0*/  LDSM.16.M88.4 R20, [R231+0xd800] ;  /* 0x00d80000e714783b */ /* 0x000eee0000000200 */
[C---:B--2---:R-:W-:Y:S08]  /*31e0*/  HMMA.16816.F32 R4, R68.reuse, R30, R4 ;  /* 0x0000001e4404723c */ /* 0x044ff00000001804 */
[----:B------:R-:W-:Y:S01]  /*31f0*/  HMMA.16816.F32 R8, R68, R28, R8 ;  /* 0x0000001c4408723c */ /* 0x000fe20000001808 */
[----:B------:R-:W-:Y:S07]  /*3200*/  LDSM.16.M88.4 R28, [R237+0xe800] ;  /* 0x00e80000ed1c783b */ /* 0x000fee0000000200 */
[C---:B------:R-:W-:Y:S08]  /*3210*/  HMMA.16816.F32 R24, R16.reuse, R40, R24 ;  /* 0x000000281018723c */ /* 0x040ff00000001818 */
[----:B------:R-:W-:Y:S01]  /*3220*/  HMMA.16816.F32 R36, R16, R42, R36 ;  /* 0x0000002a1024723c */ /* 0x000fe20000001824 */
[----:B------:R-:W-:Y:S07]  /*3230*/  LDSM.16.M88.4 R40, [R235+0x6000] ;  /* 0x00600000eb28783b */ /* 0x000fee0000000200 */
[C---:B------:R-:W-:Y:S08]  /*3240*/  HMMA.16816.F32 R56, R44.reuse, R76, R56 ;  /* 0x0000004c2c38723c */ /* 0x040ff00000001838 */
[----:B------:R-:W-:Y:S01]  /*3250*/  HMMA.16816.F32 R52, R44, R78, R52 ;  /* 0x0000004e2c34723c */ /* 0x000fe20000001834 */
[----:B------:R-:W2:Y:S04]  /*3260*/  LDSM.16.M88.4 R44, [R236+0x6000] ;  /* 0x00600000ec2c783b */ /* 0x000ea80000000200 */
[----:B------:R-:W-:Y:S03]  /*3270*/  LDSM.16.M88.4 R76, [R237+0xf000] ;  /* 0x00f00000ed4c783b */ /* 0x000fe60000000200 */
[C---:B-1----:R-:W-:Y:S08]  /*3280*/  HMMA.16816.F32 R4, R48.reuse, R66, R4 ;  /* 0x000000423004723c */ /* 0x042ff00000001804 */
[----:B------:R-:W-:Y:S01]  /*3290*/  HMMA.16816.F32 R8, R48, R64, R8 ;  /* 0x000000403008723c */ /* 0x000fe20000001808 */
[----:B------:R-:W-:Y:S07]  /*32a0*/  LDSM.16.M88.4 R64, [R224+0x5800] ;  /* 0x00580000e040783b */ /* 0x000fee0000000200 */
[C---:B------:R-:W-:Y:S08]  /*32b0*/  HMMA.16816.F32 R24, R68.reuse, R12, R24 ;  /* 0x0000000c4418723c */ /* 0x040ff00000001818 */
[----:B------:R-:W-:Y:S01]  /*32c0*/  HMMA.16816.F32 R36, R68, R14, R36 ;  /* 0x0000000e4424723c */ /* 0x000fe20000001824 */
[----:B------:R-:W-:Y:S07]  /*32d0*/  LDSM.16.M88.4 R12, [R233+0x6000] ;  /* 0x00600000e90c783b */ /* 0x000fee0000000200 */
[C---:B------:R-:W-:Y:S08]  /*32e0*/  HMMA.16816.F32 R32, R16.reuse, R72, R32 ;  /* 0x000000481020723c */ /* 0x040ff00000001820 */
[C---:B------:R-:W-:Y:S01]  /*32f0*/  HMMA.16816.F32 R60, R16.reuse, R74, R60 ;  /* 0x0000004a103c723c */ /* 0x040fe2000000183c */
[----:B------:R-:W-:Y:S07]  /*3300*/  LDSM.16.M88.4 R72, [R224+0x6000] ;  /* 0x00600000e048783b */ /* 0x000fee0000000200 */
[C---:B---3--:R-:W-:Y:S08]  /*3310*/  HMMA.16816.F32 R56, R16.reuse, R20, R56 ;  /* 0x000000141038723c */ /* 0x048ff00000001838 */
[----:B------:R-:W-:Y:S01]  /*3320*/  HMMA.16816.F32 R52, R16, R22, R52 ;  /* 0x000000161034723c */ /* 0x000fe20000001834 */
[----:B------:R-:W-:Y:S04]  /*3330*/  LDSM.16.M88.4 R16, [R234+0x6000] ;  /* 0x00600000ea10783b */ /* 0x000fe80000000200 */
[----:B------:R-:W1:Y:S03]  /*3340*/  LDSM.16.M88.4 R20, [R231+0xe000] ;  /* 0x00e00000e714783b */ /* 0x000e660000000200 */
[C---:B--2---:R-:W-:Y:S08]  /*3350*/  HMMA.16816.F32 R4, R44.reuse, R42, R4 ;  /* 0x0000002a2c04723c */ /* 0x044ff00000001804 */
[----:B------:R-:W-:Y:S01]  /*3360*/  HMMA.16816.F32 R8, R44, R40, R8 ;  /* 0x000000282c08723c */ /* 0x000fe20000001808 */
[----:B------:R-:W-:Y:S07]  /*3370*/  LDSM.16.M88.4 R40, [R235+0x7000] ;  /* 0x00700000eb28783b */ /* 0x000fee0000000200 */
[C---:B------:R-:W-:Y:S08]  /*3380*/  HMMA.16816.F32 R24, R48.reuse, R28, R24 ;  /* 0x0000001c3018723c */ /* 0x040ff00000001818 */
[----:B------:R-:W-:Y:S01]  /*3390*/  HMMA.16816.F32 R36, R48, R30, R36 ;  /* 0x0000001e3024723c */ /* 0x000fe20000001824 */
[----:B------:R-:W2:Y:S07]  /*33a0*/  LDSM.16.M88.4 R28, [R231+0xe800] ;  /* 0x00e80000e71c783b */ /* 0x000eae0000000200 */
[----:B------:R-:W-:Y:S08]  /*33b0*/  HMMA.16816.F32 R32, R68, R84, R32 ;  /* 0x000000544420723c */ /* 0x000ff00000001820 */
[C---:B-1----:R-:W-:Y:S08]  /*33c0*/  HMMA.16816.F32 R4, R16.reuse, R22, R4 ;  /* 0x000000161004723c */ /* 0x042ff00000001804 */
[----:B------:R-:W-:Y:S01]  /*33d0*/  HMMA.16816.F32 R8, R16, R20, R8 ;  /* 0x000000141008723c */ /* 0x000fe20000001808 */
[----:B------:R-:W-:Y:S07]  /*33e0*/  LDSM.16.M88.4 R20, [R224+0x6800] ;  /* 0x00680000e014783b */ /* 0x000fee0000000200 */
[C---:B------:R-:W-:Y:S08]  /*33f0*/  HMMA.16816.F32 R24, R44.reuse, R80, R24 ;  /* 0x000000502c18723c */ /* 0x040ff00000001818 */
[----:B------:R-:W-:Y:S08]  /*3400*/  HMMA.16816.F32 R36, R44, R82, R36 ;  /* 0x000000522c24723c */ /* 0x000ff00000001824 */
[C---:B------:R-:W-:Y:S08]  /*3410*/  HMMA.16816.F32 R4, R12.reuse, R74, R4 ;  /* 0x0000004a0c04723c */ /* 0x040ff00000001804 */
[----:B------:R-:W-:Y:S01]  /*3420*/  HMMA.16816.F32 R8, R12, R72, R8 ;  /* 0x000000480c08723c */ /* 0x000fe20000001808 */
[----:B------:R-:W-:Y:S07]  /*3430*/  LDSM.16.M88.4 R72, [R231+0xf000] ;  /* 0x00f00000e748783b */ /* 0x000fee0000000200 */
[----:B------:R-:W-:Y:S08]  /*3440*/  HMMA.16816.F32 R32, R48, R76, R32 ;  /* 0x0000004c3020723c */ /* 0x000ff00000001820 */
[----:B--2---:R-:W-:Y:S01]  /*3450*/  HMMA.16816.F32 R24, R16, R28, R24 ;  /* 0x0000001c1018723c */ /* 0x004fe20000001818 */
[----:B------:R-:W-:-:S02]  /*3460*/  FMUL.FTZ R4, R4, c[0x0][0x2ec] ;  /* 0x0000bb0004047a20 */ /* 0x000fc40000410000 */
[----:B------:R-:W-:Y:S02]  /*3470*/  FMUL.FTZ R5, R5, c[0x0][0x2ec] ;  /* 0x0000bb0005057a20 */ /* 0x000fe40000410000 */
[----:B------:R-:W-:Y:S02]  /*3480*/  FMUL.FTZ R6, R6, c[0x0][0x2ec] ;  /* 0x0000bb0006067a20 */ /* 0x000fe40000410000 */
[----:B------:R-:W-:Y:S01]  /*3490*/  FMUL.FTZ R7, R7, c[0x0][0x2ec] ;  /* 0x0000bb0007077a20 */ /* 0x000fe20000410000 */
[----:B------:R-:W-:Y:S01]  /*34a0*/  HMMA.16816.F32 R36, R16, R30, R36 ;  /* 0x0000001e1024723c */ /* 0x000fe20000001824 */
[----:B------:R-:W1:Y:S01]  /*34b0*/  LDSM.16.M88.4 R28, [R237+0xf800] ;  /* 0x00f80000ed1c783b */ /* 0x000e620000000200 */
[----:B------:R-:W-:Y:S02]  /*34c0*/  FMUL.FTZ R3, R9, c[0x0][0x2ec] ;  /* 0x0000bb0009037a20 */ /* 0x000fe40000410000 */
[----:B------:R-:W-:Y:S02]  /*34d0*/  FMUL.FTZ R9, R11, c[0x0][0x2ec] ;  /* 0x0000bb000b097a20 */ /* 0x000fe40000410000 */
[----:B------:R-:W2:Y:S02]  /*34e0*/  MUFU.TANH R11, R4 ;  /* 0x00000004000b7308 */ /* 0x000ea40000002400 */
[C---:B------:R-:W-:Y:S06]  /*34f0*/  HMMA.16816.F32 R60, R68.reuse, R86, R60 ;  /* 0x00000056443c723c */ /* 0x040fec000000183c */
[----:B------:R-:W-:Y:S02]  /*3500*/  MUFU.TANH R3, R3 ;  /* 0x0000000300037308 */ /* 0x000fe40000002400 */
[----:B------:R-:W-:Y:S06]  /*3510*/  HMMA.16816.F32 R56, R68, R64, R56 ;  /* 0x000000404438723c */ /* 0x000fec0000001838 */
[----:B------:R-:W-:Y:S02]  /*3520*/  MUFU.TANH R64, R7 ;  /* 0x0000000700407308 */ /* 0x000fe40000002400 */
[----:B------:R-:W-:Y:S06]  /*3530*/  HMMA.16816.F32 R32, R44, R40, R32 ;  /* 0x000000282c20723c */ /* 0x000fec0000001820 */
[----:B------:R-:W-:Y:S02]  /*3540*/  MUFU.TANH R40, R5 ;  /* 0x0000000500287308 */ /* 0x000fe40000002400 */
[----:B------:R-:W-:Y:S06]  /*3550*/  HMMA.16816.F32 R52, R68, R66, R52 ;  /* 0x000000424434723c */ /* 0x000fec0000001834 */
[----:B------:R3:W4:Y:S02]  /*3560*/  MUFU.TANH R41, R6 ;  /* 0x0000000600297308 */ /* 0x0007240000002400 */
[C---:B------:R-:W-:Y:S01]  /*3570*/  HMMA.16816.F32 R60, R48.reuse, R78, R60 ;  /* 0x0000004e303c723c */ /* 0x040fe2000000183c */
[----:B------:R-:W-:Y:S05]  /*3580*/  LDSM.16.M88.4 R76, [R224+0x7000] ;  /* 0x00700000e04c783b */ /* 0x000fea0000000200 */
[----:B------:R-:W2:Y:S02]  /*3590*/  MUFU.TANH R9, R9 ;  /* 0x0000000900097308 */ /* 0x000ea40000002400 */
[----:B-1----:R-:W-:Y:S01]  /*35a0*/  HMMA.16816.F32 R56, R48, R28, R56 ;  /* 0x0000001c3038723c */ /* 0x002fe20000001838 */
[----:B---3--:R-:W1:Y:S07]  /*35b0*/  LDSM.16.M88.4 R4, [R235+0x7800] ;  /* 0x00780000eb04783b */ /* 0x008e6e0000000200 */
[C---:B------:R-:W-:Y:S08]  /*35c0*/  HMMA.16816.F32 R24, R12.reuse, R20, R24 ;  /* 0x000000140c18723c */ /* 0x040ff00000001818 */
[----:B------:R-:W-:Y:S01]  /*35d0*/  HMMA.16816.F32 R36, R12, R22, R36 ;  /* 0x000000160c24723c */ /* 0x000fe20000001824 */
[----:B------:R-:W3:Y:S07]  /*35e0*/  LDSM.16.M88.4 R20, [R231+0xf800] ;  /* 0x00f80000e714783b */ /* 0x000eee0000000200 */
[----:B------:R-:W-:Y:S08]  /*35f0*/  HMMA.16816.F32 R52, R48, R30, R52 ;  /* 0x0000001e3034723c */ /* 0x000ff00000001834 */
[----:B------:R-:W-:Y:S01]  /*3600*/  HMMA.16816.F32 R60, R44, R42, R60 ;  /* 0x0000002a2c3c723c */ /* 0x000fe2000000183c */
        /* <DEDUP_REMOVED lines=9> */
[----:B------:R-:W-:Y:S01]  /*36a0*/  MUFU.TANH R42, R25 ;  /* 0x00000019002a7308 */ /* 0x000fe20000002400 */
[----:B------:R-:W-:Y:S01]  /*36b0*/  FMUL.FTZ R37, R39, c[0x0][0x2ec] ;  /* 0x0000bb0027257a20 */ /* 0x000fe20000410000 */
[C---:B-1----:R-:W-:Y:S06]  /*36c0*/  HMMA.16816.F32 R56, R44.reuse, R4, R56 ;  /* 0x000000042c38723c */ /* 0x042fec0000001838 */
[----:B------:R-:W1:Y:S01]  /*36d0*/  MUFU.TANH R28, R26 ;  /* 0x0000001a001c7308 */ /* 0x000e620000002400 */
[----:B------:R-:W-:Y:S01]  /*36e0*/  IMAD.IADD R4, R93, 0x1, -R95 ;  /* 0x000000015d047824 */ /* 0x000fe200078e0a5f */
[----:B------:R-:W-:Y:S04]  /*36f0*/  HMMA.16816.F32 R52, R44, R6, R52 ;  /* 0x000000062c34723c */ /* 0x000fe80000001834 */
[----:B------:R-:W-:-:S02]  /*3700*/  SHF.R.S32.HI R5, RZ, 0x1f, R4 ;  /* 0x0000001fff057819 */ /* 0x000fc40000011404 */
[----:B------:R1:W1:Y:S02]  /*3710*/  MUFU.TANH R29, R27 ;  /* 0x0000001b001d7308 */ /* 0x0002640000002400 */
[----:B------:R-:W-:Y:S01]  /*3720*/  HMMA.16816.F32 R60, R16, R74, R60 ;  /* 0x0000004a103c723c */ /* 0x000fe2000000183c */
[----:B------:R-:W-:-:S04]  /*3730*/  LEA.HI R4, R5, R4, RZ, 0x2 ;  /* 0x0000000405047211 */ /* 0x000fc800078f10ff */
[----:B------:R-:W-:Y:S01]  /*3740*/  SHF.R.S32.HI R4, RZ, 0x2, R4 ;  /* 0x00000002ff047819 */ /* 0x000fe20000011404 */
[----:B------:R-:W2:Y:S02]  /*3750*/  MUFU.TANH R30, R30 ;  /* 0x0000001e001e7308 */ /* 0x000ea40000002400 */
[----:B---3--:R-:W-:Y:S01]  /*3760*/  HMMA.16816.F32 R56, R16, R20, R56 ;  /* 0x000000141038723c */ /* 0x008fe20000001838 */
[----:B------:R-:W-:-:S04]  /*3770*/  IADD3 R4, R94, 0x1, R4 ;  /* 0x000000015e047810 */ /* 0x000fc80007ffe004 */
[----:B------:R-:W-:Y:S01]  /*3780*/  IADD3 R97, R92, R4, -R97 ;  /* 0x000000045c617210 */ /* 0x000fe20007ffe861 */
[----:B-1----:R-:W1:Y:S01]  /*3790*/  LDSM.16.M88.4 R24, [R224+0x7800] ;  /* 0x00780000e018783b */ /* 0x002e620000000200 */
[----:B------:R-:W-:Y:S01]  /*37a0*/  IMAD.IADD R20, R88, 0x1, R202 ;  /* 0x0000000158147824 */ /* 0x000fe200078e02ca */
[----:B------:R-:W-:Y:S01]  /*37b0*/  HMMA.16816.F32 R32, R12, R76, R32 ;  /* 0x0000004c0c20723c */ /* 0x000fe20000001820 */
[----:B------:R-:W-:Y:S01]  /*37c0*/  IADD3 R97, R97, c[0x0][0x2e8], RZ ;  /* 0x0000ba0061617a10 */ /* 0x000fe20007ffe0ff */
[----:B------:R-:W3:Y:S01]  /*37d0*/  MUFU.TANH R36, R36 ;  /* 0x0000002400247308 */ /* 0x000ee20000002400 */
[----:B------:R-:W-:-:S04]  /*37e0*/  DEPBAR.LE SB0, 0x0 ;  /* 0x000080000000791a */ /* 0x000fc80000000000 */
[C---:B------:R-:W-:Y:S01]  /*37f0*/  IADD3 R200, R97.reuse, 0x8, RZ ;  /* 0x0000000861c87810 */ /* 0x040fe20007ffe0ff */
[----:B------:R-:W-:Y:S01]  /*3800*/  HMMA.16816.F32 R52, R16, R22, R52 ;  /* 0x000000161034723c */ /* 0x000fe20000001834 */
[----:B------:R-:W-:Y:S01]  /*3810*/  IADD3 R5, R20, 0x1, RZ ;  /* 0x0000000114057810 */ /* 0x000fe20007ffe0ff */
[----:B------:R-:W1:Y:S01]  /*3820*/  MUFU.TANH R31, R31 ;  /* 0x0000001f001f7308 */ /* 0x000e620000002400 */
[-C--:B------:R-:W-:Y:S01]  /*3830*/  IMNMX R201, R97, R92.reuse, PT ;  /* 0x0000005c61c97217 */ /* 0x080fe20003800200 */
[----:B------:R-:W-:Y:S01]  /*3840*/  IMAD.IADD R4, R91, 0x1, R90 ;  /* 0x000000015b047824 */ /* 0x000fe200078e025a */
[----:B------:R-:W-:Y:S02]  /*3850*/  IMNMX R200, R200, R92, PT ;  /* 0x0000005cc8c87217 */ /* 0x000fe40003800200 */
[C---:B------:R-:W-:Y:S01]  /*3860*/  ISETP.GE.AND P4, PT, R5.reuse, R201, PT ;  /* 0x000000c90500720c */ /* 0x040fe20003f86270 */
[----:B------:R-:W-:Y:S01]  /*3870*/  HMMA.16816.F32 R60, R12, R78, R60 ;  /* 0x0000004e0c3c723c */ /* 0x000fe2000000183c */
[----:B------:R-:W-:Y:S01]  /*3880*/  ISETP.GE.AND P1, PT, R5, R200, PT ;  /* 0x000000c80500720c */ /* 0x000fe20003f26270 */
[----:B------:R-:W1:Y:S01]  /*3890*/  MUFU.TANH R37, R37 ;  /* 0x0000002500257308 */ /* 0x000e620000002400 */
[----:B------:R-:W-:-:S02]  /*38a0*/  IADD3 R5, R20, 0x8, RZ ;  /* 0x0000000814057810 */ /* 0x000fc40007ffe0ff */
[----:B------:R-:W-:Y:S02]  /*38b0*/  IADD3 R6, R20, 0x9, RZ ;  /* 0x0000000914067810 */ /* 0x000fe40007ffe0ff */
[CC--:B------:R-:W-:Y:S01]  /*38c0*/  ISETP.GE.AND P2, PT, R5.reuse, R201.reuse, PT ;  /* 0x000000c90500720c */ /* 0x0c0fe20003f46270 */
[----:B------:R-:W-:Y:S01]  /*38d0*/  FMUL.FTZ R32, R32, c[0x0][0x2ec] ;  /* 0x0000bb0020207a20 */ /* 0x000fe20000410000 */
[-C--:B------:R-:W-:Y:S01]  /*38e0*/  ISETP.GE.AND P5, PT, R5, R200.reuse, PT ;  /* 0x000000c80500720c */ /* 0x080fe20003fa6270 */
[----:B------:R-:W-:Y:S01]  /*38f0*/  FMUL.FTZ R34, R34, c[0x0][0x2ec] ;  /* 0x0000bb0022227a20 */ /* 0x000fe20000410000 */
[----:B------:R-:W-:Y:S01]  /*3900*/  IADD3 R5, R20, 0x11, RZ ;  /* 0x0000001114057810 */ /* 0x000fe20007ffe0ff */
[----:B------:R-:W3:Y:S01]  /*3910*/  MUFU.TANH R185, R32 ;  /* 0x0000002000b97308 */ /* 0x000ee20000002400 */
[C---:B------:R-:W-:Y:S01]  /*3920*/  ISETP.GE.AND P3, PT, R6.reuse, R201, PT ;  /* 0x000000c90600720c */ /* 0x040fe20003f66270 */
[----:B------:R-:W-:Y:S01]  /*3930*/  FMUL.FTZ R33, R33, c[0x0][0x2ec] ;  /* 0x0000bb0021217a20 */ /* 0x000fe20000410000 */
[----:B------:R-:W-:Y:S01]  /*3940*/  ISETP.GE.AND P6, PT, R6, R200, PT ;  /* 0x000000c80600720c */ /* 0x000fe20003fc6270 */
[----:B------:R-:W-:Y:S01]  /*3950*/  FMUL.FTZ R35, R35, c[0x0][0x2ec] ;  /* 0x0000bb0023237a20 */ /* 0x000fe20000410000 */
[----:B------:R-:W-:-:S02]  /*3960*/  IADD3 R6, R20, 0x10, RZ ;  /* 0x0000001014067810 */ /* 0x000fc40007ffe0ff */
[----:B--2---:R-:W-:Y:S01]  /*3970*/  FSEL R17, R11, -INF , !P2 ;  /* 0xff8000000b117808 */ /* 0x004fe20005000000 */
[----:B------:R-:W2:Y:S01]  /*3980*/  MUFU.TANH R189, R34 ;  /* 0x0000002200bd7308 */ /* 0x000ea20000002400 */
[----:B----4-:R-:W-:Y:S01]  /*3990*/  FSEL R41, R41, -INF , !P5 ;  /* 0xff80000029297808 */ /* 0x010fe20006800000 */
[C---:B-1----:R-:W-:Y:S01]  /*39a0*/  HMMA.16816.F32 R56, R12.reuse, R24, R56 ;  /* 0x000000180c38723c */ /* 0x042fe20000001838 */
[CC--:B------:R-:W-:Y:S01]  /*39b0*/  ISETP.GE.AND P2, PT, R5.reuse, R201.reuse, PT ;  /* 0x000000c90500720c */ /* 0x0c0fe20003f46270 */
[----:B------:R-:W-:Y:S01]  /*39c0*/  FMUL.FTZ R60, R60, c[0x0][0x2ec] ;  /* 0x0000bb003c3c7a20 */ /* 0x000fe20000410000 */
[-C--:B------:R-:W-:Y:S01]  /*39d0*/  ISETP.GE.AND P5, PT, R5, R200.reuse, PT ;  /* 0x000000c80500720c */ /* 0x080fe20003fa6270 */
[----:B------:R-:W-:Y:S01]  /*39e0*/  FMUL.FTZ R62, R62, c[0x0][0x2ec] ;  /* 0x0000bb003e3e7a20 */ /* 0x000fe20000410000 */
[----:B------:R-:W-:Y:S01]  /*39f0*/  FSEL R16, R3, -INF , !P4 ;  /* 0xff80000003107808 */ /* 0x000fe20006000000 */
[----:B------:R-:W1:Y:S01]  /*3a00*/  MUFU.TANH R186, R33 ;  /* 0x0000002100ba7308 */ /* 0x000e620000002400 */
[----:B------:R-:W-:Y:S01]  /*3a10*/  FSEL R7, R9, -INF , !P1 ;  /* 0xff80000009077808 */ /* 0x000fe20004800000 */
[----:B------:R-:W-:Y:S01]  /*3a20*/  HMMA.16816.F32 R24, R12, R26, R52 ;  /* 0x0000001a0c18723c */ /* 0x000fe20000001834 */
[----:B------:R-:W-:Y:S01]  /*3a30*/  IADD3 R5, R20, 0x18, RZ ;  /* 0x0000001814057810 */ /* 0x000fe20007ffe0ff */
[----:B------:R-:W-:Y:S01]  /*3a40*/  FMUL.FTZ R61, R61, c[0x0][0x2ec] ;  /* 0x0000bb003d3d7a20 */ /* 0x000fe20000410000 */
[C---:B------:R-:W-:Y:S01]  /*3a50*/  ISETP.GE.AND P4, PT, R6.reuse, R201, PT ;  /* 0x000000c90600720c */ /* 0x040fe20003f86270 */
[----:B------:R-:W-:Y:S01]  /*3a60*/  FMUL.FTZ R63, R63, c[0x0][0x2ec] ;  /* 0x0000bb003f3f7a20 */ /* 0x000fe20000410000 */
[----:B------:R-:W-:Y:S01]  /*3a70*/  ISETP.GE.AND P1, PT, R6, R200, PT ;  /* 0x000000c80600720c */ /* 0x000fe20003f26270 */
[----:B------:R4:W1:Y:S01]  /*3a80*/  MUFU.TANH R190, R35 ;  /* 0x0000002300be7308 */ /* 0x0008620000002400 */
[----:B------:R-:W-:-:S02]  /*3a90*/  IADD3 R3, R20, 0x19, RZ ;  /* 0x0000001914037810 */ /* 0x000fc40007ffe0ff */
[----:B------:R-:W-:Y:S02]  /*3aa0*/  FSEL R40, R40, -INF , !P3 ;  /* 0xff80000028287808 */ /* 0x000fe40005800000 */
[----:B------:R-:W-:Y:S02]  /*3ab0*/  FSEL R64, R64, -INF , !P6 ;  /* 0xff80000040407808 */ /* 0x000fe40007000000 */
[CC--:B------:R-:W-:Y:S01]  /*3ac0*/  ISETP.GE.AND P3, PT, R5.reuse, R201.reuse, PT ;  /* 0x000000c90500720c */ /* 0x0c0fe20003f66270 */
[----:B------:R-:W1:Y:S01]  /*3ad0*/  MUFU.TANH R187, R60 ;  /* 0x0000003c00bb7308 */ /* 0x000e620000002400 */
[-C--:B------:R-:W-:Y:S01]  /*3ae0*/  ISETP.GE.AND P6, PT, R5, R200.reuse, PT ;  /* 0x000000c80500720c */ /* 0x080fe20003fc6270 */
[----:B------:R-:W-:Y:S01]  /*3af0*/  FMUL.FTZ R56, R56, c[0x0][0x2ec] ;  /* 0x0000bb0038387a20 */ /* 0x000fe20000410000 */
[----:B------:R-:W-:Y:S01]  /*3b00*/  FSEL R5, R65, -INF , !P4 ;  /* 0xff80000041057808 */ /* 0x000fe20006000000 */
[----:B------:R-:W-:Y:S01]  /*3b10*/  FMUL.FTZ R57, R57, c[0x0][0x2ec] ;  /* 0x0000bb0039397a20 */ /* 0x000fe20000410000 */
[----:B------:R-:W-:Y:S01]  /*3b20*/  FSEL R9, R28, -INF , !P1 ;  /* 0xff8000001c097808 */ /* 0x000fe20004800000 */
[----:B------:R-:W-:Y:S01]  /*3b30*/  FMUL.FTZ R58, R58, c[0x0][0x2ec] ;  /* 0x0000bb003a3a7a20 */ /* 0x000fe20000410000 */
[C---:B------:R-:W-:Y:S01]  /*3b40*/  ISETP.GE.AND P4, PT, R3.reuse, R201, PT ;  /* 0x000000c90300720c */ /* 0x040fe20003f86270 */
[----:B------:R-:W1:Y:S01]  /*3b50*/  MUFU.TANH R191, R62 ;  /* 0x0000003e00bf7308 */ /* 0x000e620000002400 */
[----:B------:R-:W-:Y:S01]  /*3b60*/  ISETP.GE.AND P1, PT, R3, R200, PT ;  /* 0x000000c80300720c */ /* 0x000fe20003f26270 */
[----:B----4-:R-:W-:Y:S01]  /*3b70*/  FMUL.FTZ R35, R59, c[0x0][0x2ec] ;  /* 0x0000bb003b237a20 */ /* 0x010fe20000410000 */
[----:B------:R-:W-:Y:S01]  /*3b80*/  IADD3 R11, R20, 0x20, RZ ;  /* 0x00000020140b7810 */ /* 0x000fe20007ffe0ff */
[----:B------:R-:W-:Y:S01]  /*3b90*/  FMUL.FTZ R24, R24, c[0x0][0x2ec] ;  /* 0x0000bb0018187a20 */ /* 0x000fe20000410000 */
[----:B------:R-:W-:Y:S01]  /*3ba0*/  IADD3 R3, R20, 0x21, RZ ;  /* 0x0000002114037810 */ /* 0x000fe20007ffe0ff */
[----:B------:R-:W-:Y:S01]  /*3bb0*/  FMUL.FTZ R26, R26, c[0x0][0x2ec] ;  /* 0x0000bb001a1a7a20 */ /* 0x000fe20000410000 */
[----:B------:R-:W-:Y:S01]  /*3bc0*/  FSEL R6, R42, -INF , !P2 ;  /* 0xff8000002a067808 */ /* 0x000fe20005000000 */
[----:B------:R-:W4:Y:S01]  /*3bd0*/  MUFU.TANH R188, R61 ;  /* 0x0000003d00bc7308 */ /* 0x000f220000002400 */
[----:B------:R-:W-:Y:S01]  /*3be0*/  FSEL R14, R29, -INF , !P5 ;  /* 0xff8000001d0e7808 */ /* 0x000fe20006800000 */
[----:B------:R-:W-:Y:S01]  /*3bf0*/  FMUL.FTZ R25, R25, c[0x0][0x2ec] ;  /* 0x0000bb0019197a20 */ /* 0x000fe20000410000 */
[----:B------:R-:W-:Y:S01]  /*3c00*/  FSEL R15, R30, -INF , !P3 ;  /* 0xff8000001e0f7808 */ /* 0x000fe20005800000 */
[----:B------:R-:W-:Y:S01]  /*3c10*/  FMUL.FTZ R27, R27, c[0x0][0x2ec] ;  /* 0x0000bb001b1b7a20 */ /* 0x000fe20000410000 */
[----:B---3--:R-:W-:-:S02]  /*3c20*/  FSEL R13, R36, -INF , !P6 ;  /* 0xff800000240d7808 */ /* 0x008fc40007000000 */
[CC--:B------:R-:W-:Y:S01]  /*3c30*/  ISETP.GE.AND P2, PT, R11.reuse, R201.reuse, PT ;  /* 0x000000c90b00720c */ /* 0x0c0fe20003f46270 */
[----:B------:R-:W3:Y:S01]  /*3c40*/  MUFU.TANH R192, R63 ;  /* 0x0000003f00c07308 */ /* 0x000ee20000002400 */
[-C--:B------:R-:W-:Y:S02]  /*3c50*/  ISETP.GE.AND P5, PT, R11, R200.reuse, PT ;  /* 0x000000c80b00720c */ /* 0x080fe40003fa6270 */
[C---:B------:R-:W-:Y:S02]  /*3c60*/  ISETP.GE.AND P3, PT, R3.reuse, R201, PT ;  /* 0x000000c90300720c */ /* 0x040fe40003f66270 */
[----:B------:R-:W-:Y:S02]  /*3c70*/  ISETP.GE.AND P6, PT, R3, R200, PT ;  /* 0x000000c80300720c */ /* 0x000fe40003fc6270 */
[C---:B------:R-:W-:Y:S01]  /*3c80*/  IADD3 R18, R20.reuse, 0x28, RZ ;  /* 0x0000002814127810 */ /* 0x040fe20007ffe0ff */
[----:B------:R-:W1:Y:S01]  /*3c90*/  MUFU.TANH R198, R56 ;  /* 0x0000003800c67308 */ /* 0x000e620000002400 */
[----:B------:R-:W-:-:S02]  /*3ca0*/  IADD3 R3, R20, 0x29, RZ ;  /* 0x0000002914037810 */ /* 0x000fc40007ffe0ff */
[----:B------:R-:W-:Y:S02]  /*3cb0*/  FSEL R11, R31, -INF , !P4 ;  /* 0xff8000001f0b7808 */ /* 0x000fe40006000000 */
[----:B------:R-:W-:Y:S02]  /*3cc0*/  FSEL R12, R37, -INF , !P1 ;  /* 0xff800000250c7808 */ /* 0x000fe40004800000 */
[C---:B------:R-:W-:Y:S01]  /*3cd0*/  ISETP.GE.AND P4, PT, R18.reuse, R201, PT ;  /* 0x000000c91200720c */ /* 0x040fe20003f86270 */
[----:B------:R-:W-:Y:S01]  /*3ce0*/  MUFU.TANH R197, R57 ;  /* 0x0000003900c57308 */ /* 0x000fe20000002400 */
[----:B------:R-:W-:Y:S02]  /*3cf0*/  ISETP.GE.AND P1, PT, R18, R200, PT ;  /* 0x000000c81200720c */ /* 0x000fe40003f26270 */
[----:B------:R-:W-:Y:S02]  /*3d00*/  FSEL R185, R185, -INF , !P2 ;  /* 0xff800000b9b97808 */ /* 0x000fe40005000000 */
[----:B--2---:R-:W-:-:S02]  /*3d10*/  FSEL R189, R189, -INF , !P5 ;  /* 0xff800000bdbd7808 */ /* 0x004fc40006800000 */
[C---:B------:R-:W-:Y:S01]  /*3d20*/  ISETP.GE.AND P2, PT, R3.reuse, R201, PT ;  /* 0x000000c90300720c */ /* 0x040fe20003f46270 */
[----:B------:R-:W2:Y:S01]  /*3d30*/  MUFU.TANH R193, R58 ;  /* 0x0000003a00c17308 */ /* 0x000ea20000002400 */
[----:B------:R-:W-:Y:S02]  /*3d40*/  ISETP.GE.AND P5, PT, R3, R200, PT ;  /* 0x000000c80300720c */ /* 0x000fe40003fa6270 */
[C---:B------:R-:W-:Y:S02]  /*3d50*/  IADD3 R18, R20.reuse, 0x30, RZ ;  /* 0x0000003014127810 */ /* 0x040fe40007ffe0ff */
[----:B------:R-:W-:Y:S02]  /*3d60*/  IADD3 R3, R20, 0x31, RZ ;  /* 0x0000003114037810 */ /* 0x000fe40007ffe0ff */
[----:B-1----:R-:W-:Y:S01]  /*3d70*/  FSEL R186, R186, -INF , !P3 ;  /* 0xff800000baba7808 */ /* 0x002fe20005800000 */
[----:B------:R-:W1:Y:S01]  /*3d80*/  MUFU.TANH R35, R35 ;  /* 0x0000002300237308 */ /* 0x000e620000002400 */
[----:B------:R-:W-:-:S02]  /*3d90*/  FSEL R190, R190, -INF , !P6 ;  /* 0xff800000bebe7808 */ /* 0x000fc40007000000 */
[CC--:B------:R-:W-:Y:S02]  /*3da0*/  ISETP.GE.AND P3, PT, R18.reuse, R201.reuse, PT ;  /* 0x000000c91200720c */ /* 0x0c0fe40003f66270 */
[-C--:B------:R-:W-:Y:S01]  /*3db0*/  ISETP.GE.AND P6, PT, R18, R200.reuse, PT ;  /* 0x000000c81200720c */ /* 0x080fe20003fc6270 */
[----:B------:R-:W-:Y:S01]  /*3dc0*/  FMUL.FTZ R18, R8, c[0x0][0x2ec] ;  /* 0x0000bb0008127a20 */ /* 0x000fe20000410000 */
[----:B------:R-:W-:Y:S01]  /*3dd0*/  FSEL R187, R187, -INF , !P4 ;  /* 0xff800000bbbb7808 */ /* 0x000fe20006000000 */
[----:B------:R-:W-:Y:S01]  /*3de0*/  FMUL.FTZ R8, R10, c[0x0][0x2ec] ;  /* 0x0000bb000a087a20 */ /* 0x000fe20000410000 */
[----:B------:R-:W-:Y:S01]  /*3df0*/  FSEL R191, R191, -INF , !P1 ;  /* 0xff800000bfbf7808 */ /* 0x000fe20004800000 */
[----:B------:R-:W1:Y:S01]  /*3e00*/  MUFU.TANH R196, R24 ;  /* 0x0000001800c47308 */ /* 0x000e620000002400 */
[C---:B------:R-:W-:Y:S02]  /*3e10*/  ISETP.GE.AND P4, PT, R3.reuse, R201, PT ;  /* 0x000000c90300720c */ /* 0x040fe40003f86270 */
[----:B------:R-:W-:-:S02]  /*3e20*/  ISETP.GE.AND P1, PT, R3, R200, PT ;  /* 0x000000c80300720c */ /* 0x000fc40003f26270 */
[----:B------:R-:W-:Y:S02]  /*3e30*/  IADD3 R3, R20, 0x38, RZ ;  /* 0x0000003814037810 */ /* 0x000fe40007ffe0ff */
[----:B----4-:R-:W-:Y:S01]  /*3e40*/  FSEL R188, R188, -INF , !P2 ;  /* 0xff800000bcbc7808 */ /* 0x010fe20005000000 */
[----:B------:R-:W4:Y:S01]  /*3e50*/  MUFU.TANH R33, R26 ;  /* 0x0000001a00217308 */ /* 0x000f220000002400 */
[----:B---3--:R-:W-:Y:S02]  /*3e60*/  FSEL R192, R192, -INF , !P5 ;  /* 0xff800000c0c07808 */ /* 0x008fe40006800000 */
[----:B------:R-:W-:Y:S02]  /*3e70*/  FSEL R198, R198, -INF , !P3 ;  /* 0xff800000c6c67808 */ /* 0x000fe40005800000 */
[----:B------:R-:W-:Y:S02]  /*3e80*/  ISETP.GT.AND P2, PT, R165, 0x1, PT ;  /* 0x00000001a500780c */ /* 0x000fe40003f44270 */
[C---:B------:R-:W-:Y:S01]  /*3e90*/  ISETP.GE.AND P5, PT, R3.reuse, R201, PT ;  /* 0x000000c90300720c */ /* 0x040fe20003fa6270 */
[----:B------:R-:W-:Y:S01]  /*3ea0*/  MUFU.TANH R8, R8 ;  /* 0x0000000800087308 */ /* 0x000fe20000002400 */
[----:B------:R-:W-:Y:S01]  /*3eb0*/  BAR.SYNC.DEFER_BLOCKING 0x0 ;  /* 0x0000000000007b1d */ /* 0x000fe20000010000 */
[----:B------:R-:W-:-:S02]  /*3ec0*/  ISETP.GE.AND P3, PT, R3, R200, PT ;  /* 0x000000c80300720c */ /* 0x000fc40003f66270 */
[----:B--2---:R-:W-:Y:S02]  /*3ed0*/  FSEL R193, R193, -INF , !P6 ;  /* 0xff800000c1c17808 */ /* 0x004fe40007000000 */
[----:B------:R-:W-:Y:S02]  /*3ee0*/  FSEL R197, R197, -INF , !P4 ;  /* 0xff800000c5c57808 */ /* 0x000fe40006000000 */
[----:B------:R-:W2:Y:S01]  /*3ef0*/  MUFU.TANH R3, R18 ;  /* 0x0000001200037308 */ /* 0x000ea20000002400 */
[C---:B------:R-:W-:Y:S02]  /*3f00*/  ISETP.GE.AND P6, PT, R20.reuse, R201, PT ;  /* 0x000000c91400720c */ /* 0x040fe40003fc6270 */
[C---:B------:R-:W-:Y:S02]  /*3f10*/  ISETP.GE.AND P4, PT, R20.reuse, R200, PT ;  /* 0x000000c81400720c */ /* 0x040fe40003f86270 */
[----:B------:R-:W-:Y:S02]  /*3f20*/  IADD3 R20, R20, 0x39, RZ ;  /* 0x0000003914147810 */ /* 0x000fe40007ffe0ff */
[----:B-1----:R-:W-:Y:S01]  /*3f30*/  FSEL R35, R35, -INF , !P1 ;  /* 0xff80000023237808 */ /* 0x002fe20004800000 */
[----:B------:R-:W1:Y:S01]  /*3f40*/  MUFU.TANH R194, R25 ;  /* 0x0000001900c27308 */ /* 0x000e620000002400 */
[----:B------:R-:W-:-:S02]  /*3f50*/  FSEL R196, R196, -INF , !P5 ;  /* 0xff800000c4c47808 */ /* 0x000fc40006800000 */
[----:B----4-:R-:W-:Y:S02]  /*3f60*/  FSEL R33, R33, -INF , !P3 ;  /* 0xff80000021217808 */ /* 0x010fe40005800000 */
[C---:B------:R-:W-:Y:S02]  /*3f70*/  @!P2 LEA R248, P1, R167.reuse, c[0x0][0x168], 0x1 ;  /* 0x00005a00a7f8aa11 */ /* 0x040fe400078208ff */
[C---:B------:R-:W-:Y:S01]  /*3f80*/  ISETP.GE.AND P5, PT, R20.reuse, R201, PT ;  /* 0x000000c91400720c */ /* 0x040fe20003fa6270 */
[----:B------:R-:W3:Y:S01]  /*3f90*/  MUFU.TANH R32, R27 ;  /* 0x0000001b00207308 */ /* 0x000ee20000002400 */
[----:B------:R-:W-:Y:S02]  /*3fa0*/  ISETP.GE.AND P3, PT, R20, R200, PT ;  /* 0x000000c81400720c */ /* 0x000fe40003f66270 */
[----:B------:R-:W-:Y:S02]  /*3fb0*/  @!P2 LEA.HI.X R249, R167, c[0x0][0x16c], R166, 0x1, P1 ;  /* 0x00005b00a7f9aa11 */ /* 0x000fe400008f0ca6 */
[----:B--2---:R-:W-:-:S02]  /*3fc0*/  FSEL R3, R3, -INF , !P6 ;  /* 0xff80000003037808 */ /* 0x004fc40007000000 */
[----:B------:R-:W-:Y:S02]  /*3fd0*/  FSEL R8, R8, -INF , !P4 ;  /* 0xff80000008087808 */ /* 0x000fe40006000000 */
[----:B-1----:R-:W-:Y:S02]  /*3fe0*/  FSEL R194, R194, -INF , !P5 ;  /* 0xff800000c2c27808 */ /* 0x002fe40006800000 */
[----:B---3--:R-:W-:Y:S01]  /*3ff0*/  FSEL R32, R32, -INF , !P3 ;  /* 0xff80000020207808 */ /* 0x008fe20005800000 */
[----:B------:R-:W-:Y:S05]  /*4000*/  @!P2 BRA `(.L_x_2375) ;  /* 0x000006400000a947 */ /* 0x000fea0003800000 */
[----:B------:R-:W-:Y:S05]  /*4010*/  @!P0 BRA `(.L_x_2376) ;  /* 0x000003a000008947 */ /* 0x000fea0003800000 */
[----:B------:R-:W1:Y:S01]  /*4020*/  I2F.RP R24, R89 ;  /* 0x0000005900187306 */ /* 0x000e620000209400 */
[----:B------:R-:W-:Y:S02]  /*4030*/  IADD3 R22, R88, -0x40, RZ ;  /* 0xffffffc058167810 */ /* 0x000fe40007ffe0ff */
[----:B------:R-:W-:Y:S02]  /*4040*/  IABS R20, R88 ;  /* 0x0000005800147213 */ /* 0x000fe40000000000 */
[----:B------:R-:W-:-:S02]  /*4050*/  IABS R18, R22 ;  /* 0x0000001600127213 */ /* 0x000fc40000000000 */
        /* <DEDUP_REMOVED lines=12> */
[----:B------:R-:W-:-:S04]  /*4120*/  IMAD.HI.U32 R21, R21, R18, RZ ;  /* 0x0000001215157227 */ /* 0x000fc800078e00ff */
[----:B------:R-:W-:Y:S01]  /*4130*/  IMAD.MOV R19, RZ, RZ, -R23 ;  /* 0x000000ffff137224 */ /* 0x000fe200078e0a17 */
[----:B------:R-:W-:-:S03]  /*4140*/  IADD3 R10, -R21, RZ, RZ ;  /* 0x000000ff150a7210 */ /* 0x000fc60007ffe1ff */
[C---:B------:R-:W-:Y:S02]  /*4150*/  IMAD R19, R89.reuse, R19, R20 ;  /* 0x0000001359137224 */ /* 0x040fe400078e0214 */
        /* <DEDUP_REMOVED lines=9> */
[----:B------:R-:W-:Y:S02]  /*41f0*/  ISETP.NE.AND P2, PT, RZ, c[0x0][0x2d0], PT ;  /* 0x0000b400ff007a0c */ /* 0x000fe40003f45270 */
[----:B------:R-:W-:-:S07]  /*4200*/  LOP3.LUT R19, RZ, c[0x0][0x2d0], RZ, 0x33, !PT ;  /* 0x0000b400ff137a12 */ /* 0x000fce00078e33ff */
[----:B------:R-:W-:Y:S02]  /*4210*/  @P6 IADD3 R23, R23, 0x1, RZ ;  /* 0x0000000117176810 */ /* 0x000fe40007ffe0ff */
[----:B------:R-:W-:Y:S02]  /*4220*/  @P5 IADD3 R21, R21, 0x1, RZ ;  /* 0x0000000115155810 */ /* 0x000fe40007ffe0ff */
[----:B------:R-:W-:-:S03]  /*4230*/  MOV R10, R23 ;  /* 0x00000017000a7202 */ /* 0x000fc60000000f00 */
[----:B------:R-:W-:Y:S02]  /*4240*/  @!P1 IMAD.MOV R21, RZ, RZ, -R21 ;  /* 0x000000ffff159224 */ /* 0x000fe400078e0a15 */
[----:B------:R-:W-:-:S05]  /*4250*/  @!P3 IMAD.MOV R10, RZ, RZ, -R10 ;  /* 0x000000ffff0ab224 */ /* 0x000fca00078e0a0a */
[C---:B------:R-:W-:Y:S02]  /*4260*/  SEL R10, R19.reuse, R10, !P2 ;  /* 0x0000000a130a7207 */ /* 0x040fe40005000000 */
[----:B------:R-:W-:-:S03]  /*4270*/  SEL R19, R19, R21, !P2 ;  /* 0x0000001513137207 */ /* 0x000fc60005000000 */
[----:B------:R-:W-:-:S04]  /*4280*/  IMAD.WIDE R22, R10, 0x4, R246 ;  /* 0x000000040a167825 */ /* 0x000fc800078e02f6 */
[----:B------:R-:W-:Y:S01]  /*4290*/  IMAD.WIDE R20, R19, 0x4, R246 ;  /* 0x0000000413147825 */ /* 0x000fe200078e02f6 */
[----:B------:R1:W2:Y:S05]  /*42a0*/  LDG.E R18, [R22.64] ;  /* 0x0000000a16127981 */ /* 0x0002aa000c1e1900 */
[----:B------:R-:W2:Y:S01]  /*42b0*/  LDG.E R20, [R20.64] ;  /* 0x0000000a14147981 */ /* 0x000ea2000c1e1900 */
[----:B------:R-:W-:Y:S01]  /*42c0*/  IADD3 R10, R10, -R19, RZ ;  /* 0x800000130a0a7210 */ /* 0x000fe20007ffe0ff */
[----:B------:R-:W-:-:S04]  /*42d0*/  IMAD.MOV.U32 R19, RZ, RZ, 0x40 ;  /* 0x00000040ff137424 */ /* 0x000fc800078e00ff */
[----:B------:R-:W-:-:S05]  /*42e0*/  IMAD R19, R10, c[0x0][0x2d0], -R19 ;  /* 0x0000b4000a137a24 */ /* 0x000fca00078e0a13 */
[----:B------:R-:W-:-:S05]  /*42f0*/  SHF.R.S32.HI R10, RZ, 0x1f, R19 ;  /* 0x0000001fff0a7819 */ /* 0x000fca0000011413 */
[----:B------:R-:W-:Y:S02]  /*4300*/  IMAD R10, R10, c[0x0][0x198], RZ ;  /* 0x000066000a0a7a24 */ /* 0x000fe400078e02ff */
[----:B-1----:R-:W-:-:S04]  /*4310*/  IMAD.WIDE.U32 R22, R19, c[0x0][0x198], RZ ;  /* 0x0000660013167a25 */ /* 0x002fc800078e00ff */
        /* <DEDUP_REMOVED lines=8> */
[----:B------:R-:W-:Y:S01]  /*43a0*/  MOV R10, R20 ;  /* 0x00000014000a7202 */ /* 0x000fe20000000f00 */
[----:B------:R-:W-:Y:S05]  /*43b0*/  BRA `(.L_x_2377) ;  /* 0x0000004000007947 */ /* 0x000fea0003800000 */
.L_x_2376:
[----:B------:R-:W-:-:S04]  /*43c0*/  ULEA UR4, -UR8, URZ, 0x6 ;  /* 0x0000003f08047291 */ /* 0x000fc8000f8e313f */
[----:B------:R-:W-:Y:S02]  /*43d0*/  USHF.R.S32.HI UR5, URZ, 0x1f, UR4 ;  /* 0x0000001f3f057899 */ /* 0x000fe40008011404 */
[----:B------:R-:W-:-:S04]  /*43e0*/  MOV R10, UR4 ;  /* 0x00000004000a7c02 */ /* 0x000fc80008000f00 */
[----:B------:R-:W-:Y:S02]  /*43f0*/  MOV R18, UR5 ;  /* 0x0000000500127c02 */ /* 0x000fe40008000f00 */
.L_x_2377:
        /* <DEDUP_REMOVED lines=8> */
[C---:B------:R-:W-:Y:S02]  /*4480*/  IADD3 R22, P1, R249.reuse, UR6, RZ ;  /* 0x00000006f9167c10 */ /* 0x040fe4000ff3e0ff */
[-C--:B------:R-:W-:Y:S02]  /*4490*/  LOP3.LUT R249, R249, R248.reuse, RZ, 0x3c, !PT ;  /* 0x000000f8f9f97212 */ /* 0x080fe400078e3cff */
[----:B------:R-:W-:Y:S02]  /*44a0*/  IADD3.X R23, R248, UR4, RZ, P1, !PT ;  /* 0x00000004f8177c10 */ /* 0x000fe40008ffe4ff */
[C---:B------:R-:W-:Y:S02]  /*44b0*/  LOP3.LUT R248, R249.reuse, R248, RZ, 0x3c, !PT ;  /* 0x000000f8f9f87212 */ /* 0x040fe400078e3cff */
[----:B------:R-:W-:Y:S02]  /*44c0*/  IADD3 R20, P1, R22, UR6, RZ ;  /* 0x0000000616147c10 */ /* 0x000fe4000ff3e0ff */
[----:B------:R-:W-:-:S02]  /*44d0*/  LOP3.LUT R249, R249, R248, RZ, 0x3c, !PT ;  /* 0x000000f8f9f97212 */ /* 0x000fc400078e3cff */
[----:B------:R-:W-:Y:S02]  /*44e0*/  IADD3.X R21, R23, UR4, RZ, P1, !PT ;  /* 0x0000000417157c10 */ /* 0x000fe40008ffe4ff */
[----:B------:R-:W-:Y:S01]  /*44f0*/  IADD3 R18, P1, R20, UR6, RZ ;  /* 0x0000000614127c10 */ /* 0x000fe2000ff3e0ff */
[----:B------:R-:W-:Y:S01]  /*4500*/  @!PT LDS RZ, [RZ] ;  /* 0x00000000fffff984 */ /* 0x000fe20000000800 */
[----:B------:R-:W-:Y:S01]  /*4510*/  @!PT LDS RZ, [RZ] ;  /* 0x00000000fffff984 */ /* 0x000fe20000000800 */
[----:B------:R-:W-:Y:S01]  /*4520*/  @!PT LDS RZ, [RZ] ;  /* 0x00000000fffff984 */ /* 0x000fe20000000800 */
[----:B------:R1:W-:Y:S03]  /*4530*/  LDGSTS.E.BYPASS.LTC128B.128 [R244+0x8000], [R248.64] ;  /* 0x08000000f8f47fae */ /* 0x0003e6000b901d4a */
[----:B------:R-:W-:Y:S01]  /*4540*/  IADD3.X R19, R21, UR4, RZ, P1, !PT ;  /* 0x0000000415137c10 */ /* 0x000fe20008ffe4ff */
        /* <DEDUP_REMOVED lines=16> */
.L_x_2375:
[----:B-1----:R-:W-:Y:S02]  /*4650*/  FMNMX.FTZ R20, R3, R16, !PT ;  /* 0x0000001003147209 */ /* 0x002fe40007810000 */
        /* <DEDUP_REMOVED lines=44> */
[----:B------:R-:W-:Y:S04]  /*4920*/  LDSM.16.MT88.4 R56, [R229+0x12000] ;  /* 0x01200000e538783b */ /* 0x000fe80000004200 */
[----:B------:R-:W-:Y:S04]  /*4930*/  LDSM.16.MT88.4 R72, [R232+0x14000] ;  /* 0x01400000e848783b */ /* 0x000fe80000004200 */
[----:B------:R-:W-:Y:S04]  /*4940*/  LDSM.16.MT88.4 R80, [R230+0x14000] ;  /* 0x01400000e650783b */ /* 0x000fe80000004200 */
[----:B------:R-:W-:Y:S01]  /*4950*/  LDSM.16.MT88.4 R88, [R229+0x14000] ;  /* 0x01400000e558783b */ /* 0x000fe20000004200 */
[----:B-1----:R-:W-:-:S03]  /*4960*/  FMNMX.FTZ R164, R19, R164, !PT ;  /* 0x000000a413a47209 */ /* 0x002fc60007810000 */
[----:B------:R-:W-:Y:S01]  /*4970*/  LDSM.16.MT88.4 R96, [R228+0x14000] ;  /* 0x01400000e460783b */ /* 0x000fe20000004200 */
[C---:B------:R-:W-:Y:S01]  /*4980*/  FSETP.NEU.FTZ.AND P1, PT, R164.reuse, -INF , PT ;  /* 0xff800000a400780b */ /* 0x040fe20003f3d000 */
[----:B------:R-:W-:Y:S02]  /*4990*/  FMUL.FTZ R195, R164, c[0x0][0x23c] ;  /* 0x00008f00a4c37a20 */ /* 0x000fe40000410000 */
[----:B------:R-:W-:Y:S03]  /*49a0*/  LDSM.16.MT88.4 R104, [R232+0x16000] ;  /* 0x01600000e868783b */ /* 0x000fe60000004200 */
[----:B------:R-:W-:Y:S01]  /*49b0*/  FSEL R195, R195, RZ, P1 ;  /* 0x000000ffc3c37208 */ /* 0x000fe20000800000 */
[----:B------:R-:W-:Y:S04]  /*49c0*/  LDSM.16.MT88.4 R112, [R230+0x16000] ;  /* 0x01600000e670783b */ /* 0x000fe80000004200 */
[--C-:B------:R-:W-:Y:S01]  /*49d0*/  FFMA.FTZ R181, R3, c[0x0][0x23c], -R195.reuse ;  /* 0x00008f0003b57a23 */ /* 0x100fe200000108c3 */
[----:B--2---:R-:W-:Y:S01]  /*49e0*/  FMNMX.FTZ R3, R18, R10, !PT ;  /* 0x0000000a12037209 */ /* 0x004fe20007810000 */
[--C-:B------:R-:W-:Y:S01]  /*49f0*/  FFMA.FTZ R180, R16, c[0x0][0x23c], -R195.reuse ;  /* 0x00008f0010b47a23 */ /* 0x100fe200000108c3 */
[----:B------:R-:W-:Y:S01]  /*4a00*/  LDSM.16.MT88.4 R120, [R229+0x16000] ;  /* 0x01600000e578783b */ /* 0x000fe20000004200 */
[--C-:B------:R-:W-:Y:S01]  /*4a10*/  FFMA.FTZ R179, R17, c[0x0][0x23c], -R195.reuse ;  /* 0x00008f0011b37a23 */ /* 0x100fe200000108c3 */
[C---:B------:R-:W-:Y:S01]  /*4a20*/  FSETP.NEU.FTZ.AND P1, PT, R3.reuse, -INF , PT ;  /* 0xff8000000300780b */ /* 0x040fe20003f3d000 */
[----:B------:R-:W-:Y:S01]  /*4a30*/  FMUL.FTZ R34, R3, c[0x0][0x23c] ;  /* 0x00008f0003227a20 */ /* 0x000fe20000410000 */
[----:B------:R-:W-:Y:S01]  /*4a40*/  MUFU.EX2 R181, R181 ;  /* 0x000000b500b57308 */ /* 0x000fe20000000800 */
[--C-:B------:R-:W-:Y:S01]  /*4a50*/  FFMA.FTZ R175, R40, c[0x0][0x23c], -R195.reuse ;  /* 0x00008f0028af7a23 */ /* 0x100fe200000108c3 */
[----:B------:R-:W-:Y:S01]  /*4a60*/  LDSM.16.MT88.4 R16, [R230+0x10800] ;  /* 0x01080000e610783b */ /* 0x000fe20000004200 */
[--C-:B------:R-:W-:Y:S01]  /*4a70*/  FFMA.FTZ R178, R5, c[0x0][0x23c], -R195.reuse ;  /* 0x00008f0005b27a23 */ /* 0x100fe200000108c3 */
[----:B------:R-:W-:Y:S01]  /*4a80*/  FSEL R34, R34, RZ, P1 ;  /* 0x000000ff22227208 */ /* 0x000fe20000800000 */
[--C-:B------:R-:W-:Y:S01]  /*4a90*/  FFMA.FTZ R174, R6, c[0x0][0x23c], -R195.reuse ;  /* 0x00008f0006ae7a23 */ /* 0x100fe200000108c3 */
[----:B------:R-:W-:Y:S01]  /*4aa0*/  LDSM.16.MT88.4 R24, [R232+0x12800] ;  /* 0x01280000e818783b */ /* 0x000fe20000004200 */
[--C-:B------:R-:W-:Y:S01]  /*4ab0*/  FFMA.FTZ R2, R11, c[0x0][0x23c], -R195.reuse ;  /* 0x00008f000b027a23 */ /* 0x100fe200000108c3 */
[----:B------:R-:W1:Y:S01]  /*4ac0*/  MUFU.EX2 R180, R180 ;  /* 0x000000b400b47308 */ /* 0x000e620000000800 */
[--C-:B------:R-:W-:Y:S01]  /*4ad0*/  FFMA.FTZ R182, R8, c[0x0][0x23c], -R34.reuse ;  /* 0x00008f0008b67a23 */ /* 0x100fe20000010822 */
[----:B------:R-:W-:Y:S01]  /*4ae0*/  LDSM.16.MT88.4 R20, [R228+0x12800] ;  /* 0x01280000e414783b */ /* 0x000fe20000004200 */
[--C-:B------:R-:W-:Y:S01]  /*4af0*/  FFMA.FTZ R184, R7, c[0x0][0x23c], -R34.reuse ;  /* 0x00008f0007b87a23 */ /* 0x100fe20000010822 */
[----:B------:R-:W-:Y:S01]  /*4b00*/  ISETP.GE.AND P1, PT, R165, 0x2, PT ;  /* 0x00000002a500780c */ /* 0x000fe20003f26270 */
[--C-:B------:R-:W-:Y:S01]  /*4b10*/  FFMA.FTZ R183, R41, c[0x0][0x23c], -R34.reuse ;  /* 0x00008f0029b77a23 */ /* 0x100fe20000010822 */
[----:B------:R-:W-:Y:S01]  /*4b20*/  LDSM.16.MT88.4 R4, [R228+0x16000] ;  /* 0x01600000e404783b */ /* 0x000fe20000004200 */
[--C-:B------:R-:W-:Y:S01]  /*4b30*/  FFMA.FTZ R176, R64, c[0x0][0x23c], -R34.reuse ;  /* 0x00008f0040b07a23 */ /* 0x100fe20000010822 */
[----:B------:R-:W-:Y:S01]  /*4b40*/  MUFU.EX2 R179, R179 ;  /* 0x000000b300b37308 */ /* 0x000fe20000000800 */
[----:B------:R-:W-:Y:S01]  /*4b50*/  FFMA.FTZ R177, R9, c[0x0][0x23c], -R34 ;  /* 0x00008f0009b17a23 */ /* 0x000fe20000010822 */
[----:B------:R-:W2:Y:S01]  /*4b60*/  LDSM.16.MT88.4 R40, [R232+0x12000] ;  /* 0x01200000e828783b */ /* 0x000ea20000004200 */
[----:B------:R-:W-:-:S02]  /*4b70*/  FFMA.FTZ R173, R15, c[0x0][0x23c], -R195 ;  /* 0x00008f000fad7a23 */ /* 0x000fc400000108c3 */
[--C-:B------:R-:W-:Y:S01]  /*4b80*/  FFMA.FTZ R172, R14, c[0x0][0x23c], -R34.reuse ;  /* 0x00008f000eac7a23 */ /* 0x100fe20000010822 */
[----:B------:R-:W3:Y:S01]  /*4b90*/  LDSM.16.MT88.4 R64, [R228+0x12000] ;  /* 0x01200000e440783b */ /* 0x000ee20000004200 */
[--C-:B------:R-:W-:Y:S01]  /*4ba0*/  FFMA.FTZ R169, R13, c[0x0][0x23c], -R34.reuse ;  /* 0x00008f000da97a23 */ /* 0x100fe20000010822 */
[----:B------:R-:W4:Y:S01]  /*4bb0*/  MUFU.EX2 R175, R175 ;  /* 0x000000af00af7308 */ /* 0x000f220000000800 */
[----:B-1----:R-:W-:Y:S01]  /*4bc0*/  F2FP.PACK_AB R128, R180, R181 ;  /* 0x000000b5b480723e */ /* 0x002fe200000000ff */
[----:B------:R-:W1:Y:S01]  /*4bd0*/  LDSM.16.MT88.4 R8, [R232+0x10800] ;  /* 0x01080000e808783b */ /* 0x000e620000004200 */
[----:B------:R-:W-:Y:S02]  /*4be0*/  FFMA.FTZ R0, R12, c[0x0][0x23c], -R34 ;  /* 0x00008f000c007a23 */ /* 0x000fe40000010822 */
[--C-:B------:R-:W-:Y:S01]  /*4bf0*/  FFMA.FTZ R185, R185, c[0x0][0x23c], -R195.reuse ;  /* 0x00008f00b9b97a23 */ /* 0x100fe200000108c3 */
[----:B------:R-:W5:Y:S01]  /*4c00*/  LDSM.16.MT88.4 R12, [R228+0x10800] ;  /* 0x01080000e40c783b */ /* 0x000f620000004200 */
[--C-:B------:R-:W-:Y:S01]  /*4c10*/  FFMA.FTZ R186, R186, c[0x0][0x23c], -R195.reuse ;  /* 0x00008f00baba7a23 */ /* 0x100fe200000108c3 */
[----:B------:R-:W-:Y:S01]  /*4c20*/  MUFU.EX2 R182, R182 ;  /* 0x000000b600b67308 */ /* 0x000fe20000000800 */
[--C-:B------:R-:W-:Y:S01]  /*4c30*/  FFMA.FTZ R187, R187, c[0x0][0x23c], -R195.reuse ;  /* 0x00008f00bbbb7a23 */ /* 0x100fe200000108c3 */
[----:B------:R-:W-:Y:S01]  /*4c40*/  LDSM.16.MT88.4 R28, [R229+0x10800] ;  /* 0x01080000e51c783b */ /* 0x000fe20000004200 */
[----:B------:R-:W-:-:S02]  /*4c50*/  FFMA.FTZ R188, R188, c[0x0][0x23c], -R195 ;  /* 0x00008f00bcbc7a23 */ /* 0x000fc400000108c3 */
[--C-:B------:R-:W-:Y:S02]  /*4c60*/  FFMA.FTZ R189, R189, c[0x0][0x23c], -R34.reuse ;  /* 0x00008f00bdbd7a23 */ /* 0x100fe40000010822 */
[--C-:B------:R-:W-:Y:S01]  /*4c70*/  FFMA.FTZ R190, R190, c[0x0][0x23c], -R34.reuse ;  /* 0x00008f00bebe7a23 */ /* 0x100fe20000010822 */
[----:B------:R-:W2:Y:S01]  /*4c80*/  MUFU.EX2 R184, R184 ;  /* 0x000000b800b87308 */ /* 0x000ea20000000800 */
[----:B----4-:R-:W-:Y:S01]  /*4c90*/  F2FP.PACK_AB R130, R175, R179 ;  /* 0x000000b3af82723e */ /* 0x010fe200000000ff */
[--C-:B------:R-:W-:Y:S02]  /*4ca0*/  FFMA.FTZ R191, R191, c[0x0][0x23c], -R34.reuse ;  /* 0x00008f00bfbf7a23 */ /* 0x100fe40000010822 */
[----:B------:R-:W-:Y:S02]  /*4cb0*/  FFMA.FTZ R192, R192, c[0x0][0x23c], -R34 ;  /* 0x00008f00c0c07a23 */ /* 0x000fe40000010822 */
[--C-:B------:R-:W-:Y:S02]  /*4cc0*/  FFMA.FTZ R198, R198, c[0x0][0x23c], -R195.reuse ;  /* 0x00008f00c6c67a23 */ /* 0x100fe400000108c3 */
[----:B------:R-:W-:Y:S01]  /*4cd0*/  MUFU.EX2 R183, R183 ;  /* 0x000000b700b77308 */ /* 0x000fe20000000800 */
[----:B------:R-:W-:-:S02]  /*4ce0*/  FFMA.FTZ R197, R197, c[0x0][0x23c], -R195 ;  /* 0x00008f00c5c57a23 */ /* 0x000fc400000108c3 */
[--C-:B------:R-:W-:Y:S02]  /*4cf0*/  FFMA.FTZ R196, R196, c[0x0][0x23c], -R195.reuse ;  /* 0x00008f00c4c47a23 */ /* 0x100fe400000108c3 */
[----:B------:R-:W-:Y:S02]  /*4d00*/  FFMA.FTZ R252, R194, c[0x0][0x23c], -R195 ;  /* 0x00008f00c2fc7a23 */ /* 0x000fe400000108c3 */
[--C-:B------:R-:W-:Y:S01]  /*4d10*/  FFMA.FTZ R193, R193, c[0x0][0x23c], -R34.reuse ;  /* 0x00008f00c1c17a23 */ /* 0x100fe20000010822 */
[----:B------:R-:W4:Y:S01]  /*4d20*/  MUFU.EX2 R176, R176 ;  /* 0x000000b000b07308 */ /* 0x000f220000000800 */
[----:B--2---:R-:W-:Y:S01]  /*4d30*/  F2FP.PACK_AB R129, R184, R182 ;  /* 0x000000b6b881723e */ /* 0x004fe200000000ff */
[--C-:B------:R-:W-:Y:S02]  /*4d40*/  FFMA.FTZ R194, R35, c[0x0][0x23c], -R34.reuse ;  /* 0x00008f0023c27a23 */ /* 0x100fe40000010822 */
[--C-:B------:R-:W-:Y:S02]  /*4d50*/  FFMA.FTZ R195, R33, c[0x0][0x23c], -R34.reuse ;  /* 0x00008f0021c37a23 */ /* 0x100fe40000010822 */
[----:B------:R-:W-:-:S02]  /*4d60*/  FFMA.FTZ R251, R32, c[0x0][0x23c], -R34 ;  /* 0x00008f0020fb7a23 */ /* 0x000fc40000010822 */
[----:B------:R-:W-:Y:S01]  /*4d70*/  MUFU.EX2 R178, R178 ;  /* 0x000000b200b27308 */ /* 0x000fe20000000800 */
[----:B------:R-:W-:Y:S01]  /*4d80*/  FADD.FTZ R180, R181, R180 ;  /* 0x000000b4b5b47221 */ /* 0x000fe20000010000 */
[----:B------:R-:W-:Y:S01]  /*4d90*/  LDSM.16.MT88.4 R32, [R230+0x11800] ;  /* 0x01180000e620783b */ /* 0x000fe20000004200 */
[----:B------:R-:W-:Y:S02]  /*4da0*/  FADD.FTZ R182, R182, R184 ;  /* 0x000000b8b6b67221 */ /* 0x000fe40000010000 */
[----:B------:R-:W-:Y:S01]  /*4db0*/  FADD.FTZ R179, R179, R180 ;  /* 0x000000b4b3b37221 */ /* 0x000fe20000010000 */
[----:B----4-:R-:W-:Y:S02]  /*4dc0*/  F2FP.PACK_AB R131, R176, R183 ;  /* 0x000000b7b083723e */ /* 0x010fe400000000ff */
[----:B------:R-:W2:Y:S01]  /*4dd0*/  MUFU.EX2 R174, R174 ;  /* 0x000000ae00ae7308 */ /* 0x000ea20000000800 */
[----:B------:R-:W-:Y:S02]  /*4de0*/  FADD.FTZ R183, R183, R182 ;  /* 0x000000b6b7b77221 */ /* 0x000fe40000010000 */
[----:B------:R-:W-:-:S02]  /*4df0*/  FADD.FTZ R179, R175, R179 ;  /* 0x000000b3afb37221 */ /* 0x000fc40000010000 */
        /* <DEDUP_REMOVED lines=17> */
[C---:B---3--:R-:W-:Y:S02]  /*4f10*/  HMMA.16816.F32 R60, R128.reuse, R64, RZ ;  /* 0x00000040803c723c */ /* 0x048fe400000018ff */
        /* <DEDUP_REMOVED lines=22> */
[----:B------:R-:W1:Y:S06]  /*5080*/  MUFU.EX2 R194, R194 ;  /* 0x000000c200c27308 */ /* 0x000e6c0000000800 */
[C---:B------:R-:W-:Y:S02]  /*5090*/  HMMA.16816.F32 R48, R128.reuse, R50, RZ ;  /* 0x000000328030723c */ /* 0x040fe400000018ff */
[----:B------:R-:W1:Y:S06]  /*50a0*/  MUFU.EX2 R195, R195 ;  /* 0x000000c300c37308 */ /* 0x000e6c0000000800 */
        /* <DEDUP_REMOVED lines=13> */
[----:B----4-:R-:W-:Y:S01]  /*5180*/  F2FP.PACK_AB R5, R172, R177 ;  /* 0x000000b1ac05723e */ /* 0x010fe200000000ff */
        /* <DEDUP_REMOVED lines=16> */
[C---:B-----5:R-:W-:Y:S08]  /*5290*/  HMMA.16816.F32 R136, R4.reuse, R12, R136 ;  /* 0x0000000c0488723c */ /* 0x060ff00000001888 */
[C---:B------:R-:W-:Y:S01]  /*52a0*/  HMMA.16816.F32 R132, R4.reuse, R14, R132 ;  /* 0x0000000e0484723c */ /* 0x040fe20000001884 */
[----:B------:R-:W4:Y:S07]  /*52b0*/  LDSM.16.MT88.4 R12, [R232+0x14800] ;  /* 0x01480000e80c783b */ /* 0x000f2e0000004200 */
[C---:B------:R-:W-:Y:S08]  /*52c0*/  HMMA.16816.F32 R36, R4.reuse, R24, R36 ;  /* 0x000000180424723c */ /* 0x040ff00000001824 */
        /* <DEDUP_REMOVED lines=9> */
[C---:B------:R-:W-:Y:S01]  /*5360*/  HMMA.16816.F32 R40, R4.reuse, R26, R40 ;  /* 0x0000001a0428723c */ /* 0x040fe20000001828 */
[----:B------:R-:W-:Y:S07]  /*5370*/  LDSM.16.MT88.4 R24, [R229+0x14800] ;  /* 0x01480000e518783b */ /* 0x000fee0000004200 */
[C---:B-1----:R-:W-:Y:S08]  /*5380*/  HMMA.16816.F32 R76, R4.reuse, R8, R76 ;  /* 0x00000008044c723c */ /* 0x042ff0000000184c */
[C---:B------:R-:W-:Y:S01]  /*5390*/  HMMA.16816.F32 R80, R4.reuse, R10, R80 ;  /* 0x0000000a0450723c */ /* 0x040fe20000001850 */
[----:B------:R-:W1:Y:S07]  /*53a0*/  LDSM.16.MT88.4 R8, [R229+0x16800] ;  /* 0x01680000e508783b */ /* 0x000e6e0000004200 */
[C---:B------:R-:W-:Y:S08]  /*53b0*/  HMMA.16816.F32 R60, R4.reuse, R20, R60 ;  /* 0x00000014043c723c */ /* 0x040ff0000000183c */
[C---:B------:R-:W-:Y:S01]  /*53c0*/  HMMA.16816.F32 R64, R4.reuse, R22, R64 ;  /* 0x000000160440723c */ /* 0x040fe20000001840 */
[----:B------:R-:W5:Y:S07]  /*53d0*/  LDSM.16.MT88.4 R20, [R232+0x16800] ;  /* 0x01680000e814783b */ /* 0x000f6e0000004200 */
[C---:B--2---:R-:W-:Y:S08]  /*53e0*/  HMMA.16816.F32 R92, R4.reuse, R16, R92 ;  /* 0x00000010045c723c */ /* 0x044ff0000000185c */
        /* <DEDUP_REMOVED lines=20> */
[----:B------:R-:W-:Y:S01]  /*5530*/  F2FP.PACK_AB R4, R186, R185 ;  /* 0x000000b9ba04723e */ /* 0x000fe200000000ff */
[----:B------:R-:W-:Y:S01]  /*5540*/  FADD.FTZ R185, R185, R173 ;  /* 0x000000adb9b97221 */ /* 0x000fe20000010000 */
[----:B---3--:R-:W-:Y:S01]  /*5550*/  F2FP.PACK_AB R5, R190, R189 ;  /* 0x000000bdbe05723e */ /* 0x008fe200000000ff */
[----:B------:R-:W-:Y:S01]  /*5560*/  FADD.FTZ R189, R189, R169 ;  /* 0x000000a9bdbd7221 */ /* 0x000fe20000010000 */
[----:B------:R-:W-:Y:S01]  /*5570*/  F2FP.PACK_AB R6, R188, R187 ;  /* 0x000000bbbc06723e */ /* 0x000fe200000000ff */
[----:B------:R-:W-:Y:S01]  /*5580*/  FADD.FTZ R185, R186, R185 ;  /* 0x000000b9bab97221 */ /* 0x000fe20000010000 */
[----:B------:R-:W-:Y:S01]  /*5590*/  F2FP.PACK_AB R7, R192, R191 ;  /* 0x000000bfc007723e */ /* 0x000fe200000000ff */
[----:B------:R-:W-:-:S02]  /*55a0*/  FADD.FTZ R189, R190, R189 ;  /* 0x000000bdbebd7221 */ /* 0x000fc40000010000 */
[----:B------:R-:W-:Y:S02]  /*55b0*/  FADD.FTZ R187, R187, R185 ;  /* 0x000000b9bbbb7221 */ /* 0x000fe40000010000 */
[----:B------:R-:W-:Y:S02]  /*55c0*/  FADD.FTZ R191, R191, R189 ;  /* 0x000000bdbfbf7221 */ /* 0x000fe40000010000 */
[C---:B----4-:R-:W-:Y:S01]  /*55d0*/  HMMA.16816.F32 R160, R4.reuse, R12, R160 ;  /* 0x0000000c04a0723c */ /* 0x050fe200000018a0 */
[----:B------:R-:W-:Y:S02]  /*55e0*/  FADD.FTZ R187, R188, R187 ;  /* 0x000000bbbcbb7221 */ /* 0x000fe40000010000 */
[----:B------:R-:W-:Y:S02]  /*55f0*/  FADD.FTZ R191, R192, R191 ;  /* 0x000000bfc0bf7221 */ /* 0x000fe40000010000 */
[----:B------:R-:W-:Y:S02]  /*5600*/  FADD.FTZ R187, R198, R187 ;  /* 0x000000bbc6bb7221 */ /* 0x000fe40000010000 */
[----:B------:R-:W-:Y:S01]  /*5610*/  FADD.FTZ R191, R193, R191 ;  /* 0x000000bfc1bf7221 */ /* 0x000fe20000010000 */
[----:B------:R-:W-:Y:S01]  /*5620*/  HMMA.16816.F32 R156, R4, R14, R156 ;  /* 0x0000000e049c723c */ /* 0x000fe2000000189c */
[----:B------:R-:W3:Y:S01]  /*5630*/  LDSM.16.MT88.4 R12, [R230+0x13000] ;  /* 0x01300000e60c783b */ /* 0x000ee20000004200 */
[----:B------:R-:W-:-:S02]  /*5640*/  FADD.FTZ R187, R197, R187 ;  /* 0x000000bbc5bb7221 */ /* 0x000fc40000010000 */
[----:B------:R-:W-:Y:S02]  /*5650*/  FADD.FTZ R191, R194, R191 ;  /* 0x000000bfc2bf7221 */ /* 0x000fe40000010000 */
[----:B------:R-:W-:Y:S02]  /*5660*/  FADD.FTZ R187, R196, R187 ;  /* 0x000000bbc4bb7221 */ /* 0x000fe40000010000 */
[----:B-1----:R-:W-:Y:S01]  /*5670*/  HMMA.16816.F32 R144, R4, R8, R144 ;  /* 0x000000080490723c */ /* 0x002fe20000001890 */
[----:B------:R-:W-:-:S07]  /*5680*/  FADD.FTZ R191, R195, R191 ;  /* 0x000000bfc3bf7221 */ /* 0x000fce0000010000 */
[C---:B------:R-:W-:Y:S01]  /*5690*/  HMMA.16816.F32 R140, R4.reuse, R10, R140 ;  /* 0x0000000a048c723c */ /* 0x040fe2000000188c */
[----:B------:R-:W1:Y:S07]  /*56a0*/  LDSM.16.MT88.4 R8, [R229+0x13000] ;  /* 0x01300000e508783b */ /* 0x000e6e0000004200 */
        /* <DEDUP_REMOVED lines=36> */
[C---:B--2---:R-:W-:Y:S08]  /*58f0*/  HMMA.16816.F32 R116, R4.reuse, R16, R116 ;  /* 0x000000100474723c */ /* 0x044ff00000001874 */
[C---:B------:R-:W-:Y:S01]  /*5900*/  HMMA.16816.F32 R120, R4.reuse, R18, R120 ;  /* 0x000000120478723c */ /* 0x040fe20000001878 */
[----:B------:R-:W-:Y:S07]  /*5910*/  LDSM.16.MT88.4 R16, [R228+0x13800] ;  /* 0x01380000e410783b */ /* 0x000fee0000004200 */
[C---:B---3--:R-:W-:Y:S08]  /*5920*/  HMMA.16816.F32 R124, R4.reuse, R12, R124 ;  /* 0x0000000c047c723c */ /* 0x048ff0000000187c */
[----:B------:R-:W-:Y:S01]  /*5930*/  HMMA.16816.F32 R128, R4, R14, R128 ;  /* 0x0000000e0480723c */ /* 0x000fe20000001880 */
[----:B------:R-:W2:Y:S06]  /*5940*/  LDSM.16.MT88.4 R12, [R232+0x13800] ;  /* 0x01380000e80c783b */ /* 0x000eac0000004200 */
[----:B------:R-:W-:-:S02]  /*5950*/  F2FP.PACK_AB R4, R197, R198 ;  /* 0x000000c6c504723e */ /* 0x000fc400000000ff */
[----:B------:R-:W-:Y:S02]  /*5960*/  F2FP.PACK_AB R5, R194, R193 ;  /* 0x000000c1c205723e */ /* 0x000fe400000000ff */
[C---:B------:R-:W-:Y:S01]  /*5970*/  F2FP.PACK_AB R6, R252.reuse, R196 ;  /* 0x000000c4fc06723e */ /* 0x040fe200000000ff */
[----:B------:R-:W-:Y:S01]  /*5980*/  FADD.FTZ R252, R252, R187 ;  /* 0x000000bbfcfc7221 */ /* 0x000fe20000010000 */
[C---:B------:R-:W-:Y:S01]  /*5990*/  F2FP.PACK_AB R7, R251.reuse, R195 ;  /* 0x000000c3fb07723e */ /* 0x040fe200000000ff */
[----:B------:R-:W-:-:S06]  /*59a0*/  FADD.FTZ R251, R251, R191 ;  /* 0x000000bffbfb7221 */ /* 0x000fcc0000010000 */
        /* <DEDUP_REMOVED lines=37> */
[C---:B--2---:R-:W-:Y:S08]  /*5c00*/  HMMA.16816.F32 R116, R4.reuse, R12, R116 ;  /* 0x0000000c0474723c */ /* 0x044ff00000001874 */
[C---:B------:R-:W-:Y:S08]  /*5c10*/  HMMA.16816.F32 R120, R4.reuse, R14, R120 ;  /* 0x0000000e0478723c */ /* 0x040ff00000001878 */
[C---:B-1----:R-:W-:Y:S08]  /*5c20*/  HMMA.16816.F32 R124, R4.reuse, R8, R124 ;  /* 0x00000008047c723c */ /* 0x042ff0000000187c */
        /* <DEDUP_REMOVED lines=10> */
[----:B------:R-:W-:-:S04]  /*5cd0*/  IADD3 R5, R4, 0x40, RZ ;  /* 0x0000004004057810 */ /* 0x000fc80007ffe0ff */
[----:B------:R-:W-:-:S04]  /*5ce0*/  IABS R2, R5 ;  /* 0x0000000500027213 */ /* 0x000fc80000000000 */
[----:B------:R-:W2:Y:S01]  /*5cf0*/  R2UR UR12, R2 ;  /* 0x00000000020c73c2 */ /* 0x000ea200000e0000 */
[----:B-1----:R-:W1:Y:S02]  /*5d00*/  MUFU.RCP R0, R0 ;  /* 0x0000000000007308 */ /* 0x002e640000001000 */
[----:B-1----:R-:W-:-:S06]  /*5d10*/  IADD3 R0, R0, 0xffffffe, RZ ;  /* 0x0ffffffe00007810 */ /* 0x002fcc0007ffe0ff */
[----:B------:R-:W1:Y:S02]  /*5d20*/  F2I.FTZ.U32.TRUNC.NTZ R0, R0 ;  /* 0x0000000000007305 */ /* 0x000e64000021f000 */
[----:B-1----:R1:W3:Y:S02]  /*5d30*/  R2UR UR5, R0 ;  /* 0x00000000000573c2 */ /* 0x0022e400000e0000 */
[----:B-1----:R-:W-:Y:S01]  /*5d40*/  IABS R0, R4 ;  /* 0x0000000400007213 */ /* 0x002fe20000000000 */
[----:B---3--:R-:W-:-:S05]  /*5d50*/  UIADD3 UR4, URZ, -UR5, URZ ;  /* 0x800000053f047290 */ /* 0x008fca000fffe03f */
[----:B------:R-:W1:Y:S01]  /*5d60*/  R2UR UR7, R0 ;  /* 0x00000000000773c2 */ /* 0x000e6200000e0000 */
[----:B------:R-:W-:-:S03]  /*5d70*/  UIMAD UR9, UR4, UR6, URZ ;  /* 0x00000006040972a4 */ /* 0x000fc6000f8e023f */
[----:B------:R-:W-:Y:S02]  /*5d80*/  UMOV UR4, URZ ;  /* 0x0000003f00047c82 */ /* 0x000fe40008000000 */
[----:B------:R-:W-:Y:S02]  /*5d90*/  UIMAD.WIDE.U32 UR16, UR5, UR9, UR4 ;  /* 0x00000009051072a5 */ /* 0x000fe4000f8e0004 */
[----:B------:R-:W3:Y:S02]  /*5da0*/  R2UR UR4, R4 ;  /* 0x00000000040473c2 */ /* 0x000ee400000e0000 */
[----:B--2---:R-:W-:-:S04]  /*5db0*/  UIMAD.WIDE.U32 UR14, UR17, UR12, URZ ;  /* 0x0000000c110e72a5 */ /* 0x004fc8000f8e003f */
[----:B------:R-:W-:-:S04]  /*5dc0*/  UIADD3 UR9, -UR15, URZ, URZ ;  /* 0x0000003f0f097290 */ /* 0x000fc8000fffe13f */
[----:B------:R-:W-:-:S04]  /*5dd0*/  UIMAD UR12, UR6, UR9, UR12 ;  /* 0x00000009060c72a4 */ /* 0x000fc8000f8e020c */
[----:B------:R-:W-:Y:S02]  /*5de0*/  UISETP.GT.U32.AND UP2, UPT, UR6, UR12, UPT ;  /* 0x0000000c0600728c */ /* 0x000fe4000bf44070 */
[----:B-1----:R-:W-:Y:S01]  /*5df0*/  UIMAD.WIDE.U32 UR16, UR17, UR7, URZ ;  /* 0x00000007111072a5 */ /* 0x002fe2000f8e003f */
[----:B------:R-:W1:Y:S06]  /*5e00*/  R2UR UR9, R5 ;  /* 0x00000000050973c2 */ /* 0x000e6c00000e0000 */
[----:B------:R-:W-:Y:S02]  /*5e10*/  UMOV UR13, UR17 ;  /* 0x00000011000d7c82 */ /* 0x000fe40008000000 */
[----:B------:R-:W-:-:S02]  /*5e20*/  UIADD3 UR5, -UR13, URZ, URZ ;  /* 0x0000003f0d057290 */ /* 0x000fc4000fffe13f */
[----:B------:R-:W-:Y:S02]  /*5e30*/  @!UP2 UIADD3 UR12, UR12, -UR6, URZ ;  /* 0x800000060c0ca290 */ /* 0x000fe4000fffe03f */
[----:B------:R-:W-:Y:S02]  /*5e40*/  UIMAD UR7, UR6, UR5, UR7 ;  /* 0x00000005060772a4 */ /* 0x000fe4000f8e0207 */
[----:B------:R-:W-:Y:S02]  /*5e50*/  UISETP.GE.U32.AND UP4, UPT, UR12, UR6, UPT ;  /* 0x000000060c00728c */ /* 0x000fe4000bf86070 */
[----:B------:R-:W-:Y:S02]  /*5e60*/  UISETP.GT.U32.AND UP1, UPT, UR6, UR7, UPT ;  /* 0x000000070600728c */ /* 0x000fe4000bf24070 */
[----:B------:R-:W-:Y:S02]  /*5e70*/  ULDC UR5, c[0x0][0x2d0] ;  /* 0x0000b40000057ab9 */ /* 0x000fe40000000800 */
[----:B---3--:R-:W-:-:S02]  /*5e80*/  ULOP3.LUT UR4, UR4, UR5, URZ, 0x3c, !UPT ;  /* 0x0000000504047292 */ /* 0x008fc4000f8e3c3f */
[----:B------:R-:W-:Y:S02]  /*5e90*/  @!UP2 UIADD3 UR15, UR15, 0x1, URZ ;  /* 0x000000010f0fa890 */ /* 0x000fe4000fffe03f */
[----:B-1----:R-:W-:Y:S02]  /*5ea0*/  ULOP3.LUT UR9, UR9, UR5, URZ, 0x3c, !UPT ;  /* 0x0000000509097292 */ /* 0x002fe4000f8e3c3f */
[----:B------:R-:W-:Y:S02]  /*5eb0*/  UISETP.GE.AND UP0, UPT, UR4, URZ, UPT ;  /* 0x0000003f0400728c */ /* 0x000fe4000bf06270 */
[----:B------:R-:W-:Y:S02]  /*5ec0*/  @!UP1 UIADD3 UR7, UR7, -UR6, URZ ;  /* 0x8000000607079290 */ /* 0x000fe4000fffe03f */
[----:B------:R-:W-:Y:S02]  /*5ed0*/  @!UP1 UIADD3 UR13, UR13, 0x1, URZ ;  /* 0x000000010d0d9890 */ /* 0x000fe4000fffe03f */
[----:B------:R-:W-:-:S02]  /*5ee0*/  UISETP.GE.U32.AND UP3, UPT, UR7, UR6, UPT ;  /* 0x000000060700728c */ /* 0x000fc4000bf66070 */
[----:B------:R-:W-:Y:S02]  /*5ef0*/  UISETP.GE.AND UP1, UPT, UR9, URZ, UPT ;  /* 0x0000003f0900728c */ /* 0x000fe4000bf26270 */
[----:B------:R-:W-:Y:S02]  /*5f00*/  @UP4 UIADD3 UR15, UR15, 0x1, URZ ;  /* 0x000000010f0f4890 */ /* 0x000fe4000fffe03f */
[----:B------:R-:W-:Y:S02]  /*5f10*/  ULDC UR9, c[0x0][0x2d0] ;  /* 0x0000b40000097ab9 */ /* 0x000fe40000000800 */
[----:B------:R-:W-:Y:S02]  /*5f20*/  UISETP.NE.AND UP2, UPT, URZ, UR9, UPT ;  /* 0x000000093f00728c */ /* 0x000fe4000bf45270 */
[----:B------:R-:W-:Y:S02]  /*5f30*/  ULOP3.LUT UR4, URZ, UR9, URZ, 0x33, !UPT ;  /* 0x000000093f047292 */ /* 0x000fe4000f8e333f */
[----:B------:R-:W-:-:S02]  /*5f40*/  @UP3 UIADD3 UR13, UR13, 0x1, URZ ;  /* 0x000000010d0d3890 */ /* 0x000fc4000fffe03f */
[----:B------:R-:W-:Y:S02]  /*5f50*/  @!UP1 UIADD3 UR15, -UR15, URZ, URZ ;  /* 0x0000003f0f0f9290 */ /* 0x000fe4000fffe13f */
[----:B------:R-:W-:Y:S02]  /*5f60*/  @!UP0 UIADD3 UR13, -UR13, URZ, URZ ;  /* 0x0000003f0d0d8290 */ /* 0x000fe4000fffe13f */
        /* <DEDUP_REMOVED lines=27> */
.L_x_2379:
[----:B------:R-:W-:Y:S02]  /*6120*/  ULDC UR14, c[0x0][0x1a0] ;  /* 0x00006800000e7ab9 */ /* 0x000fe40000000800 */
[----:B------:R-:W-:-:S04]  /*6130*/  ULEA UR14, -UR14, URZ, 0x6 ;  /* 0x0000003f0e0e7291 */ /* 0x000fc8000f8e313f */
[----:B------:R-:W-:-:S04]  /*6140*/  USHF.R.S32.HI UR12, URZ, 0x1f, UR14 ;  /* 0x0000001f3f0c7899 */ /* 0x000fc8000801140e */
.L_x_2380:
[----:B------:R-:W-:Y:S01]  /*6150*/  IMAD.U32 R2, RZ, RZ, UR14 ;  /* 0x0000000eff027e24 */ /* 0x000fe2000f8e00ff */
[----:B------:R-:W-:Y:S01]  /*6160*/  ULDC.64 UR4, c[0x0][0x1a0] ;  /* 0x0000680000047ab9 */ /* 0x000fe20000000a00 */
[----:B------:R-:W-:Y:S01]  /*6170*/  IMAD.U32 R0, RZ, RZ, UR12 ;  /* 0x0000000cff007e24 */ /* 0x000fe2000f8e00ff */
[----:B------:R-:W-:Y:S01]  /*6180*/  IADD3 R5, P1, R170, UR14, RZ ;  /* 0x0000000eaa057c10 */ /* 0x000fe2000ff3e0ff */
[----:B------:R-:W-:Y:S01]  /*6190*/  ULEA UR7, UP0, UR4, UR14, 0x4 ;  /* 0x0000000e04077291 */ /* 0x000fe2000f80203f */
[----:B------:R-:W-:Y:S01]  /*61a0*/  LEA R241, P2, R2, R241, 0x1 ;  /* 0x000000f102f17211 */ /* 0x000fe200078408ff */
[----:B------:R-:W-:Y:S01]  /*61b0*/  USHF.L.U32 UR9, UR4, 0x5, URZ ;  /* 0x0000000504097899 */ /* 0x000fe2000800063f */
[----:B------:R-:W-:Y:S01]  /*61c0*/  IADD3.X R4, R168, UR12, RZ, P1, !PT ;  /* 0x0000000ca8047c10 */ /* 0x000fe20008ffe4ff */
[----:B------:R-:W-:Y:S01]  /*61d0*/  ULEA.HI.X UR12, UR4, UR12, UR5, 0x4, UP0 ;  /* 0x0000000c040c7291 */ /* 0x000fe200080f2405 */
[----:B------:R-:W-:Y:S01]  /*61e0*/  LEA.HI.X R240, R2, R240, R0, 0x1, P2 ;  /* 0x000000f002f07211 */ /* 0x000fe200010f0c00 */
[----:B------:R-:W-:Y:S01]  /*61f0*/  IMAD.MOV.U32 R8, RZ, RZ, R241 ;  /* 0x000000ffff087224 */ /* 0x000fe200078e00f1 */
[----:B------:R-:W-:-:S02]  /*6200*/  LEA R6, P2, R5, c[0x0][0x170], 0x1 ;  /* 0x00005c0005067a11 */ /* 0x000fc400078408ff */
[----:B------:R-:W-:Y:S01]  /*6210*/  IADD3 R170, P1, R170, UR7, RZ ;  /* 0x00000007aaaa7c10 */ /* 0x000fe2000ff3e0ff */
[----:B------:R-:W-:Y:S01]  /*6220*/  UMOV UR7, 0x5 ;  /* 0x0000000500077882 */ /* 0x000fe20000000000 */
[----:B------:R-:W-:Y:S01]  /*6230*/  LEA.HI.X R7, R5, c[0x0][0x174], R4, 0x1, P2 ;  /* 0x00005d0005077a11 */ /* 0x000fe200010f0c04 */
[----:B------:R-:W-:Y:S01]  /*6240*/  USHF.L.U64.HI UR4, UR4, UR7, UR5 ;  /* 0x0000000704047299 */ /* 0x000fe20008010205 */
[----:B------:R-:W-:Y:S01]  /*6250*/  IMAD.MOV.U32 R9, RZ, RZ, R240 ;  /* 0x000000ffff097224 */ /* 0x000fe200078e00f0 */
[----:B------:R-:W-:Y:S02]  /*6260*/  IADD3.X R168, R168, UR12, RZ, P1, !PT ;  /* 0x0000000ca8a87c10 */ /* 0x000fe40008ffe4ff */
[----:B------:R-:W-:Y:S02]  /*6270*/  IADD3 R4, P2, R241, UR9, RZ ;  /* 0x00000009f1047c10 */ /* 0x000fe4000ff5e0ff */
[----:B------:R-:W-:Y:S01]  /*6280*/  LEA R10, P1, R170, c[0x0][0x170], 0x1 ;  /* 0x00005c00aa0a7a11 */ /* 0x000fe200078208ff */
[----:B------:R-:W-:Y:S01]  /*6290*/  @!PT LDS RZ, [RZ] ;  /* 0x00000000fffff984 */ /* 0x000fe20000000800 */
[----:B------:R-:W-:Y:S01]  /*62a0*/  @!PT LDS RZ, [RZ] ;  /* 0x00000000fffff984 */ /* 0x000fe20000000800 */
[----:B------:R-:W-:Y:S01]  /*62b0*/  @!PT LDS RZ, [RZ] ;  /* 0x00000000fffff984 */ /* 0x000fe20000000800 */
[----:B------:R1:W-:Y:S01]  /*62c0*/  LDGSTS.E.BYPASS.LTC128B.128 [R244+0x10000], [R8.64] ;  /* 0x1000000008f47fae */ /* 0x0003e2000b901d4a */
[----:B------:R-:W-:-:S02]  /*62d0*/  IADD3.X R5, R240, UR4, RZ, P2, !PT ;  /* 0x00000004f0057c10 */ /* 0x000fc400097fe4ff */
[----:B------:R-:W-:Y:S01]  /*62e0*/  LEA.HI.X R11, R170, c[0x0][0x174], R168, 0x1, P1 ;  /* 0x00005d00aa0b7a11 */ /* 0x000fe200008f0ca8 */
[----:B------:R2:W-:Y:S01]  /*62f0*/  LDGSTS.E.BYPASS.LTC128B.128 [R244+0x12000], [R6.64+0x80] ;  /* 0x1200008006f47fae */ /* 0x0005e2000b901d4a */
[----:B------:R-:W-:-:S03]  /*6300*/  IADD3 R14, P1, R10, UR9, RZ ;  /* 0x000000090a0e7c10 */ /* 0x000fc6000ff3e0ff */
[----:B------:R2:W-:Y:S01]  /*6310*/  LDGSTS.E.BYPASS.LTC128B.128 [R244+0x14000], [R6.64+0x100] ;  /* 0x1400010006f47fae */ /* 0x0005e2000b901d4a */
[----:B------:R-:W-:Y:S02]  /*6320*/  IADD3.X R15, R11, UR4, RZ, P1, !PT ;  /* 0x000000040b0f7c10 */ /* 0x000fe40008ffe4ff */
[----:B------:R-:W-:Y:S01]  /*6330*/  IADD3 R12, P1, R14, UR9, RZ ;  /* 0x000000090e0c7c10 */ /* 0x000fe2000ff3e0ff */
[----:B------:R2:W-:Y:S03]  /*6340*/  LDGSTS.E.BYPASS.LTC128B.128 [R244+0x16000], [R6.64+0x180] ;  /* 0x1600018006f47fae */ /* 0x0005e6000b901d4a */
[----:B------:R-:W-:Y:S01]  /*6350*/  IADD3.X R13, R15, UR4, RZ, P1, !PT ;  /* 0x000000040f0d7c10 */ /* 0x000fe20008ffe4ff */
[----:B------:R3:W-:Y:S01]  /*6360*/  LDGSTS.E.BYPASS.LTC128B.128 [R244+0x10800], [R4.64] ;  /* 0x1080000004f47fae */ /* 0x0007e2000b901d4a */
[----:B------:R-:W-:-:S03]  /*6370*/  ISETP.GE.AND P1, PT, R165, 0x3, PT ;  /* 0x00000003a500780c */ /* 0x000fc60003f26270 */
[----:B------:R4:W-:Y:S04]  /*6380*/  LDGSTS.E.BYPASS.LTC128B.128 [R244+0x12800], [R10.64+0x80] ;  /* 0x128000800af47fae */ /* 0x0009e8000b901d4a */
[----:B------:R4:W-:Y:S01]  /*6390*/  LDGSTS.E.BYPASS.LTC128B.128 [R244+0x14800], [R10.64+0x100] ;  /* 0x148001000af47fae */ /* 0x0009e2000b901d4a */
[----:B-1----:R-:W-:-:S03]  /*63a0*/  IADD3 R8, P2, R4, UR9, RZ ;  /* 0x0000000904087c10 */ /* 0x002fc6000ff5e0ff */
[----:B------:R4:W-:Y:S01]  /*63b0*/  LDGSTS.E.BYPASS.LTC128B.128 [R244+0x16800], [R10.64+0x180] ;  /* 0x168001800af47fae */ /* 0x0009e2000b901d4a */
[----:B------:R-:W-:-:S05]  /*63c0*/  IADD3.X R9, R5, UR4, RZ, P2, !PT ;  /* 0x0000000405097c10 */ /* 0x000fca00097fe4ff */
[----:B------:R4:W-:Y:S01]  /*63d0*/  LDGSTS.E.BYPASS.LTC128B.128 [R244+0x11000], [R8.64] ;  /* 0x1100000008f47fae */ /* 0x0009e2000b901d4a */
[----:B--2---:R-:W-:-:S03]  /*63e0*/  IADD3 R6, P2, R8, UR9, RZ ;  /* 0x0000000908067c10 */ /* 0x004fc6000ff5e0ff */
[----:B------:R1:W-:Y:S01]  /*63f0*/  LDGSTS.E.BYPASS.LTC128B.128 [R244+0x13000], [R14.64+0x80] ;  /* 0x130000800ef47fae */ /* 0x0003e2000b901d4a */
[----:B------:R-:W-:-:S03]  /*6400*/  IADD3.X R7, R9, UR4, RZ, P2, !PT ;  /* 0x0000000409077c10 */ /* 0x000fc600097fe4ff */
        /* <DEDUP_REMOVED lines=8> */
[----:B------:R-:W-:Y:S04]  /*6490*/  LDSM.16.M88.4 R168, [R237+0x9000] ;  /* 0x00900000eda8783b */ /* 0x000fe80000000200 */
[----:B---3--:R-:W4:Y:S04]  /*64a0*/  LDSM.16.M88.4 R4, [R237+0x8000] ;  /* 0x00800000ed04783b */ /* 0x008f280000000200 */
[----:B------:R-:W-:Y:S04]  /*64b0*/  LDSM.16.M88.4 R16, [R236] ;  /* 0x00000000ec10783b */ /* 0x000fe80000000200 */
[----:B------:R-:W-:Y:S04]  /*64c0*/  LDSM.16.M88.4 R24, [R235] ;  /* 0x00000000eb18783b */ /* 0x000fe80000000200 */
[----:B-1----:R-:W1:Y:S04]  /*64d0*/  LDSM.16.M88.4 R12, [R237+0x9800] ;  /* 0x00980000ed0c783b */ /* 0x002e680000000200 */
[----:B------:R-:W3:Y:S04]  /*64e0*/  LDSM.16.M88.4 R188, [R227] ;  /* 0x00000000e3bc783b */ /* 0x000ee80000000200 */
[----:B------:R-:W5:Y:S04]  /*64f0*/  LDSM.16.M88.4 R20, [R226] ;  /* 0x00000000e214783b */ /* 0x000f680000000200 */
[----:B------:R-:W1:Y:S04]  /*6500*/  LDSM.16.M88.4 R192, [R225] ;  /* 0x00000000e1c0783b */ /* 0x000e680000000200 */
[----:B------:R-:W-:Y:S01]  /*6510*/  LDSM.16.M88.4 R184, [R231+0x8000] ;  /* 0x00800000e7b8783b */ /* 0x000fe20000000200 */
[C---:B--2---:R-:W-:Y:S03]  /*6520*/  HMMA.16816.F32 R180, R28.reuse, R176, RZ ;  /* 0x000000b01cb4723c */ /* 0x044fe600000018ff */
[----:B------:R-:W-:Y:S04]  /*6530*/  LDSM.16.M88.4 R196, [R224] ;  /* 0x00000000e0c4783b */ /* 0x000fe80000000200 */
[----:B------:R-:W0:Y:S01]  /*6540*/  LDGDEPBAR ;  /* 0x00000000000079af */ /* 0x000e220000000000 */
[C---:B----4-:R-:W-:Y:S08]  /*6550*/  HMMA.16816.F32 R8, R28.reuse, R4, RZ ;  /* 0x000000041c08723c */ /* 0x050ff000000018ff */
[C---:B------:R-:W-:Y:S08]  /*6560*/  HMMA.16816.F32 R4, R28.reuse, R6, RZ ;  /* 0x000000061c04723c */ /* 0x040ff000000018ff */
        /* <DEDUP_REMOVED lines=17> */
[----:B------:R-:W5:Y:S04]  /*6680*/  LDSM.16.M88.4 R16, [R233] ;  /* 0x00000000e910783b */ /* 0x000f680000000200 */
        /* <DEDUP_REMOVED lines=14> */
[C---:B-----5:R-:W-:Y:S08]  /*6770*/  HMMA.16816.F32 R8, R16.reuse, R196, R8 ;  /* 0x000000c41008723c */ /* 0x060ff00000001808 */
[C---:B------:R-:W-:Y:S01]  /*6780*/  HMMA.16816.F32 R4, R16.reuse, R198, R4 ;  /* 0x000000c61004723c */ /* 0x040fe20000001804 */
[----:B------:R-:W-:Y:S07]  /*6790*/  LDSM.16.M88.4 R196, [R221] ;  /* 0x00000000ddc4783b */ /* 0x000fee0000000200 */
        /* <DEDUP_REMOVED lines=8> */
[----:B------:R-:W-:Y:S04]  /*6820*/  LDSM.16.M88.4 R188, [R223] ;  /* 0x00000000dfbc783b */ /* 0x000fe80000000200 */
[----:B------:R-:W-:Y:S03]  /*6830*/  LDSM.16.M88.4 R16, [R222] ;  /* 0x00000000de10783b */ /* 0x000fe60000000200 */
        /* <DEDUP_REMOVED lines=18> */
[----:B------:R-:W4:Y:S07]  /*6960*/  LDSM.16.M88.4 R16, [R231+0xb000] ;  /* 0x00b00000e710783b */ /* 0x000f2e0000000200 */
[C---:B------:R-:W-:Y:S08]  /*6970*/  HMMA.16816.F32 R172, R12.reuse, R196, R172 ;  /* 0x000000c40cac723c */ /* 0x040ff000000018ac */
        /* <DEDUP_REMOVED lines=12> */
[C---:B----4-:R-:W-:Y:S08]  /*6a40*/  HMMA.16816.F32 R172, R20.reuse, R16, R172 ;  /* 0x0000001014ac723c */ /* 0x050ff000000018ac */
[C---:B------:R-:W-:Y:S01]  /*6a50*/  HMMA.16816.F32 R168, R20.reuse, R18, R168 ;  /* 0x0000001214a8723c */ /* 0x040fe200000018a8 */
[----:B------:R-:W4:Y:S07]  /*6a60*/  LDSM.16.M88.4 R16, [R224+0x3800] ;  /* 0x00380000e010783b */ /* 0x000f2e0000000200 */
[C---:B------:R-:W-:Y:S08]  /*6a70*/  HMMA.16816.F32 R32, R20.reuse, R192, R32 ;  /* 0x000000c01420723c */ /* 0x040ff00000001820 */
[----:B------:R-:W-:Y:S01]  /*6a80*/  HMMA.16816.F32 R28, R20, R194, R28 ;  /* 0x000000c2141c723c */ /* 0x000fe2000000181c */
[----:B------:R-:W5:Y:S04]  /*6a90*/  LDSM.16.M88.4 R20, [R238+0x4000] ;  /* 0x00400000ee14783b */ /* 0x000f680000000200 */
[----:B------:R-:W-:Y:S03]  /*6aa0*/  LDSM.16.M88.4 R192, [R218] ;  /* 0x00000000dac0783b */ /* 0x000fe60000000200 */
        /* <DEDUP_REMOVED lines=12> */
[----:B------:R-:W4:Y:S03]  /*6b70*/  LDSM.16.M88.4 R12, [R219] ;  /* 0x00000000db0c783b */ /* 0x000f260000000200 */
[C---:B-----5:R-:W-:Y:S08]  /*6b80*/  HMMA.16816.F32 R8, R20.reuse, R196, R8 ;  /* 0x000000c41408723c */ /* 0x060ff00000001808 */
[C---:B------:R-:W-:Y:S01]  /*6b90*/  HMMA.16816.F32 R4, R20.reuse, R198, R4 ;  /* 0x000000c61404723c */ /* 0x040fe20000001804 */
[----:B------:R-:W-:Y:S07]  /*6ba0*/  LDSM.16.M88.4 R196, [R231+0xd000] ;  /* 0x00d00000e7c4783b */ /* 0x000fee0000000200 */
[C---:B-1----:R-:W-:Y:S08]  /*6bb0*/  HMMA.16816.F32 R180, R20.reuse, R184, R180 ;  /* 0x000000b814b4723c */ /* 0x042ff000000018b4 */
[C---:B------:R-:W-:Y:S01]  /*6bc0*/  HMMA.16816.F32 R176, R20.reuse, R186, R176 ;  /* 0x000000ba14b0723c */ /* 0x040fe200000018b0 */
[----:B------:R-:W1:Y:S07]  /*6bd0*/  LDSM.16.M88.4 R184, [R217] ;  /* 0x00000000d9b8783b */ /* 0x000e6e0000000200 */
[C---:B--2---:R-:W-:Y:S08]  /*6be0*/  HMMA.16816.F32 R172, R20.reuse, R24, R172 ;  /* 0x0000001814ac723c */ /* 0x044ff000000018ac */
[C---:B------:R-:W-:Y:S01]  /*6bf0*/  HMMA.16816.F32 R168, R20.reuse, R26, R168 ;  /* 0x0000001a14a8723c */ /* 0x040fe200000018a8 */
[----:B------:R-:W2:Y:S07]  /*6c00*/  LDSM.16.M88.4 R24, [R216] ;  /* 0x00000000d818783b */ /* 0x000eae0000000200 */
[C---:B---3--:R-:W-:Y:S08]  /*6c10*/  HMMA.16816.F32 R32, R20.reuse, R188, R32 ;  /* 0x000000bc1420723c */ /* 0x048ff00000001820 */
[----:B------:R-:W-:Y:S01]  /*6c20*/  HMMA.16816.F32 R28, R20, R190, R28 ;  /* 0x000000be141c723c */ /* 0x000fe2000000181c */
[----:B------:R-:W-:Y:S04]  /*6c30*/  LDSM.16.M88.4 R188, [R231+0xc000] ;  /* 0x00c00000e7bc783b */ /* 0x000fe80000000200 */
        /* <DEDUP_REMOVED lines=21> */
[C---:B------:R-:W-:Y:S08]  /*6d90*/  HMMA.16816.F32 R168, R12.reuse, R198, R168 ;  /* 0x000000c60ca8723c */ /* 0x040ff000000018a8 */
        /* <DEDUP_REMOVED lines=15> */
[----:B------:R-:W4:Y:S04]  /*6e90*/  LDSM.16.M88.4 R20, [R215] ;  /* 0x00000000d714783b */ /* 0x000f280000000200 */
[----:B------:R-:W5:Y:S03]  /*6ea0*/  LDSM.16.M88.4 R16, [R237+0xf800] ;  /* 0x00f80000ed10783b */ /* 0x000f660000000200 */
[C---:B-1----:R-:W-:Y:S08]  /*6eb0*/  HMMA.16816.F32 R4, R12.reuse, R186, R4 ;  /* 0x000000ba0c04723c */ /* 0x042ff00000001804 */
[C---:B------:R-:W-:Y:S01]  /*6ec0*/  HMMA.16816.F32 R8, R12.reuse, R184, R8 ;  /* 0x000000b80c08723c */ /* 0x040fe20000001808 */
[----:B------:R-:W-:Y:S07]  /*6ed0*/  LDSM.16.M88.4 R184, [R231+0xe000] ;  /* 0x00e00000e7b8783b */ /* 0x000fee0000000200 */
[C---:B--2---:R-:W-:Y:S08]  /*6ee0*/  HMMA.16816.F32 R180, R12.reuse, R24, R180 ;  /* 0x000000180cb4723c */ /* 0x044ff000000018b4 */
[C---:B------:R-:W-:Y:S01]  /*6ef0*/  HMMA.16816.F32 R176, R12.reuse, R26, R176 ;  /* 0x0000001a0cb0723c */ /* 0x040fe200000018b0 */
[----:B------:R-:W1:Y:S07]  /*6f00*/  LDSM.16.M88.4 R24, [R234+0x6000] ;  /* 0x00600000ea18783b */ /* 0x000e6e0000000200 */
[C---:B---3--:R-:W-:Y:S08]  /*6f10*/  HMMA.16816.F32 R172, R12.reuse, R188, R172 ;  /* 0x000000bc0cac723c */ /* 0x048ff000000018ac */
[----:B------:R-:W-:Y:S01]  /*6f20*/  HMMA.16816.F32 R168, R12, R190, R168 ;  /* 0x000000be0ca8723c */ /* 0x000fe200000018a8 */
[----:B------:R-:W2:Y:S07]  /*6f30*/  LDSM.16.M88.4 R188, [R214] ;  /* 0x00000000d6bc783b */ /* 0x000eae0000000200 */
[----:B----4-:R-:W-:Y:S08]  /*6f40*/  HMMA.16816.F32 R4, R192, R22, R4 ;  /* 0x00000016c004723c */ /* 0x010ff00000001804 */
[C---:B-----5:R-:W-:Y:S08]  /*6f50*/  HMMA.16816.F32 R32, R12.reuse, R16, R32 ;  /* 0x000000100c20723c */ /* 0x060ff00000001820 */
[----:B------:R-:W-:Y:S01]  /*6f60*/  HMMA.16816.F32 R28, R12, R18, R28 ;  /* 0x000000120c1c723c */ /* 0x000fe2000000181c */
[----:B------:R-:W-:Y:S04]  /*6f70*/  LDSM.16.M88.4 R16, [R233+0x6000] ;  /* 0x00600000e910783b */ /* 0x000fe80000000200 */
[----:B------:R-:W3:Y:S03]  /*6f80*/  LDSM.16.M88.4 R12, [R224+0x6000] ;  /* 0x00600000e00c783b */ /* 0x000ee60000000200 */
[----:B------:R-:W-:Y:S01]  /*6f90*/  HMMA.16816.F32 R8, R192, R20, R8 ;  /* 0x00000014c008723c */ /* 0x000fe20000001808 */
[----:B------:R-:W4:Y:S07]  /*6fa0*/  LDSM.16.M88.4 R20, [R231+0xe800] ;  /* 0x00e80000e714783b */ /* 0x000f2e0000000200 */
[----:B-1----:R-:W-:Y:S08]  /*6fb0*/  HMMA.16816.F32 R4, R24, R186, R4 ;  /* 0x000000ba1804723c */ /* 0x002ff00000001804 */
[C---:B--2---:R-:W-:Y:S08]  /*6fc0*/  HMMA.16816.F32 R180, R192.reuse, R188, R180 ;  /* 0x000000bcc0b4723c */ /* 0x044ff000000018b4 */
[----:B------:R-:W-:Y:S01]  /*6fd0*/  HMMA.16816.F32 R188, R192, R190, R176 ;  /* 0x000000bec0bc723c */ /* 0x000fe200000018b0 */
[----:B------:R-:W1:Y:S07]  /*6fe0*/  LDSM.16.M88.4 R176, [R224+0x6800] ;  /* 0x00680000e0b0783b */ /* 0x000e6e0000000200 */
[----:B------:R-:W-:Y:S01]  /*6ff0*/  HMMA.16816.F32 R8, R24, R184, R8 ;  /* 0x000000b81808723c */ /* 0x000fe20000001808 */
[----:B------:R-:W2:Y:S07]  /*7000*/  LDSM.16.M88.4 R184, [R213] ;  /* 0x00000000d5b8783b */ /* 0x000eae0000000200 */
[----:B---3--:R-:W-:Y:S08]  /*7010*/  HMMA.16816.F32 R4, R16, R14, R4 ;  /* 0x0000000e1004723c */ /* 0x008ff00000001804 */
[C---:B----4-:R-:W-:Y:S08]  /*7020*/  HMMA.16816.F32 R180, R24.reuse, R20, R180 ;  /* 0x0000001418b4723c */ /* 0x050ff000000018b4 */
[----:B------:R-:W-:Y:S01]  /*7030*/  HMMA.16816.F32 R188, R24, R22, R188 ;  /* 0x0000001618bc723c */ /* 0x000fe200000018bc */
[----:B------:R-:W3:Y:S07]  /*7040*/  LDSM.16.M88.4 R20, [R212] ;  /* 0x00000000d414783b */ /* 0x000eee0000000200 */
[----:B------:R-:W-:Y:S01]  /*7050*/  HMMA.16816.F32 R8, R16, R12, R8 ;  /* 0x0000000c1008723c */ /* 0x000fe20000001808 */
[----:B------:R-:W4:Y:S01]  /*7060*/  LDSM.16.M88.4 R12, [R231+0xf000] ;  /* 0x00f00000e70c783b */ /* 0x000f220000000200 */
[----:B------:R-:W-:-:S02]  /*7070*/  FMUL.FTZ R4, R4, c[0x0][0x2ec] ;  /* 0x0000bb0004047a20 */ /* 0x000fc40000410000 */
[----:B------:R-:W-:Y:S02]  /*7080*/  FMUL.FTZ R5, R5, c[0x0][0x2ec] ;  /* 0x0000bb0005057a20 */ /* 0x000fe40000410000 */
[----:B------:R-:W-:Y:S02]  /*7090*/  FMUL.FTZ R6, R6, c[0x0][0x2ec] ;  /* 0x0000bb0006067a20 */ /* 0x000fe40000410000 */
[----:B-1----:R-:W-:Y:S01]  /*70a0*/  HMMA.16816.F32 R180, R16, R176, R180 ;  /* 0x000000b010b4723c */ /* 0x002fe200000018b4 */
[----:B------:R-:W-:Y:S07]  /*70b0*/  MUFU.TANH R176, R4 ;  /* 0x0000000400b07308 */ /* 0x000fee0000002400 */
[----:B--2---:R-:W-:Y:S01]  /*70c0*/  HMMA.16816.F32 R172, R192, R184, R172 ;  /* 0x000000b8c0ac723c */ /* 0x004fe200000018ac */
[----:B------:R-:W-:Y:S07]  /*70d0*/  MUFU.TANH R185, R5 ;  /* 0x0000000500b97308 */ /* 0x000fee0000002400 */
[----:B------:R-:W-:Y:S01]  /*70e0*/  HMMA.16816.F32 R188, R16, R178, R188 ;  /* 0x000000b210bc723c */ /* 0x000fe200000018bc */
[----:B------:R1:W-:Y:S01]  /*70f0*/  MUFU.TANH R177, R6 ;  /* 0x0000000600b17308 */ /* 0x0003e20000002400 */
[----:B------:R-:W-:-:S02]  /*7100*/  FMUL.FTZ R9, R9, c[0x0][0x2ec] ;  /* 0x0000bb0009097a20 */ /* 0x000fc40000410000 */
[----:B------:R-:W-:Y:S02]  /*7110*/  FMUL.FTZ R11, R11, c[0x0][0x2ec] ;  /* 0x0000bb000b0b7a20 */ /* 0x000fe40000410000 */
[----:B------:R-:W-:Y:S02]  /*7120*/  FMUL.FTZ R0, R8, c[0x0][0x2ec] ;  /* 0x0000bb0008007a20 */ /* 0x000fe40000410000 */
[----:B------:R-:W-:Y:S01]  /*7130*/  HMMA.16816.F32 R168, R192, R186, R168 ;  /* 0x000000bac0a8723c */ /* 0x000fe200000018a8 */
[----:B------:R-:W-:Y:S01]  /*7140*/  FMUL.FTZ R178, R7, c[0x0][0x2ec] ;  /* 0x0000bb0007b27a20 */ /* 0x000fe20000410000 */
[----:B------:R-:W-:Y:S01]  /*7150*/  MUFU.TANH R184, R9 ;  /* 0x0000000900b87308 */ /* 0x000fe20000002400 */
[----:B------:R-:W-:Y:S02]  /*7160*/  FMUL.FTZ R2, R10, c[0x0][0x2ec] ;  /* 0x0000bb000a027a20 */ /* 0x000fe40000410000 */
[----:B------:R-:W-:-:S03]  /*7170*/  FMUL.FTZ R179, R180, c[0x0][0x2ec] ;  /* 0x0000bb00b4b37a20 */ /* 0x000fc60000410000 */
[C---:B---3--:R-:W-:Y:S01]  /*7180*/  HMMA.16816.F32 R32, R192.reuse, R20, R32 ;  /* 0x00000014c020723c */ /* 0x048fe20000001820 */
[----:B-1----:R-:W1:Y:S01]  /*7190*/  LDSM.16.M88.4 R4, [R231+0xf800] ;  /* 0x00f80000e704783b */ /* 0x002e620000000200 */
[----:B------:R2:W-:Y:S05]  /*71a0*/  MUFU.TANH R197, R11 ;  /* 0x0000000b00c57308 */ /* 0x0005ea0000002400 */
[----:B------:R-:W-:Y:S01]  /*71b0*/  FMUL.FTZ R20, R181, c[0x0][0x2ec] ;  /* 0x0000bb00b5147a20 */ /* 0x000fe20000410000 */
[----:B------:R-:W-:Y:S01]  /*71c0*/  HMMA.16816.F32 R28, R192, R22, R28 ;  /* 0x00000016c01c723c */ /* 0x000fe2000000181c */
[----:B------:R-:W-:Y:S01]  /*71d0*/  FMUL.FTZ R21, R183, c[0x0][0x2ec] ;  /* 0x0000bb00b7157a20 */ /* 0x000fe20000410000 */
[----:B------:R-:W3:Y:S05]  /*71e0*/  MUFU.TANH R0, R0 ;  /* 0x0000000000007308 */ /* 0x000eea0000002400 */
[----:B------:R-:W-:Y:S01]  /*71f0*/  FMUL.FTZ R23, R189, c[0x0][0x2ec] ;  /* 0x0000bb00bd177a20 */ /* 0x000fe20000410000 */
[C---:B----4-:R-:W-:Y:S01]  /*7200*/  HMMA.16816.F32 R172, R24.reuse, R12, R172 ;  /* 0x0000000c18ac723c */ /* 0x050fe200000018ac */
[----:B------:R-:W-:Y:S01]  /*7210*/  FMUL.FTZ R22, R182, c[0x0][0x2ec] ;  /* 0x0000bb00b6167a20 */ /* 0x000fe20000410000 */
[----:B--2---:R-:W2:Y:S01]  /*7220*/  LDSM.16.M88.4 R8, [R224+0x7000] ;  /* 0x00700000e008783b */ /* 0x004ea20000000200 */
[----:B------:R-:W-:Y:S05]  /*7230*/  MUFU.TANH R179, R179 ;  /* 0x000000b300b37308 */ /* 0x000fea0000002400 */
[----:B------:R-:W-:Y:S01]  /*7240*/  HMMA.16816.F32 R168, R24, R14, R168 ;  /* 0x0000000e18a8723c */ /* 0x000fe200000018a8 */
[----:B------:R-:W4:Y:S01]  /*7250*/  LDSM.16.M88.4 R12, [R224+0x7800] ;  /* 0x00780000e00c783b */ /* 0x000f220000000200 */
[----:B------:R-:W-:-:S04]  /*7260*/  DEPBAR.LE SB0, 0x0 ;  /* 0x000080000000791a */ /* 0x000fc80000000000 */
[----:B------:R-:W-:Y:S08]  /*7270*/  MUFU.TANH R20, R20 ;  /* 0x0000001400147308 */ /* 0x000ff00000002400 */
[----:B------:R-:W-:Y:S01]  /*7280*/  MUFU.TANH R23, R23 ;  /* 0x0000001700177308 */ /* 0x000fe20000002400 */
[C---:B-1----:R-:W-:Y:S07]  /*7290*/  HMMA.16816.F32 R32, R24.reuse, R4, R32 ;  /* 0x000000041820723c */ /* 0x042fee0000001820 */
[----:B------:R-:W-:Y:S01]  /*72a0*/  MUFU.TANH R178, R178 ;  /* 0x000000b200b27308 */ /* 0x000fe20000002400 */
[----:B------:R-:W-:Y:S01]  /*72b0*/  FMUL.FTZ R4, R190, c[0x0][0x2ec] ;  /* 0x0000bb00be047a20 */ /* 0x000fe20000410000 */
[----:B------:R-:W-:Y:S01]  /*72c0*/  HMMA.16816.F32 R28, R24, R6, R28 ;  /* 0x00000006181c723c */ /* 0x000fe2000000181c */
[----:B------:R-:W-:-:S05]  /*72d0*/  FMUL.FTZ R5, R191, c[0x0][0x2ec] ;  /* 0x0000bb00bf057a20 */ /* 0x000fca0000410000 */
[----:B------:R-:W-:Y:S02]  /*72e0*/  MUFU.TANH R2, R2 ;  /* 0x0000000200027308 */ /* 0x000fe40000002400 */
[C---:B--2---:R-:W-:Y:S06]  /*72f0*/  HMMA.16816.F32 R172, R16.reuse, R8, R172 ;  /* 0x0000000810ac723c */ /* 0x044fec00000018ac */
[----:B------:R-:W-:Y:S01]  /*7300*/  MUFU.TANH R22, R22 ;  /* 0x0000001600167308 */ /* 0x000fe20000002400 */
[----:B------:R-:W-:Y:S01]  /*7310*/  FMUL.FTZ R8, R188, c[0x0][0x2ec] ;  /* 0x0000bb00bc087a20 */ /* 0x000fe20000410000 */
[C---:B------:R-:W-:Y:S06]  /*7320*/  HMMA.16816.F32 R168, R16.reuse, R10, R168 ;  /* 0x0000000a10a8723c */ /* 0x040fec00000018a8 */
[----:B------:R-:W-:Y:S01]  /*7330*/  MUFU.TANH R21, R21 ;  /* 0x0000001500157308 */ /* 0x000fe20000002400 */
[----:B------:R-:W-:Y:S01]  /*7340*/  IMAD R11, R243, 0x40, R202 ;  /* 0x00000040f30b7824 */ /* 0x000fe200078e02ca */
[----:B----4-:R-:W-:Y:S06]  /*7350*/  HMMA.16816.F32 R32, R16, R12, R32 ;  /* 0x0000000c1020723c */ /* 0x010fec0000001820 */
[----:B------:R-:W1:Y:S01]  /*7360*/  MUFU.TANH R8, R8 ;  /* 0x0000000800087308 */ /* 0x000e620000002400 */
[----:B------:R-:W-:-:S02]  /*7370*/  IADD3 R27, R11, 0x18, RZ ;  /* 0x000000180b1b7810 */ /* 0x000fc40007ffe0ff */
[CC--:B------:R-:W-:Y:S01]  /*7380*/  ISETP.GE.AND P6, PT, R11.reuse, R201.reuse, PT ;  /* 0x000000c90b00720c */ /* 0x0c0fe20003fc6270 */
[----:B------:R-:W-:Y:S01]  /*7390*/  HMMA.16816.F32 R28, R16, R14, R28 ;  /* 0x0000000e101c723c */ /* 0x000fe2000000181c */
[----:B------:R-:W-:Y:S01]  /*73a0*/  FMUL.FTZ R7, R172, c[0x0][0x2ec] ;  /* 0x0000bb00ac077a20 */ /* 0x000fe20000410000 */
[----:B------:R-:W-:Y:S01]  /*73b0*/  IADD3 R165, R11, 0x11, RZ ;  /* 0x000000110ba57810 */ /* 0x000fe20007ffe0ff */
[----:B------:R-:W-:Y:S01]  /*73c0*/  FMUL.FTZ R173, R173, c[0x0][0x2ec] ;  /* 0x0000bb00adad7a20 */ /* 0x000fe20000410000 */
[----:B---3--:R-:W-:Y:S01]  /*73d0*/  FSEL R10, R0, -INF , !P6 ;  /* 0xff800000000a7808 */ /* 0x008fe20007000000 */
[----:B------:R-:W-:Y:S01]  /*73e0*/  FMUL.FTZ R6, R174, c[0x0][0x2ec] ;  /* 0x0000bb00ae067a20 */ /* 0x000fe20000410000 */
[----:B------:R-:W-:Y:S01]  /*73f0*/  IADD3 R12, R11, 0x38, RZ ;  /* 0x000000380b0c7810 */ /* 0x000fe20007ffe0ff */
[----:B------:R-:W-:Y:S01]  /*7400*/  MUFU.TANH R7, R7 ;  /* 0x0000000700077308 */ /* 0x000fe20000002400 */
[----:B------:R-:W-:Y:S01]  /*7410*/  FMUL.FTZ R172, R171, c[0x0][0x2ec] ;  /* 0x0000bb00abac7a20 */ /* 0x000fe20000410000 */
[C---:B------:R-:W-:Y:S01]  /*7420*/  IADD3 R171, R11.reuse, 0x1, RZ ;  /* 0x000000010bab7810 */ /* 0x040fe20007ffe0ff */
[----:B------:R-:W-:Y:S01]  /*7430*/  FMUL.FTZ R168, R168, c[0x0][0x2ec] ;  /* 0x0000bb00a8a87a20 */ /* 0x000fe20000410000 */
[C---:B------:R-:W-:Y:S01]  /*7440*/  IADD3 R16, R11.reuse, 0x28, RZ ;  /* 0x000000280b107810 */ /* 0x040fe20007ffe0ff */
[----:B------:R-:W-:Y:S01]  /*7450*/  FMUL.FTZ R194, R170, c[0x0][0x2ec] ;  /* 0x0000bb00aac27a20 */ /* 0x000fe20000410000 */
[----:B------:R-:W-:Y:S01]  /*7460*/  IADD3 R170, R11, 0x8, RZ ;  /* 0x000000080baa7810 */ /* 0x000fe20007ffe0ff */
[----:B------:R-:W-:Y:S01]  /*7470*/  FMUL.FTZ R196, R169, c[0x0][0x2ec] ;  /* 0x0000bb00a9c47a20 */ /* 0x000fe20000410000 */
[----:B------:R2:W3:Y:S01]  /*7480*/  MUFU.TANH R198, R168 ;  /* 0x000000a800c67308 */ /* 0x0004e20000002400 */
[-C--:B------:R-:W-:Y:S01]  /*7490*/  ISETP.GE.AND P5, PT, R171, R201.reuse, PT ;  /* 0x000000c9ab00720c */ /* 0x080fe20003fa6270 */
[----:B------:R-:W-:Y:S01]  /*74a0*/  FMUL.FTZ R32, R32, c[0x0][0x2ec] ;  /* 0x0000bb0020207a20 */ /* 0x000fe20000410000 */
[-C--:B------:R-:W-:Y:S01]  /*74b0*/  ISETP.GE.AND P4, PT, R170, R201.reuse, PT ;  /* 0x000000c9aa00720c */ /* 0x080fe20003f86270 */
[----:B------:R-:W-:Y:S01]  /*74c0*/  FMUL.FTZ R175, R175, c[0x0][0x2ec] ;  /* 0x0000bb00afaf7a20 */ /* 0x000fe20000410000 */
[----:B------:R-:W-:Y:S01]  /*74d0*/  FSEL R9, R184, -INF , !P5 ;  /* 0xff800000b8097808 */ /* 0x000fe20006800000 */
[----:B------:R-:W-:Y:S01]  /*74e0*/  FMUL.FTZ R35, R35, c[0x0][0x2ec] ;  /* 0x0000bb0023237a20 */ /* 0x000fe20000410000 */
[----:B------:R-:W-:Y:S01]  /*74f0*/  IADD3 R169, R11, 0x9, RZ ;  /* 0x000000090ba97810 */ /* 0x000fe20007ffe0ff */
[----:B------:R4:W-:Y:S01]  /*7500*/  MUFU.TANH R186, R32 ;  /* 0x0000002000ba7308 */ /* 0x0009e20000002400 */
[----:B------:R-:W-:Y:S01]  /*7510*/  FMUL.FTZ R28, R28, c[0x0][0x2ec] ;  /* 0x0000bb001c1c7a20 */ /* 0x000fe20000410000 */
[----:B------:R-:W-:Y:S01]  /*7520*/  FSEL R176, R176, -INF , !P4 ;  /* 0xff800000b0b07808 */ /* 0x000fe20006000000 */
[----:B------:R-:W-:Y:S01]  /*7530*/  FMUL.FTZ R29, R29, c[0x0][0x2ec] ;  /* 0x0000bb001d1d7a20 */ /* 0x000fe20000410000 */
[-C--:B------:R-:W-:Y:S01]  /*7540*/  ISETP.GE.AND P4, PT, R27, R201.reuse, PT ;  /* 0x000000c91b00720c */ /* 0x080fe20003f86270 */
[----:B------:R-:W-:Y:S01]  /*7550*/  FMUL.FTZ R30, R30, c[0x0][0x2ec] ;  /* 0x0000bb001e1e7a20 */ /* 0x000fe20000410000 */
[----:B------:R-:W-:Y:S01]  /*7560*/  ISETP.GE.AND P3, PT, R169, R201, PT ;  /* 0x000000c9a900720c */ /* 0x000fe20003f66270 */
[----:B------:R-:W-:Y:S01]  /*7570*/  FMUL.FTZ R31, R31, c[0x0][0x2ec] ;  /* 0x0000bb001f1f7a20 */ /* 0x000fe20000410000 */
[----:B------:R-:W5:Y:S01]  /*7580*/  MUFU.TANH R184, R28 ;  /* 0x0000001c00b87308 */ /* 0x000f620000002400 */
[----:B--2---:R-:W-:-:S02]  /*7590*/  IADD3 R168, R11, 0x10, RZ ;  /* 0x000000100ba87810 */ /* 0x004fc40007ffe0ff */
[----:B------:R-:W-:Y:S02]  /*75a0*/  IADD3 R19, R11, 0x19, RZ ;  /* 0x000000190b137810 */ /* 0x000fe40007ffe0ff */
[----:B-1----:R-:W-:Y:S02]  /*75b0*/  FSEL R24, R8, -INF , !P4 ;  /* 0xff80000008187808 */ /* 0x002fe40006000000 */
[-C--:B------:R-:W-:Y:S01]  /*75c0*/  ISETP.GE.AND P4, PT, R16, R201.reuse, PT ;  /* 0x000000c91000720c */ /* 0x080fe20003f86270 */
[----:B----4-:R-:W-:Y:S01]  /*75d0*/  FMUL.FTZ R32, R33, c[0x0][0x2ec] ;  /* 0x0000bb0021207a20 */ /* 0x010fe20000410000 */
[----:B------:R-:W1:Y:S01]  /*75e0*/  MUFU.TANH R199, R173 ;  /* 0x000000ad00c77308 */ /* 0x000e620000002400 */
[----:B------:R-:W-:Y:S02]  /*75f0*/  FSEL R0, R185, -INF , !P3 ;  /* 0xff800000b9007808 */ /* 0x000fe40005800000 */
[-C--:B------:R-:W-:Y:S02]  /*7600*/  ISETP.GE.AND P6, PT, R168, R201.reuse, PT ;  /* 0x000000c9a800720c */ /* 0x080fe40003fc6270 */
[----:B------:R-:W-:-:S02]  /*7610*/  ISETP.GE.AND P5, PT, R165, R201, PT ;  /* 0x000000c9a500720c */ /* 0x000fc40003fa6270 */
[-C--:B------:R-:W-:Y:S01]  /*7620*/  ISETP.GE.AND P3, PT, R19, R201.reuse, PT ;  /* 0x000000c91300720c */ /* 0x080fe20003f66270 */
[----:B------:R-:W2:Y:S01]  /*7630*/  MUFU.TANH R196, R196 ;  /* 0x000000c400c47308 */ /* 0x000ea20000002400 */
[C---:B------:R-:W-:Y:S02]  /*7640*/  IADD3 R18, R11.reuse, 0x20, RZ ;  /* 0x000000200b127810 */ /* 0x040fe40007ffe0ff */
[C---:B------:R-:W-:Y:S02]  /*7650*/  IADD3 R17, R11.reuse, 0x21, RZ ;  /* 0x000000210b117810 */ /* 0x040fe40007ffe0ff */
[----:B------:R-:W-:Y:S02]  /*7660*/  IADD3 R15, R11, 0x29, RZ ;  /* 0x000000290b0f7810 */ /* 0x000fe40007ffe0ff */
[----:B---3--:R-:W-:Y:S01]  /*7670*/  FSEL R198, R198, -INF , !P4 ;  /* 0xff800000c6c67808 */ /* 0x008fe20006000000 */
[----:B------:R-:W3:Y:S01]  /*7680*/  MUFU.TANH R32, R32 ;  /* 0x0000002000207308 */ /* 0x000ee20000002400 */
[----:B------:R-:W-:-:S02]  /*7690*/  ISETP.GE.AND P4, PT, R12, R201, PT ;  /* 0x000000c90c00720c */ /* 0x000fc40003f86270 */
[----:B------:R-:W-:Y:S02]  /*76a0*/  FSEL R26, R179, -INF , !P6 ;  /* 0xff800000b31a7808 */ /* 0x000fe40007000000 */
[----:B------:R-:W-:Y:S02]  /*76b0*/  FSEL R25, R20, -INF , !P5 ;  /* 0xff80000014197808 */ /* 0x000fe40006800000 */
[----:B------:R-:W-:Y:S01]  /*76c0*/  FSEL R23, R23, -INF , !P3 ;  /* 0xff80000017177808 */ /* 0x000fe20005800000 */
[----:B------:R4:W1:Y:S01]  /*76d0*/  MUFU.TANH R183, R29 ;  /* 0x0000001d00b77308 */ /* 0x0008620000002400 */
[C---:B------:R-:W-:Y:S02]  /*76e0*/  ISETP.GE.AND P2, PT, R11.reuse, R200, PT ;  /* 0x000000c80b00720c */ /* 0x040fe40003f46270 */
[C---:B------:R-:W-:Y:S02]  /*76f0*/  IADD3 R14, R11.reuse, 0x30, RZ ;  /* 0x000000300b0e7810 */ /* 0x040fe40007ffe0ff */
[----:B------:R-:W-:-:S02]  /*7700*/  IADD3 R13, R11, 0x31, RZ ;  /* 0x000000310b0d7810 */ /* 0x000fc40007ffe0ff */
[-C--:B------:R-:W-:Y:S01]  /*7710*/  ISETP.GE.AND P6, PT, R18, R201.reuse, PT ;  /* 0x000000c91200720c */ /* 0x080fe20003fc6270 */
[----:B------:R-:W2:Y:S01]  /*7720*/  MUFU.TANH R4, R4 ;  /* 0x0000000400047308 */ /* 0x000ea20000002400 */
[-C--:B------:R-:W-:Y:S02]  /*7730*/  ISETP.GE.AND P5, PT, R17, R201.reuse, PT ;  /* 0x000000c91100720c */ /* 0x080fe40003fa6270 */
[----:B------:R-:W-:Y:S02]  /*7740*/  ISETP.GE.AND P3, PT, R15, R201, PT ;  /* 0x000000c90f00720c */ /* 0x000fe40003f66270 */
[----:B------:R-:W-:Y:S02]  /*7750*/  IADD3 R11, R11, 0x39, RZ ;  /* 0x000000390b0b7810 */ /* 0x000fe40007ffe0ff */
[----:B-----5:R-:W-:Y:S01]  /*7760*/  FSEL R184, R184, -INF , !P4 ;  /* 0xff800000b8b87808 */ /* 0x020fe20006000000 */
[----:B----4-:R-:W-:Y:S01]  /*7770*/  FMUL.FTZ R29, R34, c[0x0][0x2ec] ;  /* 0x0000bb00221d7a20 */ /* 0x010fe20000410000 */
[----:B------:R-:W4:Y:S01]  /*7780*/  MUFU.TANH R5, R5 ;  /* 0x0000000500057308 */ /* 0x000f220000002400 */
[----:B------:R-:W-:-:S02]  /*7790*/  ISETP.GE.AND P4, PT, R169, R200, PT ;  /* 0x000000c8a900720c */ /* 0x000fc40003f86270 */
[----:B------:R-:W-:Y:S02]  /*77a0*/  FSEL R202, R7, -INF , !P6 ;  /* 0xff80000007ca7808 */ /* 0x000fe40007000000 */
[----:B-1----:R-:W-:Y:S02]  /*77b0*/  FSEL R199, R199, -INF , !P5 ;  /* 0xff800000c7c77808 */ /* 0x002fe40006800000 */
[----:B--2---:R-:W-:Y:S01]  /*77c0*/  FSEL R196, R196, -INF , !P3 ;  /* 0xff800000c4c47808 */ /* 0x004fe20005800000 */
[----:B------:R-:W1:Y:S01]  /*77d0*/  MUFU.TANH R6, R6 ;  /* 0x0000000600067308 */ /* 0x000e620000002400 */
[-C--:B------:R-:W-:Y:S02]  /*77e0*/  ISETP.GE.AND P6, PT, R14, R201.reuse, PT ;  /* 0x000000c90e00720c */ /* 0x080fe40003fc6270 */
[-C--:B------:R-:W-:Y:S02]  /*77f0*/  ISETP.GE.AND P5, PT, R13, R201.reuse, PT ;  /* 0x000000c90d00720c */ /* 0x080fe40003fa6270 */
[----:B------:R-:W-:-:S02]  /*7800*/  ISETP.GE.AND P3, PT, R11, R201, PT ;  /* 0x000000c90b00720c */ /* 0x000fc40003f66270 */
[----:B------:R-:W-:Y:S01]  /*7810*/  FSEL R7, R178, -INF , !P4 ;  /* 0xff800000b2077808 */ /* 0x000fe20006000000 */
[----:B------:R-:W2:Y:S01]  /*7820*/  MUFU.TANH R195, R175 ;  /* 0x000000af00c37308 */ /* 0x000ea20000002400 */
[----:B------:R-:W-:Y:S02]  /*7830*/  FSEL R186, R186, -INF , !P6 ;  /* 0xff800000baba7808 */ /* 0x000fe40007000000 */
[----:B---3--:R-:W-:Y:S02]  /*7840*/  FSEL R185, R32, -INF , !P5 ;  /* 0xff80000020b97808 */ /* 0x008fe40006800000 */
[----:B------:R-:W-:Y:S02]  /*7850*/  FSEL R183, R183, -INF , !P3 ;  /* 0xff800000b7b77808 */ /* 0x000fe40005800000 */
[----:B------:R-:W-:Y:S01]  /*7860*/  FSEL R8, R2, -INF , !P2 ;  /* 0xff80000002087808 */ /* 0x000fe20005000000 */
[----:B------:R-:W3:Y:S01]  /*7870*/  MUFU.TANH R194, R194 ;  /* 0x000000c200c27308 */ /* 0x000ee20000002400 */
[----:B------:R-:W-:-:S02]  /*7880*/  ISETP.GE.AND P6, PT, R171, R200, PT ;  /* 0x000000c8ab00720c */ /* 0x000fc40003fc6270 */
[-C--:B------:R-:W-:Y:S02]  /*7890*/  ISETP.GE.AND P5, PT, R170, R200.reuse, PT ;  /* 0x000000c8aa00720c */ /* 0x080fe40003fa6270 */
[-C--:B------:R-:W-:Y:S02]  /*78a0*/  ISETP.GE.AND P3, PT, R168, R200.reuse, PT ;  /* 0x000000c8a800720c */ /* 0x080fe40003f66270 */
[----:B------:R-:W-:Y:S01]  /*78b0*/  ISETP.GE.AND P2, PT, R165, R200, PT ;  /* 0x000000c8a500720c */ /* 0x000fe20003f46270 */
[----:B------:R-:W5:Y:S01]  /*78c0*/  MUFU.TANH R172, R172 ;  /* 0x000000ac00ac7308 */ /* 0x000f620000002400 */
[----:B------:R-:W-:Y:S02]  /*78d0*/  FSEL R2, R197, -INF , !P6 ;  /* 0xff800000c5027808 */ /* 0x000fe40007000000 */
[----:B------:R-:W-:Y:S02]  /*78e0*/  FSEL R177, R177, -INF , !P5 ;  /* 0xff800000b1b17808 */ /* 0x000fe40006800000 */
[----:B------:R-:W-:-:S02]  /*78f0*/  FSEL R22, R22, -INF , !P3 ;  /* 0xff80000016167808 */ /* 0x000fc40005800000 */
[----:B------:R-:W-:Y:S01]  /*7900*/  FSEL R21, R21, -INF , !P2 ;  /* 0xff80000015157808 */ /* 0x000fe20005000000 */
[----:B------:R-:W1:Y:S01]  /*7910*/  MUFU.TANH R29, R29 ;  /* 0x0000001d001d7308 */ /* 0x000e620000002400 */
[-C--:B------:R-:W-:Y:S02]  /*7920*/  ISETP.GE.AND P6, PT, R27, R200.reuse, PT ;  /* 0x000000c81b00720c */ /* 0x080fe40003fc6270 */
[-C--:B------:R-:W-:Y:S02]  /*7930*/  ISETP.GE.AND P5, PT, R19, R200.reuse, PT ;  /* 0x000000c81300720c */ /* 0x080fe40003fa6270 */
[-C--:B------:R-:W-:Y:S02]  /*7940*/  ISETP.GE.AND P4, PT, R18, R200.reuse, PT ;  /* 0x000000c81200720c */ /* 0x080fe40003f86270 */
[-C--:B------:R-:W-:Y:S01]  /*7950*/  ISETP.GE.AND P3, PT, R17, R200.reuse, PT ;  /* 0x000000c81100720c */ /* 0x080fe20003f66270 */
[----:B------:R-:W5:Y:S01]  /*7960*/  MUFU.TANH R182, R35 ;  /* 0x0000002300b67308 */ /* 0x000f620000002400 */
[----:B------:R-:W-:Y:S01]  /*7970*/  BAR.SYNC.DEFER_BLOCKING 0x0 ;  /* 0x0000000000007b1d */ /* 0x000fe20000010000 */
[----:B------:R-:W-:-:S02]  /*7980*/  ISETP.GE.AND P2, PT, R16, R200, PT ;  /* 0x000000c81000720c */ /* 0x000fc40003f46270 */
[----:B------:R-:W-:Y:S02]  /*7990*/  FSEL R20, R4, -INF , !P6 ;  /* 0xff80000004147808 */ /* 0x000fe40007000000 */
[----:B----4-:R-:W-:Y:S02]  /*79a0*/  FSEL R28, R5, -INF , !P5 ;  /* 0xff800000051c7808 */ /* 0x010fe40006800000 */
[----:B------:R-:W4:Y:S01]  /*79b0*/  MUFU.TANH R179, R30 ;  /* 0x0000001e00b37308 */ /* 0x000f220000002400 */
[----:B-1----:R-:W-:Y:S02]  /*79c0*/  FSEL R197, R6, -INF , !P4 ;  /* 0xff80000006c57808 */ /* 0x002fe40006000000 */
[----:B--2---:R-:W-:Y:S02]  /*79d0*/  FSEL R195, R195, -INF , !P3 ;  /* 0xff800000c3c37808 */ /* 0x004fe40005800000 */
[----:B---3--:R-:W-:Y:S02]  /*79e0*/  FSEL R194, R194, -INF , !P2 ;  /* 0xff800000c2c27808 */ /* 0x008fe40005000000 */
[-C--:B------:R-:W-:Y:S01]  /*79f0*/  ISETP.GE.AND P6, PT, R15, R200.reuse, PT ;  /* 0x000000c80f00720c */ /* 0x080fe20003fc6270 */
[----:B------:R-:W1:Y:S01]  /*7a00*/  MUFU.TANH R178, R31 ;  /* 0x0000001f00b27308 */ /* 0x000e620000002400 */
[----:B------:R-:W-:-:S02]  /*7a10*/  ISETP.GE.AND P5, PT, R14, R200, PT ;  /* 0x000000c80e00720c */ /* 0x000fc40003fa6270 */
[-C--:B------:R-:W-:Y:S02]  /*7a20*/  ISETP.GE.AND P4, PT, R13, R200.reuse, PT ;  /* 0x000000c80d00720c */ /* 0x080fe40003f86270 */
[-C--:B------:R-:W-:Y:S02]  /*7a30*/  ISETP.GE.AND P3, PT, R12, R200.reuse, PT ;  /* 0x000000c80c00720c */ /* 0x080fe40003f66270 */
[----:B------:R-:W-:Y:S02]  /*7a40*/  ISETP.GE.AND P2, PT, R11, R200, PT ;  /* 0x000000c80b00720c */ /* 0x000fe40003f46270 */
[----:B-----5:R-:W-:Y:S02]  /*7a50*/  FSEL R193, R172, -INF , !P6 ;  /* 0xff800000acc17808 */ /* 0x020fe40007000000 */
[----:B------:R-:W-:Y:S02]  /*7a60*/  FSEL R165, R29, -INF , !P5 ;  /* 0xff8000001da57808 */ /* 0x000fe40006800000 */
[----:B------:R-:W-:-:S02]  /*7a70*/  FSEL R182, R182, -INF , !P4 ;  /* 0xff800000b6b67808 */ /* 0x000fc40006000000 */
[----:B----4-:R-:W-:Y:S02]  /*7a80*/  FSEL R179, R179, -INF , !P3 ;  /* 0xff800000b3b37808 */ /* 0x010fe40005800000 */
[----:B-1----:R-:W-:Y:S01]  /*7a90*/  FSEL R178, R178, -INF , !P2 ;  /* 0xff800000b2b27808 */ /* 0x002fe20005000000 */
        /* <DEDUP_REMOVED lines=12> */
[----:B-1----:R-:W-:-:S04]  /*7b60*/  IADD3 R16, R16, 0xffffffe, RZ ;  /* 0x0ffffffe10107810 */ /* 0x002fc80007ffe0ff */
[----:B------:R-:W1:Y:S02]  /*7b70*/  F2I.FTZ.U32.TRUNC.NTZ R17, R16 ;  /* 0x0000001000117305 */ /* 0x000e64000021f000 */
[----:B-1----:R-:W-:Y:S02]  /*7b80*/  IMAD.MOV R13, RZ, RZ, -R17 ;  /* 0x000000ffff0d7224 */ /* 0x002fe400078e0a11 */
[----:B------:R-:W-:Y:S02]  /*7b90*/  IMAD.MOV.U32 R16, RZ, RZ, RZ ;  /* 0x000000ffff107224 */ /* 0x000fe400078e00ff */
[----:B------:R-:W-:-:S04]  /*7ba0*/  IMAD R13, R13, UR6, RZ ;  /* 0x000000060d0d7c24 */ /* 0x000fc8000f8e02ff */
[----:B------:R-:W-:-:S06]  /*7bb0*/  IMAD.HI.U32 R13, R17, R13, R16 ;  /* 0x0000000d110d7227 */ /* 0x000fcc00078e0010 */
[----:B------:R-:W-:-:S04]  /*7bc0*/  IMAD.HI.U32 R15, R13, R12, RZ ;  /* 0x0000000c0d0f7227 */ /* 0x000fc800078e00ff */
[----:B------:R-:W-:-:S04]  /*7bd0*/  IMAD.HI.U32 R13, R13, R6, RZ ;  /* 0x000000060d0d7227 */ /* 0x000fc800078e00ff */
[----:B------:R-:W-:Y:S01]  /*7be0*/  IMAD.MOV R11, RZ, RZ, -R15 ;  /* 0x000000ffff0b7224 */ /* 0x000fe200078e0a0f */
[----:B------:R-:W-:-:S03]  /*7bf0*/  IADD3 R5, -R13, RZ, RZ ;  /* 0x000000ff0d057210 */ /* 0x000fc60007ffe1ff */
[----:B------:R-:W-:Y:S02]  /*7c00*/  IMAD R11, R11, UR6, R12 ;  /* 0x000000060b0b7c24 */ /* 0x000fe4000f8e020c */
[----:B------:R-:W-:Y:S01]  /*7c10*/  IMAD R5, R5, UR6, R6 ;  /* 0x0000000605057c24 */ /* 0x000fe2000f8e0206 */
[----:B------:R-:W-:Y:S02]  /*7c20*/  LOP3.LUT R6, RZ, c[0x0][0x2d0], RZ, 0x33, !PT ;  /* 0x0000b400ff067a12 */ /* 0x000fe400078e33ff */
        /* <DEDUP_REMOVED lines=11> */
[----:B------:R-:W-:Y:S02]  /*7ce0*/  IMAD.MOV.U32 R4, RZ, RZ, R15 ;  /* 0x000000ffff047224 */ /* 0x000fe400078e000f */
[----:B------:R-:W-:Y:S02]  /*7cf0*/  @!P1 IMAD.MOV R13, RZ, RZ, -R13 ;  /* 0x000000ffff0d9224 */ /* 0x000fe400078e0a0d */
[----:B------:R-:W-:-:S05]  /*7d00*/  @!P3 IMAD.MOV R4, RZ, RZ, -R4 ;  /* 0x000000ffff04b224 */ /* 0x000fca00078e0a04 */
[C---:B------:R-:W-:Y:S02]  /*7d10*/  SEL R4, R6.reuse, R4, !P2 ;  /* 0x0000000406047207 */ /* 0x040fe40005000000 */
[----:B------:R-:W-:-:S03]  /*7d20*/  SEL R6, R6, R13, !P2 ;  /* 0x0000000d06067207 */ /* 0x000fc60005000000 */
[----:B------:R-:W-:-:S04]  /*7d30*/  IMAD.WIDE R14, R4, 0x4, R246 ;  /* 0x00000004040e7825 */ /* 0x000fc800078e02f6 */
[----:B------:R-:W-:Y:S01]  /*7d40*/  IMAD.WIDE R12, R6, 0x4, R246 ;  /* 0x00000004060c7825 */ /* 0x000fe200078e02f6 */
[----:B------:R-:W2:Y:S04]  /*7d50*/  LDG.E R5, [R14.64] ;  /* 0x0000000a0e057981 */ /* 0x000ea8000c1e1900 */
[----:B------:R1:W2:Y:S01]  /*7d60*/  LDG.E R11, [R12.64] ;  /* 0x0000000a0c0b7981 */ /* 0x0002a2000c1e1900 */
[----:B------:R-:W-:Y:S01]  /*7d70*/  IADD3 R4, R4, -R6, RZ ;  /* 0x8000000604047210 */ /* 0x000fe20007ffe0ff */
[----:B------:R-:W-:-:S04]  /*7d80*/  IMAD.MOV.U32 R6, RZ, RZ, 0x40 ;  /* 0x00000040ff067424 */ /* 0x000fc800078e00ff */
[----:B------:R-:W-:-:S05]  /*7d90*/  IMAD R6, R4, c[0x0][0x2d0], -R6 ;  /* 0x0000b40004067a24 */ /* 0x000fca00078e0a06 */
[----:B------:R-:W-:-:S05]  /*7da0*/  SHF.R.S32.HI R4, RZ, 0x1f, R6 ;  /* 0x0000001fff047819 */ /* 0x000fca0000011406 */
[----:B------:R-:W-:-:S04]  /*7db0*/  IMAD R4, R4, c[0x0][0x198], RZ ;  /* 0x0000660004047a24 */ /* 0x000fc800078e02ff */
[C---:B------:R-:W-:Y:S02]  /*7dc0*/  IMAD R4, R6.reuse, c[0x0][0x19c], R4 ;  /* 0x0000670006047a24 */ /* 0x040fe400078e0204 */
[----:B-1----:R-:W-:-:S05]  /*7dd0*/  IMAD.WIDE.U32 R12, R6, c[0x0][0x198], RZ ;  /* 0x00006600060c7a25 */ /* 0x002fca00078e00ff */
[----:B------:R-:W-:Y:S01]  /*7de0*/  IADD3 R13, R13, R4, RZ ;  /* 0x000000040d0d7210 */ /* 0x000fe20007ffe0ff */
[----:B--2---:R-:W-:-:S04]  /*7df0*/  IMAD.IADD R11, R11, 0x1, -R5 ;  /* 0x000000010b0b7824 */ /* 0x004fc800078e0a05 */
[----:B------:R-:W-:Y:S01]  /*7e00*/  IMAD.WIDE.U32 R12, R11, c[0x0][0x180], R12 ;  /* 0x000060000b0c7a25 */ /* 0x000fe200078e000c */
[----:B------:R-:W-:-:S05]  /*7e10*/  SHF.R.S32.HI R5, RZ, 0x1f, R11 ;  /* 0x0000001fff057819 */ /* 0x000fca000001140b */
[----:B------:R-:W-:-:S04]  /*7e20*/  IMAD R5, R5, c[0x0][0x180], RZ ;  /* 0x0000600005057a24 */ /* 0x000fc800078e02ff */
[----:B------:R-:W-:-:S04]  /*7e30*/  IMAD R5, R11, c[0x0][0x184], R5 ;  /* 0x000061000b057a24 */ /* 0x000fc800078e0205 */
[----:B------:R-:W-:Y:S01]  /*7e40*/  IMAD.IADD R5, R13, 0x1, R5 ;  /* 0x000000010d057824 */ /* 0x000fe200078e0205 */
[----:B------:R-:W-:Y:S05]  /*7e50*/  BRA `(.L_x_2383) ;  /* 0x0000004000007947 */ /* 0x000fea0003800000 */
.L_x_2382:
[----:B------:R-:W-:-:S04]  /*7e60*/  ULEA UR5, -UR8, URZ, 0x6 ;  /* 0x0000003f08057291 */ /* 0x000fc8000f8e313f */
[----:B------:R-:W-:Y:S02]  /*7e70*/  USHF.R.S32.HI UR4, URZ, 0x1f, UR5 ;  /* 0x0000001f3f047899 */ /* 0x000fe40008011405 */
[----:B------:R-:W-:-:S04]  /*7e80*/  MOV R12, UR5 ;  /* 0x00000005000c7c02 */ /* 0x000fc80008000f00 */
[----:B------:R-:W-:Y:S02]  /*7e90*/  MOV R5, UR4 ;  /* 0x0000000400057c02 */ /* 0x000fe40008000f00 */
.L_x_2383:
[----:B------:R-:W-:Y:S01]  /*7ea0*/  IADD3 R12, P1, R167, R12, RZ ;  /* 0x0000000ca70c7210 */ /* 0x000fe20007f3e0ff */
[----:B------:R-:W-:Y:S02]  /*7eb0*/  USHF.L.U32 UR5, UR8, 0x5, URZ ;  /* 0x0000000508057899 */ /* 0x000fe4000800063f */
[----:B------:R-:W-:Y:S02]  /*7ec0*/  ULDC UR4, c[0x0][0x19c] ;  /* 0x0000670000047ab9 */ /* 0x000fe40000000800 */
[----:B------:R-:W-:Y:S01]  /*7ed0*/  IMAD.X R5, R166, 0x1, R5, P1 ;  /* 0x00000001a6057824 */ /* 0x000fe200008e0605 */
[----:B------:R-:W-:Y:S01]  /*7ee0*/  LEA R249, P1, R12, c[0x0][0x168], 0x1 ;  /* 0x00005a000cf97a11 */ /* 0x000fe200078208ff */
[----:B------:R-:W-:-:S03]  /*7ef0*/  USHF.L.U64.HI UR4, UR8, UR7, UR4 ;  /* 0x0000000708047299 */ /* 0x000fc60008010204 */
[----:B------:R-:W-:Y:S02]  /*7f00*/  LEA.HI.X R248, R12, c[0x0][0x16c], R5, 0x1, P1 ;  /* 0x00005b000cf87a11 */ /* 0x000fe400008f0c05 */
[C---:B------:R-:W-:Y:S02]  /*7f10*/  IADD3 R14, P1, R249.reuse, UR5, RZ ;  /* 0x00000005f90e7c10 */ /* 0x040fe4000ff3e0ff */
[-C--:B------:R-:W-:Y:S02]  /*7f20*/  LOP3.LUT R249, R249, R248.reuse, RZ, 0x3c, !PT ;  /* 0x000000f8f9f97212 */ /* 0x080fe400078e3cff */
[----:B------:R-:W-:Y:S02]  /*7f30*/  IADD3.X R15, R248, UR4, RZ, P1, !PT ;  /* 0x00000004f80f7c10 */ /* 0x000fe40008ffe4ff */
[----:B------:R-:W-:Y:S02]  /*7f40*/  LOP3.LUT R248, R249, R248, RZ, 0x3c, !PT ;  /* 0x000000f8f9f87212 */ /* 0x000fe400078e3cff */
[----:B------:R-:W-:-:S02]  /*7f50*/  IADD3 R12, P1, R14, UR5, RZ ;  /* 0x000000050e0c7c10 */ /* 0x000fc4000ff3e0ff */
[----:B------:R-:W-:Y:S02]  /*7f60*/  LOP3.LUT R249, R249, R248, RZ, 0x3c, !PT ;  /* 0x000000f8f9f97212 */ /* 0x000fe400078e3cff */
        /* <DEDUP_REMOVED lines=23> */
.L_x_2381:
[----:B------:R-:W-:Y:S01]  /*80e0*/  FMNMX.FTZ R6, R3, R8, !PT ;  /* 0x0000000803067209 */ /* 0x000fe20007810000 */
[----:B-1----:R-:W-:Y:S01]  /*80f0*/  LDSM.16.MT88.4 R12, [R232+0x10000] ;  /* 0x01000000e80c783b */ /* 0x002fe20000004200 */
        /* <DEDUP_REMOVED lines=50> */
[----:B------:R-:W-:-:S02]  /*8420*/  FADD.FTZ R4, R164, -R4 ;  /* 0x80000004a4047221 */ /* 0x000fc40000010000 */
[--C-:B------:R-:W-:Y:S02]  /*8430*/  FFMA.FTZ R169, R0, c[0x0][0x23c], -R166.reuse ;  /* 0x00008f0000a97a23 */ /* 0x100fe400000108a6 */
[--C-:B------:R-:W-:Y:S02]  /*8440*/  FFMA.FTZ R172, R10, c[0x0][0x23c], -R166.reuse ;  /* 0x00008f000aac7a23 */ /* 0x100fe400000108a6 */
[--C-:B------:R-:W-:Y:S02]  /*8450*/  FFMA.FTZ R171, R9, c[0x0][0x23c], -R166.reuse ;  /* 0x00008f0009ab7a23 */ /* 0x100fe400000108a6 */
[----:B------:R-:W-:Y:S01]  /*8460*/  FFMA.FTZ R170, R176, c[0x0][0x23c], -R166 ;  /* 0x00008f00b0aa7a23 */ /* 0x000fe200000108a6 */
[----:B------:R-:W-:Y:S01]  /*8470*/  MUFU.EX2 R169, R169 ;  /* 0x000000a900a97308 */ /* 0x000fe20000000800 */
[--C-:B------:R-:W-:Y:S02]  /*8480*/  FFMA.FTZ R168, R8, c[0x0][0x23c], -R181.reuse ;  /* 0x00008f0008a87a23 */ /* 0x100fe400000108b5 */
[--C-:B------:R-:W-:Y:S01]  /*8490*/  FFMA.FTZ R2, R2, c[0x0][0x23c], -R181.reuse ;  /* 0x00008f0002027a23 */ /* 0x100fe200000108b5 */
[----:B------:R-:W1:Y:S01]  /*84a0*/  LDSM.16.MT88.4 R8, [R229+0x10000] ;  /* 0x01000000e508783b */ /* 0x000e620000004200 */
[----:B------:R-:W-:-:S02]  /*84b0*/  FFMA.FTZ R0, R177, c[0x0][0x23c], -R181 ;  /* 0x00008f00b1007a23 */ /* 0x000fc400000108b5 */
[--C-:B------:R-:W-:Y:S01]  /*84c0*/  FFMA.FTZ R175, R7, c[0x0][0x23c], -R181.reuse ;  /* 0x00008f0007af7a23 */ /* 0x100fe200000108b5 */
[----:B------:R-:W-:Y:S01]  /*84d0*/  MUFU.EX2 R172, R172 ;  /* 0x000000ac00ac7308 */ /* 0x000fe20000000800 */
[----:B------:R-:W-:Y:S02]  /*84e0*/  FMUL.FTZ R3, R5, c[0x0][0x23c] ;  /* 0x00008f0005037a20 */ /* 0x000fe40000410000 */
[----:B------:R-:W-:Y:S02]  /*84f0*/  FMUL.FTZ R4, R4, c[0x0][0x23c] ;  /* 0x00008f0004047a20 */ /* 0x000fe40000410000 */
[----:B------:R-:W-:Y:S02]  /*8500*/  FFMA.FTZ R188, R23, c[0x0][0x23c], -R166 ;  /* 0x00008f0017bc7a23 */ /* 0x000fe400000108a6 */
[--C-:B------:R-:W-:Y:S01]  /*8510*/  FFMA.FTZ R189, R22, c[0x0][0x23c], -R181.reuse ;  /* 0x00008f0016bd7a23 */ /* 0x100fe200000108b5 */
[----:B------:R-:W-:Y:S01]  /*8520*/  MUFU.EX2 R171, R171 ;  /* 0x000000ab00ab7308 */ /* 0x000fe20000000800 */
[----:B------:R-:W-:-:S02]  /*8530*/  FFMA.FTZ R190, R21, c[0x0][0x23c], -R181 ;  /* 0x00008f0015be7a23 */ /* 0x000fc400000108b5 */
[--C-:B------:R-:W-:Y:S02]  /*8540*/  FFMA.FTZ R191, R20, c[0x0][0x23c], -R181.reuse ;  /* 0x00008f0014bf7a23 */ /* 0x100fe400000108b5 */
[----:B------:R-:W-:Y:S01]  /*8550*/  LDSM.16.MT88.4 R20, [R230+0x10800] ;  /* 0x01080000e614783b */ /* 0x000fe20000004200 */
[--C-:B------:R-:W-:Y:S02]  /*8560*/  FFMA.FTZ R177, R26, c[0x0][0x23c], -R166.reuse ;  /* 0x00008f001ab17a23 */ /* 0x100fe400000108a6 */
[----:B------:R-:W2:Y:S01]  /*8570*/  MUFU.EX2 R170, R170 ;  /* 0x000000aa00aa7308 */ /* 0x000ea20000000800 */
[--C-:B------:R-:W-:Y:S02]  /*8580*/  FFMA.FTZ R180, R25, c[0x0][0x23c], -R166.reuse ;  /* 0x00008f0019b47a23 */ /* 0x100fe400000108a6 */
        /* <DEDUP_REMOVED lines=8> */
[--C-:B------:R-:W-:Y:S02]  /*8610*/  FFMA.FTZ R196, R196, c[0x0][0x23c], -R166.reuse ;  /* 0x00008f00c4c47a23 */ /* 0x100fe400000108a6 */
[--C-:B------:R-:W-:Y:S01]  /*8620*/  FFMA.FTZ R197, R197, c[0x0][0x23c], -R181.reuse ;  /* 0x00008f00c5c57a23 */ /* 0x100fe200000108b5 */
[----:B------:R-:W3:Y:S01]  /*8630*/  MUFU.EX2 R2, R2 ;  /* 0x0000000200027308 */ /* 0x000ee20000000800 */
[----:B--2---:R-:W-:Y:S01]  /*8640*/  F2FP.PACK_AB R6, R169, R170 ;  /* 0x000000aaa906723e */ /* 0x004fe200000000ff */
[--C-:B------:R-:W-:Y:S02]  /*8650*/  FFMA.FTZ R195, R195, c[0x0][0x23c], -R181.reuse ;  /* 0x00008f00c3c37a23 */ /* 0x100fe400000108b5 */
[--C-:B------:R-:W-:Y:S02]  /*8660*/  FFMA.FTZ R194, R194, c[0x0][0x23c], -R181.reuse ;  /* 0x00008f00c2c27a23 */ /* 0x100fe400000108b5 */
[----:B------:R-:W-:Y:S02]  /*8670*/  FFMA.FTZ R193, R193, c[0x0][0x23c], -R181 ;  /* 0x00008f00c1c17a23 */ /* 0x000fe400000108b5 */
[----:B------:R-:W-:Y:S01]  /*8680*/  MUFU.EX2 R0, R0 ;  /* 0x0000000000007308 */ /* 0x000fe20000000800 */
[----:B------:R-:W-:-:S02]  /*8690*/  FFMA.FTZ R186, R186, c[0x0][0x23c], -R166 ;  /* 0x00008f00baba7a23 */ /* 0x000fc400000108a6 */
[--C-:B------:R-:W-:Y:S02]  /*86a0*/  FFMA.FTZ R185, R185, c[0x0][0x23c], -R166.reuse ;  /* 0x00008f00b9b97a23 */ /* 0x100fe400000108a6 */
[--C-:B------:R-:W-:Y:S02]  /*86b0*/  FFMA.FTZ R184, R184, c[0x0][0x23c], -R166.reuse ;  /* 0x00008f00b8b87a23 */ /* 0x100fe400000108a6 */
[----:B------:R-:W-:Y:S01]  /*86c0*/  FFMA.FTZ R183, R183, c[0x0][0x23c], -R166 ;  /* 0x00008f00b7b77a23 */ /* 0x000fe200000108a6 */
[----:B------:R-:W2:Y:S01]  /*86d0*/  MUFU.EX2 R175, R175 ;  /* 0x000000af00af7308 */ /* 0x000ea20000000800 */
[----:B---3--:R-:W-:Y:S01]  /*86e0*/  F2FP.PACK_AB R5, R2, R168 ;  /* 0x000000a80205723e */ /* 0x008fe200000000ff */
[--C-:B------:R-:W-:Y:S02]  /*86f0*/  FFMA.FTZ R201, R165, c[0x0][0x23c], -R181.reuse ;  /* 0x00008f00a5c97a23 */ /* 0x100fe400000108b5 */
[--C-:B------:R-:W-:Y:S01]  /*8700*/  FFMA.FTZ R182, R182, c[0x0][0x23c], -R181.reuse ;  /* 0x00008f00b6b67a23 */ /* 0x100fe200000108b5 */
[----:B------:R-:W-:Y:S01]  /*8710*/  LDSM.16.MT88.4 R164, [R232+0x11800] ;  /* 0x01180000e8a4783b */ /* 0x000fe20000004200 */
[----:B------:R-:W-:-:S02]  /*8720*/  FFMA.FTZ R179, R179, c[0x0][0x23c], -R181 ;  /* 0x00008f00b3b37a23 */ /* 0x000fc400000108b5 */
[----:B------:R3:W4:Y:S01]  /*8730*/  MUFU.EX2 R176, R4 ;  /* 0x0000000400b07308 */ /* 0x0007220000000800 */
[----:B------:R-:W-:-:S07]  /*8740*/  FFMA.FTZ R178, R178, c[0x0][0x23c], -R181 ;  /* 0x00008f00b2b27a23 */ /* 0x000fce00000108b5 */
[----:B------:R-:W5:Y:S01]  /*8750*/  MUFU.EX2 R3, R3 ;  /* 0x0000000300037308 */ /* 0x000f620000000800 */
[----:B--2---:R-:W-:Y:S02]  /*8760*/  F2FP.PACK_AB R7, R175, R0 ;  /* 0x00000000af07723e */ /* 0x004fe400000000ff */
[----:B---3--:R-:W-:Y:S01]  /*8770*/  F2FP.PACK_AB R4, R171, R172 ;  /* 0x000000acab04723e */ /* 0x008fe200000000ff */
[----:B----4-:R-:W-:-:S04]  /*8780*/  FMUL.FTZ R160, R160, R176 ;  /* 0x000000b0a0a07220 */ /* 0x010fc80000410000 */
[----:B------:R-:W2:Y:S01]  /*8790*/  MUFU.EX2 R177, R177 ;  /* 0x000000b100b17308 */ /* 0x000ea20000000800 */
[-C--:B------:R-:W-:Y:S02]  /*87a0*/  FMUL.FTZ R161, R161, R176.reuse ;  /* 0x000000b0a1a17220 */ /* 0x080fe40000410000 */
[-C--:B------:R-:W-:Y:S02]  /*87b0*/  FMUL.FTZ R156, R156, R176.reuse ;  /* 0x000000b09c9c7220 */ /* 0x080fe40000410000 */
[----:B------:R-:W-:Y:S02]  /*87c0*/  FMUL.FTZ R157, R157, R176 ;  /* 0x000000b09d9d7220 */ /* 0x000fe40000410000 */
[-C--:B-----5:R-:W-:Y:S01]  /*87d0*/  FMUL.FTZ R162, R162, R3.reuse ;  /* 0x00000003a2a27220 */ /* 0x0a0fe20000410000 */
[----:B------:R-:W-:Y:S01]  /*87e0*/  MUFU.EX2 R180, R180 ;  /* 0x000000b400b47308 */ /* 0x000fe20000000800 */
        /* <DEDUP_REMOVED lines=17> */
[C---:B------:R-:W-:Y:S01]  /*8900*/  HMMA.16816.F32 R152, R4.reuse, R16, R152 ;  /* 0x000000100498723c */ /* 0x040fe20000001898 */
[-C--:B------:R-:W-:Y:S01]  /*8910*/  FMUL.FTZ R145, R145, R176.reuse ;  /* 0x000000b091917220 */ /* 0x080fe20000410000 */
[----:B------:R-:W4:Y:S01]  /*8920*/  MUFU.EX2 R189, R189 ;  /* 0x000000bd00bd7308 */ /* 0x000f220000000800 */
[-C--:B------:R-:W-:Y:S02]  /*8930*/  FMUL.FTZ R146, R146, R3.reuse ;  /* 0x0000000392927220 */ /* 0x080fe40000410000 */
[-C--:B------:R-:W-:Y:S02]  /*8940*/  FMUL.FTZ R147, R147, R3.reuse ;  /* 0x0000000393937220 */ /* 0x080fe40000410000 */
[-C--:B------:R-:W-:Y:S01]  /*8950*/  FMUL.FTZ R140, R140, R176.reuse ;  /* 0x000000b08c8c7220 */ /* 0x080fe20000410000 */
[----:B------:R-:W-:Y:S01]  /*8960*/  HMMA.16816.F32 R148, R4, R18, R148 ;  /* 0x000000120494723c */ /* 0x000fe20000001894 */
[----:B------:R-:W-:Y:S01]  /*8970*/  FMUL.FTZ R141, R141, R176 ;  /* 0x000000b08d8d7220 */ /* 0x000fe20000410000 */
[----:B------:R-:W5:Y:S01]  /*8980*/  LDSM.16.MT88.4 R16, [R232+0x12000] ;  /* 0x01200000e810783b */ /* 0x000f620000004200 */
[-C--:B------:R-:W-:Y:S01]  /*8990*/  FMUL.FTZ R142, R142, R3.reuse ;  /* 0x000000038e8e7220 */ /* 0x080fe20000410000 */
[----:B------:R-:W2:Y:S01]  /*89a0*/  MUFU.EX2 R190, R190 ;  /* 0x000000be00be7308 */ /* 0x000ea20000000800 */
[----:B------:R-:W-:-:S02]  /*89b0*/  FMUL.FTZ R143, R143, R3 ;  /* 0x000000038f8f7220 */ /* 0x000fc40000410000 */
[-C--:B------:R-:W-:Y:S01]  /*89c0*/  FMUL.FTZ R136, R136, R176.reuse ;  /* 0x000000b088887220 */ /* 0x080fe20000410000 */
[C---:B-1----:R-:W-:Y:S01]  /*89d0*/  HMMA.16816.F32 R144, R4.reuse, R8, R144 ;  /* 0x000000080490723c */ /* 0x042fe20000001890 */
[-C--:B------:R-:W-:Y:S02]  /*89e0*/  FMUL.FTZ R137, R137, R176.reuse ;  /* 0x000000b089897220 */ /* 0x080fe40000410000 */
        /* <DEDUP_REMOVED lines=8> */
[----:B------:R-:W1:Y:S01]  /*8a70*/  MUFU.EX2 R192, R192 ;  /* 0x000000c000c07308 */ /* 0x000e620000000800 */
[----:B------:R-:W-:-:S02]  /*8a80*/  FMUL.FTZ R135, R135, R3 ;  /* 0x0000000387877220 */ /* 0x000fc40000410000 */
[-C--:B------:R-:W-:Y:S01]  /*8a90*/  FMUL.FTZ R36, R36, R176.reuse ;  /* 0x000000b024247220 */ /* 0x080fe20000410000 */
[C---:B---3--:R-:W-:Y:S01]  /*8aa0*/  HMMA.16816.F32 R136, R4.reuse, R12, R136 ;  /* 0x0000000c0488723c */ /* 0x048fe20000001888 */
[-C--:B------:R-:W-:Y:S02]  /*8ab0*/  FMUL.FTZ R37, R37, R176.reuse ;  /* 0x000000b025257220 */ /* 0x080fe40000410000 */
[-C--:B------:R-:W-:Y:S01]  /*8ac0*/  FMUL.FTZ R38, R38, R3.reuse ;  /* 0x0000000326267220 */ /* 0x080fe20000410000 */
[----:B------:R-:W3:Y:S01]  /*8ad0*/  MUFU.EX2 R200, R200 ;  /* 0x000000c800c87308 */ /* 0x000ee20000000800 */
        /* <DEDUP_REMOVED lines=10> */
[----:B-----5:R-:W-:Y:S01]  /*8b80*/  HMMA.16816.F32 R36, R4, R16, R36 ;  /* 0x000000100424723c */ /* 0x020fe20000001824 */
[-C--:B------:R-:W-:Y:S01]  /*8b90*/  FMUL.FTZ R46, R46, R3.reuse ;  /* 0x000000032e2e7220 */ /* 0x080fe20000410000 */
[----:B------:R-:W-:Y:S01]  /*8ba0*/  MUFU.EX2 R198, R198 ;  /* 0x000000c600c67308 */ /* 0x000fe20000000800 */
[----:B------:R-:W-:-:S02]  /*8bb0*/  FMUL.FTZ R47, R47, R3 ;  /* 0x000000032f2f7220 */ /* 0x000fc40000410000 */
[-C--:B------:R-:W-:Y:S02]  /*8bc0*/  FMUL.FTZ R48, R48, R176.reuse ;  /* 0x000000b030307220 */ /* 0x080fe40000410000 */
[-C--:B------:R-:W-:Y:S01]  /*8bd0*/  FMUL.FTZ R49, R49, R176.reuse ;  /* 0x000000b031317220 */ /* 0x080fe20000410000 */
[C---:B------:R-:W-:Y:S01]  /*8be0*/  HMMA.16816.F32 R40, R4.reuse, R18, R40 ;  /* 0x000000120428723c */ /* 0x040fe20000001828 */
[-C--:B------:R-:W-:Y:S01]  /*8bf0*/  FMUL.FTZ R50, R50, R3.reuse ;  /* 0x0000000332327220 */ /* 0x080fe20000410000 */
[----:B------:R-:W5:Y:S01]  /*8c00*/  LDSM.16.MT88.4 R16, [R228+0x12000] ;  /* 0x01200000e410783b */ /* 0x000f620000004200 */
[-C--:B------:R-:W-:Y:S01]  /*8c10*/  FMUL.FTZ R51, R51, R3.reuse ;  /* 0x0000000333337220 */ /* 0x080fe20000410000 */
[----:B------:R-:W-:Y:S01]  /*8c20*/  MUFU.EX2 R196, R196 ;  /* 0x000000c400c47308 */ /* 0x000fe20000000800 */
[-C--:B------:R-:W-:Y:S02]  /*8c30*/  FMUL.FTZ R52, R52, R176.reuse ;  /* 0x000000b034347220 */ /* 0x080fe40000410000 */
[----:B------:R-:W-:Y:S01]  /*8c40*/  FMUL.FTZ R53, R53, R176 ;  /* 0x000000b035357220 */ /* 0x000fe20000410000 */
[----:B-1----:R-:W-:Y:S01]  /*8c50*/  HMMA.16816.F32 R44, R4, R8, R44 ;  /* 0x00000008042c723c */ /* 0x002fe2000000182c */
[----:B------:R-:W-:-:S02]  /*8c60*/  FMUL.FTZ R54, R54, R3 ;  /* 0x0000000336367220 */ /* 0x000fc40000410000 */
[-C--:B------:R-:W-:Y:S01]  /*8c70*/  FMUL.FTZ R55, R55, R3.reuse ;  /* 0x0000000337377220 */ /* 0x080fe20000410000 */
[----:B------:R-:W1:Y:S01]  /*8c80*/  MUFU.EX2 R197, R197 ;  /* 0x000000c500c57308 */ /* 0x000e620000000800 */
        /* <DEDUP_REMOVED lines=23> */
[----:B-----5:R-:W-:Y:S01]  /*8e00*/  HMMA.16816.F32 R60, R4, R16, R60 ;  /* 0x00000010043c723c */ /* 0x020fe2000000183c */
[----:B------:R-:W-:Y:S01]  /*8e10*/  FMUL.FTZ R71, R71, R3 ;  /* 0x0000000347477220 */ /* 0x000fe20000410000 */
[----:B------:R-:W5:Y:S01]  /*8e20*/  MUFU.EX2 R186, R186 ;  /* 0x000000ba00ba7308 */ /* 0x000f620000000800 */
[----:B------:R-:W-:-:S02]  /*8e30*/  FMUL.FTZ R72, R72, R176 ;  /* 0x000000b048487220 */ /* 0x000fc40000410000 */
[-C--:B------:R-:W-:Y:S02]  /*8e40*/  FMUL.FTZ R73, R73, R176.reuse ;  /* 0x000000b049497220 */ /* 0x080fe40000410000 */
[-C--:B------:R-:W-:Y:S01]  /*8e50*/  FMUL.FTZ R74, R74, R3.reuse ;  /* 0x000000034a4a7220 */ /* 0x080fe20000410000 */
[C---:B------:R-:W-:Y:S01]  /*8e60*/  HMMA.16816.F32 R64, R4.reuse, R18, R64 ;  /* 0x000000120440723c */ /* 0x040fe20000001840 */
[-C--:B------:R-:W-:Y:S01]  /*8e70*/  FMUL.FTZ R75, R75, R3.reuse ;  /* 0x000000034b4b7220 */ /* 0x080fe20000410000 */
[----:B------:R-:W3:Y:S01]  /*8e80*/  LDSM.16.MT88.4 R16, [R229+0x14000] ;  /* 0x01400000e510783b */ /* 0x000ee20000004200 */
[-C--:B------:R-:W-:Y:S01]  /*8e90*/  FMUL.FTZ R76, R76, R176.reuse ;  /* 0x000000b04c4c7220 */ /* 0x080fe20000410000 */
[----:B------:R-:W-:Y:S01]  /*8ea0*/  MUFU.EX2 R185, R185 ;  /* 0x000000b900b97308 */ /* 0x000fe20000000800 */
        /* <DEDUP_REMOVED lines=18> */
[----:B------:R-:W2:Y:S01]  /*8fd0*/  MUFU.EX2 R201, R201 ;  /* 0x000000c900c97308 */ /* 0x000ea20000000800 */
        /* <DEDUP_REMOVED lines=10> */
[----:B---3--:R-:W-:Y:S01]  /*9080*/  HMMA.16816.F32 R84, R4, R16, R84 ;  /* 0x000000100454723c */ /* 0x008fe20000001854 */
[-C--:B------:R-:W-:Y:S01]  /*9090*/  FMUL.FTZ R96, R96, R176.reuse ;  /* 0x000000b060607220 */ /* 0x080fe20000410000 */
[----:B------:R-:W3:Y:S01]  /*90a0*/  MUFU.EX2 R179, R179 ;  /* 0x000000b300b37308 */ /* 0x000ee20000000800 */
[----:B------:R-:W-:-:S02]  /*90b0*/  FMUL.FTZ R97, R97, R176 ;  /* 0x000000b061617220 */ /* 0x000fc40000410000 */
[-C--:B------:R-:W-:Y:S02]  /*90c0*/  FMUL.FTZ R98, R98, R3.reuse ;  /* 0x0000000362627220 */ /* 0x080fe40000410000 */
[-C--:B------:R-:W-:Y:S01]  /*90d0*/  FMUL.FTZ R99, R99, R3.reuse ;  /* 0x0000000363637220 */ /* 0x080fe20000410000 */
[C---:B------:R-:W-:Y:S01]  /*90e0*/  HMMA.16816.F32 R88, R4.reuse, R18, R88 ;  /* 0x000000120458723c */ /* 0x040fe20000001858 */
[-C--:B------:R-:W-:Y:S01]  /*90f0*/  FMUL.FTZ R100, R100, R176.reuse ;  /* 0x000000b064647220 */ /* 0x080fe20000410000 */
[----:B------:R-:W3:Y:S01]  /*9100*/  LDSM.16.MT88.4 R16, [R230+0x16000] ;  /* 0x01600000e610783b */ /* 0x000ee20000004200 */
        /* <DEDUP_REMOVED lines=26> */
[----:B---3--:R-:W-:Y:S01]  /*92b0*/  HMMA.16816.F32 R108, R4, R16, R108 ;  /* 0x00000010046c723c */ /* 0x008fe2000000186c */
[-C--:B------:R-:W-:Y:S02]  /*92c0*/  FMUL.FTZ R120, R120, R176.reuse ;  /* 0x000000b078787220 */ /* 0x080fe40000410000 */
[----:B------:R-:W-:-:S02]  /*92d0*/  FMUL.FTZ R121, R121, R176 ;  /* 0x000000b079797220 */ /* 0x000fc40000410000 */
[-C--:B------:R-:W-:Y:S02]  /*92e0*/  FMUL.FTZ R122, R122, R3.reuse ;  /* 0x000000037a7a7220 */ /* 0x080fe40000410000 */
[-C--:B------:R-:W-:Y:S01]  /*92f0*/  FMUL.FTZ R123, R123, R3.reuse ;  /* 0x000000037b7b7220 */ /* 0x080fe20000410000 */
[C---:B------:R-:W-:Y:S01]  /*9300*/  HMMA.16816.F32 R112, R4.reuse, R18, R112 ;  /* 0x000000120470723c */ /* 0x040fe20000001870 */
[-C--:B------:R-:W-:Y:S01]  /*9310*/  FMUL.FTZ R124, R124, R176.reuse ;  /* 0x000000b07c7c7220 */ /* 0x080fe20000410000 */
[----:B------:R-:W3:Y:S01]  /*9320*/  LDSM.16.MT88.4 R16, [R229+0x10800] ;  /* 0x01080000e510783b */ /* 0x000ee20000004200 */
        /* <DEDUP_REMOVED lines=14> */
[----:B------:R-:W-:Y:S01]  /*9410*/  FADD.FTZ R2, R2, R3 ;  /* 0x0000000302027221 */ /* 0x000fe20000010000 */
[----:B------:R-:W-:Y:S01]  /*9420*/  MOV R3, R173 ;  /* 0x000000ad00037202 */ /* 0x000fe20000000f00 */
[----:B------:R-:W-:Y:S02]  /*9430*/  FADD.FTZ R171, R170, R171 ;  /* 0x000000abaaab7221 */ /* 0x000fe40000010000 */
[----:B------:R-:W-:Y:S02]  /*9440*/  FADD.FTZ R2, R0, R2 ;  /* 0x0000000200027221 */ /* 0x000fe40000010000 */
[----:B------:R-:W-:Y:S01]  /*9450*/  FADD.FTZ R169, R169, R171 ;  /* 0x000000aba9a97221 */ /* 0x000fe20000010000 */
[----:B------:R-:W-:Y:S01]  /*9460*/  HMMA.16816.F32 R128, R4, R14, R128 ;  /* 0x0000000e0480723c */ /* 0x000fe20000001880 */
[----:B------:R-:W-:Y:S01]  /*9470*/  LDSM.16.MT88.4 R12, [R230+0x12800] ;  /* 0x01280000e60c783b */ /* 0x000fe20000004200 */
[----:B------:R-:W-:-:S02]  /*9480*/  FADD.FTZ R175, R175, R2 ;  /* 0x00000002afaf7221 */ /* 0x000fc40000010000 */
[----:B------:R-:W-:Y:S02]  /*9490*/  FADD.FTZ R169, R177, R169 ;  /* 0x000000a9b1a97221 */ /* 0x000fe40000010000 */
[----:B----4-:R-:W-:Y:S01]  /*94a0*/  FADD.FTZ R175, R189, R175 ;  /* 0x000000afbdaf7221 */ /* 0x010fe20000010000 */
        /* <DEDUP_REMOVED lines=10> */
[----:B------:R-:W-:Y:S01]  /*9550*/  HMMA.16816.F32 R152, R4, R20, R152 ;  /* 0x000000140498723c */ /* 0x000fe20000001898 */
[----:B------:R-:W-:Y:S02]  /*9560*/  FADD.FTZ R188, R200, R188 ;  /* 0x000000bcc8bc7221 */ /* 0x000fe40000010000 */
[----:B------:R-:W-:-:S05]  /*9570*/  FADD.FTZ R192, R197, R192 ;  /* 0x000000c0c5c07221 */ /* 0x000fca0000010000 */
        /* <DEDUP_REMOVED lines=58> */
[----:B-----5:R-:W-:Y:S02]  /*9920*/  FADD.FTZ R196, R186, R196 ;  /* 0x000000c4bac47221 */ /* 0x020fe40000010000 */
[----:B------:R-:W-:Y:S02]  /*9930*/  FADD.FTZ R193, R201, R193 ;  /* 0x000000c1c9c17221 */ /* 0x000fe40000010000 */
[----:B------:R-:W-:Y:S02]  /*9940*/  FADD.FTZ R196, R185, R196 ;  /* 0x000000c4b9c47221 */ /* 0x000fe40000010000 */
[----:B------:R-:W-:Y:S01]  /*9950*/  FADD.FTZ R193, R182, R193 ;  /* 0x000000c1b6c17221 */ /* 0x000fe20000010000 */
[----:B------:R-:W-:Y:S01]  /*9960*/  HMMA.16816.F32 R40, R4, R22, R40 ;  /* 0x000000160428723c */ /* 0x000fe20000001828 */
[----:B------:R-:W1:Y:S01]  /*9970*/  LDSM.16.MT88.4 R20, [R230+0x15000] ;  /* 0x01500000e614783b */ /* 0x000e620000004200 */
[----:B------:R-:W-:-:S02]  /*9980*/  FADD.FTZ R196, R184, R196 ;  /* 0x000000c4b8c47221 */ /* 0x000fc40000010000 */
[----:B------:R-:W-:Y:S02]  /*9990*/  FADD.FTZ R193, R179, R193 ;  /* 0x000000c1b3c17221 */ /* 0x000fe40000010000 */
[----:B------:R-:W-:Y:S02]  /*99a0*/  FADD.FTZ R252, R183, R196 ;  /* 0x000000c4b7fc7221 */ /* 0x000fe40000010000 */
[----:B----4-:R-:W-:Y:S01]  /*99b0*/  HMMA.16816.F32 R152, R4, R28, R152 ;  /* 0x0000001c0498723c */ /* 0x010fe20000001898 */
[----:B------:R-:W-:-:S07]  /*99c0*/  FADD.FTZ R251, R178, R193 ;  /* 0x000000c1b2fb7221 */ /* 0x000fce0000010000 */
        /* <DEDUP_REMOVED lines=44> */
[----:B------:R-:W-:-:S02]  /*9c90*/  F2FP.PACK_AB R4, R185, R186 ;  /* 0x000000bab904723e */ /* 0x000fc400000000ff */
[----:B------:R-:W-:Y:S02]  /*9ca0*/  F2FP.PACK_AB R5, R182, R201 ;  /* 0x000000c9b605723e */ /* 0x000fe400000000ff */
[----:B------:R-:W-:Y:S02]  /*9cb0*/  F2FP.PACK_AB R6, R183, R184 ;  /* 0x000000b8b706723e */ /* 0x000fe400000000ff */
[----:B------:R-:W-:-:S07]  /*9cc0*/  F2FP.PACK_AB R7, R178, R179 ;  /* 0x000000b3b207723e */ /* 0x000fce00000000ff */
[C---:B-1----:R-:W-:Y:S08]  /*9cd0*/  HMMA.16816.F32 R136, R4.reuse, R20, R136 ;  /* 0x000000140488723c */ /* 0x042ff00000001888 */
        /* <DEDUP_REMOVED lines=40> */
.L_x_2378:
        /* <DEDUP_REMOVED lines=17> */
.L_x_2388:
        /* <DEDUP_REMOVED lines=8> */
[C---:B------:R-:W-:Y:S02]  /*a0f0*/  IADD3 R4, R11.reuse, -0x40, RZ ;  /* 0xffffffc00b047810 */ /* 0x040fe40007ffe0ff */
        /* <DEDUP_REMOVED lines=39> */
[----:B------:R-:W-:Y:S03]  /*a370*/  IMAD.IADD R3, R3, 0x1, -R9 ;  /* 0x0000000103037824 */ /* 0x000fe600078e0a09 */
[----:B------:R1:W2:Y:S04]  /*a380*/  LDG.E R5, [R4.64] ;  /* 0x0000000a04057981 */ /* 0x0002a8000c1e1900 */
[----:B------:R-:W2:Y:S01]  /*a390*/  LDG.E R6, [R6.64] ;  /* 0x0000000a06067981 */ /* 0x000ea2000c1e1900 */
[----:B-1----:R-:W-:Y:S04]  /*a3a0*/  IMAD.MOV.U32 R4, RZ, RZ, 0x40 ;  /* 0x00000040ff047424 */ /* 0x002fe800078e00ff */
[----:B------:R-:W-:Y:S04]  /*a3b0*/  IMAD R4, R3, c[0x0][0x2d0], -R4 ;  /* 0x0000b40003047a24 */ /* 0x000fe800078e0a04 */
        /* <DEDUP_REMOVED lines=11> */
.L_x_2385:
[C---:B------:R-:W-:Y:S04]  /*a470*/  LEA R241, P1, R8.reuse, R241, 0x1 ;  /* 0x000000f108f17211 */ /* 0x040fe800078208ff */
[----:B------:R-:W-:Y:S02]  /*a480*/  LEA.HI.X R240, R8, R240, R4, 0x1, P1 ;  /* 0x000000f008f07211 */ /* 0x000fe400008f0c04 */
[----:B------:R-:W-:Y:S02]  /*a490*/  MOV R8, R241 ;  /* 0x000000f100087202 */ /* 0x000fe40000000f00 */
[----:B------:R-:W-:Y:S02]  /*a4a0*/  MOV R9, R240 ;  /* 0x000000f000097202 */ /* 0x000fe40000000f00 */
[----:B------:R-:W-:Y:S03]  /*a4b0*/  IADD3 R6, P1, R241, UR12, RZ ;  /* 0x0000000cf1067c10 */ /* 0x000fe6000ff3e0ff */
[----:B------:R-:W-:Y:S01]  /*a4c0*/  @!PT LDS RZ, [RZ] ;  /* 0x00000000fffff984 */ /* 0x000fe20000000800 */
[----:B------:R-:W-:Y:S01]  /*a4d0*/  @!PT LDS RZ, [RZ] ;  /* 0x00000000fffff984 */ /* 0x000fe20000000800 */
[----:B------:R-:W-:Y:S01]  /*a4e0*/  @!PT LDS RZ, [RZ] ;  /* 0x00000000fffff984 */ /* 0x000fe20000000800 */
[----:B------:R1:W-:Y:S01]  /*a4f0*/  LDGSTS.E.BYPASS.LTC128B.128 [R244+0x10000], [R8.64] ;  /* 0x1000000008f47fae */ /* 0x0003e2000b901d4a */
[----:B------:R-:W-:Y:S02]  /*a500*/  IADD3.X R7, R240, UR5, RZ, P1, !PT ;  /* 0x00000005f0077c10 */ /* 0x000fe40008ffe4ff */
[----:B------:R-:W-:Y:S03]  /*a510*/  IADD3 R4, P1, R6, UR12, RZ ;  /* 0x0000000c06047c10 */ /* 0x000fe6000ff3e0ff */
[----:B------:R1:W-:Y:S01]  /*a520*/  LDGSTS.E.BYPASS.LTC128B.128 [R244+0x12000], [R8.64+0x80] ;  /* 0x1200008008f47fae */ /* 0x0003e2000b901d4a */
[----:B------:R-:W-:Y:S02]  /*a530*/  IADD3.X R5, R7, UR5, RZ, P1, !PT ;  /* 0x0000000507057c10 */ /* 0x000fe40008ffe4ff */
[----:B------:R-:W-:Y:S03]  /*a540*/  IADD3 R12, P1, R4, UR12, RZ ;  /* 0x0000000c040c7c10 */ /* 0x000fe6000ff3e0ff */
[----:B------:R1:W-:Y:S01]  /*a550*/  LDGSTS.E.BYPASS.LTC128B.128 [R244+0x14000], [R8.64+0x100] ;  /* 0x1400010008f47fae */ /* 0x0003e2000b901d4a */
[----:B------:R-:W-:Y:S02]  /*a560*/  IADD3.X R13, R5, UR5, RZ, P1, !PT ;  /* 0x00000005050d7c10 */ /* 0x000fe40008ffe4ff */
[----:B------:R-:W-:Y:S03]  /*a570*/  ISETP.GE.AND P1, PT, R243, 0x2, PT ;  /* 0x00000002f300780c */ /* 0x000fe60003f26270 */
[----:B------:R1:W-:Y:S06]  /*a580*/  LDGSTS.E.BYPASS.LTC128B.128 [R244+0x16000], [R8.64+0x180] ;  /* 0x1600018008f47fae */ /* 0x0003ec000b901d4a */
[----:B------:R2:W-:Y:S06]  /*a590*/  LDGSTS.E.BYPASS.LTC128B.128 [R244+0x10800], [R6.64] ;  /* 0x1080000006f47fae */ /* 0x0005ec000b901d4a */
[----:B------:R2:W-:Y:S06]  /*a5a0*/  LDGSTS.E.BYPASS.LTC128B.128 [R244+0x12800], [R6.64+0x80] ;  /* 0x1280008006f47fae */ /* 0x0005ec000b901d4a */
[----:B------:R2:W-:Y:S06]  /*a5b0*/  LDGSTS.E.BYPASS.LTC128B.128 [R244+0x14800], [R6.64+0x100] ;  /* 0x1480010006f47fae */ /* 0x0005ec000b901d4a */
        /* <DEDUP_REMOVED lines=9> */
[----:B------:R-:W-:Y:S06]  /*a650*/  LDSM.16.M88.4 R32, [R238] ;  /* 0x00000000ee20783b */ /* 0x000fec0000000200 */
[----:B-1----:R-:W2:Y:S06]  /*a660*/  LDSM.16.M88.4 R8, [R237+0x8000] ;  /* 0x00800000ed08783b */ /* 0x002eac0000000200 */
[----:B------:R-:W3:Y:S06]  /*a670*/  LDSM.16.M88.4 R16, [R237+0x8800] ;  /* 0x00880000ed10783b */ /* 0x000eec0000000200 */
[----:B------:R-:W1:Y:S06]  /*a680*/  LDSM.16.M88.4 R24, [R237+0x9000] ;  /* 0x00900000ed18783b */ /* 0x000e6c0000000200 */
[----:B------:R-:W0:Y:S06]  /*a690*/  LDGDEPBAR ;  /* 0x00000000000079af */ /* 0x000e2c0000000000 */
[----:B------:R-:W4:Y:S06]  /*a6a0*/  LDSM.16.M88.4 R164, [R237+0x9800] ;  /* 0x00980000eda4783b */ /* 0x000f2c0000000200 */
[----:B------:R-:W-:Y:S06]  /*a6b0*/  LDSM.16.M88.4 R168, [R236] ;  /* 0x00000000eca8783b */ /* 0x000fec0000000200 */
[----:B------:R-:W5:Y:S01]  /*a6c0*/  LDSM.16.M88.4 R172, [R235] ;  /* 0x00000000ebac783b */ /* 0x000f620000000200 */
[C---:B--2---:R-:W-:Y:S05]  /*a6d0*/  HMMA.16816.F32 R4, R32.reuse, R8, RZ ;  /* 0x000000082004723c */ /* 0x044fea00000018ff */
[----:B------:R-:W2:Y:S03]  /*a6e0*/  LDSM.16.M88.4 R176, [R227] ;  /* 0x00000000e3b0783b */ /* 0x000ea60000000200 */
[C---:B------:R-:W-:Y:S03]  /*a6f0*/  HMMA.16816.F32 R8, R32.reuse, R10, RZ ;  /* 0x0000000a2008723c */ /* 0x040fe600000018ff */
[----:B------:R-:W2:Y:S06]  /*a700*/  LDSM.16.M88.4 R180, [R226] ;  /* 0x00000000e2b4783b */ /* 0x000eac0000000200 */
[----:B------:R-:W2:Y:S01]  /*a710*/  LDSM.16.M88.4 R184, [R225] ;  /* 0x00000000e1b8783b */ /* 0x000ea20000000200 */
[C---:B---3--:R-:W-:Y:S05]  /*a720*/  HMMA.16816.F32 R12, R32.reuse, R16, RZ ;  /* 0x00000010200c723c */ /* 0x048fea00000018ff */
[----:B------:R-:W-:Y:S03]  /*a730*/  LDSM.16.M88.4 R188, [R234] ;  /* 0x00000000eabc783b */ /* 0x000fe60000000200 */
[C---:B------:R-:W-:Y:S03]  /*a740*/  HMMA.16816.F32 R16, R32.reuse, R18, RZ ;  /* 0x000000122010723c */ /* 0x040fe600000018ff */
[----:B------:R-:W3:Y:S05]  /*a750*/  LDSM.16.M88.4 R192, [R231+0x8000] ;  /* 0x00800000e7c0783b */ /* 0x000eea0000000200 */
[C---:B-1----:R-:W-:Y:S01]  /*a760*/  HMMA.16816.F32 R20, R32.reuse, R24, RZ ;  /* 0x000000182014723c */ /* 0x042fe200000018ff */
[----:B------:R-:W-:Y:S06]  /*a770*/  LDSM.16.M88.4 R196, [R231+0x9000] ;  /* 0x00900000e7c4783b */ /* 0x000fec0000000200 */
[----:B------:R-:W-:Y:S01]  /*a780*/  LDSM.16.M88.4 R200, [R231+0x9800] ;  /* 0x00980000e7c8783b */ /* 0x000fe20000000200 */
[C---:B------:R-:W-:Y:S05]  /*a790*/  HMMA.16816.F32 R24, R32.reuse, R26, RZ ;  /* 0x0000001a2018723c */ /* 0x040fea00000018ff */
[----:B------:R-:W-:Y:S03]  /*a7a0*/  LDSM.16.M88.4 R204, [R233] ;  /* 0x00000000e9cc783b */ /* 0x000fe60000000200 */
[C---:B----4-:R-:W-:Y:S03]  /*a7b0*/  HMMA.16816.F32 R28, R32.reuse, R164, RZ ;  /* 0x000000a4201c723c */ /* 0x050fe600000018ff */
[----:B------:R-:W-:Y:S05]  /*a7c0*/  LDSM.16.M88.4 R208, [R224] ;  /* 0x00000000e0d0783b */ /* 0x000fea0000000200 */
[----:B------:R-:W-:Y:S01]  /*a7d0*/  HMMA.16816.F32 R32, R32, R166, RZ ;  /* 0x000000a62020723c */ /* 0x000fe200000018ff */
[----:B------:R-:W1:Y:S07]  /*a7e0*/  LDSM.16.M88.4 R164, [R231+0x8800] ;  /* 0x00880000e7a4783b */ /* 0x000e6e0000000200 */
[C---:B-----5:R-:W-:Y:S08]  /*a7f0*/  HMMA.16816.F32 R4, R168.reuse, R172, R4 ;  /* 0x000000aca804723c */ /* 0x060ff00000001804 */
[C---:B------:R-:W-:Y:S01]  /*a800*/  HMMA.16816.F32 R8, R168.reuse, R174, R8 ;  /* 0x000000aea808723c */ /* 0x040fe20000001808 */
[----:B------:R-:W-:Y:S07]  /*a810*/  LDSM.16.M88.4 R172, [R224+0x1000] ;  /* 0x00100000e0ac783b */ /* 0x000fee0000000200 */
[C---:B--2---:R-:W-:Y:S08]  /*a820*/  HMMA.16816.F32 R12, R168.reuse, R176, R12 ;  /* 0x000000b0a80c723c */ /* 0x044ff0000000180c */
[C---:B------:R-:W-:Y:S01]  /*a830*/  HMMA.16816.F32 R16, R168.reuse, R178, R16 ;  /* 0x000000b2a810723c */ /* 0x040fe20000001810 */
[----:B------:R-:W-:Y:S07]  /*a840*/  LDSM.16.M88.4 R176, [R224+0x1800] ;  /* 0x00180000e0b0783b */ /* 0x000fee0000000200 */
[C---:B------:R-:W-:Y:S08]  /*a850*/  HMMA.16816.F32 R20, R168.reuse, R180, R20 ;  /* 0x000000b4a814723c */ /* 0x040ff00000001814 */
[C---:B------:R-:W-:Y:S01]  /*a860*/  HMMA.16816.F32 R24, R168.reuse, R182, R24 ;  /* 0x000000b6a818723c */ /* 0x040fe20000001818 */
[----:B------:R-:W-:Y:S07]  /*a870*/  LDSM.16.M88.4 R180, [R238+0x2000] ;  /* 0x00200000eeb4783b */ /* 0x000fee0000000200 */
[C---:B------:R-:W-:Y:S08]  /*a880*/  HMMA.16816.F32 R28, R168.reuse, R184, R28 ;  /* 0x000000b8a81c723c */ /* 0x040ff0000000181c */
[----:B------:R-:W-:Y:S01]  /*a890*/  HMMA.16816.F32 R32, R168, R186, R32 ;  /* 0x000000baa820723c */ /* 0x000fe20000001820 */
[----:B------:R-:W2:Y:S06]  /*a8a0*/  LDSM.16.M88.4 R168, [R224+0x800] ;  /* 0x00080000e0a8783b */ /* 0x000eac0000000200 */
[----:B------:R-:W4:Y:S01]  /*a8b0*/  LDSM.16.M88.4 R184, [R237+0xa000] ;  /* 0x00a00000edb8783b */ /* 0x000f220000000200 */
        /* <DEDUP_REMOVED lines=11> */
[----:B------:R-:W3:Y:S06]  /*a970*/  LDSM.16.M88.4 R188, [R237+0xb000] ;  /* 0x00b00000edbc783b */ /* 0x000eec0000000200 */
[----:B------:R-:W5:Y:S01]  /*a980*/  LDSM.16.M88.4 R200, [R223] ;  /* 0x00000000dfc8783b */ /* 0x000f620000000200 */
[C---:B------:R-:W-:Y:S08]  /*a990*/  HMMA.16816.F32 R4, R204.reuse, R208, R4 ;  /* 0x000000d0cc04723c */ /* 0x040ff00000001804 */
[C---:B------:R-:W-:Y:S01]  /*a9a0*/  HMMA.16816.F32 R8, R204.reuse, R210, R8 ;  /* 0x000000d2cc08723c */ /* 0x040fe20000001808 */
[----:B------:R-:W-:Y:S07]  /*a9b0*/  LDSM.16.M88.4 R208, [R231+0xa000] ;  /* 0x00a00000e7d0783b */ /* 0x000fee0000000200 */
[C---:B--2---:R-:W-:Y:S08]  /*a9c0*/  HMMA.16816.F32 R12, R204.reuse, R168, R12 ;  /* 0x000000a8cc0c723c */ /* 0x044ff0000000180c */
[C---:B------:R-:W-:Y:S01]  /*a9d0*/  HMMA.16816.F32 R16, R204.reuse, R170, R16 ;  /* 0x000000aacc10723c */ /* 0x040fe20000001810 */
[----:B------:R-:W2:Y:S07]  /*a9e0*/  LDSM.16.M88.4 R168, [R222] ;  /* 0x00000000dea8783b */ /* 0x000eae0000000200 */
[C---:B------:R-:W-:Y:S08]  /*a9f0*/  HMMA.16816.F32 R20, R204.reuse, R172, R20 ;  /* 0x000000accc14723c */ /* 0x040ff00000001814 */
[C---:B------:R-:W-:Y:S01]  /*aa00*/  HMMA.16816.F32 R24, R204.reuse, R174, R24 ;  /* 0x000000aecc18723c */ /* 0x040fe20000001818 */
[----:B------:R-:W2:Y:S07]  /*aa10*/  LDSM.16.M88.4 R172, [R221] ;  /* 0x00000000ddac783b */ /* 0x000eae0000000200 */
[C---:B------:R-:W-:Y:S08]  /*aa20*/  HMMA.16816.F32 R28, R204.reuse, R176, R28 ;  /* 0x000000b0cc1c723c */ /* 0x040ff0000000181c */
[----:B------:R-:W-:Y:S01]  /*aa30*/  HMMA.16816.F32 R32, R204, R178, R32 ;  /* 0x000000b2cc20723c */ /* 0x000fe20000001820 */
[----:B------:R-:W2:Y:S06]  /*aa40*/  LDSM.16.M88.4 R176, [R220] ;  /* 0x00000000dcb0783b */ /* 0x000eac0000000200 */
[----:B------:R-:W2:Y:S01]  /*aa50*/  LDSM.16.M88.4 R204, [R234+0x2000] ;  /* 0x00200000eacc783b */ /* 0x000ea20000000200 */
[C---:B----4-:R-:W-:Y:S08]  /*aa60*/  HMMA.16816.F32 R4, R180.reuse, R184, R4 ;  /* 0x000000b8b404723c */ /* 0x050ff00000001804 */
[C---:B------:R-:W-:Y:S01]  /*aa70*/  HMMA.16816.F32 R8, R180.reuse, R186, R8 ;  /* 0x000000bab408723c */ /* 0x040fe20000001808 */
[----:B------:R-:W-:Y:S07]  /*aa80*/  LDSM.16.M88.4 R184, [R231+0xb800] ;  /* 0x00b80000e7b8783b */ /* 0x000fee0000000200 */
[C---:B-1----:R-:W-:Y:S08]  /*aa90*/  HMMA.16816.F32 R12, R180.reuse, R164, R12 ;  /* 0x000000a4b40c723c */ /* 0x042ff0000000180c */
[C---:B------:R-:W-:Y:S01]  /*aaa0*/  HMMA.16816.F32 R16, R180.reuse, R166, R16 ;  /* 0x000000a6b410723c */ /* 0x040fe20000001810 */
[----:B------:R-:W1:Y:S07]  /*aab0*/  LDSM.16.M88.4 R164, [R231+0xa800] ;  /* 0x00a80000e7a4783b */ /* 0x000e6e0000000200 */
[C---:B---3--:R-:W-:Y:S08]  /*aac0*/  HMMA.16816.F32 R20, R180.reuse, R188, R20 ;  /* 0x000000bcb414723c */ /* 0x048ff00000001814 */
[C---:B------:R-:W-:Y:S01]  /*aad0*/  HMMA.16816.F32 R24, R180.reuse, R190, R24 ;  /* 0x000000beb418723c */ /* 0x040fe20000001818 */
[----:B------:R-:W-:Y:S07]  /*aae0*/  LDSM.16.M88.4 R188, [R233+0x2000] ;  /* 0x00200000e9bc783b */ /* 0x000fee0000000200 */
[C---:B------:R-:W-:Y:S08]  /*aaf0*/  HMMA.16816.F32 R28, R180.reuse, R192, R28 ;  /* 0x000000c0b41c723c */ /* 0x040ff0000000181c */
[----:B------:R-:W-:Y:S01]  /*ab00*/  HMMA.16816.F32 R32, R180, R194, R32 ;  /* 0x000000c2b420723c */ /* 0x000fe20000001820 */
[----:B------:R-:W3:Y:S06]  /*ab10*/  LDSM.16.M88.4 R180, [R231+0xb000] ;  /* 0x00b00000e7b4783b */ /* 0x000eec0000000200 */
[----:B------:R-:W4:Y:S01]  /*ab20*/  LDSM.16.M88.4 R192, [R224+0x2000] ;  /* 0x00200000e0c0783b */ /* 0x000f220000000200 */
[C---:B-----5:R-:W-:Y:S08]  /*ab30*/  HMMA.16816.F32 R4, R196.reuse, R200, R4 ;  /* 0x000000c8c404723c */ /* 0x060ff00000001804 */
[C---:B------:R-:W-:Y:S01]  /*ab40*/  HMMA.16816.F32 R8, R196.reuse, R202, R8 ;  /* 0x000000cac408723c */ /* 0x040fe20000001808 */
[----:B------:R-:W-:Y:S07]  /*ab50*/  LDSM.16.M88.4 R200, [R237+0xc000] ;  /* 0x00c00000edc8783b */ /* 0x000fee0000000200 */
[C---:B--2---:R-:W-:Y:S08]  /*ab60*/  HMMA.16816.F32 R12, R196.reuse, R168, R12 ;  /* 0x000000a8c40c723c */ /* 0x044ff0000000180c */
[C---:B------:R-:W-:Y:S01]  /*ab70*/  HMMA.16816.F32 R16, R196.reuse, R170, R16 ;  /* 0x000000aac410723c */ /* 0x040fe20000001810 */
[----:B------:R-:W2:Y:S07]  /*ab80*/  LDSM.16.M88.4 R168, [R224+0x2800] ;  /* 0x00280000e0a8783b */ /* 0x000eae0000000200 */
[C---:B------:R-:W-:Y:S08]  /*ab90*/  HMMA.16816.F32 R20, R196.reuse, R172, R20 ;  /* 0x000000acc414723c */ /* 0x040ff00000001814 */
[C---:B------:R-:W-:Y:S01]  /*aba0*/  HMMA.16816.F32 R24, R196.reuse, R174, R24 ;  /* 0x000000aec418723c */ /* 0x040fe20000001818 */
[----:B------:R-:W5:Y:S07]  /*abb0*/  LDSM.16.M88.4 R172, [R224+0x3000] ;  /* 0x00300000e0ac783b */ /* 0x000f6e0000000200 */
[C---:B------:R-:W-:Y:S08]  /*abc0*/  HMMA.16816.F32 R28, R196.reuse, R176, R28 ;  /* 0x000000b0c41c723c */ /* 0x040ff0000000181c */
[----:B------:R-:W-:Y:S01]  /*abd0*/  HMMA.16816.F32 R32, R196, R178, R32 ;  /* 0x000000b2c420723c */ /* 0x000fe20000001820 */
[----:B------:R-:W2:Y:S06]  /*abe0*/  LDSM.16.M88.4 R176, [R224+0x3800] ;  /* 0x00380000e0b0783b */ /* 0x000eac0000000200 */
[----:B------:R-:W2:Y:S01]  /*abf0*/  LDSM.16.M88.4 R196, [R238+0x4000] ;  /* 0x00400000eec4783b */ /* 0x000ea20000000200 */
[C---:B------:R-:W-:Y:S08]  /*ac00*/  HMMA.16816.F32 R4, R204.reuse, R208, R4 ;  /* 0x000000d0cc04723c */ /* 0x040ff00000001804 */
[C---:B------:R-:W-:Y:S01]  /*ac10*/  HMMA.16816.F32 R8, R204.reuse, R210, R8 ;  /* 0x000000d2cc08723c */ /* 0x040fe20000001808 */
[----:B------:R-:W-:Y:S07]  /*ac20*/  LDSM.16.M88.4 R208, [R219] ;  /* 0x00000000dbd0783b */ /* 0x000fee0000000200 */
[C---:B-1----:R-:W-:Y:S08]  /*ac30*/  HMMA.16816.F32 R12, R204.reuse, R164, R12 ;  /* 0x000000a4cc0c723c */ /* 0x042ff0000000180c */
[C---:B------:R-:W-:Y:S01]  /*ac40*/  HMMA.16816.F32 R16, R204.reuse, R166, R16 ;  /* 0x000000a6cc10723c */ /* 0x040fe20000001810 */
[----:B------:R-:W1:Y:S07]  /*ac50*/  LDSM.16.M88.4 R164, [R237+0xc800] ;  /* 0x00c80000eda4783b */ /* 0x000e6e0000000200 */
[C---:B---3--:R-:W-:Y:S08]  /*ac60*/  HMMA.16816.F32 R20, R204.reuse, R180, R20 ;  /* 0x000000b4cc14723c */ /* 0x048ff00000001814 */
[C---:B------:R-:W-:Y:S01]  /*ac70*/  HMMA.16816.F32 R24, R204.reuse, R182, R24 ;  /* 0x000000b6cc18723c */ /* 0x040fe20000001818 */
[----:B------:R-:W3:Y:S07]  /*ac80*/  LDSM.16.M88.4 R180, [R237+0xd000] ;  /* 0x00d00000edb4783b */ /* 0x000eee0000000200 */
[C---:B------:R-:W-:Y:S08]  /*ac90*/  HMMA.16816.F32 R28, R204.reuse, R184, R28 ;  /* 0x000000b8cc1c723c */ /* 0x040ff0000000181c */
[----:B------:R-:W-:Y:S01]  /*aca0*/  HMMA.16816.F32 R32, R204, R186, R32 ;  /* 0x000000bacc20723c */ /* 0x000fe20000001820 */
[----:B------:R-:W1:Y:S06]  /*acb0*/  LDSM.16.M88.4 R184, [R237+0xd800] ;  /* 0x00d80000edb8783b */ /* 0x000e6c0000000200 */
[----:B------:R-:W1:Y:S01]  /*acc0*/  LDSM.16.M88.4 R204, [R236+0x4000] ;  /* 0x00400000eccc783b */ /* 0x000e620000000200 */
[C---:B----4-:R-:W-:Y:S08]  /*acd0*/  HMMA.16816.F32 R4, R188.reuse, R192, R4 ;  /* 0x000000c0bc04723c */ /* 0x050ff00000001804 */
[C---:B------:R-:W-:Y:S01]  /*ace0*/  HMMA.16816.F32 R8, R188.reuse, R194, R8 ;  /* 0x000000c2bc08723c */ /* 0x040fe20000001808 */
[----:B------:R-:W-:Y:S07]  /*acf0*/  LDSM.16.M88.4 R192, [R231+0xc000] ;  /* 0x00c00000e7c0783b */ /* 0x000fee0000000200 */
[C---:B--2---:R-:W-:Y:S08]  /*ad00*/  HMMA.16816.F32 R12, R188.reuse, R168, R12 ;  /* 0x000000a8bc0c723c */ /* 0x044ff0000000180c */
[C---:B------:R-:W-:Y:S01]  /*ad10*/  HMMA.16816.F32 R16, R188.reuse, R170, R16 ;  /* 0x000000aabc10723c */ /* 0x040fe20000001810 */
[----:B------:R-:W2:Y:S07]  /*ad20*/  LDSM.16.M88.4 R168, [R218] ;  /* 0x00000000daa8783b */ /* 0x000eae0000000200 */
[C---:B-----5:R-:W-:Y:S08]  /*ad30*/  HMMA.16816.F32 R20, R188.reuse, R172, R20 ;  /* 0x000000acbc14723c */ /* 0x060ff00000001814 */
[C---:B------:R-:W-:Y:S01]  /*ad40*/  HMMA.16816.F32 R24, R188.reuse, R174, R24 ;  /* 0x000000aebc18723c */ /* 0x040fe20000001818 */
[----:B------:R-:W4:Y:S07]  /*ad50*/  LDSM.16.M88.4 R172, [R217] ;  /* 0x00000000d9ac783b */ /* 0x000f2e0000000200 */
[C---:B------:R-:W-:Y:S08]  /*ad60*/  HMMA.16816.F32 R28, R188.reuse, R176, R28 ;  /* 0x000000b0bc1c723c */ /* 0x040ff0000000181c */
[----:B------:R-:W-:Y:S01]  /*ad70*/  HMMA.16816.F32 R32, R188, R178, R32 ;  /* 0x000000b2bc20723c */ /* 0x000fe20000001820 */
[----:B------:R-:W5:Y:S06]  /*ad80*/  LDSM.16.M88.4 R176, [R216] ;  /* 0x00000000d8b0783b */ /* 0x000f6c0000000200 */
[----:B------:R-:W2:Y:S01]  /*ad90*/  LDSM.16.M88.4 R188, [R234+0x4000] ;  /* 0x00400000eabc783b */ /* 0x000ea20000000200 */
[C---:B------:R-:W-:Y:S08]  /*ada0*/  HMMA.16816.F32 R4, R196.reuse, R200, R4 ;  /* 0x000000c8c404723c */ /* 0x040ff00000001804 */
[C---:B------:R-:W-:Y:S01]  /*adb0*/  HMMA.16816.F32 R8, R196.reuse, R202, R8 ;  /* 0x000000cac408723c */ /* 0x040fe20000001808 */
[----:B------:R-:W-:Y:S07]  /*adc0*/  LDSM.16.M88.4 R200, [R224+0x4000] ;  /* 0x00400000e0c8783b */ /* 0x000fee0000000200 */
        /* <DEDUP_REMOVED lines=10> */
[C---:B------:R-:W-:Y:S08]  /*ae70*/  HMMA.16816.F32 R4, R204.reuse, R208, R4 ;  /* 0x000000d0cc04723c */ /* 0x040ff00000001804 */
[C---:B------:R-:W-:Y:S01]  /*ae80*/  HMMA.16816.F32 R8, R204.reuse, R210, R8 ;  /* 0x000000d2cc08723c */ /* 0x040fe20000001808 */
[----:B------:R-:W-:Y:S07]  /*ae90*/  LDSM.16.M88.4 R208, [R237+0xe000] ;  /* 0x00e00000edd0783b */ /* 0x000fee0000000200 */
[C---:B--2---:R-:W-:Y:S08]  /*aea0*/  HMMA.16816.F32 R12, R204.reuse, R168, R12 ;  /* 0x000000a8cc0c723c */ /* 0x044ff0000000180c */
[C---:B------:R-:W-:Y:S01]  /*aeb0*/  HMMA.16816.F32 R16, R204.reuse, R170, R16 ;  /* 0x000000aacc10723c */ /* 0x040fe20000001810 */
[----:B------:R-:W2:Y:S07]  /*aec0*/  LDSM.16.M88.4 R168, [R224+0x4800] ;  /* 0x00480000e0a8783b */ /* 0x000eae0000000200 */
[C---:B----4-:R-:W-:Y:S08]  /*aed0*/  HMMA.16816.F32 R20, R204.reuse, R172, R20 ;  /* 0x000000accc14723c */ /* 0x050ff00000001814 */
[C---:B------:R-:W-:Y:S01]  /*aee0*/  HMMA.16816.F32 R24, R204.reuse, R174, R24 ;  /* 0x000000aecc18723c */ /* 0x040fe20000001818 */
[----:B------:R-:W4:Y:S07]  /*aef0*/  LDSM.16.M88.4 R172, [R224+0x5000] ;  /* 0x00500000e0ac783b */ /* 0x000f2e0000000200 */
[C---:B-----5:R-:W-:Y:S08]  /*af00*/  HMMA.16816.F32 R28, R204.reuse, R176, R28 ;  /* 0x000000b0cc1c723c */ /* 0x060ff0000000181c */
[----:B------:R-:W-:Y:S01]  /*af10*/  HMMA.16816.F32 R32, R204, R178, R32 ;  /* 0x000000b2cc20723c */ /* 0x000fe20000001820 */
[----:B------:R-:W5:Y:S06]  /*af20*/  LDSM.16.M88.4 R176, [R224+0x5800] ;  /* 0x00580000e0b0783b */ /* 0x000f6c0000000200 */
        /* <DEDUP_REMOVED lines=19> */
[----:B------:R-:W2:Y:S07]  /*b060*/  LDSM.16.M88.4 R168, [R214] ;  /* 0x00000000d6a8783b */ /* 0x000eae0000000200 */
[C---:B----4-:R-:W-:Y:S08]  /*b070*/  HMMA.16816.F32 R20, R196.reuse, R172, R20 ;  /* 0x000000acc414723c */ /* 0x050ff00000001814 */
[C---:B------:R-:W-:Y:S01]  /*b080*/  HMMA.16816.F32 R24, R196.reuse, R174, R24 ;  /* 0x000000aec418723c */ /* 0x040fe20000001818 */
[----:B------:R-:W4:Y:S07]  /*b090*/  LDSM.16.M88.4 R172, [R213] ;  /* 0x00000000d5ac783b */ /* 0x000f2e0000000200 */
[C---:B-----5:R-:W-:Y:S08]  /*b0a0*/  HMMA.16816.F32 R28, R196.reuse, R176, R28 ;  /* 0x000000b0c41c723c */ /* 0x060ff0000000181c */
        /* <DEDUP_REMOVED lines=17> */
[C---:B------:R-:W-:Y:S08]  /*b1c0*/  HMMA.16816.F32 R8, R188.reuse, R194, R8 ;  /* 0x000000c2bc08723c */ /* 0x040ff00000001808 */
[C---:B--2---:R-:W-:Y:S08]  /*b1d0*/  HMMA.16816.F32 R12, R188.reuse, R168, R12 ;  /* 0x000000a8bc0c723c */ /* 0x044ff0000000180c */
[C---:B------:R-:W-:Y:S08]  /*b1e0*/  HMMA.16816.F32 R16, R188.reuse, R170, R16 ;  /* 0x000000aabc10723c */ /* 0x040ff00000001810 */
[C---:B----4-:R-:W-:Y:S08]  /*b1f0*/  HMMA.16816.F32 R20, R188.reuse, R172, R20 ;  /* 0x000000acbc14723c */ /* 0x050ff00000001814 */
[C---:B------:R-:W-:Y:S08]  /*b200*/  HMMA.16816.F32 R24, R188.reuse, R174, R24 ;  /* 0x000000aebc18723c */ /* 0x040ff00000001818 */
[C---:B-----5:R-:W-:Y:S08]  /*b210*/  HMMA.16816.F32 R28, R188.reuse, R176, R28 ;  /* 0x000000b0bc1c723c */ /* 0x060ff0000000181c */
[----:B------:R-:W-:Y:S08]  /*b220*/  HMMA.16816.F32 R32, R188, R178, R32 ;  /* 0x000000b2bc20723c */ /* 0x000ff00000001820 */
[C---:B------:R-:W-:Y:S08]  /*b230*/  HMMA.16816.F32 R4, R196.reuse, R200, R4 ;  /* 0x000000c8c404723c */ /* 0x040ff00000001804 */
[C---:B------:R-:W-:Y:S08]  /*b240*/  HMMA.16816.F32 R8, R196.reuse, R202, R8 ;  /* 0x000000cac408723c */ /* 0x040ff00000001808 */
[C---:B-1----:R-:W-:Y:S08]  /*b250*/  HMMA.16816.F32 R12, R196.reuse, R164, R12 ;  /* 0x000000a4c40c723c */ /* 0x042ff0000000180c */
[C---:B------:R-:W-:Y:S01]  /*b260*/  HMMA.16816.F32 R16, R196.reuse, R166, R16 ;  /* 0x000000a6c410723c */ /* 0x040fe20000001810 */
[----:B------:R-:W1:Y:S07]  /*b270*/  LDSM.16.M88.4 R164, [R224+0x6800] ;  /* 0x00680000e0a4783b */ /* 0x000e6e0000000200 */
[C---:B---3--:R-:W-:Y:S08]  /*b280*/  HMMA.16816.F32 R20, R196.reuse, R180, R20 ;  /* 0x000000b4c414723c */ /* 0x048ff00000001814 */
[C---:B------:R-:W-:Y:S08]  /*b290*/  HMMA.16816.F32 R24, R196.reuse, R182, R24 ;  /* 0x000000b6c418723c */ /* 0x040ff00000001818 */
[C---:B------:R-:W-:Y:S08]  /*b2a0*/  HMMA.16816.F32 R28, R196.reuse, R184, R28 ;  /* 0x000000b8c41c723c */ /* 0x040ff0000000181c */
[----:B------:R-:W-:Y:S08]  /*b2b0*/  HMMA.16816.F32 R32, R196, R186, R32 ;  /* 0x000000bac420723c */ /* 0x000ff00000001820 */
[C---:B------:R-:W-:Y:S08]  /*b2c0*/  HMMA.16816.F32 R4, R204.reuse, R208, R4 ;  /* 0x000000d0cc04723c */ /* 0x040ff00000001804 */
[C---:B------:R-:W-:Y:S08]  /*b2d0*/  HMMA.16816.F32 R8, R204.reuse, R210, R8 ;  /* 0x000000d2cc08723c */ /* 0x040ff00000001808 */
[C---:B-1----:R-:W-:Y:S08]  /*b2e0*/  HMMA.16816.F32 R12, R204.reuse, R164, R12 ;  /* 0x000000a4cc0c723c */ /* 0x042ff0000000180c */
[----:B------:R-:W-:Y:S01]  /*b2f0*/  FMUL.FTZ R4, R4, c[0x0][0x2ec] ;  /* 0x0000bb0004047a20 */ /* 0x000fe20000410000 */
[C---:B------:R-:W-:Y:S03]  /*b300*/  HMMA.16816.F32 R16, R204.reuse, R166, R16 ;  /* 0x000000a6cc10723c */ /* 0x040fe60000001810 */
[----:B------:R-:W1:Y:S01]  /*b310*/  MUFU.TANH R183, R4 ;  /* 0x0000000400b77308 */ /* 0x000e620000002400 */
[----:B------:R-:W-:Y:S02]  /*b320*/  FMUL.FTZ R5, R5, c[0x0][0x2ec] ;  /* 0x0000bb0005057a20 */ /* 0x000fe40000410000 */
[----:B------:R-:W-:Y:S02]  /*b330*/  FMUL.FTZ R6, R6, c[0x0][0x2ec] ;  /* 0x0000bb0006067a20 */ /* 0x000fe40000410000 */
[----:B------:R-:W-:Y:S04]  /*b340*/  FMUL.FTZ R7, R7, c[0x0][0x2ec] ;  /* 0x0000bb0007077a20 */ /* 0x000fe80000410000 */
[----:B------:R-:W-:Y:S01]  /*b350*/  FMUL.FTZ R8, R8, c[0x0][0x2ec] ;  /* 0x0000bb0008087a20 */ /* 0x000fe20000410000 */
[----:B------:R-:W2:Y:S01]  /*b360*/  MUFU.TANH R177, R5 ;  /* 0x0000000500b17308 */ /* 0x000ea20000002400 */
[----:B------:R-:W-:Y:S02]  /*b370*/  FMUL.FTZ R9, R9, c[0x0][0x2ec] ;  /* 0x0000bb0009097a20 */ /* 0x000fe40000410000 */
[----:B------:R-:W-:Y:S02]  /*b380*/  FMUL.FTZ R10, R10, c[0x0][0x2ec] ;  /* 0x0000bb000a0a7a20 */ /* 0x000fe40000410000 */
[----:B------:R-:W-:Y:S02]  /*b390*/  FMUL.FTZ R11, R11, c[0x0][0x2ec] ;  /* 0x0000bb000b0b7a20 */ /* 0x000fe40000410000 */
[----:B------:R-:W-:Y:S02]  /*b3a0*/  FMUL.FTZ R12, R12, c[0x0][0x2ec] ;  /* 0x0000bb000c0c7a20 */ /* 0x000fe40000410000 */
[----:B------:R-:W-:Y:S01]  /*b3b0*/  FMUL.FTZ R13, R13, c[0x0][0x2ec] ;  /* 0x0000bb000d0d7a20 */ /* 0x000fe20000410000 */
[----:B------:R-:W3:Y:S01]  /*b3c0*/  MUFU.TANH R182, R6 ;  /* 0x0000000600b67308 */ /* 0x000ee20000002400 */
[----:B------:R-:W-:Y:S02]  /*b3d0*/  FMUL.FTZ R14, R14, c[0x0][0x2ec] ;  /* 0x0000bb000e0e7a20 */ /* 0x000fe40000410000 */
[----:B------:R-:W-:Y:S02]  /*b3e0*/  FMUL.FTZ R15, R15, c[0x0][0x2ec] ;  /* 0x0000bb000f0f7a20 */ /* 0x000fe40000410000 */
[----:B------:R-:W-:Y:S02]  /*b3f0*/  FMUL.FTZ R16, R16, c[0x0][0x2ec] ;  /* 0x0000bb0010107a20 */ /* 0x000fe40000410000 */
[----:B------:R-:W-:Y:S02]  /*b400*/  FMUL.FTZ R17, R17, c[0x0][0x2ec] ;  /* 0x0000bb0011117a20 */ /* 0x000fe40000410000 */
[----:B------:R-:W-:Y:S01]  /*b410*/  FMUL.FTZ R18, R18, c[0x0][0x2ec] ;  /* 0x0000bb0012127a20 */ /* 0x000fe20000410000 */
[----:B------:R4:W1:Y:S01]  /*b420*/  MUFU.TANH R181, R7 ;  /* 0x0000000700b57308 */ /* 0x0008620000002400 */
[----:B------:R-:W-:Y:S09]  /*b430*/  FMUL.FTZ R19, R19, c[0x0][0x2ec] ;  /* 0x0000bb0013137a20 */ /* 0x000ff20000410000 */
        /* <DEDUP_REMOVED lines=8> */
[----:B------:R-:W-:Y:S04]  /*b4c0*/  DEPBAR.LE SB0, 0x0 ;  /* 0x000080000000791a */ /* 0x000fe80000000000 */
[C---:B----4-:R-:W-:Y:S04]  /*b4d0*/  HMMA.16816.F32 R20, R204.reuse, R4, R20 ;  /* 0x00000004cc14723c */ /* 0x050fe80000001814 */
[----:B------:R4:W1:Y:S01]  /*b4e0*/  MUFU.TANH R173, R14 ;  /* 0x0000000e00ad7308 */ /* 0x0008620000002400 */
[----:B------:R-:W-:Y:S03]  /*b4f0*/  BAR.SYNC.DEFER_BLOCKING 0x0 ;  /* 0x0000000000007b1d */ /* 0x000fe60000010000 */
[C---:B------:R-:W-:Y:S06]  /*b500*/  HMMA.16816.F32 R24, R204.reuse, R6, R24 ;  /* 0x00000006cc18723c */ /* 0x040fec0000001818 */
[----:B------:R4:W1:Y:S10]  /*b510*/  MUFU.TANH R172, R15 ;  /* 0x0000000f00ac7308 */ /* 0x0008740000002400 */
[----:B------:R4:W1:Y:S01]  /*b520*/  MUFU.TANH R171, R16 ;  /* 0x0000001000ab7308 */ /* 0x0008620000002400 */
[----:B------:R-:W-:Y:S02]  /*b530*/  FMUL.FTZ R20, R20, c[0x0][0x2ec] ;  /* 0x0000bb0014147a20 */ /* 0x000fe40000410000 */
[----:B------:R-:W-:Y:S02]  /*b540*/  FMUL.FTZ R21, R21, c[0x0][0x2ec] ;  /* 0x0000bb0015157a20 */ /* 0x000fe40000410000 */
[----:B------:R-:W-:Y:S02]  /*b550*/  FMUL.FTZ R22, R22, c[0x0][0x2ec] ;  /* 0x0000bb0016167a20 */ /* 0x000fe40000410000 */
[----:B------:R-:W-:Y:S03]  /*b560*/  FMUL.FTZ R23, R23, c[0x0][0x2ec] ;  /* 0x0000bb0017177a20 */ /* 0x000fe60000410000 */
[----:B------:R4:W1:Y:S01]  /*b570*/  MUFU.TANH R170, R17 ;  /* 0x0000001100aa7308 */ /* 0x0008620000002400 */
[----:B------:R-:W-:Y:S02]  /*b580*/  FMUL.FTZ R24, R24, c[0x0][0x2ec] ;  /* 0x0000bb0018187a20 */ /* 0x000fe40000410000 */
[----:B------:R-:W-:Y:S01]  /*b590*/  FMUL.FTZ R25, R25, c[0x0][0x2ec] ;  /* 0x0000bb0019197a20 */ /* 0x000fe20000410000 */
[C---:B-----5:R-:W-:Y:S03]  /*b5a0*/  HMMA.16816.F32 R28, R204.reuse, R8, R28 ;  /* 0x00000008cc1c723c */ /* 0x060fe6000000181c */
[----:B------:R-:W-:Y:S02]  /*b5b0*/  FMUL.FTZ R26, R26, c[0x0][0x2ec] ;  /* 0x0000bb001a1a7a20 */ /* 0x000fe40000410000 */
[----:B------:R-:W-:Y:S01]  /*b5c0*/  FMUL.FTZ R27, R27, c[0x0][0x2ec] ;  /* 0x0000bb001b1b7a20 */ /* 0x000fe20000410000 */
[----:B------:R4:W1:Y:S02]  /*b5d0*/  MUFU.TANH R169, R18 ;  /* 0x0000001200a97308 */ /* 0x0008640000002400 */
[----:B------:R-:W-:Y:S08]  /*b5e0*/  HMMA.16816.F32 R32, R204, R10, R32 ;  /* 0x0000000acc20723c */ /* 0x000ff00000001820 */
[----:B------:R4:W1:Y:S08]  /*b5f0*/  MUFU.TANH R168, R19 ;  /* 0x0000001300a87308 */ /* 0x0008700000002400 */
[----:B------:R-:W-:Y:S02]  /*b600*/  FMUL.FTZ R28, R28, c[0x0][0x2ec] ;  /* 0x0000bb001c1c7a20 */ /* 0x000fe40000410000 */
[----:B------:R4:W1:Y:S01]  /*b610*/  MUFU.TANH R209, R20 ;  /* 0x0000001400d17308 */ /* 0x0008620000002400 */
[----:B------:R-:W-:Y:S02]  /*b620*/  FMUL.FTZ R29, R29, c[0x0][0x2ec] ;  /* 0x0000bb001d1d7a20 */ /* 0x000fe40000410000 */
[----:B------:R-:W-:Y:S02]  /*b630*/  FMUL.FTZ R30, R30, c[0x0][0x2ec] ;  /* 0x0000bb001e1e7a20 */ /* 0x000fe40000410000 */
[----:B------:R-:W-:Y:S02]  /*b640*/  FMUL.FTZ R31, R31, c[0x0][0x2ec] ;  /* 0x0000bb001f1f7a20 */ /* 0x000fe40000410000 */
[----:B------:R-:W-:Y:S02]  /*b650*/  FMUL.FTZ R32, R32, c[0x0][0x2ec] ;  /* 0x0000bb0020207a20 */ /* 0x000fe40000410000 */
[----:B------:R-:W-:Y:S01]  /*b660*/  FMUL.FTZ R33, R33, c[0x0][0x2ec] ;  /* 0x0000bb0021217a20 */ /* 0x000fe20000410000 */
[----:B------:R4:W1:Y:S01]  /*b670*/  MUFU.TANH R210, R21 ;  /* 0x0000001500d27308 */ /* 0x0008620000002400 */
[----:B------:R-:W-:Y:S02]  /*b680*/  FMUL.FTZ R34, R34, c[0x0][0x2ec] ;  /* 0x0000bb0022227a20 */ /* 0x000fe40000410000 */
[----:B------:R-:W-:Y:S07]  /*b690*/  FMUL.FTZ R35, R35, c[0x0][0x2ec] ;  /* 0x0000bb0023237a20 */ /* 0x000fee0000410000 */
        /* <DEDUP_REMOVED lines=15> */
[----:B--23--:R-:W-:Y:S02]  /*b790*/  MOV R8, UR14 ;  /* 0x0000000e00087c02 */ /* 0x00cfe40008000f00 */
[----:B------:R-:W-:Y:S01]  /*b7a0*/  MOV R4, UR13 ;  /* 0x0000000d00047c02 */ /* 0x000fe20008000f00 */
[----:B------:R-:W-:-:S05]  /*b7b0*/  @!P0 BRA `(.L_x_2387) ;  /* 0x000003c000008947 */ /* 0x000fca0003800000 */
[----:B------:R-:W-:Y:S01]  /*b7c0*/  IMAD.SHL.U32 R11, R243, 0x40, RZ ;  /* 0x00000040f30b7824 */ /* 0x000fe200078e00ff */
[----:B------:R-:W-:Y:S04]  /*b7d0*/  IABS R3, c[0x0][0x2d0] ;  /* 0x0000b40000037a13 */ /* 0x000fe80000000000 */
[----:B-1----:R-:W1:Y:S01]  /*b7e0*/  I2F.RP R12, R3 ;  /* 0x00000003000c7306 */ /* 0x002e620000209400 */
        /* <DEDUP_REMOVED lines=57> */
.L_x_2387:
        /* <DEDUP_REMOVED lines=28> */
.L_x_2386:
[----:B-123--:R-:W-:Y:S01]  /*bd40*/  FMNMX.FTZ R5, R183, R2, !PT ;  /* 0x00000002b7057209 */ /* 0x00efe20007810000 */
[----:B----4-:R-:W-:Y:S01]  /*bd50*/  LDSM.16.MT88.4 R12, [R232+0x10000] ;  /* 0x01000000e80c783b */ /* 0x010fe20000004200 */
        /* <DEDUP_REMOVED lines=46> */
[----:B------:R-:W-:Y:S02]  /*c040*/  FADD.FTZ R2, -R164, R2 ;  /* 0x00000002a4027221 */ /* 0x000fe40000010100 */
[----:B------:R-:W1:Y:S01]  /*c050*/  MUFU.EX2 R0, R0 ;  /* 0x0000000000007308 */ /* 0x000e620000000800 */
[----:B------:R-:W-:Y:S01]  /*c060*/  FSEL R187, R187, RZ, P1 ;  /* 0x000000ffbbbb7208 */ /* 0x000fe20000800000 */
[----:B------:R-:W-:Y:S01]  /*c070*/  FMUL.FTZ R2, R2, c[0x0][0x23c] ;  /* 0x00008f0002027a20 */ /* 0x000fe20000410000 */
[----:B------:R-:W-:Y:S03]  /*c080*/  FSETP.NEU.FTZ.AND P1, PT, R3, -INF , PT ;  /* 0xff8000000300780b */ /* 0x000fe60003f3d000 */
[--C-:B------:R-:W-:Y:S01]  /*c090*/  FFMA.FTZ R185, R177, c[0x0][0x23c], -R187.reuse ;  /* 0x00008f00b1b97a23 */ /* 0x100fe200000108bb */
[----:B------:R-:W-:Y:S01]  /*c0a0*/  FSEL R177, R4, RZ, P1 ;  /* 0x000000ff04b17208 */ /* 0x000fe20000800000 */
[--C-:B------:R-:W-:Y:S01]  /*c0b0*/  FFMA.FTZ R186, R183, c[0x0][0x23c], -R187.reuse ;  /* 0x00008f00b7ba7a23 */ /* 0x100fe200000108bb */
[----:B------:R-:W-:Y:S01]  /*c0c0*/  ISETP.GT.AND P1, PT, R243, 0x1, PT ;  /* 0x00000001f300780c */ /* 0x000fe20003f24270 */
[----:B------:R-:W-:Y:S01]  /*c0d0*/  FFMA.FTZ R184, R180, c[0x0][0x23c], -R187 ;  /* 0x00008f00b4b87a23 */ /* 0x000fe200000108bb */
[----:B------:R-:W2:Y:S01]  /*c0e0*/  MUFU.EX2 R2, R2 ;  /* 0x0000000200027308 */ /* 0x000ea20000000800 */
[--C-:B------:R-:W-:Y:S02]  /*c0f0*/  FFMA.FTZ R182, R182, c[0x0][0x23c], -R177.reuse ;  /* 0x00008f00b6b67a23 */ /* 0x100fe400000108b1 */
[----:B------:R-:W-:Y:S02]  /*c100*/  FFMA.FTZ R181, R181, c[0x0][0x23c], -R177 ;  /* 0x00008f00b5b57a23 */ /* 0x000fe400000108b1 */
[----:B------:R-:W-:Y:S02]  /*c110*/  FFMA.FTZ R183, R193, c[0x0][0x23c], -R187 ;  /* 0x00008f00c1b77a23 */ /* 0x000fe400000108bb */
[--C-:B------:R-:W-:Y:S02]  /*c120*/  FFMA.FTZ R180, R192, c[0x0][0x23c], -R177.reuse ;  /* 0x00008f00c0b47a23 */ /* 0x100fe400000108b1 */
[----:B------:R-:W-:Y:S01]  /*c130*/  FFMA.FTZ R167, R191, c[0x0][0x23c], -R177 ;  /* 0x00008f00bfa77a23 */ /* 0x000fe200000108b1 */
        /* <DEDUP_REMOVED lines=18> */
[----:B------:R-:W-:Y:S01]  /*c260*/  FMUL.FTZ R25, R2, R141 ;  /* 0x0000008d02197220 */ /* 0x000fe20000410000 */
[----:B------:R-:W2:Y:S01]  /*c270*/  MUFU.EX2 R181, R181 ;  /* 0x000000b500b57308 */ /* 0x000ea20000000800 */
[C---:B------:R-:W-:Y:S01]  /*c280*/  FMUL.FTZ R26, R0.reuse, R142 ;  /* 0x0000008e001a7220 */ /* 0x040fe20000410000 */
[----:B------:R-:W-:Y:S01]  /*c290*/  LDSM.16.MT88.4 R148, [R228+0x10800] ;  /* 0x01080000e494783b */ /* 0x000fe20000004200 */
[----:B------:R-:W-:Y:S01]  /*c2a0*/  FMUL.FTZ R27, R0, R143 ;  /* 0x0000008f001b7220 */ /* 0x000fe20000410000 */
[----:B-1----:R-:W-:Y:S01]  /*c2b0*/  F2FP.PACK_AB R160, R185, R186 ;  /* 0x000000bab9a0723e */ /* 0x002fe200000000ff */
[C---:B------:R-:W-:Y:S02]  /*c2c0*/  FMUL.FTZ R32, R2.reuse, R132 ;  /* 0x0000008402207220 */ /* 0x040fe40000410000 */
[----:B------:R-:W-:Y:S02]  /*c2d0*/  FMUL.FTZ R33, R2, R133 ;  /* 0x0000008502217220 */ /* 0x000fe40000410000 */
[C---:B------:R-:W-:Y:S01]  /*c2e0*/  FMUL.FTZ R34, R0.reuse, R134 ;  /* 0x0000008600227220 */ /* 0x040fe20000410000 */
[----:B------:R-:W-:Y:S01]  /*c2f0*/  MUFU.EX2 R184, R184 ;  /* 0x000000b800b87308 */ /* 0x000fe20000000800 */
[----:B------:R-:W-:Y:S01]  /*c300*/  LDSM.16.MT88.4 R140, [R228+0x12000] ;  /* 0x01200000e48c783b */ /* 0x000fe20000004200 */
[----:B------:R-:W-:Y:S02]  /*c310*/  FMUL.FTZ R35, R0, R135 ;  /* 0x0000008700237220 */ /* 0x000fe40000410000 */
[----:B------:R-:W-:Y:S02]  /*c320*/  FFMA.FTZ R192, R174, c[0x0][0x23c], -R187 ;  /* 0x00008f00aec07a23 */ /* 0x000fe400000108bb */
[--C-:B------:R-:W-:Y:S02]  /*c330*/  FFMA.FTZ R193, R173, c[0x0][0x23c], -R177.reuse ;  /* 0x00008f00adc17a23 */ /* 0x100fe400000108b1 */
[----:B------:R-:W-:Y:S01]  /*c340*/  FFMA.FTZ R194, R172, c[0x0][0x23c], -R177 ;  /* 0x00008f00acc27a23 */ /* 0x000fe200000108b1 */
[----:B------:R-:W-:Y:S01]  /*c350*/  LDSM.16.MT88.4 R132, [R229+0x12000] ;  /* 0x01200000e584783b */ /* 0x000fe20000004200 */
[----:B------:R-:W1:Y:S01]  /*c360*/  MUFU.EX2 R183, R183 ;  /* 0x000000b700b77308 */ /* 0x000e620000000800 */
[--C-:B------:R-:W-:Y:S02]  /*c370*/  FFMA.FTZ R196, R171, c[0x0][0x23c], -R187.reuse ;  /* 0x00008f00abc47a23 */ /* 0x100fe400000108bb */
[----:B------:R-:W-:Y:S01]  /*c380*/  FFMA.FTZ R195, R170, c[0x0][0x23c], -R187 ;  /* 0x00008f00aac37a23 */ /* 0x000fe200000108bb */
[----:B--2---:R-:W-:Y:S01]  /*c390*/  F2FP.PACK_AB R161, R181, R182 ;  /* 0x000000b6b5a1723e */ /* 0x004fe200000000ff */
[--C-:B------:R-:W-:Y:S02]  /*c3a0*/  FFMA.FTZ R197, R169, c[0x0][0x23c], -R177.reuse ;  /* 0x00008f00a9c57a23 */ /* 0x100fe400000108b1 */
[----:B------:R-:W-:Y:S01]  /*c3b0*/  LDSM.16.MT88.4 R172, [R230+0x14800] ;  /* 0x01480000e6ac783b */ /* 0x000fe20000004200 */
[--C-:B------:R-:W-:Y:S02]  /*c3c0*/  FFMA.FTZ R198, R168, c[0x0][0x23c], -R177.reuse ;  /* 0x00008f00a8c67a23 */ /* 0x100fe400000108b1 */
[----:B------:R-:W-:Y:S01]  /*c3d0*/  MUFU.EX2 R180, R180 ;  /* 0x000000b400b47308 */ /* 0x000fe20000000800 */
[----:B------:R-:W-:Y:S02]  /*c3e0*/  FFMA.FTZ R207, R179, c[0x0][0x23c], -R177 ;  /* 0x00008f00b3cf7a23 */ /* 0x000fe400000108b1 */
[C---:B------:R-:W-:Y:S02]  /*c3f0*/  FMUL.FTZ R36, R2.reuse, R36 ;  /* 0x0000002402247220 */ /* 0x040fe40000410000 */
[----:B------:R-:W-:Y:S01]  /*c400*/  LDSM.16.MT88.4 R168, [R232+0x14800] ;  /* 0x01480000e8a8783b */ /* 0x000fe20000004200 */
[----:B------:R-:W-:Y:S02]  /*c410*/  FMUL.FTZ R37, R2, R37 ;  /* 0x0000002502257220 */ /* 0x000fe40000410000 */
[C---:B------:R-:W-:Y:S02]  /*c420*/  FMUL.FTZ R38, R0.reuse, R38 ;  /* 0x0000002600267220 */ /* 0x040fe40000410000 */
        /* <DEDUP_REMOVED lines=16> */
[----:B--2---:R-:W-:Y:S01]  /*c530*/  F2FP.PACK_AB R163, R167, R180 ;  /* 0x000000b4a7a3723e */ /* 0x004fe200000000ff */
[----:B------:R-:W-:Y:S02]  /*c540*/  FMUL.FTZ R51, R0, R51 ;  /* 0x0000003300337220 */ /* 0x000fe40000410000 */
[C---:B------:R-:W-:Y:S02]  /*c550*/  FMUL.FTZ R52, R2.reuse, R52 ;  /* 0x0000003402347220 */ /* 0x040fe40000410000 */
[----:B------:R-:W-:Y:S01]  /*c560*/  FMUL.FTZ R53, R2, R53 ;  /* 0x0000003502357220 */ /* 0x000fe20000410000 */
[----:B------:R-:W-:Y:S01]  /*c570*/  MUFU.EX2 R193, R193 ;  /* 0x000000c100c17308 */ /* 0x000fe20000000800 */
[C---:B------:R-:W-:Y:S05]  /*c580*/  HMMA.16816.F32 R4, R160.reuse, R12, R4 ;  /* 0x0000000ca004723c */ /* 0x040fea0000001804 */
[----:B------:R-:W-:Y:S02]  /*c590*/  FMUL.FTZ R54, R0, R54 ;  /* 0x0000003600367220 */ /* 0x000fe40000410000 */
[C---:B------:R-:W-:Y:S01]  /*c5a0*/  FMUL.FTZ R12, R2.reuse, R152 ;  /* 0x00000098020c7220 */ /* 0x040fe20000410000 */
[C---:B------:R-:W-:Y:S01]  /*c5b0*/  HMMA.16816.F32 R8, R160.reuse, R14, R8 ;  /* 0x0000000ea008723c */ /* 0x040fe20000001808 */
[----:B------:R-:W2:Y:S03]  /*c5c0*/  MUFU.EX2 R194, R194 ;  /* 0x000000c200c27308 */ /* 0x000ea60000000800 */
[----:B------:R-:W-:Y:S02]  /*c5d0*/  FMUL.FTZ R13, R2, R153 ;  /* 0x00000099020d7220 */ /* 0x000fe40000410000 */
[C---:B------:R-:W-:Y:S02]  /*c5e0*/  FMUL.FTZ R55, R0.reuse, R55 ;  /* 0x0000003700377220 */ /* 0x040fe40000410000 */
[C---:B------:R-:W-:Y:S03]  /*c5f0*/  FMUL.FTZ R14, R0.reuse, R154 ;  /* 0x0000009a000e7220 */ /* 0x040fe60000410000 */
[----:B------:R-:W-:Y:S01]  /*c600*/  MUFU.EX2 R196, R196 ;  /* 0x000000c400c47308 */ /* 0x000fe20000000800 */
[----:B------:R-:W-:Y:S02]  /*c610*/  FMUL.FTZ R15, R0, R155 ;  /* 0x0000009b000f7220 */ /* 0x000fe40000410000 */
[----:B------:R-:W3:Y:S01]  /*c620*/  LDSM.16.MT88.4 R152, [R228+0x10000] ;  /* 0x01000000e498783b */ /* 0x000ee20000004200 */
[C---:B------:R-:W-:Y:S02]  /*c630*/  FMUL.FTZ R56, R2.reuse, R56 ;  /* 0x0000003802387220 */ /* 0x040fe40000410000 */
[----:B------:R-:W-:Y:S02]  /*c640*/  FMUL.FTZ R57, R2, R57 ;  /* 0x0000003902397220 */ /* 0x000fe40000410000 */
[C---:B------:R-:W-:Y:S02]  /*c650*/  HMMA.16816.F32 R12, R160.reuse, R20, R12 ;  /* 0x00000014a00c723c */ /* 0x040fe4000000180c */
[----:B------:R-:W4:Y:S01]  /*c660*/  MUFU.EX2 R195, R195 ;  /* 0x000000c300c37308 */ /* 0x000f220000000800 */
[C---:B------:R-:W-:Y:S02]  /*c670*/  FMUL.FTZ R58, R0.reuse, R58 ;  /* 0x0000003a003a7220 */ /* 0x040fe40000410000 */
[----:B------:R-:W-:Y:S02]  /*c680*/  FMUL.FTZ R59, R0, R59 ;  /* 0x0000003b003b7220 */ /* 0x000fe40000410000 */
[C---:B------:R-:W-:Y:S01]  /*c690*/  FMUL.FTZ R20, R2.reuse, R144 ;  /* 0x0000009002147220 */ /* 0x040fe20000410000 */
[C---:B------:R-:W-:Y:S04]  /*c6a0*/  HMMA.16816.F32 R16, R160.reuse, R22, R16 ;  /* 0x00000016a010723c */ /* 0x040fe80000001810 */
[C---:B------:R-:W-:Y:S01]  /*c6b0*/  FMUL.FTZ R21, R2.reuse, R145 ;  /* 0x0000009102157220 */ /* 0x040fe20000410000 */
[----:B------:R-:W-:Y:S01]  /*c6c0*/  MUFU.EX2 R197, R197 ;  /* 0x000000c500c57308 */ /* 0x000fe20000000800 */
[----:B------:R-:W-:Y:S02]  /*c6d0*/  FMUL.FTZ R60, R2, R60 ;  /* 0x0000003c023c7220 */ /* 0x000fe40000410000 */
[C---:B------:R-:W-:Y:S04]  /*c6e0*/  FMUL.FTZ R22, R0.reuse, R146 ;  /* 0x0000009200167220 */ /* 0x040fe80000410000 */
[----:B------:R-:W-:Y:S02]  /*c6f0*/  FMUL.FTZ R23, R0, R147 ;  /* 0x0000009300177220 */ /* 0x000fe40000410000 */
[----:B------:R-:W5:Y:S01]  /*c700*/  LDSM.16.MT88.4 R144, [R232+0x12000] ;  /* 0x01200000e890783b */ /* 0x000f620000004200 */
[----:B------:R-:W-:Y:S01]  /*c710*/  FMUL.FTZ R61, R2, R61 ;  /* 0x0000003d023d7220 */ /* 0x000fe20000410000 */
[----:B------:R-:W1:Y:S01]  /*c720*/  MUFU.EX2 R198, R198 ;  /* 0x000000c600c67308 */ /* 0x000e620000000800 */
[C---:B------:R-:W-:Y:S02]  /*c730*/  FMUL.FTZ R62, R0.reuse, R62 ;  /* 0x0000003e003e7220 */ /* 0x040fe40000410000 */
[C---:B------:R-:W-:Y:S03]  /*c740*/  HMMA.16816.F32 R20, R160.reuse, R28, R20 ;  /* 0x0000001ca014723c */ /* 0x040fe60000001814 */
[----:B------:R-:W-:Y:S02]  /*c750*/  FMUL.FTZ R63, R0, R63 ;  /* 0x0000003f003f7220 */ /* 0x000fe40000410000 */
[C---:B------:R-:W-:Y:S02]  /*c760*/  FMUL.FTZ R64, R2.reuse, R64 ;  /* 0x0000004002407220 */ /* 0x040fe40000410000 */
[C---:B------:R-:W-:Y:S01]  /*c770*/  FMUL.FTZ R28, R2.reuse, R136 ;  /* 0x00000088021c7220 */ /* 0x040fe20000410000 */
[C---:B------:R-:W-:Y:S01]  /*c780*/  HMMA.16816.F32 R24, R160.reuse, R30, R24 ;  /* 0x0000001ea018723c */ /* 0x040fe20000001818 */
[----:B------:R-:W-:Y:S03]  /*c790*/  MUFU.EX2 R207, R207 ;  /* 0x000000cf00cf7308 */ /* 0x000fe60000000800 */
[C---:B------:R-:W-:Y:S02]  /*c7a0*/  FMUL.FTZ R29, R2.reuse, R137 ;  /* 0x00000089021d7220 */ /* 0x040fe40000410000 */
[----:B------:R-:W-:Y:S02]  /*c7b0*/  FMUL.FTZ R65, R2, R65 ;  /* 0x0000004102417220 */ /* 0x000fe40000410000 */
[C---:B------:R-:W-:Y:S04]  /*c7c0*/  FMUL.FTZ R30, R0.reuse, R138 ;  /* 0x0000008a001e7220 */ /* 0x040fe80000410000 */
[C---:B------:R-:W-:Y:S02]  /*c7d0*/  FMUL.FTZ R31, R0.reuse, R139 ;  /* 0x0000008b001f7220 */ /* 0x040fe40000410000 */
[----:B------:R-:W1:Y:S01]  /*c7e0*/  LDSM.16.MT88.4 R136, [R230+0x12000] ;  /* 0x01200000e688783b */ /* 0x000e620000004200 */
        /* <DEDUP_REMOVED lines=10> */
[C---:B-----5:R-:W-:Y:S04]  /*c890*/  HMMA.16816.F32 R36, R160.reuse, R144, R36 ;  /* 0x00000090a024723c */ /* 0x060fe80000001824 */
[----:B------:R-:W-:Y:S02]  /*c8a0*/  FMUL.FTZ R73, R2, R73 ;  /* 0x0000004902497220 */ /* 0x000fe40000410000 */
[C---:B------:R-:W-:Y:S02]  /*c8b0*/  FMUL.FTZ R74, R0.reuse, R74 ;  /* 0x0000004a004a7220 */ /* 0x040fe40000410000 */
[C---:B------:R-:W-:Y:S01]  /*c8c0*/  HMMA.16816.F32 R40, R160.reuse, R146, R40 ;  /* 0x00000092a028723c */ /* 0x040fe20000001828 */
[----:B------:R-:W-:Y:S03]  /*c8d0*/  LDSM.16.MT88.4 R144, [R229+0x10800] ;  /* 0x01080000e590783b */ /* 0x000fe60000004200 */
        /* <DEDUP_REMOVED lines=88> */
[----:B------:R-:W-:Y:S01]  /*ce60*/  F2FP.PACK_AB R132, R192, R191 ;  /* 0x000000bfc084723e */ /* 0x000fe200000000ff */
[--C-:B------:R-:W-:Y:S01]  /*ce70*/  FFMA.FTZ R204, R209, c[0x0][0x23c], -R187.reuse ;  /* 0x00008f00d1cc7a23 */ /* 0x100fe200000108bb */
[----:B--2---:R-:W-:Y:S03]  /*ce80*/  F2FP.PACK_AB R133, R194, R193 ;  /* 0x000000c1c285723e */ /* 0x004fe600000000ff */
[----:B------:R-:W-:Y:S01]  /*ce90*/  HMMA.16816.F32 R128, R160, R134, R128 ;  /* 0x00000086a080723c */ /* 0x000fe20000001880 */
[----:B------:R-:W2:Y:S01]  /*cea0*/  LDSM.16.MT88.4 R160, [R229+0x12800] ;  /* 0x01280000e5a0783b */ /* 0x000ea20000004200 */
[----:B------:R-:W-:Y:S01]  /*ceb0*/  MUFU.EX2 R204, R204 ;  /* 0x000000cc00cc7308 */ /* 0x000fe20000000800 */
[----:B------:R-:W-:Y:S02]  /*cec0*/  FFMA.FTZ R205, R210, c[0x0][0x23c], -R187 ;  /* 0x00008f00d2cd7a23 */ /* 0x000fe400000108bb */
[----:B------:R-:W-:Y:S02]  /*ced0*/  FFMA.FTZ R206, R208, c[0x0][0x23c], -R177 ;  /* 0x00008f00d0ce7a23 */ /* 0x000fe400000108b1 */
[----:B----4-:R-:W-:Y:S01]  /*cee0*/  F2FP.PACK_AB R134, R195, R196 ;  /* 0x000000c4c386723e */ /* 0x010fe200000000ff */
[----:B------:R-:W-:Y:S01]  /*cef0*/  FFMA.FTZ R208, R178, c[0x0][0x23c], -R187 ;  /* 0x00008f00b2d07a23 */ /* 0x000fe200000108bb */
[----:B------:R-:W-:Y:S03]  /*cf00*/  F2FP.PACK_AB R135, R198, R197 ;  /* 0x000000c5c687723e */ /* 0x000fe600000000ff */
[----:B------:R-:W-:Y:S01]  /*cf10*/  FFMA.FTZ R202, R202, c[0x0][0x23c], -R177 ;  /* 0x00008f00caca7a23 */ /* 0x000fe200000108b1 */
[----:B------:R-:W-:Y:S01]  /*cf20*/  MUFU.EX2 R205, R205 ;  /* 0x000000cd00cd7308 */ /* 0x000fe20000000800 */
[--C-:B------:R-:W-:Y:S02]  /*cf30*/  FFMA.FTZ R203, R203, c[0x0][0x23c], -R187.reuse ;  /* 0x00008f00cbcb7a23 */ /* 0x100fe400000108bb */
[C---:B-----5:R-:W-:Y:S05]  /*cf40*/  HMMA.16816.F32 R4, R132.reuse, R140, R4 ;  /* 0x0000008c8404723c */ /* 0x060fea0000001804 */
[----:B------:R-:W-:Y:S02]  /*cf50*/  FFMA.FTZ R201, R201, c[0x0][0x23c], -R187 ;  /* 0x00008f00c9c97a23 */ /* 0x000fe400000108bb */
[--C-:B------:R-:W-:Y:S01]  /*cf60*/  FFMA.FTZ R200, R200, c[0x0][0x23c], -R177.reuse ;  /* 0x00008f00c8c87a23 */ /* 0x100fe200000108b1 */
[C---:B------:R-:W-:Y:S01]  /*cf70*/  HMMA.16816.F32 R8, R132.reuse, R142, R8 ;  /* 0x0000008e8408723c */ /* 0x040fe20000001808 */
[----:B------:R-:W3:Y:S01]  /*cf80*/  LDSM.16.MT88.4 R140, [R228+0x12800] ;  /* 0x01280000e48c783b */ /* 0x000ee20000004200 */
[----:B------:R-:W4:Y:S02]  /*cf90*/  MUFU.EX2 R206, R206 ;  /* 0x000000ce00ce7308 */ /* 0x000f240000000800 */
[----:B------:R-:W-:Y:S02]  /*cfa0*/  FFMA.FTZ R199, R199, c[0x0][0x23c], -R177 ;  /* 0x00008f00c7c77a23 */ /* 0x000fe400000108b1 */
[--C-:B------:R-:W-:Y:S02]  /*cfb0*/  FFMA.FTZ R189, R189, c[0x0][0x23c], -R187.reuse ;  /* 0x00008f00bdbd7a23 */ /* 0x100fe400000108bb */
[C---:B-1----:R-:W-:Y:S04]  /*cfc0*/  HMMA.16816.F32 R12, R132.reuse, R136, R12 ;  /* 0x00000088840c723c */ /* 0x042fe8000000180c */
[--C-:B------:R-:W-:Y:S01]  /*cfd0*/  FFMA.FTZ R190, R190, c[0x0][0x23c], -R187.reuse ;  /* 0x00008f00bebe7a23 */ /* 0x100fe200000108bb */
[----:B------:R-:W1:Y:S01]  /*cfe0*/  MUFU.EX2 R202, R202 ;  /* 0x000000ca00ca7308 */ /* 0x000e620000000800 */
[----:B------:R-:W-:Y:S02]  /*cff0*/  FFMA.FTZ R187, R176, c[0x0][0x23c], -R187 ;  /* 0x00008f00b0bb7a23 */ /* 0x000fe400000108bb */
[C---:B------:R-:W-:Y:S01]  /*d000*/  HMMA.16816.F32 R16, R132.reuse, R138, R16 ;  /* 0x0000008a8410723c */ /* 0x040fe20000001810 */
[----:B------:R-:W5:Y:S03]  /*d010*/  LDSM.16.MT88.4 R136, [R229+0x14800] ;  /* 0x01480000e588783b */ /* 0x000f660000004200 */
[--C-:B------:R-:W-:Y:S02]  /*d020*/  FFMA.FTZ R188, R188, c[0x0][0x23c], -R177.reuse ;  /* 0x00008f00bcbc7a23 */ /* 0x100fe400000108b1 */
[--C-:B------:R-:W-:Y:S01]  /*d030*/  FFMA.FTZ R166, R166, c[0x0][0x23c], -R177.reuse ;  /* 0x00008f00a6a67a23 */ /* 0x100fe200000108b1 */
[----:B------:R-:W-:Y:S01]  /*d040*/  MUFU.EX2 R203, R203 ;  /* 0x000000cb00cb7308 */ /* 0x000fe20000000800 */
[C---:B------:R-:W-:Y:S04]  /*d050*/  HMMA.16816.F32 R20, R132.reuse, R144, R20 ;  /* 0x000000908414723c */ /* 0x040fe80000001814 */
[----:B------:R-:W-:Y:S02]  /*d060*/  FFMA.FTZ R177, R165, c[0x0][0x23c], -R177 ;  /* 0x00008f00a5b17a23 */ /* 0x000fe400000108b1 */
[----:B------:R-:W-:Y:S01]  /*d070*/  FFMA.FTZ R186, R2, R252, R186 ;  /* 0x000000fc02ba7223 */ /* 0x000fe200000100ba */
[----:B------:R-:W-:Y:S01]  /*d080*/  MOV R2, R164 ;  /* 0x000000a400027202 */ /* 0x000fe20000000f00 */
[C---:B------:R-:W-:Y:S01]  /*d090*/  HMMA.16816.F32 R24, R132.reuse, R146, R24 ;  /* 0x000000928418723c */ /* 0x040fe20000001818 */
[----:B------:R-:W1:Y:S01]  /*d0a0*/  LDSM.16.MT88.4 R144, [R228+0x14800] ;  /* 0x01480000e490783b */ /* 0x000e620000004200 */
[----:B------:R2:W-:Y:S02]  /*d0b0*/  MUFU.EX2 R165, R177 ;  /* 0x000000b100a57308 */ /* 0x0005e40000000800 */
[----:B------:R-:W-:Y:S01]  /*d0c0*/  FFMA.FTZ R182, R0, R251, R182 ;  /* 0x000000fb00b67223 */ /* 0x000fe200000100b6 */
[----:B------:R-:W-:Y:S01]  /*d0d0*/  IADD3 R0, R243, -0x1, RZ ;  /* 0xfffffffff3007810 */ /* 0x000fe20007ffe0ff */
[----:B------:R-:W-:Y:S02]  /*d0e0*/  FADD.FTZ R186, R185, R186 ;  /* 0x000000bab9ba7221 */ /* 0x000fe40000010000 */
[C---:B------:R-:W-:Y:S04]  /*d0f0*/  HMMA.16816.F32 R28, R132.reuse, R148, R28 ;  /* 0x00000094841c723c */ /* 0x040fe8000000181c */
[----:B------:R-:W1:Y:S01]  /*d100*/  MUFU.EX2 R201, R201 ;  /* 0x000000c900c97308 */ /* 0x000e620000000800 */
[----:B------:R-:W-:Y:S01]  /*d110*/  FADD.FTZ R182, R181, R182 ;  /* 0x000000b6b5b67221 */ /* 0x000fe20000010000 */
[----:B------:R-:W-:Y:S01]  /*d120*/  MOV R243, R0 ;  /* 0x0000000000f37202 */ /* 0x000fe20000000f00 */
[----:B------:R-:W-:Y:S01]  /*d130*/  FADD.FTZ R184, R184, R186 ;  /* 0x000000bab8b87221 */ /* 0x000fe20000010000 */
[C---:B------:R-:W-:Y:S01]  /*d140*/  HMMA.16816.F32 R32, R132.reuse, R150, R32 ;  /* 0x000000968420723c */ /* 0x040fe20000001820 */
[----:B------:R-:W1:Y:S03]  /*d150*/  LDSM.16.MT88.4 R148, [R232+0x16800] ;  /* 0x01680000e894783b */ /* 0x000e660000004200 */
[----:B------:R-:W-:Y:S01]  /*d160*/  FADD.FTZ R182, R180, R182 ;  /* 0x000000b6b4b67221 */ /* 0x000fe20000010000 */
[----:B------:R-:W-:Y:S01]  /*d170*/  MOV R0, R3 ;  /* 0x0000000300007202 */ /* 0x000fe20000000f00 */
[----:B------:R-:W-:Y:S01]  /*d180*/  MUFU.EX2 R200, R200 ;  /* 0x000000c800c87308 */ /* 0x000fe20000000800 */
[----:B------:R-:W-:Y:S01]  /*d190*/  FADD.FTZ R184, R183, R184 ;  /* 0x000000b8b7b87221 */ /* 0x000fe20000010000 */
[C---:B------:R-:W-:Y:S01]  /*d1a0*/  HMMA.16816.F32 R36, R132.reuse, R152, R36 ;  /* 0x000000988424723c */ /* 0x040fe20000001824 */
[----:B--2---:R-:W-:Y:S03]  /*d1b0*/  LDSM.16.MT88.4 R176, [R232+0x15800] ;  /* 0x01580000e8b0783b */ /* 0x004fe60000004200 */
[----:B------:R-:W-:Y:S02]  /*d1c0*/  FADD.FTZ R167, R167, R182 ;  /* 0x000000b6a7a77221 */ /* 0x000fe40000010000 */
[----:B------:R-:W-:Y:S02]  /*d1d0*/  FADD.FTZ R191, R191, R184 ;  /* 0x000000b8bfbf7221 */ /* 0x000fe40000010000 */
[C---:B------:R-:W-:Y:S01]  /*d1e0*/  HMMA.16816.F32 R40, R132.reuse, R154, R40 ;  /* 0x0000009a8428723c */ /* 0x040fe20000001828 */
[----:B------:R-:W2:Y:S01]  /*d1f0*/  MUFU.EX2 R199, R199 ;  /* 0x000000c700c77308 */ /* 0x000ea20000000800 */
[----:B------:R-:W-:Y:S02]  /*d200*/  LDSM.16.MT88.4 R152, [R232+0x13000] ;  /* 0x01300000e898783b */ /* 0x000fe40000004200 */
[----:B------:R-:W-:Y:S02]  /*d210*/  FADD.FTZ R167, R193, R167 ;  /* 0x000000a7c1a77221 */ /* 0x000fe40000010000 */
[----:B------:R-:W-:Y:S02]  /*d220*/  FADD.FTZ R191, R192, R191 ;  /* 0x000000bfc0bf7221 */ /* 0x000fe40000010000 */
[C---:B------:R-:W-:Y:S03]  /*d230*/  HMMA.16816.F32 R44, R132.reuse, R156, R44 ;  /* 0x0000009c842c723c */ /* 0x040fe6000000182c */
[----:B------:R-:W-:Y:S01]  /*d240*/  MUFU.EX2 R189, R189 ;  /* 0x000000bd00bd7308 */ /* 0x000fe20000000800 */
[----:B------:R-:W-:Y:S02]  /*d250*/  FADD.FTZ R194, R194, R167 ;  /* 0x000000a7c2c27221 */ /* 0x000fe40000010000 */
[----:B------:R-:W-:Y:S02]  /*d260*/  FADD.FTZ R196, R196, R191 ;  /* 0x000000bfc4c47221 */ /* 0x000fe40000010000 */
[C---:B------:R-:W-:Y:S01]  /*d270*/  HMMA.16816.F32 R48, R132.reuse, R158, R48 ;  /* 0x0000009e8430723c */ /* 0x040fe20000001830 */
[----:B------:R-:W-:Y:S03]  /*d280*/  LDSM.16.MT88.4 R156, [R230+0x13000] ;  /* 0x01300000e69c783b */ /* 0x000fe60000004200 */
[----:B------:R-:W-:Y:S01]  /*d290*/  FADD.FTZ R194, R197, R194 ;  /* 0x000000c2c5c27221 */ /* 0x000fe20000010000 */
[----:B------:R-:W-:Y:S01]  /*d2a0*/  MUFU.EX2 R190, R190 ;  /* 0x000000be00be7308 */ /* 0x000fe20000000800 */
[----:B------:R-:W-:Y:S02]  /*d2b0*/  FADD.FTZ R196, R195, R196 ;  /* 0x000000c4c3c47221 */ /* 0x000fe40000010000 */
[C---:B------:R-:W-:Y:S04]  /*d2c0*/  HMMA.16816.F32 R52, R132.reuse, R160, R52 ;  /* 0x000000a08434723c */ /* 0x040fe80000001834 */
[----:B------:R-:W-:Y:S03]  /*d2d0*/  FADD.FTZ R198, R198, R194 ;  /* 0x000000c2c6c67221 */ /* 0x000fe60000010000 */
[----:B------:R-:W1:Y:S01]  /*d2e0*/  MUFU.EX2 R188, R188 ;  /* 0x000000bc00bc7308 */ /* 0x000e620000000800 */
[C---:B------:R-:W-:Y:S01]  /*d2f0*/  HMMA.16816.F32 R56, R132.reuse, R162, R56 ;  /* 0x000000a28438723c */ /* 0x040fe20000001838 */
[----:B------:R-:W-:Y:S03]  /*d300*/  LDSM.16.MT88.4 R160, [R229+0x13000] ;  /* 0x01300000e5a0783b */ /* 0x000fe60000004200 */
[----:B----4-:R-:W-:Y:S04]  /*d310*/  FADD.FTZ R198, R206, R198 ;  /* 0x000000c6cec67221 */ /* 0x010fe80000010000 */
[C---:B---3--:R-:W-:Y:S01]  /*d320*/  HMMA.16816.F32 R60, R132.reuse, R140, R60 ;  /* 0x0000008c843c723c */ /* 0x048fe2000000183c */
[----:B------:R-:W-:Y:S07]  /*d330*/  MUFU.EX2 R208, R208 ;  /* 0x000000d000d07308 */ /* 0x000fee0000000800 */
[C---:B------:R-:W-:Y:S01]  /*d340*/  HMMA.16816.F32 R64, R132.reuse, R142, R64 ;  /* 0x0000008e8440723c */ /* 0x040fe20000001840 */
[----:B------:R-:W3:Y:S02]  /*d350*/  LDSM.16.MT88.4 R140, [R230+0x16800] ;  /* 0x01680000e68c783b */ /* 0x000ee40000004200 */
[----:B------:R-:W-:Y:S05]  /*d360*/  MUFU.EX2 R187, R187 ;  /* 0x000000bb00bb7308 */ /* 0x000fea0000000800 */
[C---:B------:R-:W-:Y:S05]  /*d370*/  HMMA.16816.F32 R68, R132.reuse, R168, R68 ;  /* 0x000000a88444723c */ /* 0x040fea0000001844 */
[----:B------:R-:W4:Y:S03]  /*d380*/  MUFU.EX2 R166, R166 ;  /* 0x000000a600a67308 */ /* 0x000f260000000800 */
[C---:B------:R-:W-:Y:S01]  /*d390*/  HMMA.16816.F32 R72, R132.reuse, R170, R72 ;  /* 0x000000aa8448723c */ /* 0x040fe20000001848 */
[----:B------:R-:W-:Y:S07]  /*d3a0*/  LDSM.16.MT88.4 R168, [R228+0x13000] ;  /* 0x01300000e4a8783b */ /* 0x000fee0000004200 */
[C---:B------:R-:W-:Y:S08]  /*d3b0*/  HMMA.16816.F32 R76, R132.reuse, R172, R76 ;  /* 0x000000ac844c723c */ /* 0x040ff0000000184c */
[C---:B------:R-:W-:Y:S01]  /*d3c0*/  HMMA.16816.F32 R80, R132.reuse, R174, R80 ;  /* 0x000000ae8450723c */ /* 0x040fe20000001850 */
[----:B------:R-:W-:Y:S07]  /*d3d0*/  LDSM.16.MT88.4 R172, [R232+0x15000] ;  /* 0x01500000e8ac783b */ /* 0x000fee0000004200 */
        /* <DEDUP_REMOVED lines=11> */
[----:B------:R-:W3:Y:S07]  /*d490*/  LDSM.16.MT88.4 R140, [R232+0x11000] ;  /* 0x01100000e88c783b */ /* 0x000eee0000004200 */
[C---:B-----5:R-:W-:Y:S08]  /*d4a0*/  HMMA.16816.F32 R116, R132.reuse, R136, R116 ;  /* 0x000000888474723c */ /* 0x060ff00000001874 */
[C---:B------:R-:W-:Y:S01]  /*d4b0*/  HMMA.16816.F32 R120, R132.reuse, R138, R120 ;  /* 0x0000008a8478723c */ /* 0x040fe20000001878 */
[----:B------:R-:W5:Y:S07]  /*d4c0*/  LDSM.16.MT88.4 R136, [R229+0x11000] ;  /* 0x01100000e588783b */ /* 0x000f6e0000004200 */
[C---:B-1----:R-:W-:Y:S08]  /*d4d0*/  HMMA.16816.F32 R124, R132.reuse, R144, R124 ;  /* 0x00000090847c723c */ /* 0x042ff0000000187c */
[----:B------:R-:W-:Y:S01]  /*d4e0*/  HMMA.16816.F32 R128, R132, R146, R128 ;  /* 0x000000928480723c */ /* 0x000fe20000001880 */
[----:B------:R-:W1:Y:S06]  /*d4f0*/  LDSM.16.MT88.4 R144, [R228+0x11000] ;  /* 0x01100000e490783b */ /* 0x000e6c0000004200 */
[----:B------:R-:W-:Y:S01]  /*d500*/  F2FP.PACK_AB R132, R205, R204 ;  /* 0x000000cccd84723e */ /* 0x000fe200000000ff */
[----:B------:R-:W-:Y:S01]  /*d510*/  FADD.FTZ R204, R204, R196 ;  /* 0x000000c4cccc7221 */ /* 0x000fe20000010000 */
[C---:B------:R-:W-:Y:S03]  /*d520*/  F2FP.PACK_AB R133, R202.reuse, R206 ;  /* 0x000000ceca85723e */ /* 0x040fe600000000ff */
[----:B------:R-:W-:Y:S01]  /*d530*/  F2FP.PACK_AB R134, R201, R203 ;  /* 0x000000cbc986723e */ /* 0x000fe200000000ff */
[----:B------:R-:W-:Y:S01]  /*d540*/  FADD.FTZ R204, R205, R204 ;  /* 0x000000cccdcc7221 */ /* 0x000fe20000010000 */
[----:B--2---:R-:W-:Y:S01]  /*d550*/  F2FP.PACK_AB R135, R199, R200 ;  /* 0x000000c8c787723e */ /* 0x004fe200000000ff */
[----:B------:R-:W-:Y:S02]  /*d560*/  FADD.FTZ R202, R202, R198 ;  /* 0x000000c6caca7221 */ /* 0x000fe40000010000 */
[----:B------:R-:W-:Y:S02]  /*d570*/  FADD.FTZ R203, R203, R204 ;  /* 0x000000cccbcb7221 */ /* 0x000fe40000010000 */
[----:B------:R-:W-:Y:S02]  /*d580*/  FADD.FTZ R202, R200, R202 ;  /* 0x000000cac8ca7221 */ /* 0x000fe40000010000 */
[C---:B---3--:R-:W-:Y:S03]  /*d590*/  HMMA.16816.F32 R4, R132.reuse, R140, R4 ;  /* 0x0000008c8404723c */ /* 0x048fe60000001804 */
[----:B------:R-:W-:Y:S02]  /*d5a0*/  FADD.FTZ R203, R201, R203 ;  /* 0x000000cbc9cb7221 */ /* 0x000fe40000010000 */
[----:B------:R-:W-:Y:S03]  /*d5b0*/  FADD.FTZ R199, R199, R202 ;  /* 0x000000cac7c77221 */ /* 0x000fe60000010000 */
[C---:B------:R-:W-:Y:S01]  /*d5c0*/  HMMA.16816.F32 R8, R132.reuse, R142, R8 ;  /* 0x0000008e8408723c */ /* 0x040fe20000001808 */
[----:B------:R-:W2:Y:S03]  /*d5d0*/  LDSM.16.MT88.4 R140, [R230+0x15000] ;  /* 0x01500000e68c783b */ /* 0x000ea60000004200 */
[----:B------:R-:W-:Y:S04]  /*d5e0*/  FADD.FTZ R199, R188, R199 ;  /* 0x000000c7bcc77221 */ /* 0x000fe80000010000 */
[C---:B------:R-:W-:Y:S04]  /*d5f0*/  HMMA.16816.F32 R12, R132.reuse, R148, R12 ;  /* 0x00000094840c723c */ /* 0x040fe8000000180c */
[----:B------:R-:W-:Y:S04]  /*d600*/  FADD.FTZ R199, R207, R199 ;  /* 0x000000c7cfc77221 */ /* 0x000fe80000010000 */
[C---:B------:R-:W-:Y:S01]  /*d610*/  HMMA.16816.F32 R16, R132.reuse, R150, R16 ;  /* 0x000000968410723c */ /* 0x040fe20000001810 */
[----:B------:R-:W-:Y:S03]  /*d620*/  LDSM.16.MT88.4 R148, [R232+0x17000] ;  /* 0x01700000e894783b */ /* 0x000fe60000004200 */
[----:B----4-:R-:W-:Y:S04]  /*d630*/  FADD.FTZ R199, R166, R199 ;  /* 0x000000c7a6c77221 */ /* 0x010fe80000010000 */
[C---:B-----5:R-:W-:Y:S04]  /*d640*/  HMMA.16816.F32 R20, R132.reuse, R136, R20 ;  /* 0x000000888414723c */ /* 0x060fe80000001814 */
[----:B------:R-:W-:Y:S04]  /*d650*/  FADD.FTZ R251, R165, R199 ;  /* 0x000000c7a5fb7221 */ /* 0x000fe80000010000 */
        /* <DEDUP_REMOVED lines=13> */
[C---:B------:R-:W-:Y:S01]  /*d730*/  F2FP.PACK_AB R168, R190.reuse, R189 ;  /* 0x000000bdbea8723e */ /* 0x040fe200000000ff */
[C---:B------:R-:W-:Y:S04]  /*d740*/  HMMA.16816.F32 R64, R132.reuse, R170, R64 ;  /* 0x000000aa8440723c */ /* 0x040fe80000001840 */
[----:B------:R-:W-:Y:S01]  /*d750*/  F2FP.PACK_AB R169, R207, R188 ;  /* 0x000000bccfa9723e */ /* 0x000fe200000000ff */
[----:B------:R-:W-:Y:S02]  /*d760*/  FADD.FTZ R189, R189, R203 ;  /* 0x000000cbbdbd7221 */ /* 0x000fe40000010000 */
[----:B------:R-:W-:Y:S01]  /*d770*/  F2FP.PACK_AB R170, R187, R208 ;  /* 0x000000d0bbaa723e */ /* 0x000fe200000000ff */
[C---:B------:R-:W-:Y:S04]  /*d780*/  HMMA.16816.F32 R68, R132.reuse, R172, R68 ;  /* 0x000000ac8444723c */ /* 0x040fe80000001844 */
[----:B------:R-:W-:Y:S01]  /*d790*/  F2FP.PACK_AB R171, R165, R166 ;  /* 0x000000a6a5ab723e */ /* 0x000fe200000000ff */
[----:B------:R-:W-:Y:S03]  /*d7a0*/  FADD.FTZ R189, R190, R189 ;  /* 0x000000bdbebd7221 */ /* 0x000fe60000010000 */
[C---:B------:R-:W-:Y:S01]  /*d7b0*/  HMMA.16816.F32 R72, R132.reuse, R174, R72 ;  /* 0x000000ae8448723c */ /* 0x040fe20000001848 */
[----:B------:R-:W-:Y:S03]  /*d7c0*/  LDSM.16.MT88.4 R172, [R228+0x11800] ;  /* 0x01180000e4ac783b */ /* 0x000fe60000004200 */
[----:B------:R-:W-:Y:S04]  /*d7d0*/  FADD.FTZ R189, R208, R189 ;  /* 0x000000bdd0bd7221 */ /* 0x000fe80000010000 */
[C---:B--2---:R-:W-:Y:S04]  /*d7e0*/  HMMA.16816.F32 R76, R132.reuse, R140, R76 ;  /* 0x0000008c844c723c */ /* 0x044fe8000000184c */
[----:B------:R-:W-:Y:S04]  /*d7f0*/  FADD.FTZ R252, R187, R189 ;  /* 0x000000bdbbfc7221 */ /* 0x000fe80000010000 */
        /* <DEDUP_REMOVED lines=62> */
.L_x_2384:
[----:B------:R-:W1:Y:S01]  /*dbe0*/  SHFL.BFLY PT, R0, R251, 0x2, 0x1f ;  /* 0x0c401f00fb007f89 */ /* 0x000e6200000e0000 */
[C---:B------:R-:W-:Y:S01]  /*dbf0*/  ISETP.NE.AND P0, PT, R242.reuse, -0x1, PT ;  /* 0xfffffffff200780c */ /* 0x040fe20003f05270 */
[----:B------:R-:W2:Y:S01]  /*dc00*/  LDC.U8 R19, c[0x0][0x328] ;  /* 0x0000ca00ff137b82 */ /* 0x000ea20000000000 */
[----:B------:R-:W-:Y:S01]  /*dc10*/  MOV R7, 0x3f800000 ;  /* 0x3f80000000077802 */ /* 0x000fe20000000f00 */
[----:B------:R-:W3:Y:S01]  /*dc20*/  SHFL.BFLY PT, R2, R252, 0x2, 0x1f ;  /* 0x0c401f00fc027f89 */ /* 0x000ee200000e0000 */
[----:B------:R-:W-:Y:S01]  /*dc30*/  MOV R6, 0x3f800000 ;  /* 0x3f80000000067802 */ /* 0x000fe20000000f00 */
[----:B------:R-:W-:Y:S08]  /*dc40*/  BSSY B0, `(.L_x_2389) ;  /* 0x0000173000007945 */ /* 0x000ff00003800000 */
[----:B------:R-:W-:-:S04]  /*dc50*/  @P0 IMAD.WIDE.U32 R8, R242, c[0x0][0x1e8], RZ ;  /* 0x00007a00f2080a25 */ /* 0x000fc800078e00ff */
[----:B------:R-:W-:Y:S01]  /*dc60*/  @P0 IMAD R4, R242, c[0x0][0x1ec], R9 ;  /* 0x00007b00f2040a24 */ /* 0x000fe200078e0209 */
[----:B------:R-:W-:Y:S02]  /*dc70*/  @P0 MOV R5, R8 ;  /* 0x0000000800050202 */ /* 0x000fe40000000f00 */
[----:B------:R-:W4:Y:S01]  /*dc80*/  S2R R8, SR_TID.X ;  /* 0x0000000000087919 */ /* 0x000f220000002100 */
[----:B-1----:R-:W-:Y:S02]  /*dc90*/  FADD.FTZ R251, R0, R251 ;  /* 0x000000fb00fb7221 */ /* 0x002fe40000010000 */
[----:B---3--:R-:W-:-:S03]  /*dca0*/  FADD.FTZ R252, R2, R252 ;  /* 0x000000fc02fc7221 */ /* 0x008fc60000010000 */
[----:B------:R-:W1:Y:S04]  /*dcb0*/  SHFL.BFLY PT, R0, R251, 0x1, 0x1f ;  /* 0x0c201f00fb007f89 */ /* 0x000e6800000e0000 */
[----:B------:R-:W3:Y:S01]  /*dcc0*/  SHFL.BFLY PT, R2, R252, 0x1, 0x1f ;  /* 0x0c201f00fc027f89 */ /* 0x000ee200000e0000 */
[----:B----4-:R-:W-:-:S04]  /*dcd0*/  SHF.R.S32.HI R9, RZ, 0x1f, R8 ;  /* 0x0000001fff097819 */ /* 0x010fc80000011408 */
[CC--:B------:R-:W-:Y:S02]  /*dce0*/  LEA.HI R10, R9.reuse, R8.reuse, RZ, 0x2 ;  /* 0x00000008090a7211 */ /* 0x0c0fe400078f10ff */
[----:B------:R-:W-:Y:S01]  /*dcf0*/  LEA.HI R9, R9, R8, RZ, 0x5 ;  /* 0x0000000809097211 */ /* 0x000fe200078f28ff */
[----:B-1----:R-:W-:Y:S01]  /*dd00*/  FADD.FTZ R0, R251, R0 ;  /* 0x00000000fb007221 */ /* 0x002fe20000010000 */
[--C-:B------:R-:W-:Y:S02]  /*dd10*/  SHF.R.S32.HI R12, RZ, 0x2, R10.reuse ;  /* 0x00000002ff0c7819 */ /* 0x100fe4000001140a */
[----:B------:R-:W-:Y:S01]  /*dd20*/  SHF.R.S32.HI R11, RZ, 0x1f, R10 ;  /* 0x0000001fff0b7819 */ /* 0x000fe2000001140a */
[----:B---3--:R-:W-:Y:S01]  /*dd30*/  FADD.FTZ R2, R252, R2 ;  /* 0x00000002fc027221 */ /* 0x008fe20000010000 */
[----:B------:R-:W-:Y:S02]  /*dd40*/  FSETP.NE.FTZ.AND P4, PT, R0, RZ, PT ;  /* 0x000000ff0000720b */ /* 0x000fe40003f95000 */
[----:B------:R-:W-:-:S02]  /*dd50*/  LEA.HI R11, R11, R12, RZ, 0x3 ;  /* 0x0000000c0b0b7211 */ /* 0x000fc400078f18ff */
[----:B------:R-:W-:Y:S02]  /*dd60*/  FSETP.NE.FTZ.AND P5, PT, R2, RZ, PT ;  /* 0x000000ff0200720b */ /* 0x000fe40003fb5000 */
[----:B------:R-:W-:Y:S02]  /*dd70*/  LOP3.LUT R11, R11, 0xfffffff8, RZ, 0xc0, !PT ;  /* 0xfffffff80b0b7812 */ /* 0x000fe400078ec0ff */
[----:B------:R-:W-:Y:S02]  /*dd80*/  LOP3.LUT R10, R10, 0x3ffffffc, RZ, 0xc0, !PT ;  /* 0x3ffffffc0a0a7812 */ /* 0x000fe400078ec0ff */
[----:B------:R-:W-:Y:S02]  /*dd90*/  IADD3 R11, R12, -R11, RZ ;  /* 0x8000000b0c0b7210 */ /* 0x000fe40007ffe0ff */
[----:B------:R-:W-:Y:S01]  /*dda0*/  SHF.R.S32.HI R12, RZ, 0x5, R9 ;  /* 0x00000005ff0c7819 */ /* 0x000fe20000011409 */
[----:B------:R-:W1:Y:S01]  /*ddb0*/  @P4 MUFU.RCP R7, R0 ;  /* 0x0000000000074308 */ /* 0x000e620000001000 */
[----:B------:R-:W-:-:S02]  /*ddc0*/  SHF.L.U32 R13, R11, 0x6, RZ ;  /* 0x000000060b0d7819 */ /* 0x000fc400000006ff */
[----:B------:R-:W-:Y:S02]  /*ddd0*/  IADD3 R10, -R10, R8, RZ ;  /* 0x000000080a0a7210 */ /* 0x000fe40007ffe1ff */
[----:B------:R-:W-:Y:S02]  /*dde0*/  LOP3.LUT R13, R13, 0x1c0, RZ, 0xc0, !PT ;  /* 0x000001c00d0d7812 */ /* 0x000fe400078ec0ff */
[----:B------:R-:W-:Y:S01]  /*ddf0*/  LOP3.LUT R14, R11, 0x1, RZ, 0xc0, !PT ;  /* 0x000000010b0e7812 */ /* 0x000fe200078ec0ff */
[----:B------:R-:W3:Y:S01]  /*de00*/  @P5 MUFU.RCP R6, R2 ;  /* 0x0000000200065308 */ /* 0x000ee20000001000 */
[----:B------:R-:W-:Y:S02]  /*de10*/  LEA R10, R12, R10, 0x9 ;  /* 0x0000000a0c0a7211 */ /* 0x000fe400078e48ff */
[----:B------:R-:W-:Y:S02]  /*de20*/  LEA.HI R13, R13, R13, RZ, 0x1d ;  /* 0x0000000d0d0d7211 */ /* 0x000fe400078fe8ff */
[----:B------:R-:W-:-:S02]  /*de30*/  ISETP.NE.U32.AND P3, PT, R14, 0x1, PT ;  /* 0x000000010e00780c */ /* 0x000fc40003f65070 */
[----:B------:R-:W-:Y:S01]  /*de40*/  LEA R10, R10, R13, 0x1 ;  /* 0x0000000d0a0a7211 */ /* 0x000fe200078e08ff */
[----:B-1----:R-:W-:Y:S01]  /*de50*/  FMUL.FTZ R163, R7, R163 ;  /* 0x000000a307a37220 */ /* 0x002fe20000410000 */
[----:B------:R-:W-:Y:S01]  /*de60*/  R2P PR, R11, 0x6 ;  /* 0x000000060b007804 */ /* 0x000fe20000000000 */
[C---:B------:R-:W-:Y:S01]  /*de70*/  FMUL.FTZ R162, R7.reuse, R162 ;  /* 0x000000a207a27220 */ /* 0x040fe20000410000 */
[----:B------:R-:W-:Y:S01]  /*de80*/  SHF.L.U32 R10, R10, 0x1, RZ ;  /* 0x000000010a0a7819 */ /* 0x000fe200000006ff */
[C---:B------:R-:W-:Y:S01]  /*de90*/  FMUL.FTZ R159, R7.reuse, R159 ;  /* 0x0000009f079f7220 */ /* 0x040fe20000410000 */
[----:B------:R-:W-:Y:S01]  /*dea0*/  MOV R13, 0x20 ;  /* 0x00000020000d7802 */ /* 0x000fe20000000f00 */
[C---:B------:R-:W-:Y:S01]  /*deb0*/  FMUL.FTZ R158, R7.reuse, R158 ;  /* 0x0000009e079e7220 */ /* 0x040fe20000410000 */
[C---:B------:R-:W-:Y:S01]  /*dec0*/  IADD3 R11, R10.reuse, -0x10, RZ ;  /* 0xfffffff00a0b7810 */ /* 0x040fe20007ffe0ff */
[----:B------:R-:W-:Y:S01]  /*ded0*/  FMUL.FTZ R155, R7, R155 ;  /* 0x0000009b079b7220 */ /* 0x000fe20000410000 */
[----:B------:R-:W-:Y:S01]  /*dee0*/  F2FP.PACK_AB R162, R163, R162 ;  /* 0x000000a2a3a2723e */ /* 0x000fe200000000ff */
[C---:B------:R-:W-:Y:S01]  /*def0*/  FMUL.FTZ R154, R7.reuse, R154 ;  /* 0x0000009a079a7220 */ /* 0x040fe20000410000 */
[----:B------:R-:W-:Y:S01]  /*df00*/  @P3 IADD3 R11, R10, 0x10, RZ ;  /* 0x000000100a0b3810 */ /* 0x000fe20007ffe0ff */
[----:B------:R-:W-:Y:S01]  /*df10*/  FMUL.FTZ R151, R7, R151 ;  /* 0x0000009707977220 */ /* 0x000fe20000410000 */
[----:B------:R-:W-:Y:S01]  /*df20*/  F2FP.PACK_AB R158, R159, R158 ;  /* 0x0000009e9f9e723e */ /* 0x000fe200000000ff */
[----:B------:R-:W-:Y:S01]  /*df30*/  FMUL.FTZ R150, R7, R150 ;  /* 0x0000009607967220 */ /* 0x000fe20000410000 */
[----:B------:R-:W-:Y:S01]  /*df40*/  F2FP.PACK_AB R154, R155, R154 ;  /* 0x0000009a9b9a723e */ /* 0x000fe200000000ff */
[C---:B------:R-:W-:Y:S01]  /*df50*/  FMUL.FTZ R147, R7.reuse, R147 ;  /* 0x0000009307937220 */ /* 0x040fe20000410000 */
[----:B------:R-:W-:Y:S01]  /*df60*/  STS [R10+0x400], R162 ;  /* 0x000400a20a007388 */ /* 0x000fe20000000800 */
[----:B------:R-:W-:Y:S01]  /*df70*/  FMUL.FTZ R146, R7, R146 ;  /* 0x0000009207927220 */ /* 0x000fe20000410000 */
[----:B------:R-:W-:Y:S01]  /*df80*/  F2FP.PACK_AB R150, R151, R150 ;  /* 0x000000969796723e */ /* 0x000fe200000000ff */
[----:B------:R-:W-:Y:S01]  /*df90*/  FMUL.FTZ R143, R7, R143 ;  /* 0x0000008f078f7220 */ /* 0x000fe20000410000 */
[----:B------:R-:W-:Y:S01]  /*dfa0*/  LOP3.LUT R9, R9, 0xffffffe0, RZ, 0xc0, !PT ;  /* 0xffffffe009097812 */ /* 0x000fe200078ec0ff */
[----:B------:R-:W-:Y:S01]  /*dfb0*/  FMUL.FTZ R142, R7, R142 ;  /* 0x0000008e078e7220 */ /* 0x000fe20000410000 */
[----:B------:R-:W-:Y:S01]  /*dfc0*/  F2FP.PACK_AB R146, R147, R146 ;  /* 0x000000929392723e */ /* 0x000fe200000000ff */
[C---:B------:R-:W-:Y:S01]  /*dfd0*/  FMUL.FTZ R139, R7.reuse, R139 ;  /* 0x0000008b078b7220 */ /* 0x040fe20000410000 */
[----:B------:R-:W1:Y:S01]  /*dfe0*/  @P4 MUFU.LG2 R0, R0 ;  /* 0x0000000000004308 */ /* 0x000e620000000c00 */
        /* <DEDUP_REMOVED lines=78> */
[----:B---3--:R-:W-:-:S02]  /*e4d0*/  FMUL.FTZ R160, R6, R160 ;  /* 0x000000a006a07220 */ /* 0x008fc40000410000 */
[C---:B------:R-:W-:Y:S01]  /*e4e0*/  FMUL.FTZ R161, R6.reuse, R161 ;  /* 0x000000a106a17220 */ /* 0x040fe20000410000 */
[----:B------:R-:W-:Y:S01]  /*e4f0*/  F2FP.PACK_AB R131, R131, R7 ;  /* 0x000000078383723e */ /* 0x000fe200000000ff */
[C---:B------:R-:W-:Y:S01]  /*e500*/  FMUL.FTZ R156, R6.reuse, R156 ;  /* 0x0000009c069c7220 */ /* 0x040fe20000410000 */
[----:B------:R-:W-:Y:S01]  /*e510*/  MOV R7, 0x40 ;  /* 0x0000004000077802 */ /* 0x000fe20000000f00 */
[C---:B------:R-:W-:Y:S01]  /*e520*/  FMUL.FTZ R157, R6.reuse, R157 ;  /* 0x0000009d069d7220 */ /* 0x040fe20000410000 */
[----:B------:R-:W-:Y:S01]  /*e530*/  F2FP.PACK_AB R160, R161, R160 ;  /* 0x000000a0a1a0723e */ /* 0x000fe200000000ff */
[C---:B------:R-:W-:Y:S01]  /*e540*/  FMUL.FTZ R152, R6.reuse, R152 ;  /* 0x0000009806987220 */ /* 0x040fe20000410000 */
[----:B------:R-:W-:Y:S01]  /*e550*/  SEL R7, R7, 0xffffffc0, !P2 ;  /* 0xffffffc007077807 */ /* 0x000fe20005000000 */
[C---:B------:R-:W-:Y:S01]  /*e560*/  FMUL.FTZ R153, R6.reuse, R153 ;  /* 0x0000009906997220 */ /* 0x040fe20000410000 */
[----:B------:R-:W-:Y:S01]  /*e570*/  F2FP.PACK_AB R156, R157, R156 ;  /* 0x0000009c9d9c723e */ /* 0x000fe200000000ff */
[----:B------:R-:W-:Y:S01]  /*e580*/  FMUL.FTZ R148, R6, R148 ;  /* 0x0000009406947220 */ /* 0x000fe20000410000 */
[----:B------:R-:W-:Y:S01]  /*e590*/  IADD3 R15, R10, R7, RZ ;  /* 0x000000070a0f7210 */ /* 0x000fe20007ffe0ff */
[C---:B------:R-:W-:Y:S01]  /*e5a0*/  FMUL.FTZ R149, R6.reuse, R149 ;  /* 0x0000009506957220 */ /* 0x040fe20000410000 */
[----:B------:R-:W-:Y:S01]  /*e5b0*/  F2FP.PACK_AB R152, R153, R152 ;  /* 0x000000989998723e */ /* 0x000fe200000000ff */
[C---:B------:R-:W-:Y:S01]  /*e5c0*/  FMUL.FTZ R144, R6.reuse, R144 ;  /* 0x0000009006907220 */ /* 0x040fe20000410000 */
[----:B------:R-:W-:Y:S01]  /*e5d0*/  STS [R10], R160 ;  /* 0x000000a00a007388 */ /* 0x000fe20000000800 */
        /* <DEDUP_REMOVED lines=15> */
[----:B--2---:R-:W-:Y:S01]  /*e6d0*/  ISETP.NE.AND P2, PT, R19, RZ, PT ;  /* 0x000000ff1300720c */ /* 0x004fe20003f45270 */
        /* <DEDUP_REMOVED lines=71> */
[----:B-1----:R-:W-:-:S03]  /*eb50*/  @P4 FMUL.FTZ R0, R0, 0.69314718246459960938 ;  /* 0x3f31721800004820 */ /* 0x002fc60000410000 */
[----:B------:R-:W-:Y:S02]  /*eb60*/  F2FP.PACK_AB R128, R6, R128 ;  /* 0x000000800680723e */ /* 0x000fe400000000ff */
[----:B------:R-:W-:Y:S02]  /*eb70*/  SEL R6, R13, 0xffffffe0, !P1 ;  /* 0xffffffe00d067807 */ /* 0x000fe40004800000 */
[----:B------:R-:W-:Y:S02]  /*eb80*/  ISETP.NE.OR P1, PT, R242, -0x1, !P2 ;  /* 0xfffffffff200780c */ /* 0x000fe40005725670 */
[----:B------:R-:W-:Y:S02]  /*eb90*/  IADD3 R13, R10, R6, RZ ;  /* 0x000000060a0d7210 */ /* 0x000fe40007ffe0ff */
[----:B------:R-:W-:Y:S02]  /*eba0*/  IADD3 R14, R6, R11, RZ ;  /* 0x0000000b060e7210 */ /* 0x000fe40007ffe0ff */
[-C--:B------:R-:W-:Y:S01]  /*ebb0*/  IADD3 R17, R13, R7.reuse, RZ ;  /* 0x000000070d117210 */ /* 0x080fe20007ffe0ff */
[----:B------:R-:W-:Y:S01]  /*ebc0*/  STS [R13], R152 ;  /* 0x000000980d007388 */ /* 0x000fe20000000800 */
[----:B------:R-:W-:-:S03]  /*ebd0*/  IADD3 R18, R14, R7, RZ ;  /* 0x000000070e127210 */ /* 0x000fc60007ffe0ff */
[----:B------:R-:W-:Y:S04]  /*ebe0*/  STS [R13+0x400], R154 ;  /* 0x0004009a0d007388 */ /* 0x000fe80000000800 */
[----:B------:R-:W-:Y:S04]  /*ebf0*/  STS [R14], R148 ;  /* 0x000000940e007388 */ /* 0x000fe80000000800 */
        /* <DEDUP_REMOVED lines=54> */
[----:B------:R2:W-:Y:S01]  /*ef60*/  STS [R17+0x6400], R126 ;  /* 0x0064007e11007388 */ /* 0x0005e20000000800 */
[----:B-1----:R-:W1:Y:S03]  /*ef70*/  @P5 MUFU.LG2 R14, R2 ;  /* 0x00000002000e5308 */ /* 0x002e660000000c00 */
[----:B------:R2:W-:Y:S04]  /*ef80*/  STS [R18+0x6000], R128 ;  /* 0x0060008012007388 */ /* 0x0005e80000000800 */
[----:B------:R2:W-:Y:S04]  /*ef90*/  STS [R18+0x6400], R131 ;  /* 0x0064008312007388 */ /* 0x0005e80000000800 */
[----:B------:R-:W-:Y:S01]  /*efa0*/  BAR.SYNC.DEFER_BLOCKING 0x0 ;  /* 0x0000000000007b1d */ /* 0x000fe20000010000 */
[----:B-1----:R-:W-:-:S05]  /*efb0*/  @P5 FMUL.FTZ R14, R14, 0.69314718246459960938 ;  /* 0x3f3172180e0e5820 */ /* 0x002fca0000410000 */
[----:B------:R-:W1:Y:S04]  /*efc0*/  S2R R6, SR_CTAID.Y ;  /* 0x0000000000067919 */ /* 0x000e680000002600 */
[----:B------:R-:W3:Y:S04]  /*efd0*/  S2R R7, SR_TID.X ;  /* 0x0000000000077919 */ /* 0x000ee80000002100 */
[----:B------:R-:W4:Y:S04]  /*efe0*/  S2R R11, SR_CTAID.Z ;  /* 0x00000000000b7919 */ /* 0x000f280000002700 */
[----:B------:R2:W2:Y:S04]  /*eff0*/  LDS.128 R72, [R244] ;  /* 0x00000000f4487984 */ /* 0x0004a80000000c00 */
[----:B------:R2:W2:Y:S01]  /*f000*/  LDS.128 R68, [R244+0x800] ;  /* 0x00080000f4447984 */ /* 0x0004a20000000c00 */
[----:B-1----:R-:W-:Y:S01]  /*f010*/  @!P0 SHF.R.S32.HI R13, RZ, 0x1f, R6 ;  /* 0x0000001fff0d8819 */ /* 0x002fe20000011406 */
[----:B------:R-:W-:-:S02]  /*f020*/  @!P0 IMAD.WIDE.U32 R80, R6, c[0x0][0x1e0], RZ ;  /* 0x0000780006508a25 */ /* 0x000fc400078e00ff */
[----:B------:R1:W1:Y:S01]  /*f030*/  LDS.128 R64, [R244+0x1000] ;  /* 0x00100000f4407984 */ /* 0x0002620000000c00 */
[----:B---3--:R-:W-:Y:S01]  /*f040*/  SHF.R.S32.HI R10, RZ, 0x1f, R7 ;  /* 0x0000001fff0a7819 */ /* 0x008fe20000011407 */
[----:B------:R-:W-:Y:S02]  /*f050*/  @!P0 IMAD R13, R13, c[0x0][0x1e0], RZ ;  /* 0x000078000d0d8a24 */ /* 0x000fe400078e02ff */
[----:B------:R3:W1:Y:S01]  /*f060*/  LDS.128 R60, [R244+0x1800] ;  /* 0x00180000f43c7984 */ /* 0x0006620000000c00 */
[----:B------:R-:W-:Y:S01]  /*f070*/  @!P0 MOV R5, R80 ;  /* 0x0000005000058202 */ /* 0x000fe20000000f00 */
[----:B------:R-:W-:Y:S01]  /*f080*/  @!P1 IMAD R242, R6, c[0x0][0x214], RZ ;  /* 0x0000850006f29a24 */ /* 0x000fe200078e02ff */
[----:B------:R-:W-:Y:S01]  /*f090*/  LEA.HI R2, R10, R7, RZ, 0x5 ;  /* 0x000000070a027211 */ /* 0x000fe200078f28ff */
[----:B------:R3:W1:Y:S01]  /*f0a0*/  LDS.128 R56, [R244+0x2000] ;  /* 0x00200000f4387984 */ /* 0x0006620000000c00 */
[----:B------:R-:W-:Y:S02]  /*f0b0*/  @!P0 IMAD R13, R6, c[0x0][0x1e4], R13 ;  /* 0x00007900060d8a24 */ /* 0x000fe400078e020d */
[----:B------:R-:W-:Y:S01]  /*f0c0*/  LOP3.LUT R2, R2, 0xffffffe0, RZ, 0xc0, !PT ;  /* 0xffffffe002027812 */ /* 0x000fe200078ec0ff */
[----:B------:R3:W1:Y:S01]  /*f0d0*/  LDS.128 R52, [R244+0x2800] ;  /* 0x00280000f4347984 */ /* 0x0006620000000c00 */
[----:B----4-:R-:W-:Y:S01]  /*f0e0*/  @!P2 IMAD R6, R6, c[0x0][0x1c0], R11 ;  /* 0x000070000606aa24 */ /* 0x010fe200078e020b */
[----:B------:R-:W-:Y:S01]  /*f0f0*/  @!P0 IADD3 R4, R81, R13, RZ ;  /* 0x0000000d51048210 */ /* 0x000fe20007ffe0ff */
[----:B------:R-:W-:Y:S01]  /*f100*/  @P2 IMAD R242, R11, c[0x0][0x234], R242 ;  /* 0x00008d000bf22a24 */ /* 0x000fe200078e02f2 */
[----:B------:R3:W4:Y:S01]  /*f110*/  LDS.128 R48, [R244+0x3000] ;  /* 0x00300000f4307984 */ /* 0x0007220000000c00 */
[----:B------:R-:W-:Y:S01]  /*f120*/  SHF.R.S32.HI R13, RZ, 0x1f, R12 ;  /* 0x0000001fff0d7819 */ /* 0x000fe2000001140c */
[----:B------:R-:W-:Y:S01]  /*f130*/  @!P2 IMAD R242, R6, c[0x0][0x214], RZ ;  /* 0x0000850006f2aa24 */ /* 0x000fe200078e02ff */
[----:B------:R-:W-:Y:S01]  /*f140*/  IADD3 R2, R7, -R2, RZ ;  /* 0x8000000207027210 */ /* 0x000fe20007ffe0ff */
[----:B------:R3:W1:Y:S01]  /*f150*/  LDS.128 R44, [R244+0x3800] ;  /* 0x00380000f42c7984 */ /* 0x0006620000000c00 */
[----:B------:R-:W-:-:S02]  /*f160*/  LOP3.LUT P0, RZ, R9, 0x3, RZ, 0xc0, !PT ;  /* 0x0000000309ff7812 */ /* 0x000fc4000780c0ff */
[----:B------:R-:W-:Y:S01]  /*f170*/  LEA.HI R13, R13, R12, RZ, 0x2 ;  /* 0x0000000c0d0d7211 */ /* 0x000fe200078f10ff */
[----:B------:R3:W1:Y:S01]  /*f180*/  LDS.128 R40, [R244+0x4000] ;  /* 0x00400000f4287984 */ /* 0x0006620000000c00 */
[----:B------:R-:W-:Y:S02]  /*f190*/  SHF.R.S32.HI R8, RZ, 0x1f, R2 ;  /* 0x0000001fff087819 */ /* 0x000fe40000011402 */
[----:B------:R-:W-:Y:S01]  /*f1a0*/  LOP3.LUT R13, R13, 0xffffffc, RZ, 0xc0, !PT ;  /* 0x0ffffffc0d0d7812 */ /* 0x000fe200078ec0ff */
[----:B------:R3:W1:Y:S01]  /*f1b0*/  LDS.128 R36, [R244+0x4800] ;  /* 0x00480000f4247984 */ /* 0x0006620000000c00 */
[----:B------:R-:W-:Y:S02]  /*f1c0*/  LEA.HI R8, R8, R2, RZ, 0x2 ;  /* 0x0000000208087211 */ /* 0x000fe400078f10ff */
[----:B------:R-:W-:Y:S01]  /*f1d0*/  IADD3 R13, R12, -R13, RZ ;  /* 0x8000000d0c0d7210 */ /* 0x000fe20007ffe0ff */
[----:B------:R3:W1:Y:S01]  /*f1e0*/  LDS.128 R32, [R244+0x5000] ;  /* 0x00500000f4207984 */ /* 0x0006620000000c00 */
[----:B------:R-:W-:-:S02]  /*f1f0*/  SHF.R.S32.HI R8, RZ, 0x2, R8 ;  /* 0x00000002ff087819 */ /* 0x000fc40000011408 */
[----:B------:R-:W-:Y:S01]  /*f200*/  MOV R2, 0x7f800000 ;  /* 0x7f80000000027802 */ /* 0x000fe20000000f00 */
[----:B------:R3:W1:Y:S01]  /*f210*/  LDS.128 R28, [R244+0x5800] ;  /* 0x00580000f41c7984 */ /* 0x0006620000000c00 */
[----:B------:R-:W-:Y:S01]  /*f220*/  MOV R9, 0x7f800000 ;  /* 0x7f80000000097802 */ /* 0x000fe20000000f00 */
[----:B------:R-:W-:Y:S01]  /*f230*/  @P5 FFMA.FTZ R2, R164, c[0x0][0x238], R14 ;  /* 0x00008e00a4025a23 */ /* 0x000fe2000001000e */
[----:B------:R-:W-:Y:S01]  /*f240*/  LEA R8, R13, R8, 0x4 ;  /* 0x000000080d087211 */ /* 0x000fe200078e20ff */
[----:B------:R3:W1:Y:S01]  /*f250*/  LDS.128 R24, [R244+0x6000] ;  /* 0x00600000f4187984 */ /* 0x0006620000000c00 */
[----:B------:R-:W-:-:S03]  /*f260*/  @P4 FFMA.FTZ R9, R3, c[0x0][0x238], R0 ;  /* 0x00008e0003094a23 */ /* 0x000fc60000010000 */
[----:B------:R3:W1:Y:S04]  /*f270*/  LDS.128 R20, [R244+0x6800] ;  /* 0x00680000f4147984 */ /* 0x0006680000000c00 */
[----:B------:R3:W1:Y:S04]  /*f280*/  LDS.128 R16, [R244+0x7000] ;  /* 0x00700000f4107984 */ /* 0x0006680000000c00 */
[----:B------:R3:W1:Y:S01]  /*f290*/  LDS.128 R76, [R244+0x7800] ;  /* 0x00780000f44c7984 */ /* 0x0006620000000c00 */
[----:B------:R-:W-:Y:S05]  /*f2a0*/  @P0 BRA `(.L_x_2390) ;  /* 0x000000c000000947 */ /* 0x000fea0003800000 */
[----:B--2---:R-:W2:Y:S01]  /*f2b0*/  S2R R0, SR_CTAID.X ;  /* 0x0000000000007919 */ /* 0x004ea20000002500 */
[----:B------:R-:W-:-:S02]  /*f2c0*/  IADD3 R6, R8, 0x8, RZ ;  /* 0x0000000808067810 */ /* 0x000fc40007ffe0ff */
[-C--:B------:R-:W-:Y:S02]  /*f2d0*/  ISETP.GE.AND P2, PT, R8, R239.reuse, PT ;  /* 0x000000ef0800720c */ /* 0x080fe40003f46270 */
[----:B------:R-:W-:Y:S01]  /*f2e0*/  ISETP.GE.AND P1, PT, R6, R239, PT ;  /* 0x000000ef0600720c */ /* 0x000fe20003f26270 */
[----:B--2---:R-:W-:-:S05]  /*f2f0*/  IMAD R242, R0, 0x40, R242 ;  /* 0x0000004000f27824 */ /* 0x004fca00078e02f2 */
[----:B------:R-:W-:Y:S02]  /*f300*/  SHF.R.S32.HI R3, RZ, 0x1f, R242 ;  /* 0x0000001fff037819 */ /* 0x000fe400000114f2 */
[----:B------:R-:W-:-:S04]  /*f310*/  IADD3 R0, P0, R8, R242, RZ ;  /* 0x000000f208007210 */ /* 0x000fc80007f1e0ff */
[----:B------:R-:W-:Y:S02]  /*f320*/  LEA.HI.X.SX32 R3, R8, R3, 0x1, P0 ;  /* 0x0000000308037211 */ /* 0x000fe400000f0eff */
[----:B------:R-:W-:-:S04]  /*f330*/  LEA R12, P0, R0, c[0x0][0x200], 0x2 ;  /* 0x00008000000c7a11 */ /* 0x000fc800078010ff */
[----:B------:R-:W-:-:S05]  /*f340*/  LEA.HI.X R13, R0, c[0x0][0x204], R3, 0x2, P0 ;  /* 0x00008100000d7a11 */ /* 0x000fca00000f1403 */
[----:B------:R2:W-:Y:S04]  /*f350*/  @!P2 STG.E [R12.64], R2 ;  /* 0x000000020c00a986 */ /* 0x0005e8000c10190a */
[----:B------:R2:W-:Y:S02]  /*f360*/  @!P1 STG.E [R12.64+0x20], R9 ;  /* 0x000020090c009986 */ /* 0x0005e4000c10190a */
.L_x_2390:
[----:B--2---:R-:W-:Y:S05]  /*f370*/  BSYNC B0 ;  /* 0x0000000000007941 */ /* 0x004fea0003800000 */
.L_x_2389:
[----:B------:R-:W2:Y:S01]  /*f380*/  S2R R0, SR_CTAID.X ;  /* 0x0000000000007919 */ /* 0x000ea20000002500 */
[----:B------:R-:W-:Y:S01]  /*f390*/  LEA.HI R10, R10, R7, RZ, 0x3 ;  /* 0x000000070a0a7211 */ /* 0x000fe200078f18ff */
[----:B------:R-:W-:Y:S01]  /*f3a0*/  BSSY B0, `(.L_x_2391) ;  /* 0x0000020000007945 */ /* 0x000fe20003800000 */
[----:B------:R-:W-:Y:S02]  /*f3b0*/  SHF.R.S32.HI R3, RZ, 0x1f, R11 ;  /* 0x0000001fff037819 */ /* 0x000fe4000001140b */
[----:B------:R-:W-:Y:S02]  /*f3c0*/  LOP3.LUT R2, R10, 0xfffffff8, RZ, 0xc0, !PT ;  /* 0xfffffff80a027812 */ /* 0x000fe400078ec0ff */
[----:B------:R-:W-:Y:S01]  /*f3d0*/  SHF.R.S32.HI R10, RZ, 0x3, R10 ;  /* 0x00000003ff0a7819 */ /* 0x000fe2000001140a */
[----:B------:R-:W-:-:S02]  /*f3e0*/  IMAD R3, R3, c[0x0][0x1f0], RZ ;  /* 0x00007c0003037a24 */ /* 0x000fc400078e02ff */
[----:B------:R-:W-:Y:S02]  /*f3f0*/  IMAD.IADD R2, R7, 0x1, -R2 ;  /* 0x0000000107027824 */ /* 0x000fe400078e0a02 */
[----:B------:R-:W-:Y:S02]  /*f400*/  IMAD R3, R11, c[0x0][0x1f4], R3 ;  /* 0x00007d000b037a24 */ /* 0x000fe400078e0203 */
[----:B------:R-:W-:-:S05]  /*f410*/  IMAD.SHL.U32 R6, R2, 0x8, RZ ;  /* 0x0000000802067824 */ /* 0x000fca00078e00ff */
[----:B------:R-:W-:Y:S01]  /*f420*/  SHF.R.S32.HI R7, RZ, 0x1f, R6 ;  /* 0x0000001fff077819 */ /* 0x000fe20000011406 */
[----:B--2---:R-:W-:-:S04]  /*f430*/  IMAD.SHL.U32 R0, R0, 0x40, RZ ;  /* 0x0000004000007824 */ /* 0x004fc800078e00ff */
        /* <DEDUP_REMOVED lines=22> */
.L_x_2392:
[----:B------:R-:W-:Y:S05]  /*f5a0*/  BSYNC B0 ;  /* 0x0000000000007941 */ /* 0x000fea0003800000 */
.L_x_2391:
        /* <DEDUP_REMOVED lines=10> */
[----:B--2---:R-:W-:-:S03]  /*f650*/  LEA R12, P0, R8, c[0x0][0x1d0], 0x1 ;  /* 0x00007400080c7a11 */ /* 0x004fc600078008ff */
[----:B------:R-:W-:-:S05]  /*f660*/  IMAD R2, R3, c[0x0][0x1ec], R2 ;  /* 0x00007b0003027a24 */ /* 0x000fca00078e0202 */
[----:B------:R-:W-:-:S04]  /*f670*/  IADD3 R2, R2, R9, RZ ;  /* 0x0000000902027210 */ /* 0x000fc80007ffe0ff */
[----:B------:R-:W-:-:S05]  /*f680*/  LEA.HI.X R13, R8, c[0x0][0x1d4], R2, 0x1, P0 ;  /* 0x00007500080d7a11 */ /* 0x000fca00000f0c02 */
[----:B------:R2:W-:Y:S04]  /*f690*/  STG.E.128 [R12.64], R68 ;  /* 0x000000440c007986 */ /* 0x0005e8000c101d0a */
[----:B-1----:R2:W-:Y:S04]  /*f6a0*/  STG.E.128 [R12.64+0x80], R52 ;  /* 0x000080340c007986 */ /* 0x0025e8000c101d0a */
[----:B------:R2:W-:Y:S04]  /*f6b0*/  STG.E.128 [R12.64+0x100], R36 ;  /* 0x000100240c007986 */ /* 0x0005e8000c101d0a */
[----:B------:R2:W-:Y:S02]  /*f6c0*/  STG.E.128 [R12.64+0x180], R20 ;  /* 0x000180140c007986 */ /* 0x0005e4000c101d0a */
.L_x_2394:
[----:B------:R-:W-:Y:S05]  /*f6d0*/  BSYNC B0 ;  /* 0x0000000000007941 */ /* 0x000fea0003800000 */
.L_x_2393:
        /* <DEDUP_REMOVED lines=14> */
[----:B-1----:R1:W-:Y:S04]  /*f7c0*/  STG.E.128 [R12.64], R64 ;  /* 0x000000400c007986 */ /* 0x0023e8000c101d0a */
[----:B----4-:R1:W-:Y:S04]  /*f7d0*/  STG.E.128 [R12.64+0x80], R48 ;  /* 0x000080300c007986 */ /* 0x0103e8000c101d0a */
[----:B------:R1:W-:Y:S04]  /*f7e0*/  STG.E.128 [R12.64+0x100], R32 ;  /* 0x000100200c007986 */ /* 0x0003e8000c101d0a */
[----:B------:R1:W-:Y:S02]  /*f7f0*/  STG.E.128 [R12.64+0x180], R16 ;  /* 0x000180100c007986 */ /* 0x0003e4000c101d0a */
.L_x_2396:
[----:B------:R-:W-:Y:S05]  /*f800*/  BSYNC B0 ;  /* 0x0000000000007941 */ /* 0x000fea0003800000 */
.L_x_2395:
[----:B------:R-:W-:-:S04]  /*f810*/  IADD3 R2, R10, 0x30, RZ ;  /* 0x000000300a027810 */ /* 0x000fc80007ffe0ff */
[----:B------:R-:W-:-:S13]  /*f820*/  ISETP.GE.AND P0, PT, R2, R239, PT ;  /* 0x000000ef0200720c */ /* 0x000fda0003f06270 */
[----:B------:R-:W-:Y:S05]  /*f830*/  @P0 EXIT ;  /* 0x000000000000094d */ /* 0x000fea0003800000 */
        /* <DEDUP_REMOVED lines=15> */
.L_x_2397:
        /* <DEDUP_REMOVED lines=13> */
.L_x_4838:


//--------------------- .text._ZN5flash24flash_fwd_splitkv_kernelI23Flash_fwd_kernel_traitsILi256ELi64ELi64ELi4ELb0ELb0EN7cutlass6half_tE19Flash_kernel_traitsILi256ELi64ELi64ELi4ES3_EELb1ELb0ELb1ELb0ELb0ELb0ELb0ELb0EEEvNS_16Flash_fwd_paramsE --------------------------
	.section	.text._ZN5flash24flash_fwd_splitkv_kernelI23Flash_fwd_kernel_traitsILi256ELi64ELi64ELi4ELb0ELb0EN7cutlass6half_tE19Flash_kernel_traitsILi256ELi64ELi64ELi4ES3_EELb1ELb0ELb1ELb0ELb0ELb0ELb0ELb0EEEvNS_16Flash_fwd_paramsE,"ax",@progbits
	.sectioninfo	@"SHI_REGISTERS=254"
	.align	128
        .global         _ZN5flash24flash_fwd_splitkv_kernelI23Flash_fwd_kernel_traitsILi256ELi64ELi64ELi4ELb0ELb0EN7cutlass6half_tE19Flash_kernel_traitsILi256ELi64ELi64ELi4ES3_EELb1ELb0ELb1ELb0ELb0ELb0ELb0ELb0EEEvNS_16Flash_fwd_paramsE
        .type           _ZN5flash24flash_fwd_splitkv_kernelI23Flash_fwd_kernel_traitsILi256ELi64ELi64ELi4ELb0ELb0EN7cutlass6half_tE19Flash_kernel_traitsILi256ELi64ELi64ELi4ES3_EELb1ELb0ELb1ELb0ELb0ELb0ELb0ELb0EEEvNS_16Flash_fwd_paramsE,@function
        .size           _ZN5flash24flash_fwd_splitkv_kernelI23Flash_fwd_kernel_traitsILi256ELi64ELi64ELi4ELb0ELb0EN7cutlass6half_tE19Flash_kernel_traitsILi256ELi64ELi64ELi4ES3_EELb1ELb0ELb1ELb0ELb0ELb0ELb0ELb0EEEvNS_16Flash_fwd_paramsE,(.L_x_4839 - _ZN5flash24flash_fwd_splitkv_kernelI23Flash_fwd_kernel_traitsILi256ELi64ELi64ELi4ELb0ELb0EN7cutlass6half_tE19Flash_kernel_traitsILi256ELi64ELi64ELi4ES3_EELb1ELb0ELb1ELb0ELb0ELb0ELb0ELb0EEEvNS_16Flash_fwd_paramsE)
        .other          _ZN5flash24flash_fwd_splitkv_kernelI23Flash_fwd_kernel_traitsILi256ELi64ELi64ELi4ELb0ELb0EN7cutlass6half_tE19Flash_kernel_traitsILi256ELi64ELi64ELi4ES3_EELb1ELb0ELb1ELb0ELb0ELb0ELb0ELb0EEEvNS_16Flash_fwd_paramsE,@"STO_CUDA_ENTRY STV_DEFAULT"
_ZN5flash24flash_fwd_splitkv_kernelI23Flash_fwd_kernel_traitsILi256ELi64ELi64ELi4ELb0ELb0EN7cutlass6half_tE19Flash_kernel_traitsILi256ELi64ELi64ELi4ES3_EELb1ELb0ELb1ELb0ELb0ELb0ELb0ELb0EEEvNS_16Flash_fwd_paramsE:
.text._ZN5flash24flash_fwd_splitkv_kernelI23Flash_fwd_kernel_traitsILi256ELi64ELi64ELi4ELb0ELb0EN7cutlass6half_tE19Flash_kernel_traitsILi256ELi64ELi64ELi4ES3_EELb1ELb0ELb1ELb0ELb0ELb0ELb0ELb0EEEvNS_16Flash_fwd_paramsE:
        /* <DEDUP_REMOVED lines=55> */
.L_x_2398:
[----:B------:R-:W-:Y:S02]  /*0370*/  ULDC UR8, c[0x0][0x218] ;  /* 0x0000860000087ab9 */ /* 0x000fe40000000800 */
.L_x_2399:
        /* <DEDUP_REMOVED lines=56> */
[----:B------:R-:W-:Y:S01]  /*0700*/  IMAD.IADD R11, R8, 0x1, -R11 ;  /* 0x00000001080b7824 */ /* 0x000fe200078e0a0b */
[----:B------:R-:W-:-:S02]  /*0710*/  @UP0 UIMAD.WIDE.U32 UR10, UR30, UR8, URZ ;  /* 0x000000081e0a02a5 */ /* 0x000fc4000f8e003f */
[----:B------:R-:W-:Y:S01]  /*0720*/  @!UP0 USHF.R.S32.HI UR8, URZ, 0x1f, UR14 ;  /* 0x0000001f3f088899 */ /* 0x000fe2000801140e */
[----:B------:R-:W-:Y:S01]  /*0730*/  IMAD.SHL.U32 R16, R11, 0x8, RZ ;  /* 0x000000080b107824 */ /* 0x000fe200078e00ff */
[----:B------:R-:W-:Y:S02]  /*0740*/  UIMAD UR7, UR6, UR5, UR7 ;  /* 0x00000005060772a4 */ /* 0x000fe4000f8e0207 */
[----:B------:R-:W-:Y:S02]  /*0750*/  @UP0 UIMAD UR9, UR30, UR9, UR11 ;  /* 0x000000091e0902a4 */ /* 0x000fe4000f8e020b */
[----:B------:R-:W-:Y:S01]  /*0760*/  ULDC.64 UR4, c[0x0][0x1e0] ;  /* 0x0000780000047ab9 */ /* 0x000fe20000000a00 */
[--C-:B------:R-:W-:Y:S01]  /*0770*/  SHF.R.S32.HI R17, RZ, 0x1f, R16.reuse ;  /* 0x0000001fff117819 */ /* 0x100fe20000011410 */
[----:B------:R-:W-:Y:S01]  /*0780*/  @!UP0 UIMAD UR8, UR8, UR4, URZ ;  /* 0x00000004080882a4 */ /* 0x000fe2000f8e023f */
[----:B------:R-:W-:Y:S01]  /*0790*/  IMAD.U32 R0, RZ, RZ, UR7 ;  /* 0x00000007ff007e24 */ /* 0x000fe2000f8e00ff */
[----:B------:R-:W-:Y:S01]  /*07a0*/  @!UP0 UIMAD.WIDE.U32 UR12, UR14, UR4, URZ ;  /* 0x000000040e0c82a5 */ /* 0x000fe2000f8e003f */
[C---:B------:R-:W-:Y:S01]  /*07b0*/  IADD3 R9, R16.reuse, 0x40, RZ ;  /* 0x0000004010097810 */ /* 0x040fe20007ffe0ff */
[----:B------:R-:W-:Y:S01]  /*07c0*/  @!UP0 UIMAD UR8, UR14, UR5, UR8 ;  /* 0x000000050e0882a4 */ /* 0x000fe2000f8e0208 */
[----:B------:R-:W-:Y:S01]  /*07d0*/  IMAD.WIDE.U32 R2, R3, c[0x0][0x1e8], R16 ;  /* 0x00007a0003027a25 */ /* 0x000fe200078e0010 */
[----:B------:R-:W-:Y:S01]  /*07e0*/  USHF.R.S32.HI UR11, URZ, 0x1f, UR16 ;  /* 0x0000001f3f0b7899 */ /* 0x000fe20008011410 */
[C---:B------:R-:W-:Y:S01]  /*07f0*/  IADD3 R8, R16.reuse, 0x80, RZ ;  /* 0x0000008010087810 */ /* 0x040fe20007ffe0ff */
[----:B------:R-:W-:Y:S01]  /*0800*/  @!UP0 UIADD3 UR9, UR13, UR8, URZ ;  /* 0x000000080d098290 */ /* 0x000fe2000fffe03f */
[----:B------:R-:W-:Y:S01]  /*0810*/  IADD3 R7, R16, 0xc0, RZ ;  /* 0x000000c010077810 */ /* 0x000fe20007ffe0ff */
[----:B------:R-:W-:-:S02]  /*0820*/  @!UP0 UMOV UR10, UR12 ;  /* 0x0000000c000a8c82 */ /* 0x000fc40008000000 */
[----:B------:R-:W-:Y:S01]  /*0830*/  IADD3 R2, P0, R2, UR10, RZ ;  /* 0x0000000a02027c10 */ /* 0x000fe2000ff1e0ff */
[----:B------:R-:W-:Y:S02]  /*0840*/  ULDC.64 UR4, c[0x0][0x1f0] ;  /* 0x00007c0000047ab9 */ /* 0x000fe40000000a00 */
[----:B------:R-:W-:Y:S01]  /*0850*/  UIMAD UR4, UR11, UR4, URZ ;  /* 0x000000040b0472a4 */ /* 0x000fe2000f8e023f */
        /* <DEDUP_REMOVED lines=26> */
.L_x_2402:
[----:B------:R-:W-:Y:S05]  /*0a00*/  BSYNC B0 ;  /* 0x0000000000007941 */ /* 0x000fea0003800000 */
.L_x_2401:
        /* <DEDUP_REMOVED lines=22> */
.L_x_2404:
[----:B------:R-:W-:Y:S05]  /*0b70*/  BSYNC B0 ;  /* 0x0000000000007941 */ /* 0x000fea0003800000 */
.L_x_2403:
        /* <DEDUP_REMOVED lines=22> */
.L_x_2406:
[----:B------:R-:W-:Y:S05]  /*0ce0*/  BSYNC B0 ;  /* 0x0000000000007941 */ /* 0x000fea0003800000 */
.L_x_2405:
        /* <DEDUP_REMOVED lines=21> */
.L_x_2408:
[----:B------:R-:W-:Y:S05]  /*0e40*/  BSYNC B0 ;  /* 0x0000000000007941 */ /* 0x000fea0003800000 */
.L_x_2407:
        /* <DEDUP_REMOVED lines=20> */
.L_x_2400:
        /* <DEDUP_REMOVED lines=46> */
[----:B--2---:R-:W-:-:S07]  /*1270*/  UIMAD.WIDE.U32 UR8, UR9, UR5, URZ ;  /* 0x00000005090872a5 */ /* 0x004fce000f8e003f */
        /* <DEDUP_REMOVED lines=14> */
[----:B------:R-:W-:Y:S02]  /*1360*/  IMAD.U32 R10, RZ, RZ, UR4 ;  /* 0x00000004ff0a7e24 */ /* 0x000fe4000f8e00ff */
[----:B------:R-:W-:Y:S01]  /*1370*/  IMAD.U32 R11, RZ, RZ, UR5 ;  /* 0x00000005ff0b7e24 */ /* 0x000fe2000f8e00ff */
[----:B------:R-:W-:Y:S01]  /*1380*/  IABS R4, c[0x0][0x1c8] ;  /* 0x0000720000047a13 */ /* 0x000fe20000000000 */
[----:B------:R-:W1:Y:S01]  /*1390*/  S2R R0, SR_CTAID.Z ;  /* 0x0000000000007919 */ /* 0x000e620000002700 */
[----:B------:R-:W-:Y:S02]  /*13a0*/  ULDC UR20, c[0x0][0x1c8] ;  /* 0x0000720000147ab9 */ /* 0x000fe40000000800 */
[----:B------:R-:W-:Y:S01]  /*13b0*/  UIADD3 UR17, -UR17, URZ, URZ ;  /* 0x0000003f11117290 */ /* 0x000fe2000fffe13f */
[----:B------:R-:W2:Y:S01]  /*13c0*/  LDG.E R2, [R10.64] ;  /* 0x000000220a027981 */ /* 0x000ea2000c1e1900 */
[----:B------:R-:W3:Y:S01]  /*13d0*/  I2F.RP R5, R4 ;  /* 0x0000000400057306 */ /* 0x000ee20000209400 */
[----:B------:R-:W-:-:S02]  /*13e0*/  ULOP3.LUT UR20, UR16, UR20, URZ, 0x3c, !UPT ;  /* 0x0000001410147292 */ /* 0x000fc4000f8e3c3f */
[----:B------:R-:W-:Y:S02]  /*13f0*/  ULDC.64 UR4, c[0x0][0x180] ;  /* 0x0000600000047ab9 */ /* 0x000fe40000000a00 */
[----:B------:R-:W-:Y:S02]  /*1400*/  UIMAD UR11, UR17, UR11, UR10 ;  /* 0x0000000b110b72a4 */ /* 0x000fe4000f8e020a */
[----:B------:R-:W-:Y:S02]  /*1410*/  ISETP.LE.AND P0, PT, RZ, UR20, PT ;  /* 0x00000014ff007c0c */ /* 0x000fe4000bf03270 */
[----:B------:R-:W-:Y:S01]  /*1420*/  USHF.R.S32.HI UR10, URZ, 0x1f, UR11 ;  /* 0x0000001f3f0a7899 */ /* 0x000fe2000801140b */
[----:B---3--:R-:W3:Y:S01]  /*1430*/  MUFU.RCP R6, R5 ;  /* 0x0000000500067308 */ /* 0x008ee20000001000 */
[----:B-1----:R-:W-:Y:S02]  /*1440*/  IABS R0, R0 ;  /* 0x0000000000007213 */ /* 0x002fe40000000000 */
[----:B---3--:R-:W-:-:S05]  /*1450*/  IADD3 R6, R6, 0xffffffe, RZ ;  /* 0x0ffffffe06067810 */ /* 0x008fca0007ffe0ff */
[----:B------:R-:W1:Y:S02]  /*1460*/  F2I.FTZ.U32.TRUNC.NTZ R7, R6 ;  /* 0x0000000600077305 */ /* 0x000e64000021f000 */
[----:B-1----:R-:W-:Y:S01]  /*1470*/  IADD3 R3, RZ, -R7, RZ ;  /* 0x80000007ff037210 */ /* 0x002fe20007ffe0ff */
[----:B------:R-:W-:-:S04]  /*1480*/  IMAD.MOV.U32 R6, RZ, RZ, RZ ;  /* 0x000000ffff067224 */ /* 0x000fc800078e00ff */
[----:B------:R-:W-:-:S04]  /*1490*/  IMAD R3, R3, R4, RZ ;  /* 0x0000000403037224 */ /* 0x000fc800078e02ff */
[----:B------:R-:W-:-:S06]  /*14a0*/  IMAD.HI.U32 R3, R7, R3, R6 ;  /* 0x0000000307037227 */ /* 0x000fcc00078e0006 */
        /* <DEDUP_REMOVED lines=36> */
.L_x_2409:
        /* <DEDUP_REMOVED lines=20> */
.L_x_2411:
[----:B------:R-:W-:Y:S01]  /*1830*/  IABS R3, c[0x0][0x1c8] ;  /* 0x0000720000037a13 */ /* 0x000fe20000000000 */
[----:B------:R-:W1:Y:S01]  /*1840*/  S2R R0, SR_CTAID.Z ;  /* 0x0000000000007919 */ /* 0x000e620000002700 */
[----:B------:R-:W-:Y:S02]  /*1850*/  ULDC UR4, c[0x0][0x1c8] ;  /* 0x0000720000047ab9 */ /* 0x000fe40000000800 */
[----:B------:R-:W2:Y:S01]  /*1860*/  I2F.RP R6, R3 ;  /* 0x0000000300067306 */ /* 0x000ea20000209400 */
[----:B------:R-:W-:Y:S02]  /*1870*/  ULOP3.LUT UR4, UR16, UR4, URZ, 0x3c, !UPT ;  /* 0x0000000410047292 */ /* 0x000fe4000f8e3c3f */
[----:B------:R-:W-:Y:S02]  /*1880*/  ULEA UR11, UR12, 0xffffffc0, 0x6 ;  /* 0xffffffc00c0b7891 */ /* 0x000fe4000f8e303f */
[----:B------:R-:W-:Y:S02]  /*1890*/  @UP0 UIADD3 UR15, UR9, UR15, URZ ;  /* 0x0000000f090f0290 */ /* 0x000fe4000fffe03f */
[----:B------:R-:W-:Y:S01]  /*18a0*/  ISETP.LE.AND P2, PT, RZ, UR4, PT ;  /* 0x00000004ff007c0c */ /* 0x000fe2000bf43270 */
[----:B------:R-:W-:-:S02]  /*18b0*/  USHF.R.S32.HI UR10, URZ, 0x1f, UR11 ;  /* 0x0000001f3f0a7899 */ /* 0x000fc4000801140b */
[----:B------:R-:W-:Y:S02]  /*18c0*/  ULDC.64 UR4, c[0x0][0x198] ;  /* 0x0000660000047ab9 */ /* 0x000fe40000000a00 */
[----:B------:R-:W-:Y:S02]  /*18d0*/  UIMAD UR17, UR10, UR4, URZ ;  /* 0x000000040a1172a4 */ /* 0x000fe4000f8e023f */
[----:B------:R-:W-:Y:S01]  /*18e0*/  UIMAD.WIDE.U32 UR18, UR11, UR4, UR18 ;  /* 0x000000040b1272a5 */ /* 0x000fe2000f8e0012 */
[----:B--2---:R-:W2:Y:S01]  /*18f0*/  MUFU.RCP R4, R6 ;  /* 0x0000000600047308 */ /* 0x004ea20000001000 */
[----:B------:R-:W-:Y:S01]  /*1900*/  UIMAD UR4, UR11, UR5, UR17 ;  /* 0x000000050b0472a4 */ /* 0x000fe2000f8e0211 */
[----:B-1----:R-:W-:-:S03]  /*1910*/  IABS R0, R0 ;  /* 0x0000000000007213 */ /* 0x002fc60000000000 */
[----:B------:R-:W-:Y:S01]  /*1920*/  UIADD3 UR4, UR19, UR4, URZ ;  /* 0x0000000413047290 */ /* 0x000fe2000fffe03f */
[----:B--2---:R-:W-:-:S04]  /*1930*/  IADD3 R4, R4, 0xffffffe, RZ ;  /* 0x0ffffffe04047810 */ /* 0x004fc80007ffe0ff */
        /* <DEDUP_REMOVED lines=8> */
[----:B------:R-:W-:Y:S02]  /*19c0*/  IMAD R0, R3, R0, R2 ;  /* 0x0000000003007224 */ /* 0x000fe400078e0202 */
[----:B------:R-:W-:-:S03]  /*19d0*/  IMAD.U32 R2, RZ, RZ, UR18 ;  /* 0x00000012ff027e24 */ /* 0x000fc6000f8e00ff */
[----:B------:R-:W-:-:S13]  /*19e0*/  ISETP.GT.U32.AND P1, PT, R3, R0, PT ;  /* 0x000000000300720c */ /* 0x000fda0003f24070 */
[----:B------:R-:W-:Y:S01]  /*19f0*/  @!P1 IMAD.IADD R0, R0, 0x1, -R3 ;  /* 0x0000000100009824 */ /* 0x000fe200078e0a03 */
[----:B------:R-:W-:Y:S02]  /*1a00*/  @!P1 IADD3 R12, R12, 0x1, RZ ;  /* 0x000000010c0c9810 */ /* 0x000fe40007ffe0ff */
[----:B------:R-:W-:Y:S02]  /*1a10*/  ISETP.NE.AND P1, PT, RZ, c[0x0][0x1c8], PT ;  /* 0x00007200ff007a0c */ /* 0x000fe40003f25270 */
[----:B------:R-:W-:Y:S02]  /*1a20*/  ISETP.GE.U32.AND P3, PT, R0, R3, PT ;  /* 0x000000030000720c */ /* 0x000fe40003f66070 */
        /* <DEDUP_REMOVED lines=26> */
.L_x_2410:
[----:B------:R-:W-:Y:S01]  /*1bd0*/  SHF.R.S32.HI R81, RZ, 0x1f, R8 ;  /* 0x0000001fff517819 */ /* 0x000fe20000011408 */
[----:B------:R-:W-:Y:S01]  /*1be0*/  UISETP.NE.AND UP0, UPT, UR30, -0x1, UPT ;  /* 0xffffffff1e00788c */ /* 0x000fe2000bf05270 */
[----:B------:R-:W1:Y:S01]  /*1bf0*/  S2R R10, SR_CTAID.Z ;  /* 0x00000000000a7919 */ /* 0x000e620000002700 */
[----:B------:R-:W-:Y:S01]  /*1c00*/  ULDC.64 UR8, c[0x0][0x190] ;  /* 0x0000640000087ab9 */ /* 0x000fe20000000a00 */
[CC--:B------:R-:W-:Y:S01]  /*1c10*/  LEA.HI R3, R81.reuse, R8.reuse, RZ, 0x3 ;  /* 0x0000000851037211 */ /* 0x0c0fe200078f18ff */
[----:B------:R-:W-:Y:S01]  /*1c20*/  ULDC.64 UR4, c[0x0][0x178] ;  /* 0x00005e0000047ab9 */ /* 0x000fe20000000a00 */
[----:B------:R-:W-:Y:S01]  /*1c30*/  LEA.HI R9, R81, R8, RZ, 0x4 ;  /* 0x0000000851097211 */ /* 0x000fe200078f20ff */
[----:B------:R-:W2:Y:S01]  /*1c40*/  S2R R19, SR_CTAID.X ;  /* 0x0000000000137919 */ /* 0x000ea20000002500 */
[----:B------:R-:W-:Y:S01]  /*1c50*/  SHF.R.S32.HI R14, RZ, 0x3, R3 ;  /* 0x00000003ff0e7819 */ /* 0x000fe20000011403 */
[----:B------:R-:W-:Y:S01]  /*1c60*/  IMAD R7, R7, c[0x0][0x1b8], RZ ;  /* 0x00006e0007077a24 */ /* 0x000fe200078e02ff */
        /* <DEDUP_REMOVED lines=9> */
[----:B------:R-:W-:Y:S01]  /*1d00*/  @!UP0 USHF.R.S32.HI UR8, URZ, 0x1f, UR14 ;  /* 0x0000001f3f088899 */ /* 0x000fe2000801140e */
[----:B------:R-:W-:Y:S01]  /*1d10*/  LOP3.LUT R239, R239, 0x1c0, RZ, 0xc0, !PT ;  /* 0x000001c0efef7812 */ /* 0x000fe200078ec0ff */
[----:B------:R-:W-:Y:S01]  /*1d20*/  IMAD.SHL.U32 R240, R2, 0x8, RZ ;  /* 0x0000000802f07824 */ /* 0x000fe200078e00ff */
[----:B------:R-:W-:Y:S01]  /*1d30*/  LEA.HI R4, R81, R8, RZ, 0x6 ;  /* 0x0000000851047211 */ /* 0x000fe200078f30ff */
[----:B------:R-:W-:Y:S01]  /*1d40*/  IMAD.IADD R233, R0, 0x1, -R233 ;  /* 0x0000000100e97824 */ /* 0x000fe200078e0ae9 */
[----:B------:R-:W-:Y:S01]  /*1d50*/  @!UP0 UIMAD.WIDE.U32 UR20, UR14, UR4, URZ ;  /* 0x000000040e1482a5 */ /* 0x000fe2000f8e003f */
[----:B------:R-:W-:Y:S01]  /*1d60*/  IMAD.IADD R9, R8, 0x1, -R9 ;  /* 0x0000000108097824 */ /* 0x000fe200078e0a09 */
[----:B------:R-:W-:Y:S01]  /*1d70*/  LOP3.LUT R0, R239, 0x38, R240, 0xf8, !PT ;  /* 0x00000038ef007812 */ /* 0x000fe200078ef8f0 */
[----:B------:R-:W-:Y:S01]  /*1d80*/  IMAD.SHL.U32 R4, R4, 0x8, RZ ;  /* 0x0000000804047824 */ /* 0x000fe200078e00ff */
[----:B------:R-:W-:Y:S01]  /*1d90*/  SHF.R.U32.HI R239, RZ, 0x3, R239 ;  /* 0x00000003ffef7819 */ /* 0x000fe200000116ef */
[----:B------:R-:W-:Y:S01]  /*1da0*/  @!UP0 UIMAD UR8, UR8, UR4, URZ ;  /* 0x00000004080882a4 */ /* 0x000fe2000f8e023f */
[----:B------:R-:W-:Y:S01]  /*1db0*/  IADD3 R20, P2, R240, R20, RZ ;  /* 0x00000014f0147210 */ /* 0x000fe20007f5e0ff */
[----:B------:R-:W-:Y:S01]  /*1dc0*/  @!UP0 UMOV UR22, UR20 ;  /* 0x0000001400168c82 */ /* 0x000fe20008000000 */
[----:B------:R-:W-:Y:S01]  /*1dd0*/  LOP3.LUT R239, R0, R239, RZ, 0x3c, !PT ;  /* 0x000000ef00ef7212 */ /* 0x000fe200078e3cff */
[----:B------:R-:W-:Y:S01]  /*1de0*/  @!UP0 UIMAD UR5, UR14, UR5, UR8 ;  /* 0x000000050e0582a4 */ /* 0x000fe2000f8e0208 */
[----:B------:R-:W-:Y:S01]  /*1df0*/  SHF.R.S32.HI R0, RZ, 0x1f, R9 ;  /* 0x0000001fff007819 */ /* 0x000fe20000011409 */
[----:B------:R-:W-:Y:S01]  /*1e00*/  @UP0 UIMAD UR9, UR30, UR9, UR23 ;  /* 0x000000091e0902a4 */ /* 0x000fe2000f8e0217 */
[----:B------:R-:W-:Y:S01]  /*1e10*/  LOP3.LUT R239, R239, 0xfffffe00, R4, 0xf8, !PT ;  /* 0xfffffe00efef7812 */ /* 0x000fe200078ef804 */
[----:B------:R-:W-:Y:S01]  /*1e20*/  @!UP0 UIADD3 UR9, UR21, UR5, URZ ;  /* 0x0000000515098290 */ /* 0x000fe2000fffe03f */
[----:B------:R-:W-:Y:S01]  /*1e30*/  LEA.HI R3, R0, R9, RZ, 0x3 ;  /* 0x0000000900037211 */ /* 0x000fe200078f18ff */
[----:B------:R-:W-:Y:S01]  /*1e40*/  UIADD3 UR21, -UR6, UR29, URZ ;  /* 0x0000001d06157290 */ /* 0x000fe2000fffe13f */
[----:B------:R-:W-:Y:S01]  /*1e50*/  SHF.R.S32.HI R4, RZ, 0x1f, R240 ;  /* 0x0000001fff047819 */ /* 0x000fe200000114f0 */
[----:B------:R-:W-:Y:S01]  /*1e60*/  IMAD R6, R12, c[0x0][0x1bc], R7 ;  /* 0x00006f000c067a24 */ /* 0x000fe200078e0207 */
[----:B------:R-:W-:Y:S01]  /*1e70*/  LOP3.LUT R0, R3, 0xfffffff8, RZ, 0xc0, !PT ;  /* 0xfffffff803007812 */ /* 0x000fe200078ec0ff */
[----:B------:R-:W-:Y:S01]  /*1e80*/  ULDC.64 UR4, c[0x0][0x1a8] ;  /* 0x00006a0000047ab9 */ /* 0x000fe20000000a00 */
[----:B------:R-:W-:Y:S01]  /*1e90*/  IADD3 R22, P1, R240, UR18, RZ ;  /* 0x00000012f0167c10 */ /* 0x000fe2000ff3e0ff */
[----:B------:R-:W-:Y:S01]  /*1ea0*/  IMAD.X R21, R4, 0x1, R5, P2 ;  /* 0x0000000104157824 */ /* 0x000fe200010e0605 */
[----:B------:R-:W-:Y:S01]  /*1eb0*/  IADD3 R16, P0, R240, UR22, RZ ;  /* 0x00000016f0107c10 */ /* 0x000fe2000ff1e0ff */
[----:B------:R-:W-:Y:S01]  /*1ec0*/  IMAD.IADD R0, R9, 0x1, -R0 ;  /* 0x0000000109007824 */ /* 0x000fe200078e0a00 */
[C---:B------:R-:W-:Y:S01]  /*1ed0*/  IADD3.X R23, R4.reuse, UR15, RZ, P1, !PT ;  /* 0x0000000f04177c10 */ /* 0x040fe20008ffe4ff */
[----:B------:R-:W-:Y:S01]  /*1ee0*/  IMAD.SHL.U32 R5, R233, 0x8, RZ ;  /* 0x00000008e9057824 */ /* 0x000fe200078e00ff */
[----:B------:R-:W-:Y:S01]  /*1ef0*/  IADD3.X R17, R4, UR9, RZ, P0, !PT ;  /* 0x0000000904117c10 */ /* 0x000fe200087fe4ff */
[----:B------:R-:W-:Y:S01]  /*1f00*/  USHF.R.S32.HI UR9, URZ, 0x1f, UR16 ;  /* 0x0000001f3f097899 */ /* 0x000fe20008011410 */
[C---:B------:R-:W-:Y:S01]  /*1f10*/  R2P PR, R0.reuse, 0x6 ;  /* 0x0000000600007804 */ /* 0x040fe20000000000 */
[----:B------:R-:W-:Y:S01]  /*1f20*/  IMAD.SHL.U32 R0, R0, 0x40, RZ ;  /* 0x0000004000007824 */ /* 0x000fe200078e00ff */
[----:B------:R-:W-:Y:S01]  /*1f30*/  SHF.R.S32.HI R15, RZ, 0x1f, R14 ;  /* 0x0000001fff0f7819 */ /* 0x000fe2000001140e */
[----:B------:R-:W-:Y:S01]  /*1f40*/  IMAD.WIDE.U32 R12, R12, c[0x0][0x1b8], R22 ;  /* 0x00006e000c0c7a25 */ /* 0x000fe200078e0016 */
[----:B------:R-:W-:Y:S01]  /*1f50*/  IADD3 R170, P0, R14, UR11, RZ ;  /* 0x0000000b0eaa7c10 */ /* 0x000fe2000ff1e0ff */
[----:B------:R-:W-:Y:S01]  /*1f60*/  UIMAD UR4, UR9, UR4, URZ ;  /* 0x00000004090472a4 */ /* 0x000fe2000f8e023f */
[----:B------:R-:W-:Y:S01]  /*1f70*/  LOP3.LUT R0, R0, 0x1c0, RZ, 0xc0, !PT ;  /* 0x000001c000007812 */ /* 0x000fe200078ec0ff */
[----:B------:R-:W-:Y:S01]  /*1f80*/  IMAD.IADD R7, R13, 0x1, R6 ;  /* 0x000000010d077824 */ /* 0x000fe200078e0206 */
[----:B------:R-:W-:Y:S01]  /*1f90*/  IADD3.X R9, R15, UR10, RZ, P0, !PT ;  /* 0x0000000a0f097c10 */ /* 0x000fe200087fe4ff */
[----:B------:R-:W-:Y:S01]  /*1fa0*/  IMAD.SHL.U32 R3, R3, 0x40, RZ ;  /* 0x0000004003037824 */ /* 0x000fe200078e00ff */
[----:B------:R-:W-:Y:S01]  /*1fb0*/  LOP3.LUT R5, R0, 0x8, R5, 0xf8, !PT ;  /* 0x0000000800057812 */ /* 0x000fe200078ef805 */
[----:B------:R-:W-:Y:S01]  /*1fc0*/  IMAD.MOV.U32 R6, RZ, RZ, R12 ;  /* 0x000000ffff067224 */ /* 0x000fe200078e000c */
[----:B------:R-:W-:Y:S01]  /*1fd0*/  ISETP.GE.AND P0, PT, R14, UR21, PT ;  /* 0x000000150e007c0c */ /* 0x000fe2000bf06270 */
[----:B------:R-:W-:Y:S01]  /*1fe0*/  IMAD R9, R9, c[0x0][0x1a0], RZ ;  /* 0x0000680009097a24 */ /* 0x000fe200078e02ff */
[----:B------:R-:W-:Y:S01]  /*1ff0*/  SHF.R.U32.HI R0, RZ, 0x3, R0 ;  /* 0x00000003ff007819 */ /* 0x000fe20000011600 */
[----:B------:R-:W-:Y:S01]  /*2000*/  UIMAD UR4, UR16, UR5, UR4 ;  /* 0x00000005100472a4 */ /* 0x000fe2000f8e0204 */
[----:B------:R-:W-:Y:S01]  /*2010*/  LEA.HI R81, R81, R8, RZ, 0x5 ;  /* 0x0000000851517211 */ /* 0x000fe200078f28ff */
[----:B------:R-:W-:Y:S01]  /*2020*/  IMAD R165, R15, c[0x0][0x198], RZ ;  /* 0x000066000fa57a24 */ /* 0x000fe200078e02ff */
[----:B------:R-:W-:Y:S01]  /*2030*/  LOP3.LUT R0, R5, R0, RZ, 0x3c, !PT ;  /* 0x0000000005007212 */ /* 0x000fe200078e3cff */
[----:B-1----:R-:W-:Y:S01]  /*2040*/  IMAD.WIDE.U32 R10, R10, c[0x0][0x1a8], R16 ;  /* 0x00006a000a0a7a25 */ /* 0x002fe200078e0010 */
[----:B------:R-:W-:-:S02]  /*2050*/  IADD3 R237, R240, 0x40, RZ ;  /* 0x00000040f0ed7810 */ /* 0x000fc40007ffe0ff */
[----:B------:R-:W-:Y:S01]  /*2060*/  LOP3.LUT R0, R0, 0xfffffe00, R3, 0xf8, !PT ;  /* 0xfffffe0000007812 */ /* 0x000fe200078ef803 */
[C---:B------:R-:W-:Y:S01]  /*2070*/  IMAD R9, R170.reuse, c[0x0][0x1a4], R9 ;  /* 0x00006900aa097a24 */ /* 0x040fe200078e0209 */
[----:B------:R-:W-:Y:S01]  /*2080*/  LOP3.LUT R3, R81, 0xffffffe0, RZ, 0xc0, !PT ;  /* 0xffffffe051037812 */ /* 0x000fe200078ec0ff */
[----:B------:R-:W-:Y:S01]  /*2090*/  IMAD.WIDE.U32 R170, R170, c[0x0][0x1a0], R6 ;  /* 0x00006800aaaa7a25 */ /* 0x000fe200078e0006 */
[----:B------:R-:W-:Y:S02]  /*20a0*/  IADD3 R17, R11, UR4, RZ ;  /* 0x000000040b117c10 */ /* 0x000fe4000fffe0ff */
[----:B------:R-:W-:Y:S01]  /*20b0*/  SHF.R.S32.HI R81, RZ, 0x5, R81 ;  /* 0x00000005ff517819 */ /* 0x000fe20000011451 */
[----:B------:R-:W-:Y:S01]  /*20c0*/  IMAD.MOV.U32 R7, RZ, RZ, 0x10 ;  /* 0x00000010ff077424 */ /* 0x000fe200078e00ff */
[C---:B------:R-:W-:Y:S01]  /*20d0*/  IADD3 R236, R240.reuse, 0x80, RZ ;  /* 0x00000080f0ec7810 */ /* 0x040fe20007ffe0ff */
[----:B------:R-:W-:Y:S01]  /*20e0*/  IMAD.MOV.U32 R5, RZ, RZ, 0x20 ;  /* 0x00000020ff057424 */ /* 0x000fe200078e00ff */
[----:B------:R-:W-:Y:S01]  /*20f0*/  IADD3 R235, R240, 0xc0, RZ ;  /* 0x000000c0f0eb7810 */ /* 0x000fe20007ffe0ff */
[C---:B------:R-:W-:Y:S01]  /*2100*/  IMAD R165, R14.reuse, c[0x0][0x19c], R165 ;  /* 0x000067000ea57a24 */ /* 0x040fe200078e02a5 */
[----:B------:R-:W-:Y:S01]  /*2110*/  SEL R7, R7, 0xfffffff0, !P1 ;  /* 0xfffffff007077807 */ /* 0x000fe20004800000 */
[----:B------:R-:W-:Y:S01]  /*2120*/  IMAD.WIDE.U32 R166, R14, c[0x0][0x198], R20 ;  /* 0x000066000ea67a25 */ /* 0x000fe200078e0014 */
[----:B------:R-:W-:-:S03]  /*2130*/  SEL R5, R5, 0xffffffe0, !P2 ;  /* 0xffffffe005057807 */ /* 0x000fc60005000000 */
        /* <DEDUP_REMOVED lines=44> */
.L_x_2413:
[----:B------:R-:W-:Y:S05]  /*2400*/  BSYNC B0 ;  /* 0x0000000000007941 */ /* 0x000fea0003800000 */
.L_x_2412:
        /* <DEDUP_REMOVED lines=15> */
[C---:B-1----:R-:W-:Y:S01]  /*2500*/  @!P5 LEA R20, P6, R12.reuse, c[0x0][0x160], 0x1 ;  /* 0x000058000c14da11 */ /* 0x042fe200078c08ff */
        /* <DEDUP_REMOVED lines=29> */
.L_x_2415:
[----:B------:R-:W-:Y:S05]  /*26e0*/  BSYNC B0 ;  /* 0x0000000000007941 */ /* 0x000fea0003800000 */
.L_x_2414:
        /* <DEDUP_REMOVED lines=45> */
.L_x_2417:
[----:B------:R-:W-:Y:S05]  /*29c0*/  BSYNC B0 ;  /* 0x0000000000007941 */ /* 0x000fea0003800000 */
.L_x_2416:
        /* <DEDUP_REMOVED lines=16> */
[C---:B-1----:R-:W-:Y:S01]  /*2ad0*/  @!P4 LEA R20, P3, R10.reuse, c[0x0][0x160], 0x1 ;  /* 0x000058000a14ca11 */ /* 0x042fe200078608ff */
        /* <DEDUP_REMOVED lines=27> */
.L_x_2419:
[----:B------:R-:W-:Y:S05]  /*2c90*/  BSYNC B0 ;  /* 0x0000000000007941 */ /* 0x000fea0003800000 */
.L_x_2418:
        /* <DEDUP_REMOVED lines=12> */
[C---:B-1----:R-:W-:Y:S02]  /*2d60*/  @!P4 LEA R16, P3, R166.reuse, c[0x0][0x168], 0x1 ;  /* 0x00005a00a610ca11 */ /* 0x042fe400078608ff */
        /* <DEDUP_REMOVED lines=26> */
.L_x_2421:
[----:B------:R-:W-:Y:S05]  /*2f10*/  BSYNC B0 ;  /* 0x0000000000007941 */ /* 0x000fea0003800000 */
.L_x_2420:
        /* <DEDUP_REMOVED lines=14> */
[C---:B-1----:R-:W-:Y:S02]  /*3000*/  @!P4 LEA R16, P3, R9.reuse, c[0x0][0x168], 0x1 ;  /* 0x00005a000910ca11 */ /* 0x042fe400078608ff */
        /* <DEDUP_REMOVED lines=26> */
.L_x_2423:
[----:B------:R-:W-:Y:S05]  /*31b0*/  BSYNC B0 ;  /* 0x0000000000007941 */ /* 0x000fea0003800000 */
.L_x_2422:
[----:B------:R-:W-:Y:S01]  /*31c0*/  ISETP.GE.AND P0, PT, R13, UR15, PT ;  /* 0x0000000f0d007c0c */ /* 0x000fe2000bf06270 */
[----:B------:R-:W-:-:S12]  /*31d0*/  BSSY B0, `(.L_x_2424) ;  /* 0x0000028000007945 */ /* 0x000fd80003800000 */
[----:B------:R-:W-:Y:S05]  /*31e0*/  @P0 BRA `(.L_x_2425) ;  /* 0x0000026000000947 */ /* 0x000fea0003800000 */
[----:B------:R-:W-:Y:S01]  /*31f0*/  ISETP.GE.AND P5, PT, R240, c[0x0][0x220], PT ;  /* 0x00008800f0007a0c */ /* 0x000fe20003fa6270 */
[----:B------:R-:W-:Y:S01]  /*3200*/  IMAD.U32 R9, RZ, RZ, UR10 ;  /* 0x0000000aff097e24 */ /* 0x000fe2000f8e00ff */
[----:B------:R-:W-:Y:S01]  /*3210*/  ISETP.GE.AND P4, PT, R237, c[0x0][0x220], PT ;  /* 0x00008800ed007a0c */ /* 0x000fe20003f86270 */
[----:B-123--:R-:W-:Y:S01]  /*3220*/  IMAD.MOV.U32 R10, RZ, RZ, c[0x0][0x19c] ;  /* 0x00006700ff0a7624 */ /* 0x00efe200078e00ff */
[----:B------:R-:W-:Y:S01]  /*3230*/  ISETP.GE.AND P2, PT, R236, c[0x0][0x220], PT ;  /* 0x00008800ec007a0c */ /* 0x000fe20003f46270 */
[----:B------:R-:W-:Y:S01]  /*3240*/  IMAD.U32 R6, RZ, RZ, UR10 ;  /* 0x0000000aff067e24 */ /* 0x000fe2000f8e00ff */
        /* <DEDUP_REMOVED lines=32> */
.L_x_2425:
[----:B------:R-:W-:Y:S05]  /*3450*/  BSYNC B0 ;  /* 0x0000000000007941 */ /* 0x000fea0003800000 */
.L_x_2424:
[----:B------:R-:W-:Y:S01]  /*3460*/  ISETP.GE.AND P0, PT, R12, UR15, PT ;  /* 0x0000000f0c007c0c */ /* 0x000fe2000bf06270 */
[----:B------:R-:W-:-:S12]  /*3470*/  BSSY B0, `(.L_x_2426) ;  /* 0x0000028000007945 */ /* 0x000fd80003800000 */
[----:B------:R-:W-:Y:S05]  /*3480*/  @P0 BRA `(.L_x_2427) ;  /* 0x0000026000000947 */ /* 0x000fea0003800000 */
[----:B------:R-:W-:Y:S01]  /*3490*/  ISETP.GE.AND P6, PT, R240, c[0x0][0x220], PT ;  /* 0x00008800f0007a0c */ /* 0x000fe20003fc6270 */
[----:B-12---:R-:W-:Y:S01]  /*34a0*/  IMAD.U32 R20, RZ, RZ, UR10 ;  /* 0x0000000aff147e24 */ /* 0x006fe2000f8e00ff */
        /* <DEDUP_REMOVED lines=10> */
[C---:B---3--:R-:W-:Y:S02]  /*3550*/  @!P5 LEA R18, P4, R20.reuse, c[0x0][0x168], 0x1 ;  /* 0x00005a001412da11 */ /* 0x048fe400078808ff */
[C---:B------:R-:W-:Y:S02]  /*3560*/  @!P3 LEA R16, P2, R20.reuse, c[0x0][0x168], 0x1 ;  /* 0x00005a001410ba11 */ /* 0x040fe400078408ff */
[C---:B------:R-:W-:Y:S02]  /*3570*/  @!P6 LEA.HI.X R23, R20.reuse, c[0x0][0x16c], R6, 0x1, P0 ;  /* 0x00005b001417ea11 */ /* 0x040fe400000f0c06 */
[----:B------:R-:W-:-:S02]  /*3580*/  @!P1 LEA R10, P0, R20, c[0x0][0x168], 0x1 ;  /* 0x00005a00140a9a11 */ /* 0x000fc400078008ff */
[C-C-:B------:R-:W-:Y:S01]  /*3590*/  @!P5 LEA.HI.X R19, R20.reuse, c[0x0][0x16c], R6.reuse, 0x1, P4 ;  /* 0x00005b001413da11 */ /* 0x140fe200020f0c06 */
[----:B------:R-:W-:Y:S01]  /*35a0*/  @!PT LDS RZ, [RZ] ;  /* 0x00000000fffff984 */ /* 0x000fe20000000800 */
[----:B------:R-:W-:Y:S01]  /*35b0*/  @!PT LDS RZ, [RZ] ;  /* 0x00000000fffff984 */ /* 0x000fe20000000800 */
[----:B------:R-:W-:Y:S01]  /*35c0*/  @!PT LDS RZ, [RZ] ;  /* 0x00000000fffff984 */ /* 0x000fe20000000800 */
[----:B------:R1:W-:Y:S01]  /*35d0*/  @!P6 LDGSTS.E.BYPASS.LTC128B.128 [R239+0x9800], [R22.64] ;  /* 0x0980000016efefae */ /* 0x0003e2000b901d62 */
[C-C-:B------:R-:W-:Y:S02]  /*35e0*/  @!P3 LEA.HI.X R17, R20.reuse, c[0x0][0x16c], R6.reuse, 0x1, P2 ;  /* 0x00005b001411ba11 */ /* 0x140fe400010f0c06 */
[----:B------:R-:W-:Y:S01]  /*35f0*/  @!P1 LEA.HI.X R11, R20, c[0x0][0x16c], R6, 0x1, P0 ;  /* 0x00005b00140b9a11 */ /* 0x000fe200000f0c06 */
        /* <DEDUP_REMOVED lines=14> */
[----:B------:R1:W-:Y:S02]  /*36e0*/  @!P1 LDGSTS.E.BYPASS.LTC128B.128 [R239+0xf800], [R10.64+0x180] ;  /* 0x0f8001800aef9fae */ /* 0x0003e4000b901d62 */
.L_x_2427:
[----:B------:R-:W-:Y:S05]  /*36f0*/  BSYNC B0 ;  /* 0x0000000000007941 */ /* 0x000fea0003800000 */
.L_x_2426:
[----:B------:R-:W-:Y:S01]  /*3700*/  USHF.R.S32.HI UR8, URZ, 0x1f, UR14 ;  /* 0x0000001f3f087899 */ /* 0x000fe2000801140e */
[----:B------:R-:W0:Y:S01]  /*3710*/  LDGDEPBAR ;  /* 0x00000000000079af */ /* 0x000e220000000000 */
[----:B------:R-:W-:-:S02]  /*3720*/  ULDC.64 UR4, c[0x0][0x320] ;  /* 0x0000c80000047ab9 */ /* 0x000fc40000000a00 */
[----:B------:R-:W-:Y:S02]  /*3730*/  UIMAD UR8, UR8, UR4, URZ ;  /* 0x00000004080872a4 */ /* 0x000fe4000f8e023f */
[----:B------:R-:W-:Y:S02]  /*3740*/  UMOV UR18, UR16 ;  /* 0x0000001000127c82 */ /* 0x000fe40008000000 */
[----:B------:R-:W-:Y:S02]  /*3750*/  UMOV UR19, UR9 ;  /* 0x0000000900137c82 */ /* 0x000fe40008000000 */
[----:B------:R-:W-:Y:S02]  /*3760*/  UIMAD.WIDE.U32 UR18, UR14, UR4, UR18 ;  /* 0x000000040e1272a5 */ /* 0x000fe4000f8e0012 */
[----:B------:R-:W-:-:S03]  /*3770*/  UIMAD UR8, UR14, UR5, UR8 ;  /* 0x000000050e0872a4 */ /* 0x000fc6000f8e0208 */
[----:B------:R-:W-:Y:S02]  /*3780*/  ULDC.64 UR4, c[0x0][0x318] ;  /* 0x0000c60000047ab9 */ /* 0x000fe40000000a00 */
[----:B------:R-:W-:Y:S02]  /*3790*/  ULEA UR4, UP0, UR18, UR4, 0x2 ;  /* 0x0000000412047291 */ /* 0x000fe4000f80103f */
[----:B------:R-:W-:-:S04]  /*37a0*/  UIADD3 UR8, UR19, UR8, URZ ;  /* 0x0000000813087290 */ /* 0x000fc8000fffe03f */
[----:B------:R-:W-:Y:S01]  /*37b0*/  ULEA.HI.X UR5, UR18, UR5, UR8, 0x2, UP0 ;  /* 0x0000000512057291 */ /* 0x000fe200080f1408 */
[----:B-123--:R-:W-:Y:S01]  /*37c0*/  IMAD.U32 R10, RZ, RZ, UR4 ;  /* 0x00000004ff0a7e24 */ /* 0x00efe2000f8e00ff */
[----:B------:R-:W-:-:S04]  /*37d0*/  DEPBAR.LE SB0, 0x0 ;  /* 0x000080000000791a */ /* 0x000fc80000000000 */
[----:B------:R-:W-:-:S05]  /*37e0*/  IMAD.U32 R11, RZ, RZ, UR5 ;  /* 0x00000005ff0b7e24 */ /* 0x000fca000f8e00ff */
[----:B------:R-:W2:Y:S04]  /*37f0*/  LDG.E R9, [R10.64] ;  /* 0x000000220a097981 */ /* 0x000ea8000c1e1900 */
[----:B------:R-:W-:Y:S01]  /*3800*/  BAR.SYNC.DEFER_BLOCKING 0x0 ;  /* 0x0000000000007b1d */ /* 0x000fe20000010000 */
[----:B------:R-:W-:Y:S01]  /*3810*/  ISETP.GE.AND P1, PT, R14, UR15, PT ;  /* 0x0000000f0e007c0c */ /* 0x000fe2000bf26270 */
[----:B------:R-:W-:Y:S01]  /*3820*/  IMAD.SHL.U32 R238, R8, 0x2, RZ ;  /* 0x0000000208ee7824 */ /* 0x000fe200078e00ff */
[----:B------:R-:W-:-:S03]  /*3830*/  LEA R250, P0, R170, c[0x0][0x170], 0x1 ;  /* 0x00005c00aafa7a11 */ /* 0x000fc600078008ff */
[----:B------:R-:W2:Y:S01]  /*3840*/  MUFU.RCP R6, c[0x0][0x238] ;  /* 0x00008e0000067b08 */ /* 0x000ea20000001000 */
[----:B------:R-:W-:Y:S01]  /*3850*/  BSSY B0, `(.L_x_2428) ;  /* 0x0000028000007945 */ /* 0x000fe20003800000 */
[----:B------:R-:W-:Y:S02]  /*3860*/  LOP3.LUT R238, R238, 0x6, RZ, 0xc0, !PT ;  /* 0x00000006eeee7812 */ /* 0x000fe400078ec0ff */
[----:B------:R-:W-:-:S04]  /*3870*/  LEA.HI.X R251, R170, c[0x0][0x174], R168, 0x1, P0 ;  /* 0x00005d00aafb7a11 */ /* 0x000fc800000f0ca8 */
[----:B------:R1:W-:Y:S04]  /*3880*/  @P1 STS.128 [R239+0x10000], RZ ;  /* 0x010000ffef001388 */ /* 0x0003e80000000c00 */
[----:B------:R1:W-:Y:S04]  /*3890*/  @P1 STS.128 [R239+0x12000], RZ ;  /* 0x012000ffef001388 */ /* 0x0003e80000000c00 */
[----:B------:R1:W-:Y:S04]  /*38a0*/  @P1 STS.128 [R239+0x14000], RZ ;  /* 0x014000ffef001388 */ /* 0x0003e80000000c00 */
[----:B------:R1:W-:Y:S01]  /*38b0*/  @P1 STS.128 [R239+0x16000], RZ ;  /* 0x016000ffef001388 */ /* 0x0003e20000000c00 */
[----:B--2---:R-:W-:Y:S01]  /*38c0*/  FMUL.FTZ R9, R9, R6 ;  /* 0x0000000609097220 */ /* 0x004fe20000410000 */
[----:B------:R-:W-:-:S03]  /*38d0*/  SHF.R.S32.HI R6, RZ, 0x1f, R3 ;  /* 0x0000001fff067819 */ /* 0x000fc60000011403 */
[----:B------:R1:W2:Y:S01]  /*38e0*/  R2UR UR4, R9 ;  /* 0x00000000090473c2 */ /* 0x0002a200000e0000 */
[----:B------:R-:W-:-:S04]  /*38f0*/  LEA.HI R3, R6, R3, RZ, 0x2 ;  /* 0x0000000306037211 */ /* 0x000fc800078f10ff */
[----:B------:R-:W-:Y:S01]  /*3900*/  SHF.R.S32.HI R3, RZ, 0x2, R3 ;  /* 0x00000002ff037819 */ /* 0x000fe20000011403 */
[----:B------:R-:W-:Y:S05]  /*3910*/  @P1 BRA `(.L_x_2429) ;  /* 0x000001b000001947 */ /* 0x000fea0003800000 */
[----:B------:R-:W-:Y:S02]  /*3920*/  ISETP.GE.AND P2, PT, R237, c[0x0][0x220], PT ;  /* 0x00008800ed007a0c */ /* 0x000fe40003f46270 */
[----:B------:R-:W-:Y:S02]  /*3930*/  ISETP.GE.AND P3, PT, R240, c[0x0][0x220], PT ;  /* 0x00008800f0007a0c */ /* 0x000fe40003f66270 */
[----:B------:R-:W-:Y:S02]  /*3940*/  ISETP.GE.AND P1, PT, R236, c[0x0][0x220], PT ;  /* 0x00008800ec007a0c */ /* 0x000fe40003f26270 */
[----:B------:R-:W-:-:S07]  /*3950*/  ISETP.GE.AND P0, PT, R235, c[0x0][0x220], PT ;  /* 0x00008800eb007a0c */ /* 0x000fce0003f06270 */
[----:B------:R-:W-:Y:S02]  /*3960*/  @!P2 IMAD.MOV.U32 R8, RZ, RZ, R250 ;  /* 0x000000ffff08a224 */ /* 0x000fe400078e00fa */
[----:B-1----:R-:W-:Y:S01]  /*3970*/  @!P2 IMAD.MOV.U32 R9, RZ, RZ, R251 ;  /* 0x000000ffff09a224 */ /* 0x002fe200078e00fb */
        /* <DEDUP_REMOVED lines=21> */
.L_x_2429:
[----:B------:R-:W-:Y:S05]  /*3ad0*/  BSYNC B0 ;  /* 0x0000000000007941 */ /* 0x000fea0003800000 */
.L_x_2428:
        /* <DEDUP_REMOVED lines=17> */
[----:B-1----:R-:W-:Y:S02]  /*3bf0*/  IMAD.U32 R9, RZ, RZ, UR27 ;  /* 0x0000001bff097e24 */ /* 0x002fe4000f8e00ff */
        /* <DEDUP_REMOVED lines=35> */
.L_x_2431:
[----:B------:R-:W-:Y:S05]  /*3e30*/  BSYNC B0 ;  /* 0x0000000000007941 */ /* 0x000fea0003800000 */
.L_x_2430:
        /* <DEDUP_REMOVED lines=10> */
[----:B-1----:R-:W-:Y:S01]  /*3ee0*/  IMAD.MOV.U32 R9, RZ, RZ, 0x5 ;  /* 0x00000005ff097424 */ /* 0x002fe200078e00ff */
        /* <DEDUP_REMOVED lines=34> */
.L_x_2433:
[----:B------:R-:W-:Y:S05]  /*4110*/  BSYNC B0 ;  /* 0x0000000000007941 */ /* 0x000fea0003800000 */
.L_x_2432:
        /* <DEDUP_REMOVED lines=12> */
[----:B-1----:R-:W-:Y:S02]  /*41e0*/  MOV R10, UR8 ;  /* 0x00000008000a7c02 */ /* 0x002fe40008000f00 */
[----:B------:R-:W-:-:S03]  /*41f0*/  ISETP.GE.AND P0, PT, R235, c[0x0][0x220], PT ;  /* 0x00008800eb007a0c */ /* 0x000fc60003f06270 */
[----:B------:R-:W-:Y:S01]  /*4200*/  @!P3 MOV R9, c[0x0][0x1a4] ;  /* 0x000069000009ba02 */ /* 0x000fe20000000f00 */
        /* <DEDUP_REMOVED lines=37> */
.L_x_2435:
[----:B------:R-:W-:Y:S05]  /*4460*/  BSYNC B0 ;  /* 0x0000000000007941 */ /* 0x000fea0003800000 */
.L_x_2434:
[C---:B------:R-:W-:Y:S01]  /*4470*/  IMAD.SHL.U32 R4, R2.reuse, 0x40, RZ ;  /* 0x0000004002047824 */ /* 0x040fe200078e00ff */
[----:B------:R-:W-:Y:S01]  /*4480*/  R2P PR, R2, 0x6 ;  /* 0x0000000602007804 */ /* 0x000fe20000000000 */
[----:B------:R-:W-:Y:S01]  /*4490*/  IMAD.SHL.U32 R14, R14, 0x8, RZ ;  /* 0x000000080e0e7824 */ /* 0x000fe200078e00ff */
[----:B------:R-:W0:Y:S01]  /*44a0*/  LDGDEPBAR ;  /* 0x00000000000079af */ /* 0x000e220000000000 */
[----:B------:R-:W-:Y:S01]  /*44b0*/  IMAD R234, R81, 0x400, R0 ;  /* 0x0000040051ea7824 */ /* 0x000fe200078e0200 */
[----:B-1----:R-:W-:Y:S01]  /*44c0*/  LOP3.LUT R9, R4, 0x1c0, RZ, 0xc0, !PT ;  /* 0x000001c004097812 */ /* 0x002fe200078ec0ff */
[----:B------:R-:W-:Y:S02]  /*44d0*/  UISETP.GE.AND UP0, UPT, UR12, 0x2, UPT ;  /* 0x000000020c00788c */ /* 0x000fe4000bf06270 */
[----:B------:R-:W-:Y:S01]  /*44e0*/  IMAD.SHL.U32 R234, R234, 0x2, RZ ;  /* 0x00000002eaea7824 */ /* 0x000fe200078e00ff */
[----:B------:R-:W-:Y:S02]  /*44f0*/  LOP3.LUT R4, R9, 0x8, R14, 0xf8, !PT ;  /* 0x0000000809047812 */ /* 0x000fe400078ef80e */
[----:B------:R-:W-:Y:S01]  /*4500*/  SHF.R.U32.HI R9, RZ, 0x3, R9 ;  /* 0x00000003ff097819 */ /* 0x000fe20000011609 */
[--C-:B------:R-:W-:Y:S01]  /*4510*/  IMAD R232, R7, 0x2, R234.reuse ;  /* 0x0000000207e87824 */ /* 0x100fe200078e02ea */
[----:B------:R-:W-:Y:S01]  /*4520*/  LDSM.16.M88.4 R52, [R234] ;  /* 0x00000000ea34783b */ /* 0x000fe20000000200 */
[C---:B------:R-:W-:Y:S01]  /*4530*/  IMAD R230, R5.reuse, 0x2, R234 ;  /* 0x0000000205e67824 */ /* 0x040fe200078e02ea */
[----:B------:R-:W-:Y:S01]  /*4540*/  LOP3.LUT R4, R4, R9, RZ, 0x3c, !PT ;  /* 0x0000000904047212 */ /* 0x000fe200078e3cff */
[----:B------:R-:W-:Y:S01]  /*4550*/  IMAD R229, R5, 0x2, R232 ;  /* 0x0000000205e57824 */ /* 0x000fe200078e02e8 */
[----:B------:R-:W-:Y:S03]  /*4560*/  LDSM.16.M88.4 R36, [R232] ;  /* 0x00000000e824783b */ /* 0x000fe60000000200 */
[----:B------:R-:W-:Y:S01]  /*4570*/  IMAD R233, R233, 0x200, R4 ;  /* 0x00000200e9e97824 */ /* 0x000fe200078e0204 */
[----:B------:R-:W-:Y:S03]  /*4580*/  LDSM.16.M88.4 R40, [R230] ;  /* 0x00000000e628783b */ /* 0x000fe60000000200 */
[----:B------:R-:W-:Y:S01]  /*4590*/  IMAD.SHL.U32 R233, R233, 0x2, RZ ;  /* 0x00000002e9e97824 */ /* 0x000fe200078e00ff */
[----:B------:R-:W-:Y:S04]  /*45a0*/  LDSM.16.M88.4 R76, [R232+0x2000] ;  /* 0x00200000e84c783b */ /* 0x000fe80000000200 */
[----:B------:R-:W1:Y:S01]  /*45b0*/  LDSM.16.M88.4 R24, [R233+0x8000] ;  /* 0x00800000e918783b */ /* 0x000e620000000200 */
[----:B------:R-:W-:-:S02]  /*45c0*/  IADD3 R2, R233, 0x8000, RZ ;  /* 0x00008000e9027810 */ /* 0x000fc40007ffe0ff */
[----:B------:R-:W-:Y:S01]  /*45d0*/  IADD3 R231, R233, 0x8020, RZ ;  /* 0x00008020e9e77810 */ /* 0x000fe20007ffe0ff */
[----:B------:R-:W5:Y:S01]  /*45e0*/  LDSM.16.M88.4 R16, [R233+0x8800] ;  /* 0x00880000e910783b */ /* 0x000f620000000200 */
[----:B------:R-:W-:Y:S01]  /*45f0*/  @P1 IADD3 R231, R2, -0x20, RZ ;  /* 0xffffffe002e71810 */ /* 0x000fe20007ffe0ff */
[----:B------:R-:W-:Y:S02]  /*4600*/  IMAD.MOV.U32 R2, RZ, RZ, 0x40 ;  /* 0x00000040ff027424 */ /* 0x000fe400078e00ff */
[----:B------:R-:W3:Y:S01]  /*4610*/  LDSM.16.M88.4 R60, [R233+0x9000] ;  /* 0x00900000e93c783b */ /* 0x000ee20000000200 */
[C---:B------:R-:W-:Y:S02]  /*4620*/  IADD3 R223, R231.reuse, 0x800, RZ ;  /* 0x00000800e7df7810 */ /* 0x040fe40007ffe0ff */
[----:B------:R-:W-:Y:S01]  /*4630*/  SEL R2, R2, 0xffffffc0, !P2 ;  /* 0xffffffc002027807 */ /* 0x000fe20005000000 */
[----:B------:R-:W4:Y:S01]  /*4640*/  LDSM.16.M88.4 R12, [R233+0x9800] ;  /* 0x00980000e90c783b */ /* 0x000f220000000200 */
[----:B------:R-:W-:-:S02]  /*4650*/  IADD3 R222, R231, 0x1000, RZ ;  /* 0x00001000e7de7810 */ /* 0x000fc40007ffe0ff */
[----:B------:R-:W-:Y:S01]  /*4660*/  IADD3 R221, R231, 0x1800, RZ ;  /* 0x00001800e7dd7810 */ /* 0x000fe20007ffe0ff */
[----:B------:R-:W2:Y:S01]  /*4670*/  LDSM.16.M88.4 R44, [R231] ;  /* 0x00000000e72c783b */ /* 0x000ea20000000200 */
[----:B------:R-:W-:Y:S01]  /*4680*/  IMAD.IADD R227, R233, 0x1, R2 ;  /* 0x00000001e9e37824 */ /* 0x000fe200078e0202 */
[----:B------:R-:W-:Y:S01]  /*4690*/  IADD3 R219, R231, 0x2000, RZ ;  /* 0x00002000e7db7810 */ /* 0x000fe20007ffe0ff */
[----:B------:R-:W-:Y:S01]  /*46a0*/  IMAD.IADD R220, R2, 0x1, R231 ;  /* 0x0000000102dc7824 */ /* 0x000fe200078e02e7 */
[----:B------:R-:W2:Y:S01]  /*46b0*/  LDSM.16.M88.4 R32, [R231+0x800] ;  /* 0x00080000e720783b */ /* 0x000ea20000000200 */
[----:B------:R-:W-:Y:S02]  /*46c0*/  LEA R2, R81, UR6, 0x4 ;  /* 0x0000000651027c11 */ /* 0x000fe4000f8e20ff */
[C---:B------:R-:W-:Y:S01]  /*46d0*/  IADD3 R218, R231.reuse, 0x2800, RZ ;  /* 0x00002800e7da7810 */ /* 0x040fe20007ffe0ff */
[----:B------:R-:W2:Y:S01]  /*46e0*/  LDSM.16.M88.4 R68, [R231+0x1000] ;  /* 0x00100000e744783b */ /* 0x000ea20000000200 */
[----:B------:R-:W-:Y:S01]  /*46f0*/  IADD3 R3, R2, 0x1, R3 ;  /* 0x0000000102037810 */ /* 0x000fe20007ffe003 */
[----:B------:R-:W-:Y:S01]  /*4700*/  IMAD.U32 R2, RZ, RZ, UR7 ;  /* 0x00000007ff027e24 */ /* 0x000fe2000f8e00ff */
[C---:B------:R-:W-:Y:S01]  /*4710*/  IADD3 R217, R231.reuse, 0x3000, RZ ;  /* 0x00003000e7d97810 */ /* 0x040fe20007ffe0ff */
[----:B------:R-:W2:Y:S01]  /*4720*/  LDSM.16.M88.4 R48, [R231+0x1800] ;  /* 0x00180000e730783b */ /* 0x000ea20000000200 */
[----:B------:R-:W-:-:S02]  /*4730*/  IADD3 R216, R231, 0x3800, RZ ;  /* 0x00003800e7d87810 */ /* 0x000fc40007ffe0ff */
[----:B------:R-:W-:Y:S01]  /*4740*/  IADD3 R3, R2, -UR29, R3 ;  /* 0x8000001d02037c10 */ /* 0x000fe2000fffe003 */
[----:B------:R-:W2:Y:S01]  /*4750*/  LDSM.16.M88.4 R8, [R227+0x8000] ;  /* 0x00800000e308783b */ /* 0x000ea20000000200 */
[----:B------:R-:W-:Y:S02]  /*4760*/  IADD3 R215, R231, 0x4000, RZ ;  /* 0x00004000e7d77810 */ /* 0x000fe40007ffe0ff */
[----:B------:R-:W-:Y:S01]  /*4770*/  IADD3 R167, R3, c[0x0][0x2e8], RZ ;  /* 0x0000ba0003a77a10 */ /* 0x000fe20007ffe0ff */
[----:B------:R-:W-:Y:S01]  /*4780*/  LDSM.16.M88.4 R72, [R220] ;  /* 0x00000000dc48783b */ /* 0x000fe20000000200 */
[----:B------:R-:W-:Y:S02]  /*4790*/  IADD3 R214, R231, 0x4800, RZ ;  /* 0x00004800e7d67810 */ /* 0x000fe40007ffe0ff */
[C---:B------:R-:W-:Y:S01]  /*47a0*/  IADD3 R2, R167.reuse, 0x8, RZ ;  /* 0x00000008a7027810 */ /* 0x040fe20007ffe0ff */
[----:B-1----:R-:W-:Y:S01]  /*47b0*/  HMMA.16816.F32 R28, R52, R24, RZ ;  /* 0x00000018341c723c */ /* 0x002fe200000018ff */
[----:B------:R-:W-:-:S02]  /*47c0*/  IMNMX R167, R167, UR7, PT ;  /* 0x00000007a7a77c17 */ /* 0x000fc4000b800200 */
[----:B------:R-:W-:Y:S02]  /*47d0*/  IMNMX R2, R2, UR7, PT ;  /* 0x0000000702027c17 */ /* 0x000fe4000b800200 */
[C---:B------:R-:W-:Y:S02]  /*47e0*/  IADD3 R213, R231.reuse, 0x5000, RZ ;  /* 0x00005000e7d57810 */ /* 0x040fe40007ffe0ff */
[C---:B------:R-:W-:Y:S01]  /*47f0*/  IADD3 R212, R231.reuse, 0x5800, RZ ;  /* 0x00005800e7d47810 */ /* 0x040fe20007ffe0ff */
[----:B-----5:R-:W-:Y:S01]  /*4800*/  HMMA.16816.F32 R20, R52, R16, RZ ;  /* 0x000000103414723c */ /* 0x020fe200000018ff */
[C---:B------:R-:W-:Y:S02]  /*4810*/  IADD3 R211, R231.reuse, 0x6000, RZ ;  /* 0x00006000e7d37810 */ /* 0x040fe40007ffe0ff */
[C---:B------:R-:W-:Y:S02]  /*4820*/  IADD3 R210, R231.reuse, 0x6800, RZ ;  /* 0x00006800e7d27810 */ /* 0x040fe40007ffe0ff */
[----:B------:R-:W-:-:S02]  /*4830*/  IADD3 R209, R231, 0x7000, RZ ;  /* 0x00007000e7d17810 */ /* 0x000fc40007ffe0ff */
[----:B------:R-:W-:Y:S01]  /*4840*/  IADD3 R208, R231, 0x7800, RZ ;  /* 0x00007800e7d07810 */ /* 0x000fe20007ffe0ff */
[C---:B------:R-:W-:Y:S08]  /*4850*/  HMMA.16816.F32 R24, R52.reuse, R26, RZ ;  /* 0x0000001a3418723c */ /* 0x040ff000000018ff */
[C---:B------:R-:W-:Y:S08]  /*4860*/  HMMA.16816.F32 R16, R52.reuse, R18, RZ ;  /* 0x000000123410723c */ /* 0x040ff000000018ff */
[C---:B---3--:R-:W-:Y:S08]  /*4870*/  HMMA.16816.F32 R64, R52.reuse, R60, RZ ;  /* 0x0000003c3440723c */ /* 0x048ff000000018ff */
[C---:B------:R-:W-:Y:S08]  /*4880*/  HMMA.16816.F32 R60, R52.reuse, R62, RZ ;  /* 0x0000003e343c723c */ /* 0x040ff000000018ff */
[C---:B----4-:R-:W-:Y:S08]  /*4890*/  HMMA.16816.F32 R56, R52.reuse, R12, RZ ;  /* 0x0000000c3438723c */ /* 0x050ff000000018ff */
[----:B------:R-:W-:Y:S01]  /*48a0*/  HMMA.16816.F32 R52, R52, R14, RZ ;  /* 0x0000000e3434723c */ /* 0x000fe200000018ff */
[----:B------:R-:W1:Y:S07]  /*48b0*/  LDSM.16.M88.4 R12, [R227+0x8800] ;  /* 0x00880000e30c783b */ /* 0x000e6e0000000200 */
[C---:B--2---:R-:W-:Y:S08]  /*48c0*/  HMMA.16816.F32 R28, R36.reuse, R44, R28 ;  /* 0x0000002c241c723c */ /* 0x044ff0000000181c */
[C---:B------:R-:W-:Y:S01]  /*48d0*/  HMMA.16816.F32 R24, R36.reuse, R46, R24 ;  /* 0x0000002e2418723c */ /* 0x040fe20000001818 */
[----:B------:R-:W-:Y:S07]  /*48e0*/  LDSM.16.M88.4 R44, [R227+0x9800] ;  /* 0x00980000e32c783b */ /* 0x000fee0000000200 */
[C---:B------:R-:W-:Y:S08]  /*48f0*/  HMMA.16816.F32 R20, R36.reuse, R32, R20 ;  /* 0x000000202414723c */ /* 0x040ff00000001814 */
        /* <DEDUP_REMOVED lines=8> */
[----:B------:R-:W-:Y:S03]  /*4980*/  LDSM.16.M88.4 R48, [R233+0xa000] ;  /* 0x00a00000e930783b */ /* 0x000fe60000000200 */
[C---:B------:R-:W-:Y:S08]  /*4990*/  HMMA.16816.F32 R28, R40.reuse, R8, R28 ;  /* 0x00000008281c723c */ /* 0x040ff0000000181c */
[C---:B------:R-:W-:Y:S01]  /*49a0*/  HMMA.16816.F32 R24, R40.reuse, R10, R24 ;  /* 0x0000000a2818723c */ /* 0x040fe20000001818 */
[----:B------:R-:W3:Y:S07]  /*49b0*/  LDSM.16.M88.4 R8, [R229] ;  /* 0x00000000e508783b */ /* 0x000eee0000000200 */
        /* <DEDUP_REMOVED lines=8> */
[----:B------:R-:W4:Y:S04]  /*4a40*/  LDSM.16.M88.4 R44, [R233+0xa800] ;  /* 0x00a80000e92c783b */ /* 0x000f280000000200 */
[----:B------:R-:W5:Y:S03]  /*4a50*/  LDSM.16.M88.4 R40, [R233+0xb000] ;  /* 0x00b00000e928783b */ /* 0x000f660000000200 */
[C---:B---3--:R-:W-:Y:S08]  /*4a60*/  HMMA.16816.F32 R64, R8.reuse, R36, R64 ;  /* 0x000000240840723c */ /* 0x048ff00000001840 */
[C---:B------:R-:W-:Y:S01]  /*4a70*/  HMMA.16816.F32 R60, R8.reuse, R38, R60 ;  /* 0x00000026083c723c */ /* 0x040fe2000000183c */
[----:B------:R-:W3:Y:S07]  /*4a80*/  LDSM.16.M88.4 R36, [R233+0xb800] ;  /* 0x00b80000e924783b */ /* 0x000eee0000000200 */
[C---:B------:R-:W-:Y:S08]  /*4a90*/  HMMA.16816.F32 R28, R8.reuse, R72, R28 ;  /* 0x00000048081c723c */ /* 0x040ff0000000181c */
        /* <DEDUP_REMOVED lines=8> */
[----:B------:R-:W1:Y:S03]  /*4b20*/  LDSM.16.M88.4 R8, [R231+0x2800] ;  /* 0x00280000e708783b */ /* 0x000e660000000200 */
[C---:B--2---:R-:W-:Y:S08]  /*4b30*/  HMMA.16816.F32 R28, R32.reuse, R48, R28 ;  /* 0x00000030201c723c */ /* 0x044ff0000000181c */
[C---:B------:R-:W-:Y:S01]  /*4b40*/  HMMA.16816.F32 R24, R32.reuse, R50, R24 ;  /* 0x000000322018723c */ /* 0x040fe20000001818 */
[----:B------:R-:W-:Y:S07]  /*4b50*/  LDSM.16.M88.4 R48, [R230+0x2000] ;  /* 0x00200000e630783b */ /* 0x000fee0000000200 */
[C---:B----4-:R-:W-:Y:S08]  /*4b60*/  HMMA.16816.F32 R20, R32.reuse, R44, R20 ;  /* 0x0000002c2014723c */ /* 0x050ff00000001814 */
[C---:B------:R-:W-:Y:S01]  /*4b70*/  HMMA.16816.F32 R16, R32.reuse, R46, R16 ;  /* 0x0000002e2010723c */ /* 0x040fe20000001810 */
[----:B------:R-:W2:Y:S07]  /*4b80*/  LDSM.16.M88.4 R44, [R227+0xa000] ;  /* 0x00a00000e32c783b */ /* 0x000eae0000000200 */
[C---:B-----5:R-:W-:Y:S08]  /*4b90*/  HMMA.16816.F32 R64, R32.reuse, R40, R64 ;  /* 0x000000282040723c */ /* 0x060ff00000001840 */
[C---:B------:R-:W-:Y:S01]  /*4ba0*/  HMMA.16816.F32 R60, R32.reuse, R42, R60 ;  /* 0x0000002a203c723c */ /* 0x040fe2000000183c */
[----:B------:R-:W4:Y:S07]  /*4bb0*/  LDSM.16.M88.4 R40, [R227+0xa800] ;  /* 0x00a80000e328783b */ /* 0x000f2e0000000200 */
[C---:B---3--:R-:W-:Y:S08]  /*4bc0*/  HMMA.16816.F32 R56, R32.reuse, R36, R56 ;  /* 0x000000242038723c */ /* 0x048ff00000001838 */
        /* <DEDUP_REMOVED lines=8> */
[----:B------:R-:W1:Y:S07]  /*4c50*/  LDSM.16.M88.4 R8, [R220+0x2000] ;  /* 0x00200000dc08783b */ /* 0x000e6e0000000200 */
[C---:B------:R-:W-:Y:S08]  /*4c60*/  HMMA.16816.F32 R56, R76.reuse, R68, R56 ;  /* 0x000000444c38723c */ /* 0x040ff00000001838 */
[C---:B------:R-:W-:Y:S08]  /*4c70*/  HMMA.16816.F32 R64, R76.reuse, R72, R64 ;  /* 0x000000484c40723c */ /* 0x040ff00000001840 */
[C---:B------:R-:W-:Y:S08]  /*4c80*/  HMMA.16816.F32 R60, R76.reuse, R74, R60 ;  /* 0x0000004a4c3c723c */ /* 0x040ff0000000183c */
[----:B------:R-:W-:Y:S01]  /*4c90*/  HMMA.16816.F32 R68, R76, R70, R52 ;  /* 0x000000464c44723c */ /* 0x000fe20000001834 */
[----:B------:R-:W1:Y:S07]  /*4ca0*/  LDSM.16.M88.4 R52, [R220+0x2800] ;  /* 0x00280000dc34783b */ /* 0x000e6e0000000200 */
[C---:B--2---:R-:W-:Y:S08]  /*4cb0*/  HMMA.16816.F32 R28, R48.reuse, R44, R28 ;  /* 0x0000002c301c723c */ /* 0x044ff0000000181c */
[C---:B------:R-:W-:Y:S01]  /*4cc0*/  HMMA.16816.F32 R24, R48.reuse, R46, R24 ;  /* 0x0000002e3018723c */ /* 0x040fe20000001818 */
[----:B------:R-:W2:Y:S07]  /*4cd0*/  LDSM.16.M88.4 R44, [R220+0x3000] ;  /* 0x00300000dc2c783b */ /* 0x000eae0000000200 */
[C---:B----4-:R-:W-:Y:S08]  /*4ce0*/  HMMA.16816.F32 R20, R48.reuse, R40, R20 ;  /* 0x000000283014723c */ /* 0x050ff00000001814 */
[C---:B------:R-:W-:Y:S01]  /*4cf0*/  HMMA.16816.F32 R16, R48.reuse, R42, R16 ;  /* 0x0000002a3010723c */ /* 0x040fe20000001810 */
[----:B------:R-:W4:Y:S07]  /*4d00*/  LDSM.16.M88.4 R40, [R220+0x3800] ;  /* 0x00380000dc28783b */ /* 0x000f2e0000000200 */
[C---:B---3--:R-:W-:Y:S08]  /*4d10*/  HMMA.16816.F32 R64, R48.reuse, R36, R64 ;  /* 0x000000243040723c */ /* 0x048ff00000001840 */
[C---:B------:R-:W-:Y:S01]  /*4d20*/  HMMA.16816.F32 R60, R48.reuse, R38, R60 ;  /* 0x00000026303c723c */ /* 0x040fe2000000183c */
[----:B------:R-:W-:Y:S07]  /*4d30*/  LDSM.16.M88.4 R36, [R234+0x4000] ;  /* 0x00400000ea24783b */ /* 0x000fee0000000200 */
[C---:B-----5:R-:W-:Y:S08]  /*4d40*/  HMMA.16816.F32 R56, R48.reuse, R32, R56 ;  /* 0x000000203038723c */ /* 0x060ff00000001838 */
[----:B------:R-:W-:Y:S01]  /*4d50*/  HMMA.16816.F32 R68, R48, R34, R68 ;  /* 0x000000223044723c */ /* 0x000fe20000001844 */
[----:B------:R-:W3:Y:S04]  /*4d60*/  LDSM.16.M88.4 R32, [R233+0xc000] ;  /* 0x00c00000e920783b */ /* 0x000ee80000000200 */
        /* <DEDUP_REMOVED lines=9> */
[----:B------:R-:W-:Y:S04]  /*4e00*/  LDSM.16.M88.4 R60, [R232+0x4000] ;  /* 0x00400000e83c783b */ /* 0x000fe80000000200 */
[----:B------:R-:W2:Y:S03]  /*4e10*/  LDSM.16.M88.4 R44, [R231+0x4000] ;  /* 0x00400000e72c783b */ /* 0x000ea60000000200 */
[C---:B----4-:R-:W-:Y:S08]  /*4e20*/  HMMA.16816.F32 R56, R12.reuse, R40, R56 ;  /* 0x000000280c38723c */ /* 0x050ff00000001838 */
[----:B------:R-:W-:Y:S01]  /*4e30*/  HMMA.16816.F32 R68, R12, R42, R68 ;  /* 0x0000002a0c44723c */ /* 0x000fe20000001844 */
[----:B------:R-:W4:Y:S04]  /*4e40*/  LDSM.16.M88.4 R12, [R231+0x4800] ;  /* 0x00480000e70c783b */ /* 0x000f280000000200 */
[----:B------:R-:W-:Y:S03]  /*4e50*/  LDSM.16.M88.4 R40, [R230+0x4000] ;  /* 0x00400000e628783b */ /* 0x000fe60000000200 */
[C---:B---3--:R-:W-:Y:S08]  /*4e60*/  HMMA.16816.F32 R28, R36.reuse, R32, R28 ;  /* 0x00000020241c723c */ /* 0x048ff0000000181c */
[C---:B------:R-:W-:Y:S01]  /*4e70*/  HMMA.16816.F32 R24, R36.reuse, R34, R24 ;  /* 0x000000222418723c */ /* 0x040fe20000001818 */
[----:B------:R-:W3:Y:S07]  /*4e80*/  LDSM.16.M88.4 R32, [R231+0x5000] ;  /* 0x00500000e720783b */ /* 0x000eee0000000200 */
[C---:B-1----:R-:W-:Y:S08]  /*4e90*/  HMMA.16816.F32 R20, R36.reuse, R8, R20 ;  /* 0x000000082414723c */ /* 0x042ff00000001814 */
[C---:B------:R-:W-:Y:S01]  /*4ea0*/  HMMA.16816.F32 R16, R36.reuse, R10, R16 ;  /* 0x0000000a2410723c */ /* 0x040fe20000001810 */
[----:B------:R-:W1:Y:S07]  /*4eb0*/  LDSM.16.M88.4 R8, [R231+0x5800] ;  /* 0x00580000e708783b */ /* 0x000e6e0000000200 */
[C---:B-----5:R-:W-:Y:S08]  /*4ec0*/  HMMA.16816.F32 R64, R36.reuse, R52, R64 ;  /* 0x000000342440723c */ /* 0x060ff00000001840 */
[C---:B------:R-:W-:Y:S01]  /*4ed0*/  HMMA.16816.F32 R72, R36.reuse, R54, R72 ;  /* 0x000000362448723c */ /* 0x040fe20000001848 */
[----:B------:R-:W-:Y:S07]  /*4ee0*/  LDSM.16.M88.4 R52, [R229+0x4000] ;  /* 0x00400000e534783b */ /* 0x000fee0000000200 */
[C---:B------:R-:W-:Y:S08]  /*4ef0*/  HMMA.16816.F32 R56, R36.reuse, R48, R56 ;  /* 0x000000302438723c */ /* 0x040ff00000001838 */
[----:B------:R-:W-:Y:S01]  /*4f00*/  HMMA.16816.F32 R68, R36, R50, R68 ;  /* 0x000000322444723c */ /* 0x000fe20000001844 */
[----:B------:R-:W5:Y:S04]  /*4f10*/  LDSM.16.M88.4 R36, [R227+0xc000] ;  /* 0x00c00000e324783b */ /* 0x000f680000000200 */
[----:B------:R-:W-:Y:S03]  /*4f20*/  LDSM.16.M88.4 R48, [R227+0xd000] ;  /* 0x00d00000e330783b */ /* 0x000fe60000000200 */
        /* <DEDUP_REMOVED lines=8> */
[----:B------:R-:W3:Y:S07]  /*4fb0*/  LDSM.16.M88.4 R32, [R220+0x4000] ;  /* 0x00400000dc20783b */ /* 0x000eee0000000200 */
[C---:B-1----:R-:W-:Y:S08]  /*4fc0*/  HMMA.16816.F32 R56, R60.reuse, R8, R56 ;  /* 0x000000083c38723c */ /* 0x042ff00000001838 */
[----:B------:R-:W-:Y:S01]  /*4fd0*/  HMMA.16816.F32 R68, R60, R10, R68 ;  /* 0x0000000a3c44723c */ /* 0x000fe20000001844 */
[----:B------:R-:W1:Y:S04]  /*4fe0*/  LDSM.16.M88.4 R8, [R220+0x4800] ;  /* 0x00480000dc08783b */ /* 0x000e680000000200 */
[----:B------:R-:W-:Y:S03]  /*4ff0*/  LDSM.16.M88.4 R60, [R233+0xf000] ;  /* 0x00f00000e93c783b */ /* 0x000fe60000000200 */
[C---:B-----5:R-:W-:Y:S08]  /*5000*/  HMMA.16816.F32 R28, R40.reuse, R36, R28 ;  /* 0x00000024281c723c */ /* 0x060ff0000000181c */
[C---:B------:R-:W-:Y:S01]  /*5010*/  HMMA.16816.F32 R24, R40.reuse, R38, R24 ;  /* 0x000000262818723c */ /* 0x040fe20000001818 */
[----:B------:R-:W5:Y:S07]  /*5020*/  LDSM.16.M88.4 R36, [R220+0x5000] ;  /* 0x00500000dc24783b */ /* 0x000f6e0000000200 */
[C---:B--2---:R-:W-:Y:S08]  /*5030*/  HMMA.16816.F32 R20, R40.reuse, R44, R20 ;  /* 0x0000002c2814723c */ /* 0x044ff00000001814 */
[C---:B------:R-:W-:Y:S01]  /*5040*/  HMMA.16816.F32 R16, R40.reuse, R46, R16 ;  /* 0x0000002e2810723c */ /* 0x040fe20000001810 */
[----:B------:R-:W2:Y:S07]  /*5050*/  LDSM.16.M88.4 R44, [R220+0x5800] ;  /* 0x00580000dc2c783b */ /* 0x000eae0000000200 */
[C---:B------:R-:W-:Y:S08]  /*5060*/  HMMA.16816.F32 R64, R40.reuse, R48, R64 ;  /* 0x000000302840723c */ /* 0x040ff00000001840 */
[C---:B------:R-:W-:Y:S01]  /*5070*/  HMMA.16816.F32 R72, R40.reuse, R50, R72 ;  /* 0x000000322848723c */ /* 0x040fe20000001848 */
[----:B------:R-:W-:Y:S07]  /*5080*/  LDSM.16.M88.4 R48, [R233+0xe800] ;  /* 0x00e80000e930783b */ /* 0x000fee0000000200 */
[C---:B----4-:R-:W-:Y:S08]  /*5090*/  HMMA.16816.F32 R56, R40.reuse, R12, R56 ;  /* 0x0000000c2838723c */ /* 0x050ff00000001838 */
[----:B------:R-:W-:Y:S01]  /*50a0*/  HMMA.16816.F32 R68, R40, R14, R68 ;  /* 0x0000000e2844723c */ /* 0x000fe20000001844 */
[----:B------:R-:W-:Y:S04]  /*50b0*/  LDSM.16.M88.4 R40, [R234+0x6000] ;  /* 0x00600000ea28783b */ /* 0x000fe80000000200 */
[----:B------:R-:W4:Y:S03]  /*50c0*/  LDSM.16.M88.4 R12, [R233+0xe000] ;  /* 0x00e00000e90c783b */ /* 0x000f260000000200 */
[C---:B---3--:R-:W-:Y:S08]  /*50d0*/  HMMA.16816.F32 R28, R52.reuse, R32, R28 ;  /* 0x00000020341c723c */ /* 0x048ff0000000181c */
[C---:B------:R-:W-:Y:S01]  /*50e0*/  HMMA.16816.F32 R24, R52.reuse, R34, R24 ;  /* 0x000000223418723c */ /* 0x040fe20000001818 */
[----:B------:R-:W3:Y:S07]  /*50f0*/  LDSM.16.M88.4 R32, [R233+0xf800] ;  /* 0x00f80000e920783b */ /* 0x000eee0000000200 */
[C---:B-1----:R-:W-:Y:S08]  /*5100*/  HMMA.16816.F32 R20, R52.reuse, R8, R20 ;  /* 0x000000083414723c */ /* 0x042ff00000001814 */
[C---:B------:R-:W-:Y:S01]  /*5110*/  HMMA.16816.F32 R16, R52.reuse, R10, R16 ;  /* 0x0000000a3410723c */ /* 0x040fe20000001810 */
[----:B------:R-:W-:Y:S07]  /*5120*/  LDSM.16.M88.4 R8, [R231+0x6000] ;  /* 0x00600000e708783b */ /* 0x000fee0000000200 */
[C---:B-----5:R-:W-:Y:S08]  /*5130*/  HMMA.16816.F32 R64, R52.reuse, R36, R64 ;  /* 0x000000243440723c */ /* 0x060ff00000001840 */
[C---:B------:R-:W-:Y:S01]  /*5140*/  HMMA.16816.F32 R72, R52.reuse, R38, R72 ;  /* 0x000000263448723c */ /* 0x040fe20000001848 */
[----:B------:R-:W1:Y:S07]  /*5150*/  LDSM.16.M88.4 R36, [R232+0x6000] ;  /* 0x00600000e824783b */ /* 0x000e6e0000000200 */
[C---:B--2---:R-:W-:Y:S08]  /*5160*/  HMMA.16816.F32 R56, R52.reuse, R44, R56 ;  /* 0x0000002c3438723c */ /* 0x044ff00000001838 */
[----:B------:R-:W-:Y:S01]  /*5170*/  HMMA.16816.F32 R68, R52, R46, R68 ;  /* 0x0000002e3444723c */ /* 0x000fe20000001844 */
[----:B------:R-:W-:Y:S04]  /*5180*/  LDSM.16.M88.4 R44, [R231+0x7000] ;  /* 0x00700000e72c783b */ /* 0x000fe80000000200 */
[----:B------:R-:W-:Y:S03]  /*5190*/  LDSM.16.M88.4 R52, [R227+0xe800] ;  /* 0x00e80000e334783b */ /* 0x000fe60000000200 */
[C---:B----4-:R-:W-:Y:S08]  /*51a0*/  HMMA.16816.F32 R28, R40.reuse, R12, R28 ;  /* 0x0000000c281c723c */ /* 0x050ff0000000181c */
[C---:B------:R-:W-:Y:S01]  /*51b0*/  HMMA.16816.F32 R24, R40.reuse, R14, R24 ;  /* 0x0000000e2818723c */ /* 0x040fe20000001818 */
[----:B------:R-:W2:Y:S07]  /*51c0*/  LDSM.16.M88.4 R12, [R231+0x6800] ;  /* 0x00680000e70c783b */ /* 0x000eae0000000200 */
[C---:B------:R-:W-:Y:S08]  /*51d0*/  HMMA.16816.F32 R20, R40.reuse, R48, R20 ;  /* 0x000000302814723c */ /* 0x040ff00000001814 */
[C---:B------:R-:W-:Y:S01]  /*51e0*/  HMMA.16816.F32 R16, R40.reuse, R50, R16 ;  /* 0x000000322810723c */ /* 0x040fe20000001810 */
[----:B------:R-:W-:Y:S07]  /*51f0*/  LDSM.16.M88.4 R48, [R231+0x7800] ;  /* 0x00780000e730783b */ /* 0x000fee0000000200 */
[C---:B------:R-:W-:Y:S08]  /*5200*/  HMMA.16816.F32 R64, R40.reuse, R60, R64 ;  /* 0x0000003c2840723c */ /* 0x040ff00000001840 */
[C---:B------:R-:W-:Y:S01]  /*5210*/  HMMA.16816.F32 R72, R40.reuse, R62, R72 ;  /* 0x0000003e2848723c */ /* 0x040fe20000001848 */
[----:B------:R-:W-:Y:S07]  /*5220*/  LDSM.16.M88.4 R60, [R220+0x6000] ;  /* 0x00600000dc3c783b */ /* 0x000fee0000000200 */
[C---:B---3--:R-:W-:Y:S08]  /*5230*/  HMMA.16816.F32 R56, R40.reuse, R32, R56 ;  /* 0x000000202838723c */ /* 0x048ff00000001838 */
[----:B------:R-:W-:Y:S01]  /*5240*/  HMMA.16816.F32 R68, R40, R34, R68 ;  /* 0x000000222844723c */ /* 0x000fe20000001844 */
[----:B------:R-:W-:Y:S04]  /*5250*/  LDSM.16.M88.4 R32, [R230+0x6000] ;  /* 0x00600000e620783b */ /* 0x000fe80000000200 */
[----:B------:R-:W3:Y:S03]  /*5260*/  LDSM.16.M88.4 R40, [R227+0xe000] ;  /* 0x00e00000e328783b */ /* 0x000ee60000000200 */
[C---:B-1----:R-:W-:Y:S08]  /*5270*/  HMMA.16816.F32 R28, R36.reuse, R8, R28 ;  /* 0x00000008241c723c */ /* 0x042ff0000000181c */
[C---:B------:R-:W-:Y:S01]  /*5280*/  HMMA.16816.F32 R24, R36.reuse, R10, R24 ;  /* 0x0000000a2418723c */ /* 0x040fe20000001818 */
[----:B------:R-:W-:Y:S07]  /*5290*/  LDSM.16.M88.4 R8, [R227+0xf000] ;  /* 0x00f00000e308783b */ /* 0x000fee0000000200 */
[C---:B--2---:R-:W-:Y:S01]  /*52a0*/  HMMA.16816.F32 R76, R36.reuse, R12, R20 ;  /* 0x0000000c244c723c */ /* 0x044fe20000001814 */
[----:B------:R-:W1:Y:S07]  /*52b0*/  LDSM.16.M88.4 R20, [R229+0x6000] ;  /* 0x00600000e514783b */ /* 0x000e6e0000000200 */
[C---:B------:R-:W-:Y:S01]  /*52c0*/  HMMA.16816.F32 R16, R36.reuse, R14, R16 ;  /* 0x0000000e2410723c */ /* 0x040fe20000001810 */
[----:B------:R-:W2:Y:S07]  /*52d0*/  LDSM.16.M88.4 R12, [R220+0x6800] ;  /* 0x00680000dc0c783b */ /* 0x000eae0000000200 */
[----:B------:R-:W-:Y:S08]  /*52e0*/  HMMA.16816.F32 R64, R36, R44, R64 ;  /* 0x0000002c2440723c */ /* 0x000ff00000001840 */
[C---:B---3--:R-:W-:Y:S07]  /*52f0*/  HMMA.16816.F32 R28, R32.reuse, R40, R28 ;  /* 0x00000028201c723c */ /* 0x048fee000000181c */
[----:B------:R-:W-:Y:S01]  /*5300*/  IADD3 R40, R238, UR17, RZ ;  /* 0x00000011ee287c10 */ /* 0x000fe2000fffe0ff */
[----:B------:R-:W-:Y:S03]  /*5310*/  HMMA.16816.F32 R24, R32, R42, R24 ;  /* 0x0000002a2018723c */ /* 0x000fe60000001818 */
[C---:B------:R-:W-:Y:S01]  /*5320*/  IADD3 R6, R40.reuse, 0x8, RZ ;  /* 0x0000000828067810 */ /* 0x040fe20007ffe0ff */
[----:B------:R-:W-:Y:S01]  /*5330*/  I2F R41, R40 ;  /* 0x0000002800297306 */ /* 0x000fe20000201400 */
[----:B------:R-:W-:-:S02]  /*5340*/  IADD3 R45, R40, 0x10, RZ ;  /* 0x00000010282d7810 */ /* 0x000fc40007ffe0ff */
[----:B------:R-:W-:Y:S01]  /*5350*/  IADD3 R43, R40, 0x9, RZ ;  /* 0x00000009282b7810 */ /* 0x000fe20007ffe0ff */
[----:B------:R-:W-:Y:S01]  /*5360*/  HMMA.16816.F32 R76, R32, R52, R76 ;  /* 0x00000034204c723c */ /* 0x000fe2000000184c */
[CC--:B------:R-:W-:Y:S02]  /*5370*/  ISETP.GE.AND P4, PT, R6.reuse, R167.reuse, PT ;  /* 0x000000a70600720c */ /* 0x0c0fe40003f86270 */
[-C--:B------:R-:W-:Y:S01]  /*5380*/  ISETP.GE.AND P1, PT, R6, R2.reuse, PT ;  /* 0x000000020600720c */ /* 0x080fe20003f26270 */
[----:B------:R-:W3:Y:S01]  /*5390*/  I2F R3, R6 ;  /* 0x0000000600037306 */ /* 0x000ee20000201400 */
[CC--:B------:R-:W-:Y:S02]  /*53a0*/  ISETP.GE.AND P0, PT, R43.reuse, R167.reuse, PT ;  /* 0x000000a72b00720c */ /* 0x0c0fe40003f06270 */
[----:B------:R-:W-:Y:S01]  /*53b0*/  ISETP.GE.AND P5, PT, R43, R2, PT ;  /* 0x000000022b00720c */ /* 0x000fe20003fa6270 */
[----:B------:R-:W-:Y:S01]  /*53c0*/  HMMA.16816.F32 R72, R36, R46, R72 ;  /* 0x0000002e2448723c */ /* 0x000fe20000001848 */
[----:B------:R-:W-:-:S03]  /*53d0*/  ISETP.GE.AND P2, PT, R45, R167, PT ;  /* 0x000000a72d00720c */ /* 0x000fc60003f46270 */
[----:B------:R-:W4:Y:S04]  /*53e0*/  I2F R42, R43 ;  /* 0x0000002b002a7306 */ /* 0x000f280000201400 */
[----:B-1----:R-:W-:Y:S08]  /*53f0*/  HMMA.16816.F32 R28, R20, R60, R28 ;  /* 0x0000003c141c723c */ /* 0x002ff0000000181c */
[----:B------:R-:W-:Y:S08]  /*5400*/  HMMA.16816.F32 R16, R32, R54, R16 ;  /* 0x000000362010723c */ /* 0x000ff00000001810 */
[----:B------:R-:W-:Y:S08]  /*5410*/  HMMA.16816.F32 R24, R20, R62, R24 ;  /* 0x0000003e1418723c */ /* 0x000ff00000001818 */
[----:B------:R-:W-:Y:S07]  /*5420*/  HMMA.16816.F32 R64, R32, R8, R64 ;  /* 0x000000082040723c */ /* 0x000fee0000001840 */
[----:B------:R-:W-:Y:S01]  /*5430*/  IADD3 R8, R40, 0x1, RZ ;  /* 0x0000000128087810 */ /* 0x000fe20007ffe0ff */
[----:B------:R-:W-:Y:S03]  /*5440*/  HMMA.16816.F32 R56, R36, R48, R56 ;  /* 0x000000302438723c */ /* 0x000fe60000001838 */
[----:B------:R-:W1:Y:S01]  /*5450*/  I2F R4, R8 ;  /* 0x0000000800047306 */ /* 0x000e620000201400 */
[----:B------:R-:W-:-:S02]  /*5460*/  ISETP.GE.AND P6, PT, R8, R167, PT ;  /* 0x000000a70800720c */ /* 0x000fc40003fc6270 */
[----:B------:R-:W-:Y:S02]  /*5470*/  ISETP.GE.AND P3, PT, R8, R2, PT ;  /* 0x000000020800720c */ /* 0x000fe40003f66270 */
[----:B------:R-:W-:Y:S01]  /*5480*/  HMMA.16816.F32 R68, R36, R50, R68 ;  /* 0x000000322444723c */ /* 0x000fe20000001844 */
[----:B------:R-:W5:Y:S01]  /*5490*/  LDSM.16.M88.4 R36, [R227+0xf800] ;  /* 0x00f80000e324783b */ /* 0x000f620000000200 */
[C---:B---3--:R-:W-:Y:S02]  /*54a0*/  FFMA.FTZ R24, R3.reuse, UR4, R24 ;  /* 0x0000000403187c23 */ /* 0x048fe40008010018 */
[----:B------:R-:W-:Y:S02]  /*54b0*/  FFMA.FTZ R6, R3, UR4, R26 ;  /* 0x0000000403067c23 */ /* 0x000fe4000801001a */
[----:B----4-:R-:W-:Y:S01]  /*54c0*/  FFMA.FTZ R25, R42, UR4, R25 ;  /* 0x000000042a197c23 */ /* 0x010fe20008010019 */
[----:B------:R-:W-:Y:S01]  /*54d0*/  FSEL R43, R24, -INF , !P4 ;  /* 0xff800000182b7808 */ /* 0x000fe20006000000 */
[----:B--2---:R-:W-:Y:S01]  /*54e0*/  HMMA.16816.F32 R76, R20, R12, R76 ;  /* 0x0000000c144c723c */ /* 0x004fe2000000184c */
[----:B------:R-:W2:Y:S01]  /*54f0*/  I2F R13, R45 ;  /* 0x0000002d000d7306 */ /* 0x000ea20000201400 */
[----:B------:R-:W-:Y:S01]  /*5500*/  FSEL R6, R6, -INF , !P1 ;  /* 0xff80000006067808 */ /* 0x000fe20004800000 */
[----:B-1----:R-:W-:Y:S01]  /*5510*/  FFMA.FTZ R31, R4, UR4, R31 ;  /* 0x00000004041f7c23 */ /* 0x002fe2000801001f */
[----:B------:R-:W-:Y:S01]  /*5520*/  IADD3 R24, R40, 0x20, RZ ;  /* 0x0000002028187810 */ /* 0x000fe20007ffe0ff */
[----:B------:R-:W-:-:S02]  /*5530*/  FFMA.FTZ R29, R4, UR4, R29 ;  /* 0x00000004041d7c23 */ /* 0x000fc4000801001d */
[----:B------:R-:W-:Y:S01]  /*5540*/  IADD3 R12, R40, 0x11, RZ ;  /* 0x00000011280c7810 */ /* 0x000fe20007ffe0ff */
[----:B------:R-:W-:Y:S01]  /*5550*/  HMMA.16816.F32 R72, R32, R10, R72 ;  /* 0x0000000a2048723c */ /* 0x000fe20000001848 */
[----:B------:R-:W1:Y:S01]  /*5560*/  LDSM.16.M88.4 R8, [R220+0x7000] ;  /* 0x00700000dc08783b */ /* 0x000e620000000200 */
[----:B------:R-:W-:Y:S01]  /*5570*/  FSEL R26, R31, -INF , !P3 ;  /* 0xff8000001f1a7808 */ /* 0x000fe20005800000 */
[----:B------:R-:W3:Y:S01]  /*5580*/  I2F R44, R12 ;  /* 0x0000000c002c7306 */ /* 0x000ee20000201400 */
[----:B------:R-:W-:Y:S01]  /*5590*/  FSEL R31, R25, -INF , !P0 ;  /* 0xff800000191f7808 */ /* 0x000fe20004000000 */
[----:B------:R-:W-:Y:S01]  /*55a0*/  FFMA.FTZ R4, R42, UR4, R27 ;  /* 0x000000042a047c23 */ /* 0x000fe2000801001b */
[C---:B------:R-:W-:Y:S02]  /*55b0*/  ISETP.GE.AND P3, PT, R12.reuse, R167, PT ;  /* 0x000000a70c00720c */ /* 0x040fe40003f66270 */
[----:B------:R-:W-:Y:S01]  /*55c0*/  HMMA.16816.F32 R16, R20, R14, R16 ;  /* 0x0000000e1410723c */ /* 0x000fe20000001810 */
[----:B------:R-:W-:-:S02]  /*55d0*/  ISETP.GE.AND P4, PT, R12, R2, PT ;  /* 0x000000020c00720c */ /* 0x000fc40003f86270 */
[----:B------:R-:W-:Y:S02]  /*55e0*/  IADD3 R27, R40, 0x19, RZ ;  /* 0x00000019281b7810 */ /* 0x000fe40007ffe0ff */
[----:B------:R-:W-:Y:S02]  /*55f0*/  FSEL R4, R4, -INF , !P5 ;  /* 0xff80000004047808 */ /* 0x000fe40006800000 */
[----:B------:R-:W-:Y:S01]  /*5600*/  IADD3 R14, R40, 0x18, RZ ;  /* 0x00000018280e7810 */ /* 0x000fe20007ffe0ff */
[----:B--2---:R-:W-:Y:S01]  /*5610*/  FFMA.FTZ R25, R13, UR4, R76 ;  /* 0x000000040d197c23 */ /* 0x004fe2000801004c */
[-C--:B------:R-:W-:Y:S01]  /*5620*/  ISETP.GE.AND P5, PT, R27, R167.reuse, PT ;  /* 0x000000a71b00720c */ /* 0x080fe20003fa6270 */
[----:B------:R-:W-:Y:S01]  /*5630*/  FFMA.FTZ R78, R13, UR4, R78 ;  /* 0x000000040d4e7c23 */ /* 0x000fe2000801004e */
[----:B------:R2:W4:Y:S01]  /*5640*/  I2F R3, R14 ;  /* 0x0000000e00037306 */ /* 0x0005220000201400 */
[----:B------:R-:W-:Y:S01]  /*5650*/  ISETP.GE.AND P1, PT, R14, R167, PT ;  /* 0x000000a70e00720c */ /* 0x000fe20003f26270 */
[----:B---3--:R-:W-:Y:S01]  /*5660*/  FFMA.FTZ R77, R44, UR4, R77 ;  /* 0x000000042c4d7c23 */ /* 0x008fe2000801004d */
[-C--:B------:R-:W-:Y:S01]  /*5670*/  ISETP.GE.AND P0, PT, R14, R2.reuse, PT ;  /* 0x000000020e00720c */ /* 0x080fe20003f06270 */
[----:B------:R-:W-:Y:S01]  /*5680*/  FFMA.FTZ R79, R44, UR4, R79 ;  /* 0x000000042c4f7c23 */ /* 0x000fe2000801004f */
[----:B------:R-:W-:Y:S01]  /*5690*/  FSEL R25, R25, -INF , !P2 ;  /* 0xff80000019197808 */ /* 0x000fe20005000000 */
[----:B-----5:R-:W-:Y:S01]  /*56a0*/  HMMA.16816.F32 R56, R32, R36, R56 ;  /* 0x000000242038723c */ /* 0x020fe20000001838 */
[----:B------:R-:W-:Y:S01]  /*56b0*/  ISETP.GE.AND P2, PT, R27, R2, PT ;  /* 0x000000021b00720c */ /* 0x000fe20003f46270 */
[----:B------:R3:W5:Y:S01]  /*56c0*/  I2F R36, R27 ;  /* 0x0000001b00247306 */ /* 0x0007620000201400 */
[----:B------:R-:W-:-:S02]  /*56d0*/  IADD3 R42, R40, 0x21, RZ ;  /* 0x00000021282a7810 */ /* 0x000fc40007ffe0ff */
[----:B------:R-:W-:Y:S02]  /*56e0*/  FSEL R29, R29, -INF , !P6 ;  /* 0xff8000001d1d7808 */ /* 0x000fe40007000000 */
[----:B------:R-:W-:Y:S01]  /*56f0*/  ISETP.GE.AND P6, PT, R45, R2, PT ;  /* 0x000000022d00720c */ /* 0x000fe20003fc6270 */
[----:B------:R-:W-:Y:S01]  /*5700*/  HMMA.16816.F32 R68, R32, R38, R68 ;  /* 0x000000262044723c */ /* 0x000fe20000001844 */
[----:B--2---:R-:W2:Y:S01]  /*5710*/  LDSM.16.M88.4 R12, [R220+0x7800] ;  /* 0x00780000dc0c783b */ /* 0x004ea20000000200 */
[C---:B----4-:R-:W-:Y:S01]  /*5720*/  FFMA.FTZ R16, R3.reuse, UR4, R16 ;  /* 0x0000000403107c23 */ /* 0x050fe20008010010 */
[----:B------:R-:W4:Y:S01]  /*5730*/  I2F R32, R42 ;  /* 0x0000002a00207306 */ /* 0x000f220000201400 */
[----:B------:R-:W-:Y:S01]  /*5740*/  FFMA.FTZ R18, R3, UR4, R18 ;  /* 0x0000000403127c23 */ /* 0x000fe20008010012 */
[----:B------:R-:W-:-:S04]  /*5750*/  DEPBAR.LE SB0, 0x0 ;  /* 0x000080000000791a */ /* 0x000fc80000000000 */
[C---:B-1----:R-:W-:Y:S01]  /*5760*/  HMMA.16816.F32 R64, R20.reuse, R8, R64 ;  /* 0x000000081440723c */ /* 0x042fe20000001840 */
[----:B------:R-:W-:Y:S01]  /*5770*/  IADD3 R33, R40, 0x28, RZ ;  /* 0x0000002828217810 */ /* 0x000fe20007ffe0ff */
[----:B------:R1:W1:Y:S01]  /*5780*/  I2F R37, R24 ;  /* 0x0000001800257306 */ /* 0x0002620000201400 */
[----:B---3--:R-:W-:Y:S01]  /*5790*/  FSEL R27, R16, -INF , !P1 ;  /* 0xff800000101b7808 */ /* 0x008fe20004800000 */
[----:B-----5:R-:W-:Y:S01]  /*57a0*/  FFMA.FTZ R16, R36, UR4, R19 ;  /* 0x0000000424107c23 */ /* 0x020fe20008010013 */
[----:B------:R-:W-:Y:S02]  /*57b0*/  IADD3 R19, R40, 0x29, RZ ;  /* 0x0000002928137810 */ /* 0x000fe40007ffe0ff */
[----:B------:R-:W-:Y:S01]  /*57c0*/  FSEL R18, R18, -INF , !P0 ;  /* 0xff80000012127808 */ /* 0x000fe20004000000 */
[----:B------:R-:W-:Y:S01]  /*57d0*/  HMMA.16816.F32 R72, R20, R10, R72 ;  /* 0x0000000a1448723c */ /* 0x000fe20000001848 */
[----:B------:R-:W-:Y:S01]  /*57e0*/  ISETP.GE.AND P1, PT, R42, R2, PT ;  /* 0x000000022a00720c */ /* 0x000fe20003f26270 */
[----:B------:R-:W3:Y:S01]  /*57f0*/  I2F R3, R33 ;  /* 0x0000002100037306 */ /* 0x000ee20000201400 */
[----:B------:R-:W-:-:S02]  /*5800*/  ISETP.GE.AND P0, PT, R33, R167, PT ;  /* 0x000000a72100720c */ /* 0x000fc40003f06270 */
[----:B------:R-:W-:Y:S02]  /*5810*/  FSEL R8, R78, -INF , !P6 ;  /* 0xff8000004e087808 */ /* 0x000fe40007000000 */
[----:B------:R-:W-:Y:S01]  /*5820*/  FFMA.FTZ R11, R36, UR4, R17 ;  /* 0x00000004240b7c23 */ /* 0x000fe20008010011 */
[----:B------:R-:W-:Y:S02]  /*5830*/  IADD3 R17, R40, 0x30, RZ ;  /* 0x0000003028117810 */ /* 0x000fe40007ffe0ff */
[----:B------:R-:W5:Y:S01]  /*5840*/  I2F R10, R19 ;  /* 0x00000013000a7306 */ /* 0x000f620000201400 */
[----:B------:R-:W-:Y:S02]  /*5850*/  FSEL R9, R77, -INF , !P3 ;  /* 0xff8000004d097808 */ /* 0x000fe40005800000 */
[CC--:B------:R-:W-:Y:S02]  /*5860*/  ISETP.GE.AND P6, PT, R24.reuse, R167.reuse, PT ;  /* 0x000000a71800720c */ /* 0x0c0fe40003fc6270 */
[-C--:B------:R-:W-:Y:S01]  /*5870*/  ISETP.GE.AND P3, PT, R24, R2.reuse, PT ;  /* 0x000000021800720c */ /* 0x080fe20003f66270 */
[C---:B----4-:R-:W-:Y:S01]  /*5880*/  FFMA.FTZ R67, R32.reuse, UR4, R67 ;  /* 0x0000000420437c23 */ /* 0x050fe20008010043 */
[----:B-1----:R-:W-:Y:S01]  /*5890*/  FSEL R24, R79, -INF , !P4 ;  /* 0xff8000004f187808 */ /* 0x002fe20006000000 */
[----:B------:R-:W-:Y:S01]  /*58a0*/  FFMA.FTZ R65, R32, UR4, R65 ;  /* 0x0000000420417c23 */ /* 0x000fe20008010041 */
[----:B------:R-:W-:Y:S01]  /*58b0*/  ISETP.GE.AND P4, PT, R42, R167, PT ;  /* 0x000000a72a00720c */ /* 0x000fe20003f86270 */
[----:B------:R-:W-:Y:S01]  /*58c0*/  FFMA.FTZ R64, R37, UR4, R64 ;  /* 0x0000000425407c23 */ /* 0x000fe20008010040 */
[----:B------:R-:W-:Y:S01]  /*58d0*/  FSEL R200, R67, -INF , !P1 ;  /* 0xff80000043c87808 */ /* 0x000fe20004800000 */
[----:B------:R-:W-:Y:S01]  /*58e0*/  FFMA.FTZ R66, R37, UR4, R66 ;  /* 0x0000000425427c23 */ /* 0x000fe20008010042 */
[----:B------:R-:W-:Y:S01]  /*58f0*/  FSEL R187, R65, -INF , !P4 ;  /* 0xff80000041bb7808 */ /* 0x000fe20006000000 */
[C---:B--2---:R-:W-:Y:S01]  /*5900*/  HMMA.16816.F32 R56, R20.reuse, R12, R56 ;  /* 0x0000000c1438723c */ /* 0x044fe20000001838 */
[----:B------:R-:W1:Y:S01]  /*5910*/  I2F R13, R17 ;  /* 0x00000011000d7306 */ /* 0x000e620000201400 */
[----:B---3--:R-:W-:Y:S01]  /*5920*/  FFMA.FTZ R72, R3, UR4, R72 ;  /* 0x0000000403487c23 */ /* 0x008fe20008010048 */
[----:B------:R-:W-:Y:S01]  /*5930*/  ISETP.GE.AND P4, PT, R17, R2, PT ;  /* 0x000000021100720c */ /* 0x000fe20003f86270 */
[C---:B-----5:R-:W-:Y:S01]  /*5940*/  FFMA.FTZ R73, R10.reuse, UR4, R73 ;  /* 0x000000040a497c23 */ /* 0x060fe20008010049 */
[----:B------:R-:W-:Y:S01]  /*5950*/  FSEL R11, R11, -INF , !P5 ;  /* 0xff8000000b0b7808 */ /* 0x000fe20006800000 */
[----:B------:R-:W-:Y:S01]  /*5960*/  FFMA.FTZ R75, R10, UR4, R75 ;  /* 0x000000040a4b7c23 */ /* 0x000fe2000801004b */
[C---:B------:R-:W-:Y:S01]  /*5970*/  IADD3 R12, R40.reuse, 0x31, RZ ;  /* 0x00000031280c7810 */ /* 0x040fe20007ffe0ff */
[----:B------:R-:W-:Y:S01]  /*5980*/  HMMA.16816.F32 R68, R20, R14, R68 ;  /* 0x0000000e1444723c */ /* 0x000fe20000001844 */
[----:B------:R-:W-:Y:S01]  /*5990*/  IADD3 R10, R40, 0x39, RZ ;  /* 0x00000039280a7810 */ /* 0x000fe20007ffe0ff */
[----:B------:R-:W-:Y:S01]  /*59a0*/  FFMA.FTZ R74, R3, UR4, R74 ;  /* 0x00000004034a7c23 */ /* 0x000fe2000801004a */
[----:B------:R-:W2:Y:S01]  /*59b0*/  I2F R14, R12 ;  /* 0x0000000c000e7306 */ /* 0x000ea20000201400 */
[----:B------:R-:W-:-:S02]  /*59c0*/  FSEL R195, R72, -INF , !P0 ;  /* 0xff80000048c37808 */ /* 0x000fc40004000000 */
[-C--:B------:R-:W-:Y:S02]  /*59d0*/  ISETP.GE.AND P1, PT, R12, R167.reuse, PT ;  /* 0x000000a70c00720c */ /* 0x080fe40003f26270 */
[----:B------:R-:W-:Y:S02]  /*59e0*/  IADD3 R15, R40, 0x38, RZ ;  /* 0x00000038280f7810 */ /* 0x000fe40007ffe0ff */
[-C--:B------:R-:W-:Y:S02]  /*59f0*/  ISETP.GE.AND P0, PT, R12, R2.reuse, PT ;  /* 0x000000020c00720c */ /* 0x080fe40003f06270 */
[----:B------:R-:W3:Y:S01]  /*5a00*/  I2F R3, R15 ;  /* 0x0000000f00037306 */ /* 0x000ee20000201400 */
[----:B------:R-:W-:Y:S02]  /*5a10*/  FSEL R16, R16, -INF , !P2 ;  /* 0xff80000010107808 */ /* 0x000fe40005000000 */
[----:B------:R-:W-:Y:S01]  /*5a20*/  FSEL R197, R64, -INF , !P6 ;  /* 0xff80000040c57808 */ /* 0x000fe20007000000 */
[C---:B-1----:R-:W-:Y:S01]  /*5a30*/  FFMA.FTZ R32, R13.reuse, UR4, R58 ;  /* 0x000000040d207c23 */ /* 0x042fe2000801003a */
[----:B------:R-:W-:Y:S01]  /*5a40*/  FSEL R192, R66, -INF , !P3 ;  /* 0xff80000042c07808 */ /* 0x000fe20005800000 */
[----:B------:R-:W-:Y:S01]  /*5a50*/  FFMA.FTZ R56, R13, UR4, R56 ;  /* 0x000000040d387c23 */ /* 0x000fe20008010038 */
[-C--:B------:R-:W-:Y:S01]  /*5a60*/  ISETP.GE.AND P5, PT, R33, R2.reuse, PT ;  /* 0x000000022100720c */ /* 0x080fe20003fa6270 */
[----:B------:R-:W1:Y:S01]  /*5a70*/  I2F R12, R10 ;  /* 0x0000000a000c7306 */ /* 0x000e620000201400 */
[C---:B--2---:R-:W-:Y:S01]  /*5a80*/  FFMA.FTZ R59, R14.reuse, UR4, R59 ;  /* 0x000000040e3b7c23 */ /* 0x044fe2000801003b */
[C---:B------:R-:W-:Y:S01]  /*5a90*/  ISETP.GE.AND P2, PT, R19.reuse, R167, PT ;  /* 0x000000a71300720c */ /* 0x040fe20003f46270 */
[----:B------:R-:W-:Y:S01]  /*5aa0*/  FFMA.FTZ R57, R14, UR4, R57 ;  /* 0x000000040e397c23 */ /* 0x000fe20008010039 */
[----:B------:R-:W-:-:S02]  /*5ab0*/  ISETP.GE.AND P6, PT, R19, R2, PT ;  /* 0x000000021300720c */ /* 0x000fc40003fc6270 */
[----:B------:R-:W-:Y:S02]  /*5ac0*/  FSEL R194, R59, -INF , !P0 ;  /* 0xff8000003bc27808 */ /* 0x000fe40004000000 */
[----:B------:R-:W-:Y:S01]  /*5ad0*/  PLOP3.LUT P0, PT, PT, PT, UP0, 0x80, 0x0 ;  /* 0x000000000000781c */ /* 0x000fe20003f0f008 */
[----:B---3--:R-:W-:Y:S01]  /*5ae0*/  FFMA.FTZ R35, R3, UR4, R68 ;  /* 0x0000000403237c23 */ /* 0x008fe20008010044 */
[-C--:B------:R-:W-:Y:S01]  /*5af0*/  ISETP.GE.AND P3, PT, R17, R167.reuse, PT ;  /* 0x000000a71100720c */ /* 0x080fe20003f66270 */
[----:B------:R-:W-:Y:S01]  /*5b00*/  FFMA.FTZ R70, R3, UR4, R70 ;  /* 0x0000000403467c23 */ /* 0x000fe20008010046 */
[----:B------:R-:W-:Y:S01]  /*5b10*/  FSEL R32, R32, -INF , !P4 ;  /* 0xff80000020207808 */ /* 0x000fe20006000000 */
[----:B------:R-:W-:Y:S01]  /*5b20*/  FFMA.FTZ R3, R41, UR4, R28 ;  /* 0x0000000429037c23 */ /* 0x000fe2000801001c */
[----:B------:R-:W-:Y:S02]  /*5b30*/  FSEL R199, R57, -INF , !P1 ;  /* 0xff80000039c77808 */ /* 0x000fe40004800000 */
[----:B------:R-:W-:Y:S01]  /*5b40*/  ISETP.GE.AND P4, PT, R10, R167, PT ;  /* 0x000000a70a00720c */ /* 0x000fe20003f86270 */
[----:B-1----:R-:W-:Y:S01]  /*5b50*/  FFMA.FTZ R33, R12, UR4, R69 ;  /* 0x000000040c217c23 */ /* 0x002fe20008010045 */
[----:B------:R-:W-:Y:S01]  /*5b60*/  BAR.SYNC.DEFER_BLOCKING 0x0 ;  /* 0x0000000000007b1d */ /* 0x000fe20000010000 */
[----:B------:R-:W-:Y:S01]  /*5b70*/  ISETP.GE.AND P1, PT, R10, R2, PT ;  /* 0x000000020a00720c */ /* 0x000fe20003f26270 */
[----:B------:R-:W-:Y:S01]  /*5b80*/  FFMA.FTZ R10, R41, UR4, R30 ;  /* 0x00000004290a7c23 */ /* 0x000fe2000801001e */
[----:B------:R-:W-:Y:S01]  /*5b90*/  FSEL R196, R74, -INF , !P5 ;  /* 0xff8000004ac47808 */ /* 0x000fe20006800000 */
[----:B------:R-:W-:Y:S01]  /*5ba0*/  FFMA.FTZ R71, R12, UR4, R71 ;  /* 0x000000040c477c23 */ /* 0x000fe20008010047 */
[----:B------:R-:W-:-:S02]  /*5bb0*/  FSEL R193, R73, -INF , !P2 ;  /* 0xff80000049c17808 */ /* 0x000fc40005000000 */
[----:B------:R-:W-:Y:S02]  /*5bc0*/  FSEL R198, R75, -INF , !P6 ;  /* 0xff8000004bc67808 */ /* 0x000fe40007000000 */
[----:B------:R-:W-:Y:S02]  /*5bd0*/  FSEL R201, R56, -INF , !P3 ;  /* 0xff80000038c97808 */ /* 0x000fe40005800000 */
[CC--:B------:R-:W-:Y:S02]  /*5be0*/  ISETP.GE.AND P5, PT, R15.reuse, R167.reuse, PT ;  /* 0x000000a70f00720c */ /* 0x0c0fe40003fa6270 */
[-C--:B------:R-:W-:Y:S02]  /*5bf0*/  ISETP.GE.AND P2, PT, R15, R2.reuse, PT ;  /* 0x000000020f00720c */ /* 0x080fe40003f46270 */
[C---:B------:R-:W-:Y:S02]  /*5c00*/  ISETP.GE.AND P6, PT, R40.reuse, R167, PT ;  /* 0x000000a72800720c */ /* 0x040fe40003fc6270 */
[----:B------:R-:W-:-:S02]  /*5c10*/  ISETP.GE.AND P3, PT, R40, R2, PT ;  /* 0x000000022800720c */ /* 0x000fc40003f66270 */
[----:B------:R-:W-:Y:S02]  /*5c20*/  FSEL R35, R35, -INF , !P5 ;  /* 0xff80000023237808 */ /* 0x000fe40006800000 */
[----:B------:R-:W-:Y:S02]  /*5c30*/  FSEL R190, R70, -INF , !P2 ;  /* 0xff80000046be7808 */ /* 0x000fe40005000000 */
[----:B------:R-:W-:Y:S02]  /*5c40*/  FSEL R3, R3, -INF , !P6 ;  /* 0xff80000003037808 */ /* 0x000fe40007000000 */
[----:B------:R-:W-:Y:S02]  /*5c50*/  FSEL R10, R10, -INF , !P3 ;  /* 0xff8000000a0a7808 */ /* 0x000fe40005800000 */
[----:B------:R-:W-:Y:S02]  /*5c60*/  FSEL R33, R33, -INF , !P4 ;  /* 0xff80000021217808 */ /* 0x000fe40006000000 */
[----:B------:R-:W-:Y:S01]  /*5c70*/  FSEL R189, R71, -INF , !P1 ;  /* 0xff80000047bd7808 */ /* 0x000fe20004800000 */
        /* <DEDUP_REMOVED lines=20> */
[----:B---3--:R-:W-:-:S05]  /*5dc0*/  UIMAD.WIDE.U32 UR18, UR19, UR6, URZ ;  /* 0x00000006131272a5 */ /* 0x008fca000f8e003f */
        /* <DEDUP_REMOVED lines=48> */
[----:B------:R-:W-:-:S05]  /*60d0*/  SHF.R.S32.HI R13, RZ, 0x1f, R12 ;  /* 0x0000001fff0d7819 */ /* 0x000fca000001140c */
[----:B------:R-:W-:-:S04]  /*60e0*/  IMAD R13, R13, c[0x0][0x180], RZ ;  /* 0x000060000d0d7a24 */ /* 0x000fc800078e02ff */
[C---:B------:R-:W-:Y:S02]  /*60f0*/  IMAD R22, R12.reuse, c[0x0][0x184], R13 ;  /* 0x000061000c167a24 */ /* 0x040fe400078e020d */
[----:B------:R-:W-:-:S05]  /*6100*/  IMAD.WIDE.U32 R12, R12, c[0x0][0x180], R14 ;  /* 0x000060000c0c7a25 */ /* 0x000fca00078e000e */
[----:B------:R-:W-:Y:S02]  /*6110*/  IADD3 R22, R13, R22, RZ ;  /* 0x000000160d167210 */ /* 0x000fe40007ffe0ff */
[----:B------:R-:W-:Y:S01]  /*6120*/  MOV R17, R12 ;  /* 0x0000000c00117202 */ /* 0x000fe20000000f00 */
[----:B------:R-:W-:Y:S05]  /*6130*/  BRA `(.L_x_2438) ;  /* 0x0000004000007947 */ /* 0x000fea0003800000 */
.L_x_2437:
[----:B------:R-:W-:-:S04]  /*6140*/  ULEA UR5, -UR10, URZ, 0x6 ;  /* 0x0000003f0a057291 */ /* 0x000fc8000f8e313f */
[----:B------:R-:W-:Y:S02]  /*6150*/  USHF.R.S32.HI UR6, URZ, 0x1f, UR5 ;  /* 0x0000001f3f067899 */ /* 0x000fe40008011405 */
[----:B------:R-:W-:-:S04]  /*6160*/  MOV R17, UR5 ;  /* 0x0000000500117c02 */ /* 0x000fc80008000f00 */
[----:B------:R-:W-:Y:S02]  /*6170*/  MOV R22, UR6 ;  /* 0x0000000600167c02 */ /* 0x000fe40008000f00 */
.L_x_2438:
        /* <DEDUP_REMOVED lines=156> */
.L_x_2440:
[----:B------:R-:W-:Y:S05]  /*6b40*/  BSYNC B0 ;  /* 0x0000000000007941 */ /* 0x000fea0003800000 */
.L_x_2439:
[----:B------:R-:W0:Y:S01]  /*6b50*/  LDGDEPBAR ;  /* 0x00000000000079af */ /* 0x000e220000000000 */
[----:B------:R-:W-:-:S04]  /*6b60*/  IADD3 R166, P1, R17, R166, RZ ;  /* 0x000000a611a67210 */ /* 0x000fc80007f3e0ff */
[----:B------:R-:W-:Y:S02]  /*6b70*/  IADD3.X R165, R22, R165, RZ, P1, !PT ;  /* 0x000000a516a57210 */ /* 0x000fe40000ffe4ff */
.L_x_2436:
[----:B------:R-:W-:Y:S02]  /*6b80*/  FMNMX.FTZ R20, R3, R29, !PT ;  /* 0x0000001d03147209 */ /* 0x000fe40007810000 */
[----:B--2---:R-:W-:Y:S02]  /*6b90*/  FMNMX.FTZ R13, R10, R26, !PT ;  /* 0x0000001a0a0d7209 */ /* 0x004fe40007810000 */
        /* <DEDUP_REMOVED lines=28> */
[----:B------:R-:W-:Y:S01]  /*6d60*/  SHF.L.U32 R228, R0, 0x1, RZ ;  /* 0x0000000100e47819 */ /* 0x000fe200000006ff */
[----:B------:R-:W2:Y:S03]  /*6d70*/  SHFL.BFLY PT, R15, R20, 0x2, 0x1f ;  /* 0x0c401f00140f7f89 */ /* 0x000ea600000e0000 */
[-C--:B------:R-:W-:Y:S01]  /*6d80*/  LEA R226, R7, R228.reuse, 0x1 ;  /* 0x000000e407e27211 */ /* 0x080fe200078e08ff */
[----:B------:R-:W3:Y:S01]  /*6d90*/  SHFL.BFLY PT, R13, R14, 0x2, 0x1f ;  /* 0x0c401f000e0d7f89 */ /* 0x000ee200000e0000 */
[C---:B------:R-:W-:Y:S02]  /*6da0*/  LEA R225, R5.reuse, R228, 0x1 ;  /* 0x000000e405e17211 */ /* 0x040fe400078e08ff */
[----:B------:R-:W-:Y:S01]  /*6db0*/  LEA R224, R5, R226, 0x1 ;  /* 0x000000e205e07211 */ /* 0x000fe200078e08ff */
[----:B------:R-:W-:Y:S04]  /*6dc0*/  LDSM.16.MT88.4 R156, [R228+0x10000] ;  /* 0x01000000e49c783b */ /* 0x000fe80000004200 */
[----:B-1----:R-:W-:Y:S04]  /*6dd0*/  LDSM.16.MT88.4 R48, [R225+0x10000] ;  /* 0x01000000e130783b */ /* 0x002fe80000004200 */
[----:B------:R-:W-:Y:S04]  /*6de0*/  LDSM.16.MT88.4 R56, [R224+0x10000] ;  /* 0x01000000e038783b */ /* 0x000fe80000004200 */
[----:B------:R-:W-:Y:S01]  /*6df0*/  LDSM.16.MT88.4 R64, [R228+0x12000] ;  /* 0x01200000e440783b */ /* 0x000fe20000004200 */
[----:B--2---:R-:W-:-:S03]  /*6e00*/  FMNMX.FTZ R15, R20, R15, !PT ;  /* 0x0000000f140f7209 */ /* 0x004fc60007810000 */
[----:B------:R-:W-:Y:S01]  /*6e10*/  LDSM.16.MT88.4 R72, [R226+0x12000] ;  /* 0x01200000e248783b */ /* 0x000fe20000004200 */
[----:B---3--:R-:W-:-:S03]  /*6e20*/  FMNMX.FTZ R13, R14, R13, !PT ;  /* 0x0000000d0e0d7209 */ /* 0x008fc60007810000 */
        /* <DEDUP_REMOVED lines=20> */
[----:B------:R-:W1:Y:S01]  /*6f70*/  LDSM.16.MT88.4 R40, [R226+0x10000] ;  /* 0x01000000e228783b */ /* 0x000e620000004200 */
[--C-:B------:R-:W-:Y:S01]  /*6f80*/  FFMA.FTZ R180, R31, c[0x0][0x23c], -R34.reuse ;  /* 0x00008f001fb47a23 */ /* 0x100fe20000010822 */
[----:B------:R-:W-:Y:S01]  /*6f90*/  MUFU.EX2 R185, R185 ;  /* 0x000000b900b97308 */ /* 0x000fe20000000800 */
[--C-:B------:R-:W-:Y:S01]  /*6fa0*/  FFMA.FTZ R177, R9, c[0x0][0x23c], -R34.reuse ;  /* 0x00008f0009b17a23 */ /* 0x100fe20000010822 */
[----:B------:R-:W-:Y:S01]  /*6fb0*/  FSEL R191, R191, RZ, P1 ;  /* 0x000000ffbfbf7208 */ /* 0x000fe20000800000 */
[----:B------:R-:W2:Y:S01]  /*6fc0*/  LDSM.16.MT88.4 R152, [R225+0x16000] ;  /* 0x01600000e198783b */ /* 0x000ea20000004200 */
[--C-:B------:R-:W-:Y:S01]  /*6fd0*/  FFMA.FTZ R173, R11, c[0x0][0x23c], -R34.reuse ;  /* 0x00008f000bad7a23 */ /* 0x100fe20000010822 */
[----:B------:R-:W-:Y:S01]  /*6fe0*/  LEA R244, P1, R166, c[0x0][0x168], 0x1 ;  /* 0x00005a00a6f47a11 */ /* 0x000fe200078208ff */
[--C-:B------:R-:W-:Y:S01]  /*6ff0*/  FFMA.FTZ R178, R25, c[0x0][0x23c], -R34.reuse ;  /* 0x00008f0019b27a23 */ /* 0x100fe20000010822 */
[----:B------:R-:W-:Y:S01]  /*7000*/  LDSM.16.MT88.4 R12, [R228+0x12800] ;  /* 0x01280000e40c783b */ /* 0x000fe20000004200 */
[--C-:B------:R-:W-:Y:S01]  /*7010*/  FFMA.FTZ R179, R10, c[0x0][0x23c], -R191.reuse ;  /* 0x00008f000ab37a23 */ /* 0x100fe200000108bf */
[----:B------:R-:W3:Y:S01]  /*7020*/  MUFU.EX2 R184, R184 ;  /* 0x000000b800b87308 */ /* 0x000ee20000000800 */
[--C-:B------:R-:W-:Y:S01]  /*7030*/  FFMA.FTZ R182, R26, c[0x0][0x23c], -R191.reuse ;  /* 0x00008f001ab67a23 */ /* 0x100fe200000108bf */
[----:B------:R-:W-:Y:S01]  /*7040*/  LDSM.16.MT88.4 R28, [R226+0x10800] ;  /* 0x01080000e21c783b */ /* 0x000fe20000004200 */
[----:B------:R-:W-:Y:S01]  /*7050*/  FFMA.FTZ R183, R6, c[0x0][0x23c], -R191 ;  /* 0x00008f0006b77a23 */ /* 0x000fe200000108bf */
[----:B------:R-:W-:Y:S01]  /*7060*/  LEA.HI.X R245, R166, c[0x0][0x16c], R165, 0x1, P1 ;  /* 0x00005b00a6f57a11 */ /* 0x000fe200008f0ca5 */
[--C-:B------:R-:W-:Y:S01]  /*7070*/  FFMA.FTZ R176, R4, c[0x0][0x23c], -R191.reuse ;  /* 0x00008f0004b07a23 */ /* 0x100fe200000108bf */
[----:B------:R-:W-:Y:S01]  /*7080*/  LDSM.16.MT88.4 R20, [R226+0x12800] ;  /* 0x01280000e214783b */ /* 0x000fe20000004200 */
[--C-:B------:R-:W-:Y:S01]  /*7090*/  FFMA.FTZ R175, R8, c[0x0][0x23c], -R191.reuse ;  /* 0x00008f0008af7a23 */ /* 0x100fe200000108bf */
[----:B------:R-:W-:Y:S01]  /*70a0*/  MUFU.EX2 R181, R181 ;  /* 0x000000b500b57308 */ /* 0x000fe20000000800 */
[----:B------:R-:W-:Y:S01]  /*70b0*/  FFMA.FTZ R174, R27, c[0x0][0x23c], -R34 ;  /* 0x00008f001bae7a23 */ /* 0x000fe20000010822 */
[----:B------:R-:W4:Y:S01]  /*70c0*/  LDSM.16.MT88.4 R4, [R224+0x16000] ;  /* 0x01600000e004783b */ /* 0x000f220000004200 */
[----:B------:R-:W-:-:S02]  /*70d0*/  FFMA.FTZ R172, R24, c[0x0][0x23c], -R191 ;  /* 0x00008f0018ac7a23 */ /* 0x000fc400000108bf */
[--C-:B------:R-:W-:Y:S01]  /*70e0*/  FFMA.FTZ R169, R18, c[0x0][0x23c], -R191.reuse ;  /* 0x00008f0012a97a23 */ /* 0x100fe200000108bf */
[----:B------:R-:W5:Y:S01]  /*70f0*/  LDSM.16.MT88.4 R8, [R228+0x10800] ;  /* 0x01080000e408783b */ /* 0x000f620000004200 */
[----:B------:R-:W-:Y:S01]  /*7100*/  FFMA.FTZ R0, R16, c[0x0][0x23c], -R191 ;  /* 0x00008f0010007a23 */ /* 0x000fe200000108bf */
[----:B------:R-:W1:Y:S01]  /*7110*/  MUFU.EX2 R180, R180 ;  /* 0x000000b400b47308 */ /* 0x000e620000000800 */
[----:B---3--:R-:W-:Y:S01]  /*7120*/  F2FP.PACK_AB R144, R184, R185 ;  /* 0x000000b9b890723e */ /* 0x008fe200000000ff */
[----:B------:R-:W3:Y:S01]  /*7130*/  LDSM.16.MT88.4 R16, [R224+0x10800] ;  /* 0x01080000e010783b */ /* 0x000ee20000004200 */
[--C-:B------:R-:W-:Y:S02]  /*7140*/  FFMA.FTZ R186, R197, c[0x0][0x23c], -R34.reuse ;  /* 0x00008f00c5ba7a23 */ /* 0x100fe40000010822 */
[--C-:B------:R-:W-:Y:S01]  /*7150*/  FFMA.FTZ R188, R195, c[0x0][0x23c], -R34.reuse ;  /* 0x00008f00c3bc7a23 */ /* 0x100fe20000010822 */
[----:B------:R-:W-:Y:S01]  /*7160*/  LDSM.16.MT88.4 R24, [R225+0x10800] ;  /* 0x01080000e118783b */ /* 0x000fe20000004200 */
[--C-:B------:R-:W-:Y:S01]  /*7170*/  FFMA.FTZ R187, R187, c[0x0][0x23c], -R34.reuse ;  /* 0x00008f00bbbb7a23 */ /* 0x100fe20000010822 */
[----:B------:R-:W-:Y:S01]  /*7180*/  MUFU.EX2 R179, R179 ;  /* 0x000000b300b37308 */ /* 0x000fe20000000800 */
[----:B------:R-:W-:-:S02]  /*7190*/  FFMA.FTZ R193, R193, c[0x0][0x23c], -R34 ;  /* 0x00008f00c1c17a23 */ /* 0x000fc40000010822 */
[--C-:B------:R-:W-:Y:S02]  /*71a0*/  FFMA.FTZ R192, R192, c[0x0][0x23c], -R191.reuse ;  /* 0x00008f00c0c07a23 */ /* 0x100fe400000108bf */
[--C-:B------:R-:W-:Y:S02]  /*71b0*/  FFMA.FTZ R195, R200, c[0x0][0x23c], -R191.reuse ;  /* 0x00008f00c8c37a23 */ /* 0x100fe400000108bf */
[--C-:B------:R-:W-:Y:S01]  /*71c0*/  FFMA.FTZ R196, R196, c[0x0][0x23c], -R191.reuse ;  /* 0x00008f00c4c47a23 */ /* 0x100fe200000108bf */
[----:B------:R-:W2:Y:S01]  /*71d0*/  MUFU.EX2 R182, R182 ;  /* 0x000000b600b67308 */ /* 0x000ea20000000800 */
[----:B-1----:R-:W-:Y:S01]  /*71e0*/  F2FP.PACK_AB R146, R180, R181 ;  /* 0x000000b5b492723e */ /* 0x002fe200000000ff */
        /* <DEDUP_REMOVED lines=8> */
[----:B------:R-:W1:Y:S01]  /*7270*/  MUFU.EX2 R176, R176 ;  /* 0x000000b000b07308 */ /* 0x000e620000000800 */
[----:B--2---:R-:W-:Y:S01]  /*7280*/  F2FP.PACK_AB R145, R182, R179 ;  /* 0x000000b3b691723e */ /* 0x004fe200000000ff */
[--C-:B------:R-:W-:Y:S01]  /*7290*/  FFMA.FTZ R190, R190, c[0x0][0x23c], -R191.reuse ;  /* 0x00008f00bebe7a23 */ /* 0x100fe200000108bf */
[----:B------:R-:W-:Y:S01]  /*72a0*/  LDSM.16.MT88.4 R32, [R228+0x11800] ;  /* 0x01180000e420783b */ /* 0x000fe20000004200 */
[----:B------:R-:W-:-:S02]  /*72b0*/  FFMA.FTZ R247, R189, c[0x0][0x23c], -R191 ;  /* 0x00008f00bdf77a23 */ /* 0x000fc400000108bf */
[----:B------:R-:W-:Y:S02]  /*72c0*/  FADD.FTZ R184, R185, R184 ;  /* 0x000000b8b9b87221 */ /* 0x000fe40000010000 */
[----:B------:R-:W-:Y:S01]  /*72d0*/  MUFU.EX2 R178, R178 ;  /* 0x000000b200b27308 */ /* 0x000fe20000000800 */
[----:B------:R-:W-:Y:S01]  /*72e0*/  FADD.FTZ R182, R179, R182 ;  /* 0x000000b6b3b67221 */ /* 0x000fe20000010000 */
[----:B-1----:R-:W-:-:S06]  /*72f0*/  F2FP.PACK_AB R147, R176, R183 ;  /* 0x000000b7b093723e */ /* 0x002fcc00000000ff */
        /* <DEDUP_REMOVED lines=10> */
[----:B------:R-:W2:Y:S06]  /*73a0*/  MUFU.EX2 R172, R172 ;  /* 0x000000ac00ac7308 */ /* 0x000eac0000000800 */
        /* <DEDUP_REMOVED lines=44> */
[C---:B----4-:R-:W-:Y:S07]  /*7670*/  HMMA.16816.F32 R148, R144.reuse, R4, RZ ;  /* 0x000000049094723c */ /* 0x050fee00000018ff */
[----:B-1----:R-:W-:Y:S01]  /*7680*/  F2FP.PACK_AB R4, R177, R178 ;  /* 0x000000b2b104723e */ /* 0x002fe200000000ff */
[----:B------:R-:W-:Y:S01]  /*7690*/  HMMA.16816.F32 R144, R144, R6, RZ ;  /* 0x000000069090723c */ /* 0x000fe200000018ff */
[----:B--2---:R-:W-:Y:S01]  /*76a0*/  F2FP.PACK_AB R5, R172, R175 ;  /* 0x000000afac05723e */ /* 0x004fe200000000ff */
[----:B------:R-:W-:-:S04]  /*76b0*/  FADD.FTZ R175, R175, R176 ;  /* 0x000000b0afaf7221 */ /* 0x000fc80000010000 */
[----:B------:R-:W-:Y:S01]  /*76c0*/  FADD.FTZ R172, R172, R175 ;  /* 0x000000afacac7221 */ /* 0x000fe20000010000 */
[----:B------:R-:W-:Y:S02]  /*76d0*/  F2FP.PACK_AB R6, R173, R174 ;  /* 0x000000aead06723e */ /* 0x000fe400000000ff */
[----:B------:R-:W-:Y:S01]  /*76e0*/  F2FP.PACK_AB R7, R0, R169 ;  /* 0x000000a90007723e */ /* 0x000fe200000000ff */
[----:B------:R-:W-:-:S04]  /*76f0*/  FADD.FTZ R169, R169, R172 ;  /* 0x000000aca9a97221 */ /* 0x000fc80000010000 */
[----:B------:R-:W-:Y:S02]  /*7700*/  FADD.FTZ R169, R0, R169 ;  /* 0x000000a900a97221 */ /* 0x000fe40000010000 */
[C---:B-----5:R-:W-:Y:S08]  /*7710*/  HMMA.16816.F32 R160, R4.reuse, R8, R160 ;  /* 0x0000000804a0723c */ /* 0x060ff000000018a0 */
        /* <DEDUP_REMOVED lines=48> */
[----:B------:R-:W-:Y:S01]  /*7a20*/  F2FP.PACK_AB R5, R195, R192 ;  /* 0x000000c0c305723e */ /* 0x000fe200000000ff */
[----:B------:R-:W-:Y:S01]  /*7a30*/  FADD.FTZ R192, R192, R169 ;  /* 0x000000a9c0c07221 */ /* 0x000fe20000010000 */
[----:B------:R-:W-:Y:S02]  /*7a40*/  F2FP.PACK_AB R6, R193, R188 ;  /* 0x000000bcc106723e */ /* 0x000fe400000000ff */
[----:B------:R-:W-:Y:S01]  /*7a50*/  F2FP.PACK_AB R7, R197, R196 ;  /* 0x000000c4c507723e */ /* 0x000fe200000000ff */
[----:B------:R-:W-:-:S04]  /*7a60*/  FADD.FTZ R195, R195, R192 ;  /* 0x000000c0c3c37221 */ /* 0x000fc80000010000 */
[----:B------:R-:W-:Y:S02]  /*7a70*/  FADD.FTZ R196, R196, R195 ;  /* 0x000000c3c4c47221 */ /* 0x000fe40000010000 */
[----:B--2---:R-:W-:Y:S02]  /*7a80*/  HMMA.16816.F32 R68, R4, R16, R68 ;  /* 0x000000100444723c */ /* 0x004fe40000001844 */
[----:B------:R-:W-:-:S06]  /*7a90*/  FADD.FTZ R196, R197, R196 ;  /* 0x000000c4c5c47221 */ /* 0x000fcc0000010000 */
        /* <DEDUP_REMOVED lines=48> */
[C---:B------:R-:W-:Y:S01]  /*7da0*/  F2FP.PACK_AB R5, R194.reuse, R201 ;  /* 0x000000c9c205723e */ /* 0x040fe200000000ff */
        /* <DEDUP_REMOVED lines=67> */
[----:B------:R-:W1:Y:S01]  /*81e0*/  I2F.RP R6, UR13 ;  /* 0x0000000d00067d06 */ /* 0x000e620008209400 */
[----:B------:R-:W-:Y:S02]  /*81f0*/  USHF.L.U32 UR5, UR28, 0x6, URZ ;  /* 0x000000061c057899 */ /* 0x000fe4000800063f */
[----:B------:R-:W-:-:S02]  /*8200*/  UMOV UR16, URZ ;  /* 0x0000003f00107c82 */ /* 0x000fc40008000000 */
[----:B------:R-:W-:Y:S02]  /*8210*/  UIADD3 UR14, UR5, 0x40, URZ ;  /* 0x00000040050e7890 */ /* 0x000fe4000fffe03f */
[----:B------:R-:W-:-:S04]  /*8220*/  IMAD.U32 R0, RZ, RZ, UR5 ;  /* 0x00000005ff007e24 */ /* 0x000fc8000f8e00ff */
[----:B------:R-:W-:Y:S01]  /*8230*/  IMAD.U32 R4, RZ, RZ, UR14 ;  /* 0x0000000eff047e24 */ /* 0x000fe2000f8e00ff */
[----:B------:R-:W-:Y:S01]  /*8240*/  IABS R0, R0 ;  /* 0x0000000000007213 */ /* 0x000fe20000000000 */
[----:B-1----:R-:W1:Y:S03]  /*8250*/  MUFU.RCP R5, R6 ;  /* 0x0000000600057308 */ /* 0x002e660000001000 */
[----:B------:R-:W-:Y:S01]  /*8260*/  IABS R4, R4 ;  /* 0x0000000400047213 */ /* 0x000fe20000000000 */
[----:B------:R-:W2:Y:S08]  /*8270*/  R2UR UR7, R0 ;  /* 0x00000000000773c2 */ /* 0x000eb000000e0000 */
[----:B------:R-:W3:Y:S01]  /*8280*/  R2UR UR11, R4 ;  /* 0x00000000040b73c2 */ /* 0x000ee200000e0000 */
        /* <DEDUP_REMOVED lines=62> */
.L_x_2442:
[----:B------:R-:W-:-:S04]  /*8670*/  ULEA UR5, -UR8, URZ, 0x6 ;  /* 0x0000003f08057291 */ /* 0x000fc8000f8e313f */
[----:B------:R-:W-:Y:S02]  /*8680*/  USHF.R.S32.HI UR6, URZ, 0x1f, UR5 ;  /* 0x0000001f3f067899 */ /* 0x000fe40008011405 */
[----:B------:R-:W-:-:S04]  /*8690*/  MOV R11, UR5 ;  /* 0x00000005000b7c02 */ /* 0x000fc80008000f00 */
[----:B------:R-:W-:Y:S02]  /*86a0*/  MOV R5, UR6 ;  /* 0x0000000600057c02 */ /* 0x000fe40008000f00 */
.L_x_2443:
        /* <DEDUP_REMOVED lines=150> */
[----:B----4-:R-:W4:Y:S04]  /*9010*/  LDSM.16.M88.4 R24, [R233+0x8000] ;  /* 0x00800000e918783b */ /* 0x010f280000000200 */
[----:B---3--:R-:W3:Y:S04]  /*9020*/  LDSM.16.M88.4 R16, [R233+0x8800] ;  /* 0x00880000e910783b */ /* 0x008ee80000000200 */
[----:B------:R-:W3:Y:S04]  /*9030*/  LDSM.16.M88.4 R176, [R233+0x9000] ;  /* 0x00900000e9b0783b */ /* 0x000ee80000000200 */
[----:B-----5:R-:W5:Y:S04]  /*9040*/  LDSM.16.M88.4 R12, [R233+0x9800] ;  /* 0x00980000e90c783b */ /* 0x020f680000000200 */
[----:B-1----:R-:W-:Y:S04]  /*9050*/  LDSM.16.M88.4 R8, [R232] ;  /* 0x00000000e808783b */ /* 0x002fe80000000200 */
[----:B------:R-:W1:Y:S04]  /*9060*/  LDSM.16.M88.4 R32, [R231] ;  /* 0x00000000e720783b */ /* 0x000e680000000200 */
[----:B--2---:R-:W2:Y:S04]  /*9070*/  LDSM.16.M88.4 R28, [R223] ;  /* 0x00000000df1c783b */ /* 0x004ea80000000200 */
[----:B------:R-:W1:Y:S04]  /*9080*/  LDSM.16.M88.4 R196, [R222] ;  /* 0x00000000dec4783b */ /* 0x000e680000000200 */
[----:B------:R-:W1:Y:S04]  /*9090*/  LDSM.16.M88.4 R192, [R221] ;  /* 0x00000000ddc0783b */ /* 0x000e680000000200 */
[----:B------:R-:W-:Y:S01]  /*90a0*/  LDSM.16.M88.4 R188, [R227+0x8000] ;  /* 0x00800000e3bc783b */ /* 0x000fe20000000200 */
[C---:B----4-:R-:W-:Y:S03]  /*90b0*/  HMMA.16816.F32 R4, R168.reuse, R24, RZ ;  /* 0x00000018a804723c */ /* 0x050fe600000018ff */
[----:B------:R-:W-:Y:S04]  /*90c0*/  LDSM.16.M88.4 R184, [R227+0x9000] ;  /* 0x00900000e3b8783b */ /* 0x000fe80000000200 */
[----:B------:R-:W-:Y:S01]  /*90d0*/  LDSM.16.M88.4 R200, [R210] ;  /* 0x00000000d2c8783b */ /* 0x000fe20000000200 */
[C---:B------:R-:W-:Y:S03]  /*90e0*/  HMMA.16816.F32 R24, R168.reuse, R26, RZ ;  /* 0x0000001aa818723c */ /* 0x040fe600000018ff */
[----:B------:R-:W0:Y:S05]  /*90f0*/  LDGDEPBAR ;  /* 0x00000000000079af */ /* 0x000e2a0000000000 */
[C---:B---3--:R-:W-:Y:S08]  /*9100*/  HMMA.16816.F32 R20, R168.reuse, R16, RZ ;  /* 0x00000010a814723c */ /* 0x048ff000000018ff */
[C---:B------:R-:W-:Y:S08]  /*9110*/  HMMA.16816.F32 R16, R168.reuse, R18, RZ ;  /* 0x00000012a810723c */ /* 0x040ff000000018ff */
[C---:B------:R-:W-:Y:S08]  /*9120*/  HMMA.16816.F32 R180, R168.reuse, R176, RZ ;  /* 0x000000b0a8b4723c */ /* 0x040ff000000018ff */
[C---:B------:R-:W-:Y:S08]  /*9130*/  HMMA.16816.F32 R176, R168.reuse, R178, RZ ;  /* 0x000000b2a8b0723c */ /* 0x040ff000000018ff */
[C---:B-----5:R-:W-:Y:S08]  /*9140*/  HMMA.16816.F32 R172, R168.reuse, R12, RZ ;  /* 0x0000000ca8ac723c */ /* 0x060ff000000018ff */
[----:B------:R-:W-:Y:S01]  /*9150*/  HMMA.16816.F32 R168, R168, R14, RZ ;  /* 0x0000000ea8a8723c */ /* 0x000fe200000018ff */
[----:B------:R-:W-:Y:S07]  /*9160*/  LDSM.16.M88.4 R12, [R230] ;  /* 0x00000000e60c783b */ /* 0x000fee0000000200 */
        /* <DEDUP_REMOVED lines=8> */
[----:B------:R-:W-:Y:S07]  /*91f0*/  LDSM.16.M88.4 R196, [R217] ;  /* 0x00000000d9c4783b */ /* 0x000fee0000000200 */
[C---:B------:R-:W-:Y:S08]  /*9200*/  HMMA.16816.F32 R172, R8.reuse, R192, R172 ;  /* 0x000000c008ac723c */ /* 0x040ff000000018ac */
[----:B------:R-:W-:Y:S01]  /*9210*/  HMMA.16816.F32 R168, R8, R194, R168 ;  /* 0x000000c208a8723c */ /* 0x000fe200000018a8 */
[----:B------:R-:W-:Y:S04]  /*9220*/  LDSM.16.M88.4 R8, [R229] ;  /* 0x00000000e508783b */ /* 0x000fe80000000200 */
[----:B------:R-:W3:Y:S03]  /*9230*/  LDSM.16.M88.4 R192, [R220] ;  /* 0x00000000dcc0783b */ /* 0x000ee60000000200 */
        /* <DEDUP_REMOVED lines=9> */
[C---:B--2---:R-:W-:Y:S08]  /*92d0*/  HMMA.16816.F32 R172, R12.reuse, R28, R172 ;  /* 0x0000001c0cac723c */ /* 0x044ff000000018ac */
[----:B------:R-:W-:Y:S01]  /*92e0*/  HMMA.16816.F32 R168, R12, R30, R168 ;  /* 0x0000001e0ca8723c */ /* 0x000fe200000018a8 */
[----:B------:R-:W-:Y:S04]  /*92f0*/  LDSM.16.M88.4 R12, [R234+0x2000] ;  /* 0x00200000ea0c783b */ /* 0x000fe80000000200 */
[----:B------:R-:W2:Y:S03]  /*9300*/  LDSM.16.M88.4 R28, [R233+0xa000] ;  /* 0x00a00000e91c783b */ /* 0x000ea60000000200 */
        /* <DEDUP_REMOVED lines=9> */
[C---:B-----5:R-:W-:Y:S08]  /*93a0*/  HMMA.16816.F32 R172, R8.reuse, R184, R172 ;  /* 0x000000b808ac723c */ /* 0x060ff000000018ac */
[----:B------:R-:W-:Y:S01]  /*93b0*/  HMMA.16816.F32 R168, R8, R186, R168 ;  /* 0x000000ba08a8723c */ /* 0x000fe200000018a8 */
[----:B------:R-:W-:Y:S04]  /*93c0*/  LDSM.16.M88.4 R8, [R232+0x2000] ;  /* 0x00200000e808783b */ /* 0x000fe80000000200 */
[----:B------:R-:W5:Y:S03]  /*93d0*/  LDSM.16.M88.4 R184, [R219] ;  /* 0x00000000dbb8783b */ /* 0x000f660000000200 */
[C---:B--2---:R-:W-:Y:S08]  /*93e0*/  HMMA.16816.F32 R4, R12.reuse, R28, R4 ;  /* 0x0000001c0c04723c */ /* 0x044ff00000001804 */
[C---:B------:R-:W-:Y:S01]  /*93f0*/  HMMA.16816.F32 R24, R12.reuse, R30, R24 ;  /* 0x0000001e0c18723c */ /* 0x040fe20000001818 */
[----:B------:R-:W2:Y:S07]  /*9400*/  LDSM.16.M88.4 R28, [R218] ;  /* 0x00000000da1c783b */ /* 0x000eae0000000200 */
[C---:B---3--:R-:W-:Y:S08]  /*9410*/  HMMA.16816.F32 R20, R12.reuse, R192, R20 ;  /* 0x000000c00c14723c */ /* 0x048ff00000001814 */
[C---:B------:R-:W-:Y:S01]  /*9420*/  HMMA.16816.F32 R16, R12.reuse, R194, R16 ;  /* 0x000000c20c10723c */ /* 0x040fe20000001810 */
[----:B------:R-:W-:Y:S07]  /*9430*/  LDSM.16.M88.4 R192, [R227+0xa000] ;  /* 0x00a00000e3c0783b */ /* 0x000fee0000000200 */
[C---:B-1----:R-:W-:Y:S08]  /*9440*/  HMMA.16816.F32 R172, R12.reuse, R32, R172 ;  /* 0x000000200cac723c */ /* 0x042ff000000018ac */
[C---:B------:R-:W-:Y:S01]  /*9450*/  HMMA.16816.F32 R168, R12.reuse, R34, R168 ;  /* 0x000000220ca8723c */ /* 0x040fe200000018a8 */
[----:B------:R-:W1:Y:S07]  /*9460*/  LDSM.16.M88.4 R32, [R216] ;  /* 0x00000000d820783b */ /* 0x000e6e0000000200 */
[C---:B----4-:R-:W-:Y:S08]  /*9470*/  HMMA.16816.F32 R180, R12.reuse, R188, R180 ;  /* 0x000000bc0cb4723c */ /* 0x050ff000000018b4 */
[----:B------:R-:W-:Y:S01]  /*9480*/  HMMA.16816.F32 R176, R12, R190, R176 ;  /* 0x000000be0cb0723c */ /* 0x000fe200000018b0 */
[----:B------:R-:W3:Y:S04]  /*9490*/  LDSM.16.M88.4 R12, [R230+0x2000] ;  /* 0x00200000e60c783b */ /* 0x000ee80000000200 */
[----:B------:R-:W4:Y:S03]  /*94a0*/  LDSM.16.M88.4 R188, [R227+0xa800] ;  /* 0x00a80000e3bc783b */ /* 0x000f260000000200 */
        /* <DEDUP_REMOVED lines=9> */
[C---:B-1----:R-:W-:Y:S08]  /*9540*/  HMMA.16816.F32 R172, R8.reuse, R32, R172 ;  /* 0x0000002008ac723c */ /* 0x042ff000000018ac */
[----:B------:R-:W-:Y:S01]  /*9550*/  HMMA.16816.F32 R168, R8, R34, R168 ;  /* 0x0000002208a8723c */ /* 0x000fe200000018a8 */
[----:B------:R-:W-:Y:S04]  /*9560*/  LDSM.16.M88.4 R8, [R229+0x2000] ;  /* 0x00200000e508783b */ /* 0x000fe80000000200 */
[----:B------:R-:W1:Y:S03]  /*9570*/  LDSM.16.M88.4 R32, [R220+0x2000] ;  /* 0x00200000dc20783b */ /* 0x000e660000000200 */
[C---:B---3--:R-:W-:Y:S08]  /*9580*/  HMMA.16816.F32 R4, R12.reuse, R192, R4 ;  /* 0x000000c00c04723c */ /* 0x048ff00000001804 */
[C---:B------:R-:W-:Y:S01]  /*9590*/  HMMA.16816.F32 R24, R12.reuse, R194, R24 ;  /* 0x000000c20c18723c */ /* 0x040fe20000001818 */
[----:B------:R-:W3:Y:S07]  /*95a0*/  LDSM.16.M88.4 R192, [R220+0x3000] ;  /* 0x00300000dcc0783b */ /* 0x000eee0000000200 */
        /* <DEDUP_REMOVED lines=18> */
[----:B------:R-:W3:Y:S07]  /*96d0*/  LDSM.16.M88.4 R192, [R233+0xd800] ;  /* 0x00d80000e9c0783b */ /* 0x000eee0000000200 */
[C---:B----4-:R-:W-:Y:S08]  /*96e0*/  HMMA.16816.F32 R172, R8.reuse, R188, R172 ;  /* 0x000000bc08ac723c */ /* 0x050ff000000018ac */
[----:B------:R-:W-:Y:S01]  /*96f0*/  HMMA.16816.F32 R168, R8, R190, R168 ;  /* 0x000000be08a8723c */ /* 0x000fe200000018a8 */
[----:B------:R-:W-:Y:S04]  /*9700*/  LDSM.16.M88.4 R8, [R232+0x4000] ;  /* 0x00400000e808783b */ /* 0x000fe80000000200 */
[----:B------:R-:W-:Y:S03]  /*9710*/  LDSM.16.M88.4 R188, [R215] ;  /* 0x00000000d7bc783b */ /* 0x000fe60000000200 */
[C---:B--2---:R-:W-:Y:S08]  /*9720*/  HMMA.16816.F32 R4, R12.reuse, R28, R4 ;  /* 0x0000001c0c04723c */ /* 0x044ff00000001804 */
[C---:B------:R-:W-:Y:S01]  /*9730*/  HMMA.16816.F32 R24, R12.reuse, R30, R24 ;  /* 0x0000001e0c18723c */ /* 0x040fe20000001818 */
[----:B------:R-:W2:Y:S07]  /*9740*/  LDSM.16.M88.4 R28, [R214] ;  /* 0x00000000d61c783b */ /* 0x000eae0000000200 */
[C---:B------:R-:W-:Y:S08]  /*9750*/  HMMA.16816.F32 R20, R12.reuse, R184, R20 ;  /* 0x000000b80c14723c */ /* 0x040ff00000001814 */
[C---:B------:R-:W-:Y:S01]  /*9760*/  HMMA.16816.F32 R16, R12.reuse, R186, R16 ;  /* 0x000000ba0c10723c */ /* 0x040fe20000001810 */
[----:B------:R-:W4:Y:S07]  /*9770*/  LDSM.16.M88.4 R184, [R213] ;  /* 0x00000000d5b8783b */ /* 0x000f2e0000000200 */
[C---:B-1----:R-:W-:Y:S08]  /*9780*/  HMMA.16816.F32 R180, R12.reuse, R32, R180 ;  /* 0x000000200cb4723c */ /* 0x042ff000000018b4 */
[C---:B------:R-:W-:Y:S01]  /*9790*/  HMMA.16816.F32 R176, R12.reuse, R34, R176 ;  /* 0x000000220cb0723c */ /* 0x040fe200000018b0 */
[----:B------:R-:W1:Y:S07]  /*97a0*/  LDSM.16.M88.4 R32, [R212] ;  /* 0x00000000d420783b */ /* 0x000e6e0000000200 */
[C---:B---3--:R-:W-:Y:S08]  /*97b0*/  HMMA.16816.F32 R172, R12.reuse, R192, R172 ;  /* 0x000000c00cac723c */ /* 0x048ff000000018ac */
[----:B------:R-:W-:Y:S01]  /*97c0*/  HMMA.16816.F32 R168, R12, R194, R168 ;  /* 0x000000c20ca8723c */ /* 0x000fe200000018a8 */
[----:B------:R-:W-:Y:S04]  /*97d0*/  LDSM.16.M88.4 R12, [R230+0x4000] ;  /* 0x00400000e60c783b */ /* 0x000fe80000000200 */
[----:B------:R-:W3:Y:S03]  /*97e0*/  LDSM.16.M88.4 R192, [R227+0xc000] ;  /* 0x00c00000e3c0783b */ /* 0x000ee60000000200 */
        /* <DEDUP_REMOVED lines=13> */
[C---:B---3--:R-:W-:Y:S08]  /*98c0*/  HMMA.16816.F32 R4, R12.reuse, R192, R4 ;  /* 0x000000c00c04723c */ /* 0x048ff00000001804 */
[C---:B------:R-:W-:Y:S01]  /*98d0*/  HMMA.16816.F32 R24, R12.reuse, R194, R24 ;  /* 0x000000c20c18723c */ /* 0x040fe20000001818 */
[----:B------:R-:W3:Y:S07]  /*98e0*/  LDSM.16.M88.4 R192, [R220+0x5000] ;  /* 0x00500000dcc0783b */ /* 0x000eee0000000200 */
[C---:B--2---:R-:W-:Y:S08]  /*98f0*/  HMMA.16816.F32 R180, R12.reuse, R28, R180 ;  /* 0x0000001c0cb4723c */ /* 0x044ff000000018b4 */
[C---:B------:R-:W-:Y:S01]  /*9900*/  HMMA.16816.F32 R176, R12.reuse, R30, R176 ;  /* 0x0000001e0cb0723c */ /* 0x040fe200000018b0 */
[----:B------:R-:W2:Y:S07]  /*9910*/  LDSM.16.M88.4 R28, [R220+0x5800] ;  /* 0x00580000dc1c783b */ /* 0x000eae0000000200 */
[C---:B-----5:R-:W-:Y:S08]  /*9920*/  HMMA.16816.F32 R20, R12.reuse, R188, R20 ;  /* 0x000000bc0c14723c */ /* 0x060ff00000001814 */
[C---:B------:R-:W-:Y:S01]  /*9930*/  HMMA.16816.F32 R16, R12.reuse, R190, R16 ;  /* 0x000000be0c10723c */ /* 0x040fe20000001810 */
[----:B------:R-:W-:Y:S07]  /*9940*/  LDSM.16.M88.4 R188, [R233+0xe000] ;  /* 0x00e00000e9bc783b */ /* 0x000fee0000000200 */
        /* <DEDUP_REMOVED lines=12> */
[----:B------:R-:W-:Y:S07]  /*9a10*/  LDSM.16.M88.4 R192, [R232+0x6000] ;  /* 0x00600000e8c0783b */ /* 0x000fee0000000200 */
[C---:B--2---:R-:W-:Y:S08]  /*9a20*/  HMMA.16816.F32 R172, R8.reuse, R28, R172 ;  /* 0x0000001c08ac723c */ /* 0x044ff000000018ac */
[----:B------:R-:W-:Y:S01]  /*9a30*/  HMMA.16816.F32 R168, R8, R30, R168 ;  /* 0x0000001e08a8723c */ /* 0x000fe200000018a8 */
[----:B------:R-:W2:Y:S04]  /*9a40*/  LDSM.16.M88.4 R8, [R211] ;  /* 0x00000000d308783b */ /* 0x000ea80000000200 */
[----:B------:R-:W3:Y:S03]  /*9a50*/  LDSM.16.M88.4 R28, [R233+0xf800] ;  /* 0x00f80000e91c783b */ /* 0x000ee60000000200 */
[C---:B----4-:R-:W-:Y:S08]  /*9a60*/  HMMA.16816.F32 R4, R12.reuse, R188, R4 ;  /* 0x000000bc0c04723c */ /* 0x050ff00000001804 */
[C---:B------:R-:W-:Y:S01]  /*9a70*/  HMMA.16816.F32 R24, R12.reuse, R190, R24 ;  /* 0x000000be0c18723c */ /* 0x040fe20000001818 */
[----:B------:R-:W-:Y:S07]  /*9a80*/  LDSM.16.M88.4 R188, [R209] ;  /* 0x00000000d1bc783b */ /* 0x000fee0000000200 */
[C---:B-1----:R-:W-:Y:S08]  /*9a90*/  HMMA.16816.F32 R20, R12.reuse, R32, R20 ;  /* 0x000000200c14723c */ /* 0x042ff00000001814 */
[C---:B------:R-:W-:Y:S01]  /*9aa0*/  HMMA.16816.F32 R16, R12.reuse, R34, R16 ;  /* 0x000000220c10723c */ /* 0x040fe20000001810 */
[----:B------:R-:W1:Y:S07]  /*9ab0*/  LDSM.16.M88.4 R32, [R230+0x6000] ;  /* 0x00600000e620783b */ /* 0x000e6e0000000200 */
[----:B------:R-:W-:Y:S08]  /*9ac0*/  HMMA.16816.F32 R180, R12, R184, R180 ;  /* 0x000000b80cb4723c */ /* 0x000ff000000018b4 */
[----:B--2---:R-:W-:Y:S08]  /*9ad0*/  HMMA.16816.F32 R4, R192, R8, R4 ;  /* 0x00000008c004723c */ /* 0x004ff00000001804 */
[C---:B------:R-:W-:Y:S01]  /*9ae0*/  HMMA.16816.F32 R176, R12.reuse, R186, R176 ;  /* 0x000000ba0cb0723c */ /* 0x040fe200000018b0 */
[----:B------:R-:W2:Y:S07]  /*9af0*/  LDSM.16.M88.4 R184, [R208] ;  /* 0x00000000d0b8783b */ /* 0x000eae0000000200 */
[C---:B---3--:R-:W-:Y:S08]  /*9b00*/  HMMA.16816.F32 R172, R12.reuse, R28, R172 ;  /* 0x0000001c0cac723c */ /* 0x048ff000000018ac */
[----:B------:R-:W-:Y:S01]  /*9b10*/  HMMA.16816.F32 R168, R12, R30, R168 ;  /* 0x0000001e0ca8723c */ /* 0x000fe200000018a8 */
[----:B------:R-:W-:Y:S04]  /*9b20*/  LDSM.16.M88.4 R12, [R229+0x6000] ;  /* 0x00600000e50c783b */ /* 0x000fe80000000200 */
[----:B------:R-:W-:Y:S03]  /*9b30*/  LDSM.16.M88.4 R28, [R227+0xe800] ;  /* 0x00e80000e31c783b */ /* 0x000fe60000000200 */
[----:B------:R-:W-:Y:S01]  /*9b40*/  HMMA.16816.F32 R24, R192, R10, R24 ;  /* 0x0000000ac018723c */ /* 0x000fe20000001818 */
[----:B------:R-:W3:Y:S07]  /*9b50*/  LDSM.16.M88.4 R8, [R220+0x6000] ;  /* 0x00600000dc08783b */ /* 0x000eee0000000200 */
[----:B-1----:R-:W-:Y:S08]  /*9b60*/  HMMA.16816.F32 R4, R32, R196, R4 ;  /* 0x000000c42004723c */ /* 0x002ff00000001804 */
[C---:B------:R-:W-:Y:S08]  /*9b70*/  HMMA.16816.F32 R20, R192.reuse, R200, R20 ;  /* 0x000000c8c014723c */ /* 0x040ff00000001814 */
[C---:B--2---:R-:W-:Y:S08]  /*9b80*/  HMMA.16816.F32 R172, R192.reuse, R184, R172 ;  /* 0x000000b8c0ac723c */ /* 0x044ff000000018ac */
[----:B------:R-:W-:Y:S01]  /*9b90*/  HMMA.16816.F32 R168, R192, R186, R168 ;  /* 0x000000bac0a8723c */ /* 0x000fe200000018a8 */
[----:B------:R-:W1:Y:S07]  /*9ba0*/  LDSM.16.M88.4 R184, [R220+0x6800] ;  /* 0x00680000dcb8783b */ /* 0x000e6e0000000200 */
[----:B------:R-:W-:Y:S08]  /*9bb0*/  HMMA.16816.F32 R24, R32, R198, R24 ;  /* 0x000000c62018723c */ /* 0x000ff00000001818 */
[----:B---3--:R-:W-:Y:S07]  /*9bc0*/  HMMA.16816.F32 R4, R12, R8, R4 ;  /* 0x000000080c04723c */ /* 0x008fee0000001804 */
[----:B------:R-:W-:Y:S01]  /*9bd0*/  IMAD.U32 R9, RZ, RZ, UR28 ;  /* 0x0000001cff097e24 */ /* 0x000fe2000f8e00ff */
[----:B------:R-:W-:Y:S03]  /*9be0*/  HMMA.16816.F32 R16, R192, R202, R16 ;  /* 0x000000cac010723c */ /* 0x000fe60000001810 */
[----:B------:R-:W-:-:S05]  /*9bf0*/  IMAD R0, R9, 0x40, R238 ;  /* 0x0000004009007824 */ /* 0x000fca00078e02ee */
[----:B------:R-:W-:Y:S01]  /*9c00*/  HMMA.16816.F32 R180, R192, R188, R180 ;  /* 0x000000bcc0b4723c */ /* 0x000fe200000018b4 */
[----:B------:R-:W-:-:S07]  /*9c10*/  IADD3 R196, R0, 0x10, RZ ;  /* 0x0000001000c47810 */ /* 0x000fce0007ffe0ff */
[----:B------:R-:W-:Y:S01]  /*9c20*/  HMMA.16816.F32 R176, R192, R190, R176 ;  /* 0x000000bec0b0723c */ /* 0x000fe200000018b0 */
[----:B------:R-:W2:Y:S01]  /*9c30*/  LDSM.16.M88.4 R188, [R227+0xf000] ;  /* 0x00f00000e3bc783b */ /* 0x000ea20000000200 */
[----:B------:R-:W-:Y:S05]  /*9c40*/  I2F R195, R196 ;  /* 0x000000c400c37306 */ /* 0x000fea0000201400 */
[C---:B------:R-:W-:Y:S01]  /*9c50*/  IADD3 R192, R0.reuse, 0x1, RZ ;  /* 0x0000000100c07810 */ /* 0x040fe20007ffe0ff */
[----:B------:R-:W-:Y:S01]  /*9c60*/  HMMA.16816.F32 R20, R32, R28, R20 ;  /* 0x0000001c2014723c */ /* 0x000fe20000001814 */
[----:B------:R-:W-:Y:S02]  /*9c70*/  IADD3 R194, R0, 0x9, RZ ;  /* 0x0000000900c27810 */ /* 0x000fe40007ffe0ff */
[----:B------:R-:W3:Y:S01]  /*9c80*/  I2F R28, R192 ;  /* 0x000000c0001c7306 */ /* 0x000ee20000201400 */
[----:B------:R-:W-:-:S02]  /*9c90*/  ISETP.GE.AND P0, PT, R192, R167, PT ;  /* 0x000000a7c000720c */ /* 0x000fc40003f06270 */
[----:B------:R-:W-:Y:S02]  /*9ca0*/  ISETP.GE.AND P6, PT, R192, R2, PT ;  /* 0x00000002c000720c */ /* 0x000fe40003fc6270 */
[----:B------:R-:W-:Y:S01]  /*9cb0*/  HMMA.16816.F32 R24, R12, R10, R24 ;  /* 0x0000000a0c18723c */ /* 0x000fe20000001818 */
[----:B------:R-:W-:Y:S01]  /*9cc0*/  IADD3 R29, R0, 0x8, RZ ;  /* 0x00000008001d7810 */ /* 0x000fe20007ffe0ff */
[----:B------:R-:W4:Y:S01]  /*9cd0*/  LDSM.16.M88.4 R8, [R220+0x7000] ;  /* 0x00700000dc08783b */ /* 0x000f220000000200 */
[----:B------:R-:W5:Y:S02]  /*9ce0*/  I2F R192, R194 ;  /* 0x000000c200c07306 */ /* 0x000f640000201400 */
[----:B------:R-:W-:-:S03]  /*9cf0*/  ISETP.GE.AND P5, PT, R29, R167, PT ;  /* 0x000000a71d00720c */ /* 0x000fc60003fa6270 */
[----:B------:R-:W-:Y:S01]  /*9d00*/  HMMA.16816.F32 R16, R32, R30, R16 ;  /* 0x0000001e2010723c */ /* 0x000fe20000001810 */
[C---:B---3--:R-:W-:Y:S02]  /*9d10*/  FFMA.FTZ R5, R28.reuse, UR4, R5 ;  /* 0x000000041c057c23 */ /* 0x048fe40008010005 */
[----:B------:R3:W3:Y:S01]  /*9d20*/  I2F R193, R29 ;  /* 0x0000001d00c17306 */ /* 0x0006e20000201400 */
[----:B------:R-:W-:Y:S02]  /*9d30*/  FFMA.FTZ R7, R28, UR4, R7 ;  /* 0x000000041c077c23 */ /* 0x000fe40008010007 */
[----:B------:R-:W-:Y:S02]  /*9d40*/  FSEL R5, R5, -INF , !P0 ;  /* 0xff80000005057808 */ /* 0x000fe40004000000 */
[----:B-1----:R-:W-:Y:S01]  /*9d50*/  HMMA.16816.F32 R20, R12, R184, R20 ;  /* 0x000000b80c14723c */ /* 0x002fe20000001814 */
[----:B------:R-:W-:-:S06]  /*9d60*/  ISETP.GE.AND P0, PT, R29, R2, PT ;  /* 0x000000021d00720c */ /* 0x000fcc0003f06270 */
[----:B------:R-:W-:Y:S01]  /*9d70*/  FSEL R184, R7, -INF , !P6 ;  /* 0xff80000007b87808 */ /* 0x000fe20007000000 */
[----:B--2---:R-:W-:Y:S01]  /*9d80*/  HMMA.16816.F32 R180, R32, R188, R180 ;  /* 0x000000bc20b4723c */ /* 0x004fe200000018b4 */
[----:B------:R-:W-:Y:S01]  /*9d90*/  ISETP.GE.AND P6, PT, R194, R167, PT ;  /* 0x000000a7c200720c */ /* 0x000fe20003fc6270 */
[----:B-----5:R-:W-:Y:S01]  /*9da0*/  FFMA.FTZ R25, R192, UR4, R25 ;  /* 0x00000004c0197c23 */ /* 0x020fe20008010019 */
[----:B---3--:R-:W1:Y:S01]  /*9db0*/  LDSM.16.M88.4 R28, [R227+0xf800] ;  /* 0x00f80000e31c783b */ /* 0x008e620000000200 */
[C---:B------:R-:W-:Y:S01]  /*9dc0*/  FFMA.FTZ R24, R193.reuse, UR4, R24 ;  /* 0x00000004c1187c23 */ /* 0x040fe20008010018 */
[----:B------:R-:W-:Y:S01]  /*9dd0*/  IADD3 R185, R0, 0x11, RZ ;  /* 0x0000001100b97810 */ /* 0x000fe20007ffe0ff */
[----:B------:R-:W-:Y:S01]  /*9de0*/  FFMA.FTZ R26, R193, UR4, R26 ;  /* 0x00000004c11a7c23 */ /* 0x000fe2000801001a */
[----:B------:R-:W-:Y:S01]  /*9df0*/  FSEL R193, R25, -INF , !P6 ;  /* 0xff80000019c17808 */ /* 0x000fe20007000000 */
[----:B------:R-:W-:Y:S01]  /*9e00*/  HMMA.16816.F32 R16, R12, R186, R16 ;  /* 0x000000ba0c10723c */ /* 0x000fe20000001810 */
[----:B------:R-:W-:Y:S01]  /*9e10*/  FSEL R7, R24, -INF , !P5 ;  /* 0xff80000018077808 */ /* 0x000fe20006800000 */
[----:B------:R-:W-:Y:S01]  /*9e20*/  FFMA.FTZ R27, R192, UR4, R27 ;  /* 0x00000004c01b7c23 */ /* 0x000fe2000801001b */
[----:B------:R-:W-:Y:S01]  /*9e30*/  ISETP.GE.AND P5, PT, R194, R2, PT ;  /* 0x00000002c200720c */ /* 0x000fe20003fa6270 */
[----:B------:R-:W2:Y:S01]  /*9e40*/  I2F R198, R185 ;  /* 0x000000b900c67306 */ /* 0x000ea20000201400 */
[----:B------:R-:W-:-:S02]  /*9e50*/  IADD3 R194, R0, 0x18, RZ ;  /* 0x0000001800c27810 */ /* 0x000fc40007ffe0ff */
[----:B------:R-:W-:Y:S01]  /*9e60*/  FSEL R186, R26, -INF , !P0 ;  /* 0xff8000001aba7808 */ /* 0x000fe20004000000 */
[----:B------:R-:W-:Y:S01]  /*9e70*/  HMMA.16816.F32 R176, R32, R190, R176 ;  /* 0x000000be20b0723c */ /* 0x000fe200000018b0 */
[----:B------:R-:W-:Y:S01]  /*9e80*/  FSEL R188, R27, -INF , !P5 ;  /* 0xff8000001bbc7808 */ /* 0x000fe20006800000 */
[----:B------:R-:W-:Y:S01]  /*9e90*/  FFMA.FTZ R20, R195, UR4, R20 ;  /* 0x00000004c3147c23 */ /* 0x000fe20008010014 */
[----:B------:R-:W3:Y:S01]  /*9ea0*/  LDSM.16.M88.4 R24, [R220+0x7800] ;  /* 0x00780000dc18783b */ /* 0x000ee20000000200 */
[----:B------:R-:W5:Y:S01]  /*9eb0*/  I2F R191, R194 ;  /* 0x000000c200bf7306 */ /* 0x000f620000201400 */
[----:B------:R-:W-:Y:S01]  /*9ec0*/  ISETP.GE.AND P0, PT, R196, R167, PT ;  /* 0x000000a7c400720c */ /* 0x000fe20003f06270 */
[----:B------:R-:W-:-:S04]  /*9ed0*/  DEPBAR.LE SB0, 0x0 ;  /* 0x000080000000791a */ /* 0x000fc80000000000 */
[-C--:B------:R-:W-:Y:S01]  /*9ee0*/  ISETP.GE.AND P6, PT, R196, R2.reuse, PT ;  /* 0x00000002c400720c */ /* 0x080fe20003fc6270 */
[C---:B----4-:R-:W-:Y:S01]  /*9ef0*/  HMMA.16816.F32 R180, R12.reuse, R8, R180 ;  /* 0x000000080cb4723c */ /* 0x050fe200000018b4 */
[----:B------:R-:W-:Y:S01]  /*9f00*/  IADD3 R196, R0, 0x19, RZ ;  /* 0x0000001900c47810 */ /* 0x000fe20007ffe0ff */
[----:B--2---:R-:W-:Y:S01]  /*9f10*/  FFMA.FTZ R23, R198, UR4, R23 ;  /* 0x00000004c6177c23 */ /* 0x004fe20008010017 */
[----:B------:R-:W-:Y:S01]  /*9f20*/  FSEL R189, R20, -INF , !P0 ;  /* 0xff80000014bd7808 */ /* 0x000fe20004000000 */
[----:B------:R-:W-:Y:S01]  /*9f30*/  FFMA.FTZ R20, R195, UR4, R22 ;  /* 0x00000004c3147c23 */ /* 0x000fe20008010016 */
[----:B------:R-:W2:Y:S01]  /*9f40*/  I2F R192, R196 ;  /* 0x000000c400c07306 */ /* 0x000ea20000201400 */
[----:B------:R-:W-:Y:S01]  /*9f50*/  ISETP.GE.AND P0, PT, R185, R2, PT ;  /* 0x00000002b900720c */ /* 0x000fe20003f06270 */
[----:B------:R-:W-:Y:S01]  /*9f60*/  FFMA.FTZ R21, R198, UR4, R21 ;  /* 0x00000004c6157c23 */ /* 0x000fe20008010015 */
[----:B------:R-:W-:Y:S01]  /*9f70*/  IADD3 R8, R0, 0x20, RZ ;  /* 0x0000002000087810 */ /* 0x000fe20007ffe0ff */
[C---:B-----5:R-:W-:Y:S01]  /*9f80*/  FFMA.FTZ R16, R191.reuse, UR4, R16 ;  /* 0x00000004bf107c23 */ /* 0x060fe20008010010 */
[----:B------:R-:W-:Y:S01]  /*9f90*/  FSEL R20, R20, -INF , !P6 ;  /* 0xff80000014147808 */ /* 0x000fe20007000000 */
[----:B------:R-:W-:Y:S01]  /*9fa0*/  FFMA.FTZ R18, R191, UR4, R18 ;  /* 0x00000004bf127c23 */ /* 0x000fe20008010012 */
[----:B------:R-:W-:Y:S01]  /*9fb0*/  ISETP.GE.AND P6, PT, R194, R167, PT ;  /* 0x000000a7c200720c */ /* 0x000fe20003fc6270 */
[----:B------:R-:W4:Y:S01]  /*9fc0*/  I2F R9, R8 ;  /* 0x0000000800097306 */ /* 0x000f220000201400 */
[----:B------:R-:W-:Y:S01]  /*9fd0*/  FSEL R190, R23, -INF , !P0 ;  /* 0xff80000017be7808 */ /* 0x000fe20004000000 */
[----:B------:R-:W-:Y:S01]  /*9fe0*/  HMMA.16816.F32 R176, R12, R10, R176 ;  /* 0x0000000a0cb0723c */ /* 0x000fe200000018b0 */
[----:B------:R-:W-:-:S02]  /*9ff0*/  FSEL R23, R16, -INF , !P6 ;  /* 0xff80000010177808 */ /* 0x000fc40007000000 */
[-C--:B------:R-:W-:Y:S02]  /*a000*/  ISETP.GE.AND P5, PT, R185, R167.reuse, PT ;  /* 0x000000a7b900720c */ /* 0x080fe40003fa6270 */
[-C--:B------:R-:W-:Y:S01]  /*a010*/  ISETP.GE.AND P0, PT, R196, R167.reuse, PT ;  /* 0x000000a7c400720c */ /* 0x080fe20003f06270 */
[----:B--2---:R-:W-:Y:S01]  /*a020*/  FFMA.FTZ R17, R192, UR4, R17 ;  /* 0x00000004c0117c23 */ /* 0x004fe20008010011 */
[----:B------:R-:W-:Y:S01]  /*a030*/  FSEL R187, R21, -INF , !P5 ;  /* 0xff80000015bb7808 */ /* 0x000fe20006800000 */
[C---:B-1----:R-:W-:Y:S01]  /*a040*/  HMMA.16816.F32 R172, R32.reuse, R28, R172 ;  /* 0x0000001c20ac723c */ /* 0x042fe200000018ac */
[----:B------:R-:W-:Y:S01]  /*a050*/  ISETP.GE.AND P5, PT, R194, R2, PT ;  /* 0x00000002c200720c */ /* 0x000fe20003fa6270 */
[----:B------:R-:W-:Y:S01]  /*a060*/  FFMA.FTZ R19, R192, UR4, R19 ;  /* 0x00000004c0137c23 */ /* 0x000fe20008010013 */
[----:B------:R-:W-:Y:S02]  /*a070*/  FSEL R21, R17, -INF , !P0 ;  /* 0xff80000011157808 */ /* 0x000fe40004000000 */
[C---:B------:R-:W-:Y:S01]  /*a080*/  IADD3 R10, R0.reuse, 0x28, RZ ;  /* 0x00000028000a7810 */ /* 0x040fe20007ffe0ff */
[C---:B----4-:R-:W-:Y:S01]  /*a090*/  FFMA.FTZ R182, R9.reuse, UR4, R182 ;  /* 0x0000000409b67c23 */ /* 0x050fe200080100b6 */
[C---:B------:R-:W-:Y:S01]  /*a0a0*/  IADD3 R29, R0.reuse, 0x21, RZ ;  /* 0x00000021001d7810 */ /* 0x040fe20007ffe0ff */
[----:B------:R-:W-:Y:S01]  /*a0b0*/  HMMA.16816.F32 R168, R32, R30, R168 ;  /* 0x0000001e20a8723c */ /* 0x000fe200000018a8 */
[----:B------:R-:W-:Y:S01]  /*a0c0*/  IADD3 R17, R0, 0x29, RZ ;  /* 0x0000002900117810 */ /* 0x000fe20007ffe0ff */
[----:B------:R-:W1:Y:S01]  /*a0d0*/  I2F R11, R10 ;  /* 0x0000000a000b7306 */ /* 0x000e620000201400 */
[----:B------:R-:W-:Y:S01]  /*a0e0*/  FSEL R22, R18, -INF , !P5 ;  /* 0xff80000012167808 */ /* 0x000fe20006800000 */
[----:B------:R-:W-:Y:S01]  /*a0f0*/  FFMA.FTZ R180, R9, UR4, R180 ;  /* 0x0000000409b47c23 */ /* 0x000fe200080100b4 */
[----:B------:R-:W-:-:S02]  /*a100*/  ISETP.GE.AND P5, PT, R8, R167, PT ;  /* 0x000000a70800720c */ /* 0x000fc40003fa6270 */
[-C--:B------:R-:W-:Y:S02]  /*a110*/  ISETP.GE.AND P0, PT, R8, R2.reuse, PT ;  /* 0x000000020800720c */ /* 0x080fe40003f06270 */
[-C--:B------:R-:W-:Y:S01]  /*a120*/  ISETP.GE.AND P6, PT, R196, R2.reuse, PT ;  /* 0x00000002c400720c */ /* 0x080fe20003fc6270 */
[----:B------:R-:W2:Y:S01]  /*a130*/  I2F R16, R29 ;  /* 0x0000001d00107306 */ /* 0x000ea20000201400 */
[----:B------:R-:W-:Y:S02]  /*a140*/  FSEL R196, R182, -INF , !P0 ;  /* 0xff800000b6c47808 */ /* 0x000fe40004000000 */
[----:B------:R-:W-:Y:S02]  /*a150*/  FSEL R28, R19, -INF , !P6 ;  /* 0xff800000131c7808 */ /* 0x000fe40007000000 */
[-C--:B------:R-:W-:Y:S01]  /*a160*/  ISETP.GE.AND P6, PT, R29, R167.reuse, PT ;  /* 0x000000a71d00720c */ /* 0x080fe20003fc6270 */
[C---:B---3--:R-:W-:Y:S01]  /*a170*/  HMMA.16816.F32 R172, R12.reuse, R24, R172 ;  /* 0x000000180cac723c */ /* 0x048fe200000018ac */
[----:B------:R-:W-:Y:S01]  /*a180*/  FSEL R197, R180, -INF , !P5 ;  /* 0xff800000b4c57808 */ /* 0x000fe20006800000 */
[----:B------:R-:W3:Y:S01]  /*a190*/  I2F R8, R17 ;  /* 0x0000001100087306 */ /* 0x000ee20000201400 */
[----:B------:R-:W-:Y:S01]  /*a1a0*/  ISETP.GE.AND P0, PT, R10, R167, PT ;  /* 0x000000a70a00720c */ /* 0x000fe20003f06270 */
[----:B-1----:R-:W-:Y:S01]  /*a1b0*/  FFMA.FTZ R178, R11, UR4, R178 ;  /* 0x000000040bb27c23 */ /* 0x002fe200080100b2 */
[----:B------:R-:W-:Y:S01]  /*a1c0*/  ISETP.GE.AND P5, PT, R29, R2, PT ;  /* 0x000000021d00720c */ /* 0x000fe20003fa6270 */
[----:B------:R-:W-:Y:S01]  /*a1d0*/  FFMA.FTZ R176, R11, UR4, R176 ;  /* 0x000000040bb07c23 */ /* 0x000fe200080100b0 */
[C---:B------:R-:W-:Y:S01]  /*a1e0*/  IADD3 R9, R0.reuse, 0x30, RZ ;  /* 0x0000003000097810 */ /* 0x040fe20007ffe0ff */
[----:B------:R-:W-:Y:S01]  /*a1f0*/  HMMA.16816.F32 R168, R12, R26, R168 ;  /* 0x0000001a0ca8723c */ /* 0x000fe200000018a8 */
[----:B------:R-:W-:Y:S01]  /*a200*/  IADD3 R11, R0, 0x38, RZ ;  /* 0x00000038000b7810 */ /* 0x000fe20007ffe0ff */
[C---:B--2---:R-:W-:Y:S01]  /*a210*/  FFMA.FTZ R181, R16.reuse, UR4, R181 ;  /* 0x0000000410b57c23 */ /* 0x044fe200080100b5 */
[----:B------:R-:W1:Y:S01]  /*a220*/  I2F R19, R9 ;  /* 0x0000000900137306 */ /* 0x000e620000201400 */
[----:B------:R-:W-:Y:S01]  /*a230*/  FFMA.FTZ R183, R16, UR4, R183 ;  /* 0x0000000410b77c23 */ /* 0x000fe200080100b7 */
[----:B------:R-:W-:-:S02]  /*a240*/  FSEL R195, R176, -INF , !P0 ;  /* 0xff800000b0c37808 */ /* 0x000fc40004000000 */
[----:B------:R-:W-:Y:S02]  /*a250*/  FSEL R199, R181, -INF , !P6 ;  /* 0xff800000b5c77808 */ /* 0x000fe40007000000 */
[----:B------:R-:W-:Y:S01]  /*a260*/  ISETP.GE.AND P6, PT, R10, R2, PT ;  /* 0x000000020a00720c */ /* 0x000fe20003fc6270 */
[----:B---3--:R-:W-:Y:S01]  /*a270*/  FFMA.FTZ R177, R8, UR4, R177 ;  /* 0x0000000408b17c23 */ /* 0x008fe200080100b1 */
[----:B------:R-:W-:Y:S01]  /*a280*/  IADD3 R10, R0, 0x31, RZ ;  /* 0x00000031000a7810 */ /* 0x000fe20007ffe0ff */
[----:B------:R-:W-:Y:S01]  /*a290*/  FFMA.FTZ R179, R8, UR4, R179 ;  /* 0x0000000408b37c23 */ /* 0x000fe200080100b3 */
[----:B------:R-:W-:Y:S01]  /*a2a0*/  FSEL R192, R183, -INF , !P5 ;  /* 0xff800000b7c07808 */ /* 0x000fe20006800000 */
[----:B------:R-:W2:Y:S01]  /*a2b0*/  I2F R13, R11 ;  /* 0x0000000b000d7306 */ /* 0x000ea20000201400 */
[----:B------:R-:W-:Y:S02]  /*a2c0*/  ISETP.GE.AND P5, PT, R17, R167, PT ;  /* 0x000000a71100720c */ /* 0x000fe40003fa6270 */
[----:B------:R-:W-:-:S02]  /*a2d0*/  FSEL R198, R178, -INF , !P6 ;  /* 0xff800000b2c67808 */ /* 0x000fc40007000000 */
[----:B------:R-:W-:Y:S01]  /*a2e0*/  FSEL R201, R177, -INF , !P5 ;  /* 0xff800000b1c97808 */ /* 0x000fe20006800000 */
[----:B-1----:R-:W-:Y:S01]  /*a2f0*/  FFMA.FTZ R172, R19, UR4, R172 ;  /* 0x0000000413ac7c23 */ /* 0x002fe200080100ac */
[CC--:B------:R-:W-:Y:S01]  /*a300*/  ISETP.GE.AND P6, PT, R9.reuse, R167.reuse, PT ;  /* 0x000000a70900720c */ /* 0x0c0fe20003fc6270 */
[----:B------:R-:W1:Y:S01]  /*a310*/  I2F R16, R10 ;  /* 0x0000000a00107306 */ /* 0x000e620000201400 */
[-C--:B------:R-:W-:Y:S01]  /*a320*/  ISETP.GE.AND P5, PT, R9, R2.reuse, PT ;  /* 0x000000020900720c */ /* 0x080fe20003fa6270 */
[----:B------:R-:W-:Y:S01]  /*a330*/  FFMA.FTZ R174, R19, UR4, R174 ;  /* 0x0000000413ae7c23 */ /* 0x000fe200080100ae */
[-C--:B------:R-:W-:Y:S02]  /*a340*/  ISETP.GE.AND P0, PT, R17, R2.reuse, PT ;  /* 0x000000021100720c */ /* 0x080fe40003f06270 */
[----:B------:R-:W-:Y:S02]  /*a350*/  IADD3 R8, R0, 0x39, RZ ;  /* 0x0000003900087810 */ /* 0x000fe40007ffe0ff */
[----:B------:R-:W-:Y:S01]  /*a360*/  FSEL R194, R179, -INF , !P0 ;  /* 0xff800000b3c27808 */ /* 0x000fe20004000000 */
[----:B------:R-:W3:Y:S01]  /*a370*/  I2F R9, R0 ;  /* 0x0000000000097306 */ /* 0x000ee20000201400 */
[-C--:B------:R-:W-:Y:S01]  /*a380*/  ISETP.GE.AND P0, PT, R10, R167.reuse, PT ;  /* 0x000000a70a00720c */ /* 0x080fe20003f06270 */
[C---:B--2---:R-:W-:Y:S01]  /*a390*/  FFMA.FTZ R168, R13.reuse, UR4, R168 ;  /* 0x000000040da87c23 */ /* 0x044fe200080100a8 */
[----:B------:R-:W-:Y:S01]  /*a3a0*/  FSEL R185, R172, -INF , !P6 ;  /* 0xff800000acb97808 */ /* 0x000fe20007000000 */
[----:B------:R-:W-:Y:S01]  /*a3b0*/  FFMA.FTZ R170, R13, UR4, R170 ;  /* 0x000000040daa7c23 */ /* 0x000fe200080100aa */
[----:B------:R-:W-:Y:S01]  /*a3c0*/  FSEL R182, R174, -INF , !P5 ;  /* 0xff800000aeb67808 */ /* 0x000fe20006800000 */
[----:B------:R-:W-:Y:S01]  /*a3d0*/  BAR.SYNC.DEFER_BLOCKING 0x0 ;  /* 0x0000000000007b1d */ /* 0x000fe20000010000 */
[----:B------:R-:W-:Y:S01]  /*a3e0*/  ISETP.GE.AND P6, PT, R10, R2, PT ;  /* 0x000000020a00720c */ /* 0x000fe20003fc6270 */
[----:B-1----:R-:W-:Y:S01]  /*a3f0*/  FFMA.FTZ R173, R16, UR4, R173 ;  /* 0x0000000410ad7c23 */ /* 0x002fe200080100ad */
[----:B------:R-:W-:Y:S01]  /*a400*/  ISETP.GE.AND P5, PT, R0, R167, PT ;  /* 0x000000a70000720c */ /* 0x000fe20003fa6270 */
[----:B------:R-:W-:-:S02]  /*a410*/  FFMA.FTZ R175, R16, UR4, R175 ;  /* 0x0000000410af7c23 */ /* 0x000fc400080100af */
[----:B------:R-:W1:Y:S01]  /*a420*/  I2F R10, R8 ;  /* 0x00000008000a7306 */ /* 0x000e620000201400 */
[----:B------:R-:W-:Y:S02]  /*a430*/  FSEL R183, R173, -INF , !P0 ;  /* 0xff800000adb77808 */ /* 0x000fe40004000000 */
[----:B------:R-:W-:Y:S01]  /*a440*/  ISETP.GE.AND P0, PT, R0, R2, PT ;  /* 0x000000020000720c */ /* 0x000fe20003f06270 */
[----:B---3--:R-:W-:Y:S01]  /*a450*/  FFMA.FTZ R0, R9, UR4, R6 ;  /* 0x0000000409007c23 */ /* 0x008fe20008010006 */
[----:B------:R-:W-:Y:S01]  /*a460*/  FSEL R180, R175, -INF , !P6 ;  /* 0xff800000afb47808 */ /* 0x000fe20007000000 */
[----:B------:R-:W-:Y:S01]  /*a470*/  FFMA.FTZ R4, R9, UR4, R4 ;  /* 0x0000000409047c23 */ /* 0x000fe20008010004 */
[----:B------:R-:W-:Y:S02]  /*a480*/  ISETP.GE.AND P6, PT, R11, R167, PT ;  /* 0x000000a70b00720c */ /* 0x000fe40003fc6270 */
[----:B------:R-:W-:Y:S02]  /*a490*/  FSEL R0, R0, -INF , !P0 ;  /* 0xff80000000007808 */ /* 0x000fe40004000000 */
[----:B------:R-:W-:-:S02]  /*a4a0*/  PLOP3.LUT P0, PT, PT, PT, UP0, 0x80, 0x0 ;  /* 0x000000000000781c */ /* 0x000fc40003f0f008 */
[----:B------:R-:W-:Y:S02]  /*a4b0*/  FSEL R181, R168, -INF , !P6 ;  /* 0xff800000a8b57808 */ /* 0x000fe40007000000 */
[-C--:B------:R-:W-:Y:S01]  /*a4c0*/  ISETP.GE.AND P6, PT, R11, R2.reuse, PT ;  /* 0x000000020b00720c */ /* 0x080fe20003fc6270 */
[----:B-1----:R-:W-:Y:S01]  /*a4d0*/  FFMA.FTZ R171, R10, UR4, R171 ;  /* 0x000000040aab7c23 */ /* 0x002fe200080100ab */
[----:B------:R-:W-:Y:S02]  /*a4e0*/  FSEL R9, R4, -INF , !P5 ;  /* 0xff80000004097808 */ /* 0x000fe40006800000 */
[----:B------:R-:W-:Y:S02]  /*a4f0*/  FSEL R177, R170, -INF , !P6 ;  /* 0xff800000aab17808 */ /* 0x000fe40007000000 */
[----:B------:R-:W-:Y:S01]  /*a500*/  ISETP.GE.AND P6, PT, R8, R167, PT ;  /* 0x000000a70800720c */ /* 0x000fe20003fc6270 */
[----:B------:R-:W-:Y:S01]  /*a510*/  FFMA.FTZ R167, R10, UR4, R169 ;  /* 0x000000040aa77c23 */ /* 0x000fe200080100a9 */
[----:B------:R-:W-:-:S04]  /*a520*/  ISETP.GE.AND P5, PT, R8, R2, PT ;  /* 0x000000020800720c */ /* 0x000fc80003fa6270 */
[----:B------:R-:W-:Y:S02]  /*a530*/  FSEL R167, R167, -INF , !P6 ;  /* 0xff800000a7a77808 */ /* 0x000fe40007000000 */
[----:B------:R-:W-:Y:S01]  /*a540*/  FSEL R178, R171, -INF , !P5 ;  /* 0xff800000abb27808 */ /* 0x000fe20006800000 */
[----:B------:R-:W-:Y:S05]  /*a550*/  @!P0 BRA `(.L_x_2444) ;  /* 0x00000eb000008947 */ /* 0x000fea0003800000 */
[----:B------:R-:W-:-:S13]  /*a560*/  PLOP3.LUT P0, PT, PT, PT, UP6, 0x80, 0x0 ;  /* 0x000000000000781c */ /* 0x000fda0003f0f068 */
[----:B------:R-:W-:Y:S05]  /*a570*/  @!P0 BRA `(.L_x_2445) ;  /* 0x0000047000008947 */ /* 0x000fea0003800000 */
[----:B------:R-:W1:Y:S01]  /*a580*/  I2F.RP R8, UR13 ;  /* 0x0000000d00087d06 */ /* 0x000e620008209400 */
[----:B------:R-:W-:Y:S02]  /*a590*/  USHF.L.U32 UR5, UR28, 0x6, URZ ;  /* 0x000000061c057899 */ /* 0x000fe4000800063f */
[----:B------:R-:W-:Y:S02]  /*a5a0*/  UMOV UR14, URZ ;  /* 0x0000003f000e7c82 */ /* 0x000fe40008000000 */
[----:B------:R-:W-:Y:S02]  /*a5b0*/  UIADD3 UR12, UR5, -0x40, URZ ;  /* 0xffffffc0050c7890 */ /* 0x000fe4000fffe03f */
        /* <DEDUP_REMOVED lines=67> */
.L_x_2445:
[----:B------:R-:W-:-:S04]  /*a9f0*/  ULEA UR12, -UR10, URZ, 0x6 ;  /* 0x0000003f0a0c7291 */ /* 0x000fc8000f8e313f */
[----:B------:R-:W-:Y:S02]  /*aa00*/  USHF.R.S32.HI UR7, URZ, 0x1f, UR12 ;  /* 0x0000001f3f077899 */ /* 0x000fe4000801140c */
.L_x_2446:
[C---:B------:R-:W-:Y:S01]  /*aa10*/  @!P3 IADD3 R13, P0, R166.reuse, UR12, RZ ;  /* 0x0000000ca60dbc10 */ /* 0x040fe2000ff1e0ff */
[----:B------:R-:W-:Y:S01]  /*aa20*/  UIADD3 UR5, UP1, UP0, UR25, UR12, UR25 ;  /* 0x0000000c19057290 */ /* 0x000fe2000f83e019 */
[----:B------:R-:W-:Y:S01]  /*aa30*/  @!P2 IADD3 R11, P5, R166, UR12, RZ ;  /* 0x0000000ca60bac10 */ /* 0x000fe2000ffbe0ff */
[----:B------:R1:W-:Y:S01]  /*aa40*/  @P4 STS.128 [R239+0x8000], RZ ;  /* 0x008000ffef004388 */ /* 0x0003e20000000c00 */
[C---:B------:R-:W-:Y:S01]  /*aa50*/  @!P3 IADD3.X R4, R165.reuse, UR7, RZ, P0, !PT ;  /* 0x00000007a504bc10 */ /* 0x040fe200087fe4ff */
[----:B------:R-:W-:Y:S01]  /*aa60*/  UIADD3.X UR6, UR24, UR7, UR24, UP1, UP0 ;  /* 0x0000000718067290 */ /* 0x000fe20008fe0418 */
[----:B------:R-:W-:Y:S01]  /*aa70*/  @!P2 IADD3.X R2, R165, UR7, RZ, P5, !PT ;  /* 0x00000007a502ac10 */ /* 0x000fe2000affe4ff */
[----:B------:R-:W-:Y:S01]  /*aa80*/  BSSY B0, `(.L_x_2447) ;  /* 0x0000093000007945 */ /* 0x000fe20003800000 */
[----:B------:R-:W-:Y:S01]  /*aa90*/  @!P3 LEA R168, P0, R13, c[0x0][0x168], 0x1 ;  /* 0x00005a000da8ba11 */ /* 0x000fe200078008ff */
[----:B------:R-:W-:Y:S01]  /*aaa0*/  VOTEU.ALL UP0, P4 ;  /* 0x00000000003f7886 */ /* 0x000fe20002000000 */
[----:B------:R-:W-:-:S02]  /*aab0*/  @!P2 LEA R26, P5, R11, c[0x0][0x168], 0x1 ;  /* 0x00005a000b1aaa11 */ /* 0x000fc400078a08ff */
[----:B------:R-:W-:Y:S02]  /*aac0*/  @!P3 LEA.HI.X R169, R13, c[0x0][0x16c], R4, 0x1, P0 ;  /* 0x00005b000da9ba11 */ /* 0x000fe400000f0c04 */
[----:B------:R-:W-:Y:S01]  /*aad0*/  @!P2 LEA.HI.X R27, R11, c[0x0][0x16c], R2, 0x1, P5 ;  /* 0x00005b000b1baa11 */ /* 0x000fe200028f0c02 */
[----:B------:R-:W-:Y:S01]  /*aae0*/  IMAD.U32 R11, RZ, RZ, UR12 ;  /* 0x0000000cff0b7e24 */ /* 0x000fe2000f8e00ff */
[C---:B------:R-:W-:Y:S01]  /*aaf0*/  @!P1 IADD3 R13, P0, R166.reuse, UR12, RZ ;  /* 0x0000000ca60d9c10 */ /* 0x040fe2000ff1e0ff */
[----:B------:R-:W-:Y:S01]  /*ab00*/  IMAD.U32 R2, RZ, RZ, UR7 ;  /* 0x00000007ff027e24 */ /* 0x000fe2000f8e00ff */
[----:B------:R-:W-:Y:S02]  /*ab10*/  @!UP0 UIADD3 UR11, UP1, UR25, UR12, URZ ;  /* 0x0000000c190b8290 */ /* 0x000fe4000ff3e03f */
[----:B------:R-:W-:Y:S02]  /*ab20*/  @!P1 IADD3.X R4, R165, UR7, RZ, P0, !PT ;  /* 0x00000007a5049c10 */ /* 0x000fe400087fe4ff */
[----:B------:R-:W-:Y:S01]  /*ab30*/  @!P1 LEA R24, P0, R13, c[0x0][0x168], 0x1 ;  /* 0x00005a000d189a11 */ /* 0x000fe200078008ff */
[----:B------:R-:W-:Y:S01]  /*ab40*/  @!UP0 UIADD3.X UR9, UR24, UR7, URZ, UP1, !UPT ;  /* 0x0000000718098290 */ /* 0x000fe20008ffe43f */
[----:B------:R-:W-:-:S02]  /*ab50*/  @!P3 IADD3 R15, P6, P5, R166, UR25, R11 ;  /* 0x00000019a60fbc10 */ /* 0x000fc4000fdde00b */
[----:B------:R-:W-:Y:S01]  /*ab60*/  @!P1 LEA.HI.X R25, R13, c[0x0][0x16c], R4, 0x1, P0 ;  /* 0x00005b000d199a11 */ /* 0x000fe200000f0c04 */
[----:B------:R-:W-:Y:S01]  /*ab70*/  IMAD.U32 R4, RZ, RZ, UR7 ;  /* 0x00000007ff047e24 */ /* 0x000fe2000f8e00ff */
[--C-:B------:R-:W-:Y:S02]  /*ab80*/  @!P3 IADD3.X R8, R165, UR24, R2.reuse, P6, P5 ;  /* 0x00000018a508bc10 */ /* 0x100fe4000b7ea402 */
[----:B------:R-:W-:Y:S02]  /*ab90*/  @!P2 IADD3 R13, P5, P0, R166, UR25, R11 ;  /* 0x00000019a60dac10 */ /* 0x000fe4000f8be00b */
[----:B------:R-:W-:Y:S02]  /*aba0*/  @!P3 LEA R34, P6, R15, c[0x0][0x168], 0x1 ;  /* 0x00005a000f22ba11 */ /* 0x000fe400078c08ff */
[----:B------:R-:W-:Y:S02]  /*abb0*/  @!P2 IADD3.X R6, R165, UR24, R2, P5, P0 ;  /* 0x00000018a506ac10 */ /* 0x000fe4000afe0402 */
[----:B------:R-:W-:-:S02]  /*abc0*/  @!P2 LEA R18, P0, R13, c[0x0][0x168], 0x1 ;  /* 0x00005a000d12aa11 */ /* 0x000fc400078008ff */
[----:B------:R-:W-:Y:S02]  /*abd0*/  @!P4 LEA R170, P5, R11, R244, 0x1 ;  /* 0x000000f40baac211 */ /* 0x000fe400078a08ff */
[----:B------:R-:W-:Y:S01]  /*abe0*/  @!P2 LEA.HI.X R19, R13, c[0x0][0x16c], R6, 0x1, P0 ;  /* 0x00005b000d13aa11 */ /* 0x000fe200000f0c06 */
[----:B------:R-:W-:Y:S01]  /*abf0*/  IMAD.U32 R13, RZ, RZ, UR5 ;  /* 0x00000005ff0d7e24 */ /* 0x000fe2000f8e00ff */
[----:B------:R-:W-:Y:S01]  /*ac00*/  @!P4 LEA.HI.X R171, R11, R245, R4, 0x1, P5 ;  /* 0x000000f50babc211 */ /* 0x000fe200028f0c04 */
[----:B------:R-:W-:Y:S01]  /*ac10*/  IMAD.U32 R4, RZ, RZ, UR6 ;  /* 0x00000006ff047e24 */ /* 0x000fe2000f8e00ff */
[----:B------:R-:W-:Y:S02]  /*ac20*/  @!P1 IADD3 R11, P5, P0, R166, UR25, R11 ;  /* 0x00000019a60b9c10 */ /* 0x000fe4000f8be00b */
[----:B------:R-:W-:Y:S01]  /*ac30*/  @!P3 LEA.HI.X R35, R15, c[0x0][0x16c], R8, 0x1, P6 ;  /* 0x00005b000f23ba11 */ /* 0x000fe200030f0c08 */
[----:B------:R-:W-:Y:S01]  /*ac40*/  @!PT LDS RZ, [RZ] ;  /* 0x00000000fffff984 */ /* 0x000fe20000000800 */
[----:B------:R-:W-:Y:S01]  /*ac50*/  @!PT LDS RZ, [RZ] ;  /* 0x00000000fffff984 */ /* 0x000fe20000000800 */
[----:B------:R-:W-:Y:S01]  /*ac60*/  @!PT LDS RZ, [RZ] ;  /* 0x00000000fffff984 */ /* 0x000fe20000000800 */
[----:B------:R1:W-:Y:S01]  /*ac70*/  @!P4 LDGSTS.E.BYPASS.LTC128B.128 [R239+0x8000], [R170.64] ;  /* 0x08000000aaefcfae */ /* 0x0003e2000b901d62 */
[----:B------:R-:W-:-:S02]  /*ac80*/  @!P1 IADD3.X R2, R165, UR24, R2, P5, P0 ;  /* 0x00000018a5029c10 */ /* 0x000fc4000afe0402 */
[----:B------:R-:W-:Y:S01]  /*ac90*/  @!P4 LEA R32, P6, R13, R244, 0x1 ;  /* 0x000000f40d20c211 */ /* 0x000fe200078c08ff */
[----:B------:R1:W-:Y:S01]  /*aca0*/  @P3 STS.128 [R239+0xa000], RZ ;  /* 0x00a000ffef003388 */ /* 0x0003e20000000c00 */
[----:B------:R-:W-:Y:S02]  /*acb0*/  @!P1 LEA R16, P0, R11, c[0x0][0x168], 0x1 ;  /* 0x00005a000b109a11 */ /* 0x000fe400078008ff */
[----:B------:R-:W-:Y:S01]  /*acc0*/  @!P4 LEA.HI.X R33, R13, R245, R4, 0x1, P6 ;  /* 0x000000f50d21c211 */ /* 0x000fe200030f0c04 */
[----:B------:R-:W-:Y:S01]  /*acd0*/  @!PT LDS RZ, [RZ] ;  /* 0x00000000fffff984 */ /* 0x000fe20000000800 */
[----:B------:R-:W-:Y:S01]  /*ace0*/  @!PT LDS RZ, [RZ] ;  /* 0x00000000fffff984 */ /* 0x000fe20000000800 */
[----:B------:R-:W-:Y:S01]  /*acf0*/  @!PT LDS RZ, [RZ] ;  /* 0x00000000fffff984 */ /* 0x000fe20000000800 */
[----:B------:R1:W-:Y:S01]  /*ad00*/  @!P3 LDGSTS.E.BYPASS.LTC128B.128 [R239+0xa000], [R168.64+0x80] ;  /* 0x0a000080a8efbfae */ /* 0x0003e2000b901d62 */
[----:B------:R-:W-:Y:S02]  /*ad10*/  @!P1 LEA.HI.X R17, R11, c[0x0][0x16c], R2, 0x1, P0 ;  /* 0x00005b000b119a11 */ /* 0x000fe400000f0c02 */
[C---:B------:R-:W-:Y:S01]  /*ad20*/  @!P3 IADD3 R13, P5, R166.reuse, UR5, RZ ;  /* 0x00000005a60dbc10 */ /* 0x040fe2000ffbe0ff */
[----:B------:R1:W-:Y:S01]  /*ad30*/  @P2 STS.128 [R239+0xc000], RZ ;  /* 0x00c000ffef002388 */ /* 0x0003e20000000c00 */
[----:B------:R-:W-:-:S02]  /*ad40*/  @!P2 IADD3 R11, P0, R166, UR5, RZ ;  /* 0x00000005a60bac10 */ /* 0x000fc4000ff1e0ff */
[C---:B------:R-:W-:Y:S01]  /*ad50*/  @!P3 IADD3.X R4, R165.reuse, UR6, RZ, P5, !PT ;  /* 0x00000006a504bc10 */ /* 0x040fe2000affe4ff */
[----:B------:R-:W-:Y:S01]  /*ad60*/  @!PT LDS RZ, [RZ] ;  /* 0x00000000fffff984 */ /* 0x000fe20000000800 */
[----:B------:R-:W-:Y:S01]  /*ad70*/  @!PT LDS RZ, [RZ] ;  /* 0x00000000fffff984 */ /* 0x000fe20000000800 */
[----:B------:R-:W-:Y:S01]  /*ad80*/  @!PT LDS RZ, [RZ] ;  /* 0x00000000fffff984 */ /* 0x000fe20000000800 */
[----:B------:R1:W-:Y:S01]  /*ad90*/  @!P2 LDGSTS.E.BYPASS.LTC128B.128 [R239+0xc000], [R26.64+0x100] ;  /* 0x0c0001001aefafae */ /* 0x0003e2000b901d62 */
[----:B------:R-:W-:Y:S02]  /*ada0*/  @!P2 IADD3.X R2, R165, UR6, RZ, P0, !PT ;  /* 0x00000006a502ac10 */ /* 0x000fe400087fe4ff */
[----:B------:R-:W-:Y:S01]  /*adb0*/  @!P3 LEA R30, P5, R13, c[0x0][0x168], 0x1 ;  /* 0x00005a000d1eba11 */ /* 0x000fe200078a08ff */
[----:B------:R1:W-:Y:S01]  /*adc0*/  @P1 STS.128 [R239+0xe000], RZ ;  /* 0x00e000ffef001388 */ /* 0x0003e20000000c00 */
[----:B------:R-:W-:Y:S02]  /*add0*/  @!P2 LEA R14, P0, R11, c[0x0][0x168], 0x1 ;  /* 0x00005a000b0eaa11 */ /* 0x000fe400078008ff */
[----:B------:R-:W-:Y:S01]  /*ade0*/  @!P3 LEA.HI.X R31, R13, c[0x0][0x16c], R4, 0x1, P5 ;  /* 0x00005b000d1fba11 */ /* 0x000fe200028f0c04 */
[----:B------:R-:W-:Y:S01]  /*adf0*/  @!PT LDS RZ, [RZ] ;  /* 0x00000000fffff984 */ /* 0x000fe20000000800 */
[----:B------:R-:W-:Y:S01]  /*ae00*/  @!PT LDS RZ, [RZ] ;  /* 0x00000000fffff984 */ /* 0x000fe20000000800 */
[----:B------:R-:W-:Y:S01]  /*ae10*/  @!PT LDS RZ, [RZ] ;  /* 0x00000000fffff984 */ /* 0x000fe20000000800 */
[----:B------:R1:W-:Y:S01]  /*ae20*/  @!P1 LDGSTS.E.BYPASS.LTC128B.128 [R239+0xe000], [R24.64+0x180] ;  /* 0x0e00018018ef9fae */ /* 0x0003e2000b901d62 */
[----:B------:R-:W-:Y:S01]  /*ae30*/  @!P2 LEA.HI.X R15, R11, c[0x0][0x16c], R2, 0x1, P0 ;  /* 0x00005b000b0faa11 */ /* 0x000fe200000f0c02 */
[----:B------:R-:W-:Y:S01]  /*ae40*/  IMAD.U32 R11, RZ, RZ, UR11 ;  /* 0x0000000bff0b7e24 */ /* 0x000fe2000f8e00ff */
[----:B------:R-:W-:Y:S01]  /*ae50*/  @!P1 IADD3 R13, P5, R166, UR5, RZ ;  /* 0x00000005a60d9c10 */ /* 0x000fe2000ffbe0ff */
[----:B------:R-:W-:Y:S01]  /*ae60*/  IMAD.U32 R2, RZ, RZ, UR9 ;  /* 0x00000009ff027e24 */ /* 0x000fe2000f8e00ff */
[----:B------:R-:W-:Y:S01]  /*ae70*/  UIADD3 UR5, UP0, UR25, UR5, URZ ;  /* 0x0000000519057290 */ /* 0x000fe2000ff1e03f */
[----:B------:R1:W-:Y:S01]  /*ae80*/  @P4 STS.128 [R239+0x8800], RZ ;  /* 0x008800ffef004388 */ /* 0x0003e20000000c00 */
[----:B------:R-:W-:-:S02]  /*ae90*/  @!P1 IADD3.X R4, R165, UR6, RZ, P5, !PT ;  /* 0x00000006a5049c10 */ /* 0x000fc4000affe4ff */
[-C--:B------:R-:W-:Y:S01]  /*aea0*/  @!P4 LEA R174, P5, R11, R244.reuse, 0x1 ;  /* 0x000000f40baec211 */ /* 0x080fe200078a08ff */
[----:B------:R-:W-:Y:S01]  /*aeb0*/  UIADD3.X UR6, UR24, UR6, URZ, UP0, !UPT ;  /* 0x0000000618067290 */ /* 0x000fe200087fe43f */
[----:B------:R-:W-:Y:S02]  /*aec0*/  @!P1 LEA R172, P0, R13, c[0x0][0x168], 0x1 ;  /* 0x00005a000dac9a11 */ /* 0x000fe400078008ff */
[----:B------:R-:W-:Y:S01]  /*aed0*/  @!P4 LEA.HI.X R175, R11, R245, R2, 0x1, P5 ;  /* 0x000000f50bafc211 */ /* 0x000fe200028f0c02 */
[----:B------:R-:W-:Y:S01]  /*aee0*/  IMAD.U32 R11, RZ, RZ, UR5 ;  /* 0x00000005ff0b7e24 */ /* 0x000fe2000f8e00ff */
[----:B------:R-:W-:Y:S01]  /*aef0*/  @!P3 IADD3 R6, P5, R166, UR5, RZ ;  /* 0x00000005a606bc10 */ /* 0x000fe2000ffbe0ff */
[----:B------:R-:W-:Y:S01]  /*af00*/  IMAD.U32 R2, RZ, RZ, UR6 ;  /* 0x00000006ff027e24 */ /* 0x000fe2000f8e00ff */
[----:B------:R-:W-:Y:S01]  /*af10*/  @!P1 LEA.HI.X R173, R13, c[0x0][0x16c], R4, 0x1, P0 ;  /* 0x00005b000dad9a11 */ /* 0x000fe200000f0c04 */
[----:B------:R-:W-:Y:S01]  /*af20*/  @!PT LDS RZ, [RZ] ;  /* 0x00000000fffff984 */ /* 0x000fe20000000800 */
[----:B------:R-:W-:Y:S01]  /*af30*/  @!PT LDS RZ, [RZ] ;  /* 0x00000000fffff984 */ /* 0x000fe20000000800 */
[----:B------:R-:W-:Y:S01]  /*af40*/  @!PT LDS RZ, [RZ] ;  /* 0x00000000fffff984 */ /* 0x000fe20000000800 */
[----:B------:R1:W-:Y:S01]  /*af50*/  @!P4 LDGSTS.E.BYPASS.LTC128B.128 [R239+0x8800], [R174.64] ;  /* 0x08800000aeefcfae */ /* 0x0003e2000b901d62 */
[----:B------:R-:W-:-:S02]  /*af60*/  @!P4 LEA R202, P6, R11, R244, 0x1 ;  /* 0x000000f40bcac211 */ /* 0x000fc400078c08ff */
[----:B------:R-:W-:Y:S01]  /*af70*/  @!P2 IADD3 R4, P0, R166, UR5, RZ ;  /* 0x00000005a604ac10 */ /* 0x000fe2000ff1e0ff */
[----:B------:R1:W-:Y:S01]  /*af80*/  @P3 STS.128 [R239+0xa800], RZ ;  /* 0x00a800ffef003388 */ /* 0x0003e20000000c00 */
[----:B------:R-:W-:Y:S02]  /*af90*/  @!P3 IADD3.X R13, R165, UR6, RZ, P5, !PT ;  /* 0x00000006a50dbc10 */ /* 0x000fe4000affe4ff */
[----:B------:R-:W-:Y:S01]  /*afa0*/  @!P4 LEA.HI.X R203, R11, R245, R2, 0x1, P6 ;  /* 0x000000f50bcbc211 */ /* 0x000fe200030f0c02 */
[----:B------:R-:W-:Y:S01]  /*afb0*/  @!PT LDS RZ, [RZ] ;  /* 0x00000000fffff984 */ /* 0x000fe20000000800 */
[----:B------:R-:W-:Y:S01]  /*afc0*/  @!PT LDS RZ, [RZ] ;  /* 0x00000000fffff984 */ /* 0x000fe20000000800 */
[----:B------:R-:W-:Y:S01]  /*afd0*/  @!PT LDS RZ, [RZ] ;  /* 0x00000000fffff984 */ /* 0x000fe20000000800 */
[----:B------:R1:W-:Y:S01]  /*afe0*/  @!P3 LDGSTS.E.BYPASS.LTC128B.128 [R239+0xa800], [R34.64+0x80] ;  /* 0x0a80008022efbfae */ /* 0x0003e2000b901d62 */
[----:B------:R-:W-:Y:S02]  /*aff0*/  @!P3 LEA R12, P5, R6, c[0x0][0x168], 0x1 ;  /* 0x00005a00060cba11 */ /* 0x000fe400078a08ff */
[----:B------:R-:W-:Y:S01]  /*b000*/  @!P2 IADD3.X R11, R165, UR6, RZ, P0, !PT ;  /* 0x00000006a50bac10 */ /* 0x000fe200087fe4ff */
[----:B------:R1:W-:Y:S01]  /*b010*/  @P2 STS.128 [R239+0xc800], RZ ;  /* 0x00c800ffef002388 */ /* 0x0003e20000000c00 */
[----:B------:R-:W-:-:S02]  /*b020*/  @!P2 LEA R10, P0, R4, c[0x0][0x168], 0x1 ;  /* 0x00005a00040aaa11 */ /* 0x000fc400078008ff */
[----:B------:R-:W-:Y:S01]  /*b030*/  @!P3 LEA.HI.X R13, R6, c[0x0][0x16c], R13, 0x1, P5 ;  /* 0x00005b00060dba11 */ /* 0x000fe200028f0c0d */
        /* <DEDUP_REMOVED lines=55> */
.L_x_2448:
[----:B------:R-:W-:Y:S05]  /*b3b0*/  BSYNC B0 ;  /* 0x0000000000007941 */ /* 0x000fea0003800000 */
.L_x_2447:
[----:B------:R-:W0:Y:S01]  /*b3c0*/  LDGDEPBAR ;  /* 0x00000000000079af */ /* 0x000e220000000000 */
[----:B-1----:R-:W-:Y:S02]  /*b3d0*/  IMAD.U32 R11, RZ, RZ, UR12 ;  /* 0x0000000cff0b7e24 */ /* 0x002fe4000f8e00ff */
[----:B------:R-:W-:-:S03]  /*b3e0*/  IMAD.U32 R2, RZ, RZ, UR7 ;  /* 0x00000007ff027e24 */ /* 0x000fc6000f8e00ff */
[----:B------:R-:W-:-:S04]  /*b3f0*/  LEA R244, P0, R11, R244, 0x1 ;  /* 0x000000f40bf47211 */ /* 0x000fc800078008ff */
[----:B------:R-:W-:Y:S02]  /*b400*/  LEA.HI.X R245, R11, R245, R2, 0x1, P0 ;  /* 0x000000f50bf57211 */ /* 0x000fe400000f0c02 */
.L_x_2444:
        /* <DEDUP_REMOVED lines=42> */
[----:B-1----:R-:W-:-:S04]  /*b6b0*/  FMNMX.FTZ R174, R11, R174, !PT ;  /* 0x000000ae0bae7209 */ /* 0x002fc80007810000 */
[C---:B------:R-:W-:Y:S01]  /*b6c0*/  FSETP.NEU.FTZ.AND P1, PT, R174.reuse, -INF , PT ;  /* 0xff800000ae00780b */ /* 0x040fe20003f3d000 */
[----:B------:R-:W-:Y:S01]  /*b6d0*/  FMUL.FTZ R166, R174, c[0x0][0x23c] ;  /* 0x00008f00aea67a20 */ /* 0x000fe20000410000 */
[----:B--2---:R-:W-:-:S04]  /*b6e0*/  FMNMX.FTZ R173, R2, R173, !PT ;  /* 0x000000ad02ad7209 */ /* 0x004fc80007810000 */
[----:B------:R-:W-:Y:S01]  /*b6f0*/  FSEL R166, R166, RZ, P1 ;  /* 0x000000ffa6a67208 */ /* 0x000fe20000800000 */
[C---:B------:R-:W-:Y:S01]  /*b700*/  FMUL.FTZ R179, R173.reuse, c[0x0][0x23c] ;  /* 0x00008f00adb37a20 */ /* 0x040fe20000410000 */
[----:B------:R-:W-:-:S03]  /*b710*/  FSETP.NEU.FTZ.AND P0, PT, R173, -INF , PT ;  /* 0xff800000ad00780b */ /* 0x000fc60003f1d000 */
[--C-:B------:R-:W-:Y:S01]  /*b720*/  FFMA.FTZ R171, R5, c[0x0][0x23c], -R166.reuse ;  /* 0x00008f0005ab7a23 */ /* 0x100fe200000108a6 */
[----:B------:R-:W-:Y:S01]  /*b730*/  FSEL R5, R174, RZ, P1 ;  /* 0x000000ffae057208 */ /* 0x000fe20000800000 */
[--C-:B------:R-:W-:Y:S01]  /*b740*/  FFMA.FTZ R172, R9, c[0x0][0x23c], -R166.reuse ;  /* 0x00008f0009ac7a23 */ /* 0x100fe200000108a6 */
[----:B------:R-:W-:Y:S01]  /*b750*/  FSEL R6, R173, RZ, P0 ;  /* 0x000000ffad067208 */ /* 0x000fe20000000000 */
[----:B------:R-:W-:Y:S01]  /*b760*/  FFMA.FTZ R170, R7, c[0x0][0x23c], -R166 ;  /* 0x00008f0007aa7a23 */ /* 0x000fe200000108a6 */
[----:B------:R-:W-:Y:S01]  /*b770*/  FSEL R179, R179, RZ, P0 ;  /* 0x000000ffb3b37208 */ /* 0x000fe20000000000 */
[----:B------:R-:W-:Y:S01]  /*b780*/  FADD.FTZ R4, R164, -R5 ;  /* 0x80000005a4047221 */ /* 0x000fe20000010000 */
[----:B------:R-:W-:Y:S01]  /*b790*/  MUFU.EX2 R171, R171 ;  /* 0x000000ab00ab7308 */ /* 0x000fe20000000800 */
[----:B------:R-:W-:Y:S01]  /*b7a0*/  FADD.FTZ R6, R3, -R6 ;  /* 0x8000000603067221 */ /* 0x000fe20000010000 */
[----:B------:R-:W1:Y:S01]  /*b7b0*/  LDSM.16.MT88.4 R8, [R225+0x10000] ;  /* 0x01000000e108783b */ /* 0x000e620000004200 */
[----:B------:R-:W-:-:S02]  /*b7c0*/  FFMA.FTZ R168, R0, c[0x0][0x23c], -R179 ;  /* 0x00008f0000a87a23 */ /* 0x000fc400000108b3 */
[--C-:B------:R-:W-:Y:S02]  /*b7d0*/  FFMA.FTZ R169, R193, c[0x0][0x23c], -R166.reuse ;  /* 0x00008f00c1a97a23 */ /* 0x100fe400000108a6 */
[--C-:B------:R-:W-:Y:S01]  /*b7e0*/  FFMA.FTZ R2, R184, c[0x0][0x23c], -R179.reuse ;  /* 0x00008f00b8027a23 */ /* 0x100fe200000108b3 */
[----:B------:R-:W2:Y:S01]  /*b7f0*/  MUFU.EX2 R172, R172 ;  /* 0x000000ac00ac7308 */ /* 0x000ea20000000800 */
[--C-:B------:R-:W-:Y:S02]  /*b800*/  FFMA.FTZ R0, R186, c[0x0][0x23c], -R179.reuse ;  /* 0x00008f00ba007a23 */ /* 0x100fe400000108b3 */
[----:B------:R-:W-:Y:S02]  /*b810*/  FFMA.FTZ R175, R188, c[0x0][0x23c], -R179 ;  /* 0x00008f00bcaf7a23 */ /* 0x000fe400000108b3 */
[----:B------:R-:W-:Y:S02]  /*b820*/  FMUL.FTZ R176, R4, c[0x0][0x23c] ;  /* 0x00008f0004b07a20 */ /* 0x000fe40000410000 */
[----:B------:R-:W-:Y:S01]  /*b830*/  FMUL.FTZ R3, R6, c[0x0][0x23c] ;  /* 0x00008f0006037a20 */ /* 0x000fe20000410000 */
[----:B------:R-:W-:Y:S01]  /*b840*/  MUFU.EX2 R170, R170 ;  /* 0x000000aa00aa7308 */ /* 0x000fe20000000800 */
[----:B------:R-:W-:-:S02]  /*b850*/  FFMA.FTZ R184, R189, c[0x0][0x23c], -R166 ;  /* 0x00008f00bdb87a23 */ /* 0x000fc400000108a6 */
[--C-:B------:R-:W-:Y:S02]  /*b860*/  FFMA.FTZ R191, R190, c[0x0][0x23c], -R179.reuse ;  /* 0x00008f00bebf7a23 */ /* 0x100fe400000108b3 */
[--C-:B------:R-:W-:Y:S02]  /*b870*/  FFMA.FTZ R186, R23, c[0x0][0x23c], -R166.reuse ;  /* 0x00008f0017ba7a23 */ /* 0x100fe400000108a6 */
[--C-:B------:R-:W-:Y:S01]  /*b880*/  FFMA.FTZ R189, R21, c[0x0][0x23c], -R166.reuse ;  /* 0x00008f0015bd7a23 */ /* 0x100fe200000108a6 */
[----:B------:R-:W4:Y:S01]  /*b890*/  MUFU.EX2 R169, R169 ;  /* 0x000000a900a97308 */ /* 0x000f220000000800 */
[----:B--2---:R-:W-:Y:S01]  /*b8a0*/  F2FP.PACK_AB R4, R171, R172 ;  /* 0x000000acab04723e */ /* 0x004fe200000000ff */
[--C-:B------:R-:W-:Y:S02]  /*b8b0*/  FFMA.FTZ R188, R20, c[0x0][0x23c], -R179.reuse ;  /* 0x00008f0014bc7a23 */ /* 0x100fe400000108b3 */
[--C-:B------:R-:W-:Y:S02]  /*b8c0*/  FFMA.FTZ R190, R22, c[0x0][0x23c], -R179.reuse ;  /* 0x00008f0016be7a23 */ /* 0x100fe400000108b3 */
[----:B------:R-:W-:Y:S01]  /*b8d0*/  LDSM.16.MT88.4 R20, [R226+0x10800] ;  /* 0x01080000e214783b */ /* 0x000fe20000004200 */
[----:B------:R-:W-:Y:S01]  /*b8e0*/  FFMA.FTZ R187, R187, c[0x0][0x23c], -R166 ;  /* 0x00008f00bbbb7a23 */ /* 0x000fe200000108a6 */
[----:B------:R-:W-:Y:S01]  /*b8f0*/  MUFU.EX2 R168, R168 ;  /* 0x000000a800a87308 */ /* 0x000fe20000000800 */
[----:B------:R-:W-:-:S02]  /*b900*/  FFMA.FTZ R193, R28, c[0x0][0x23c], -R179 ;  /* 0x00008f001cc17a23 */ /* 0x000fc400000108b3 */
[----:B------:R-:W-:Y:S01]  /*b910*/  LDSM.16.MT88.4 R28, [R228+0x12800] ;  /* 0x01280000e41c783b */ /* 0x000fe20000004200 */
[--C-:B------:R-:W-:Y:S02]  /*b920*/  FFMA.FTZ R200, R199, c[0x0][0x23c], -R166.reuse ;  /* 0x00008f00c7c87a23 */ /* 0x100fe400000108a6 */
[--C-:B------:R-:W-:Y:S02]  /*b930*/  FFMA.FTZ R202, R201, c[0x0][0x23c], -R166.reuse ;  /* 0x00008f00c9ca7a23 */ /* 0x100fe400000108a6 */
[----:B------:R-:W2:Y:S01]  /*b940*/  MUFU.EX2 R2, R2 ;  /* 0x0000000200027308 */ /* 0x000ea20000000800 */
[----:B----4-:R-:W-:Y:S01]  /*b950*/  F2FP.PACK_AB R6, R169, R170 ;  /* 0x000000aaa906723e */ /* 0x010fe200000000ff */
[----:B------:R-:W-:Y:S02]  /*b960*/  FFMA.FTZ R199, R192, c[0x0][0x23c], -R179 ;  /* 0x00008f00c0c77a23 */ /* 0x000fe400000108b3 */
[--C-:B------:R-:W-:Y:S02]  /*b970*/  FFMA.FTZ R197, R197, c[0x0][0x23c], -R166.reuse ;  /* 0x00008f00c5c57a23 */ /* 0x100fe400000108a6 */
[----:B------:R-:W-:-:S02]  /*b980*/  FFMA.FTZ R195, R195, c[0x0][0x23c], -R166 ;  /* 0x00008f00c3c37a23 */ /* 0x000fc400000108a6 */
[----:B------:R-:W-:Y:S01]  /*b990*/  MUFU.EX2 R0, R0 ;  /* 0x0000000000007308 */ /* 0x000fe20000000800 */
[--C-:B------:R-:W-:Y:S02]  /*b9a0*/  FFMA.FTZ R196, R196, c[0x0][0x23c], -R179.reuse ;  /* 0x00008f00c4c47a23 */ /* 0x100fe400000108b3 */
[--C-:B------:R-:W-:Y:S02]  /*b9b0*/  FFMA.FTZ R192, R198, c[0x0][0x23c], -R179.reuse ;  /* 0x00008f00c6c07a23 */ /* 0x100fe400000108b3 */
[----:B------:R-:W-:Y:S02]  /*b9c0*/  FFMA.FTZ R201, R194, c[0x0][0x23c], -R179 ;  /* 0x00008f00c2c97a23 */ /* 0x000fe400000108b3 */
[--C-:B------:R-:W-:Y:S01]  /*b9d0*/  FFMA.FTZ R194, R183, c[0x0][0x23c], -R166.reuse ;  /* 0x00008f00b7c27a23 */ /* 0x100fe200000108a6 */
[----:B------:R-:W4:Y:S01]  /*b9e0*/  MUFU.EX2 R175, R175 ;  /* 0x000000af00af7308 */ /* 0x000f220000000800 */
[----:B--2---:R-:W-:Y:S01]  /*b9f0*/  F2FP.PACK_AB R5, R2, R168 ;  /* 0x000000a80205723e */ /* 0x004fe200000000ff */
[----:B------:R-:W-:-:S02]  /*ba00*/  FFMA.FTZ R185, R185, c[0x0][0x23c], -R166 ;  /* 0x00008f00b9b97a23 */ /* 0x000fc400000108a6 */
[--C-:B------:R-:W-:Y:S02]  /*ba10*/  FFMA.FTZ R181, R181, c[0x0][0x23c], -R166.reuse ;  /* 0x00008f00b5b57a23 */ /* 0x100fe400000108a6 */
[----:B------:R-:W-:Y:S02]  /*ba20*/  FFMA.FTZ R198, R167, c[0x0][0x23c], -R166 ;  /* 0x00008f00a7c67a23 */ /* 0x000fe400000108a6 */
[----:B------:R-:W2:Y:S01]  /*ba30*/  MUFU.EX2 R176, R176 ;  /* 0x000000b000b07308 */ /* 0x000ea20000000800 */
[--C-:B------:R-:W-:Y:S01]  /*ba40*/  FFMA.FTZ R182, R182, c[0x0][0x23c], -R179.reuse ;  /* 0x00008f00b6b67a23 */ /* 0x100fe200000108b3 */
[----:B------:R-:W-:Y:S01]  /*ba50*/  LDSM.16.MT88.4 R164, [R228+0x11800] ;  /* 0x01180000e4a4783b */ /* 0x000fe20000004200 */
[--C-:B------:R-:W-:Y:S02]  /*ba60*/  FFMA.FTZ R183, R180, c[0x0][0x23c], -R179.reuse ;  /* 0x00008f00b4b77a23 */ /* 0x100fe400000108b3 */
[--C-:B------:R-:W-:Y:S02]  /*ba70*/  FFMA.FTZ R177, R177, c[0x0][0x23c], -R179.reuse ;  /* 0x00008f00b1b17a23 */ /* 0x100fe400000108b3 */
[----:B------:R-:W-:Y:S01]  /*ba80*/  FFMA.FTZ R178, R178, c[0x0][0x23c], -R179 ;  /* 0x00008f00b2b27a23 */ /* 0x000fe200000108b3 */
[----:B------:R-:W5:Y:S01]  /*ba90*/  MUFU.EX2 R3, R3 ;  /* 0x0000000300037308 */ /* 0x000f620000000800 */
[----:B----4-:R-:W-:Y:S01]  /*baa0*/  F2FP.PACK_AB R7, R175, R0 ;  /* 0x00000000af07723e */ /* 0x010fe200000000ff */
[----:B--2---:R-:W-:-:S06]  /*bab0*/  FMUL.FTZ R160, R160, R176 ;  /* 0x000000b0a0a07220 */ /* 0x004fcc0000410000 */
[----:B------:R-:W-:Y:S01]  /*bac0*/  MUFU.EX2 R184, R184 ;  /* 0x000000b800b87308 */ /* 0x000fe20000000800 */
[-C--:B------:R-:W-:Y:S02]  /*bad0*/  FMUL.FTZ R161, R161, R176.reuse ;  /* 0x000000b0a1a17220 */ /* 0x080fe40000410000 */
[-C--:B------:R-:W-:Y:S02]  /*bae0*/  FMUL.FTZ R156, R156, R176.reuse ;  /* 0x000000b09c9c7220 */ /* 0x080fe40000410000 */
[----:B------:R-:W-:Y:S02]  /*baf0*/  FMUL.FTZ R157, R157, R176 ;  /* 0x000000b09d9d7220 */ /* 0x000fe40000410000 */
[-C--:B-----5:R-:W-:Y:S01]  /*bb00*/  FMUL.FTZ R162, R162, R3.reuse ;  /* 0x00000003a2a27220 */ /* 0x0a0fe20000410000 */
[----:B------:R-:W2:Y:S01]  /*bb10*/  MUFU.EX2 R187, R187 ;  /* 0x000000bb00bb7308 */ /* 0x000ea20000000800 */
        /* <DEDUP_REMOVED lines=46> */
[----:B------:R-:W-:Y:S01]  /*be00*/  MUFU.EX2 R197, R197 ;  /* 0x000000c500c57308 */ /* 0x000fe20000000800 */
[----:B------:R-:W-:Y:S02]  /*be10*/  FMUL.FTZ R63, R63, R3 ;  /* 0x000000033f3f7220 */ /* 0x000fe40000410000 */
[-C--:B------:R-:W-:Y:S01]  /*be20*/  FMUL.FTZ R64, R64, R176.reuse ;  /* 0x000000b040407220 */ /* 0x080fe20000410000 */
[----:B------:R-:W-:Y:S01]  /*be30*/  HMMA.16816.F32 R56, R4, R14, R56 ;  /* 0x0000000e0438723c */ /* 0x000fe20000001838 */
[----:B------:R-:W3:Y:S01]  /*be40*/  LDSM.16.MT88.4 R12, [R225+0x12000] ;  /* 0x01200000e10c783b */ /* 0x000ee20000004200 */
        /* <DEDUP_REMOVED lines=32> */
[C---:B---3--:R-:W-:Y:S01]  /*c050*/  HMMA.16816.F32 R76, R4.reuse, R12, R76 ;  /* 0x0000000c044c723c */ /* 0x048fe2000000184c */
        /* <DEDUP_REMOVED lines=109> */
[C---:B---3--:R-:W-:Y:S01]  /*c730*/  HMMA.16816.F32 R148, R4.reuse, R12, R148 ;  /* 0x0000000c0494723c */ /* 0x048fe20000001894 */
[----:B------:R-:W-:Y:S02]  /*c740*/  FADD.FTZ R3, R2, R3 ;  /* 0x0000000302037221 */ /* 0x000fe40000010000 */
[----:B------:R-:W-:Y:S02]  /*c750*/  FADD.FTZ R170, R170, R171 ;  /* 0x000000abaaaa7221 */ /* 0x000fe40000010000 */
[----:B------:R-:W-:Y:S01]  /*c760*/  FADD.FTZ R0, R0, R3 ;  /* 0x0000000300007221 */ /* 0x000fe20000010000 */
[----:B------:R-:W-:Y:S01]  /*c770*/  MOV R3, R173 ;  /* 0x000000ad00037202 */ /* 0x000fe20000000f00 */
[----:B------:R-:W-:Y:S01]  /*c780*/  FADD.FTZ R169, R169, R170 ;  /* 0x000000aaa9a97221 */ /* 0x000fe20000010000 */
[----:B------:R-:W-:Y:S01]  /*c790*/  HMMA.16816.F32 R144, R4, R14, R144 ;  /* 0x0000000e0490723c */ /* 0x000fe20000001890 */
[----:B------:R-:W-:Y:S01]  /*c7a0*/  LDSM.16.MT88.4 R12, [R226+0x12800] ;  /* 0x01280000e20c783b */ /* 0x000fe20000004200 */
[----:B------:R-:W-:-:S05]  /*c7b0*/  FADD.FTZ R175, R175, R0 ;  /* 0x00000000afaf7221 */ /* 0x000fca0000010000 */
[----:B--2---:R-:W-:Y:S01]  /*c7c0*/  F2FP.PACK_AB R4, R187, R184 ;  /* 0x000000b8bb04723e */ /* 0x004fe200000000ff */
        /* <DEDUP_REMOVED lines=11> */
[----:B------:R-:W-:-:S05]  /*c880*/  FADD.FTZ R193, R193, R190 ;  /* 0x000000bec1c17221 */ /* 0x000fca0000010000 */
[C---:B------:R-:W-:Y:S01]  /*c890*/  HMMA.16816.F32 R40, R4.reuse, R22, R40 ;  /* 0x000000160428723c */ /* 0x040fe20000001828 */
[----:B------:R-:W2:Y:S07]  /*c8a0*/  LDSM.16.MT88.4 R20, [R228+0x14800] ;  /* 0x01480000e414783b */ /* 0x000eae0000004200 */
        /* <DEDUP_REMOVED lines=55> */
[----:B--2---:R-:W-:Y:S01]  /*cc20*/  HMMA.16816.F32 R60, R4, R20, R60 ;  /* 0x00000014043c723c */ /* 0x004fe2000000183c */
[----:B------:R-:W-:Y:S02]  /*cc30*/  FADD.FTZ R202, R202, R195 ;  /* 0x000000c3caca7221 */ /* 0x000fe40000010000 */
[----:B------:R-:W-:-:S05]  /*cc40*/  FADD.FTZ R201, R201, R192 ;  /* 0x000000c0c9c97221 */ /* 0x000fca0000010000 */
        /* <DEDUP_REMOVED lines=100> */
.L_x_2441:
[----:B------:R-:W-:-:S06]  /*d290*/  UISETP.GE.AND UP0, UPT, UR28, 0x1, UPT ;  /* 0x000000011c00788c */ /* 0x000fcc000bf06270 */
[----:B------:R-:W-:-:S13]  /*d2a0*/  PLOP3.LUT P0, PT, PT, PT, UP0, 0x80, 0x0 ;  /* 0x000000000000781c */ /* 0x000fda0003f0f008 */
[----:B------:R-:W-:Y:S05]  /*d2b0*/  @!P0 BRA `(.L_x_2449) ;  /* 0x00004b3000008947 */ /* 0x000fea0003800000 */
[----:B------:R-:W-:Y:S01]  /*d2c0*/  IABS R0, c[0x0][0x2d0] ;  /* 0x0000b40000007a13 */ /* 0x000fe20000000000 */
[----:B------:R-:W-:Y:S01]  /*d2d0*/  ULEA UR6, -UR8, URZ, 0x6 ;  /* 0x0000003f08067291 */ /* 0x000fe2000f8e313f */
[----:B------:R-:W-:Y:S01]  /*d2e0*/  IABS R4, c[0x0][0x2d0] ;  /* 0x0000b40000047a13 */ /* 0x000fe20000000000 */
[----:B------:R-:W-:Y:S01]  /*d2f0*/  ULEA UR20, -UR10, URZ, 0x6 ;  /* 0x0000003f0a147291 */ /* 0x000fe2000f8e313f */
[----:B------:R-:W-:Y:S01]  /*d300*/  MOV R165, R164 ;  /* 0x000000a400a57202 */ /* 0x000fe20000000f00 */
[----:B------:R-:W-:Y:S01]  /*d310*/  IMAD.MOV.U32 R7, RZ, RZ, R0 ;  /* 0x000000ffff077224 */ /* 0x000fe200078e0000 */
[----:B------:R-:W1:Y:S01]  /*d320*/  R2UR UR18, R4 ;  /* 0x00000000041273c2 */ /* 0x000e6200000e0000 */
[----:B------:R-:W-:Y:S01]  /*d330*/  UMOV UR10, URZ ;  /* 0x0000003f000a7c82 */ /* 0x000fe20008000000 */
[----:B------:R-:W-:Y:S01]  /*d340*/  IMAD.U32 R243, RZ, RZ, UR6 ;  /* 0x00000006fff37e24 */ /* 0x000fe2000f8e00ff */
[----:B------:R-:W-:Y:S02]  /*d350*/  UMOV UR8, URZ ;  /* 0x0000003f00087c82 */ /* 0x000fe40008000000 */
[----:B------:R-:W-:-:S02]  /*d360*/  USHF.R.S32.HI UR7, URZ, 0x1f, UR6 ;  /* 0x0000001f3f077899 */ /* 0x000fc40008011406 */
[----:B------:R-:W-:Y:S01]  /*d370*/  ULDC UR12, c[0x0][0x2d0] ;  /* 0x0000b400000c7ab9 */ /* 0x000fe20000000800 */
[----:B------:R-:W2:Y:S01]  /*d380*/  R2UR UR16, R7 ;  /* 0x00000000071073c2 */ /* 0x000ea200000e0000 */
[----:B------:R-:W-:Y:S02]  /*d390*/  ULDC UR5, c[0x0][0x2d0] ;  /* 0x0000b40000057ab9 */ /* 0x000fe40000000800 */
[----:B------:R-:W-:Y:S01]  /*d3a0*/  MOV R242, UR7 ;  /* 0x0000000700f27c02 */ /* 0x000fe20008000f00 */
[----:B------:R-:W-:Y:S02]  /*d3b0*/  UISETP.NE.AND UP1, UPT, URZ, UR12, UPT ;  /* 0x0000000c3f00728c */ /* 0x000fe4000bf25270 */
[----:B------:R-:W-:Y:S02]  /*d3c0*/  ULOP3.LUT UR17, URZ, UR12, URZ, 0x33, !UPT ;  /* 0x0000000c3f117292 */ /* 0x000fe4000f8e333f */
[----:B------:R-:W-:Y:S02]  /*d3d0*/  USHF.R.S32.HI UR13, URZ, 0x1f, UR20 ;  /* 0x0000001f3f0d7899 */ /* 0x000fe40008011414 */
[----:B------:R-:W-:-:S02]  /*d3e0*/  UISETP.NE.AND UP0, UPT, URZ, UR5, UPT ;  /* 0x000000053f00728c */ /* 0x000fc4000bf05270 */
[----:B------:R-:W-:Y:S02]  /*d3f0*/  ULOP3.LUT UR14, URZ, UR5, URZ, 0x33, !UPT ;  /* 0x000000053f0e7292 */ /* 0x000fe4000f8e333f */
        /* <DEDUP_REMOVED lines=16> */
[----:B------:R-:W-:Y:S02]  /*d500*/  UIMAD UR22, UR22, UR16, URZ ;  /* 0x00000010161672a4 */ /* 0x000fe4000f8e023f */
[----:B------:R-:W-:Y:S02]  /*d510*/  ULDC.64 UR10, c[0x0][0x1a0] ;  /* 0x00006800000a7ab9 */ /* 0x000fe40000000a00 */
[----:B------:R-:W-:-:S02]  /*d520*/  UIMAD.WIDE.U32 UR22, UR9, UR22, UR8 ;  /* 0x00000016091672a5 */ /* 0x000fc4000f8e0008 */
[----:B------:R-:W-:Y:S02]  /*d530*/  UMOV UR19, UR37 ;  /* 0x0000002500137c82 */ /* 0x000fe40008000000 */
[----:B------:R-:W-:-:S03]  /*d540*/  ULDC.64 UR8, c[0x0][0x198] ;  /* 0x0000660000087ab9 */ /* 0x000fc60000000a00 */
[----:B------:R-:W-:Y:S02]  /*d550*/  UMOV UR15, UR23 ;  /* 0x00000017000f7c82 */ /* 0x000fe40008000000 */
.L_x_2453:
        /* <DEDUP_REMOVED lines=18> */
[----:B-1----:R-:W-:Y:S04]  /*d680*/  UIMAD.WIDE.U32 UR40, UR19, UR37, URZ ;  /* 0x00000025132872a5 */ /* 0x002fe8000f8e003f */
[----:B------:R-:W-:Y:S02]  /*d690*/  UIADD3 UR36, -UR41, URZ, URZ ;  /* 0x0000003f29247290 */ /* 0x000fe4000fffe13f */
[----:B--2---:R-:W-:Y:S02]  /*d6a0*/  UIMAD.WIDE.U32 UR42, UR19, UR31, URZ ;  /* 0x0000001f132a72a5 */ /* 0x004fe4000f8e003f */
[----:B------:R-:W-:Y:S04]  /*d6b0*/  UIMAD UR37, UR18, UR36, UR37 ;  /* 0x00000024122572a4 */ /* 0x000fe8000f8e0225 */
[----:B------:R-:W-:Y:S02]  /*d6c0*/  UISETP.GT.U32.AND UP3, UPT, UR18, UR37, UPT ;  /* 0x000000251200728c */ /* 0x000fe4000bf64070 */
[----:B------:R-:W-:Y:S02]  /*d6d0*/  UMOV UR39, UR43 ;  /* 0x0000002b00277c82 */ /* 0x000fe40008000000 */
[----:B------:R-:W-:Y:S04]  /*d6e0*/  UIADD3 UR23, -UR39, URZ, URZ ;  /* 0x0000003f27177290 */ /* 0x000fe8000fffe13f */
[----:B------:R-:W-:Y:S03]  /*d6f0*/  UIMAD UR31, UR18, UR23, UR31 ;  /* 0x00000017121f72a4 */ /* 0x000fe6000f8e021f */
[----:B------:R-:W-:Y:S02]  /*d700*/  @!UP3 UIADD3 UR37, UR37, -UR18, URZ ;  /* 0x800000122525b290 */ /* 0x000fe4000fffe03f */
[----:B------:R-:W-:Y:S02]  /*d710*/  UISETP.GT.U32.AND UP2, UPT, UR18, UR31, UPT ;  /* 0x0000001f1200728c */ /* 0x000fe4000bf44070 */
[----:B------:R-:W-:Y:S02]  /*d720*/  UISETP.GE.U32.AND UP5, UPT, UR37, UR18, UPT ;  /* 0x000000122500728c */ /* 0x000fe4000bfa6070 */
[----:B------:R-:W-:Y:S02]  /*d730*/  @!UP3 UIADD3 UR41, UR41, 0x1, URZ ;  /* 0x000000012929b890 */ /* 0x000fe4000fffe03f */
[----:B------:R-:W-:Y:S05]  /*d740*/  UISETP.GE.AND UP3, UPT, UR38, URZ, UPT ;  /* 0x0000003f2600728c */ /* 0x000fea000bf66270 */
[----:B------:R-:W-:Y:S02]  /*d750*/  @!UP2 UIADD3 UR31, UR31, -UR18, URZ ;  /* 0x800000121f1fa290 */ /* 0x000fe4000fffe03f */
[----:B------:R-:W-:Y:S02]  /*d760*/  @!UP2 UIADD3 UR39, UR39, 0x1, URZ ;  /* 0x000000012727a890 */ /* 0x000fe4000fffe03f */
[----:B------:R-:W-:Y:S02]  /*d770*/  UISETP.GE.U32.AND UP4, UPT, UR31, UR18, UPT ;  /* 0x000000121f00728c */ /* 0x000fe4000bf86070 */
[----:B------:R-:W-:Y:S02]  /*d780*/  UISETP.GE.AND UP2, UPT, UR22, URZ, UPT ;  /* 0x0000003f1600728c */ /* 0x000fe4000bf46270 */
[----:B------:R-:W-:Y:S04]  /*d790*/  @UP5 UIADD3 UR41, UR41, 0x1, URZ ;  /* 0x0000000129295890 */ /* 0x000fe8000fffe03f */
[----:B------:R-:W-:Y:S03]  /*d7a0*/  @!UP3 UIADD3 UR41, -UR41, URZ, URZ ;  /* 0x0000003f2929b290 */ /* 0x000fe6000fffe13f */
[----:B------:R-:W-:Y:S02]  /*d7b0*/  @UP4 UIADD3 UR39, UR39, 0x1, URZ ;  /* 0x0000000127274890 */ /* 0x000fe4000fffe03f */
[----:B------:R-:W-:Y:S02]  /*d7c0*/  USEL UR41, UR17, UR41, !UP1 ;  /* 0x0000002911297287 */ /* 0x000fe4000c800000 */
[----:B------:R-:W-:Y:S04]  /*d7d0*/  @!UP2 UIADD3 UR39, -UR39, URZ, URZ ;  /* 0x0000003f2727a290 */ /* 0x000fe8000fffe13f */
[----:B------:R-:W-:Y:S01]  /*d7e0*/  USEL UR39, UR17, UR39, !UP1 ;  /* 0x0000002711277287 */ /* 0x000fe2000c800000 */
[----:B------:R-:W-:Y:S01]  /*d7f0*/  MOV R3, UR41 ;  /* 0x0000002900037c02 */ /* 0x000fe20008000f00 */
[----:B------:R-:W-:Y:S03]  /*d800*/  IMAD.U32 R2, RZ, RZ, UR41 ;  /* 0x00000029ff027e24 */ /* 0x000fe6000f8e00ff */
[----:B------:R-:W-:Y:S01]  /*d810*/  LEA R6, P0, R3, UR32, 0x2 ;  /* 0x0000002003067c11 */ /* 0x000fe2000f8010ff */
[----:B------:R-:W-:Y:S01]  /*d820*/  IMAD.U32 R4, RZ, RZ, UR39 ;  /* 0x00000027ff047e24 */ /* 0x000fe2000f8e00ff */
[----:B------:R-:W-:Y:S02]  /*d830*/  MOV R3, UR39 ;  /* 0x0000002700037c02 */ /* 0x000fe40008000f00 */
[----:B------:R-:W1:Y:S01]  /*d840*/  R2UR UR22, R6 ;  /* 0x00000000061673c2 */ /* 0x000e6200000e0000 */
[----:B------:R-:W-:Y:S02]  /*d850*/  LEA.HI.X.SX32 R7, R2, UR33, 0x2, P0 ;  /* 0x0000002102077c11 */ /* 0x000fe400080f16ff */
[----:B------:R-:W-:Y:S04]  /*d860*/  LEA R8, P1, R4, UR32, 0x2 ;  /* 0x0000002004087c11 */ /* 0x000fe8000f8210ff */
[----:B------:R-:W-:Y:S01]  /*d870*/  LEA.HI.X.SX32 R9, R3, UR33, 0x2, P1 ;  /* 0x0000002103097c11 */ /* 0x000fe200088f16ff */
[----:B------:R-:W2:Y:S08]  /*d880*/  R2UR UR23, R7 ;  /* 0x00000000071773c2 */ /* 0x000eb000000e0000 */
[----:B------:R-:W3:Y:S08]  /*d890*/  R2UR UR36, R8 ;  /* 0x00000000082473c2 */ /* 0x000ef000000e0000 */
[----:B------:R-:W4:Y:S01]  /*d8a0*/  R2UR UR37, R9 ;  /* 0x00000000092573c2 */ /* 0x000f2200000e0000 */
[----:B-1----:R-:W-:Y:S01]  /*d8b0*/  IMAD.U32 R4, RZ, RZ, UR22 ;  /* 0x00000016ff047e24 */ /* 0x002fe2000f8e00ff */
[----:B--2---:R-:W-:Y:S05]  /*d8c0*/  MOV R5, UR23 ;  /* 0x0000001700057c02 */ /* 0x004fea0008000f00 */
[----:B------:R1:W2:Y:S01]  /*d8d0*/  LDG.E R2, [R4.64] ;  /* 0x0000002204027981 */ /* 0x0002a2000c1e1900 */
[----:B---3--:R-:W-:Y:S01]  /*d8e0*/  IMAD.U32 R10, RZ, RZ, UR36 ;  /* 0x00000024ff0a7e24 */ /* 0x008fe2000f8e00ff */
[----:B------:R-:W-:Y:S04]  /*d8f0*/  UIADD3 UR36, UR41, -UR39, URZ ;  /* 0x8000002729247290 */ /* 0x000fe8000fffe03f */
[----:B------:R-:W-:Y:S01]  /*d900*/  UIMAD UR36, UR36, UR12, -0x40 ;  /* 0xffffffc0242474a4 */ /* 0x000fe2000f8e020c */
[----:B----4-:R-:W-:Y:S03]  /*d910*/  MOV R11, UR37 ;  /* 0x00000025000b7c02 */ /* 0x010fe60008000f00 */
        /* <DEDUP_REMOVED lines=18> */
.L_x_2450:
        /* <DEDUP_REMOVED lines=24> */
[-C--:B------:R-:W-:Y:S02]  /*dbc0*/  @!P3 LEA R14, P1, R246, R250.reuse, 0x1 ;  /* 0x000000faf60eb211 */ /* 0x080fe400078208ff */
[----:B------:R-:W-:Y:S01]  /*dbd0*/  IADD3.X R164, R166, UR26, RZ, P2, !PT ;  /* 0x0000001aa6a47c10 */ /* 0x000fe200097fe4ff */
[----:B------:R-:W-:Y:S01]  /*dbe0*/  @P4 STS.128 [R239+0x14000], RZ ;  /* 0x014000ffef004388 */ /* 0x000fe20000000c00 */
[CC--:B------:R-:W-:Y:S02]  /*dbf0*/  @!P4 LEA R18, P2, R246.reuse, R250.reuse, 0x1 ;  /* 0x000000faf612c211 */ /* 0x0c0fe400078408ff */
[CCC-:B------:R-:W-:Y:S01]  /*dc00*/  @!P3 LEA.HI.X R15, R246.reuse, R251.reuse, R166.reuse, 0x1, P1 ;  /* 0x000000fbf60fb211 */ /* 0x1c0fe200008f0ca6 */
[----:B------:R-:W-:Y:S01]  /*dc10*/  @!PT LDS RZ, [RZ] ;  /* 0x00000000fffff984 */ /* 0x000fe20000000800 */
[----:B------:R-:W-:Y:S01]  /*dc20*/  @!PT LDS RZ, [RZ] ;  /* 0x00000000fffff984 */ /* 0x000fe20000000800 */
[----:B------:R-:W-:Y:S01]  /*dc30*/  @!PT LDS RZ, [RZ] ;  /* 0x00000000fffff984 */ /* 0x000fe20000000800 */
[----:B------:R1:W-:Y:S01]  /*dc40*/  @!P4 LDGSTS.E.BYPASS.LTC128B.128 [R239+0x14000], [R2.64+0x100] ;  /* 0x1400010002efcfae */ /* 0x0003e2000b901d62 */
[-C--:B------:R-:W-:Y:S02]  /*dc50*/  @!P4 LEA.HI.X R19, R246, R251.reuse, R166, 0x1, P2 ;  /* 0x000000fbf613c211 */ /* 0x080fe400010f0ca6 */
[CC--:B------:R-:W-:Y:S01]  /*dc60*/  @!P6 LEA R26, P0, R167.reuse, R250.reuse, 0x1 ;  /* 0x000000faa71ae211 */ /* 0x0c0fe200078008ff */
[----:B------:R-:W-:Y:S01]  /*dc70*/  @P3 STS.128 [R239+0x16000], RZ ;  /* 0x016000ffef003388 */ /* 0x000fe20000000c00 */
[CC--:B------:R-:W-:Y:S02]  /*dc80*/  @!P5 LEA R202, P2, R167.reuse, R250.reuse, 0x1 ;  /* 0x000000faa7cad211 */ /* 0x0c0fe400078408ff */
[CCC-:B------:R-:W-:Y:S01]  /*dc90*/  @!P6 LEA.HI.X R27, R167.reuse, R251.reuse, R164.reuse, 0x1, P0 ;  /* 0x000000fba71be211 */ /* 0x1c0fe200000f0ca4 */
[----:B------:R-:W-:Y:S01]  /*dca0*/  @!PT LDS RZ, [RZ] ;  /* 0x00000000fffff984 */ /* 0x000fe20000000800 */
[----:B------:R-:W-:Y:S01]  /*dcb0*/  @!PT LDS RZ, [RZ] ;  /* 0x00000000fffff984 */ /* 0x000fe20000000800 */
[----:B------:R-:W-:Y:S01]  /*dcc0*/  @!PT LDS RZ, [RZ] ;  /* 0x00000000fffff984 */ /* 0x000fe20000000800 */
[----:B------:R1:W-:Y:S01]  /*dcd0*/  @!P3 LDGSTS.E.BYPASS.LTC128B.128 [R239+0x16000], [R2.64+0x180] ;  /* 0x1600018002efbfae */ /* 0x0003e2000b901d62 */
[CCC-:B------:R-:W-:Y:S02]  /*dce0*/  @!P5 LEA.HI.X R203, R167.reuse, R251.reuse, R164.reuse, 0x1, P2 ;  /* 0x000000fba7cbd211 */ /* 0x1c0fe400010f0ca4 */
[CC--:B------:R-:W-:Y:S01]  /*dcf0*/  @!P4 LEA R198, P1, R167.reuse, R250.reuse, 0x1 ;  /* 0x000000faa7c6c211 */ /* 0x0c0fe200078208ff */
[----:B------:R-:W-:Y:S01]  /*dd00*/  @P6 STS.128 [R239+0x10800], RZ ;  /* 0x010800ffef006388 */ /* 0x000fe20000000c00 */
[CC--:B------:R-:W-:Y:S02]  /*dd10*/  @!P3 LEA R34, P0, R167.reuse, R250.reuse, 0x1 ;  /* 0x000000faa722b211 */ /* 0x0c0fe400078008ff */
[CCC-:B------:R-:W-:Y:S01]  /*dd20*/  @!P4 LEA.HI.X R199, R167.reuse, R251.reuse, R164.reuse, 0x1, P1 ;  /* 0x000000fba7c7c211 */ /* 0x1c0fe200008f0ca4 */
[----:B------:R-:W-:Y:S01]  /*dd30*/  @!PT LDS RZ, [RZ] ;  /* 0x00000000fffff984 */ /* 0x000fe20000000800 */
[----:B------:R-:W-:Y:S01]  /*dd40*/  @!PT LDS RZ, [RZ] ;  /* 0x00000000fffff984 */ /* 0x000fe20000000800 */
[----:B------:R-:W-:Y:S01]  /*dd50*/  @!PT LDS RZ, [RZ] ;  /* 0x00000000fffff984 */ /* 0x000fe20000000800 */
[----:B------:R2:W-:Y:S01]  /*dd60*/  @!P6 LDGSTS.E.BYPASS.LTC128B.128 [R239+0x10800], [R30.64] ;  /* 0x108000001eefefae */ /* 0x0005e2000b901d62 */
[CC--:B------:R-:W-:Y:S02]  /*dd70*/  @!P3 LEA.HI.X R35, R167.reuse, R251.reuse, R164, 0x1, P0 ;  /* 0x000000fba723b211 */ /* 0x0c0fe400000f0ca4 */
[----:B------:R-:W-:Y:S01]  /*dd80*/  IADD3 R166, P2, R167, UR27, RZ ;  /* 0x0000001ba7a67c10 */ /* 0x000fe2000ff5e0ff */
[----:B------:R-:W-:Y:S03]  /*dd90*/  @P5 STS.128 [R239+0x12800], RZ ;  /* 0x012800ffef005388 */ /* 0x000fe60000000c00 */
[-C--:B------:R-:W-:Y:S01]  /*dda0*/  @!P6 LEA R12, P0, R166, R250.reuse, 0x1 ;  /* 0x000000faa60ce211 */ /* 0x080fe200078008ff */
[----:B------:R-:W-:Y:S01]  /*ddb0*/  @!PT LDS RZ, [RZ] ;  /* 0x00000000fffff984 */ /* 0x000fe20000000800 */
[----:B------:R-:W-:Y:S01]  /*ddc0*/  @!PT LDS RZ, [RZ] ;  /* 0x00000000fffff984 */ /* 0x000fe20000000800 */
[----:B------:R-:W-:Y:S01]  /*ddd0*/  @!PT LDS RZ, [RZ] ;  /* 0x00000000fffff984 */ /* 0x000fe20000000800 */
[----:B------:R3:W-:Y:S01]  /*dde0*/  @!P5 LDGSTS.E.BYPASS.LTC128B.128 [R239+0x12800], [R22.64+0x80] ;  /* 0x1280008016efdfae */ /* 0x0007e2000b901d62 */
[----:B------:R-:W-:Y:S02]  /*ddf0*/  IADD3.X R164, R164, UR26, RZ, P2, !PT ;  /* 0x0000001aa4a47c10 */ /* 0x000fe400097fe4ff */
[CC--:B------:R-:W-:Y:S01]  /*de00*/  @!P5 LEA R194, P2, R166.reuse, R250.reuse, 0x1 ;  /* 0x000000faa6c2d211 */ /* 0x0c0fe200078408ff */
[----:B------:R-:W-:Y:S01]  /*de10*/  @P4 STS.128 [R239+0x14800], RZ ;  /* 0x014800ffef004388 */ /* 0x000fe20000000c00 */
[CCC-:B------:R-:W-:Y:S02]  /*de20*/  @!P6 LEA.HI.X R13, R166.reuse, R251.reuse, R164.reuse, 0x1, P0 ;  /* 0x000000fba60de211 */ /* 0x1c0fe400000f0ca4 */
[CCC-:B------:R-:W-:Y:S01]  /*de30*/  @!P5 LEA.HI.X R195, R166.reuse, R251.reuse, R164.reuse, 0x1, P2 ;  /* 0x000000fba6c3d211 */ /* 0x1c0fe200010f0ca4 */
[----:B------:R-:W-:Y:S01]  /*de40*/  @!PT LDS RZ, [RZ] ;  /* 0x00000000fffff984 */ /* 0x000fe20000000800 */
[----:B------:R-:W-:Y:S01]  /*de50*/  @!PT LDS RZ, [RZ] ;  /* 0x00000000fffff984 */ /* 0x000fe20000000800 */
[----:B------:R-:W-:Y:S01]  /*de60*/  @!PT LDS RZ, [RZ] ;  /* 0x00000000fffff984 */ /* 0x000fe20000000800 */
[----:B------:R4:W-:Y:S01]  /*de70*/  @!P4 LDGSTS.E.BYPASS.LTC128B.128 [R239+0x14800], [R18.64+0x100] ;  /* 0x1480010012efcfae */ /* 0x0009e2000b901d62 */
[CC--:B------:R-:W-:Y:S02]  /*de80*/  @!P4 LEA R206, P1, R166.reuse, R250.reuse, 0x1 ;  /* 0x000000faa6cec211 */ /* 0x0c0fe400078208ff */
[C---:B------:R-:W-:Y:S01]  /*de90*/  @!P3 LEA R250, P0, R166.reuse, R250, 0x1 ;  /* 0x000000faa6fab211 */ /* 0x040fe200078008ff */
[----:B------:R-:W-:Y:S01]  /*dea0*/  @P3 STS.128 [R239+0x16800], RZ ;  /* 0x016800ffef003388 */ /* 0x000fe20000000c00 */
[CCC-:B------:R-:W-:Y:S02]  /*deb0*/  @!P4 LEA.HI.X R207, R166.reuse, R251.reuse, R164.reuse, 0x1, P1 ;  /* 0x000000fba6cfc211 */ /* 0x1c0fe400008f0ca4 */
[----:B------:R-:W-:Y:S01]  /*dec0*/  @!P3 LEA.HI.X R251, R166, R251, R164, 0x1, P0 ;  /* 0x000000fba6fbb211 */ /* 0x000fe200000f0ca4 */
[----:B------:R-:W-:Y:S01]  /*ded0*/  @!PT LDS RZ, [RZ] ;  /* 0x00000000fffff984 */ /* 0x000fe20000000800 */
[----:B------:R-:W-:Y:S01]  /*dee0*/  @!PT LDS RZ, [RZ] ;  /* 0x00000000fffff984 */ /* 0x000fe20000000800 */
[----:B------:R-:W-:Y:S01]  /*def0*/  @!PT LDS RZ, [RZ] ;  /* 0x00000000fffff984 */ /* 0x000fe20000000800 */
[----:B------:R5:W-:Y:S01]  /*df00*/  @!P3 LDGSTS.E.BYPASS.LTC128B.128 [R239+0x16800], [R14.64+0x180] ;  /* 0x168001800eefbfae */ /* 0x000be2000b901d62 */
[----:B------:R-:W-:Y:S03]  /*df10*/  PLOP3.LUT P0, PT, PT, PT, UP2, 0x80, 0x0 ;  /* 0x000000000000781c */ /* 0x000fe60003f0f028 */
        /* <DEDUP_REMOVED lines=42> */
[----:B------:R-:W5:Y:S04]  /*e1c0*/  LDSM.16.M88.4 R176, [R233+0x8800] ;  /* 0x00880000e9b0783b */ /* 0x000f680000000200 */
[----:B------:R-:W3:Y:S04]  /*e1d0*/  LDSM.16.M88.4 R180, [R233+0x9000] ;  /* 0x00900000e9b4783b */ /* 0x000ee80000000200 */
        /* <DEDUP_REMOVED lines=12> */
[C---:B-----5:R-:W-:Y:S08]  /*e2a0*/  HMMA.16816.F32 R12, R168.reuse, R176, RZ ;  /* 0x000000b0a80c723c */ /* 0x060ff000000018ff */
[C---:B----4-:R-:W-:Y:S01]  /*e2b0*/  HMMA.16816.F32 R16, R168.reuse, R178, RZ ;  /* 0x000000b2a810723c */ /* 0x050fe200000018ff */
[----:B------:R-:W2:Y:S07]  /*e2c0*/  LDSM.16.M88.4 R176, [R227+0x8000] ;  /* 0x00800000e3b0783b */ /* 0x000eae0000000200 */
[C---:B---3--:R-:W-:Y:S08]  /*e2d0*/  HMMA.16816.F32 R20, R168.reuse, R180, RZ ;  /* 0x000000b4a814723c */ /* 0x048ff000000018ff */
        /* <DEDUP_REMOVED lines=234> */
[----:B------:R-:W-:Y:S01]  /*f180*/  IMAD.U32 R166, RZ, RZ, UR37 ;  /* 0x00000025ffa67e24 */ /* 0x000fe2000f8e00ff */
[----:B------:R-:W-:Y:S01]  /*f190*/  UIADD3 UR36, UR39, -UR37, URZ ;  /* 0x8000002527247290 */ /* 0x000fe2000fffe03f */
[----:B------:R-:W-:Y:S01]  /*f1a0*/  MOV R3, UR39 ;  /* 0x0000002700037c02 */ /* 0x000fe20008000f00 */
[----:B------:R-:W-:Y:S01]  /*f1b0*/  IMAD.U32 R164, RZ, RZ, UR37 ;  /* 0x00000025ffa47e24 */ /* 0x000fe2000f8e00ff */
[----:B------:R-:W-:Y:S01]  /*f1c0*/  MOV R2, UR39 ;  /* 0x0000002700027c02 */ /* 0x000fe20008000f00 */
[----:B------:R-:W-:Y:S01]  /*f1d0*/  UIMAD UR36, UR36, UR5, -0x40 ;  /* 0xffffffc0242474a4 */ /* 0x000fe2000f8e0205 */
        /* <DEDUP_REMOVED lines=9> */
[----:B------:R-:W-:Y:S01]  /*f270*/  UIMAD UR10, UR9, UR36, URZ ;  /* 0x00000024090a72a4 */ /* 0x000fe2000f8e023f */
[----:B--2---:R-:W-:Y:S01]  /*f280*/  IMAD.U32 R167, RZ, RZ, UR11 ;  /* 0x0000000bffa77e24 */ /* 0x004fe2000f8e00ff */
[----:B------:R-:W-:Y:S02]  /*f290*/  USHF.R.S32.HI UR11, URZ, 0x1f, UR36 ;  /* 0x0000001f3f0b7899 */ /* 0x000fe40008011424 */
[----:B------:R-:W-:Y:S02]  /*f2a0*/  UIMAD.WIDE.U32 UR36, UR8, UR36, URZ ;  /* 0x00000024082472a5 */ /* 0x000fe4000f8e003f */
[----:B------:R1:W2:Y:S01]  /*f2b0*/  LDG.E R3, [R166.64] ;  /* 0x00000022a6037981 */ /* 0x0002a2000c1e1900 */
[----:B------:R-:W-:Y:S01]  /*f2c0*/  UIMAD UR10, UR11, UR8, UR10 ;  /* 0x000000080b0a72a4 */ /* 0x000fe2000f8e020a */
[----:B---3--:R-:W-:Y:S02]  /*f2d0*/  MOV R172, UR40 ;  /* 0x0000002800ac7c02 */ /* 0x008fe40008000f00 */
[----:B------:R-:W-:Y:S02]  /*f2e0*/  UMOV UR11, UR9 ;  /* 0x00000009000b7c82 */ /* 0x000fe40008000000 */
[----:B------:R-:W-:Y:S01]  /*f2f0*/  UIADD3 UR10, UR37, UR10, URZ ;  /* 0x0000000a250a7290 */ /* 0x000fe2000fffe03f */
[----:B----4-:R-:W-:Y:S05]  /*f300*/  IMAD.U32 R173, RZ, RZ, UR41 ;  /* 0x00000029ffad7e24 */ /* 0x010fea000f8e00ff */
[----:B------:R-:W2:Y:S01]  /*f310*/  LDG.E R2, [R172.64] ;  /* 0x00000022ac027981 */ /* 0x000ea2000c1e1900 */
[----:B-1----:R-:W-:Y:S01]  /*f320*/  IMAD.U32 R166, RZ, RZ, UR36 ;  /* 0x00000024ffa67e24 */ /* 0x002fe2000f8e00ff */
[----:B------:R-:W-:Y:S01]  /*f330*/  MOV R167, UR37 ;  /* 0x0000002500a77c02 */ /* 0x000fe20008000f00 */
        /* <DEDUP_REMOVED lines=8> */
.L_x_2452:
        /* <DEDUP_REMOVED lines=117> */
.L_x_2451:
[----:B------:R-:W-:Y:S01]  /*fb10*/  UIADD3 UR31, UR28, -0x1, URZ ;  /* 0xffffffff1c1f7890 */ /* 0x000fe2000fffe03f */
[----:B-1----:R-:W-:Y:S01]  /*fb20*/  LDSM.16.MT88.4 R180, [R225+0x12800] ;  /* 0x01280000e1b4783b */ /* 0x002fe20000004200 */
[----:B------:R-:W-:Y:S02]  /*fb30*/  UISETP.GT.AND UP2, UPT, UR28, 0x1, UPT ;  /* 0x000000011c00788c */ /* 0x000fe4000bf44270 */
[----:B------:R-:W-:Y:S02]  /*fb40*/  UMOV UR10, UR23 ;  /* 0x00000017000a7c82 */ /* 0x000fe40008000000 */
[----:B------:R-:W-:Y:S01]  /*fb50*/  MOV R3, UR31 ;  /* 0x0000001f00037c02 */ /* 0x000fe20008000f00 */
[----:B------:R-:W-:Y:S02]  /*fb60*/  UMOV UR11, UR22 ;  /* 0x00000016000b7c82 */ /* 0x000fe40008000000 */
[----:B------:R-:W-:Y:S01]  /*fb70*/  LDSM.16.MT88.4 R184, [R224+0x12800] ;  /* 0x01280000e0b8783b */ /* 0x000fe20000004200 */
[----:B------:R-:W-:Y:S01]  /*fb80*/  LEA R2, R3, R238, 0x6 ;  /* 0x000000ee03027211 */ /* 0x000fe200078e30ff */
[----:B------:R-:W-:Y:S03]  /*fb90*/  UMOV UR28, UR31 ;  /* 0x0000001f001c7c82 */ /* 0x000fe60008000000 */
[C---:B------:R-:W-:Y:S01]  /*fba0*/  IADD3 R174, R2.reuse, 0x1, RZ ;  /* 0x0000000102ae7810 */ /* 0x040fe20007ffe0ff */
[----:B------:R-:W-:Y:S01]  /*fbb0*/  I2F R177, R2 ;  /* 0x0000000200b17306 */ /* 0x000fe20000201400 */
[C---:B------:R-:W-:Y:S01]  /*fbc0*/  IADD3 R175, R2.reuse, 0x8, RZ ;  /* 0x0000000802af7810 */ /* 0x040fe20007ffe0ff */
[----:B------:R-:W-:Y:S01]  /*fbd0*/  LDSM.16.MT88.4 R188, [R228+0x14800] ;  /* 0x01480000e4bc783b */ /* 0x000fe20000004200 */
[C---:B------:R-:W-:Y:S02]  /*fbe0*/  IADD3 R168, R2.reuse, 0x9, RZ ;  /* 0x0000000902a87810 */ /* 0x040fe40007ffe0ff */
[C---:B------:R-:W-:Y:S02]  /*fbf0*/  IADD3 R173, R2.reuse, 0x10, RZ ;  /* 0x0000001002ad7810 */ /* 0x040fe40007ffe0ff */
[C---:B------:R-:W-:Y:S02]  /*fc00*/  IADD3 R169, R2.reuse, 0x18, RZ ;  /* 0x0000001802a97810 */ /* 0x040fe40007ffe0ff */
[C---:B------:R-:W-:Y:S01]  /*fc10*/  IADD3 R172, R2.reuse, 0x11, RZ ;  /* 0x0000001102ac7810 */ /* 0x040fe20007ffe0ff */
[----:B------:R-:W-:Y:S01]  /*fc20*/  I2F R174, R174 ;  /* 0x000000ae00ae7306 */ /* 0x000fe20000201400 */
[C---:B------:R-:W-:Y:S02]  /*fc30*/  IADD3 R170, R2.reuse, 0x19, RZ ;  /* 0x0000001902aa7810 */ /* 0x040fe40007ffe0ff */
[C---:B------:R-:W-:Y:S02]  /*fc40*/  IADD3 R171, R2.reuse, 0x20, RZ ;  /* 0x0000002002ab7810 */ /* 0x040fe40007ffe0ff */
[C---:B------:R-:W-:Y:S02]  /*fc50*/  IADD3 R166, R2.reuse, 0x21, RZ ;  /* 0x0000002102a67810 */ /* 0x040fe40007ffe0ff */
[C---:B------:R-:W-:Y:S02]  /*fc60*/  IADD3 R167, R2.reuse, 0x28, RZ ;  /* 0x0000002802a77810 */ /* 0x040fe40007ffe0ff */
[C---:B------:R-:W-:Y:S01]  /*fc70*/  IADD3 R164, R2.reuse, 0x29, RZ ;  /* 0x0000002902a47810 */ /* 0x040fe20007ffe0ff */
[----:B------:R-:W-:Y:S01]  /*fc80*/  I2F R175, R175 ;  /* 0x000000af00af7306 */ /* 0x000fe20000201400 */
[----:B------:R-:W-:Y:S09]  /*fc90*/  IADD3 R3, R2, 0x30, RZ ;  /* 0x0000003002037810 */ /* 0x000ff20007ffe0ff */
[----:B------:R-:W-:Y:S10]  /*fca0*/  I2F R168, R168 ;  /* 0x000000a800a87306 */ /* 0x000ff40000201400 */
        /* <DEDUP_REMOVED lines=8> */
[----:B------:R-:W1:Y:S02]  /*fd30*/  I2F R3, R3 ;  /* 0x0000000300037306 */ /* 0x000e640000201400 */
[----:B-1----:R-:W-:Y:S02]  /*fd40*/  FFMA.FTZ R30, R3, UR4, R30 ;  /* 0x00000004031e7c23 */ /* 0x002fe4000801001e */
[C---:B------:R-:W-:Y:S02]  /*fd50*/  FFMA.FTZ R6, R177.reuse, UR4, R6 ;  /* 0x00000004b1067c23 */ /* 0x040fe40008010006 */
[----:B------:R-:W-:Y:S02]  /*fd60*/  FFMA.FTZ R4, R177, UR4, R4 ;  /* 0x00000004b1047c23 */ /* 0x000fe40008010004 */
[C---:B------:R-:W-:Y:S02]  /*fd70*/  FFMA.FTZ R7, R174.reuse, UR4, R7 ;  /* 0x00000004ae077c23 */ /* 0x040fe40008010007 */
[----:B------:R-:W-:Y:S01]  /*fd80*/  FFMA.FTZ R5, R174, UR4, R5 ;  /* 0x00000004ae057c23 */ /* 0x000fe20008010005 */
[----:B------:R-:W-:Y:S01]  /*fd90*/  FMNMX.FTZ R174, R6, R0, !PT ;  /* 0x0000000006ae7209 */ /* 0x000fe20007810000 */
[C---:B------:R-:W-:Y:S02]  /*fda0*/  FFMA.FTZ R10, R175.reuse, UR4, R10 ;  /* 0x00000004af0a7c23 */ /* 0x040fe4000801000a */
[----:B------:R-:W-:Y:S01]  /*fdb0*/  FFMA.FTZ R8, R175, UR4, R8 ;  /* 0x00000004af087c23 */ /* 0x000fe20008010008 */
[----:B------:R-:W-:Y:S01]  /*fdc0*/  FMNMX.FTZ R175, R7, R174, !PT ;  /* 0x000000ae07af7209 */ /* 0x000fe20007810000 */
[----:B------:R-:W-:Y:S01]  /*fdd0*/  FFMA.FTZ R11, R168, UR4, R11 ;  /* 0x00000004a80b7c23 */ /* 0x000fe2000801000b */
[----:B------:R-:W-:Y:S01]  /*fde0*/  FMNMX.FTZ R174, R4, R165, !PT ;  /* 0x000000a504ae7209 */ /* 0x000fe20007810000 */
[C---:B------:R-:W-:Y:S01]  /*fdf0*/  FFMA.FTZ R14, R173.reuse, UR4, R14 ;  /* 0x00000004ad0e7c23 */ /* 0x040fe2000801000e */
[----:B------:R-:W-:Y:S01]  /*fe00*/  FMNMX.FTZ R176, R10, R175, !PT ;  /* 0x000000af0ab07209 */ /* 0x000fe20007810000 */
[----:B------:R-:W-:Y:S01]  /*fe10*/  FFMA.FTZ R12, R173, UR4, R12 ;  /* 0x00000004ad0c7c23 */ /* 0x000fe2000801000c */
[----:B------:R-:W-:Y:S01]  /*fe20*/  FMNMX.FTZ R177, R5, R174, !PT ;  /* 0x000000ae05b17209 */ /* 0x000fe20007810000 */
[C---:B------:R-:W-:Y:S01]  /*fe30*/  FFMA.FTZ R16, R169.reuse, UR4, R16 ;  /* 0x00000004a9107c23 */ /* 0x040fe20008010010 */
[----:B------:R-:W-:Y:S01]  /*fe40*/  IADD3 R173, R2, 0x38, RZ ;  /* 0x0000003802ad7810 */ /* 0x000fe20007ffe0ff */
[----:B------:R-:W-:Y:S01]  /*fe50*/  FFMA.FTZ R18, R169, UR4, R18 ;  /* 0x00000004a9127c23 */ /* 0x000fe20008010012 */
[----:B------:R-:W-:Y:S01]  /*fe60*/  FMNMX.FTZ R175, R11, R176, !PT ;  /* 0x000000b00baf7209 */ /* 0x000fe20007810000 */
[----:B------:R-:W-:Y:S01]  /*fe70*/  FFMA.FTZ R9, R168, UR4, R9 ;  /* 0x00000004a8097c23 */ /* 0x000fe20008010009 */
[----:B------:R-:W-:Y:S01]  /*fe80*/  FMNMX.FTZ R174, R8, R177, !PT ;  /* 0x000000b108ae7209 */ /* 0x000fe20007810000 */
[----:B------:R1:W2:Y:S01]  /*fe90*/  I2F R169, R173 ;  /* 0x000000ad00a97306 */ /* 0x0002a20000201400 */
[----:B------:R-:W-:Y:S01]  /*fea0*/  FFMA.FTZ R15, R172, UR4, R15 ;  /* 0x00000004ac0f7c23 */ /* 0x000fe2000801000f */
[----:B------:R-:W-:Y:S01]  /*feb0*/  IADD3 R168, R2, 0x31, RZ ;  /* 0x0000003102a87810 */ /* 0x000fe20007ffe0ff */
[----:B------:R-:W-:Y:S01]  /*fec0*/  FFMA.FTZ R13, R172, UR4, R13 ;  /* 0x00000004ac0d7c23 */ /* 0x000fe2000801000d */
[----:B------:R-:W-:Y:S01]  /*fed0*/  FMNMX.FTZ R172, R14, R175, !PT ;  /* 0x000000af0eac7209 */ /* 0x000fe20007810000 */
[C---:B------:R-:W-:Y:S01]  /*fee0*/  FFMA.FTZ R19, R170.reuse, UR4, R19 ;  /* 0x00000004aa137c23 */ /* 0x040fe20008010013 */
[----:B------:R-:W-:Y:S01]  /*fef0*/  FMNMX.FTZ R175, R9, R174, !PT ;  /* 0x000000ae09af7209 */ /* 0x000fe20007810000 */
[----:B------:R-:W-:Y:S01]  /*ff00*/  FFMA.FTZ R17, R170, UR4, R17 ;  /* 0x00000004aa117c23 */ /* 0x000fe20008010011 */
[----:B------:R-:W-:Y:S01]  /*ff10*/  FMNMX.FTZ R177, R15, R172, !PT ;  /* 0x000000ac0fb17209 */ /* 0x000fe20007810000 */
[----:B------:R-:W-:Y:S01]  /*ff20*/  FFMA.FTZ R22, R171, UR4, R22 ;  /* 0x00000004ab167c23 */ /* 0x000fe20008010016 */
[----:B------:R-:W-:Y:S01]  /*ff30*/  FMNMX.FTZ R170, R12, R175, !PT ;  /* 0x000000af0caa7209 */ /* 0x000fe20007810000 */
[----:B------:R-:W3:Y:S01]  /*ff40*/  I2F R168, R168 ;  /* 0x000000a800a87306 */ /* 0x000ee20000201400 */
[----:B------:R-:W-:Y:S01]  /*ff50*/  FMNMX.FTZ R172, R18, R177, !PT ;  /* 0x000000b112ac7209 */ /* 0x000fe20007810000 */
[----:B------:R-:W-:Y:S01]  /*ff60*/  FFMA.FTZ R23, R166, UR4, R23 ;  /* 0x00000004a6177c23 */ /* 0x000fe20008010017 */
[----:B------:R-:W-:Y:S01]  /*ff70*/  FMNMX.FTZ R175, R13, R170, !PT ;  /* 0x000000aa0daf7209 */ /* 0x000fe20007810000 */
[----:B------:R-:W-:Y:S01]  /*ff80*/  FFMA.FTZ R20, R171, UR4, R20 ;  /* 0x00000004ab147c23 */ /* 0x000fe20008010014 */
[----:B------:R-:W-:Y:S01]  /*ff90*/  IADD3 R2, R2, 0x39, RZ ;  /* 0x0000003902027810 */ /* 0x000fe20007ffe0ff */
[----:B------:R-:W-:Y:S01]  /*ffa0*/  FFMA.FTZ R26, R167, UR4, R26 ;  /* 0x00000004a71a7c23 */ /* 0x000fe2000801001a */
[----:B------:R-:W-:Y:S01]  /*ffb0*/  FMNMX.FTZ R177, R19, R172, !PT ;  /* 0x000000ac13b17209 */ /* 0x000fe20007810000 */
[----:B------:R-:W-:Y:S01]  /*ffc0*/  FFMA.FTZ R21, R166, UR4, R21 ;  /* 0x00000004a6157c23 */ /* 0x000fe20008010015 */
[----:B------:R-:W-:Y:S01]  /*ffd0*/  FMNMX.FTZ R170, R16, R175, !PT ;  /* 0x000000af10aa7209 */ /* 0x000fe20007810000 */
[----:B------:R-:W-:Y:S01]  /*ffe0*/  FFMA.FTZ R27, R164, UR4, R27 ;  /* 0x00000004a41b7c23 */ /* 0x000fe2000801001b */
[----:B------:R-:W4:Y:S01]  /*fff0*/  I2F R2, R2 ;  /* 0x0000000200027306 */ /* 0x000f220000201400 */
[----:B------:R-:W-:Y:S01]  /*10000*/  FMNMX.FTZ R172, R22, R177, !PT ;  /* 0x000000b116ac7209 */ /* 0x000fe20007810000 */
[----:B------:R-:W-:Y:S01]  /*10010*/  FFMA.FTZ R24, R167, UR4, R24 ;  /* 0x00000004a7187c23 */ /* 0x000fe20008010018 */
[----:B------:R-:W-:Y:S01]  /*10020*/  FMNMX.FTZ R171, R17, R170, !PT ;  /* 0x000000aa11ab7209 */ /* 0x000fe20007810000 */
[----:B------:R-:W-:Y:S01]  /*10030*/  FFMA.FTZ R25, R164, UR4, R25 ;  /* 0x00000004a4197c23 */ /* 0x000fe20008010019 */
[----:B-1----:R-:W-:Y:S01]  /*10040*/  FMNMX.FTZ R173, R23, R172, !PT ;  /* 0x000000ac17ad7209 */ /* 0x002fe20007810000 */
[----:B------:R-:W-:Y:S01]  /*10050*/  FFMA.FTZ R28, R3, UR4, R28 ;  /* 0x00000004031c7c23 */ /* 0x000fe2000801001c */
[----:B------:R-:W-:Y:S01]  /*10060*/  FMNMX.FTZ R166, R20, R171, !PT ;  /* 0x000000ab14a67209 */ /* 0x000fe20007810000 */
[C---:B--2---:R-:W-:Y:S01]  /*10070*/  FFMA.FTZ R34, R169.reuse, UR4, R34 ;  /* 0x00000004a9227c23 */ /* 0x044fe20008010022 */
[----:B------:R-:W-:Y:S01]  /*10080*/  FMNMX.FTZ R170, R26, R173, !PT ;  /* 0x000000ad1aaa7209 */ /* 0x000fe20007810000 */
[----:B------:R-:W-:Y:S01]  /*10090*/  FFMA.FTZ R32, R169, UR4, R32 ;  /* 0x00000004a9207c23 */ /* 0x000fe20008010020 */
[----:B------:R-:W-:Y:S01]  /*100a0*/  FMNMX.FTZ R167, R21, R166, !PT ;  /* 0x000000a615a77209 */ /* 0x000fe20007810000 */
[----:B------:R-:W-:Y:S01]  /*100b0*/  LDSM.16.MT88.4 R172, [R226+0x10000] ;  /* 0x01000000e2ac783b */ /* 0x000fe20000004200 */
[----:B------:R-:W-:Y:S01]  /*100c0*/  FMNMX.FTZ R171, R27, R170, !PT ;  /* 0x000000aa1bab7209 */ /* 0x000fe20007810000 */
[----:B---3--:R-:W-:Y:S01]  /*100d0*/  FFMA.FTZ R31, R168, UR4, R31 ;  /* 0x00000004a81f7c23 */ /* 0x008fe2000801001f */
[----:B------:R-:W-:Y:S01]  /*100e0*/  FMNMX.FTZ R164, R24, R167, !PT ;  /* 0x000000a718a47209 */ /* 0x000fe20007810000 */
[----:B------:R-:W-:Y:S01]  /*100f0*/  FFMA.FTZ R29, R168, UR4, R29 ;  /* 0x00000004a81d7c23 */ /* 0x000fe2000801001d */
[----:B------:R-:W-:Y:S02]  /*10100*/  FMNMX.FTZ R166, R30, R171, !PT ;  /* 0x000000ab1ea67209 */ /* 0x000fe40007810000 */
[----:B------:R-:W-:Y:S01]  /*10110*/  FMNMX.FTZ R167, R25, R164, !PT ;  /* 0x000000a419a77209 */ /* 0x000fe20007810000 */
[----:B------:R-:W-:Y:S01]  /*10120*/  LDSM.16.MT88.4 R176, [R225+0x10000] ;  /* 0x01000000e1b0783b */ /* 0x000fe20000004200 */
[----:B------:R-:W-:Y:S02]  /*10130*/  FMNMX.FTZ R3, R31, R166, !PT ;  /* 0x000000a61f037209 */ /* 0x000fe40007810000 */
[----:B------:R-:W-:Y:S01]  /*10140*/  FMNMX.FTZ R166, R28, R167, !PT ;  /* 0x000000a71ca67209 */ /* 0x000fe20007810000 */
[----:B----4-:R-:W-:Y:S01]  /*10150*/  FFMA.FTZ R35, R2, UR4, R35 ;  /* 0x0000000402237c23 */ /* 0x010fe20008010023 */
[----:B------:R-:W-:Y:S01]  /*10160*/  FMNMX.FTZ R164, R34, R3, !PT ;  /* 0x0000000322a47209 */ /* 0x000fe20007810000 */
[----:B------:R-:W-:Y:S01]  /*10170*/  FFMA.FTZ R33, R2, UR4, R33 ;  /* 0x0000000402217c23 */ /* 0x000fe20008010021 */
        /* <DEDUP_REMOVED lines=12> */
[C---:B------:R-:W-:Y:S02]  /*10240*/  FMUL.FTZ R198, R3.reuse, c[0x0][0x23c] ;  /* 0x00008f0003c67a20 */ /* 0x040fe40000410000 */
[----:B------:R-:W-:Y:S01]  /*10250*/  FADD.FTZ R2, -R3, R0 ;  /* 0x0000000003027221 */ /* 0x000fe20000010100 */
[----:B--2---:R-:W-:Y:S02]  /*10260*/  FMNMX.FTZ R164, R169, R164, !PT ;  /* 0x000000a4a9a47209 */ /* 0x004fe40007810000 */
[----:B------:R-:W-:Y:S01]  /*10270*/  FSEL R198, R198, RZ, P0 ;  /* 0x000000ffc6c67208 */ /* 0x000fe20000000000 */
[----:B------:R-:W-:Y:S01]  /*10280*/  FMUL.FTZ R0, R2, c[0x0][0x23c] ;  /* 0x00008f0002007a20 */ /* 0x000fe20000410000 */
[C---:B------:R-:W-:Y:S01]  /*10290*/  FSETP.NEU.FTZ.AND P0, PT, R164.reuse, -INF , PT ;  /* 0xff800000a400780b */ /* 0x040fe20003f1d000 */
[C---:B------:R-:W-:Y:S01]  /*102a0*/  FMUL.FTZ R197, R164.reuse, c[0x0][0x23c] ;  /* 0x00008f00a4c57a20 */ /* 0x040fe20000410000 */
[----:B------:R-:W1:Y:S01]  /*102b0*/  LDSM.16.MT88.4 R168, [R228+0x10000] ;  /* 0x01000000e4a8783b */ /* 0x000e620000004200 */
[----:B------:R-:W-:Y:S02]  /*102c0*/  FADD.FTZ R2, -R164, R165 ;  /* 0x000000a5a4027221 */ /* 0x000fe40000010100 */
[--C-:B------:R-:W-:Y:S01]  /*102d0*/  FFMA.FTZ R196, R6, c[0x0][0x23c], -R198.reuse ;  /* 0x00008f0006c47a23 */ /* 0x100fe200000108c6 */
[----:B------:R-:W-:Y:S01]  /*102e0*/  FSEL R197, R197, RZ, P0 ;  /* 0x000000ffc5c57208 */ /* 0x000fe20000000000 */
[--C-:B------:R-:W-:Y:S01]  /*102f0*/  FFMA.FTZ R167, R7, c[0x0][0x23c], -R198.reuse ;  /* 0x00008f0007a77a23 */ /* 0x100fe200000108c6 */
[----:B------:R-:W2:Y:S01]  /*10300*/  MUFU.EX2 R0, R0 ;  /* 0x0000000000007308 */ /* 0x000ea20000000800 */
[--C-:B------:R-:W-:Y:S01]  /*10310*/  FFMA.FTZ R166, R10, c[0x0][0x23c], -R198.reuse ;  /* 0x00008f000aa67a23 */ /* 0x100fe200000108c6 */
[----:B------:R-:W-:Y:S01]  /*10320*/  PLOP3.LUT P0, PT, PT, PT, UP2, 0x80, 0x0 ;  /* 0x000000000000781c */ /* 0x000fe20003f0f028 */
[--C-:B------:R-:W-:Y:S02]  /*10330*/  FFMA.FTZ R195, R4, c[0x0][0x23c], -R197.reuse ;  /* 0x00008f0004c37a23 */ /* 0x100fe400000108c5 */
[--C-:B------:R-:W-:Y:S02]  /*10340*/  FFMA.FTZ R194, R5, c[0x0][0x23c], -R197.reuse ;  /* 0x00008f0005c27a23 */ /* 0x100fe400000108c5 */
[--C-:B------:R-:W-:Y:S02]  /*10350*/  FFMA.FTZ R193, R8, c[0x0][0x23c], -R197.reuse ;  /* 0x00008f0008c17a23 */ /* 0x100fe400000108c5 */
[--C-:B------:R-:W-:Y:S01]  /*10360*/  FFMA.FTZ R192, R9, c[0x0][0x23c], -R197.reuse ;  /* 0x00008f0009c07a23 */ /* 0x100fe200000108c5 */
[----:B------:R-:W-:Y:S01]  /*10370*/  MUFU.EX2 R196, R196 ;  /* 0x000000c400c47308 */ /* 0x000fe20000000800 */
[----:B------:R-:W-:Y:S02]  /*10380*/  FMUL.FTZ R165, R2, c[0x0][0x23c] ;  /* 0x00008f0002a57a20 */ /* 0x000fe40000410000 */
[--C-:B------:R-:W-:Y:S02]  /*10390*/  FFMA.FTZ R11, R11, c[0x0][0x23c], -R198.reuse ;  /* 0x00008f000b0b7a23 */ /* 0x100fe400000108c6 */
[--C-:B------:R-:W-:Y:S02]  /*103a0*/  FFMA.FTZ R199, R14, c[0x0][0x23c], -R198.reuse ;  /* 0x00008f000ec77a23 */ /* 0x100fe400000108c6 */
[--C-:B------:R-:W-:Y:S02]  /*103b0*/  FFMA.FTZ R200, R15, c[0x0][0x23c], -R198.reuse ;  /* 0x00008f000fc87a23 */ /* 0x100fe400000108c6 */
[--C-:B------:R-:W-:Y:S01]  /*103c0*/  FFMA.FTZ R204, R12, c[0x0][0x23c], -R197.reuse ;  /* 0x00008f000ccc7a23 */ /* 0x100fe200000108c5 */
[----:B------:R-:W3:Y:S01]  /*103d0*/  MUFU.EX2 R2, R165 ;  /* 0x000000a500027308 */ /* 0x000ee20000000800 */
[--C-:B------:R-:W-:Y:S02]  /*103e0*/  FFMA.FTZ R203, R13, c[0x0][0x23c], -R197.reuse ;  /* 0x00008f000dcb7a23 */ /* 0x100fe400000108c5 */
[--C-:B------:R-:W-:Y:S02]  /*103f0*/  FFMA.FTZ R201, R18, c[0x0][0x23c], -R198.reuse ;  /* 0x00008f0012c97a23 */ /* 0x100fe400000108c6 */
[C---:B--2---:R-:W-:Y:S02]  /*10400*/  FMUL.FTZ R6, R0.reuse, R162 ;  /* 0x000000a200067220 */ /* 0x044fe40000410000 */
[C---:B------:R-:W-:Y:S02]  /*10410*/  FMUL.FTZ R7, R0.reuse, R163 ;  /* 0x000000a300077220 */ /* 0x040fe40000410000 */
[C---:B------:R-:W-:Y:S01]  /*10420*/  FMUL.FTZ R10, R0.reuse, R158 ;  /* 0x0000009e000a7220 */ /* 0x040fe20000410000 */
[----:B------:R-:W2:Y:S01]  /*10430*/  MUFU.EX2 R167, R167 ;  /* 0x000000a700a77308 */ /* 0x000ea20000000800 */
[C---:B------:R-:W-:Y:S02]  /*10440*/  FMUL.FTZ R38, R0.reuse, R38 ;  /* 0x0000002600267220 */ /* 0x040fe40000410000 */
[C---:B------:R-:W-:Y:S02]  /*10450*/  FMUL.FTZ R39, R0.reuse, R39 ;  /* 0x0000002700277220 */ /* 0x040fe40000410000 */
        /* <DEDUP_REMOVED lines=12> */
[----:B--2---:R-:W-:Y:S01]  /*10520*/  F2FP.PACK_AB R161, R167, R196 ;  /* 0x000000c4a7a1723e */ /* 0x004fe200000000ff */
[C---:B------:R-:W-:Y:S02]  /*10530*/  FMUL.FTZ R37, R2.reuse, R37 ;  /* 0x0000002502257220 */ /* 0x040fe40000410000 */
[C---:B------:R-:W-:Y:S02]  /*10540*/  FMUL.FTZ R40, R2.reuse, R40 ;  /* 0x0000002802287220 */ /* 0x040fe40000410000 */
[C---:B------:R-:W-:Y:S01]  /*10550*/  FMUL.FTZ R41, R2.reuse, R41 ;  /* 0x0000002902297220 */ /* 0x040fe20000410000 */
[----:B------:R-:W-:Y:S01]  /*10560*/  MUFU.EX2 R195, R195 ;  /* 0x000000c300c37308 */ /* 0x000fe20000000800 */
[C---:B------:R-:W-:Y:S02]  /*10570*/  FMUL.FTZ R12, R2.reuse, R152 ;  /* 0x00000098020c7220 */ /* 0x040fe40000410000 */
[----:B------:R-:W-:Y:S02]  /*10580*/  FMUL.FTZ R13, R2, R153 ;  /* 0x00000099020d7220 */ /* 0x000fe40000410000 */
[----:B------:R-:W-:Y:S01]  /*10590*/  LDSM.16.MT88.4 R152, [R228+0x10800] ;  /* 0x01080000e498783b */ /* 0x000fe20000004200 */
[----:B------:R-:W-:Y:S02]  /*105a0*/  FMUL.FTZ R47, R0, R47 ;  /* 0x0000002f002f7220 */ /* 0x000fe40000410000 */
[C---:B------:R-:W-:Y:S02]  /*105b0*/  FMUL.FTZ R44, R2.reuse, R44 ;  /* 0x0000002c022c7220 */ /* 0x040fe40000410000 */
[----:B------:R-:W2:Y:S01]  /*105c0*/  MUFU.EX2 R194, R194 ;  /* 0x000000c200c27308 */ /* 0x000ea20000000800 */
[----:B------:R-:W-:Y:S02]  /*105d0*/  FMUL.FTZ R45, R2, R45 ;  /* 0x0000002d022d7220 */ /* 0x000fe40000410000 */
[C---:B------:R-:W-:Y:S01]  /*105e0*/  FMUL.FTZ R50, R0.reuse, R50 ;  /* 0x0000003200327220 */ /* 0x040fe20000410000 */
[----:B---3--:R-:W-:Y:S01]  /*105f0*/  F2FP.PACK_AB R163, R165, R166 ;  /* 0x000000a6a5a3723e */ /* 0x008fe200000000ff */
[C---:B------:R-:W-:Y:S02]  /*10600*/  FMUL.FTZ R11, R0.reuse, R159 ;  /* 0x0000009f000b7220 */ /* 0x040fe40000410000 */
[----:B------:R-:W3:Y:S01]  /*10610*/  LDSM.16.MT88.4 R156, [R224+0x10000] ;  /* 0x01000000e09c783b */ /* 0x000ee20000004200 */
[----:B------:R-:W-:Y:S02]  /*10620*/  FMUL.FTZ R51, R0, R51 ;  /* 0x0000003300337220 */ /* 0x000fe40000410000 */
[----:B------:R-:W-:Y:S01]  /*10630*/  MUFU.EX2 R193, R193 ;  /* 0x000000c100c17308 */ /* 0x000fe20000000800 */
[C---:B------:R-:W-:Y:S02]  /*10640*/  FMUL.FTZ R48, R2.reuse, R48 ;  /* 0x0000003002307220 */ /* 0x040fe40000410000 */
[----:B------:R-:W-:Y:S02]  /*10650*/  FMUL.FTZ R49, R2, R49 ;  /* 0x0000003102317220 */ /* 0x000fe40000410000 */
[C---:B------:R-:W-:Y:S02]  /*10660*/  FMUL.FTZ R54, R0.reuse, R54 ;  /* 0x0000003600367220 */ /* 0x040fe40000410000 */
[----:B------:R-:W-:Y:S02]  /*10670*/  FMUL.FTZ R55, R0, R55 ;  /* 0x0000003700377220 */ /* 0x000fe40000410000 */
[C---:B------:R-:W-:Y:S01]  /*10680*/  FMUL.FTZ R52, R2.reuse, R52 ;  /* 0x0000003402347220 */ /* 0x040fe20000410000 */
[----:B------:R-:W4:Y:S01]  /*10690*/  MUFU.EX2 R192, R192 ;  /* 0x000000c000c07308 */ /* 0x000f220000000800 */
[----:B------:R-:W-:Y:S02]  /*106a0*/  FMUL.FTZ R53, R2, R53 ;  /* 0x0000003502357220 */ /* 0x000fe40000410000 */
[----:B------:R-:W-:Y:S01]  /*106b0*/  FMUL.FTZ R58, R0, R58 ;  /* 0x0000003a003a7220 */ /* 0x000fe20000410000 */
        /* <DEDUP_REMOVED lines=10> */
[----:B------:R-:W-:Y:S01]  /*10760*/  MUFU.EX2 R200, R200 ;  /* 0x000000c800c87308 */ /* 0x000fe20000000800 */
[----:B------:R-:W-:Y:S02]  /*10770*/  FMUL.FTZ R67, R0, R67 ;  /* 0x0000004300437220 */ /* 0x000fe40000410000 */
[----:B------:R-:W-:Y:S01]  /*10780*/  FMUL.FTZ R64, R2, R64 ;  /* 0x0000004002407220 */ /* 0x000fe20000410000 */
[----:B----4-:R-:W-:Y:S01]  /*10790*/  F2FP.PACK_AB R162, R192, R193 ;  /* 0x000000c1c0a2723e */ /* 0x010fe200000000ff */
[----:B------:R-:W-:Y:S02]  /*107a0*/  FMUL.FTZ R65, R2, R65 ;  /* 0x0000004102417220 */ /* 0x000fe40000410000 */
[C---:B------:R-:W-:Y:S02]  /*107b0*/  FMUL.FTZ R70, R0.reuse, R70 ;  /* 0x0000004600467220 */ /* 0x040fe40000410000 */
[----:B------:R-:W-:Y:S01]  /*107c0*/  FMUL.FTZ R71, R0, R71 ;  /* 0x0000004700477220 */ /* 0x000fe20000410000 */
[----:B------:R-:W-:Y:S01]  /*107d0*/  MUFU.EX2 R201, R201 ;  /* 0x000000c900c97308 */ /* 0x000fe20000000800 */
[C---:B-1----:R-:W-:Y:S05]  /*107e0*/  HMMA.16816.F32 R4, R160.reuse, R168, R4 ;  /* 0x000000a8a004723c */ /* 0x042fea0000001804 */
[C---:B------:R-:W-:Y:S02]  /*107f0*/  FMUL.FTZ R68, R2.reuse, R68 ;  /* 0x0000004402447220 */ /* 0x040fe40000410000 */
[----:B------:R-:W-:Y:S01]  /*10800*/  FMUL.FTZ R69, R2, R69 ;  /* 0x0000004502457220 */ /* 0x000fe20000410000 */
[C---:B------:R-:W-:Y:S01]  /*10810*/  HMMA.16816.F32 R8, R160.reuse, R170, R8 ;  /* 0x000000aaa008723c */ /* 0x040fe20000001808 */
[----:B------:R-:W1:Y:S01]  /*10820*/  LDSM.16.MT88.4 R168, [R228+0x12000] ;  /* 0x01200000e4a8783b */ /* 0x000e620000004200 */
[----:B------:R-:W-:Y:S02]  /*10830*/  MUFU.EX2 R204, R204 ;  /* 0x000000cc00cc7308 */ /* 0x000fe40000000800 */
[C---:B------:R-:W-:Y:S02]  /*10840*/  FMUL.FTZ R74, R0.reuse, R74 ;  /* 0x0000004a004a7220 */ /* 0x040fe40000410000 */
[----:B------:R-:W-:Y:S02]  /*10850*/  FMUL.FTZ R75, R0, R75 ;  /* 0x0000004b004b7220 */ /* 0x000fe40000410000 */
[C---:B------:R-:W-:Y:S04]  /*10860*/  HMMA.16816.F32 R36, R160.reuse, R172, R36 ;  /* 0x000000aca024723c */ /* 0x040fe80000001824 */
[C---:B------:R-:W-:Y:S01]  /*10870*/  FMUL.FTZ R72, R2.reuse, R72 ;  /* 0x0000004802487220 */ /* 0x040fe20000410000 */
[----:B------:R-:W2:Y:S01]  /*10880*/  MUFU.EX2 R203, R203 ;  /* 0x000000cb00cb7308 */ /* 0x000ea20000000800 */
        /* <DEDUP_REMOVED lines=34> */
[C---:B---3--:R-:W-:Y:S03]  /*10ab0*/  HMMA.16816.F32 R76, R160.reuse, R156, R76 ;  /* 0x0000009ca04c723c */ /* 0x048fe6000000184c */
[----:B------:R-:W-:Y:S02]  /*10ac0*/  FMUL.FTZ R93, R2, R93 ;  /* 0x0000005d025d7220 */ /* 0x000fe40000410000 */
[C---:B------:R-:W-:Y:S02]  /*10ad0*/  FMUL.FTZ R98, R0.reuse, R98 ;  /* 0x0000006200627220 */ /* 0x040fe40000410000 */
[----:B------:R-:W-:Y:S01]  /*10ae0*/  FMUL.FTZ R99, R0, R99 ;  /* 0x0000006300637220 */ /* 0x000fe20000410000 */
        /* <DEDUP_REMOVED lines=69> */
[----:B------:R-:W-:Y:S02]  /*10f40*/  FFMA.FTZ R202, R19, c[0x0][0x23c], -R198 ;  /* 0x00008f0013ca7a23 */ /* 0x000fe400000108c6 */
[--C-:B------:R-:W-:Y:S03]  /*10f50*/  FFMA.FTZ R205, R16, c[0x0][0x23c], -R197.reuse ;  /* 0x00008f0010cd7a23 */ /* 0x100fe600000108c5 */
[C---:B----4-:R-:W-:Y:S01]  /*10f60*/  HMMA.16816.F32 R140, R160.reuse, R172, R140 ;  /* 0x000000aca08c723c */ /* 0x050fe2000000188c */
[----:B------:R-:W4:Y:S02]  /*10f70*/  MUFU.EX2 R202, R202 ;  /* 0x000000ca00ca7308 */ /* 0x000f240000000800 */
[----:B------:R-:W-:Y:S02]  /*10f80*/  FFMA.FTZ R206, R17, c[0x0][0x23c], -R197 ;  /* 0x00008f0011ce7a23 */ /* 0x000fe400000108c5 */
[C---:B------:R-:W-:Y:S02]  /*10f90*/  FMUL.FTZ R18, R0.reuse, R150 ;  /* 0x0000009600127220 */ /* 0x040fe40000410000 */
[----:B------:R-:W-:Y:S01]  /*10fa0*/  FMUL.FTZ R19, R0, R151 ;  /* 0x0000009700137220 */ /* 0x000fe20000410000 */
[C---:B------:R-:W-:Y:S01]  /*10fb0*/  HMMA.16816.F32 R12, R160.reuse, R174, R12 ;  /* 0x000000aea00c723c */ /* 0x040fe2000000180c */
[----:B------:R-:W5:Y:S02]  /*10fc0*/  LDSM.16.MT88.4 R172, [R225+0x10800] ;  /* 0x01080000e1ac783b */ /* 0x000f640000004200 */
[----:B------:R-:W-:Y:S01]  /*10fd0*/  MUFU.EX2 R205, R205 ;  /* 0x000000cd00cd7308 */ /* 0x000fe20000000800 */
[C---:B------:R-:W-:Y:S01]  /*10fe0*/  FMUL.FTZ R16, R2.reuse, R148 ;  /* 0x0000009402107220 */ /* 0x040fe20000410000 */
[----:B--2---:R-:W-:Y:S01]  /*10ff0*/  F2FP.PACK_AB R148, R203, R204 ;  /* 0x000000cccb94723e */ /* 0x004fe200000000ff */
[----:B------:R-:W-:Y:S01]  /*11000*/  FMUL.FTZ R17, R2, R149 ;  /* 0x0000009502117220 */ /* 0x000fe20000410000 */
[----:B------:R-:W-:Y:S01]  /*11010*/  F2FP.PACK_AB R149, R200, R199 ;  /* 0x000000c7c895723e */ /* 0x000fe200000000ff */
[C---:B------:R-:W-:Y:S04]  /*11020*/  FMUL.FTZ R146, R0.reuse, R146 ;  /* 0x0000009200927220 */ /* 0x040fe80000410000 */
[----:B------:R-:W-:Y:S01]  /*11030*/  FMUL.FTZ R147, R0, R147 ;  /* 0x0000009300937220 */ /* 0x000fe20000410000 */
[C---:B---3--:R-:W-:Y:S01]  /*11040*/  HMMA.16816.F32 R16, R160.reuse, R156, R16 ;  /* 0x0000009ca010723c */ /* 0x048fe20000001810 */
[----:B------:R-:W2:Y:S02]  /*11050*/  MUFU.EX2 R206, R206 ;  /* 0x000000ce00ce7308 */ /* 0x000ea40000000800 */
[----:B------:R-:W-:Y:S01]  /*11060*/  FMUL.FTZ R144, R2, R144 ;  /* 0x0000009002907220 */ /* 0x000fe20000410000 */
[----:B----4-:R-:W-:Y:S01]  /*11070*/  F2FP.PACK_AB R151, R202, R201 ;  /* 0x000000c9ca97723e */ /* 0x010fe200000000ff */
[----:B------:R-:W-:Y:S02]  /*11080*/  FMUL.FTZ R145, R2, R145 ;  /* 0x0000009102917220 */ /* 0x000fe40000410000 */
[----:B------:R-:W-:Y:S01]  /*11090*/  FFMA.FTZ R196, R0, R247, R196 ;  /* 0x000000f700c47223 */ /* 0x000fe200000100c4 */
[----:B------:R-:W-:Y:S01]  /*110a0*/  MOV R0, R3 ;  /* 0x0000000300007202 */ /* 0x000fe20000000f00 */
[----:B------:R-:W-:Y:S03]  /*110b0*/  FFMA.FTZ R195, R2, R249, R195 ;  /* 0x000000f902c37223 */ /* 0x000fe600000100c3 */
[----:B------:R-:W-:Y:S01]  /*110c0*/  HMMA.16816.F32 R144, R160, R158, R144 ;  /* 0x0000009ea090723c */ /* 0x000fe20000001890 */
[----:B------:R-:W3:Y:S02]  /*110d0*/  LDSM.16.MT88.4 R156, [R228+0x12800] ;  /* 0x01280000e49c783b */ /* 0x000ee40000004200 */
[----:B------:R-:W-:Y:S02]  /*110e0*/  FADD.FTZ R167, R167, R196 ;  /* 0x000000c4a7a77221 */ /* 0x000fe40000010000 */
[----:B------:R-:W-:Y:S02]  /*110f0*/  FADD.FTZ R194, R194, R195 ;  /* 0x000000c3c2c27221 */ /* 0x000fe40000010000 */
[----:B------:R-:W-:Y:S02]  /*11100*/  FADD.FTZ R166, R166, R167 ;  /* 0x000000a7a6a67221 */ /* 0x000fe40000010000 */
[----:B------:R-:W4:Y:S03]  /*11110*/  LDSM.16.MT88.4 R160, [R226+0x12800] ;  /* 0x01280000e2a0783b */ /* 0x000f260000004200 */
[----:B------:R-:W-:Y:S01]  /*11120*/  FADD.FTZ R193, R193, R194 ;  /* 0x000000c2c1c17221 */ /* 0x000fe20000010000 */
[----:B--2---:R-:W-:Y:S01]  /*11130*/  F2FP.PACK_AB R150, R206, R205 ;  /* 0x000000cdce96723e */ /* 0x004fe200000000ff */
[----:B------:R-:W-:Y:S01]  /*11140*/  FADD.FTZ R166, R165, R166 ;  /* 0x000000a6a5a67221 */ /* 0x000fe20000010000 */
[----:B------:R-:W-:Y:S01]  /*11150*/  MOV R165, R164 ;  /* 0x000000a400a57202 */ /* 0x000fe20000000f00 */
[----:B------:R-:W-:Y:S02]  /*11160*/  FADD.FTZ R193, R192, R193 ;  /* 0x000000c1c0c17221 */ /* 0x000fe40000010000 */
[----:B------:R-:W-:Y:S02]  /*11170*/  FADD.FTZ R199, R199, R166 ;  /* 0x000000a6c7c77221 */ /* 0x000fe40000010000 */
[C---:B------:R-:W-:Y:S05]  /*11180*/  HMMA.16816.F32 R4, R148.reuse, R152, R4 ;  /* 0x000000989404723c */ /* 0x040fea0000001804 */
[----:B------:R-:W-:Y:S02]  /*11190*/  FADD.FTZ R204, R204, R193 ;  /* 0x000000c1cccc7221 */ /* 0x000fe40000010000 */
[----:B------:R-:W-:Y:S01]  /*111a0*/  FADD.FTZ R200, R200, R199 ;  /* 0x000000c7c8c87221 */ /* 0x000fe20000010000 */
[C---:B------:R-:W-:Y:S01]  /*111b0*/  HMMA.16816.F32 R8, R148.reuse, R154, R8 ;  /* 0x0000009a9408723c */ /* 0x040fe20000001808 */
[----:B------:R-:W2:Y:S03]  /*111c0*/  LDSM.16.MT88.4 R152, [R226+0x14800] ;  /* 0x01480000e298783b */ /* 0x000ea60000004200 */
[----:B------:R-:W-:Y:S02]  /*111d0*/  FADD.FTZ R204, R203, R204 ;  /* 0x000000cccbcc7221 */ /* 0x000fe40000010000 */
[----:B------:R-:W-:Y:S02]  /*111e0*/  FADD.FTZ R201, R201, R200 ;  /* 0x000000c8c9c97221 */ /* 0x000fe40000010000 */
[C---:B-1----:R-:W-:Y:S04]  /*111f0*/  HMMA.16816.F32 R36, R148.reuse, R168, R36 ;  /* 0x000000a89424723c */ /* 0x042fe80000001824 */
[----:B------:R-:W-:Y:S02]  /*11200*/  FADD.FTZ R205, R205, R204 ;  /* 0x000000cccdcd7221 */ /* 0x000fe40000010000 */
[----:B------:R-:W-:Y:S02]  /*11210*/  FADD.FTZ R201, R202, R201 ;  /* 0x000000c9cac97221 */ /* 0x000fe40000010000 */
[C---:B------:R-:W-:Y:S01]  /*11220*/  HMMA.16816.F32 R40, R148.reuse, R170, R40 ;  /* 0x000000aa9428723c */ /* 0x040fe20000001828 */
[----:B------:R-:W1:Y:S03]  /*11230*/  LDSM.16.MT88.4 R168, [R225+0x14800] ;  /* 0x01480000e1a8783b */ /* 0x000e660000004200 */
[----:B------:R-:W-:Y:S04]  /*11240*/  FADD.FTZ R205, R206, R205 ;  /* 0x000000cdcecd7221 */ /* 0x000fe80000010000 */
[C---:B-----5:R-:W-:Y:S08]  /*11250*/  HMMA.16816.F32 R44, R148.reuse, R172, R44 ;  /* 0x000000ac942c723c */ /* 0x060ff0000000182c */
        /* <DEDUP_REMOVED lines=8> */
[C---:B---3--:R-:W-:Y:S04]  /*112e0*/  HMMA.16816.F32 R60, R148.reuse, R156, R60 ;  /* 0x0000009c943c723c */ /* 0x048fe8000000183c */
[--C-:B------:R-:W-:Y:S03]  /*112f0*/  FFMA.FTZ R179, R27, c[0x0][0x23c], -R198.reuse ;  /* 0x00008f001bb37a23 */ /* 0x100fe600000108c6 */
[----:B------:R-:W3:Y:S01]  /*11300*/  MUFU.EX2 R177, R177 ;  /* 0x000000b100b17308 */ /* 0x000ee20000000800 */
[C---:B------:R-:W-:Y:S01]  /*11310*/  HMMA.16816.F32 R64, R148.reuse, R158, R64 ;  /* 0x0000009e9440723c */ /* 0x040fe20000001840 */
[----:B------:R-:W5:Y:S07]  /*11320*/  LDSM.16.MT88.4 R156, [R224+0x14800] ;  /* 0x01480000e09c783b */ /* 0x000f6e0000004200 */
        /* <DEDUP_REMOVED lines=9> */
[----:B---3--:R-:W-:Y:S01]  /*113c0*/  F2FP.PACK_AB R21, R177, R176 ;  /* 0x000000b0b115723e */ /* 0x008fe200000000ff */
[----:B------:R-:W-:Y:S01]  /*113d0*/  MUFU.EX2 R180, R180 ;  /* 0x000000b400b47308 */ /* 0x000fe20000000800 */
[--C-:B------:R-:W-:Y:S01]  /*113e0*/  FFMA.FTZ R182, R24, c[0x0][0x23c], -R197.reuse ;  /* 0x00008f0018b67a23 */ /* 0x100fe200000108c5 */
[C---:B------:R-:W-:Y:S04]  /*113f0*/  HMMA.16816.F32 R84, R148.reuse, R184, R84 ;  /* 0x000000b89454723c */ /* 0x040fe80000001854 */
[----:B------:R-:W-:Y:S01]  /*11400*/  FFMA.FTZ R183, R25, c[0x0][0x23c], -R197 ;  /* 0x00008f0019b77a23 */ /* 0x000fe200000108c5 */
[----:B-1----:R-:W-:Y:S01]  /*11410*/  F2FP.PACK_AB R23, R179, R178 ;  /* 0x000000b2b317723e */ /* 0x002fe200000000ff */
[----:B------:R-:W-:Y:S01]  /*11420*/  LDSM.16.MT88.4 R24, [R226+0x11000] ;  /* 0x01100000e218783b */ /* 0x000fe20000004200 */
[--C-:B------:R-:W-:Y:S01]  /*11430*/  FFMA.FTZ R184, R30, c[0x0][0x23c], -R198.reuse ;  /* 0x00008f001eb87a23 */ /* 0x100fe200000108c6 */
[C---:B------:R-:W-:Y:S01]  /*11440*/  HMMA.16816.F32 R88, R148.reuse, R186, R88 ;  /* 0x000000ba9458723c */ /* 0x040fe20000001858 */
[----:B------:R-:W1:Y:S03]  /*11450*/  MUFU.EX2 R181, R181 ;  /* 0x000000b500b57308 */ /* 0x000e660000000800 */
[--C-:B------:R-:W-:Y:S02]  /*11460*/  FFMA.FTZ R185, R31, c[0x0][0x23c], -R198.reuse ;  /* 0x00008f001fb97a23 */ /* 0x100fe400000108c6 */
[----:B------:R-:W-:Y:S02]  /*11470*/  FADD.FTZ R176, R176, R201 ;  /* 0x000000c9b0b07221 */ /* 0x000fe40000010000 */
[C---:B------:R-:W-:Y:S03]  /*11480*/  HMMA.16816.F32 R92, R148.reuse, R188, R92 ;  /* 0x000000bc945c723c */ /* 0x040fe6000000185c */
[----:B------:R-:W-:Y:S01]  /*11490*/  MUFU.EX2 R182, R182 ;  /* 0x000000b600b67308 */ /* 0x000fe20000000800 */
[--C-:B------:R-:W-:Y:S02]  /*114a0*/  FFMA.FTZ R186, R34, c[0x0][0x23c], -R198.reuse ;  /* 0x00008f0022ba7a23 */ /* 0x100fe400000108c6 */
[----:B------:R-:W-:Y:S02]  /*114b0*/  FFMA.FTZ R198, R35, c[0x0][0x23c], -R198 ;  /* 0x00008f0023c67a23 */ /* 0x000fe400000108c6 */
[C---:B------:R-:W-:Y:S04]  /*114c0*/  HMMA.16816.F32 R96, R148.reuse, R190, R96 ;  /* 0x000000be9460723c */ /* 0x040fe80000001860 */
[--C-:B------:R-:W-:Y:S01]  /*114d0*/  FFMA.FTZ R188, R28, c[0x0][0x23c], -R197.reuse ;  /* 0x00008f001cbc7a23 */ /* 0x100fe200000108c5 */
[----:B------:R-:W3:Y:S01]  /*114e0*/  MUFU.EX2 R183, R183 ;  /* 0x000000b700b77308 */ /* 0x000ee20000000800 */
[--C-:B------:R-:W-:Y:S02]  /*114f0*/  FFMA.FTZ R189, R29, c[0x0][0x23c], -R197.reuse ;  /* 0x00008f001dbd7a23 */ /* 0x100fe400000108c5 */
[C---:B--2---:R-:W-:Y:S01]  /*11500*/  HMMA.16816.F32 R100, R148.reuse, R152, R100 ;  /* 0x000000989464723c */ /* 0x044fe20000001864 */
[----:B------:R-:W-:Y:S03]  /*11510*/  LDSM.16.MT88.4 R28, [R226+0x11800] ;  /* 0x01180000e21c783b */ /* 0x000fe60000004200 */
[--C-:B------:R-:W-:Y:S01]  /*11520*/  FFMA.FTZ R190, R32, c[0x0][0x23c], -R197.reuse ;  /* 0x00008f0020be7a23 */ /* 0x100fe200000108c5 */
[----:B-1----:R-:W-:Y:S01]  /*11530*/  F2FP.PACK_AB R20, R181, R180 ;  /* 0x000000b4b514723e */ /* 0x002fe200000000ff */
[----:B------:R-:W-:Y:S01]  /*11540*/  FFMA.FTZ R197, R33, c[0x0][0x23c], -R197 ;  /* 0x00008f0021c57a23 */ /* 0x000fe200000108c5 */
[----:B------:R-:W-:Y:S01]  /*11550*/  MUFU.EX2 R184, R184 ;  /* 0x000000b800b87308 */ /* 0x000fe20000000800 */
[C---:B------:R-:W-:Y:S01]  /*11560*/  HMMA.16816.F32 R104, R148.reuse, R154, R104 ;  /* 0x0000009a9468723c */ /* 0x040fe20000001868 */
[----:B------:R-:W1:Y:S03]  /*11570*/  LDSM.16.MT88.4 R152, [R226+0x16800] ;  /* 0x01680000e298783b */ /* 0x000e660000004200 */
[----:B------:R-:W-:Y:S02]  /*11580*/  FADD.FTZ R180, R180, R205 ;  /* 0x000000cdb4b47221 */ /* 0x000fe40000010000 */
[----:B------:R-:W-:Y:S02]  /*11590*/  FADD.FTZ R177, R177, R176 ;  /* 0x000000b0b1b17221 */ /* 0x000fe40000010000 */
[C---:B------:R-:W-:Y:S01]  /*115a0*/  HMMA.16816.F32 R108, R148.reuse, R168, R108 ;  /* 0x000000a8946c723c */ /* 0x040fe2000000186c */
[----:B------:R-:W-:Y:S01]  /*115b0*/  LDSM.16.MT88.4 R32, [R225+0x11800] ;  /* 0x01180000e120783b */ /* 0x000fe20000004200 */
[----:B------:R-:W2:Y:S02]  /*115c0*/  MUFU.EX2 R185, R185 ;  /* 0x000000b900b97308 */ /* 0x000ea40000000800 */
[----:B------:R-:W-:Y:S01]  /*115d0*/  FADD.FTZ R181, R181, R180 ;  /* 0x000000b4b5b57221 */ /* 0x000fe20000010000 */
[----:B---3--:R-:W-:Y:S01]  /*115e0*/  F2FP.PACK_AB R22, R183, R182 ;  /* 0x000000b6b716723e */ /* 0x008fe200000000ff */
[----:B------:R-:W-:Y:S02]  /*115f0*/  FADD.FTZ R178, R178, R177 ;  /* 0x000000b1b2b27221 */ /* 0x000fe40000010000 */
[C---:B------:R-:W-:Y:S01]  /*11600*/  HMMA.16816.F32 R112, R148.reuse, R170, R112 ;  /* 0x000000aa9470723c */ /* 0x040fe20000001870 */
[----:B------:R-:W3:Y:S03]  /*11610*/  LDSM.16.MT88.4 R168, [R225+0x16800] ;  /* 0x01680000e1a8783b */ /* 0x000ee60000004200 */
[----:B------:R-:W-:Y:S01]  /*11620*/  MUFU.EX2 R186, R186 ;  /* 0x000000ba00ba7308 */ /* 0x000fe20000000800 */
[----:B------:R-:W-:Y:S02]  /*11630*/  FADD.FTZ R182, R182, R181 ;  /* 0x000000b5b6b67221 */ /* 0x000fe40000010000 */
[----:B------:R-:W-:Y:S01]  /*11640*/  FADD.FTZ R179, R179, R178 ;  /* 0x000000b2b3b37221 */ /* 0x000fe20000010000 */
[C---:B-----5:R-:W-:Y:S04]  /*11650*/  HMMA.16816.F32 R116, R148.reuse, R156, R116 ;  /* 0x0000009c9474723c */ /* 0x060fe80000001874 */
[----:B------:R-:W-:Y:S02]  /*11660*/  FADD.FTZ R183, R183, R182 ;  /* 0x000000b6b7b77221 */ /* 0x000fe40000010000 */
[----:B------:R-:W5:Y:S02]  /*11670*/  MUFU.EX2 R187, R198 ;  /* 0x000000c600bb7308 */ /* 0x000f640000000800 */
[C---:B------:R-:W-:Y:S01]  /*11680*/  HMMA.16816.F32 R120, R148.reuse, R158, R120 ;  /* 0x0000009e9478723c */ /* 0x040fe20000001878 */
[----:B------:R-:W2:Y:S07]  /*11690*/  LDSM.16.MT88.4 R156, [R224+0x16800] ;  /* 0x01680000e09c783b */ /* 0x000eae0000004200 */
[C---:B----4-:R-:W-:Y:S01]  /*116a0*/  HMMA.16816.F32 R124, R148.reuse, R160, R124 ;  /* 0x000000a0947c723c */ /* 0x050fe2000000187c */
[----:B------:R-:W-:Y:S07]  /*116b0*/  MUFU.EX2 R188, R188 ;  /* 0x000000bc00bc7308 */ /* 0x000fee0000000800 */
[C---:B------:R-:W-:Y:S01]  /*116c0*/  HMMA.16816.F32 R128, R148.reuse, R162, R128 ;  /* 0x000000a29480723c */ /* 0x040fe20000001880 */
[----:B------:R-:W4:Y:S02]  /*116d0*/  LDSM.16.MT88.4 R160, [R228+0x11000] ;  /* 0x01100000e4a0783b */ /* 0x000f240000004200 */
[----:B------:R-:W2:Y:S05]  /*116e0*/  MUFU.EX2 R189, R189 ;  /* 0x000000bd00bd7308 */ /* 0x000eaa0000000800 */
[C---:B-1----:R-:W-:Y:S05]  /*116f0*/  HMMA.16816.F32 R132, R148.reuse, R152, R132 ;  /* 0x000000989484723c */ /* 0x042fea0000001884 */
[----:B------:R-:W-:Y:S03]  /*11700*/  MUFU.EX2 R190, R190 ;  /* 0x000000be00be7308 */ /* 0x000fe60000000800 */
[C---:B------:R-:W-:Y:S01]  /*11710*/  HMMA.16816.F32 R136, R148.reuse, R154, R136 ;  /* 0x0000009a9488723c */ /* 0x040fe20000001888 */
[----:B------:R-:W1:Y:S06]  /*11720*/  LDSM.16.MT88.4 R152, [R225+0x11000] ;  /* 0x01100000e198783b */ /* 0x000e6c0000004200 */
[----:B------:R-:W1:Y:S01]  /*11730*/  MUFU.EX2 R197, R197 ;  /* 0x000000c500c57308 */ /* 0x000e620000000800 */
[C---:B---3--:R-:W-:Y:S08]  /*11740*/  HMMA.16816.F32 R140, R148.reuse, R168, R140 ;  /* 0x000000a8948c723c */ /* 0x048ff0000000188c */
[C---:B------:R-:W-:Y:S01]  /*11750*/  HMMA.16816.F32 R12, R148.reuse, R170, R12 ;  /* 0x000000aa940c723c */ /* 0x040fe2000000180c */
[----:B------:R-:W-:Y:S07]  /*11760*/  LDSM.16.MT88.4 R168, [R226+0x13000] ;  /* 0x01300000e2a8783b */ /* 0x000fee0000004200 */
[C---:B--2---:R-:W-:Y:S08]  /*11770*/  HMMA.16816.F32 R16, R148.reuse, R156, R16 ;  /* 0x0000009c9410723c */ /* 0x044ff00000001810 */
[----:B------:R-:W-:Y:S01]  /*11780*/  HMMA.16816.F32 R144, R148, R158, R144 ;  /* 0x0000009e9490723c */ /* 0x000fe20000001890 */
[----:B------:R-:W2:Y:S07]  /*11790*/  LDSM.16.MT88.4 R148, [R224+0x11000] ;  /* 0x01100000e094783b */ /* 0x000eae0000004200 */
[C---:B----4-:R-:W-:Y:S01]  /*117a0*/  HMMA.16816.F32 R4, R20.reuse, R160, R4 ;  /* 0x000000a01404723c */ /* 0x050fe20000001804 */
[----:B------:R-:W3:Y:S07]  /*117b0*/  LDSM.16.MT88.4 R156, [R228+0x13000] ;  /* 0x01300000e49c783b */ /* 0x000eee0000004200 */
[C---:B------:R-:W-:Y:S01]  /*117c0*/  HMMA.16816.F32 R8, R20.reuse, R162, R8 ;  /* 0x000000a21408723c */ /* 0x040fe20000001808 */
[----:B------:R-:W4:Y:S07]  /*117d0*/  LDSM.16.MT88.4 R160, [R225+0x13000] ;  /* 0x01300000e1a0783b */ /* 0x000f2e0000004200 */
        /* <DEDUP_REMOVED lines=15> */
[C---:B----4-:R-:W-:Y:S08]  /*118d0*/  HMMA.16816.F32 R76, R20.reuse, R160, R76 ;  /* 0x000000a0144c723c */ /* 0x050ff0000000184c */
[C---:B------:R-:W-:Y:S08]  /*118e0*/  HMMA.16816.F32 R80, R20.reuse, R162, R80 ;  /* 0x000000a21450723c */ /* 0x040ff00000001850 */
        /* <DEDUP_REMOVED lines=20> */
[----:B------:R-:W-:Y:S07]  /*11a30*/  LDSM.16.MT88.4 R152, [R228+0x15800] ;  /* 0x01580000e498783b */ /* 0x000fee0000004200 */
[C---:B--2---:R-:W-:Y:S08]  /*11a40*/  HMMA.16816.F32 R140, R20.reuse, R148, R140 ;  /* 0x00000094148c723c */ /* 0x044ff0000000188c */
[C---:B------:R-:W-:Y:S01]  /*11a50*/  HMMA.16816.F32 R12, R20.reuse, R150, R12 ;  /* 0x00000096140c723c */ /* 0x040fe2000000180c */
[----:B------:R-:W1:Y:S07]  /*11a60*/  LDSM.16.MT88.4 R148, [R224+0x11800] ;  /* 0x01180000e094783b */ /* 0x000e6e0000004200 */
[C---:B---3--:R-:W-:Y:S08]  /*11a70*/  HMMA.16816.F32 R16, R20.reuse, R156, R16 ;  /* 0x0000009c1410723c */ /* 0x048ff00000001810 */
[----:B------:R-:W-:Y:S07]  /*11a80*/  HMMA.16816.F32 R144, R20, R158, R144 ;  /* 0x0000009e1490723c */ /* 0x000fee0000001890 */
[----:B------:R-:W-:Y:S01]  /*11a90*/  F2FP.PACK_AB R21, R185, R184 ;  /* 0x000000b8b915723e */ /* 0x000fe200000000ff */
[----:B------:R-:W-:Y:S01]  /*11aa0*/  FADD.FTZ R184, R184, R179 ;  /* 0x000000b3b8b87221 */ /* 0x000fe20000010000 */
[----:B-----5:R-:W-:Y:S03]  /*11ab0*/  F2FP.PACK_AB R23, R187, R186 ;  /* 0x000000babb17723e */ /* 0x020fe600000000ff */
[----:B------:R-:W-:Y:S01]  /*11ac0*/  F2FP.PACK_AB R20, R189, R188 ;  /* 0x000000bcbd14723e */ /* 0x000fe200000000ff */
[----:B------:R-:W-:Y:S01]  /*11ad0*/  FADD.FTZ R188, R188, R183 ;  /* 0x000000b7bcbc7221 */ /* 0x000fe20000010000 */
[----:B------:R-:W-:Y:S01]  /*11ae0*/  F2FP.PACK_AB R22, R197, R190 ;  /* 0x000000bec516723e */ /* 0x000fe200000000ff */
[----:B------:R-:W-:Y:S02]  /*11af0*/  FADD.FTZ R185, R185, R184 ;  /* 0x000000b8b9b97221 */ /* 0x000fe40000010000 */
[----:B------:R-:W-:Y:S02]  /*11b00*/  FADD.FTZ R189, R189, R188 ;  /* 0x000000bcbdbd7221 */ /* 0x000fe40000010000 */
[----:B------:R-:W-:Y:S02]  /*11b10*/  FADD.FTZ R186, R186, R185 ;  /* 0x000000b9baba7221 */ /* 0x000fe40000010000 */
[C---:B----4-:R-:W-:Y:S01]  /*11b20*/  HMMA.16816.F32 R160, R20.reuse, R24, R4 ;  /* 0x0000001814a0723c */ /* 0x050fe20000001804 */
[----:B------:R-:W2:Y:S02]  /*11b30*/  LDSM.16.MT88.4 R4, [R228+0x13800] ;  /* 0x01380000e404783b */ /* 0x000ea40000004200 */
[----:B------:R-:W-:Y:S02]  /*11b40*/  FADD.FTZ R190, R190, R189 ;  /* 0x000000bdbebe7221 */ /* 0x000fe40000010000 */
[----:B------:R-:W-:Y:S02]  /*11b50*/  FADD.FTZ R247, R187, R186 ;  /* 0x000000babbf77221 */ /* 0x000fe40000010000 */
[----:B------:R-:W-:Y:S01]  /*11b60*/  FADD.FTZ R249, R197, R190 ;  /* 0x000000bec5f97221 */ /* 0x000fe20000010000 */
[C---:B------:R-:W-:Y:S01]  /*11b70*/  HMMA.16816.F32 R156, R20.reuse, R26, R8 ;  /* 0x0000001a149c723c */ /* 0x040fe20000001808 */
[----:B------:R-:W3:Y:S07]  /*11b80*/  LDSM.16.MT88.4 R8, [R226+0x13800] ;  /* 0x01380000e208783b */ /* 0x000eee0000004200 */
[C---:B------:R-:W-:Y:S01]  /*11b90*/  HMMA.16816.F32 R36, R20.reuse, R28, R36 ;  /* 0x0000001c1424723c */ /* 0x040fe20000001824 */
[----:B------:R-:W4:Y:S07]  /*11ba0*/  LDSM.16.MT88.4 R24, [R225+0x13800] ;  /* 0x01380000e118783b */ /* 0x000f2e0000004200 */
[C---:B------:R-:W-:Y:S01]  /*11bb0*/  HMMA.16816.F32 R40, R20.reuse, R30, R40 ;  /* 0x0000001e1428723c */ /* 0x040fe20000001828 */
[----:B------:R-:W5:Y:S07]  /*11bc0*/  LDSM.16.MT88.4 R28, [R224+0x13800] ;  /* 0x01380000e01c783b */ /* 0x000f6e0000004200 */
        /* <DEDUP_REMOVED lines=12> */
[C---:B----4-:R-:W-:Y:S08]  /*11c90*/  HMMA.16816.F32 R76, R20.reuse, R24, R76 ;  /* 0x00000018144c723c */ /* 0x050ff0000000184c */
[C---:B------:R-:W-:Y:S08]  /*11ca0*/  HMMA.16816.F32 R80, R20.reuse, R26, R80 ;  /* 0x0000001a1450723c */ /* 0x040ff00000001850 */
[C---:B-----5:R-:W-:Y:S08]  /*11cb0*/  HMMA.16816.F32 R84, R20.reuse, R28, R84 ;  /* 0x0000001c1454723c */ /* 0x060ff00000001854 */
[C---:B------:R-:W-:Y:S08]  /*11cc0*/  HMMA.16816.F32 R88, R20.reuse, R30, R88 ;  /* 0x0000001e1458723c */ /* 0x040ff00000001858 */
[C---:B------:R-:W-:Y:S08]  /*11cd0*/  HMMA.16816.F32 R92, R20.reuse, R152, R92 ;  /* 0x00000098145c723c */ /* 0x040ff0000000185c */
        /* <DEDUP_REMOVED lines=10> */
[C---:B--2---:R-:W-:Y:S08]  /*11d80*/  HMMA.16816.F32 R132, R20.reuse, R4, R132 ;  /* 0x000000041484723c */ /* 0x044ff00000001884 */
[C---:B------:R-:W-:Y:S08]  /*11d90*/  HMMA.16816.F32 R136, R20.reuse, R6, R136 ;  /* 0x000000061488723c */ /* 0x040ff00000001888 */
[C---:B---3--:R-:W-:Y:S08]  /*11da0*/  HMMA.16816.F32 R140, R20.reuse, R152, R140 ;  /* 0x00000098148c723c */ /* 0x048ff0000000188c */
[C---:B------:R-:W-:Y:S08]  /*11db0*/  HMMA.16816.F32 R152, R20.reuse, R154, R12 ;  /* 0x0000009a1498723c */ /* 0x040ff0000000180c */
[C---:B------:R-:W-:Y:S08]  /*11dc0*/  HMMA.16816.F32 R148, R20.reuse, R8, R16 ;  /* 0x000000081494723c */ /* 0x040ff00000001810 */
[----:B------:R-:W-:Y:S01]  /*11dd0*/  HMMA.16816.F32 R144, R20, R10, R144 ;  /* 0x0000000a1490723c */ /* 0x000fe20000001890 */
[----:B------:R-:W-:-:S07]  /*11de0*/  @P0 BRA `(.L_x_2453) ;  /* 0xffffb77000000947 */ /* 0x000fce000383ffff */
.L_x_2449:
[----:B------:R-:W1:Y:S01]  /*11df0*/  SHFL.BFLY PT, R2, R249, 0x2, 0x1f ;  /* 0x0c401f00f9027f89 */ /* 0x000e6200000e0000 */
[----:B------:R-:W-:Y:S01]  /*11e00*/  MOV R4, 0x3f800000 ;  /* 0x3f80000000047802 */ /* 0x000fe20000000f00 */
[----:B------:R-:W-:Y:S01]  /*11e10*/  ULDC.U8 UR4, c[0x0][0x328] ;  /* 0x0000ca0000047ab9 */ /* 0x000fe20000000000 */
[----:B------:R-:W-:Y:S01]  /*11e20*/  MOV R5, 0x3f800000 ;  /* 0x3f80000000057802 */ /* 0x000fe20000000f00 */
[----:B------:R-:W2:Y:S01]  /*11e30*/  SHFL.BFLY PT, R0, R247, 0x2, 0x1f ;  /* 0x0c401f00f7007f89 */ /* 0x000ea200000e0000 */
[----:B-1----:R-:W-:-:S02]  /*11e40*/  FADD.FTZ R9, R2, R249 ;  /* 0x000000f902097221 */ /* 0x002fc40000010000 */
[----:B--2---:R-:W-:-:S03]  /*11e50*/  FADD.FTZ R7, R0, R247 ;  /* 0x000000f700077221 */ /* 0x004fc60000010000 */
[----:B------:R-:W1:Y:S04]  /*11e60*/  SHFL.BFLY PT, R2, R9, 0x1, 0x1f ;  /* 0x0c201f0009027f89 */ /* 0x000e6800000e0000 */
        /* <DEDUP_REMOVED lines=8> */
[----:B------:R-:W-:Y:S01]  /*11ef0*/  @P3 MUFU.LG2 R0, R0 ;  /* 0x0000000000003308 */ /* 0x000fe20000000c00 */
[C---:B------:R-:W-:Y:S02]  /*11f00*/  FMUL.FTZ R161, R4.reuse, R161 ;  /* 0x000000a104a17220 */ /* 0x040fe40000410000 */
        /* <DEDUP_REMOVED lines=93> */
[----:B------:R-:W1:Y:S01]  /*124e0*/  S2R R4, SR_TID.X ;  /* 0x0000000000047919 */ /* 0x000e620000002100 */
        /* <DEDUP_REMOVED lines=17> */
[----:B-1----:R-:W-:Y:S01]  /*12600*/  SHF.R.S32.HI R7, RZ, 0x1f, R4 ;  /* 0x0000001fff077819 */ /* 0x002fe20000011404 */
        /* <DEDUP_REMOVED lines=94> */
[----:B------:R-:W-:Y:S02]  /*12bf0*/  LEA.HI R5, R7, R4, RZ, 0x5 ;  /* 0x0000000407057211 */ /* 0x000fe400078f28ff */
[----:B------:R-:W-:-:S02]  /*12c00*/  F2FP.PACK_AB R150, R151, R150 ;  /* 0x000000969796723e */ /* 0x000fc400000000ff */
[----:B------:R-:W-:Y:S02]  /*12c10*/  SHF.R.S32.HI R6, RZ, 0x5, R5 ;  /* 0x00000005ff067819 */ /* 0x000fe40000011405 */
[----:B------:R-:W-:Y:S02]  /*12c20*/  F2FP.PACK_AB R146, R147, R146 ;  /* 0x000000929392723e */ /* 0x000fe400000000ff */
[----:B------:R-:W-:-:S04]  /*12c30*/  LEA R9, R6, R9, 0x9 ;  /* 0x0000000906097211 */ /* 0x000fc800078e48ff */
[----:B------:R-:W-:Y:S02]  /*12c40*/  LEA R9, R9, R10, 0x1 ;  /* 0x0000000a09097211 */ /* 0x000fe400078e08ff */
[----:B------:R-:W-:Y:S02]  /*12c50*/  MOV R10, 0x40 ;  /* 0x00000040000a7802 */ /* 0x000fe40000000f00 */
[----:B------:R-:W-:Y:S02]  /*12c60*/  SHF.L.U32 R9, R9, 0x1, RZ ;  /* 0x0000000109097819 */ /* 0x000fe400000006ff */
[----:B------:R-:W-:Y:S02]  /*12c70*/  SEL R10, R10, 0xffffffc0, !P2 ;  /* 0xffffffc00a0a7807 */ /* 0x000fe40005000000 */
[C---:B------:R-:W-:Y:S01]  /*12c80*/  IADD3 R11, R9.reuse, -0x10, RZ ;  /* 0xfffffff0090b7810 */ /* 0x040fe20007ffe0ff */
[----:B------:R-:W-:Y:S01]  /*12c90*/  STS [R9], R160 ;  /* 0x000000a009007388 */ /* 0x000fe20000000800 */
[----:B------:R-:W-:-:S02]  /*12ca0*/  @P0 IADD3 R11, R9, 0x10, RZ ;  /* 0x00000010090b0810 */ /* 0x000fc40007ffe0ff */
[C---:B------:R-:W-:Y:S01]  /*12cb0*/  IADD3 R13, R9.reuse, R8, RZ ;  /* 0x00000008090d7210 */ /* 0x040fe20007ffe0ff */
[----:B------:R-:W-:Y:S01]  /*12cc0*/  STS [R9+0x400], R162 ;  /* 0x000400a209007388 */ /* 0x000fe20000000800 */
[-C--:B------:R-:W-:Y:S02]  /*12cd0*/  IADD3 R15, R8, R11.reuse, RZ ;  /* 0x0000000b080f7210 */ /* 0x080fe40007ffe0ff */
[-C--:B------:R-:W-:Y:S01]  /*12ce0*/  IADD3 R17, R9, R10.reuse, RZ ;  /* 0x0000000a09117210 */ /* 0x080fe20007ffe0ff */
[----:B------:R-:W-:Y:S01]  /*12cf0*/  STS [R11], R156 ;  /* 0x0000009c0b007388 */ /* 0x000fe20000000800 */
[----:B------:R-:W-:Y:S01]  /*12d00*/  IADD3 R19, R10, R11, RZ ;  /* 0x0000000b0a137210 */ /* 0x000fe20007ffe0ff */
[----:B------:R1:W2:Y:S01]  /*12d10*/  @P4 MUFU.LG2 R8, R2 ;  /* 0x0000000200084308 */ /* 0x0002a20000000c00 */
[-C--:B------:R-:W-:Y:S01]  /*12d20*/  IADD3 R21, R13, R10.reuse, RZ ;  /* 0x0000000a0d157210 */ /* 0x080fe20007ffe0ff */
[----:B------:R-:W-:Y:S01]  /*12d30*/  STS [R11+0x400], R158 ;  /* 0x0004009e0b007388 */ /* 0x000fe20000000800 */
[----:B------:R-:W-:-:S02]  /*12d40*/  IADD3 R23, R15, R10, RZ ;  /* 0x0000000a0f177210 */ /* 0x000fc40007ffe0ff */
[----:B------:R-:W-:Y:S01]  /*12d50*/  ISETP.NE.AND P0, PT, RZ, UR4, PT ;  /* 0x00000004ff007c0c */ /* 0x000fe2000bf05270 */
[----:B------:R-:W-:Y:S04]  /*12d60*/  STS [R13], R36 ;  /* 0x000000240d007388 */ /* 0x000fe80000000800 */
[----:B------:R-:W-:Y:S04]  /*12d70*/  STS [R13+0x400], R38 ;  /* 0x000400260d007388 */ /* 0x000fe80000000800 */
[----:B------:R-:W-:Y:S01]  /*12d80*/  STS [R15], R40 ;  /* 0x000000280f007388 */ /* 0x000fe20000000800 */
[----:B-1----:R-:W-:-:S03]  /*12d90*/  MOV R2, 0x7f800000 ;  /* 0x7f80000000027802 */ /* 0x002fc60000000f00 */
        /* <DEDUP_REMOVED lines=21> */
[----:B------:R-:W-:Y:S01]  /*12ef0*/  STS [R21+0x2000], R84 ;  /* 0x0020005415007388 */ /* 0x000fe20000000800 */
[----:B-1----:R-:W-:-:S03]  /*12f00*/  MOV R72, 0x7f800000 ;  /* 0x7f80000000487802 */ /* 0x002fc60000000f00 */
        /* <DEDUP_REMOVED lines=27> */
[----:B--2---:R-:W-:-:S02]  /*130c0*/  @P4 FMUL.FTZ R9, R8, 0.69314718246459960938 ;  /* 0x3f31721808094820 */ /* 0x004fc40000410000 */
[----:B------:R-:W-:Y:S01]  /*130d0*/  @P3 FMUL.FTZ R8, R0, 0.69314718246459960938 ;  /* 0x3f31721800083820 */ /* 0x000fe20000410000 */
[----:B------:R1:W-:Y:S01]  /*130e0*/  STS [R17+0x6000], R140 ;  /* 0x0060008c11007388 */ /* 0x0003e20000000800 */
[----:B------:R-:W-:Y:S02]  /*130f0*/  @P4 FFMA.FTZ R2, R164, c[0x0][0x238], R9 ;  /* 0x00008e00a4024a23 */ /* 0x000fe40000010009 */
[----:B------:R-:W-:Y:S01]  /*13100*/  @P3 FFMA.FTZ R72, R3, c[0x0][0x238], R8 ;  /* 0x00008e0003483a23 */ /* 0x000fe20000010008 */
[----:B------:R1:W-:Y:S04]  /*13110*/  STS [R17+0x6400], R142 ;  /* 0x0064008e11007388 */ /* 0x0003e80000000800 */
[----:B------:R1:W-:Y:S04]  /*13120*/  STS [R19+0x6000], R152 ;  /* 0x0060009813007388 */ /* 0x0003e80000000800 */
[----:B------:R1:W-:Y:S04]  /*13130*/  STS [R19+0x6400], R154 ;  /* 0x0064009a13007388 */ /* 0x0003e80000000800 */
[----:B------:R1:W-:Y:S04]  /*13140*/  STS [R21+0x6000], R148 ;  /* 0x0060009415007388 */ /* 0x0003e80000000800 */
[----:B------:R1:W-:Y:S04]  /*13150*/  STS [R21+0x6400], R150 ;  /* 0x0064009615007388 */ /* 0x0003e80000000800 */
[----:B------:R1:W-:Y:S04]  /*13160*/  STS [R23+0x6000], R144 ;  /* 0x0060009017007388 */ /* 0x0003e80000000800 */
[----:B------:R1:W-:Y:S01]  /*13170*/  STS [R23+0x6400], R146 ;  /* 0x0064009217007388 */ /* 0x0003e20000000800 */
[----:B------:R-:W-:Y:S05]  /*13180*/  @!P0 BRA `(.L_x_2454) ;  /* 0x0000009000008947 */ /* 0x000fea0003800000 */
[----:B------:R-:W2:Y:S01]  /*13190*/  S2UR UR6, SR_CTAID.Y ;  /* 0x00000000000679c3 */ /* 0x000ea20000002600 */
[----:B------:R-:W-:-:S02]  /*131a0*/  ULDC UR4, c[0x0][0x214] ;  /* 0x0000850000047ab9 */ /* 0x000fc40000000800 */
[----:B------:R-:W-:Y:S02]  /*131b0*/  UISETP.NE.AND UP0, UPT, UR30, -0x1, UPT ;  /* 0xffffffff1e00788c */ /* 0x000fe4000bf05270 */
[----:B------:R-:W-:-:S03]  /*131c0*/  ULDC UR8, c[0x0][0x234] ;  /* 0x00008d0000087ab9 */ /* 0x000fc60000000800 */
[----:B------:R-:W3:Y:S01]  /*131d0*/  S2UR UR7, SR_CTAID.Z ;  /* 0x00000000000779c3 */ /* 0x000ee20000002700 */
[----:B--2---:R-:W-:-:S04]  /*131e0*/  UIMAD UR4, UR6, UR4, URZ ;  /* 0x00000004060472a4 */ /* 0x004fc8000f8e023f */
[----:B------:R-:W-:-:S04]  /*131f0*/  USEL UR4, UR4, UR30, !UP0 ;  /* 0x0000001e04047287 */ /* 0x000fc8000c000000 */
[----:B---3--:R-:W-:Y:S01]  /*13200*/  UIMAD UR8, UR7, UR8, UR4 ;  /* 0x00000008070872a4 */ /* 0x008fe2000f8e0204 */
[----:B------:R-:W-:Y:S05]  /*13210*/  BRA `(.L_x_2455) ;  /* 0x0000006000007947 */ /* 0x000fea0003800000 */
.L_x_2454:
[----:B------:R-:W2:Y:S01]  /*13220*/  S2UR UR7, SR_CTAID.Z ;  /* 0x00000000000779c3 */ /* 0x000ea20000002700 */
[----:B------:R-:W-:Y:S02]  /*13230*/  ULDC UR4, c[0x0][0x1c0] ;  /* 0x0000700000047ab9 */ /* 0x000fe40000000800 */
[----:B------:R-:W-:-:S05]  /*13240*/  ULDC UR8, c[0x0][0x214] ;  /* 0x0000850000087ab9 */ /* 0x000fca0000000800 */
[----:B------:R-:W2:Y:S02]  /*13250*/  S2UR UR6, SR_CTAID.Y ;  /* 0x00000000000679c3 */ /* 0x000ea40000002600 */
[----:B--2---:R-:W-:-:S04]  /*13260*/  UIMAD UR4, UR6, UR4, UR7 ;  /* 0x00000004060472a4 */ /* 0x004fc8000f8e0207 */
[----:B------:R-:W-:Y:S02]  /*13270*/  UIMAD UR8, UR4, UR8, URZ ;  /* 0x00000008040872a4 */ /* 0x000fe4000f8e023f */
.L_x_2455:
[----:B------:R-:W-:Y:S01]  /*13280*/  BAR.SYNC.DEFER_BLOCKING 0x0 ;  /* 0x0000000000007b1d */ /* 0x000fe20000010000 */
[----:B------:R-:W-:Y:S01]  /*13290*/  LOP3.LUT R73, R5, 0xffffffe0, RZ, 0xc0, !PT ;  /* 0xffffffe005497812 */ /* 0x000fe200078ec0ff */
[----:B------:R-:W-:Y:S02]  /*132a0*/  USHF.R.S32.HI UR10, URZ, 0x1f, UR6 ;  /* 0x0000001f3f0a7899 */ /* 0x000fe40008011406 */
[----:B------:R-:W-:Y:S02]  /*132b0*/  UISETP.NE.AND UP0, UPT, UR30, -0x1, UPT ;  /* 0xffffffff1e00788c */ /* 0x000fe4000bf05270 */
[----:B------:R-:W2:Y:S01]  /*132c0*/  S2R R0, SR_TID.X ;  /* 0x0000000000007919 */ /* 0x000ea20000002100 */
[----:B------:R-:W-:Y:S01]  /*132d0*/  IMAD.IADD R73, R4, 0x1, -R73 ;  /* 0x0000000104497824 */ /* 0x000fe200078e0a49 */
[----:B------:R-:W-:Y:S01]  /*132e0*/  ULDC.64 UR4, c[0x0][0x1e8] ;  /* 0x00007a0000047ab9 */ /* 0x000fe20000000a00 */
[----:B------:R-:W-:Y:S01]  /*132f0*/  BSSY B0, `(.L_x_2456) ;  /* 0x0000033000007945 */ /* 0x000fe20003800000 */
[----:B------:R-:W-:-:S02]  /*13300*/  UIMAD.WIDE.U32 UR12, UR30, UR4, URZ ;  /* 0x000000041e0c72a5 */ /* 0x000fc4000f8e003f */
[----:B------:R-:W-:Y:S02]  /*13310*/  LOP3.LUT P0, RZ, R73, 0x3, RZ, 0xc0, !PT ;  /* 0x0000000349ff7812 */ /* 0x000fe4000780c0ff */
[----:B------:R-:W-:Y:S01]  /*13320*/  SHF.R.S32.HI R73, RZ, 0x1f, R6 ;  /* 0x0000001fff497819 */ /* 0x000fe20000011406 */
[----:B------:R-:W-:-:S03]  /*13330*/  UIMAD UR9, UR30, UR5, UR13 ;  /* 0x000000051e0972a4 */ /* 0x000fc6000f8e020d */
[----:B------:R-:W-:Y:S01]  /*13340*/  LEA.HI R73, R73, R6, RZ, 0x2 ;  /* 0x0000000649497211 */ /* 0x000fe200078f10ff */
[----:B------:R-:W-:Y:S02]  /*13350*/  ULDC.64 UR4, c[0x0][0x1e0] ;  /* 0x0000780000047ab9 */ /* 0x000fe40000000a00 */
[----:B------:R-:W-:Y:S01]  /*13360*/  UIMAD UR10, UR10, UR4, URZ ;  /* 0x000000040a0a72a4 */ /* 0x000fe2000f8e023f */
[----:B------:R-:W-:Y:S01]  /*13370*/  LOP3.LUT R73, R73, 0xffffffc, RZ, 0xc0, !PT ;  /* 0x0ffffffc49497812 */ /* 0x000fe200078ec0ff */
[----:B------:R-:W-:Y:S01]  /*13380*/  UIMAD.WIDE.U32 UR14, UR6, UR4, URZ ;  /* 0x00000004060e72a5 */ /* 0x000fe2000f8e003f */
[----:B------:R3:W4:Y:S01]  /*13390*/  LDS.128 R64, [R239] ;  /* 0x00000000ef407984 */ /* 0x0007220000000c00 */
[----:B------:R-:W-:Y:S02]  /*133a0*/  UIMAD UR5, UR6, UR5, UR10 ;  /* 0x00000005060572a4 */ /* 0x000fe4000f8e020a */
[----:B------:R-:W-:Y:S01]  /*133b0*/  IMAD.IADD R73, R6, 0x1, -R73 ;  /* 0x0000000106497824 */ /* 0x000fe200078e0a49 */
[----:B------:R3:W1:Y:S01]  /*133c0*/  LDS.128 R60, [R239+0x800] ;  /* 0x00080000ef3c7984 */ /* 0x0006620000000c00 */
[----:B------:R-:W-:Y:S01]  /*133d0*/  USEL UR12, UR14, UR12, !UP0 ;  /* 0x0000000c0e0c7287 */ /* 0x000fe2000c000000 */
[----:B--2---:R-:W-:Y:S01]  /*133e0*/  SHF.R.S32.HI R5, RZ, 0x1f, R0 ;  /* 0x0000001fff057819 */ /* 0x004fe20000011400 */
[----:B------:R-:W-:Y:S01]  /*133f0*/  @!UP0 UIADD3 UR9, UR15, UR5, URZ ;  /* 0x000000050f098290 */ /* 0x000fe2000fffe03f */
[----:B------:R3:W2:Y:S02]  /*13400*/  LDS.128 R56, [R239+0x1000] ;  /* 0x00100000ef387984 */ /* 0x0006a40000000c00 */
[----:B------:R-:W-:-:S02]  /*13410*/  LEA.HI R3, R5, R0, RZ, 0x5 ;  /* 0x0000000005037211 */ /* 0x000fc400078f28ff */
[----:B------:R3:W1:Y:S02]  /*13420*/  LDS.128 R52, [R239+0x1800] ;  /* 0x00180000ef347984 */ /* 0x0006640000000c00 */
[----:B------:R-:W-:Y:S02]  /*13430*/  LOP3.LUT R3, R3, 0xffffffe0, RZ, 0xc0, !PT ;  /* 0xffffffe003037812 */ /* 0x000fe400078ec0ff */
[----:B------:R3:W1:Y:S03]  /*13440*/  LDS.128 R48, [R239+0x2000] ;  /* 0x00200000ef307984 */ /* 0x0006660000000c00 */
[----:B------:R-:W-:Y:S01]  /*13450*/  IMAD.IADD R74, R0, 0x1, -R3 ;  /* 0x00000001004a7824 */ /* 0x000fe200078e0a03 */
        /* <DEDUP_REMOVED lines=10> */
[----:B-1----:R3:W1:Y:S04]  /*13500*/  LDS.128 R20, [R239+0x5800] ;  /* 0x00580000ef147984 */ /* 0x0026680000000c00 */
[----:B------:R3:W1:Y:S04]  /*13510*/  LDS.128 R16, [R239+0x6000] ;  /* 0x00600000ef107984 */ /* 0x0006680000000c00 */
[----:B------:R3:W1:Y:S04]  /*13520*/  LDS.128 R12, [R239+0x6800] ;  /* 0x00680000ef0c7984 */ /* 0x0006680000000c00 */
[----:B------:R3:W1:Y:S04]  /*13530*/  LDS.128 R8, [R239+0x7000] ;  /* 0x00700000ef087984 */ /* 0x0006680000000c00 */
[----:B------:R3:W1:Y:S01]  /*13540*/  LDS.128 R68, [R239+0x7800] ;  /* 0x00780000ef447984 */ /* 0x0006620000000c00 */
[----:B------:R-:W-:Y:S05]  /*13550*/  @P0 BRA `(.L_x_2457) ;  /* 0x000000c000000947 */ /* 0x000fea0003800000 */
[----:B--2-4-:R-:W2:Y:S01]  /*13560*/  S2UR UR5, SR_CTAID.X ;  /* 0x00000000000579c3 */ /* 0x014ea20000002500 */
[----:B------:R-:W-:-:S02]  /*13570*/  IADD3 R6, R73, 0x8, RZ ;  /* 0x0000000849067810 */ /* 0x000fc40007ffe0ff */
[----:B------:R-:W-:Y:S02]  /*13580*/  ISETP.GE.AND P2, PT, R73, UR21, PT ;  /* 0x0000001549007c0c */ /* 0x000fe4000bf46270 */
[----:B------:R-:W-:Y:S01]  /*13590*/  ISETP.GE.AND P1, PT, R6, UR21, PT ;  /* 0x0000001506007c0c */ /* 0x000fe2000bf26270 */
[----:B--2---:R-:W-:-:S04]  /*135a0*/  ULEA UR5, UR5, UR8, 0x6 ;  /* 0x0000000805057291 */ /* 0x004fc8000f8e303f */
[----:B------:R-:W-:Y:S02]  /*135b0*/  USHF.R.S32.HI UR4, URZ, 0x1f, UR5 ;  /* 0x0000001f3f047899 */ /* 0x000fe40008011405 */
[----:B------:R-:W-:-:S04]  /*135c0*/  IADD3 R3, P0, R73, UR5, RZ ;  /* 0x0000000549037c10 */ /* 0x000fc8000ff1e0ff */
[----:B------:R-:W-:Y:S02]  /*135d0*/  LEA.HI.X.SX32 R6, R73, UR4, 0x1, P0 ;  /* 0x0000000449067c11 */ /* 0x000fe400080f0eff */
[----:B------:R-:W-:-:S04]  /*135e0*/  LEA R74, P0, R3, c[0x0][0x200], 0x2 ;  /* 0x00008000034a7a11 */ /* 0x000fc800078010ff */
[----:B------:R-:W-:-:S05]  /*135f0*/  LEA.HI.X R75, R3, c[0x0][0x204], R6, 0x2, P0 ;  /* 0x00008100034b7a11 */ /* 0x000fca00000f1406 */
[----:B------:R2:W-:Y:S04]  /*13600*/  @!P2 STG.E [R74.64], R2 ;  /* 0x000000024a00a986 */ /* 0x0005e8000c101922 */
[----:B------:R2:W-:Y:S02]  /*13610*/  @!P1 STG.E [R74.64+0x20], R72 ;  /* 0x000020484a009986 */ /* 0x0005e4000c101922 */
.L_x_2457:
[----:B--2-4-:R-:W-:Y:S05]  /*13620*/  BSYNC B0 ;  /* 0x0000000000007941 */ /* 0x014fea0003800000 */
.L_x_2456:
[----:B------:R-:W2:Y:S01]  /*13630*/  S2R R3, SR_CTAID.X ;  /* 0x0000000000037919 */ /* 0x000ea20000002500 */
[----:B------:R-:W-:Y:S01]  /*13640*/  SHF.R.S32.HI R241, RZ, 0x1f, R240 ;  /* 0x0000001ffff17819 */ /* 0x000fe200000114f0 */
[----:B------:R-:W-:Y:S01]  /*13650*/  USHF.R.S32.HI UR6, URZ, 0x1f, UR7 ;  /* 0x0000001f3f067899 */ /* 0x000fe20008011407 */
[----:B------:R-:W-:Y:S01]  /*13660*/  LEA.HI R4, R7, R4, RZ, 0x3 ;  /* 0x0000000407047211 */ /* 0x000fe200078f18ff */
[----:B------:R-:W-:Y:S01]  /*13670*/  ULDC.64 UR4, c[0x0][0x1f0] ;  /* 0x00007c0000047ab9 */ /* 0x000fe20000000a00 */
[----:B------:R-:W-:Y:S01]  /*13680*/  LEA.HI R0, R5, R0, RZ, 0x3 ;  /* 0x0000000005007211 */ /* 0x000fe200078f18ff */
[----:B------:R-:W-:Y:S01]  /*13690*/  UIMAD UR4, UR6, UR4, URZ ;  /* 0x00000004060472a4 */ /* 0x000fe2000f8e023f */
[----:B------:R-:W-:Y:S01]  /*136a0*/  SHF.R.S32.HI R4, RZ, 0x3, R4 ;  /* 0x00000003ff047819 */ /* 0x000fe20000011404 */
[----:B------:R-:W-:Y:S01]  /*136b0*/  BSSY B0, `(.L_x_2458) ;  /* 0x0000020000007945 */ /* 0x000fe20003800000 */
[----:B------:R-:W-:Y:S01]  /*136c0*/  SHF.R.S32.HI R0, RZ, 0x3, R0 ;  /* 0x00000003ff007819 */ /* 0x000fe20000011400 */
[----:B------:R-:W-:-:S03]  /*136d0*/  UIMAD UR4, UR7, UR5, UR4 ;  /* 0x00000005070472a4 */ /* 0x000fc6000f8e0204 */
[----:B------:R-:W-:Y:S01]  /*136e0*/  SHF.R.S32.HI R0, RZ, 0x1f, R0 ;  /* 0x0000001fff007819 */ /* 0x000fe20000011400 */
[----:B--2---:R-:W-:-:S04]  /*136f0*/  IMAD.SHL.U32 R3, R3, 0x40, RZ ;  /* 0x0000004003037824 */ /* 0x004fc800078e00ff */
        /* <DEDUP_REMOVED lines=9> */
[----:B------:R-:W-:-:S05]  /*13790*/  IMAD.WIDE.U32 R6, R2, c[0x0][0x1f0], R6 ;  /* 0x00007c0002067a25 */ /* 0x000fca00078e0006 */
[----:B------:R-:W-:-:S05]  /*137a0*/  IADD3 R73, R7, UR4, RZ ;  /* 0x0000000407497c10 */ /* 0x000fca000fffe0ff */
        /* <DEDUP_REMOVED lines=13> */
[----:B------:R2:W-:Y:S04]  /*13880*/  @!P2 STG.E.128 [R76.64+0x80], R48 ;  /* 0x000080304c00a986 */ /* 0x0005e8000c101d22 */
[----:B------:R2:W-:Y:S04]  /*13890*/  @!P1 STG.E.128 [R76.64+0x100], R32 ;  /* 0x000100204c009986 */ /* 0x0005e8000c101d22 */
[----:B-1----:R2:W-:Y:S02]  /*138a0*/  @!P0 STG.E.128 [R76.64+0x180], R16 ;  /* 0x000180104c008986 */ /* 0x0025e4000c101d22 */
.L_x_2459:
[----:B------:R-:W-:Y:S05]  /*138b0*/  BSYNC B0 ;  /* 0x0000000000007941 */ /* 0x000fea0003800000 */
.L_x_2458:
[----:B------:R-:W-:Y:S01]  /*138c0*/  IADD3 R2, R4, 0x10, RZ ;  /* 0x0000001004027810 */ /* 0x000fe20007ffe0ff */
[----:B------:R-:W-:Y:S03]  /*138d0*/  BSSY B0, `(.L_x_2460) ;  /* 0x0000015000007945 */ /* 0x000fe60003800000 */
[----:B------:R-:W-:-:S13]  /*138e0*/  ISETP.GE.AND P0, PT, R2, UR21, PT ;  /* 0x0000001502007c0c */ /* 0x000fda000bf06270 */
[----:B------:R-:W-:Y:S05]  /*138f0*/  @P0 BRA `(.L_x_2461) ;  /* 0x0000012000000947 */ /* 0x000fea0003800000 */
[----:B------:R-:W-:Y:S01]  /*13900*/  IADD3 R3, P0, R4, 0x10, RZ ;  /* 0x0000001004037810 */ /* 0x000fe20007f1e0ff */
[----:B-12---:R-:W-:Y:S01]  /*13910*/  IMAD.MOV.U32 R16, RZ, RZ, R6 ;  /* 0x000000ffff107224 */ /* 0x006fe200078e0006 */
        /* <DEDUP_REMOVED lines=16> */
.L_x_2461:
[----:B------:R-:W-:Y:S05]  /*13a20*/  BSYNC B0 ;  /* 0x0000000000007941 */ /* 0x000fea0003800000 */
.L_x_2460:
        /* <DEDUP_REMOVED lines=22> */
.L_x_2463:
[----:B------:R-:W-:Y:S05]  /*13b90*/  BSYNC B0 ;  /* 0x0000000000007941 */ /* 0x000fea0003800000 */
.L_x_2462:
        /* <DEDUP_REMOVED lines=22> */
.L_x_2464:
        /* <DEDUP_REMOVED lines=16> */
.L_x_4839:


//--------------------- .text._ZN5flash24flash_fwd_splitkv_kernelI23Flash_fwd_kernel_traitsILi256ELi64ELi64ELi4ELb0ELb0EN7cutlass6half_tE19Flash_kernel_traitsILi256ELi64ELi64ELi4ES3_EELb1ELb0ELb1ELb0ELb0ELb1ELb0ELb0EEEvNS_16Flash_fwd_paramsE --------------------------
	.section	.text._ZN5flash24flash_fwd_splitkv_kernelI23Flash_fwd_kernel_traitsILi256ELi64ELi64ELi4ELb0ELb0EN7cutlass6half_tE19Flash_kernel_traitsILi256ELi64ELi64ELi4ES3_EELb1ELb0ELb1ELb0ELb0ELb1ELb0ELb0EEEvNS_16Flash_fwd_paramsE,"ax",@progbits
	.sectioninfo	@"SHI_REGISTERS=254"
	.align	128
        .global         _ZN5flash24flash_fwd_splitkv_kernelI23Flash_fwd_kernel_traitsILi256ELi64ELi64ELi4ELb0ELb0EN7cutlass6half_tE19Flash_kernel_traitsILi256ELi64ELi64ELi4ES3_EELb1ELb0ELb1ELb0ELb0ELb1ELb0ELb0EEEvNS_16Flash_fwd_paramsE
        .type           _ZN5flash24flash_fwd_splitkv_kernelI23Flash_fwd_kernel_traitsILi256ELi64ELi64ELi4ELb0ELb0EN7cutlass6half_tE19Flash_kernel_traitsILi256ELi64ELi64ELi4ES3_EELb1ELb0ELb1ELb0ELb0ELb1ELb0ELb0EEEvNS_16Flash_fwd_paramsE,@function
        .size           _ZN5flash24flash_fwd_splitkv_kernelI23Flash_fwd_kernel_traitsILi256ELi64ELi64ELi4ELb0ELb0EN7cutlass6half_tE19Flash_kernel_traitsILi256ELi64ELi64ELi4ES3_EELb1ELb0ELb1ELb0ELb0ELb1ELb0ELb0EEEvNS_16Flash_fwd_paramsE,(.L_x_4840 - _ZN5flash24flash_fwd_splitkv_kernelI23Flash_fwd_kernel_traitsILi256ELi64ELi64ELi4ELb0ELb0EN7cutlass6half_tE19Flash_kernel_traitsILi256ELi64ELi64ELi4ES3_EELb1ELb0ELb1ELb0ELb0ELb1ELb0ELb0EEEvNS_16Flash_fwd_paramsE)
        .other          _ZN5flash24flash_fwd_splitkv_kernelI23Flash_fwd_kernel_traitsILi256ELi64ELi64ELi4ELb0ELb0EN7cutlass6half_tE19Flash_kernel_traitsILi256ELi64ELi64ELi4ES3_EELb1ELb0ELb1ELb0ELb0ELb1ELb0ELb0EEEvNS_16Flash_fwd_paramsE,@"STO_CUDA_ENTRY STV_DEFAULT"
_ZN5flash24flash_fwd_splitkv_kernelI23Flash_fwd_kernel_traitsILi256ELi64ELi64ELi4ELb0ELb0EN7cutlass6half_tE19Flash_kernel_traitsILi256ELi64ELi64ELi4ES3_EELb1ELb0ELb1ELb0ELb0ELb1ELb0ELb0EEEvNS_16Flash_fwd_paramsE:
.text._ZN5flash24flash_fwd_splitkv_kernelI23Flash_fwd_kernel_traitsILi256ELi64ELi64ELi4ELb0ELb0EN7cutlass6half_tE19Flash_kernel_traitsILi256ELi64ELi64ELi4ES3_EELb1ELb0ELb1ELb0ELb0ELb1ELb0ELb0EEEvNS_16Flash_fwd_paramsE:
        /* <DEDUP_REMOVED lines=23> */
[----:B------:R1:W2:Y:S01]  /*0170*/  @P2 LDG.E R4, [R2.64] ;  /* 0x0000002202042981 */ /* 0x0002a2000c1e1900 */
[----:B------:R-:W-:-:S03]  /*0180*/  ULDC.64 UR6, c[0x0][0x248] ;  /* 0x0000920000067ab9 */ /* 0x000fc60000000a00 */
[----:B------:R1:W3:Y:S01]  /*0190*/  @P2 LDG.E R0, [R2.64+0x4] ;  /* 0x0000042202002981 */ /* 0x0002e2000c1e1900 */
[----:B------:R-:W-:Y:S01]  /*01a0*/  PLOP3.LUT P1, PT, PT, PT, UP1, 0x80, 0x0 ;  /* 0x000000000000781c */ /* 0x000fe20003f2f018 */
[----:B------:R-:W-:Y:S01]  /*01b0*/  UIMAD.WIDE UR6, UR14, UR26, UR6 ;  /* 0x0000001a0e0672a5 */ /* 0x000fe2000f8e0206 */
[----:B-1----:R-:W-:Y:S01]  /*01c0*/  IMAD.U32 R2, RZ, RZ, UR4 ;  /* 0x00000004ff027e24 */ /* 0x002fe2000f8e00ff */
[----:B------:R-:W-:-:S05]  /*01d0*/  MOV R3, UR5 ;  /* 0x0000000500037c02 */ /* 0x000fca0008000f00 */
[----:B------:R1:W4:Y:S01]  /*01e0*/  @P0 LDG.E R2, [R2.64] ;  /* 0x0000002202020981 */ /* 0x000322000c1e1900 */
[----:B------:R-:W-:Y:S01]  /*01f0*/  IMAD.U32 R6, RZ, RZ, UR6 ;  /* 0x00000006ff067e24 */ /* 0x000fe2000f8e00ff */
[----:B------:R-:W-:-:S05]  /*0200*/  MOV R7, UR7 ;  /* 0x0000000700077c02 */ /* 0x000fca0008000f00 */
[----:B-1----:R-:W5:Y:S01]  /*0210*/  @!P1 LDG.E R3, [R6.64] ;  /* 0x0000002206039981 */ /* 0x002f62000c1e1900 */
        /* <DEDUP_REMOVED lines=10> */
[----:B--2---:R-:W-:-:S07]  /*02c0*/  @UP2 UIADD3 UR29, UR29, -UR30, URZ ;  /* 0x8000001e1d1d2290 */ /* 0x004fce000fffe03f */
[----:B------:R-:W-:Y:S01]  /*02d0*/  @!UP2 ULDC UR29, c[0x0][0x214] ;  /* 0x00008500001daab9 */ /* 0x000fe20000000800 */
[----:B-----5:R3:W2:Y:S04]  /*02e0*/  @!P1 R2UR UR15, R3 ;  /* 0x00000000030f93c2 */ /* 0x0206a800000e0000 */
        /* <DEDUP_REMOVED lines=8> */
.L_x_2465:
[----:B------:R-:W-:Y:S02]  /*0370*/  ULDC UR8, c[0x0][0x218] ;  /* 0x0000860000087ab9 */ /* 0x000fe40000000800 */
.L_x_2466:
        /* <DEDUP_REMOVED lines=53> */
[----:B------:R-:W-:Y:S01]  /*06d0*/  BSSY B0, `(.L_x_2468) ;  /* 0x0000033000007945 */ /* 0x000fe20003800000 */
[----:B------:R-:W-:-:S02]  /*06e0*/  UIADD3 UR29, -UR6, UR29, URZ ;  /* 0x0000001d061d7290 */ /* 0x000fc4000fffe13f */
[----:B------:R-:W-:Y:S01]  /*06f0*/  IMAD.IADD R11, R10, 0x1, -R11 ;  /* 0x000000010a0b7824 */ /* 0x000fe200078e0a0b */
[----:B------:R-:W-:Y:S01]  /*0700*/  @UP0 UIMAD.WIDE.U32 UR10, UR30, UR8, URZ ;  /* 0x000000081e0a02a5 */ /* 0x000fe2000f8e003f */
[----:B------:R-:W-:Y:S01]  /*0710*/  SHF.R.S32.HI R10, RZ, 0x3, R0 ;  /* 0x00000003ff0a7819 */ /* 0x000fe20000011400 */
[----:B------:R-:W-:Y:S01]  /*0720*/  @!UP0 USHF.R.S32.HI UR8, URZ, 0x1f, UR14 ;  /* 0x0000001f3f088899 */ /* 0x000fe2000801140e */
[----:B------:R-:W-:Y:S01]  /*0730*/  IMAD.SHL.U32 R16, R11, 0x8, RZ ;  /* 0x000000080b107824 */ /* 0x000fe200078e00ff */
[----:B------:R-:W-:Y:S01]  /*0740*/  UIMAD UR7, UR6, UR5, UR7 ;  /* 0x00000005060772a4 */ /* 0x000fe2000f8e0207 */
[----:B------:R-:W-:Y:S01]  /*0750*/  SHF.R.S32.HI R3, RZ, 0x1f, R10 ;  /* 0x0000001fff037819 */ /* 0x000fe2000001140a */
[----:B------:R-:W-:Y:S02]  /*0760*/  @UP0 UIMAD UR9, UR30, UR9, UR11 ;  /* 0x000000091e0902a4 */ /* 0x000fe4000f8e020b */
[----:B------:R-:W-:Y:S01]  /*0770*/  ULDC.64 UR4, c[0x0][0x1e0] ;  /* 0x0000780000047ab9 */ /* 0x000fe20000000a00 */
[--C-:B------:R-:W-:Y:S01]  /*0780*/  SHF.R.S32.HI R17, RZ, 0x1f, R16.reuse ;  /* 0x0000001fff117819 */ /* 0x100fe20000011410 */
[----:B------:R-:W-:Y:S01]  /*0790*/  @!UP0 UIMAD UR8, UR8, UR4, URZ ;  /* 0x00000004080882a4 */ /* 0x000fe2000f8e023f */
[C---:B------:R-:W-:Y:S01]  /*07a0*/  IADD3 R9, R16.reuse, 0x40, RZ ;  /* 0x0000004010097810 */ /* 0x040fe20007ffe0ff */
[----:B------:R-:W-:Y:S01]  /*07b0*/  @!UP0 UIMAD.WIDE.U32 UR12, UR14, UR4, URZ ;  /* 0x000000040e0c82a5 */ /* 0x000fe2000f8e003f */
[----:B------:R-:W-:Y:S01]  /*07c0*/  IADD3 R8, R16, 0x80, RZ ;  /* 0x0000008010087810 */ /* 0x000fe20007ffe0ff */
[----:B------:R-:W-:Y:S01]  /*07d0*/  @!UP0 UIMAD UR8, UR14, UR5, UR8 ;  /* 0x000000050e0882a4 */ /* 0x000fe2000f8e0208 */
[----:B------:R-:W-:Y:S01]  /*07e0*/  IMAD.WIDE.U32 R4, R2, c[0x0][0x1e8], R16 ;  /* 0x00007a0002047a25 */ /* 0x000fe200078e0010 */
[----:B------:R-:W-:Y:S01]  /*07f0*/  USHF.R.S32.HI UR11, URZ, 0x1f, UR16 ;  /* 0x0000001f3f0b7899 */ /* 0x000fe20008011410 */
[----:B------:R-:W-:Y:S01]  /*0800*/  IADD3 R7, R16, 0xc0, RZ ;  /* 0x000000c010077810 */ /* 0x000fe20007ffe0ff */
[----:B------:R-:W-:Y:S01]  /*0810*/  @!UP0 UIADD3 UR9, UR13, UR8, URZ ;  /* 0x000000080d098290 */ /* 0x000fe2000fffe03f */
[----:B------:R-:W-:Y:S01]  /*0820*/  IMAD.U32 R2, RZ, RZ, UR7 ;  /* 0x00000007ff027e24 */ /* 0x000fe2000f8e00ff */
        /* <DEDUP_REMOVED lines=8> */
[----:B------:R-:W-:-:S02]  /*08b0*/  ULDC UR5, c[0x0][0x1c0] ;  /* 0x0000700000057ab9 */ /* 0x000fc40000000800 */
[----:B------:R-:W-:Y:S02]  /*08c0*/  UIMAD UR14, UR14, UR5, UR16 ;  /* 0x000000050e0e72a4 */ /* 0x000fe4000f8e0210 */
        /* <DEDUP_REMOVED lines=19> */
.L_x_2469:
[----:B------:R-:W-:Y:S05]  /*0a00*/  BSYNC B0 ;  /* 0x0000000000007941 */ /* 0x000fea0003800000 */
.L_x_2468:
        /* <DEDUP_REMOVED lines=22> */
.L_x_2471:
[----:B------:R-:W-:Y:S05]  /*0b70*/  BSYNC B0 ;  /* 0x0000000000007941 */ /* 0x000fea0003800000 */
.L_x_2470:
        /* <DEDUP_REMOVED lines=22> */
.L_x_2473:
[----:B------:R-:W-:Y:S05]  /*0ce0*/  BSYNC B0 ;  /* 0x0000000000007941 */ /* 0x000fea0003800000 */
.L_x_2472:
        /* <DEDUP_REMOVED lines=21> */
.L_x_2475:
[----:B------:R-:W-:Y:S05]  /*0e40*/  BSYNC B0 ;  /* 0x0000000000007941 */ /* 0x000fea0003800000 */
.L_x_2474:
        /* <DEDUP_REMOVED lines=20> */
.L_x_2467:
        /* <DEDUP_REMOVED lines=35> */
[----:B------:R-:W-:-:S03]  /*11c0*/  ULDC UR11, c[0x0][0x2d0] ;  /* 0x0000b400000b7ab9 */ /* 0x000fc60000000800 */
[----:B-1----:R-:W1:Y:S02]  /*11d0*/  MUFU.RCP R0, R0 ;  /* 0x0000000000007308 */ /* 0x002e640000001000 */
[----:B-1----:R-:W-:-:S06]  /*11e0*/  IADD3 R0, R0, 0xffffffe, RZ ;  /* 0x0ffffffe00007810 */ /* 0x002fcc0007ffe0ff */
[----:B------:R-:W1:Y:S02]  /*11f0*/  F2I.FTZ.U32.TRUNC.NTZ R0, R0 ;  /* 0x0000000000007305 */ /* 0x000e64000021f000 */
[----:B-1----:R1:W2:Y:S02]  /*1200*/  R2UR UR9, R0 ;  /* 0x00000000000973c2 */ /* 0x0022a400000e0000 */
[----:B-1----:R-:W-:Y:S01]  /*1210*/  IMAD.U32 R0, RZ, RZ, UR10 ;  /* 0x0000000aff007e24 */ /* 0x002fe2000f8e00ff */
[----:B--2---:R-:W-:-:S04]  /*1220*/  UIADD3 UR4, URZ, -UR9, URZ ;  /* 0x800000093f047290 */ /* 0x004fc8000fffe03f */
[----:B------:R-:W-:Y:S01]  /*1230*/  IABS R0, R0 ;  /* 0x0000000000007213 */ /* 0x000fe20000000000 */
[----:B------:R-:W-:-:S03]  /*1240*/  UIMAD UR4, UR4, UR13, URZ ;  /* 0x0000000d040472a4 */ /* 0x000fc6000f8e023f */
[----:B------:R-:W1:Y:S01]  /*1250*/  R2UR UR5, R0 ;  /* 0x00000000000573c2 */ /* 0x000e6200000e0000 */
[----:B------:R-:W-:-:S04]  /*1260*/  UIMAD.WIDE.U32 UR8, UR9, UR4, UR8 ;  /* 0x00000004090872a5 */ /* 0x000fc8000f8e0008 */
[----:B-1----:R-:W-:-:S07]  /*1270*/  UIMAD.WIDE.U32 UR8, UR9, UR5, URZ ;  /* 0x00000005090872a5 */ /* 0x002fce000f8e003f */
        /* <DEDUP_REMOVED lines=18> */
[----:B------:R-:W-:Y:S02]  /*13a0*/  ULDC UR20, c[0x0][0x1c8] ;  /* 0x0000720000147ab9 */ /* 0x000fe40000000800 */
[----:B------:R-:W-:Y:S01]  /*13b0*/  UIADD3 UR17, -UR17, URZ, URZ ;  /* 0x0000003f11117290 */ /* 0x000fe2000fffe13f */
[----:B------:R2:W3:Y:S01]  /*13c0*/  LDG.E R2, [R2.64] ;  /* 0x0000002202027981 */ /* 0x0004e2000c1e1900 */
[----:B------:R-:W4:Y:S01]  /*13d0*/  I2F.RP R6, R4 ;  /* 0x0000000400067306 */ /* 0x000f220000209400 */
[----:B------:R-:W-:-:S02]  /*13e0*/  ULOP3.LUT UR20, UR16, UR20, URZ, 0x3c, !UPT ;  /* 0x0000001410147292 */ /* 0x000fc4000f8e3c3f */
[----:B------:R-:W-:Y:S02]  /*13f0*/  ULDC.64 UR4, c[0x0][0x180] ;  /* 0x0000600000047ab9 */ /* 0x000fe40000000a00 */
[----:B------:R-:W-:Y:S02]  /*1400*/  UIMAD UR11, UR17, UR11, UR10 ;  /* 0x0000000b110b72a4 */ /* 0x000fe4000f8e020a */
[----:B------:R-:W-:Y:S02]  /*1410*/  ISETP.LE.AND P0, PT, RZ, UR20, PT ;  /* 0x00000014ff007c0c */ /* 0x000fe4000bf03270 */
[----:B------:R-:W-:Y:S01]  /*1420*/  USHF.R.S32.HI UR10, URZ, 0x1f, UR11 ;  /* 0x0000001f3f0a7899 */ /* 0x000fe2000801140b */
[----:B----4-:R-:W4:Y:S01]  /*1430*/  MUFU.RCP R6, R6 ;  /* 0x0000000600067308 */ /* 0x010f220000001000 */
[----:B-1----:R-:W-:Y:S02]  /*1440*/  IABS R0, R0 ;  /* 0x0000000000007213 */ /* 0x002fe40000000000 */
[----:B----4-:R-:W-:-:S05]  /*1450*/  IADD3 R6, R6, 0xffffffe, RZ ;  /* 0x0ffffffe06067810 */ /* 0x010fca0007ffe0ff */
[----:B------:R-:W2:Y:S02]  /*1460*/  F2I.FTZ.U32.TRUNC.NTZ R7, R6 ;  /* 0x0000000600077305 */ /* 0x000ea4000021f000 */
[----:B--2---:R-:W-:Y:S02]  /*1470*/  IMAD.MOV R3, RZ, RZ, -R7 ;  /* 0x000000ffff037224 */ /* 0x004fe400078e0a07 */
        /* <DEDUP_REMOVED lines=29> */
[----:B------:R-:W-:Y:S02]  /*1650*/  IMAD.U32 R3, RZ, RZ, UR19 ;  /* 0x00000013ff037e24 */ /* 0x000fe4000f8e00ff */
[----:B------:R-:W-:Y:S01]  /*1660*/  IMAD.U32 R2, RZ, RZ, UR18 ;  /* 0x00000012ff027e24 */ /* 0x000fe2000f8e00ff */
[----:B------:R-:W-:Y:S02]  /*1670*/  ULDC.64 UR4, c[0x0][0x188] ;  /* 0x0000620000047ab9 */ /* 0x000fe40000000a00 */
[----:B------:R-:W-:Y:S01]  /*1680*/  MOV R3, UR15 ;  /* 0x0000000f00037c02 */ /* 0x000fe20008000f00 */
[----:B------:R-:W-:Y:S02]  /*1690*/  UIMAD UR8, UR8, UR4, URZ ;  /* 0x00000004080872a4 */ /* 0x000fe4000f8e023f */
[----:B------:R-:W-:Y:S02]  /*16a0*/  UIMAD.WIDE.U32 UR18, UR9, UR4, URZ ;  /* 0x00000004091272a5 */ /* 0x000fe4000f8e003f */
[----:B------:R-:W-:Y:S01]  /*16b0*/  IMAD.WIDE.U32 R2, R12, c[0x0][0x1b0], R2 ;  /* 0x00006c000c027a25 */ /* 0x000fe200078e0002 */
[----:B------:R-:W-:-:S03]  /*16c0*/  UIMAD UR5, UR9, UR5, UR8 ;  /* 0x00000005090572a4 */ /* 0x000fc6000f8e0208 */
[----:B------:R-:W-:Y:S01]  /*16d0*/  IMAD.IADD R5, R3, 0x1, R5 ;  /* 0x0000000103057824 */ /* 0x000fe200078e0205 */
[----:B------:R-:W-:Y:S01]  /*16e0*/  MOV R20, R2 ;  /* 0x0000000200147202 */ /* 0x000fe20000000f00 */
[----:B------:R-:W-:Y:S01]  /*16f0*/  UIADD3 UR15, UR19, UR5, URZ ;  /* 0x00000005130f7290 */ /* 0x000fe2000fffe03f */
[----:B------:R-:W-:Y:S05]  /*1700*/  BRA `(.L_x_2477) ;  /* 0x000004f000007947 */ /* 0x000fea0003800000 */
.L_x_2476:
        /* <DEDUP_REMOVED lines=20> */
.L_x_2478:
        /* <DEDUP_REMOVED lines=27> */
[----:B------:R-:W-:-:S13]  /*1a00*/  ISETP.GT.U32.AND P1, PT, R3, R0, PT ;  /* 0x000000000300720c */ /* 0x000fda0003f24070 */
[-C--:B------:R-:W-:Y:S02]  /*1a10*/  @!P1 IADD3 R0, R0, -R3.reuse, RZ ;  /* 0x8000000300009210 */ /* 0x080fe40007ffe0ff */
[----:B------:R-:W-:Y:S02]  /*1a20*/  @!P1 IADD3 R12, R12, 0x1, RZ ;  /* 0x000000010c0c9810 */ /* 0x000fe40007ffe0ff */
[----:B------:R-:W-:Y:S01]  /*1a30*/  ISETP.GE.U32.AND P3, PT, R0, R3, PT ;  /* 0x000000030000720c */ /* 0x000fe20003f66070 */
[----:B------:R-:W-:Y:S01]  /*1a40*/  IMAD.U32 R3, RZ, RZ, UR19 ;  /* 0x00000013ff037e24 */ /* 0x000fe2000f8e00ff */
[----:B------:R-:W-:Y:S02]  /*1a50*/  ISETP.NE.AND P1, PT, RZ, c[0x0][0x1c8], PT ;  /* 0x00007200ff007a0c */ /* 0x000fe40003f25270 */
[----:B------:R-:W-:Y:S01]  /*1a60*/  MOV R3, UR4 ;  /* 0x0000000400037c02 */ /* 0x000fe20008000f00 */
[----:B------:R-:W-:Y:S02]  /*1a70*/  ULDC.64 UR4, c[0x0][0x1a0] ;  /* 0x0000680000047ab9 */ /* 0x000fe40000000a00 */
[----:B------:R-:W-:-:S04]  /*1a80*/  @UP0 UIMAD.WIDE.U32 UR18, UR15, UR4, URZ ;  /* 0x000000040f1202a5 */ /* 0x000fc8000f8e003f */
[----:B------:R-:W-:Y:S02]  /*1a90*/  @UP0 UIMAD UR15, UR15, UR5, UR19 ;  /* 0x000000050f0f02a4 */ /* 0x000fe4000f8e0213 */
[----:B------:R-:W-:-:S05]  /*1aa0*/  @P3 IADD3 R12, R12, 0x1, RZ ;  /* 0x000000010c0c3810 */ /* 0x000fca0007ffe0ff */
[----:B------:R-:W-:Y:S01]  /*1ab0*/  @!P2 IMAD.MOV R12, RZ, RZ, -R12 ;  /* 0x000000ffff0ca224 */ /* 0x000fe200078e0a0c */
[----:B------:R-:W-:-:S04]  /*1ac0*/  @!P1 LOP3.LUT R12, RZ, c[0x0][0x1c8], RZ, 0x33, !PT ;  /* 0x00007200ff0c9a12 */ /* 0x000fc800078e33ff */
[----:B------:R-:W-:Y:S01]  /*1ad0*/  SHF.R.S32.HI R8, RZ, 0x1f, R12 ;  /* 0x0000001fff087819 */ /* 0x000fe2000001140c */
[----:B------:R-:W-:-:S04]  /*1ae0*/  IMAD.WIDE.U32 R2, R12, c[0x0][0x1b0], R2 ;  /* 0x00006c000c027a25 */ /* 0x000fc800078e0002 */
[----:B------:R-:W-:Y:S02]  /*1af0*/  IMAD R5, R8, c[0x0][0x1b0], RZ ;  /* 0x00006c0008057a24 */ /* 0x000fe400078e02ff */
[----:B------:R-:W-:Y:S02]  /*1b00*/  IMAD.MOV.U32 R20, RZ, RZ, R2 ;  /* 0x000000ffff147224 */ /* 0x000fe400078e0002 */
        /* <DEDUP_REMOVED lines=15> */
.L_x_2477:
        /* <DEDUP_REMOVED lines=41> */
[----:B------:R-:W-:Y:S01]  /*1e90*/  ULDC.64 UR4, c[0x0][0x1a8] ;  /* 0x00006a0000047ab9 */ /* 0x000fe20000000a00 */
[----:B------:R-:W-:Y:S01]  /*1ea0*/  LOP3.LUT R4, R0, 0xfffffff8, RZ, 0xc0, !PT ;  /* 0xfffffff800047812 */ /* 0x000fe200078ec0ff */
[----:B------:R-:W-:Y:S01]  /*1eb0*/  IMAD R8, R12, c[0x0][0x1bc], R8 ;  /* 0x00006f000c087a24 */ /* 0x000fe200078e0208 */
[----:B------:R-:W-:Y:S01]  /*1ec0*/  IADD3 R24, P1, R244, UR18, RZ ;  /* 0x00000012f4187c10 */ /* 0x000fe2000ff3e0ff */
[----:B------:R-:W-:Y:S01]  /*1ed0*/  IMAD.X R21, R2, 0x1, R5, P2 ;  /* 0x0000000102157824 */ /* 0x000fe200010e0605 */
[----:B------:R-:W-:Y:S01]  /*1ee0*/  IADD3 R14, P0, R244, UR22, RZ ;  /* 0x00000016f40e7c10 */ /* 0x000fe2000ff1e0ff */
[----:B------:R-:W-:Y:S01]  /*1ef0*/  IMAD.IADD R4, R7, 0x1, -R4 ;  /* 0x0000000107047824 */ /* 0x000fe200078e0a04 */
[----:B------:R-:W-:Y:S01]  /*1f00*/  IADD3.X R25, R2, UR15, RZ, P1, !PT ;  /* 0x0000000f02197c10 */ /* 0x000fe20008ffe4ff */
[----:B------:R-:W-:Y:S01]  /*1f10*/  IMAD.SHL.U32 R0, R0, 0x40, RZ ;  /* 0x0000004000007824 */ /* 0x000fe200078e00ff */
[----:B------:R-:W-:Y:S01]  /*1f20*/  IADD3.X R15, R2, UR9, RZ, P0, !PT ;  /* 0x00000009020f7c10 */ /* 0x000fe200087fe4ff */
[----:B------:R-:W-:Y:S01]  /*1f30*/  IMAD.SHL.U32 R2, R237, 0x8, RZ ;  /* 0x00000008ed027824 */ /* 0x000fe200078e00ff */
[C---:B------:R-:W-:Y:S01]  /*1f40*/  R2P PR, R4.reuse, 0x6 ;  /* 0x0000000604007804 */ /* 0x040fe20000000000 */
[----:B------:R-:W-:Y:S01]  /*1f50*/  IMAD.SHL.U32 R4, R4, 0x40, RZ ;  /* 0x0000004004047824 */ /* 0x000fe200078e00ff */
[----:B------:R-:W-:Y:S01]  /*1f60*/  SHF.R.S32.HI R17, RZ, 0x1f, R16 ;  /* 0x0000001fff117819 */ /* 0x000fe20000011410 */
[----:B------:R-:W-:Y:S01]  /*1f70*/  USHF.R.S32.HI UR9, URZ, 0x1f, UR16 ;  /* 0x0000001f3f097899 */ /* 0x000fe20008011410 */
[----:B------:R-:W-:Y:S01]  /*1f80*/  IADD3 R170, P0, R16, UR11, RZ ;  /* 0x0000000b10aa7c10 */ /* 0x000fe2000ff1e0ff */
[----:B------:R-:W-:Y:S01]  /*1f90*/  IMAD.WIDE.U32 R12, R12, c[0x0][0x1b8], R24 ;  /* 0x00006e000c0c7a25 */ /* 0x000fe200078e0018 */
[----:B------:R-:W-:Y:S01]  /*1fa0*/  LOP3.LUT R4, R4, 0x1c0, RZ, 0xc0, !PT ;  /* 0x000001c004047812 */ /* 0x000fe200078ec0ff */
[----:B------:R-:W-:Y:S01]  /*1fb0*/  UIMAD UR4, UR9, UR4, URZ ;  /* 0x00000004090472a4 */ /* 0x000fe2000f8e023f */
[C---:B------:R-:W-:Y:S01]  /*1fc0*/  IADD3.X R168, R17.reuse, UR10, RZ, P0, !PT ;  /* 0x0000000a11a87c10 */ /* 0x040fe200087fe4ff */
[----:B------:R-:W-:Y:S01]  /*1fd0*/  IMAD R165, R17, c[0x0][0x198], RZ ;  /* 0x0000660011a57a24 */ /* 0x000fe200078e02ff */
[----:B------:R-:W-:Y:S01]  /*1fe0*/  LOP3.LUT R2, R4, 0x8, R2, 0xf8, !PT ;  /* 0x0000000804027812 */ /* 0x000fe200078ef802 */
[----:B------:R-:W-:Y:S01]  /*1ff0*/  IMAD.IADD R9, R13, 0x1, R8 ;  /* 0x000000010d097824 */ /* 0x000fe200078e0208 */
[----:B------:R-:W-:Y:S01]  /*2000*/  ISETP.GE.AND P0, PT, R16, UR21, PT ;  /* 0x0000001510007c0c */ /* 0x000fe2000bf06270 */
[----:B------:R-:W-:Y:S01]  /*2010*/  IMAD R168, R168, c[0x0][0x1a0], RZ ;  /* 0x00006800a8a87a24 */ /* 0x000fe200078e02ff */
[----:B------:R-:W-:Y:S01]  /*2020*/  SHF.R.U32.HI R4, RZ, 0x3, R4 ;  /* 0x00000003ff047819 */ /* 0x000fe20000011604 */
[----:B------:R-:W-:Y:S01]  /*2030*/  UIMAD UR4, UR16, UR5, UR4 ;  /* 0x00000005100472a4 */ /* 0x000fe2000f8e0204 */
[----:B------:R-:W-:Y:S01]  /*2040*/  LEA.HI R6, R6, R10, RZ, 0x5 ;  /* 0x0000000a06067211 */ /* 0x000fe200078f28ff */
[----:B------:R-:W-:Y:S01]  /*2050*/  IMAD R165, R16, c[0x0][0x19c], R165 ;  /* 0x0000670010a57a24 */ /* 0x000fe200078e02a5 */
[----:B------:R-:W-:Y:S01]  /*2060*/  LOP3.LUT R4, R2, R4, RZ, 0x3c, !PT ;  /* 0x0000000402047212 */ /* 0x000fe200078e3cff */
[----:B------:R-:W-:Y:S01]  /*2070*/  IMAD.WIDE.U32 R20, R16, c[0x0][0x198], R20 ;  /* 0x0000660010147a25 */ /* 0x000fe200078e0014 */
[----:B------:R-:W-:-:S02]  /*2080*/  LOP3.LUT R5, R6, 0xffffffe0, RZ, 0xc0, !PT ;  /* 0xffffffe006057812 */ /* 0x000fc400078ec0ff */
[----:B------:R-:W-:Y:S01]  /*2090*/  LOP3.LUT R4, R4, 0xfffffe00, R0, 0xf8, !PT ;  /* 0xfffffe0004047812 */ /* 0x000fe200078ef800 */
[----:B-1----:R-:W-:Y:S01]  /*20a0*/  IMAD.WIDE.U32 R18, R18, c[0x0][0x1a8], R14 ;  /* 0x00006a0012127a25 */ /* 0x002fe200078e000e */
[----:B------:R-:W-:Y:S02]  /*20b0*/  SHF.R.S32.HI R6, RZ, 0x5, R6 ;  /* 0x00000005ff067819 */ /* 0x000fe40000011406 */
[C---:B------:R-:W-:Y:S01]  /*20c0*/  IADD3 R241, R244.reuse, 0x40, RZ ;  /* 0x00000040f4f17810 */ /* 0x040fe20007ffe0ff */
[----:B------:R-:W-:Y:S01]  /*20d0*/  IMAD.MOV.U32 R8, RZ, RZ, R12 ;  /* 0x000000ffff087224 */ /* 0x000fe200078e000c */
[----:B------:R-:W-:Y:S01]  /*20e0*/  IADD3 R240, R244, 0x80, RZ ;  /* 0x00000080f4f07810 */ /* 0x000fe20007ffe0ff */
[----:B------:R-:W-:Y:S01]  /*20f0*/  IMAD R168, R170, c[0x0][0x1a4], R168 ;  /* 0x00006900aaa87a24 */ /* 0x000fe200078e02a8 */
[----:B------:R-:W-:Y:S01]  /*2100*/  IADD3 R239, R244, 0xc0, RZ ;  /* 0x000000c0f4ef7810 */ /* 0x000fe20007ffe0ff */
[----:B------:R-:W-:Y:S02]  /*2110*/  IMAD.MOV.U32 R2, RZ, RZ, 0x10 ;  /* 0x00000010ff027424 */ /* 0x000fe400078e00ff */
[----:B------:R-:W-:-:S02]  /*2120*/  IMAD.MOV.U32 R0, RZ, RZ, 0x20 ;  /* 0x00000020ff007424 */ /* 0x000fc400078e00ff */
[----:B------:R-:W-:Y:S01]  /*2130*/  IMAD.IADD R165, R21, 0x1, R165 ;  /* 0x0000000115a57824 */ /* 0x000fe200078e02a5 */
[----:B------:R-:W-:Y:S01]  /*2140*/  IADD3 R21, R19, UR4, RZ ;  /* 0x0000000413157c10 */ /* 0x000fe2000fffe0ff */
[----:B------:R-:W-:Y:S01]  /*2150*/  IMAD.WIDE.U32 R170, R170, c[0x0][0x1a0], R8 ;  /* 0x00006800aaaa7a25 */ /* 0x000fe200078e0008 */
[----:B------:R-:W-:Y:S02]  /*2160*/  SEL R2, R2, 0xfffffff0, !P1 ;  /* 0xfffffff002027807 */ /* 0x000fe40004800000 */
[----:B------:R-:W-:Y:S01]  /*2170*/  SEL R0, R0, 0xffffffe0, !P2 ;  /* 0xffffffe000007807 */ /* 0x000fe20005000000 */
[----:B--2---:R-:W-:-:S04]  /*2180*/  IMAD.WIDE R22, R22, 0x40, R16 ;  /* 0x0000004016167825 */ /* 0x004fc800078e0210 */
[----:B------:R-:W-:Y:S02]  /*2190*/  IMAD.MOV.U32 R166, RZ, RZ, R20 ;  /* 0x000000ffffa67224 */ /* 0x000fe400078e0014 */
        /* <DEDUP_REMOVED lines=42> */
.L_x_2480:
[----:B------:R-:W-:Y:S05]  /*2440*/  BSYNC B0 ;  /* 0x0000000000007941 */ /* 0x000fea0003800000 */
.L_x_2479:
        /* <DEDUP_REMOVED lines=45> */
.L_x_2482:
[----:B------:R-:W-:Y:S05]  /*2720*/  BSYNC B0 ;  /* 0x0000000000007941 */ /* 0x000fea0003800000 */
.L_x_2481:
        /* <DEDUP_REMOVED lines=45> */
.L_x_2484:
[----:B------:R-:W-:Y:S05]  /*2a00*/  BSYNC B0 ;  /* 0x0000000000007941 */ /* 0x000fea0003800000 */
.L_x_2483:
        /* <DEDUP_REMOVED lines=44> */
.L_x_2486:
[----:B------:R-:W-:Y:S05]  /*2cd0*/  BSYNC B0 ;  /* 0x0000000000007941 */ /* 0x000fea0003800000 */
.L_x_2485:
        /* <DEDUP_REMOVED lines=10> */
[C---:B-12---:R-:W-:Y:S01]  /*2d80*/  @!P5 LEA R20, P6, R166.reuse, c[0x0][0x168], 0x1 ;  /* 0x00005a00a614da11 */ /* 0x046fe200078c08ff */
        /* <DEDUP_REMOVED lines=28> */
.L_x_2488:
[----:B------:R-:W-:Y:S05]  /*2f50*/  BSYNC B0 ;  /* 0x0000000000007941 */ /* 0x000fea0003800000 */
.L_x_2487:
        /* <DEDUP_REMOVED lines=41> */
.L_x_2490:
[----:B------:R-:W-:Y:S05]  /*31f0*/  BSYNC B0 ;  /* 0x0000000000007941 */ /* 0x000fea0003800000 */
.L_x_2489:
[----:B------:R-:W-:Y:S01]  /*3200*/  ISETP.GE.AND P0, PT, R14, UR15, PT ;  /* 0x0000000f0e007c0c */ /* 0x000fe2000bf06270 */
[----:B------:R-:W-:-:S12]  /*3210*/  BSSY B0, `(.L_x_2491) ;  /* 0x0000028000007945 */ /* 0x000fd80003800000 */
[----:B------:R-:W-:Y:S05]  /*3220*/  @P0 BRA `(.L_x_2492) ;  /* 0x0000026000000947 */ /* 0x000fea0003800000 */
[----:B------:R-:W-:Y:S01]  /*3230*/  ISETP.GE.AND P5, PT, R244, c[0x0][0x220], PT ;  /* 0x00008800f4007a0c */ /* 0x000fe20003fa6270 */
[----:B-1----:R-:W-:Y:S01]  /*3240*/  IMAD.U32 R9, RZ, RZ, UR10 ;  /* 0x0000000aff097e24 */ /* 0x002fe2000f8e00ff */
[----:B------:R-:W-:Y:S01]  /*3250*/  ISETP.GE.AND P4, PT, R241, c[0x0][0x220], PT ;  /* 0x00008800f1007a0c */ /* 0x000fe20003f86270 */
[----:B------:R-:W-:Y:S01]  /*3260*/  IMAD.MOV.U32 R11, RZ, RZ, c[0x0][0x19c] ;  /* 0x00006700ff0b7624 */ /* 0x000fe200078e00ff */
[----:B------:R-:W-:Y:S01]  /*3270*/  ISETP.GE.AND P2, PT, R240, c[0x0][0x220], PT ;  /* 0x00008800f0007a0c */ /* 0x000fe20003f46270 */
[----:B------:R-:W-:Y:S01]  /*3280*/  IMAD.U32 R8, RZ, RZ, UR10 ;  /* 0x0000000aff087e24 */ /* 0x000fe2000f8e00ff */
[----:B------:R-:W-:-:S04]  /*3290*/  LEA R9, P0, R9, R166, 0x5 ;  /* 0x000000a609097211 */ /* 0x000fc800078028ff */
[----:B------:R-:W-:Y:S02]  /*32a0*/  LEA.HI.X R8, R8, R165, R11, 0x5, P0 ;  /* 0x000000a508087211 */ /* 0x000fe400000f2c0b */
        /* <DEDUP_REMOVED lines=30> */
.L_x_2492:
[----:B------:R-:W-:Y:S05]  /*3490*/  BSYNC B0 ;  /* 0x0000000000007941 */ /* 0x000fea0003800000 */
.L_x_2491:
        /* <DEDUP_REMOVED lines=8> */
[----:B------:R-:W-:Y:S01]  /*3520*/  IMAD.MOV.U32 R9, RZ, RZ, R165 ;  /* 0x000000ffff097224 */ /* 0x000fe200078e00a5 */
[----:B------:R-:W-:Y:S01]  /*3530*/  ULDC UR4, c[0x0][0x19c] ;  /* 0x0000670000047ab9 */ /* 0x000fe20000000800 */
[----:B------:R-:W-:Y:S01]  /*3540*/  ISETP.GE.AND P1, PT, R239, c[0x0][0x220], PT ;  /* 0x00008800ef007a0c */ /* 0x000fe20003f26270 */
[----:B------:R-:W-:Y:S01]  /*3550*/  UIMAD UR4, UR4, 0x30, URZ ;  /* 0x00000030040478a4 */ /* 0x000fe2000f8e023f */
[----:B------:R-:W-:-:S04]  /*3560*/  IMAD.WIDE.U32 R24, R24, 0x30, R8 ;  /* 0x0000003018187825 */ /* 0x000fc800078e0008 */
[----:B------:R1:W-:Y:S01]  /*3570*/  @P6 STS.128 [R243+0x9800], RZ ;  /* 0x009800fff3006388 */ /* 0x0003e20000000c00 */
[----:B------:R-:W-:Y:S02]  /*3580*/  IADD3 R8, R25, UR4, RZ ;  /* 0x0000000419087c10 */ /* 0x000fe4000fffe0ff */
[C---:B------:R-:W-:Y:S02]  /*3590*/  @!P6 LEA R26, P0, R24.reuse, c[0x0][0x168], 0x1 ;  /* 0x00005a00181aea11 */ /* 0x040fe400078008ff */
[C---:B------:R-:W-:Y:S02]  /*35a0*/  @!P5 LEA R22, P4, R24.reuse, c[0x0][0x168], 0x1 ;  /* 0x00005a001816da11 */ /* 0x040fe400078808ff */
        /* <DEDUP_REMOVED lines=25> */
.L_x_2494:
[----:B------:R-:W-:Y:S05]  /*3740*/  BSYNC B0 ;  /* 0x0000000000007941 */ /* 0x000fea0003800000 */
.L_x_2493:
        /* <DEDUP_REMOVED lines=12> */
[----:B-1----:R-:W-:Y:S01]  /*3810*/  IMAD.U32 R8, RZ, RZ, UR4 ;  /* 0x00000004ff087e24 */ /* 0x002fe2000f8e00ff */
[----:B------:R-:W-:-:S04]  /*3820*/  DEPBAR.LE SB0, 0x0 ;  /* 0x000080000000791a */ /* 0x000fc80000000000 */
[----:B------:R-:W-:-:S06]  /*3830*/  IMAD.U32 R9, RZ, RZ, UR5 ;  /* 0x00000005ff097e24 */ /* 0x000fcc000f8e00ff */
[----:B------:R1:W3:Y:S04]  /*3840*/  LDG.E R9, [R8.64] ;  /* 0x0000002208097981 */ /* 0x0002e8000c1e1900 */
[----:B------:R-:W-:Y:S01]  /*3850*/  BAR.SYNC.DEFER_BLOCKING 0x0 ;  /* 0x0000000000007b1d */ /* 0x000fe20000010000 */
[----:B------:R-:W-:Y:S01]  /*3860*/  ISETP.GE.AND P1, PT, R16, UR15, PT ;  /* 0x0000000f10007c0c */ /* 0x000fe2000bf26270 */
[----:B------:R-:W-:Y:S01]  /*3870*/  IMAD.SHL.U32 R242, R10, 0x2, RZ ;  /* 0x000000020af27824 */ /* 0x000fe200078e00ff */
[----:B------:R-:W-:-:S03]  /*3880*/  LEA R180, P0, R170, c[0x0][0x170], 0x1 ;  /* 0x00005c00aab47a11 */ /* 0x000fc600078008ff */
[----:B------:R-:W-:Y:S01]  /*3890*/  BSSY B0, `(.L_x_2495) ;  /* 0x000002f000007945 */ /* 0x000fe20003800000 */
[----:B------:R-:W-:Y:S02]  /*38a0*/  LOP3.LUT R242, R242, 0x6, RZ, 0xc0, !PT ;  /* 0x00000006f2f27812 */ /* 0x000fe400078ec0ff */
[----:B------:R-:W-:Y:S01]  /*38b0*/  LEA.HI.X R167, R170, c[0x0][0x174], R168, 0x1, P0 ;  /* 0x00005d00aaa77a11 */ /* 0x000fe200000f0ca8 */
[----:B-1----:R-:W3:Y:S04]  /*38c0*/  MUFU.RCP R8, c[0x0][0x238] ;  /* 0x00008e0000087b08 */ /* 0x002ee80000001000 */
[----:B------:R1:W-:Y:S04]  /*38d0*/  @P1 STS.128 [R243+0x10000], RZ ;  /* 0x010000fff3001388 */ /* 0x0003e80000000c00 */
[----:B------:R1:W-:Y:S04]  /*38e0*/  @P1 STS.128 [R243+0x12000], RZ ;  /* 0x012000fff3001388 */ /* 0x0003e80000000c00 */
[----:B------:R1:W-:Y:S04]  /*38f0*/  @P1 STS.128 [R243+0x14000], RZ ;  /* 0x014000fff3001388 */ /* 0x0003e80000000c00 */
[----:B------:R1:W-:Y:S01]  /*3900*/  @P1 STS.128 [R243+0x16000], RZ ;  /* 0x016000fff3001388 */ /* 0x0003e20000000c00 */
[----:B---3--:R-:W-:-:S04]  /*3910*/  FMUL.FTZ R8, R9, R8 ;  /* 0x0000000809087220 */ /* 0x008fc80000410000 */
[----:B------:R3:W4:Y:S02]  /*3920*/  R2UR UR4, R8 ;  /* 0x00000000080473c2 */ /* 0x00072400000e0000 */
[----:B---3--:R-:W-:-:S04]  /*3930*/  SHF.R.S32.HI R8, RZ, 0x1f, R5 ;  /* 0x0000001fff087819 */ /* 0x008fc80000011405 */
[----:B------:R-:W-:-:S04]  /*3940*/  LEA.HI R5, R8, R5, RZ, 0x2 ;  /* 0x0000000508057211 */ /* 0x000fc800078f10ff */
[----:B------:R-:W-:Y:S01]  /*3950*/  SHF.R.S32.HI R5, RZ, 0x2, R5 ;  /* 0x00000002ff057819 */ /* 0x000fe20000011405 */
[----:B------:R-:W-:Y:S05]  /*3960*/  @P1 BRA `(.L_x_2496) ;  /* 0x0000021000001947 */ /* 0x000fea0003800000 */
[----:B-1--4-:R-:W-:Y:S02]  /*3970*/  ISETP.GE.AND P3, PT, R244, c[0x0][0x220], PT ;  /* 0x00008800f4007a0c */ /* 0x012fe40003f66270 */
[----:B------:R-:W-:Y:S02]  /*3980*/  ISETP.GE.AND P2, PT, R241, c[0x0][0x220], PT ;  /* 0x00008800f1007a0c */ /* 0x000fe40003f46270 */
[----:B------:R-:W-:Y:S02]  /*3990*/  ISETP.GE.AND P1, PT, R240, c[0x0][0x220], PT ;  /* 0x00008800f0007a0c */ /* 0x000fe40003f26270 */
[----:B------:R-:W-:-:S07]  /*39a0*/  ISETP.GE.AND P0, PT, R239, c[0x0][0x220], PT ;  /* 0x00008800ef007a0c */ /* 0x000fce0003f06270 */
[--C-:B------:R-:W-:Y:S01]  /*39b0*/  @!P3 IMAD.MOV.U32 R8, RZ, RZ, R180.reuse ;  /* 0x000000ffff08b224 */ /* 0x100fe200078e00b4 */
[----:B------:R1:W-:Y:S01]  /*39c0*/  @P3 STS.128 [R243+0x10000], RZ ;  /* 0x010000fff3003388 */ /* 0x0003e20000000c00 */
[----:B------:R-:W-:Y:S01]  /*39d0*/  @!P3 IMAD.MOV.U32 R9, RZ, RZ, R167 ;  /* 0x000000ffff09b224 */ /* 0x000fe200078e00a7 */
[----:B------:R-:W-:Y:S01]  /*39e0*/  @!P2 MOV R11, R167 ;  /* 0x000000a7000ba202 */ /* 0x000fe20000000f00 */
        /* <DEDUP_REMOVED lines=11> */
[----:B---3--:R-:W-:Y:S01]  /*3aa0*/  @!P1 IMAD.MOV.U32 R8, RZ, RZ, R180 ;  /* 0x000000ffff089224 */ /* 0x008fe200078e00b4 */
[----:B------:R-:W-:-:S05]  /*3ab0*/  @!P1 MOV R9, R167 ;  /* 0x000000a700099202 */ /* 0x000fca0000000f00 */
[----:B------:R-:W-:Y:S01]  /*3ac0*/  @!PT LDS RZ, [RZ] ;  /* 0x00000000fffff984 */ /* 0x000fe20000000800 */
[----:B------:R-:W-:Y:S01]  /*3ad0*/  @!PT LDS RZ, [RZ] ;  /* 0x00000000fffff984 */ /* 0x000fe20000000800 */
[----:B------:R-:W-:Y:S01]  /*3ae0*/  @!PT LDS RZ, [RZ] ;  /* 0x00000000fffff984 */ /* 0x000fe20000000800 */
[----:B------:R1:W-:Y:S04]  /*3af0*/  @!P1 LDGSTS.E.BYPASS.LTC128B.128 [R243+0x14000], [R8.64+0x100] ;  /* 0x1400010008f39fae */ /* 0x0003e8000b901d62 */
[----:B------:R1:W-:Y:S01]  /*3b00*/  @P0 STS.128 [R243+0x16000], RZ ;  /* 0x016000fff3000388 */ /* 0x0003e20000000c00 */
[----:B------:R-:W-:Y:S05]  /*3b10*/  @P0 BRA `(.L_x_2496) ;  /* 0x0000006000000947 */ /* 0x000fea0003800000 */
[----:B-1----:R-:W-:Y:S02]  /*3b20*/  MOV R8, R180 ;  /* 0x000000b400087202 */ /* 0x002fe40000000f00 */
[----:B------:R-:W-:-:S05]  /*3b30*/  MOV R9, R167 ;  /* 0x000000a700097202 */ /* 0x000fca0000000f00 */
[----:B------:R-:W-:Y:S01]  /*3b40*/  @!PT LDS RZ, [RZ] ;  /* 0x00000000fffff984 */ /* 0x000fe20000000800 */
[----:B------:R-:W-:Y:S01]  /*3b50*/  @!PT LDS RZ, [RZ] ;  /* 0x00000000fffff984 */ /* 0x000fe20000000800 */
[----:B------:R-:W-:Y:S01]  /*3b60*/  @!PT LDS RZ, [RZ] ;  /* 0x00000000fffff984 */ /* 0x000fe20000000800 */
[----:B------:R1:W-:Y:S02]  /*3b70*/  LDGSTS.E.BYPASS.LTC128B.128 [R243+0x16000], [R8.64+0x180] ;  /* 0x1600018008f37fae */ /* 0x0003e4000b901d62 */
.L_x_2496:
[----:B-1--4-:R-:W-:Y:S05]  /*3b80*/  BSYNC B0 ;  /* 0x0000000000007941 */ /* 0x012fea0003800000 */
.L_x_2495:
        /* <DEDUP_REMOVED lines=21> */
[----:B--2---:R-:W-:Y:S01]  /*3ce0*/  @!P4 LEA R20, P3, R12, R180, 0x1 ;  /* 0x000000b40c14c211 */ /* 0x004fe200078608ff */
        /* <DEDUP_REMOVED lines=31> */
.L_x_2498:
[----:B------:R-:W-:Y:S05]  /*3ee0*/  BSYNC B0 ;  /* 0x0000000000007941 */ /* 0x000fea0003800000 */
.L_x_2497:
        /* <DEDUP_REMOVED lines=10> */
[----:B------:R-:W-:Y:S01]  /*3f90*/  IMAD.MOV.U32 R9, RZ, RZ, 0x5 ;  /* 0x00000005ff097424 */ /* 0x000fe200078e00ff */
[----:B------:R-:W-:Y:S01]  /*3fa0*/  ISETP.GE.AND P2, PT, R240, c[0x0][0x220], PT ;  /* 0x00008800f0007a0c */ /* 0x000fe20003f46270 */
[----:B------:R-:W-:Y:S01]  /*3fb0*/  IMAD.U32 R8, RZ, RZ, UR8 ;  /* 0x00000008ff087e24 */ /* 0x000fe2000f8e00ff */
[----:B------:R-:W-:Y:S01]  /*3fc0*/  ISETP.GE.AND P0, PT, R239, c[0x0][0x220], PT ;  /* 0x00008800ef007a0c */ /* 0x000fe20003f06270 */
[----:B------:R-:W-:-:S03]  /*3fd0*/  IMAD.SHL.U32 R7, R7, 0x20, RZ ;  /* 0x0000002007077824 */ /* 0x000fc600078e00ff */
[----:B------:R-:W-:-:S03]  /*3fe0*/  SHF.L.U64.HI R8, R8, R9, c[0x0][0x1a4] ;  /* 0x0000690008087619 */ /* 0x000fc60000010209 */
[CC--:B--2---:R-:W-:Y:S01]  /*3ff0*/  @!P5 LEA R18, P6, R7.reuse, R180.reuse, 0x1 ;  /* 0x000000b40712d211 */ /* 0x0c4fe200078c08ff */
[----:B------:R2:W-:Y:S01]  /*4000*/  @P5 STS.128 [R243+0x11000], RZ ;  /* 0x011000fff3005388 */ /* 0x0005e20000000c00 */
[CC--:B------:R-:W-:Y:S02]  /*4010*/  @!P4 LEA R14, P3, R7.reuse, R180.reuse, 0x1 ;  /* 0x000000b4070ec211 */ /* 0x0c0fe400078608ff */
[C---:B---3--:R-:W-:Y:S02]  /*4020*/  @!P2 LEA R10, P1, R7.reuse, R180, 0x1 ;  /* 0x000000b4070aa211 */ /* 0x048fe400078208ff */
        /* <DEDUP_REMOVED lines=19> */
[----:B--2---:R-:W-:-:S04]  /*4160*/  LEA R10, P0, R7, R180, 0x1 ;  /* 0x000000b4070a7211 */ /* 0x004fc800078008ff */
[----:B------:R-:W-:-:S05]  /*4170*/  LEA.HI.X R11, R7, R167, R8, 0x1, P0 ;  /* 0x000000a7070b7211 */ /* 0x000fca00000f0c08 */
[----:B------:R-:W-:Y:S01]  /*4180*/  @!PT LDS RZ, [RZ] ;  /* 0x00000000fffff984 */ /* 0x000fe20000000800 */
[----:B------:R-:W-:Y:S01]  /*4190*/  @!PT LDS RZ, [RZ] ;  /* 0x00000000fffff984 */ /* 0x000fe20000000800 */
[----:B------:R-:W-:Y:S01]  /*41a0*/  @!PT LDS RZ, [RZ] ;  /* 0x00000000fffff984 */ /* 0x000fe20000000800 */
[----:B------:R2:W-:Y:S04]  /*41b0*/  LDGSTS.E.BYPASS.LTC128B.128 [R243+0x17000], [R10.64+0x180] ;  /* 0x170001800af37fae */ /* 0x0005e8000b901d62 */
.L_x_2500:
[----:B------:R-:W-:Y:S05]  /*41c0*/  BSYNC B0 ;  /* 0x0000000000007941 */ /* 0x000fea0003800000 */
.L_x_2499:
        /* <DEDUP_REMOVED lines=10> */
[----:B--2---:R-:W-:Y:S02]  /*4270*/  MOV R14, UR8 ;  /* 0x00000008000e7c02 */ /* 0x004fe40008000f00 */
[----:B------:R-:W-:Y:S02]  /*4280*/  ISETP.GE.AND P1, PT, R240, c[0x0][0x220], PT ;  /* 0x00008800f0007a0c */ /* 0x000fe40003f26270 */
[----:B------:R-:W-:Y:S02]  /*4290*/  MOV R7, UR8 ;  /* 0x0000000800077c02 */ /* 0x000fe40008000f00 */
[----:B------:R-:W-:-:S03]  /*42a0*/  ISETP.GE.AND P0, PT, R239, c[0x0][0x220], PT ;  /* 0x00008800ef007a0c */ /* 0x000fc60003f06270 */
[-C--:B------:R-:W-:Y:S01]  /*42b0*/  @!P3 MOV R8, R180.reuse ;  /* 0x000000b40008b202 */ /* 0x080fe20000000f00 */
[----:B------:R-:W-:Y:S01]  /*42c0*/  @!P3 IMAD.MOV.U32 R9, RZ, RZ, R167 ;  /* 0x000000ffff09b224 */ /* 0x000fe200078e00a7 */
[----:B------:R2:W-:Y:S01]  /*42d0*/  @P3 STS.128 [R243+0x11800], RZ ;  /* 0x011800fff3003388 */ /* 0x0005e20000000c00 */
[----:B---3--:R-:W-:Y:S02]  /*42e0*/  @!P3 IMAD.MOV.U32 R10, RZ, RZ, c[0x0][0x1a4] ;  /* 0x00006900ff0ab624 */ /* 0x008fe400078e00ff */
[----:B------:R-:W-:Y:S01]  /*42f0*/  @!P3 IMAD.WIDE.U32 R14, R14, 0x60, R8 ;  /* 0x000000600e0eb825 */ /* 0x000fe200078e0008 */
[-C--:B------:R-:W-:Y:S02]  /*4300*/  @!P2 MOV R8, R180.reuse ;  /* 0x000000b40008a202 */ /* 0x080fe40000000f00 */
[----:B------:R-:W-:Y:S01]  /*4310*/  @!P1 MOV R18, R180 ;  /* 0x000000b400129202 */ /* 0x000fe20000000f00 */
[----:B------:R-:W-:Y:S02]  /*4320*/  @!P2 IMAD.MOV.U32 R9, RZ, RZ, R167 ;  /* 0x000000ffff09a224 */ /* 0x000fe400078e00a7 */
[----:B------:R-:W-:-:S02]  /*4330*/  @!P3 IMAD R10, R10, 0x60, RZ ;  /* 0x000000600a0ab824 */ /* 0x000fc400078e02ff */
[----:B------:R-:W-:Y:S01]  /*4340*/  @!P2 IMAD.WIDE.U32 R12, R12, 0x60, R8 ;  /* 0x000000600c0ca825 */ /* 0x000fe200078e0008 */
[----:B------:R-:W-:Y:S02]  /*4350*/  @!P2 MOV R9, c[0x0][0x1a4] ;  /* 0x000069000009aa02 */ /* 0x000fe40000000f00 */
[----:B------:R-:W-:Y:S01]  /*4360*/  @!P3 IADD3 R11, R15, R10, RZ ;  /* 0x0000000a0f0bb210 */ /* 0x000fe20007ffe0ff */
[----:B------:R-:W-:Y:S01]  /*4370*/  @!P1 IMAD.MOV.U32 R8, RZ, RZ, c[0x0][0x1a4] ;  /* 0x00006900ff089624 */ /* 0x000fe200078e00ff */
[----:B------:R-:W-:Y:S01]  /*4380*/  @!P3 MOV R10, R14 ;  /* 0x0000000e000ab202 */ /* 0x000fe20000000f00 */
[----:B------:R-:W-:Y:S02]  /*4390*/  @!P1 IMAD.MOV.U32 R19, RZ, RZ, R167 ;  /* 0x000000ffff139224 */ /* 0x000fe400078e00a7 */
[----:B------:R-:W-:Y:S02]  /*43a0*/  @!P2 IMAD R9, R9, 0x60, RZ ;  /* 0x000000600909a824 */ /* 0x000fe400078e02ff */
[----:B------:R-:W-:Y:S01]  /*43b0*/  @!P1 IMAD.WIDE.U32 R18, R7, 0x60, R18 ;  /* 0x0000006007129825 */ /* 0x000fe200078e0012 */
[----:B------:R-:W-:Y:S01]  /*43c0*/  @!PT LDS RZ, [RZ] ;  /* 0x00000000fffff984 */ /* 0x000fe20000000800 */
[----:B------:R-:W-:Y:S01]  /*43d0*/  @!PT LDS RZ, [RZ] ;  /* 0x00000000fffff984 */ /* 0x000fe20000000800 */
[----:B------:R-:W-:Y:S01]  /*43e0*/  @!PT LDS RZ, [RZ] ;  /* 0x00000000fffff984 */ /* 0x000fe20000000800 */
[----:B------:R2:W-:Y:S02]  /*43f0*/  @!P3 LDGSTS.E.BYPASS.LTC128B.128 [R243+0x11800], [R10.64] ;  /* 0x118000000af3bfae */ /* 0x0005e4000b901d62 */
[----:B------:R-:W-:Y:S01]  /*4400*/  @!P2 IADD3 R13, R13, R9, RZ ;  /* 0x000000090d0da210 */ /* 0x000fe20007ffe0ff */
[----:B------:R-:W-:Y:S01]  /*4410*/  @!P1 IMAD R8, R8, 0x60, RZ ;  /* 0x0000006008089824 */ /* 0x000fe200078e02ff */
[----:B------:R2:W-:Y:S03]  /*4420*/  @P2 STS.128 [R243+0x13800], RZ ;  /* 0x013800fff3002388 */ /* 0x0005e60000000c00 */
[----:B------:R-:W-:Y:S01]  /*4430*/  @!P1 IMAD.IADD R9, R19, 0x1, R8 ;  /* 0x0000000113099824 */ /* 0x000fe200078e0208 */
[----:B------:R-:W-:Y:S01]  /*4440*/  @!P1 MOV R8, R18 ;  /* 0x0000001200089202 */ /* 0x000fe20000000f00 */
        /* <DEDUP_REMOVED lines=12> */
[----:B------:R-:W-:Y:S01]  /*4510*/  ULDC UR5, c[0x0][0x1a4] ;  /* 0x0000690000057ab9 */ /* 0x000fe20000000800 */
[----:B--2---:R-:W-:Y:S01]  /*4520*/  MOV R8, R180 ;  /* 0x000000b400087202 */ /* 0x004fe20000000f00 */
[----:B------:R-:W-:Y:S01]  /*4530*/  UIMAD UR5, UR5, 0x60, URZ ;  /* 0x00000060050578a4 */ /* 0x000fe2000f8e023f */
[----:B------:R-:W-:-:S05]  /*4540*/  MOV R9, R167 ;  /* 0x000000a700097202 */ /* 0x000fca0000000f00 */
[----:B------:R-:W-:-:S05]  /*4550*/  IMAD.WIDE.U32 R8, R7, 0x60, R8 ;  /* 0x0000006007087825 */ /* 0x000fca00078e0008 */
[----:B------:R-:W-:-:S05]  /*4560*/  IADD3 R9, R9, UR5, RZ ;  /* 0x0000000509097c10 */ /* 0x000fca000fffe0ff */
[----:B------:R-:W-:Y:S01]  /*4570*/  @!PT LDS RZ, [RZ] ;  /* 0x00000000fffff984 */ /* 0x000fe20000000800 */
[----:B------:R-:W-:Y:S01]  /*4580*/  @!PT LDS RZ, [RZ] ;  /* 0x00000000fffff984 */ /* 0x000fe20000000800 */
[----:B------:R-:W-:Y:S01]  /*4590*/  @!PT LDS RZ, [RZ] ;  /* 0x00000000fffff984 */ /* 0x000fe20000000800 */
[----:B------:R2:W-:Y:S02]  /*45a0*/  LDGSTS.E.BYPASS.LTC128B.128 [R243+0x17800], [R8.64+0x180] ;  /* 0x1780018008f37fae */ /* 0x0005e4000b901d62 */
.L_x_2502:
[----:B------:R-:W-:Y:S05]  /*45b0*/  BSYNC B0 ;  /* 0x0000000000007941 */ /* 0x000fea0003800000 */
.L_x_2501:
[C---:B------:R-:W-:Y:S01]  /*45c0*/  IMAD.SHL.U32 R7, R3.reuse, 0x40, RZ ;  /* 0x0000004003077824 */ /* 0x040fe200078e00ff */
[----:B------:R-:W-:Y:S01]  /*45d0*/  R2P PR, R3, 0x6 ;  /* 0x0000000603007804 */ /* 0x000fe20000000000 */
[----:B------:R-:W-:Y:S01]  /*45e0*/  IMAD.SHL.U32 R16, R16, 0x8, RZ ;  /* 0x0000000810107824 */ /* 0x000fe200078e00ff */
[----:B------:R-:W0:Y:S01]  /*45f0*/  LDGDEPBAR ;  /* 0x00000000000079af */ /* 0x000e220000000000 */
[C---:B------:R-:W-:Y:S01]  /*4600*/  IMAD R238, R6.reuse, 0x400, R4 ;  /* 0x0000040006ee7824 */ /* 0x040fe200078e0204 */
[----:B------:R-:W-:Y:S01]  /*4610*/  LOP3.LUT R7, R7, 0x1c0, RZ, 0xc0, !PT ;  /* 0x000001c007077812 */ /* 0x000fe200078ec0ff */
[----:B------:R-:W-:Y:S01]  /*4620*/  UISETP.GE.AND UP0, UPT, UR12, 0x2, UPT ;  /* 0x000000020c00788c */ /* 0x000fe2000bf06270 */
[----:B------:R-:W-:Y:S01]  /*4630*/  LEA R6, R6, UR6, 0x4 ;  /* 0x0000000606067c11 */ /* 0x000fe2000f8e20ff */
[----:B------:R-:W-:Y:S01]  /*4640*/  IMAD.SHL.U32 R238, R238, 0x2, RZ ;  /* 0x00000002eeee7824 */ /* 0x000fe200078e00ff */
[----:B------:R-:W-:Y:S02]  /*4650*/  LOP3.LUT R16, R7, 0x8, R16, 0xf8, !PT ;  /* 0x0000000807107812 */ /* 0x000fe400078ef810 */
[----:B------:R-:W-:Y:S01]  /*4660*/  SHF.R.U32.HI R7, RZ, 0x3, R7 ;  /* 0x00000003ff077819 */ /* 0x000fe20000011607 */
[--C-:B------:R-:W-:Y:S01]  /*4670*/  IMAD R236, R2, 0x2, R238.reuse ;  /* 0x0000000202ec7824 */ /* 0x100fe200078e02ee */
[----:B------:R-:W-:Y:S01]  /*4680*/  LDSM.16.M88.4 R56, [R238] ;  /* 0x00000000ee38783b */ /* 0x000fe20000000200 */
[----:B------:R-:W-:Y:S01]  /*4690*/  IMAD R234, R0, 0x2, R238 ;  /* 0x0000000200ea7824 */ /* 0x000fe200078e02ee */
[----:B------:R-:W-:Y:S01]  /*46a0*/  LOP3.LUT R7, R16, R7, RZ, 0x3c, !PT ;  /* 0x0000000710077212 */ /* 0x000fe200078e3cff */
[----:B------:R-:W-:Y:S01]  /*46b0*/  IMAD R233, R0, 0x2, R236 ;  /* 0x0000000200e97824 */ /* 0x000fe200078e02ec */
[----:B--2---:R-:W-:Y:S01]  /*46c0*/  LDSM.16.M88.4 R24, [R236] ;  /* 0x00000000ec18783b */ /* 0x004fe20000000200 */
[----:B------:R-:W-:Y:S01]  /*46d0*/  IADD3 R6, R6, 0x1, R5 ;  /* 0x0000000106067810 */ /* 0x000fe20007ffe005 */
[----:B------:R-:W-:-:S02]  /*46e0*/  IMAD.U32 R5, RZ, RZ, UR7 ;  /* 0x00000007ff057e24 */ /* 0x000fc4000f8e00ff */
[----:B------:R-:W-:Y:S01]  /*46f0*/  IMAD R237, R237, 0x200, R7 ;  /* 0x00000200eded7824 */ /* 0x000fe200078e0207 */
[----:B------:R-:W-:Y:S01]  /*4700*/  LDSM.16.M88.4 R64, [R234] ;  /* 0x00000000ea40783b */ /* 0x000fe20000000200 */
[----:B------:R-:W-:Y:S02]  /*4710*/  IADD3 R7, R242, UR17, RZ ;  /* 0x00000011f2077c10 */ /* 0x000fe4000fffe0ff */
[----:B------:R-:W-:Y:S01]  /*4720*/  IMAD.SHL.U32 R237, R237, 0x2, RZ ;  /* 0x00000002eded7824 */ /* 0x000fe200078e00ff */
[----:B------:R-:W-:Y:S02]  /*4730*/  IADD3 R5, R5, -UR29, R6 ;  /* 0x8000001d05057c10 */ /* 0x000fe4000fffe006 */
[----:B------:R-:W-:Y:S02]  /*4740*/  IADD3 R95, R7, 0x10, RZ ;  /* 0x00000010075f7810 */ /* 0x000fe40007ffe0ff */
[----:B------:R-:W2:Y:S01]  /*4750*/  LDSM.16.M88.4 R16, [R237+0x8000] ;  /* 0x00800000ed10783b */ /* 0x000ea20000000200 */
[C---:B------:R-:W-:Y:S01]  /*4760*/  IADD3 R3, R237.reuse, 0x8000, RZ ;  /* 0x00008000ed037810 */ /* 0x040fe20007ffe0ff */
[----:B------:R-:W-:Y:S01]  /*4770*/  I2F R94, R95 ;  /* 0x0000005f005e7306 */ /* 0x000fe20000201400 */
[----:B------:R-:W-:Y:S01]  /*4780*/  IADD3 R235, R237, 0x8020, RZ ;  /* 0x00008020edeb7810 */ /* 0x000fe20007ffe0ff */
[----:B------:R-:W5:Y:S01]  /*4790*/  LDSM.16.M88.4 R36, [R237+0x8800] ;  /* 0x00880000ed24783b */ /* 0x000f620000000200 */
[----:B------:R-:W-:Y:S01]  /*47a0*/  @P1 IADD3 R235, R3, -0x20, RZ ;  /* 0xffffffe003eb1810 */ /* 0x000fe20007ffe0ff */
[----:B------:R-:W-:Y:S01]  /*47b0*/  IMAD.MOV.U32 R3, RZ, RZ, 0x40 ;  /* 0x00000040ff037424 */ /* 0x000fe200078e00ff */
[C---:B------:R-:W-:Y:S01]  /*47c0*/  IADD3 R89, R7.reuse, 0x1, RZ ;  /* 0x0000000107597810 */ /* 0x040fe20007ffe0ff */
[----:B------:R-:W1:Y:S01]  /*47d0*/  LDSM.16.M88.4 R48, [R237+0x9000] ;  /* 0x00900000ed30783b */ /* 0x000e620000000200 */
[----:B------:R-:W-:-:S02]  /*47e0*/  IADD3 R93, R7, 0x9, RZ ;  /* 0x00000009075d7810 */ /* 0x000fc40007ffe0ff */
[----:B------:R-:W-:Y:S01]  /*47f0*/  SEL R3, R3, 0xffffffc0, !P2 ;  /* 0xffffffc003037807 */ /* 0x000fe20005000000 */
[----:B------:R-:W3:Y:S01]  /*4800*/  LDSM.16.M88.4 R40, [R237+0x9800] ;  /* 0x00980000ed28783b */ /* 0x000ee20000000200 */
[----:B------:R-:W-:Y:S01]  /*4810*/  I2F R88, R89 ;  /* 0x0000005900587306 */ /* 0x000fe20000201400 */
[----:B------:R-:W-:Y:S02]  /*4820*/  IADD3 R103, R7, 0x20, RZ ;  /* 0x0000002007677810 */ /* 0x000fe40007ffe0ff */
[----:B------:R-:W4:Y:S01]  /*4830*/  LDSM.16.M88.4 R32, [R235] ;  /* 0x00000000eb20783b */ /* 0x000f220000000200 */
[----:B------:R-:W-:Y:S01]  /*4840*/  IMAD.IADD R231, R237, 0x1, R3 ;  /* 0x00000001ede77824 */ /* 0x000fe200078e0203 */
[----:B------:R-:W-:Y:S01]  /*4850*/  IADD3 R99, R7, 0x18, RZ ;  /* 0x0000001807637810 */ /* 0x000fe20007ffe0ff */
[----:B------:R-:W-:Y:S01]  /*4860*/  IMAD.IADD R224, R3, 0x1, R235 ;  /* 0x0000000103e07824 */ /* 0x000fe200078e02eb */
[----:B---3--:R-:W3:Y:S01]  /*4870*/  LDSM.16.M88.4 R8, [R235+0x800] ;  /* 0x00080000eb08783b */ /* 0x008ee20000000200 */
[----:B------:R-:W-:Y:S01]  /*4880*/  I2F R92, R93 ;  /* 0x0000005d005c7306 */ /* 0x000fe20000201400 */
[----:B------:R-:W-:-:S02]  /*4890*/  IADD3 R201, R5, c[0x0][0x2e8], RZ ;  /* 0x0000ba0005c97a10 */ /* 0x000fc40007ffe0ff */
[----:B------:R-:W1:Y:S01]  /*48a0*/  LDSM.16.M88.4 R12, [R235+0x1000] ;  /* 0x00100000eb0c783b */ /* 0x000e620000000200 */
[----:B------:R-:W-:Y:S02]  /*48b0*/  IADD3 R106, R7, 0x28, RZ ;  /* 0x00000028076a7810 */ /* 0x000fe40007ffe0ff */
[C---:B------:R-:W-:Y:S01]  /*48c0*/  IADD3 R200, R201.reuse, 0x8, RZ ;  /* 0x00000008c9c87810 */ /* 0x040fe20007ffe0ff */
[----:B------:R-:W-:Y:S01]  /*48d0*/  LDSM.16.M88.4 R76, [R231+0x8000] ;  /* 0x00800000e74c783b */ /* 0x000fe20000000200 */
[----:B------:R-:W-:Y:S01]  /*48e0*/  I2F R102, R103 ;  /* 0x0000006700667306 */ /* 0x000fe20000201400 */
[----:B------:R-:W-:Y:S02]  /*48f0*/  IMNMX R201, R201, UR7, PT ;  /* 0x00000007c9c97c17 */ /* 0x000fe4000b800200 */
[----:B------:R-:W-:Y:S01]  /*4900*/  LDSM.16.M88.4 R72, [R231+0x9800] ;  /* 0x00980000e748783b */ /* 0x000fe20000000200 */
[C---:B------:R-:W-:Y:S02]  /*4910*/  IADD3 R91, R7.reuse, 0x8, RZ ;  /* 0x00000008075b7810 */ /* 0x040fe40007ffe0ff */
[C---:B------:R-:W-:Y:S01]  /*4920*/  IADD3 R97, R7.reuse, 0x11, RZ ;  /* 0x0000001107617810 */ /* 0x040fe20007ffe0ff */
[----:B------:R-:W-:Y:S01]  /*4930*/  LDSM.16.M88.4 R60, [R224] ;  /* 0x00000000e03c783b */ /* 0x000fe20000000200 */
[----:B------:R-:W-:Y:S01]  /*4940*/  I2F R98, R99 ;  /* 0x0000006300627306 */ /* 0x000fe20000201400 */
[----:B------:R-:W-:Y:S01]  /*4950*/  IADD3 R105, R7, 0x21, RZ ;  /* 0x0000002107697810 */ /* 0x000fe20007ffe0ff */
[----:B--2---:R-:W-:Y:S01]  /*4960*/  HMMA.16816.F32 R20, R56, R16, RZ ;  /* 0x000000103814723c */ /* 0x004fe200000018ff */
[----:B------:R-:W-:Y:S01]  /*4970*/  LDSM.16.M88.4 R44, [R224+0x800] ;  /* 0x00080000e02c783b */ /* 0x000fe20000000200 */
[----:B------:R-:W-:-:S02]  /*4980*/  ISETP.GE.AND P6, PT, R89, R201, PT ;  /* 0x000000c95900720c */ /* 0x000fc40003fc6270 */
[C---:B------:R-:W-:Y:S01]  /*4990*/  IADD3 R110, R7.reuse, 0x31, RZ ;  /* 0x00000031076e7810 */ /* 0x040fe20007ffe0ff */
[----:B------:R-:W-:Y:S01]  /*49a0*/  LDSM.16.M88.4 R84, [R235+0x6800] ;  /* 0x00680000eb54783b */ /* 0x000fe20000000200 */
[----:B------:R-:W-:Y:S01]  /*49b0*/  I2F R90, R91 ;  /* 0x0000005b005a7306 */ /* 0x000fe20000201400 */
[----:B------:R-:W-:Y:S01]  /*49c0*/  IMNMX R200, R200, UR7, PT ;  /* 0x00000007c8c87c17 */ /* 0x000fe2000b800200 */
[C---:B-----5:R-:W-:Y:S01]  /*49d0*/  HMMA.16816.F32 R28, R56.reuse, R36, RZ ;  /* 0x00000024381c723c */ /* 0x060fe200000018ff */
[----:B------:R-:W-:Y:S02]  /*49e0*/  IADD3 R101, R7, 0x19, RZ ;  /* 0x0000001907657810 */ /* 0x000fe40007ffe0ff */
[----:B------:R-:W-:Y:S02]  /*49f0*/  ISETP.GE.AND P0, PT, R93, R201, PT ;  /* 0x000000c95d00720c */ /* 0x000fe40003f06270 */
[C---:B------:R-:W-:Y:S01]  /*4a00*/  IADD3 R108, R7.reuse, 0x29, RZ ;  /* 0x00000029076c7810 */ /* 0x040fe20007ffe0ff */
[----:B------:R-:W-:Y:S01]  /*4a10*/  I2F R96, R97 ;  /* 0x0000006100607306 */ /* 0x000fe20000201400 */
[----:B------:R-:W-:Y:S01]  /*4a20*/  IADD3 R109, R7, 0x30, RZ ;  /* 0x00000030076d7810 */ /* 0x000fe20007ffe0ff */
[----:B------:R-:W-:Y:S01]  /*4a30*/  HMMA.16816.F32 R16, R56, R18, RZ ;  /* 0x000000123810723c */ /* 0x000fe200000018ff */
[----:B------:R-:W-:-:S02]  /*4a40*/  ISETP.GE.AND P3, PT, R89, R200, PT ;  /* 0x000000c85900720c */ /* 0x000fc40003f66270 */
[----:B------:R-:W-:Y:S02]  /*4a50*/  IADD3 R111, R7, 0x39, RZ ;  /* 0x00000039076f7810 */ /* 0x000fe40007ffe0ff */
[CC--:B------:R-:W-:Y:S01]  /*4a60*/  ISETP.GE.AND P4, PT, R91.reuse, R201.reuse, PT ;  /* 0x000000c95b00720c */ /* 0x0c0fe20003f86270 */
[----:B------:R-:W-:Y:S01]  /*4a70*/  I2F R104, R105 ;  /* 0x0000006900687306 */ /* 0x000fe20000201400 */
[-C--:B------:R-:W-:Y:S01]  /*4a80*/  ISETP.GE.AND P1, PT, R91, R200.reuse, PT ;  /* 0x000000c85b00720c */ /* 0x080fe20003f26270 */
[C---:B------:R-:W-:Y:S01]  /*4a90*/  HMMA.16816.F32 R36, R56.reuse, R38, RZ ;  /* 0x000000263824723c */ /* 0x040fe200000018ff */
[----:B------:R-:W-:Y:S02]  /*4aa0*/  ISETP.GE.AND P5, PT, R93, R200, PT ;  /* 0x000000c85d00720c */ /* 0x000fe40003fa6270 */
[----:B------:R-:W-:Y:S02]  /*4ab0*/  ISETP.GE.AND P2, PT, R95, R201, PT ;  /* 0x000000c95f00720c */ /* 0x000fe40003f46270 */
[C---:B------:R-:W-:Y:S01]  /*4ac0*/  IADD3 R227, R235.reuse, 0x800, RZ ;  /* 0x00000800ebe37810 */ /* 0x040fe20007ffe0ff */
[----:B------:R-:W-:Y:S01]  /*4ad0*/  I2F R100, R101 ;  /* 0x0000006500647306 */ /* 0x000fe20000201400 */
[C---:B------:R-:W-:Y:S01]  /*4ae0*/  IADD3 R226, R235.reuse, 0x1000, RZ ;  /* 0x00001000ebe27810 */ /* 0x040fe20007ffe0ff */
[----:B-1----:R-:W-:Y:S01]  /*4af0*/  HMMA.16816.F32 R52, R56, R48, RZ ;  /* 0x000000303834723c */ /* 0x002fe200000018ff */
[----:B------:R-:W-:-:S02]  /*4b00*/  IADD3 R225, R235, 0x1800, RZ ;  /* 0x00001800ebe17810 */ /* 0x000fc40007ffe0ff */
[C---:B------:R-:W-:Y:S02]  /*4b10*/  IADD3 R223, R235.reuse, 0x2000, RZ ;  /* 0x00002000ebdf7810 */ /* 0x040fe40007ffe0ff */
[C---:B------:R-:W-:Y:S01]  /*4b20*/  IADD3 R222, R235.reuse, 0x2800, RZ ;  /* 0x00002800ebde7810 */ /* 0x040fe20007ffe0ff */
[----:B------:R-:W-:Y:S01]  /*4b30*/  I2F R107, R109 ;  /* 0x0000006d006b7306 */ /* 0x000fe20000201400 */
[C---:B------:R-:W-:Y:S01]  /*4b40*/  IADD3 R221, R235.reuse, 0x3000, RZ ;  /* 0x00003000ebdd7810 */ /* 0x040fe20007ffe0ff */
[C---:B------:R-:W-:Y:S01]  /*4b50*/  HMMA.16816.F32 R48, R56.reuse, R50, RZ ;  /* 0x000000323830723c */ /* 0x040fe200000018ff */
[C---:B------:R-:W-:Y:S02]  /*4b60*/  IADD3 R220, R235.reuse, 0x3800, RZ ;  /* 0x00003800ebdc7810 */ /* 0x040fe40007ffe0ff */
[C---:B------:R-:W-:Y:S02]  /*4b70*/  IADD3 R219, R235.reuse, 0x4000, RZ ;  /* 0x00004000ebdb7810 */ /* 0x040fe40007ffe0ff */
[C---:B------:R-:W-:Y:S01]  /*4b80*/  IADD3 R218, R235.reuse, 0x4800, RZ ;  /* 0x00004800ebda7810 */ /* 0x040fe20007ffe0ff */
[----:B------:R-:W-:Y:S01]  /*4b90*/  I2F R3, R7 ;  /* 0x0000000700037306 */ /* 0x000fe20000201400 */
[C---:B------:R-:W-:Y:S01]  /*4ba0*/  IADD3 R217, R235.reuse, 0x5000, RZ ;  /* 0x00005000ebd97810 */ /* 0x040fe20007ffe0ff */
[----:B------:R-:W-:Y:S01]  /*4bb0*/  HMMA.16816.F32 R68, R56, R40, RZ ;  /* 0x000000283844723c */ /* 0x000fe200000018ff */
[----:B------:R-:W-:-:S02]  /*4bc0*/  IADD3 R216, R235, 0x5800, RZ ;  /* 0x00005800ebd87810 */ /* 0x000fc40007ffe0ff */
[C---:B------:R-:W-:Y:S02]  /*4bd0*/  IADD3 R215, R235.reuse, 0x6000, RZ ;  /* 0x00006000ebd77810 */ /* 0x040fe40007ffe0ff */
[C---:B------:R-:W-:Y:S02]  /*4be0*/  IADD3 R214, R235.reuse, 0x6800, RZ ;  /* 0x00006800ebd67810 */ /* 0x040fe40007ffe0ff */
[C---:B------:R-:W-:Y:S01]  /*4bf0*/  IADD3 R213, R235.reuse, 0x7000, RZ ;  /* 0x00007000ebd57810 */ /* 0x040fe20007ffe0ff */
[----:B------:R-:W-:Y:S01]  /*4c00*/  HMMA.16816.F32 R56, R56, R42, RZ ;  /* 0x0000002a3838723c */ /* 0x000fe200000018ff */
[----:B------:R-:W1:Y:S01]  /*4c10*/  LDSM.16.M88.4 R40, [R235+0x1800] ;  /* 0x00180000eb28783b */ /* 0x000e620000000200 */
[----:B------:R-:W-:-:S06]  /*4c20*/  IADD3 R212, R235, 0x7800, RZ ;  /* 0x00007800ebd47810 */ /* 0x000fcc0007ffe0ff */
[C---:B----4-:R-:W-:Y:S08]  /*4c30*/  HMMA.16816.F32 R20, R24.reuse, R32, R20 ;  /* 0x000000201814723c */ /* 0x050ff00000001814 */
[C---:B------:R-:W-:Y:S01]  /*4c40*/  HMMA.16816.F32 R16, R24.reuse, R34, R16 ;  /* 0x000000221810723c */ /* 0x040fe20000001810 */
[----:B------:R-:W2:Y:S07]  /*4c50*/  LDSM.16.M88.4 R32, [R231+0x8800] ;  /* 0x00880000e720783b */ /* 0x000eae0000000200 */
[C---:B---3--:R-:W-:Y:S08]  /*4c60*/  HMMA.16816.F32 R28, R24.reuse, R8, R28 ;  /* 0x00000008181c723c */ /* 0x048ff0000000181c */
[C---:B------:R-:W-:Y:S01]  /*4c70*/  HMMA.16816.F32 R36, R24.reuse, R10, R36 ;  /* 0x0000000a1824723c */ /* 0x040fe20000001824 */
[----:B------:R-:W3:Y:S07]  /*4c80*/  LDSM.16.M88.4 R8, [R231+0x9000] ;  /* 0x00900000e708783b */ /* 0x000eee0000000200 */
[C---:B------:R-:W-:Y:S08]  /*4c90*/  HMMA.16816.F32 R52, R24.reuse, R12, R52 ;  /* 0x0000000c1834723c */ /* 0x040ff00000001834 */
[C---:B------:R-:W-:Y:S01]  /*4ca0*/  HMMA.16816.F32 R48, R24.reuse, R14, R48 ;  /* 0x0000000e1830723c */ /* 0x040fe20000001830 */
[----:B------:R-:W4:Y:S07]  /*4cb0*/  LDSM.16.M88.4 R12, [R233] ;  /* 0x00000000e90c783b */ /* 0x000f2e0000000200 */
[C---:B-1----:R-:W-:Y:S08]  /*4cc0*/  HMMA.16816.F32 R68, R24.reuse, R40, R68 ;  /* 0x000000281844723c */ /* 0x042ff00000001844 */
[----:B------:R-:W-:Y:S01]  /*4cd0*/  HMMA.16816.F32 R56, R24, R42, R56 ;  /* 0x0000002a1838723c */ /* 0x000fe20000001838 */
[----:B------:R-:W1:Y:S04]  /*4ce0*/  LDSM.16.M88.4 R40, [R224+0x1000] ;  /* 0x00100000e028783b */ /* 0x000e680000000200 */
[----:B------:R-:W5:Y:S03]  /*4cf0*/  LDSM.16.M88.4 R24, [R224+0x1800] ;  /* 0x00180000e018783b */ /* 0x000f660000000200 */
[C---:B------:R-:W-:Y:S08]  /*4d00*/  HMMA.16816.F32 R20, R64.reuse, R76, R20 ;  /* 0x0000004c4014723c */ /* 0x040ff00000001814 */
[C---:B------:R-:W-:Y:S01]  /*4d10*/  HMMA.16816.F32 R16, R64.reuse, R78, R16 ;  /* 0x0000004e4010723c */ /* 0x040fe20000001810 */
[----:B------:R-:W-:Y:S07]  /*4d20*/  LDSM.16.M88.4 R76, [R235+0x3800] ;  /* 0x00380000eb4c783b */ /* 0x000fee0000000200 */
        /* <DEDUP_REMOVED lines=8> */
[----:B------:R-:W3:Y:S04]  /*4db0*/  LDSM.16.M88.4 R56, [R237+0xa800] ;  /* 0x00a80000ed38783b */ /* 0x000ee80000000200 */
[----:B------:R-:W-:Y:S03]  /*4dc0*/  LDSM.16.M88.4 R72, [R236+0x2000] ;  /* 0x00200000ec48783b */ /* 0x000fe60000000200 */
[C---:B----4-:R-:W-:Y:S08]  /*4dd0*/  HMMA.16816.F32 R20, R12.reuse, R60, R20 ;  /* 0x0000003c0c14723c */ /* 0x050ff00000001814 */
[C---:B------:R-:W-:Y:S01]  /*4de0*/  HMMA.16816.F32 R16, R12.reuse, R62, R16 ;  /* 0x0000003e0c10723c */ /* 0x040fe20000001810 */
[----:B------:R-:W-:Y:S07]  /*4df0*/  LDSM.16.M88.4 R60, [R231+0xa800] ;  /* 0x00a80000e73c783b */ /* 0x000fee0000000200 */
[C---:B------:R-:W-:Y:S08]  /*4e00*/  HMMA.16816.F32 R28, R12.reuse, R44, R28 ;  /* 0x0000002c0c1c723c */ /* 0x040ff0000000181c */
[C---:B------:R-:W-:Y:S01]  /*4e10*/  HMMA.16816.F32 R36, R12.reuse, R46, R36 ;  /* 0x0000002e0c24723c */ /* 0x040fe20000001824 */
[----:B------:R-:W4:Y:S07]  /*4e20*/  LDSM.16.M88.4 R44, [R237+0xb000] ;  /* 0x00b00000ed2c783b */ /* 0x000f2e0000000200 */
[C---:B-1----:R-:W-:Y:S08]  /*4e30*/  HMMA.16816.F32 R52, R12.reuse, R40, R52 ;  /* 0x000000280c34723c */ /* 0x042ff00000001834 */
[C---:B------:R-:W-:Y:S01]  /*4e40*/  HMMA.16816.F32 R48, R12.reuse, R42, R48 ;  /* 0x0000002a0c30723c */ /* 0x040fe20000001830 */
[----:B------:R-:W1:Y:S07]  /*4e50*/  LDSM.16.M88.4 R40, [R237+0xb800] ;  /* 0x00b80000ed28783b */ /* 0x000e6e0000000200 */
[C---:B-----5:R-:W-:Y:S08]  /*4e60*/  HMMA.16816.F32 R68, R12.reuse, R24, R68 ;  /* 0x000000180c44723c */ /* 0x060ff00000001844 */
[----:B------:R-:W-:Y:S01]  /*4e70*/  HMMA.16816.F32 R64, R12, R26, R64 ;  /* 0x0000001a0c40723c */ /* 0x000fe20000001840 */
[----:B------:R-:W5:Y:S04]  /*4e80*/  LDSM.16.M88.4 R24, [R235+0x2000] ;  /* 0x00200000eb18783b */ /* 0x000f680000000200 */
[----:B------:R-:W-:Y:S03]  /*4e90*/  LDSM.16.M88.4 R12, [R235+0x3000] ;  /* 0x00300000eb0c783b */ /* 0x000fe60000000200 */
        /* <DEDUP_REMOVED lines=8> */
[----:B------:R-:W-:Y:S07]  /*4f20*/  LDSM.16.M88.4 R44, [R231+0xa000] ;  /* 0x00a00000e72c783b */ /* 0x000fee0000000200 */
[C---:B-1----:R-:W-:Y:S08]  /*4f30*/  HMMA.16816.F32 R68, R32.reuse, R40, R68 ;  /* 0x000000282044723c */ /* 0x042ff00000001844 */
[----:B------:R-:W-:Y:S01]  /*4f40*/  HMMA.16816.F32 R64, R32, R42, R64 ;  /* 0x0000002a2040723c */ /* 0x000fe20000001840 */
[----:B------:R-:W1:Y:S04]  /*4f50*/  LDSM.16.M88.4 R32, [R234+0x2000] ;  /* 0x00200000ea20783b */ /* 0x000e680000000200 */
[----:B------:R-:W-:Y:S03]  /*4f60*/  LDSM.16.M88.4 R40, [R233+0x2000] ;  /* 0x00200000e928783b */ /* 0x000fe60000000200 */
        /* <DEDUP_REMOVED lines=26> */
[C---:B------:R-:W-:Y:S08]  /*5110*/  HMMA.16816.F32 R20, R40.reuse, R24, R20 ;  /* 0x000000182814723c */ /* 0x040ff00000001814 */
[C---:B------:R-:W-:Y:S01]  /*5120*/  HMMA.16816.F32 R16, R40.reuse, R26, R16 ;  /* 0x0000001a2810723c */ /* 0x040fe20000001810 */
[----:B------:R-:W5:Y:S07]  /*5130*/  LDSM.16.M88.4 R24, [R237+0xd000] ;  /* 0x00d00000ed18783b */ /* 0x000f6e0000000200 */
[C---:B---3--:R-:W-:Y:S08]  /*5140*/  HMMA.16816.F32 R28, R40.reuse, R12, R28 ;  /* 0x0000000c281c723c */ /* 0x048ff0000000181c */
[C---:B------:R-:W-:Y:S01]  /*5150*/  HMMA.16816.F32 R36, R40.reuse, R14, R36 ;  /* 0x0000000e2824723c */ /* 0x040fe20000001824 */
[----:B------:R-:W3:Y:S07]  /*5160*/  LDSM.16.M88.4 R12, [R237+0xd800] ;  /* 0x00d80000ed0c783b */ /* 0x000eee0000000200 */
[C---:B-1----:R-:W-:Y:S08]  /*5170*/  HMMA.16816.F32 R52, R40.reuse, R44, R52 ;  /* 0x0000002c2834723c */ /* 0x042ff00000001834 */
        /* <DEDUP_REMOVED lines=9> */
[C---:B----4-:R-:W-:Y:S08]  /*5210*/  HMMA.16816.F32 R28, R8.reuse, R32, R28 ;  /* 0x00000020081c723c */ /* 0x050ff0000000181c */
[C---:B------:R-:W-:Y:S01]  /*5220*/  HMMA.16816.F32 R36, R8.reuse, R34, R36 ;  /* 0x000000220824723c */ /* 0x040fe20000001824 */
[----:B------:R-:W-:Y:S07]  /*5230*/  LDSM.16.M88.4 R32, [R234+0x4000] ;  /* 0x00400000ea20783b */ /* 0x000fee0000000200 */
[C---:B-----5:R-:W-:Y:S08]  /*5240*/  HMMA.16816.F32 R52, R8.reuse, R24, R52 ;  /* 0x000000180834723c */ /* 0x060ff00000001834 */
        /* <DEDUP_REMOVED lines=10> */
[----:B------:R-:W-:Y:S01]  /*52f0*/  HMMA.16816.F32 R36, R56, R42, R36 ;  /* 0x0000002a3824723c */ /* 0x000fe20000001824 */
[----:B------:R-:W1:Y:S07]  /*5300*/  LDSM.16.M88.4 R40, [R224+0x4000] ;  /* 0x00400000e028783b */ /* 0x000e6e0000000200 */
[----:B--2---:R-:W-:Y:S08]  /*5310*/  HMMA.16816.F32 R20, R32, R24, R20 ;  /* 0x000000182014723c */ /* 0x004ff00000001814 */
[C---:B------:R-:W-:Y:S08]  /*5320*/  HMMA.16816.F32 R52, R56.reuse, R72, R52 ;  /* 0x000000483834723c */ /* 0x040ff00000001834 */
[C---:B------:R-:W-:Y:S01]  /*5330*/  HMMA.16816.F32 R48, R56.reuse, R74, R48 ;  /* 0x0000004a3830723c */ /* 0x040fe20000001830 */
[----:B------:R-:W-:Y:S07]  /*5340*/  LDSM.16.M88.4 R72, [R237+0xe800] ;  /* 0x00e80000ed48783b */ /* 0x000fee0000000200 */
[C---:B------:R-:W-:Y:S08]  /*5350*/  HMMA.16816.F32 R68, R56.reuse, R60, R68 ;  /* 0x0000003c3844723c */ /* 0x040ff00000001844 */
[----:B------:R-:W-:Y:S01]  /*5360*/  HMMA.16816.F32 R64, R56, R62, R64 ;  /* 0x0000003e3840723c */ /* 0x000fe20000001840 */
[----:B------:R-:W-:Y:S04]  /*5370*/  LDSM.16.M88.4 R60, [R238+0x6000] ;  /* 0x00600000ee3c783b */ /* 0x000fe80000000200 */
[----:B------:R-:W-:Y:S03]  /*5380*/  LDSM.16.M88.4 R56, [R237+0xf000] ;  /* 0x00f00000ed38783b */ /* 0x000fe60000000200 */
[C---:B------:R-:W-:Y:S01]  /*5390*/  HMMA.16816.F32 R16, R32.reuse, R26, R16 ;  /* 0x0000001a2010723c */ /* 0x040fe20000001810 */
[----:B------:R-:W2:Y:S07]  /*53a0*/  LDSM.16.M88.4 R24, [R237+0xe000] ;  /* 0x00e00000ed18783b */ /* 0x000eae0000000200 */
[C---:B---3--:R-:W-:Y:S08]  /*53b0*/  HMMA.16816.F32 R28, R32.reuse, R12, R28 ;  /* 0x0000000c201c723c */ /* 0x048ff0000000181c */
[----:B------:R-:W-:Y:S01]  /*53c0*/  HMMA.16816.F32 R36, R32, R14, R36 ;  /* 0x0000000e2024723c */ /* 0x000fe20000001824 */
[----:B------:R-:W3:Y:S07]  /*53d0*/  LDSM.16.M88.4 R12, [R224+0x4800] ;  /* 0x00480000e00c783b */ /* 0x000eee0000000200 */
[----:B-1----:R-:W-:Y:S08]  /*53e0*/  HMMA.16816.F32 R20, R76, R40, R20 ;  /* 0x000000284c14723c */ /* 0x002ff00000001814 */
[C---:B------:R-:W-:Y:S08]  /*53f0*/  HMMA.16816.F32 R52, R32.reuse, R8, R52 ;  /* 0x000000082034723c */ /* 0x040ff00000001834 */
[C---:B------:R-:W-:Y:S01]  /*5400*/  HMMA.16816.F32 R48, R32.reuse, R10, R48 ;  /* 0x0000000a2030723c */ /* 0x040fe20000001830 */
[----:B------:R-:W-:Y:S07]  /*5410*/  LDSM.16.M88.4 R8, [R224+0x5000] ;  /* 0x00500000e008783b */ /* 0x000fee0000000200 */
[C---:B------:R-:W-:Y:S08]  /*5420*/  HMMA.16816.F32 R68, R32.reuse, R44, R68 ;  /* 0x0000002c2044723c */ /* 0x040ff00000001844 */
[----:B------:R-:W-:Y:S01]  /*5430*/  HMMA.16816.F32 R64, R32, R46, R64 ;  /* 0x0000002e2040723c */ /* 0x000fe20000001840 */
[----:B------:R-:W-:Y:S04]  /*5440*/  LDSM.16.M88.4 R44, [R236+0x6000] ;  /* 0x00600000ec2c783b */ /* 0x000fe80000000200 */
[----:B------:R-:W1:Y:S03]  /*5450*/  LDSM.16.M88.4 R32, [R235+0x6000] ;  /* 0x00600000eb20783b */ /* 0x000e660000000200 */
[----:B------:R-:W-:Y:S01]  /*5460*/  HMMA.16816.F32 R16, R76, R42, R16 ;  /* 0x0000002a4c10723c */ /* 0x000fe20000001810 */
[----:B------:R-:W-:Y:S07]  /*5470*/  LDSM.16.M88.4 R40, [R231+0xe000] ;  /* 0x00e00000e728783b */ /* 0x000fee0000000200 */
[----:B--2---:R-:W-:Y:S08]  /*5480*/  HMMA.16816.F32 R20, R60, R24, R20 ;  /* 0x000000183c14723c */ /* 0x004ff00000001814 */
[C---:B---3--:R-:W-:Y:S08]  /*5490*/  HMMA.16816.F32 R28, R76.reuse, R12, R28 ;  /* 0x0000000c4c1c723c */ /* 0x048ff0000000181c */
[----:B------:R-:W-:Y:S01]  /*54a0*/  HMMA.16816.F32 R36, R76, R14, R36 ;  /* 0x0000000e4c24723c */ /* 0x000fe20000001824 */
[----:B------:R-:W2:Y:S07]  /*54b0*/  LDSM.16.M88.4 R12, [R234+0x6000] ;  /* 0x00600000ea0c783b */ /* 0x000eae0000000200 */
[----:B------:R-:W-:Y:S01]  /*54c0*/  HMMA.16816.F32 R16, R60, R26, R16 ;  /* 0x0000001a3c10723c */ /* 0x000fe20000001810 */
[----:B------:R-:W-:Y:S07]  /*54d0*/  LDSM.16.M88.4 R24, [R224+0x6000] ;  /* 0x00600000e018783b */ /* 0x000fee0000000200 */
[----:B-1----:R-:W-:Y:S08]  /*54e0*/  HMMA.16816.F32 R20, R44, R32, R20 ;  /* 0x000000202c14723c */ /* 0x002ff00000001814 */
[C---:B------:R-:W-:Y:S08]  /*54f0*/  HMMA.16816.F32 R52, R76.reuse, R8, R52 ;  /* 0x000000084c34723c */ /* 0x040ff00000001834 */
[----:B------:R-:W-:Y:S01]  /*5500*/  HMMA.16816.F32 R48, R76, R10, R48 ;  /* 0x0000000a4c30723c */ /* 0x000fe20000001830 */
[----:B------:R-:W1:Y:S07]  /*5510*/  LDSM.16.M88.4 R8, [R233+0x6000] ;  /* 0x00600000e908783b */ /* 0x000e6e0000000200 */
[----:B------:R-:W-:Y:S01]  /*5520*/  HMMA.16816.F32 R16, R44, R34, R16 ;  /* 0x000000222c10723c */ /* 0x000fe20000001810 */
[----:B------:R-:W3:Y:S07]  /*5530*/  LDSM.16.M88.4 R32, [R231+0xe800] ;  /* 0x00e80000e720783b */ /* 0x000eee0000000200 */
[----:B--2---:R-:W-:Y:S08]  /*5540*/  HMMA.16816.F32 R20, R12, R40, R20 ;  /* 0x000000280c14723c */ /* 0x004ff00000001814 */
[C---:B------:R-:W-:Y:S08]  /*5550*/  HMMA.16816.F32 R28, R60.reuse, R72, R28 ;  /* 0x000000483c1c723c */ /* 0x040ff0000000181c */
[----:B------:R-:W-:Y:S01]  /*5560*/  HMMA.16816.F32 R36, R60, R74, R36 ;  /* 0x0000004a3c24723c */ /* 0x000fe20000001824 */
[----:B------:R-:W2:Y:S07]  /*5570*/  LDSM.16.M88.4 R72, [R224+0x5800] ;  /* 0x00580000e048783b */ /* 0x000eae0000000200 */
[----:B------:R-:W-:Y:S01]  /*5580*/  HMMA.16816.F32 R16, R12, R42, R16 ;  /* 0x0000002a0c10723c */ /* 0x000fe20000001810 */
[----:B------:R-:W4:Y:S07]  /*5590*/  LDSM.16.M88.4 R40, [R235+0x7000] ;  /* 0x00700000eb28783b */ /* 0x000f2e0000000200 */
[----:B-1----:R-:W-:Y:S08]  /*55a0*/  HMMA.16816.F32 R20, R8, R24, R20 ;  /* 0x000000180814723c */ /* 0x002ff00000001814 */
[----:B------:R-:W-:Y:S01]  /*55b0*/  HMMA.16816.F32 R28, R44, R84, R28 ;  /* 0x000000542c1c723c */ /* 0x000fe2000000181c */
[----:B------:R-:W-:Y:S07]  /*55c0*/  I2F R84, R106 ;  /* 0x0000006a00547306 */ /* 0x000fee0000201400 */
[----:B------:R-:W-:Y:S01]  /*55d0*/  HMMA.16816.F32 R80, R60, R56, R52 ;  /* 0x000000383c50723c */ /* 0x000fe20000001834 */
[----:B------:R-:W1:Y:S01]  /*55e0*/  LDSM.16.M88.4 R52, [R224+0x6800] ;  /* 0x00680000e034783b */ /* 0x000e620000000200 */
[----:B------:R-:W-:Y:S06]  /*55f0*/  I2F R56, R110 ;  /* 0x0000006e00387306 */ /* 0x000fec0000201400 */
[----:B------:R-:W-:Y:S01]  /*5600*/  HMMA.16816.F32 R16, R8, R26, R16 ;  /* 0x0000001a0810723c */ /* 0x000fe20000001810 */
[----:B------:R-:W5:Y:S01]  /*5610*/  LDSM.16.M88.4 R24, [R231+0xf000] ;  /* 0x00f00000e718783b */ /* 0x000f620000000200 */
[----:B------:R-:W-:Y:S01]  /*5620*/  FMUL.FTZ R20, R20, c[0x0][0x2ec] ;  /* 0x0000bb0014147a20 */ /* 0x000fe20000410000 */
[----:B------:R-:W-:Y:S01]  /*5630*/  I2F R85, R108 ;  /* 0x0000006c00557306 */ /* 0x000fe20000201400 */
[----:B------:R-:W-:-:S02]  /*5640*/  FMUL.FTZ R21, R21, c[0x0][0x2ec] ;  /* 0x0000bb0015157a20 */ /* 0x000fc40000410000 */
[----:B------:R-:W-:Y:S02]  /*5650*/  FMUL.FTZ R22, R22, c[0x0][0x2ec] ;  /* 0x0000bb0016167a20 */ /* 0x000fe40000410000 */
[----:B---3--:R-:W-:Y:S03]  /*5660*/  HMMA.16816.F32 R28, R12, R32, R28 ;  /* 0x000000200c1c723c */ /* 0x008fe6000000181c */
[----:B------:R-:W3:Y:S05]  /*5670*/  MUFU.TANH R112, R20 ;  /* 0x0000001400707308 */ /* 0x000eea0000002400 */
[----:B--2---:R-:W-:Y:S03]  /*5680*/  HMMA.16816.F32 R68, R76, R72, R68 ;  /* 0x000000484c44723c */ /* 0x004fe60000001844 */
[----:B------:R-:W-:Y:S05]  /*5690*/  MUFU.TANH R72, R21 ;  /* 0x0000001500487308 */ /* 0x000fea0000002400 */
[----:B----4-:R-:W-:Y:S01]  /*56a0*/  HMMA.16816.F32 R80, R44, R40, R80 ;  /* 0x000000282c50723c */ /* 0x010fe20000001850 */
[----:B------:R-:W-:-:S02]  /*56b0*/  FMUL.FTZ R16, R16, c[0x0][0x2ec] ;  /* 0x0000bb0010107a20 */ /* 0x000fc40000410000 */
[----:B------:R2:W-:Y:S01]  /*56c0*/  MUFU.TANH R40, R22 ;  /* 0x0000001600287308 */ /* 0x0005e20000002400 */
[----:B------:R-:W-:Y:S02]  /*56d0*/  FMUL.FTZ R17, R17, c[0x0][0x2ec] ;  /* 0x0000bb0011117a20 */ /* 0x000fe40000410000 */
[----:B------:R-:W-:Y:S02]  /*56e0*/  FMUL.FTZ R18, R18, c[0x0][0x2ec] ;  /* 0x0000bb0012127a20 */ /* 0x000fe40000410000 */
[----:B------:R-:W-:Y:S01]  /*56f0*/  FMUL.FTZ R41, R23, c[0x0][0x2ec] ;  /* 0x0000bb0017297a20 */ /* 0x000fe20000410000 */
[----:B-1----:R-:W-:Y:S01]  /*5700*/  HMMA.16816.F32 R28, R8, R52, R28 ;  /* 0x00000034081c723c */ /* 0x002fe2000000181c */
[----:B------:R-:W-:Y:S01]  /*5710*/  FMUL.FTZ R19, R19, c[0x0][0x2ec] ;  /* 0x0000bb0013137a20 */ /* 0x000fe20000410000 */
[----:B------:R-:W-:Y:S01]  /*5720*/  MUFU.TANH R52, R16 ;  /* 0x0000001000347308 */ /* 0x000fe20000002400 */
[----:B---3--:R-:W-:-:S05]  /*5730*/  FFMA.FTZ R112, R3, UR4, R112 ;  /* 0x0000000403707c23 */ /* 0x008fca0008010070 */
[----:B------:R-:W-:Y:S01]  /*5740*/  HMMA.16816.F32 R48, R60, R58, R48 ;  /* 0x0000003a3c30723c */ /* 0x000fe20000001830 */
[----:B--2---:R-:W1:Y:S01]  /*5750*/  LDSM.16.M88.4 R20, [R237+0xf800] ;  /* 0x00f80000ed14783b */ /* 0x004e620000000200 */
[----:B------:R-:W-:Y:S06]  /*5760*/  MUFU.TANH R53, R17 ;  /* 0x0000001100357308 */ /* 0x000fec0000002400 */
[----:B-----5:R-:W-:Y:S02]  /*5770*/  HMMA.16816.F32 R80, R12, R24, R80 ;  /* 0x000000180c50723c */ /* 0x020fe40000001850 */
[----:B------:R-:W-:Y:S06]  /*5780*/  MUFU.TANH R58, R18 ;  /* 0x00000012003a7308 */ /* 0x000fec0000002400 */
[----:B------:R-:W-:Y:S01]  /*5790*/  HMMA.16816.F32 R64, R76, R74, R64 ;  /* 0x0000004a4c40723c */ /* 0x000fe20000001840 */
[----:B------:R-:W-:Y:S01]  /*57a0*/  FMUL.FTZ R25, R28, c[0x0][0x2ec] ;  /* 0x0000bb001c197a20 */ /* 0x000fe20000410000 */
[----:B------:R2:W-:Y:S01]  /*57b0*/  MUFU.TANH R24, R19 ;  /* 0x0000001300187308 */ /* 0x0005e20000002400 */
[----:B------:R-:W-:-:S02]  /*57c0*/  FMUL.FTZ R28, R29, c[0x0][0x2ec] ;  /* 0x0000bb001d1c7a20 */ /* 0x000fc40000410000 */
[----:B------:R-:W-:-:S03]  /*57d0*/  FMUL.FTZ R29, R30, c[0x0][0x2ec] ;  /* 0x0000bb001e1d7a20 */ /* 0x000fc60000410000 */
[C---:B------:R-:W-:Y:S01]  /*57e0*/  HMMA.16816.F32 R36, R44.reuse, R86, R36 ;  /* 0x000000562c24723c */ /* 0x040fe20000001824 */
[----:B------:R-:W-:Y:S01]  /*57f0*/  FMUL.FTZ R30, R31, c[0x0][0x2ec] ;  /* 0x0000bb001f1e7a20 */ /* 0x000fe20000410000 */
[----:B------:R-:W3:Y:S05]  /*5800*/  MUFU.TANH R25, R25 ;  /* 0x0000001900197308 */ /* 0x000eea0000002400 */
[----:B------:R-:W-:Y:S01]  /*5810*/  IADD3 R86, R7, 0x38, RZ ;  /* 0x0000003807567810 */ /* 0x000fe20007ffe0ff */
[----:B------:R-:W-:Y:S01]  /*5820*/  HMMA.16816.F32 R48, R44, R42, R48 ;  /* 0x0000002a2c30723c */ /* 0x000fe20000001830 */
[----:B--2---:R-:W2:Y:S01]  /*5830*/  LDSM.16.M88.4 R16, [R235+0x7800] ;  /* 0x00780000eb10783b */ /* 0x004ea20000000200 */
[----:B------:R-:W4:Y:S06]  /*5840*/  MUFU.TANH R29, R29 ;  /* 0x0000001d001d7308 */ /* 0x000f2c0000002400 */
[----:B-1----:R-:W-:Y:S01]  /*5850*/  HMMA.16816.F32 R68, R60, R20, R68 ;  /* 0x000000143c44723c */ /* 0x002fe20000001844 */
[----:B---3--:R-:W-:Y:S01]  /*5860*/  FFMA.FTZ R5, R94, UR4, R25 ;  /* 0x000000045e057c23 */ /* 0x008fe20008010019 */
[----:B------:R-:W-:Y:S04]  /*5870*/  MUFU.TANH R41, R41 ;  /* 0x0000002900297308 */ /* 0x000fe80000002400 */
[----:B------:R-:W-:-:S02]  /*5880*/  FSEL R5, R5, -INF , !P2 ;  /* 0xff80000005057808 */ /* 0x000fc40005000000 */
[----:B------:R-:W-:Y:S01]  /*5890*/  HMMA.16816.F32 R64, R60, R22, R64 ;  /* 0x000000163c40723c */ /* 0x000fe20000001840 */
[----:B------:R-:W1:Y:S01]  /*58a0*/  LDSM.16.M88.4 R20, [R231+0xf800] ;  /* 0x00f80000e714783b */ /* 0x000e620000000200 */
[----:B------:R-:W-:Y:S01]  /*58b0*/  MUFU.TANH R28, R28 ;  /* 0x0000001c001c7308 */ /* 0x000fe20000002400 */
[----:B----4-:R-:W-:Y:S01]  /*58c0*/  FFMA.FTZ R29, R94, UR4, R29 ;  /* 0x000000045e1d7c23 */ /* 0x010fe2000801001d */
[----:B------:R-:W-:-:S04]  /*58d0*/  ISETP.GE.AND P2, PT, R101, R200, PT ;  /* 0x000000c86500720c */ /* 0x000fc80003f46270 */
[C---:B------:R-:W-:Y:S01]  /*58e0*/  HMMA.16816.F32 R36, R12.reuse, R34, R36 ;  /* 0x000000220c24723c */ /* 0x040fe20000001824 */
[----:B------:R-:W3:Y:S01]  /*58f0*/  LDSM.16.M88.4 R32, [R224+0x7000] ;  /* 0x00700000e020783b */ /* 0x000ee20000000200 */
[----:B------:R-:W-:Y:S06]  /*5900*/  MUFU.TANH R30, R30 ;  /* 0x0000001e001e7308 */ /* 0x000fec0000002400 */
[----:B------:R-:W-:Y:S02]  /*5910*/  HMMA.16816.F32 R48, R12, R26, R48 ;  /* 0x0000001a0c30723c */ /* 0x000fe40000001830 */
[----:B------:R-:W-:Y:S06]  /*5920*/  I2F R57, R86 ;  /* 0x0000005600397306 */ /* 0x000fec0000201400 */
[C---:B--2---:R-:W-:Y:S02]  /*5930*/  HMMA.16816.F32 R68, R44.reuse, R16, R68 ;  /* 0x000000102c44723c */ /* 0x044fe40000001844 */
[----:B------:R-:W-:Y:S06]  /*5940*/  I2F R87, R111 ;  /* 0x0000006f00577306 */ /* 0x000fec0000201400 */
[----:B------:R-:W-:Y:S01]  /*5950*/  HMMA.16816.F32 R64, R44, R18, R64 ;  /* 0x000000122c40723c */ /* 0x000fe20000001840 */
[----:B------:R-:W2:Y:S01]  /*5960*/  LDSM.16.M88.4 R16, [R224+0x7800] ;  /* 0x00780000e010783b */ /* 0x000ea20000000200 */
[----:B------:R-:W-:-:S06]  /*5970*/  DEPBAR.LE SB0, 0x0 ;  /* 0x000080000000791a */ /* 0x000fcc0000000000 */
[----:B------:R-:W-:Y:S08]  /*5980*/  HMMA.16816.F32 R36, R8, R54, R36 ;  /* 0x000000360824723c */ /* 0x000ff00000001824 */
[----:B-1----:R-:W-:Y:S07]  /*5990*/  HMMA.16816.F32 R68, R12, R20, R68 ;  /* 0x000000140c44723c */ /* 0x002fee0000001844 */
[----:B------:R-:W-:Y:S01]  /*59a0*/  FFMA.FTZ R20, R88, UR4, R72 ;  /* 0x0000000458147c23 */ /* 0x000fe20008010048 */
[----:B---3--:R-:W-:Y:S01]  /*59b0*/  HMMA.16816.F32 R80, R8, R32, R80 ;  /* 0x000000200850723c */ /* 0x008fe20000001850 */
[----:B------:R-:W-:-:S03]  /*59c0*/  FFMA.FTZ R21, R90, UR4, R52 ;  /* 0x000000045a157c23 */ /* 0x000fc60008010034 */
[----:B------:R-:W-:Y:S02]  /*59d0*/  FSEL R20, R20, -INF , !P6 ;  /* 0xff80000014147808 */ /* 0x000fe40007000000 */
[-C--:B------:R-:W-:Y:S02]  /*59e0*/  ISETP.GE.AND P6, PT, R95, R200.reuse, PT ;  /* 0x000000c85f00720c */ /* 0x080fe40003fc6270 */
[----:B------:R-:W-:Y:S01]  /*59f0*/  HMMA.16816.F32 R64, R12, R22, R64 ;  /* 0x000000160c40723c */ /* 0x000fe20000001840 */
[----:B------:R-:W-:Y:S01]  /*5a00*/  FMUL.FTZ R27, R38, c[0x0][0x2ec] ;  /* 0x0000bb00261b7a20 */ /* 0x000fe20000410000 */
[----:B------:R-:W-:Y:S01]  /*5a10*/  FSEL R21, R21, -INF , !P4 ;  /* 0xff80000015157808 */ /* 0x000fe20006000000 */
[----:B------:R-:W-:Y:S01]  /*5a20*/  FMUL.FTZ R31, R36, c[0x0][0x2ec] ;  /* 0x0000bb00241f7a20 */ /* 0x000fe20000410000 */
[----:B------:R-:W-:Y:S01]  /*5a30*/  ISETP.GE.AND P4, PT, R97, R200, PT ;  /* 0x000000c86100720c */ /* 0x000fe20003f86270 */
[----:B------:R-:W-:Y:S02]  /*5a40*/  FMUL.FTZ R37, R37, c[0x0][0x2ec] ;  /* 0x0000bb0025257a20 */ /* 0x000fe40000410000 */
[----:B------:R-:W1:Y:S01]  /*5a50*/  MUFU.TANH R27, R27 ;  /* 0x0000001b001b7308 */ /* 0x000e620000002400 */
[----:B------:R-:W-:Y:S01]  /*5a60*/  HMMA.16816.F32 R48, R8, R34, R48 ;  /* 0x000000220830723c */ /* 0x000fe20000001830 */
[----:B------:R-:W-:-:S02]  /*5a70*/  FMUL.FTZ R32, R39, c[0x0][0x2ec] ;  /* 0x0000bb0027207a20 */ /* 0x000fc40000410000 */
[C---:B------:R-:W-:Y:S02]  /*5a80*/  FFMA.FTZ R22, R92.reuse, UR4, R53 ;  /* 0x000000045c167c23 */ /* 0x040fe40008010035 */
[----:B------:R-:W-:Y:S02]  /*5a90*/  FFMA.FTZ R15, R92, UR4, R24 ;  /* 0x000000045c0f7c23 */ /* 0x000fe40008010018 */
[----:B------:R-:W-:Y:S01]  /*5aa0*/  MUFU.TANH R31, R31 ;  /* 0x0000001f001f7308 */ /* 0x000fe20000002400 */
[C---:B--2---:R-:W-:Y:S01]  /*5ab0*/  HMMA.16816.F32 R68, R8.reuse, R16, R68 ;  /* 0x000000100844723c */ /* 0x044fe20000001844 */
[----:B------:R-:W-:Y:S01]  /*5ac0*/  FMUL.FTZ R33, R80, c[0x0][0x2ec] ;  /* 0x0000bb0050217a20 */ /* 0x000fe20000410000 */
[----:B------:R-:W-:Y:S01]  /*5ad0*/  FSEL R22, R22, -INF , !P0 ;  /* 0xff80000016167808 */ /* 0x000fe20004000000 */
[----:B------:R-:W-:Y:S01]  /*5ae0*/  FMUL.FTZ R35, R83, c[0x0][0x2ec] ;  /* 0x0000bb0053237a20 */ /* 0x000fe20000410000 */
[----:B------:R-:W-:Y:S01]  /*5af0*/  ISETP.GE.AND P0, PT, R99, R200, PT ;  /* 0x000000c86300720c */ /* 0x000fe20003f06270 */
[----:B------:R-:W-:Y:S01]  /*5b00*/  FMUL.FTZ R36, R82, c[0x0][0x2ec] ;  /* 0x0000bb0052247a20 */ /* 0x000fe20000410000 */
[----:B------:R-:W-:Y:S01]  /*5b10*/  FSEL R15, R15, -INF , !P5 ;  /* 0xff8000000f0f7808 */ /* 0x000fe20006800000 */
[----:B------:R-:W2:Y:S01]  /*5b20*/  MUFU.TANH R33, R33 ;  /* 0x0000002100217308 */ /* 0x000ea20000002400 */
[----:B------:R-:W-:Y:S01]  /*5b30*/  HMMA.16816.F32 R64, R8, R18, R64 ;  /* 0x000000120840723c */ /* 0x000fe20000001840 */
[----:B------:R-:W-:Y:S01]  /*5b40*/  FMUL.FTZ R34, R81, c[0x0][0x2ec] ;  /* 0x0000bb0051227a20 */ /* 0x000fe20000410000 */
[----:B------:R-:W-:Y:S01]  /*5b50*/  ISETP.GE.AND P5, PT, R101, R201, PT ;  /* 0x000000c96500720c */ /* 0x000fe20003fa6270 */
[----:B-1----:R-:W-:-:S02]  /*5b60*/  FFMA.FTZ R13, R98, UR4, R27 ;  /* 0x00000004620d7c23 */ /* 0x002fc4000801001b */
[----:B------:R-:W-:Y:S02]  /*5b70*/  FFMA.FTZ R16, R88, UR4, R41 ;  /* 0x0000000458107c23 */ /* 0x000fe40008010029 */
[----:B------:R-:W-:Y:S01]  /*5b80*/  MUFU.TANH R35, R35 ;  /* 0x0000002300237308 */ /* 0x000fe20000002400 */
[----:B------:R-:W-:Y:S01]  /*5b90*/  FMUL.FTZ R23, R48, c[0x0][0x2ec] ;  /* 0x0000bb0030177a20 */ /* 0x000fe20000410000 */
[----:B------:R-:W-:Y:S01]  /*5ba0*/  FSEL R8, R29, -INF , !P6 ;  /* 0xff8000001d087808 */ /* 0x000fe20007000000 */
[----:B------:R-:W-:Y:S01]  /*5bb0*/  FMUL.FTZ R38, R50, c[0x0][0x2ec] ;  /* 0x0000bb0032267a20 */ /* 0x000fe20000410000 */
[-C--:B------:R-:W-:Y:S01]  /*5bc0*/  ISETP.GE.AND P6, PT, R103, R201.reuse, PT ;  /* 0x000000c96700720c */ /* 0x080fe20003fc6270 */
[----:B------:R-:W-:Y:S01]  /*5bd0*/  FMUL.FTZ R51, R51, c[0x0][0x2ec] ;  /* 0x0000bb0033337a20 */ /* 0x000fe20000410000 */
[----:B------:R-:W-:Y:S01]  /*5be0*/  FSEL R13, R13, -INF , !P0 ;  /* 0xff8000000d0d7808 */ /* 0x000fe20004000000 */
[----:B------:R-:W-:Y:S01]  /*5bf0*/  FFMA.FTZ R17, R90, UR4, R58 ;  /* 0x000000045a117c23 */ /* 0x000fe2000801003a */
[----:B------:R-:W1:Y:S01]  /*5c00*/  MUFU.TANH R23, R23 ;  /* 0x0000001700177308 */ /* 0x000e620000002400 */
[----:B------:R-:W-:Y:S01]  /*5c10*/  FMUL.FTZ R25, R71, c[0x0][0x2ec] ;  /* 0x0000bb0047197a20 */ /* 0x000fe20000410000 */
[-C--:B------:R-:W-:Y:S01]  /*5c20*/  ISETP.GE.AND P0, PT, R106, R201.reuse, PT ;  /* 0x000000c96a00720c */ /* 0x080fe20003f06270 */
[----:B--2---:R-:W-:Y:S01]  /*5c30*/  FFMA.FTZ R33, R102, UR4, R33 ;  /* 0x0000000466217c23 */ /* 0x004fe20008010021 */
[----:B------:R-:W-:Y:S01]  /*5c40*/  FSEL R16, R16, -INF , !P3 ;  /* 0xff80000010107808 */ /* 0x000fe20005800000 */
[----:B------:R-:W-:Y:S01]  /*5c50*/  FMUL.FTZ R68, R68, c[0x0][0x2ec] ;  /* 0x0000bb0044447a20 */ /* 0x000fe20000410000 */
[-C--:B------:R-:W-:Y:S01]  /*5c60*/  ISETP.GE.AND P3, PT, R97, R201.reuse, PT ;  /* 0x000000c96100720c */ /* 0x080fe20003f66270 */
[----:B------:R-:W-:Y:S01]  /*5c70*/  FMUL.FTZ R18, R69, c[0x0][0x2ec] ;  /* 0x0000bb0045127a20 */ /* 0x000fe20000410000 */
[----:B------:R-:W2:Y:S01]  /*5c80*/  MUFU.TANH R25, R25 ;  /* 0x0000001900197308 */ /* 0x000ea20000002400 */
[----:B------:R-:W-:Y:S01]  /*5c90*/  FMUL.FTZ R19, R70, c[0x0][0x2ec] ;  /* 0x0000bb0046137a20 */ /* 0x000fe20000410000 */
[----:B------:R-:W-:Y:S01]  /*5ca0*/  FSEL R186, R33, -INF , !P6 ;  /* 0xff80000021ba7808 */ /* 0x000fe20007000000 */
[----:B------:R-:W-:Y:S01]  /*5cb0*/  FMUL.FTZ R33, R65, c[0x0][0x2ec] ;  /* 0x0000bb0041217a20 */ /* 0x000fe20000410000 */
[----:B------:R-:W-:Y:S01]  /*5cc0*/  FSEL R17, R17, -INF , !P1 ;  /* 0xff80000011117808 */ /* 0x000fe20004800000 */
[----:B------:R-:W-:Y:S01]  /*5cd0*/  FMUL.FTZ R64, R64, c[0x0][0x2ec] ;  /* 0x0000bb0040407a20 */ /* 0x000fe20000410000 */
[----:B------:R-:W-:Y:S01]  /*5ce0*/  ISETP.GE.AND P1, PT, R99, R201, PT ;  /* 0x000000c96300720c */ /* 0x000fe20003f26270 */
[----:B------:R-:W-:Y:S01]  /*5cf0*/  FMUL.FTZ R66, R66, c[0x0][0x2ec] ;  /* 0x0000bb0042427a20 */ /* 0x000fe20000410000 */
[----:B------:R3:W4:Y:S01]  /*5d00*/  MUFU.TANH R26, R37 ;  /* 0x00000025001a7308 */ /* 0x0007220000002400 */
[----:B-1----:R-:W-:Y:S01]  /*5d10*/  FFMA.FTZ R23, R84, UR4, R23 ;  /* 0x0000000454177c23 */ /* 0x002fe20008010017 */
[----:B------:R-:W-:Y:S01]  /*5d20*/  ISETP.GE.AND P6, PT, R108, R200, PT ;  /* 0x000000c86c00720c */ /* 0x000fe20003fc6270 */
[----:B------:R-:W-:-:S02]  /*5d30*/  FMUL.FTZ R67, R67, c[0x0][0x2ec] ;  /* 0x0000bb0043437a20 */ /* 0x000fc40000410000 */
[----:B------:R-:W-:Y:S01]  /*5d40*/  FFMA.FTZ R10, R96, UR4, R28 ;  /* 0x00000004600a7c23 */ /* 0x000fe2000801001c */
[----:B------:R-:W-:Y:S01]  /*5d50*/  FSEL R188, R23, -INF , !P0 ;  /* 0xff80000017bc7808 */ /* 0x000fe20004000000 */
[----:B------:R-:W-:Y:S01]  /*5d60*/  FFMA.FTZ R194, R104, UR4, R35 ;  /* 0x0000000468c27c23 */ /* 0x000fe20008010023 */
[----:B------:R-:W1:Y:S01]  /*5d70*/  MUFU.TANH R36, R36 ;  /* 0x0000002400247308 */ /* 0x000e620000002400 */
[----:B--2---:R-:W-:Y:S01]  /*5d80*/  FFMA.FTZ R25, R56, UR4, R25 ;  /* 0x0000000438197c23 */ /* 0x004fe20008010019 */
[-C--:B------:R-:W-:Y:S01]  /*5d90*/  ISETP.GE.AND P0, PT, R110, R200.reuse, PT ;  /* 0x000000c86e00720c */ /* 0x080fe20003f06270 */
[----:B------:R-:W-:Y:S01]  /*5da0*/  FFMA.FTZ R14, R96, UR4, R30 ;  /* 0x00000004600e7c23 */ /* 0x000fe2000801001e */
[----:B------:R-:W-:Y:S01]  /*5db0*/  FSEL R10, R10, -INF , !P3 ;  /* 0xff8000000a0a7808 */ /* 0x000fe20005800000 */
[----:B------:R-:W-:Y:S01]  /*5dc0*/  FFMA.FTZ R6, R98, UR4, R31 ;  /* 0x0000000462067c23 */ /* 0x000fe2000801001f */
[----:B------:R-:W-:Y:S01]  /*5dd0*/  ISETP.GE.AND P3, PT, R103, R200, PT ;  /* 0x000000c86700720c */ /* 0x000fe20003f66270 */
[----:B---3--:R-:W-:Y:S01]  /*5de0*/  FMUL.FTZ R37, R49, c[0x0][0x2ec] ;  /* 0x0000bb0031257a20 */ /* 0x008fe20000410000 */
[----:B------:R-:W2:Y:S01]  /*5df0*/  MUFU.TANH R32, R32 ;  /* 0x0000002000207308 */ /* 0x000ea20000002400 */
[----:B------:R-:W-:Y:S01]  /*5e00*/  FSEL R195, R25, -INF , !P0 ;  /* 0xff80000019c37808 */ /* 0x000fe20004000000 */
[----:B----4-:R-:W-:Y:S01]  /*5e10*/  FFMA.FTZ R9, R100, UR4, R26 ;  /* 0x0000000464097c23 */ /* 0x010fe2000801001a */
[----:B------:R-:W-:-:S02]  /*5e20*/  FSEL R14, R14, -INF , !P4 ;  /* 0xff8000000e0e7808 */ /* 0x000fc40006000000 */
[----:B------:R-:W-:Y:S01]  /*5e30*/  FSEL R6, R6, -INF , !P1 ;  /* 0xff80000006067808 */ /* 0x000fe20004800000 */
[----:B-1----:R-:W-:Y:S02]  /*5e40*/  FFMA.FTZ R36, R102, UR4, R36 ;  /* 0x0000000466247c23 */ /* 0x002fe40008010024 */
[----:B------:R-:W1:Y:S01]  /*5e50*/  MUFU.TANH R34, R34 ;  /* 0x0000002200227308 */ /* 0x000e620000002400 */
[----:B------:R-:W-:Y:S02]  /*5e60*/  PLOP3.LUT P0, PT, PT, PT, UP0, 0x80, 0x0 ;  /* 0x000000000000781c */ /* 0x000fe40003f0f008 */
[CC--:B------:R-:W-:Y:S02]  /*5e70*/  ISETP.GE.AND P4, PT, R105.reuse, R201.reuse, PT ;  /* 0x000000c96900720c */ /* 0x0c0fe40003f86270 */
[----:B------:R-:W-:Y:S02]  /*5e80*/  ISETP.GE.AND P1, PT, R105, R200, PT ;  /* 0x000000c86900720c */ /* 0x000fe40003f26270 */
[----:B------:R-:W-:Y:S01]  /*5e90*/  FSEL R193, R36, -INF , !P3 ;  /* 0xff80000024c17808 */ /* 0x000fe20005800000 */
[----:B------:R-:W3:Y:S01]  /*5ea0*/  MUFU.TANH R24, R51 ;  /* 0x0000003300187308 */ /* 0x000ee20000002400 */
[----:B--2---:R-:W-:Y:S01]  /*5eb0*/  FFMA.FTZ R12, R100, UR4, R32 ;  /* 0x00000004640c7c23 */ /* 0x004fe20008010020 */
[----:B------:R-:W-:-:S02]  /*5ec0*/  ISETP.GE.AND P3, PT, R109, R201, PT ;  /* 0x000000c96d00720c */ /* 0x000fc40003f66270 */
[----:B------:R-:W-:Y:S02]  /*5ed0*/  FSEL R9, R9, -INF , !P5 ;  /* 0xff80000009097808 */ /* 0x000fe40006800000 */
[----:B------:R-:W-:Y:S02]  /*5ee0*/  FSEL R12, R12, -INF , !P2 ;  /* 0xff8000000c0c7808 */ /* 0x000fe40005000000 */
[----:B------:R-:W2:Y:S01]  /*5ef0*/  MUFU.TANH R11, R68 ;  /* 0x00000044000b7308 */ /* 0x000ea20000002400 */
[----:B-1----:R-:W-:Y:S01]  /*5f00*/  FFMA.FTZ R34, R104, UR4, R34 ;  /* 0x0000000468227c23 */ /* 0x002fe20008010022 */
[----:B------:R-:W-:Y:S02]  /*5f10*/  FSEL R194, R194, -INF , !P1 ;  /* 0xff800000c2c27808 */ /* 0x000fe40004800000 */
[----:B------:R-:W-:Y:S02]  /*5f20*/  ISETP.GE.AND P5, PT, R106, R200, PT ;  /* 0x000000c86a00720c */ /* 0x000fe40003fa6270 */
[----:B------:R-:W-:-:S02]  /*5f30*/  FSEL R187, R34, -INF , !P4 ;  /* 0xff80000022bb7808 */ /* 0x000fc40006000000 */
[----:B------:R-:W1:Y:S01]  /*5f40*/  MUFU.TANH R37, R37 ;  /* 0x0000002500257308 */ /* 0x000e620000002400 */
[----:B---3--:R-:W-:Y:S01]  /*5f50*/  FFMA.FTZ R24, R85, UR4, R24 ;  /* 0x0000000455187c23 */ /* 0x008fe20008010018 */
[-C--:B------:R-:W-:Y:S02]  /*5f60*/  ISETP.GE.AND P2, PT, R108, R201.reuse, PT ;  /* 0x000000c96c00720c */ /* 0x080fe40003f46270 */
[----:B------:R-:W-:Y:S02]  /*5f70*/  ISETP.GE.AND P4, PT, R109, R200, PT ;  /* 0x000000c86d00720c */ /* 0x000fe40003f86270 */
[----:B------:R-:W-:Y:S02]  /*5f80*/  ISETP.GE.AND P1, PT, R110, R201, PT ;  /* 0x000000c96e00720c */ /* 0x000fe40003f26270 */
[----:B------:R-:W3:Y:S01]  /*5f90*/  MUFU.TANH R38, R38 ;  /* 0x0000002600267308 */ /* 0x000ee20000002400 */
[----:B--2---:R-:W-:Y:S01]  /*5fa0*/  FFMA.FTZ R11, R107, UR4, R11 ;  /* 0x000000046b0b7c23 */ /* 0x004fe2000801000b */
[----:B------:R-:W-:-:S02]  /*5fb0*/  FSEL R197, R24, -INF , !P6 ;  /* 0xff80000018c57808 */ /* 0x000fc40007000000 */
[----:B------:R-:W-:Y:S02]  /*5fc0*/  ISETP.GE.AND P6, PT, R7, R201, PT ;  /* 0x000000c90700720c */ /* 0x000fe40003fc6270 */
[----:B------:R-:W-:Y:S02]  /*5fd0*/  FSEL R199, R11, -INF , !P3 ;  /* 0xff8000000bc77808 */ /* 0x000fe40005800000 */
[----:B------:R-:W2:Y:S01]  /*5fe0*/  MUFU.TANH R18, R18 ;  /* 0x0000001200127308 */ /* 0x000ea20000002400 */
[----:B-1----:R-:W-:Y:S01]  /*5ff0*/  FFMA.FTZ R37, R85, UR4, R37 ;  /* 0x0000000455257c23 */ /* 0x002fe20008010025 */
[----:B------:R-:W-:Y:S01]  /*6000*/  ISETP.GE.AND P3, PT, R7, R200, PT ;  /* 0x000000c80700720c */ /* 0x000fe20003f66270 */
[----:B------:R-:W-:Y:S01]  /*6010*/  FFMA.FTZ R7, R3, UR4, R40 ;  /* 0x0000000403077c23 */ /* 0x000fe20008010028 */
[----:B------:R-:W-:Y:S02]  /*6020*/  FSEL R3, R112, -INF , !P6 ;  /* 0xff80000070037808 */ /* 0x000fe40007000000 */
[----:B------:R-:W-:-:S02]  /*6030*/  FSEL R192, R37, -INF , !P2 ;  /* 0xff80000025c07808 */ /* 0x000fc40005000000 */
[----:B------:R-:W1:Y:S01]  /*6040*/  MUFU.TANH R19, R19 ;  /* 0x0000001300137308 */ /* 0x000e620000002400 */
[----:B---3--:R-:W-:Y:S01]  /*6050*/  FFMA.FTZ R38, R84, UR4, R38 ;  /* 0x0000000454267c23 */ /* 0x008fe20008010026 */
[----:B------:R-:W-:Y:S02]  /*6060*/  ISETP.GE.AND P2, PT, R86, R200, PT ;  /* 0x000000c85600720c */ /* 0x000fe40003f46270 */
[----:B------:R-:W-:Y:S02]  /*6070*/  FSEL R7, R7, -INF , !P3 ;  /* 0xff80000007077808 */ /* 0x000fe40005800000 */
[----:B------:R-:W-:Y:S02]  /*6080*/  FSEL R196, R38, -INF , !P5 ;  /* 0xff80000026c47808 */ /* 0x000fe40006800000 */
[----:B------:R-:W3:Y:S01]  /*6090*/  MUFU.TANH R35, R64 ;  /* 0x0000004000237308 */ /* 0x000ee20000002400 */
[----:B--2---:R-:W-:Y:S01]  /*60a0*/  FFMA.FTZ R18, R56, UR4, R18 ;  /* 0x0000000438127c23 */ /* 0x004fe20008010012 */
[----:B------:R-:W-:Y:S01]  /*60b0*/  BAR.SYNC.DEFER_BLOCKING 0x0 ;  /* 0x0000000000007b1d */ /* 0x000fe20000010000 */
[----:B------:R-:W-:-:S03]  /*60c0*/  ISETP.GE.AND P5, PT, R86, R201, PT ;  /* 0x000000c95600720c */ /* 0x000fc60003fa6270 */
[----:B------:R-:W-:Y:S02]  /*60d0*/  FSEL R198, R18, -INF , !P1 ;  /* 0xff80000012c67808 */ /* 0x000fe40004800000 */
[----:B------:R-:W2:Y:S01]  /*60e0*/  MUFU.TANH R33, R33 ;  /* 0x0000002100217308 */ /* 0x000ea20000002400 */
[----:B-1----:R-:W-:Y:S01]  /*60f0*/  FFMA.FTZ R19, R107, UR4, R19 ;  /* 0x000000046b137c23 */ /* 0x002fe20008010013 */
[----:B------:R-:W-:-:S04]  /*6100*/  ISETP.GE.AND P1, PT, R111, R200, PT ;  /* 0x000000c86f00720c */ /* 0x000fc80003f26270 */
[----:B------:R-:W-:Y:S02]  /*6110*/  FSEL R32, R19, -INF , !P4 ;  /* 0xff80000013207808 */ /* 0x000fe40006000000 */
[----:B------:R-:W1:Y:S01]  /*6120*/  MUFU.TANH R190, R66 ;  /* 0x0000004200be7308 */ /* 0x000e620000002400 */
[----:B---3--:R-:W-:Y:S01]  /*6130*/  FFMA.FTZ R35, R57, UR4, R35 ;  /* 0x0000000439237c23 */ /* 0x008fe20008010023 */
[----:B------:R-:W-:-:S04]  /*6140*/  ISETP.GE.AND P4, PT, R111, R201, PT ;  /* 0x000000c96f00720c */ /* 0x000fc80003f86270 */
[----:B------:R-:W-:Y:S02]  /*6150*/  FSEL R35, R35, -INF , !P5 ;  /* 0xff80000023237808 */ /* 0x000fe40006800000 */
[----:B------:R-:W3:Y:S01]  /*6160*/  MUFU.TANH R189, R67 ;  /* 0x0000004300bd7308 */ /* 0x000ee20000002400 */
[----:B--2---:R-:W-:-:S05]  /*6170*/  FFMA.FTZ R33, R87, UR4, R33 ;  /* 0x0000000457217c23 */ /* 0x004fca0008010021 */
[----:B------:R-:W-:Y:S01]  /*6180*/  FSEL R33, R33, -INF , !P4 ;  /* 0xff80000021217808 */ /* 0x000fe20006000000 */
[----:B-1----:R-:W-:-:S05]  /*6190*/  FFMA.FTZ R190, R57, UR4, R190 ;  /* 0x0000000439be7c23 */ /* 0x002fca00080100be */
[----:B------:R-:W-:Y:S01]  /*61a0*/  FSEL R190, R190, -INF , !P2 ;  /* 0xff800000bebe7808 */ /* 0x000fe20005000000 */
[----:B---3--:R-:W-:-:S05]  /*61b0*/  FFMA.FTZ R189, R87, UR4, R189 ;  /* 0x0000000457bd7c23 */ /* 0x008fca00080100bd */
        /* <DEDUP_REMOVED lines=8> */
[----:B------:R-:W-:-:S04]  /*6240*/  IABS R18, R18 ;  /* 0x0000001200127213 */ /* 0x000fc80000000000 */
[----:B------:R-:W2:Y:S01]  /*6250*/  R2UR UR9, R18 ;  /* 0x00000000120973c2 */ /* 0x000ea200000e0000 */
[----:B-1----:R-:W1:Y:S02]  /*6260*/  MUFU.RCP R11, R11 ;  /* 0x0000000b000b7308 */ /* 0x002e640000001000 */
[----:B-1----:R-:W-:-:S06]  /*6270*/  IADD3 R11, R11, 0xffffffe, RZ ;  /* 0x0ffffffe0b0b7810 */ /* 0x002fcc0007ffe0ff */
[----:B------:R-:W1:Y:S02]  /*6280*/  F2I.FTZ.U32.TRUNC.NTZ R11, R11 ;  /* 0x0000000b000b7305 */ /* 0x000e64000021f000 */
[----:B-1----:R1:W3:Y:S02]  /*6290*/  R2UR UR19, R11 ;  /* 0x000000000b1373c2 */ /* 0x0022e400000e0000 */
[----:B-1----:R-:W-:Y:S01]  /*62a0*/  IMAD.U32 R11, RZ, RZ, UR14 ;  /* 0x0000000eff0b7e24 */ /* 0x002fe2000f8e00ff */
[----:B---3--:R-:W-:-:S04]  /*62b0*/  UIADD3 UR5, URZ, -UR19, URZ ;  /* 0x800000133f057290 */ /* 0x008fc8000fffe03f */
[----:B------:R-:W-:Y:S01]  /*62c0*/  IABS R11, R11 ;  /* 0x0000000b000b7213 */ /* 0x000fe20000000000 */
[----:B------:R-:W-:-:S03]  /*62d0*/  UIMAD UR5, UR5, UR13, URZ ;  /* 0x0000000d050572a4 */ /* 0x000fc6000f8e023f */
[----:B------:R-:W1:Y:S01]  /*62e0*/  R2UR UR6, R11 ;  /* 0x000000000b0673c2 */ /* 0x000e6200000e0000 */
[----:B------:R-:W-:-:S04]  /*62f0*/  UIMAD.WIDE.U32 UR18, UR19, UR5, UR18 ;  /* 0x00000005131272a5 */ /* 0x000fc8000f8e0012 */
[----:B--2---:R-:W-:-:S07]  /*6300*/  UIMAD.WIDE.U32 UR22, UR19, UR9, URZ ;  /* 0x00000009131672a5 */ /* 0x004fce000f8e003f */
[----:B------:R-:W-:Y:S02]  /*6310*/  UMOV UR15, UR23 ;  /* 0x00000017000f7c82 */ /* 0x000fe40008000000 */
[----:B------:R-:W-:-:S04]  /*6320*/  UIADD3 UR7, -UR15, URZ, URZ ;  /* 0x0000003f0f077290 */ /* 0x000fc8000fffe13f */
[----:B------:R-:W-:-:S04]  /*6330*/  UIMAD UR7, UR13, UR7, UR9 ;  /* 0x000000070d0772a4 */ /* 0x000fc8000f8e0209 */
[----:B------:R-:W-:Y:S02]  /*6340*/  UISETP.GT.U32.AND UP2, UPT, UR13, UR7, UPT ;  /* 0x000000070d00728c */ /* 0x000fe4000bf44070 */
[----:B-1----:R-:W-:-:S07]  /*6350*/  UIMAD.WIDE.U32 UR18, UR19, UR6, URZ ;  /* 0x00000006131272a5 */ /* 0x002fce000f8e003f */
[----:B------:R-:W-:Y:S02]  /*6360*/  UMOV UR11, UR19 ;  /* 0x00000013000b7c82 */ /* 0x000fe40008000000 */
[----:B------:R-:W-:Y:S02]  /*6370*/  UIADD3 UR5, -UR11, URZ, URZ ;  /* 0x0000003f0b057290 */ /* 0x000fe4000fffe13f */
[----:B------:R-:W-:Y:S02]  /*6380*/  @!UP2 UIADD3 UR7, UR7, -UR13, URZ ;  /* 0x8000000d0707a290 */ /* 0x000fe4000fffe03f */
[----:B------:R-:W-:Y:S02]  /*6390*/  UIMAD UR6, UR13, UR5, UR6 ;  /* 0x000000050d0672a4 */ /* 0x000fe4000f8e0206 */
[----:B------:R-:W-:Y:S02]  /*63a0*/  UISETP.GE.U32.AND UP4, UPT, UR7, UR13, UPT ;  /* 0x0000000d0700728c */ /* 0x000fe4000bf86070 */
[----:B------:R-:W-:-:S02]  /*63b0*/  UISETP.GT.U32.AND UP0, UPT, UR13, UR6, UPT ;  /* 0x000000060d00728c */ /* 0x000fc4000bf04070 */
[----:B------:R-:W-:Y:S02]  /*63c0*/  ULDC UR5, c[0x0][0x2d0] ;  /* 0x0000b40000057ab9 */ /* 0x000fe40000000800 */
[----:B------:R-:W-:Y:S02]  /*63d0*/  ULOP3.LUT UR17, UR17, UR5, URZ, 0x3c, !UPT ;  /* 0x0000000511117292 */ /* 0x000fe4000f8e3c3f */
[----:B------:R-:W-:Y:S02]  /*63e0*/  ULOP3.LUT UR14, UR14, UR5, URZ, 0x3c, !UPT ;  /* 0x000000050e0e7292 */ /* 0x000fe4000f8e3c3f */
[----:B------:R-:W-:Y:S02]  /*63f0*/  UISETP.GE.AND UP1, UPT, UR17, URZ, UPT ;  /* 0x0000003f1100728c */ /* 0x000fe4000bf26270 */
[----:B------:R-:W-:Y:S02]  /*6400*/  @!UP2 UIADD3 UR15, UR15, 0x1, URZ ;  /* 0x000000010f0fa890 */ /* 0x000fe4000fffe03f */
[----:B------:R-:W-:-:S02]  /*6410*/  @!UP0 UIADD3 UR6, UR6, -UR13, URZ ;  /* 0x8000000d06068290 */ /* 0x000fc4000fffe03f */
[----:B------:R-:W-:Y:S02]  /*6420*/  @!UP0 UIADD3 UR11, UR11, 0x1, URZ ;  /* 0x000000010b0b8890 */ /* 0x000fe4000fffe03f */
[----:B------:R-:W-:Y:S02]  /*6430*/  UISETP.GE.U32.AND UP3, UPT, UR6, UR13, UPT ;  /* 0x0000000d0600728c */ /* 0x000fe4000bf66070 */
[----:B------:R-:W-:Y:S02]  /*6440*/  UISETP.GE.AND UP0, UPT, UR14, URZ, UPT ;  /* 0x0000003f0e00728c */ /* 0x000fe4000bf06270 */
[----:B------:R-:W-:Y:S02]  /*6450*/  @UP4 UIADD3 UR15, UR15, 0x1, URZ ;  /* 0x000000010f0f4890 */ /* 0x000fe4000fffe03f */
[----:B------:R-:W-:Y:S02]  /*6460*/  UISETP.NE.AND UP2, UPT, URZ, UR5, UPT ;  /* 0x000000053f00728c */ /* 0x000fe4000bf45270 */
[----:B------:R-:W-:-:S02]  /*6470*/  ULOP3.LUT UR6, URZ, UR5, URZ, 0x33, !UPT ;  /* 0x000000053f067292 */ /* 0x000fc4000f8e333f */
[----:B------:R-:W-:Y:S02]  /*6480*/  @!UP1 UIADD3 UR15, -UR15, URZ, URZ ;  /* 0x0000003f0f0f9290 */ /* 0x000fe4000fffe13f */
[----:B------:R-:W-:Y:S02]  /*6490*/  @UP3 UIADD3 UR11, UR11, 0x1, URZ ;  /* 0x000000010b0b3890 */ /* 0x000fe4000fffe03f */
[----:B------:R-:W-:Y:S02]  /*64a0*/  USEL UR15, UR6, UR15, !UP2 ;  /* 0x0000000f060f7287 */ /* 0x000fe4000d000000 */
[----:B------:R-:W-:Y:S02]  /*64b0*/  @!UP0 UIADD3 UR11, -UR11, URZ, URZ ;  /* 0x0000003f0b0b8290 */ /* 0x000fe4000fffe13f */
[----:B------:R-:W-:Y:S02]  /*64c0*/  UIMAD.WIDE UR16, UR15, 0x4, UR32 ;  /* 0x000000040f1078a5 */ /* 0x000fe4000f8e0220 */
[----:B------:R-:W-:-:S04]  /*64d0*/  USEL UR6, UR6, UR11, !UP2 ;  /* 0x0000000b06067287 */ /* 0x000fc8000d000000 */
[----:B------:R-:W-:Y:S01]  /*64e0*/  UIMAD.WIDE UR18, UR6, 0x4, UR32 ;  /* 0x00000004061278a5 */ /* 0x000fe2000f8e0220 */
[----:B------:R-:W-:Y:S01]  /*64f0*/  MOV R18, UR16 ;  /* 0x0000001000127c02 */ /* 0x000fe20008000f00 */
[----:B------:R-:W-:-:S04]  /*6500*/  IMAD.U32 R19, RZ, RZ, UR17 ;  /* 0x00000011ff137e24 */ /* 0x000fc8000f8e00ff */
[----:B------:R-:W-:Y:S01]  /*6510*/  MOV R24, UR18 ;  /* 0x0000001200187c02 */ /* 0x000fe20008000f00 */
[----:B------:R-:W-:Y:S01]  /*6520*/  IMAD.U32 R25, RZ, RZ, UR19 ;  /* 0x00000013ff197e24 */ /* 0x000fe2000f8e00ff */
[----:B------:R1:W2:Y:S04]  /*6530*/  LDG.E R18, [R18.64] ;  /* 0x0000002212127981 */ /* 0x0002a8000c1e1900 */
[----:B------:R-:W2:Y:S01]  /*6540*/  LDG.E R11, [R24.64] ;  /* 0x00000022180b7981 */ /* 0x000ea2000c1e1900 */
[----:B------:R-:W-:Y:S02]  /*6550*/  UIADD3 UR15, UR15, -UR6, URZ ;  /* 0x800000060f0f7290 */ /* 0x000fe4000fffe03f */
[----:B------:R-:W-:Y:S02]  /*6560*/  UMOV UR9, 0x40 ;  /* 0x0000004000097882 */ /* 0x000fe40000000000 */
[----:B------:R-:W-:-:S02]  /*6570*/  UIMAD UR9, UR15, UR5, -UR9 ;  /* 0x000000050f0972a4 */ /* 0x000fc4000f8e0a09 */
[----:B------:R-:W-:Y:S02]  /*6580*/  ULDC.64 UR6, c[0x0][0x198] ;  /* 0x0000660000067ab9 */ /* 0x000fe40000000a00 */
[----:B------:R-:W-:Y:S02]  /*6590*/  USHF.R.S32.HI UR5, URZ, 0x1f, UR9 ;  /* 0x0000001f3f057899 */ /* 0x000fe40008011409 */
[----:B------:R-:W-:Y:S02]  /*65a0*/  UIMAD.WIDE.U32 UR14, UR9, UR6, URZ ;  /* 0x00000006090e72a5 */ /* 0x000fe4000f8e003f */
[----:B------:R-:W-:-:S04]  /*65b0*/  UIMAD UR5, UR5, UR6, URZ ;  /* 0x00000006050572a4 */ /* 0x000fc8000f8e023f */
[----:B------:R-:W-:-:S04]  /*65c0*/  UIMAD UR5, UR9, UR7, UR5 ;  /* 0x00000007090572a4 */ /* 0x000fc8000f8e0205 */
[----:B------:R-:W-:Y:S01]  /*65d0*/  UIADD3 UR5, UR15, UR5, URZ ;  /* 0x000000050f057290 */ /* 0x000fe2000fffe03f */
[----:B-1----:R-:W-:-:S05]  /*65e0*/  MOV R19, UR15 ;  /* 0x0000000f00137c02 */ /* 0x002fca0008000f00 */
[----:B------:R-:W-:Y:S01]  /*65f0*/  IMAD.U32 R19, RZ, RZ, UR5 ;  /* 0x00000005ff137e24 */ /* 0x000fe2000f8e00ff */
[----:B--2---:R-:W-:Y:S01]  /*6600*/  IADD3 R11, -R18, R11, RZ ;  /* 0x0000000b120b7210 */ /* 0x004fe20007ffe1ff */
[----:B------:R-:W-:-:S03]  /*6610*/  IMAD.U32 R18, RZ, RZ, UR14 ;  /* 0x0000000eff127e24 */ /* 0x000fc6000f8e00ff */
[----:B------:R-:W-:Y:S01]  /*6620*/  SHF.R.S32.HI R25, RZ, 0x1f, R11 ;  /* 0x0000001fff197819 */ /* 0x000fe2000001140b */
[----:B------:R-:W-:-:S04]  /*6630*/  IMAD.WIDE.U32 R18, R11, c[0x0][0x180], R18 ;  /* 0x000060000b127a25 */ /* 0x000fc800078e0012 */
[----:B------:R-:W-:Y:S01]  /*6640*/  IMAD R25, R25, c[0x0][0x180], RZ ;  /* 0x0000600019197a24 */ /* 0x000fe200078e02ff */
[----:B------:R-:W-:-:S03]  /*6650*/  MOV R26, R18 ;  /* 0x00000012001a7202 */ /* 0x000fc60000000f00 */
[----:B------:R-:W-:-:S05]  /*6660*/  IMAD R25, R11, c[0x0][0x184], R25 ;  /* 0x000061000b197a24 */ /* 0x000fca00078e0219 */
[----:B------:R-:W-:Y:S01]  /*6670*/  IADD3 R25, R19, R25, RZ ;  /* 0x0000001913197210 */ /* 0x000fe20007ffe0ff */
[----:B------:R-:W-:Y:S05]  /*6680*/  BRA `(.L_x_2505) ;  /* 0x0000004000007947 */ /* 0x000fea0003800000 */
.L_x_2504:
[----:B------:R-:W-:-:S04]  /*6690*/  ULEA UR5, -UR10, URZ, 0x6 ;  /* 0x0000003f0a057291 */ /* 0x000fc8000f8e313f */
[----:B------:R-:W-:Y:S02]  /*66a0*/  USHF.R.S32.HI UR6, URZ, 0x1f, UR5 ;  /* 0x0000001f3f067899 */ /* 0x000fe40008011405 */
[----:B------:R-:W-:-:S04]  /*66b0*/  MOV R26, UR5 ;  /* 0x00000005001a7c02 */ /* 0x000fc80008000f00 */
[----:B------:R-:W-:Y:S02]  /*66c0*/  MOV R25, UR6 ;  /* 0x0000000600197c02 */ /* 0x000fe40008000f00 */
.L_x_2505:
        /* <DEDUP_REMOVED lines=20> */
[----:B------:R-:W-:Y:S01]  /*6810*/  @!P4 IMAD.X R11, R25, 0x1, R165, P1 ;  /* 0x00000001190bc824 */ /* 0x000fe200008e06a5 */
        /* <DEDUP_REMOVED lines=70> */
[--C-:B------:R-:W-:Y:S01]  /*6c80*/  @!P4 IMAD.X R18, R23, 0x1, R165.reuse, P1 ;  /* 0x000000011712c824 */ /* 0x100fe200008e06a5 */
        /* <DEDUP_REMOVED lines=19> */
[C---:B------:R-:W-:Y:S01]  /*6dc0*/  @!P6 IMAD.X R11, R23.reuse, 0x1, R165, P1 ;  /* 0x00000001170be824 */ /* 0x040fe200008e06a5 */
        /* <DEDUP_REMOVED lines=44> */
.L_x_2507:
[----:B------:R-:W-:Y:S05]  /*7090*/  BSYNC B0 ;  /* 0x0000000000007941 */ /* 0x000fea0003800000 */
.L_x_2506:
[----:B------:R-:W0:Y:S01]  /*70a0*/  LDGDEPBAR ;  /* 0x00000000000079af */ /* 0x000e220000000000 */
[----:B------:R-:W-:-:S04]  /*70b0*/  IADD3 R166, P1, R26, R166, RZ ;  /* 0x000000a61aa67210 */ /* 0x000fc80007f3e0ff */
[----:B------:R-:W-:Y:S02]  /*70c0*/  IADD3.X R165, R25, R165, RZ, P1, !PT ;  /* 0x000000a519a57210 */ /* 0x000fe40000ffe4ff */
.L_x_2503:
        /* <DEDUP_REMOVED lines=31> */
[----:B--2---:R-:W2:Y:S03]  /*72c0*/  SHFL.BFLY PT, R19, R23, 0x2, 0x1f ;  /* 0x0c401f0017137f89 */ /* 0x004ea600000e0000 */
[-C--:B------:R-:W-:Y:S01]  /*72d0*/  LEA R230, R2, R232.reuse, 0x1 ;  /* 0x000000e802e67211 */ /* 0x080fe200078e08ff */
[----:B------:R-:W3:Y:S01]  /*72e0*/  SHFL.BFLY PT, R18, R11, 0x2, 0x1f ;  /* 0x0c401f000b127f89 */ /* 0x000ee200000e0000 */
[C---:B------:R-:W-:Y:S02]  /*72f0*/  LEA R229, R0.reuse, R232, 0x1 ;  /* 0x000000e800e57211 */ /* 0x040fe400078e08ff */
[----:B------:R-:W-:Y:S01]  /*7300*/  LEA R228, R0, R230, 0x1 ;  /* 0x000000e600e47211 */ /* 0x000fe200078e08ff */
[----:B------:R-:W-:Y:S04]  /*7310*/  LDSM.16.MT88.4 R156, [R232+0x10000] ;  /* 0x01000000e89c783b */ /* 0x000fe80000004200 */
[----:B------:R-:W-:Y:S04]  /*7320*/  LDSM.16.MT88.4 R148, [R230+0x10000] ;  /* 0x01000000e694783b */ /* 0x000fe80000004200 */
[----:B------:R-:W-:Y:S04]  /*7330*/  LDSM.16.MT88.4 R140, [R229+0x10000] ;  /* 0x01000000e58c783b */ /* 0x000fe80000004200 */
[----:B------:R-:W-:Y:S01]  /*7340*/  LDSM.16.MT88.4 R132, [R228+0x10000] ;  /* 0x01000000e484783b */ /* 0x000fe20000004200 */
[----:B--2---:R-:W-:-:S03]  /*7350*/  FMNMX.FTZ R19, R23, R19, !PT ;  /* 0x0000001317137209 */ /* 0x004fc60007810000 */
[----:B-1----:R-:W-:Y:S01]  /*7360*/  LDSM.16.MT88.4 R40, [R232+0x12000] ;  /* 0x01200000e828783b */ /* 0x002fe20000004200 */
[----:B---3--:R-:W-:-:S03]  /*7370*/  FMNMX.FTZ R18, R11, R18, !PT ;  /* 0x000000120b127209 */ /* 0x008fc60007810000 */
        /* <DEDUP_REMOVED lines=8> */
[C---:B------:R-:W-:Y:S01]  /*7400*/  FSETP.NEU.FTZ.AND P1, PT, R164.reuse, -INF , PT ;  /* 0xff800000a400780b */ /* 0x040fe20003f3d000 */
[----:B------:R-:W-:Y:S02]  /*7410*/  FMUL.FTZ R34, R164, c[0x0][0x23c] ;  /* 0x00008f00a4227a20 */ /* 0x000fe40000410000 */
[----:B------:R-:W1:Y:S03]  /*7420*/  LDSM.16.MT88.4 R88, [R229+0x14000] ;  /* 0x01400000e558783b */ /* 0x000e660000004200 */
[----:B------:R-:W-:Y:S01]  /*7430*/  FSEL R34, R34, RZ, P1 ;  /* 0x000000ff22227208 */ /* 0x000fe20000800000 */
[----:B------:R-:W1:Y:S04]  /*7440*/  LDSM.16.MT88.4 R96, [R228+0x14000] ;  /* 0x01400000e460783b */ /* 0x000e680000004200 */
[--C-:B------:R-:W-:Y:S01]  /*7450*/  FFMA.FTZ R185, R3, c[0x0][0x23c], -R34.reuse ;  /* 0x00008f0003b97a23 */ /* 0x100fe20000010822 */
[----:B--2---:R-:W-:Y:S01]  /*7460*/  FMNMX.FTZ R3, R18, R11, !PT ;  /* 0x0000000b12037209 */ /* 0x004fe20007810000 */
[--C-:B------:R-:W-:Y:S01]  /*7470*/  FFMA.FTZ R184, R20, c[0x0][0x23c], -R34.reuse ;  /* 0x00008f0014b87a23 */ /* 0x100fe20000010822 */
[----:B------:R-:W2:Y:S01]  /*7480*/  LDSM.16.MT88.4 R104, [R232+0x16000] ;  /* 0x01600000e868783b */ /* 0x000ea20000004200 */
        /* <DEDUP_REMOVED lines=8> */
[----:B------:R-:W1:Y:S01]  /*7510*/  LDSM.16.MT88.4 R120, [R229+0x16000] ;  /* 0x01600000e578783b */ /* 0x000e620000004200 */
[--C-:B------:R-:W-:Y:S01]  /*7520*/  FFMA.FTZ R173, R6, c[0x0][0x23c], -R34.reuse ;  /* 0x00008f0006ad7a23 */ /* 0x100fe20000010822 */
[----:B------:R-:W-:Y:S01]  /*7530*/  LEA R249, P1, R166, c[0x0][0x168], 0x1 ;  /* 0x00005a00a6f97a11 */ /* 0x000fe200078208ff */
[--C-:B------:R-:W-:Y:S01]  /*7540*/  FFMA.FTZ R176, R10, c[0x0][0x23c], -R34.reuse ;  /* 0x00008f000ab07a23 */ /* 0x100fe20000010822 */
[----:B------:R-:W-:Y:S01]  /*7550*/  LDSM.16.MT88.4 R28, [R230+0x10800] ;  /* 0x01080000e61c783b */ /* 0x000fe20000004200 */
[--C-:B------:R-:W-:Y:S01]  /*7560*/  FFMA.FTZ R178, R7, c[0x0][0x23c], -R191.reuse ;  /* 0x00008f0007b27a23 */ /* 0x100fe200000108bf */
[----:B------:R-:W3:Y:S01]  /*7570*/  MUFU.EX2 R184, R184 ;  /* 0x000000b800b87308 */ /* 0x000ee20000000800 */
[--C-:B------:R-:W-:Y:S01]  /*7580*/  FFMA.FTZ R182, R16, c[0x0][0x23c], -R191.reuse ;  /* 0x00008f0010b67a23 */ /* 0x100fe200000108bf */
[----:B------:R-:W1:Y:S01]  /*7590*/  LDSM.16.MT88.4 R4, [R228+0x16000] ;  /* 0x01600000e404783b */ /* 0x000e620000004200 */
[----:B------:R-:W-:Y:S01]  /*75a0*/  FFMA.FTZ R183, R17, c[0x0][0x23c], -R191 ;  /* 0x00008f0011b77a23 */ /* 0x000fe200000108bf */
[----:B------:R-:W-:Y:S01]  /*75b0*/  LEA.HI.X R248, R166, c[0x0][0x16c], R165, 0x1, P1 ;  /* 0x00005b00a6f87a11 */ /* 0x000fe200008f0ca5 */
[--C-:B------:R-:W-:Y:S01]  /*75c0*/  FFMA.FTZ R175, R15, c[0x0][0x23c], -R191.reuse ;  /* 0x00008f000faf7a23 */ /* 0x100fe200000108bf */
[----:B------:R-:W-:Y:S01]  /*75d0*/  LDSM.16.MT88.4 R16, [R228+0x10800] ;  /* 0x01080000e410783b */ /* 0x000fe20000004200 */
[----:B------:R-:W-:Y:S01]  /*75e0*/  FFMA.FTZ R172, R9, c[0x0][0x23c], -R34 ;  /* 0x00008f0009ac7a23 */ /* 0x000fe20000010822 */
[----:B------:R-:W-:Y:S01]  /*75f0*/  MUFU.EX2 R181, R181 ;  /* 0x000000b500b57308 */ /* 0x000fe20000000800 */
[--C-:B------:R-:W-:Y:S01]  /*7600*/  FFMA.FTZ R174, R8, c[0x0][0x23c], -R191.reuse ;  /* 0x00008f0008ae7a23 */ /* 0x100fe200000108bf */
[----:B------:R-:W-:Y:S01]  /*7610*/  LDSM.16.MT88.4 R24, [R229+0x10800] ;  /* 0x01080000e518783b */ /* 0x000fe20000004200 */
[----:B------:R-:W-:-:S02]  /*7620*/  FFMA.FTZ R169, R14, c[0x0][0x23c], -R191 ;  /* 0x00008f000ea97a23 */ /* 0x000fc400000108bf */
[--C-:B------:R-:W-:Y:S01]  /*7630*/  FFMA.FTZ R2, R13, c[0x0][0x23c], -R191.reuse ;  /* 0x00008f000d027a23 */ /* 0x100fe200000108bf */
[----:B------:R-:W1:Y:S01]  /*7640*/  LDSM.16.MT88.4 R8, [R232+0x10800] ;  /* 0x01080000e808783b */ /* 0x000e620000004200 */
[----:B------:R-:W-:Y:S01]  /*7650*/  FFMA.FTZ R0, R12, c[0x0][0x23c], -R191 ;  /* 0x00008f000c007a23 */ /* 0x000fe200000108bf */
[----:B------:R-:W2:Y:S01]  /*7660*/  MUFU.EX2 R179, R179 ;  /* 0x000000b300b37308 */ /* 0x000ea20000000800 */
        /* <DEDUP_REMOVED lines=11> */
[----:B------:R-:W4:Y:S01]  /*7720*/  MUFU.EX2 R182, R182 ;  /* 0x000000b600b67308 */ /* 0x000f220000000800 */
[----:B--2---:R-:W-:Y:S01]  /*7730*/  F2FP.PACK_AB R130, R179, R181 ;  /* 0x000000b5b382723e */ /* 0x004fe200000000ff */
        /* <DEDUP_REMOVED lines=8> */
[----:B------:R-:W2:Y:S01]  /*77c0*/  MUFU.EX2 R175, R175 ;  /* 0x000000af00af7308 */ /* 0x000ea20000000800 */
[----:B----4-:R-:W-:Y:S01]  /*77d0*/  F2FP.PACK_AB R129, R182, R178 ;  /* 0x000000b2b681723e */ /* 0x010fe200000000ff */
[--C-:B------:R-:W-:Y:S01]  /*77e0*/  FFMA.FTZ R190, R190, c[0x0][0x23c], -R191.reuse ;  /* 0x00008f00bebe7a23 */ /* 0x100fe200000108bf */
[----:B------:R-:W-:Y:S01]  /*77f0*/  LDSM.16.MT88.4 R32, [R232+0x11800] ;  /* 0x01180000e820783b */ /* 0x000fe20000004200 */
[----:B------:R-:W-:-:S02]  /*7800*/  FFMA.FTZ R250, R189, c[0x0][0x23c], -R191 ;  /* 0x00008f00bdfa7a23 */ /* 0x000fc400000108bf */
[----:B------:R-:W-:Y:S02]  /*7810*/  FADD.FTZ R184, R185, R184 ;  /* 0x000000b8b9b87221 */ /* 0x000fe40000010000 */
[----:B------:R-:W4:Y:S01]  /*7820*/  MUFU.EX2 R177, R177 ;  /* 0x000000b100b17308 */ /* 0x000f220000000800 */
[----:B------:R-:W-:Y:S02]  /*7830*/  FADD.FTZ R178, R178, R182 ;  /* 0x000000b6b2b27221 */ /* 0x000fe40000010000 */
[----:B------:R-:W-:-:S04]  /*7840*/  FADD.FTZ R184, R181, R184 ;  /* 0x000000b8b5b87221 */ /* 0x000fc80000010000 */
[----:B------:R-:W-:Y:S01]  /*7850*/  FADD.FTZ R179, R179, R184 ;  /* 0x000000b8b3b37221 */ /* 0x000fe20000010000 */
[----:B--2---:R-:W-:Y:S01]  /*7860*/  F2FP.PACK_AB R131, R175, R183 ;  /* 0x000000b7af83723e */ /* 0x004fe200000000ff */
[----:B------:R-:W2:Y:S01]  /*7870*/  MUFU.EX2 R176, R176 ;  /* 0x000000b000b07308 */ /* 0x000ea20000000800 */
[----:B------:R-:W-:-:S04]  /*7880*/  FADD.FTZ R183, R183, R178 ;  /* 0x000000b2b7b77221 */ /* 0x000fc80000010000 */
[----:B------:R-:W-:Y:S01]  /*7890*/  FADD.FTZ R183, R175, R183 ;  /* 0x000000b7afb77221 */ /* 0x000fe20000010000 */
[C---:B------:R-:W-:Y:S01]  /*78a0*/  HMMA.16816.F32 R160, R128.reuse, R156, RZ ;  /* 0x0000009c80a0723c */ /* 0x040fe200000018ff */
[----:B----4-:R-:W-:Y:S01]  /*78b0*/  FADD.FTZ R179, R177, R179 ;  /* 0x000000b3b1b37221 */ /* 0x010fe20000010000 */
        /* <DEDUP_REMOVED lines=94> */
[----:B------:R-:W1:Y:S07]  /*7ea0*/  LDSM.16.MT88.4 R16, [R230+0x16800] ;  /* 0x01680000e610783b */ /* 0x000e6e0000004200 */
        /* <DEDUP_REMOVED lines=28> */
[C---:B---3--:R-:W-:Y:S01]  /*8070*/  HMMA.16816.F32 R144, R4.reuse, R12, R144 ;  /* 0x0000000c0490723c */ /* 0x048fe20000001890 */
[----:B------:R-:W-:Y:S02]  /*8080*/  FADD.FTZ R192, R199, R192 ;  /* 0x000000c0c7c07221 */ /* 0x000fe40000010000 */
[----:B------:R-:W-:Y:S02]  /*8090*/  FADD.FTZ R196, R197, R196 ;  /* 0x000000c4c5c47221 */ /* 0x000fe40000010000 */
[----:B------:R-:W-:Y:S02]  /*80a0*/  FADD.FTZ R192, R198, R192 ;  /* 0x000000c0c6c07221 */ /* 0x000fe40000010000 */
[----:B------:R-:W-:Y:S01]  /*80b0*/  FADD.FTZ R196, R203, R196 ;  /* 0x000000c4cbc47221 */ /* 0x000fe20000010000 */
[----:B------:R-:W-:Y:S01]  /*80c0*/  HMMA.16816.F32 R140, R4, R14, R140 ;  /* 0x0000000e048c723c */ /* 0x000fe2000000188c */
[----:B------:R-:W3:Y:S01]  /*80d0*/  LDSM.16.MT88.4 R12, [R228+0x13000] ;  /* 0x01300000e40c783b */ /* 0x000ee20000004200 */
[----:B------:R-:W-:-:S02]  /*80e0*/  FADD.FTZ R192, R202, R192 ;  /* 0x000000c0cac07221 */ /* 0x000fc40000010000 */
[----:B------:R-:W-:-:S04]  /*80f0*/  FADD.FTZ R196, R195, R196 ;  /* 0x000000c4c3c47221 */ /* 0x000fc80000010000 */
[----:B--2---:R-:W-:Y:S01]  /*8100*/  HMMA.16816.F32 R36, R4, R8, R36 ;  /* 0x000000080424723c */ /* 0x004fe20000001824 */
[----:B------:R-:W-:-:S07]  /*8110*/  FADD.FTZ R196, R190, R196 ;  /* 0x000000c4bec47221 */ /* 0x000fce0000010000 */
        /* <DEDUP_REMOVED lines=32> */
[C---:B-----5:R-:W-:Y:S08]  /*8320*/  HMMA.16816.F32 R68, R4.reuse, R28, R68 ;  /* 0x0000001c0444723c */ /* 0x060ff00000001844 */
        /* <DEDUP_REMOVED lines=11> */
[----:B------:R-:W-:-:S02]  /*83e0*/  F2FP.PACK_AB R4, R198, R199 ;  /* 0x000000c7c604723e */ /* 0x000fc400000000ff */
[----:B------:R-:W-:Y:S02]  /*83f0*/  F2FP.PACK_AB R5, R195, R203 ;  /* 0x000000cbc305723e */ /* 0x000fe400000000ff */
[C---:B------:R-:W-:Y:S01]  /*8400*/  F2FP.PACK_AB R6, R251.reuse, R202 ;  /* 0x000000cafb06723e */ /* 0x040fe200000000ff */
[----:B------:R-:W-:Y:S01]  /*8410*/  FADD.FTZ R251, R251, R192 ;  /* 0x000000c0fbfb7221 */ /* 0x000fe20000010000 */
[C---:B------:R-:W-:Y:S01]  /*8420*/  F2FP.PACK_AB R7, R250.reuse, R190 ;  /* 0x000000befa07723e */ /* 0x040fe200000000ff */
[----:B------:R-:W-:-:S06]  /*8430*/  FADD.FTZ R250, R250, R196 ;  /* 0x000000c4fafa7221 */ /* 0x000fcc0000010000 */
        /* <DEDUP_REMOVED lines=28> */
[C---:B------:R-:W-:Y:S08]  /*8600*/  HMMA.16816.F32 R64, R4.reuse, R34, R64 ;  /* 0x000000220440723c */ /* 0x040ff00000001840 */
[C---:B-----5:R-:W-:Y:S08]  /*8610*/  HMMA.16816.F32 R76, R4.reuse, R28, R76 ;  /* 0x0000001c044c723c */ /* 0x060ff0000000184c */
[C---:B------:R-:W-:Y:S08]  /*8620*/  HMMA.16816.F32 R80, R4.reuse, R30, R80 ;  /* 0x0000001e0450723c */ /* 0x040ff00000001850 */
[C---:B------:R-:W-:Y:S08]  /*8630*/  HMMA.16816.F32 R84, R4.reuse, R24, R84 ;  /* 0x000000180454723c */ /* 0x040ff00000001854 */
[C---:B------:R-:W-:Y:S08]  /*8640*/  HMMA.16816.F32 R88, R4.reuse, R26, R88 ;  /* 0x0000001a0458723c */ /* 0x040ff00000001858 */
[C---:B----4-:R-:W-:Y:S08]  /*8650*/  HMMA.16816.F32 R92, R4.reuse, R20, R92 ;  /* 0x00000014045c723c */ /* 0x050ff0000000185c */
[C---:B------:R-:W-:Y:S08]  /*8660*/  HMMA.16816.F32 R96, R4.reuse, R22, R96 ;  /* 0x000000160460723c */ /* 0x040ff00000001860 */
[C---:B-1----:R-:W-:Y:S08]  /*8670*/  HMMA.16816.F32 R108, R4.reuse, R16, R108 ;  /* 0x00000010046c723c */ /* 0x042ff0000000186c */
[C---:B------:R-:W-:Y:S08]  /*8680*/  HMMA.16816.F32 R112, R4.reuse, R18, R112 ;  /* 0x000000120470723c */ /* 0x040ff00000001870 */
[C---:B---3--:R-:W-:Y:S08]  /*8690*/  HMMA.16816.F32 R116, R4.reuse, R12, R116 ;  /* 0x0000000c0474723c */ /* 0x048ff00000001874 */
[C---:B------:R-:W-:Y:S08]  /*86a0*/  HMMA.16816.F32 R120, R4.reuse, R14, R120 ;  /* 0x0000000e0478723c */ /* 0x040ff00000001878 */
[C---:B--2---:R-:W-:Y:S08]  /*86b0*/  HMMA.16816.F32 R124, R4.reuse, R8, R124 ;  /* 0x00000008047c723c */ /* 0x044ff0000000187c */
        /* <DEDUP_REMOVED lines=10> */
[----:B------:R-:W-:-:S06]  /*8760*/  UIADD3 UR14, UR5, 0x40, URZ ;  /* 0x00000040050e7890 */ /* 0x000fcc000fffe03f */
[----:B------:R-:W-:Y:S01]  /*8770*/  IMAD.U32 R2, RZ, RZ, UR14 ;  /* 0x0000000eff027e24 */ /* 0x000fe2000f8e00ff */
[----:B-1----:R-:W1:Y:S04]  /*8780*/  MUFU.RCP R0, R0 ;  /* 0x0000000000007308 */ /* 0x002e680000001000 */
[----:B------:R-:W-:-:S04]  /*8790*/  IABS R2, R2 ;  /* 0x0000000200027213 */ /* 0x000fc80000000000 */
[----:B------:R-:W2:Y:S01]  /*87a0*/  R2UR UR11, R2 ;  /* 0x00000000020b73c2 */ /* 0x000ea200000e0000 */
        /* <DEDUP_REMOVED lines=9> */
[----:B--2---:R-:W-:-:S04]  /*8840*/  UIMAD.WIDE.U32 UR16, UR19, UR11, URZ ;  /* 0x0000000b131072a5 */ /* 0x004fc8000f8e003f */
[----:B------:R-:W-:-:S04]  /*8850*/  UIADD3 UR9, -UR17, URZ, URZ ;  /* 0x0000003f11097290 */ /* 0x000fc8000fffe13f */
[----:B------:R-:W-:-:S04]  /*8860*/  UIMAD UR9, UR13, UR9, UR11 ;  /* 0x000000090d0972a4 */ /* 0x000fc8000f8e020b */
[----:B------:R-:W-:Y:S02]  /*8870*/  UISETP.GT.U32.AND UP2, UPT, UR13, UR9, UPT ;  /* 0x000000090d00728c */ /* 0x000fe4000bf44070 */
[----:B-1----:R-:W-:-:S09]  /*8880*/  UIMAD.WIDE.U32 UR18, UR19, UR7, URZ ;  /* 0x00000007131272a5 */ /* 0x002fd2000f8e003f */
[----:B------:R-:W-:Y:S02]  /*8890*/  @!UP2 UIADD3 UR9, UR9, -UR13, URZ ;  /* 0x8000000d0909a290 */ /* 0x000fe4000fffe03f */
[----:B------:R-:W-:Y:S02]  /*88a0*/  @!UP2 UIADD3 UR17, UR17, 0x1, URZ ;  /* 0x000000011111a890 */ /* 0x000fe4000fffe03f */
[----:B------:R-:W-:Y:S02]  /*88b0*/  UMOV UR15, UR19 ;  /* 0x00000013000f7c82 */ /* 0x000fe40008000000 */
[----:B------:R-:W-:Y:S02]  /*88c0*/  UIADD3 UR6, -UR15, URZ, URZ ;  /* 0x0000003f0f067290 */ /* 0x000fe4000fffe13f */
[----:B------:R-:W-:Y:S02]  /*88d0*/  UISETP.GE.U32.AND UP4, UPT, UR9, UR13, UPT ;  /* 0x0000000d0900728c */ /* 0x000fe4000bf86070 */
[----:B------:R-:W-:-:S03]  /*88e0*/  UIMAD UR7, UR13, UR6, UR7 ;  /* 0x000000060d0772a4 */ /* 0x000fc6000f8e0207 */
[----:B------:R-:W-:Y:S02]  /*88f0*/  ULDC UR6, c[0x0][0x2d0] ;  /* 0x0000b40000067ab9 */ /* 0x000fe40000000800 */
[----:B------:R-:W-:Y:S02]  /*8900*/  UISETP.GT.U32.AND UP1, UPT, UR13, UR7, UPT ;  /* 0x000000070d00728c */ /* 0x000fe4000bf24070 */
[----:B------:R-:W-:Y:S02]  /*8910*/  ULOP3.LUT UR14, UR14, UR6, URZ, 0x3c, !UPT ;  /* 0x000000060e0e7292 */ /* 0x000fe4000f8e3c3f */
[----:B------:R-:W-:Y:S02]  /*8920*/  ULOP3.LUT UR5, UR5, UR6, URZ, 0x3c, !UPT ;  /* 0x0000000605057292 */ /* 0x000fe4000f8e3c3f */
[----:B------:R-:W-:Y:S02]  /*8930*/  @UP4 UIADD3 UR17, UR17, 0x1, URZ ;  /* 0x0000000111114890 */ /* 0x000fe4000fffe03f */
[----:B------:R-:W-:-:S02]  /*8940*/  UISETP.GE.AND UP0, UPT, UR5, URZ, UPT ;  /* 0x0000003f0500728c */ /* 0x000fc4000bf06270 */
[----:B------:R-:W-:Y:S02]  /*8950*/  UISETP.NE.AND UP2, UPT, URZ, UR6, UPT ;  /* 0x000000063f00728c */ /* 0x000fe4000bf45270 */
[----:B------:R-:W-:Y:S02]  /*8960*/  @!UP1 UIADD3 UR7, UR7, -UR13, URZ ;  /* 0x8000000d07079290 */ /* 0x000fe4000fffe03f */
[----:B------:R-:W-:Y:S02]  /*8970*/  @!UP1 UIADD3 UR15, UR15, 0x1, URZ ;  /* 0x000000010f0f9890 */ /* 0x000fe4000fffe03f */
[----:B------:R-:W-:Y:S02]  /*8980*/  UISETP.GE.U32.AND UP3, UPT, UR7, UR13, UPT ;  /* 0x0000000d0700728c */ /* 0x000fe4000bf66070 */
[----:B------:R-:W-:Y:S02]  /*8990*/  UISETP.GE.AND UP1, UPT, UR14, URZ, UPT ;  /* 0x0000003f0e00728c */ /* 0x000fe4000bf26270 */
[----:B------:R-:W-:-:S07]  /*89a0*/  ULOP3.LUT UR5, URZ, UR6, URZ, 0x33, !UPT ;  /* 0x000000063f057292 */ /* 0x000fce000f8e333f */
[----:B------:R-:W-:Y:S02]  /*89b0*/  @UP3 UIADD3 UR15, UR15, 0x1, URZ ;  /* 0x000000010f0f3890 */ /* 0x000fe4000fffe03f */
[----:B------:R-:W-:Y:S02]  /*89c0*/  @!UP1 UIADD3 UR17, -UR17, URZ, URZ ;  /* 0x0000003f11119290 */ /* 0x000fe4000fffe13f */
[----:B------:R-:W-:Y:S02]  /*89d0*/  @!UP0 UIADD3 UR15, -UR15, URZ, URZ ;  /* 0x0000003f0f0f8290 */ /* 0x000fe4000fffe13f */
[----:B------:R-:W-:Y:S02]  /*89e0*/  USEL UR17, UR5, UR17, !UP2 ;  /* 0x0000001105117287 */ /* 0x000fe4000d000000 */
[----:B------:R-:W-:Y:S02]  /*89f0*/  USEL UR5, UR5, UR15, !UP2 ;  /* 0x0000000f05057287 */ /* 0x000fe4000d000000 */
[----:B------:R-:W-:-:S02]  /*8a00*/  UIMAD.WIDE UR14, UR17, 0x4, UR32 ;  /* 0x00000004110e78a5 */ /* 0x000fc4000f8e0220 */
        /* <DEDUP_REMOVED lines=22> */
[----:B------:R-:W-:-:S04]  /*8b70*/  IMAD R0, R0, c[0x0][0x188], RZ ;  /* 0x0000620000007a24 */ /* 0x000fc800078e02ff */
[----:B------:R-:W-:Y:S01]  /*8b80*/  IMAD R0, R2, c[0x0][0x18c], R0 ;  /* 0x0000630002007a24 */ /* 0x000fe200078e0200 */
[----:B------:R-:W-:-:S04]  /*8b90*/  MOV R2, R4 ;  /* 0x0000000400027202 */ /* 0x000fc80000000f00 */
[----:B------:R-:W-:Y:S01]  /*8ba0*/  IADD3 R0, R5, R0, RZ ;  /* 0x0000000005007210 */ /* 0x000fe20007ffe0ff */
[----:B------:R-:W-:Y:S05]  /*8bb0*/  BRA `(.L_x_2510) ;  /* 0x0000004000007947 */ /* 0x000fea0003800000 */
.L_x_2509:
[----:B------:R-:W-:-:S04]  /*8bc0*/  ULEA UR5, -UR8, URZ, 0x6 ;  /* 0x0000003f08057291 */ /* 0x000fc8000f8e313f */
[----:B------:R-:W-:Y:S02]  /*8bd0*/  USHF.R.S32.HI UR6, URZ, 0x1f, UR5 ;  /* 0x0000001f3f067899 */ /* 0x000fe40008011405 */
[----:B------:R-:W-:-:S04]  /*8be0*/  MOV R2, UR5 ;  /* 0x0000000500027c02 */ /* 0x000fc80008000f00 */
[----:B------:R-:W-:Y:S02]  /*8bf0*/  MOV R0, UR6 ;  /* 0x0000000600007c02 */ /* 0x000fe40008000f00 */
.L_x_2510:
        /* <DEDUP_REMOVED lines=12> */
[C---:B------:R-:W-:Y:S02]  /*8cc0*/  @!P2 LEA R16, P5, R5.reuse, c[0x0][0x170], 0x1 ;  /* 0x00005c000510aa11 */ /* 0x040fe400078a08ff */
[C---:B------:R-:W-:Y:S02]  /*8cd0*/  IADD3 R6, P6, R2.reuse, UR27, RZ ;  /* 0x0000001b02067c10 */ /* 0x040fe4000ffde0ff */
[----:B------:R-:W-:Y:S02]  /*8ce0*/  @!P1 IADD3 R2, P0, R2, R170, RZ ;  /* 0x000000aa02029210 */ /* 0x000fe40007f1e0ff */
[----:B------:R-:W-:Y:S02]  /*8cf0*/  ISETP.GE.AND P4, PT, R244, c[0x0][0x220], PT ;  /* 0x00008800f4007a0c */ /* 0x000fe40003f86270 */
[----:B------:R-:W-:-:S02]  /*8d00*/  @!P2 LEA.HI.X R17, R5, c[0x0][0x174], R4, 0x1, P5 ;  /* 0x00005d000511aa11 */ /* 0x000fc400028f0c04 */
[C---:B------:R-:W-:Y:S01]  /*8d10*/  IADD3.X R5, R0.reuse, UR26, RZ, P6, !PT ;  /* 0x0000001a00057c10 */ /* 0x040fe2000b7fe4ff */
[----:B------:R-:W-:Y:S01]  /*8d20*/  @!P1 IMAD.X R0, R0, 0x1, R168, P0 ;  /* 0x0000000100009824 */ /* 0x000fe200000e06a8 */
        /* <DEDUP_REMOVED lines=9> */
[C---:B------:R-:W-:Y:S01]  /*8dc0*/  @!P2 IMAD.X R0, R5.reuse, 0x1, R168, P0 ;  /* 0x000000010500a824 */ /* 0x040fe200000e06a8 */
        /* <DEDUP_REMOVED lines=10> */
[C---:B------:R-:W-:Y:S01]  /*8e70*/  @!P1 IMAD.X R0, R5.reuse, 0x1, R168, P0 ;  /* 0x0000000105009824 */ /* 0x040fe200000e06a8 */
[----:B------:R-:W-:Y:S01]  /*8e80*/  IADD3.X R5, R5, UR26, RZ, P6, !PT ;  /* 0x0000001a05057c10 */ /* 0x000fe2000b7fe4ff */
[----:B------:R-:W-:Y:S01]  /*8e90*/  @!PT LDS RZ, [RZ] ;  /* 0x00000000fffff984 */ /* 0x000fe20000000800 */
[----:B------:R-:W-:Y:S01]  /*8ea0*/  @!PT LDS RZ, [RZ] ;  /* 0x00000000fffff984 */ /* 0x000fe20000000800 */
[----:B------:R-:W-:Y:S01]  /*8eb0*/  @!PT LDS RZ, [RZ] ;  /* 0x00000000fffff984 */ /* 0x000fe20000000800 */
[----:B------:R2:W-:Y:S01]  /*8ec0*/  @!P3 LDGSTS.E.BYPASS.LTC128B.128 [R243+0x12000], [R26.64+0x80] ;  /* 0x120000801af3bfae */ /* 0x0005e2000b901d62 */
[----:B------:R-:W-:-:S02]  /*8ed0*/  @!P1 LEA R10, P0, R4, c[0x0][0x170], 0x1 ;  /* 0x00005c00040a9a11 */ /* 0x000fc400078008ff */
[-C--:B------:R-:W-:Y:S01]  /*8ee0*/  @!P3 IADD3 R2, P5, R6, R170.reuse, RZ ;  /* 0x000000aa0602b210 */ /* 0x080fe20007fbe0ff */
[----:B------:R-:W-:Y:S01]  /*8ef0*/  @P2 STS.128 [R243+0x14000], RZ ;  /* 0x014000fff3002388 */ /* 0x000fe20000000c00 */
[----:B------:R-:W-:Y:S02]  /*8f00*/  @!P1 LEA.HI.X R11, R4, c[0x0][0x174], R0, 0x1, P0 ;  /* 0x00005d00040b9a11 */ /* 0x000fe400000f0c00 */
[----:B------:R-:W-:Y:S01]  /*8f10*/  @!P2 IADD3 R4, P0, R6, R170, RZ ;  /* 0x000000aa0604a210 */ /* 0x000fe20007f1e0ff */
[C---:B------:R-:W-:Y:S01]  /*8f20*/  @!P3 IMAD.X R0, R5.reuse, 0x1, R168, P5 ;  /* 0x000000010500b824 */ /* 0x040fe200028e06a8 */
[----:B------:R-:W-:Y:S01]  /*8f30*/  @!P3 LEA R18, P5, R2, c[0x0][0x170], 0x1 ;  /* 0x00005c000212ba11 */ /* 0x000fe200078a08ff */
[----:B------:R-:W-:Y:S01]  /*8f40*/  @!PT LDS RZ, [RZ] ;  /* 0x00000000fffff984 */ /* 0x000fe20000000800 */
[----:B------:R-:W-:Y:S01]  /*8f50*/  @!PT LDS RZ, [RZ] ;  /* 0x00000000fffff984 */ /* 0x000fe20000000800 */
[----:B------:R-:W-:Y:S01]  /*8f60*/  @!PT LDS RZ, [RZ] ;  /* 0x00000000fffff984 */ /* 0x000fe20000000800 */
[----:B------:R3:W-:Y:S01]  /*8f70*/  @!P2 LDGSTS.E.BYPASS.LTC128B.128 [R243+0x14000], [R16.64+0x100] ;  /* 0x1400010010f3afae */ /* 0x0007e2000b901d62 */
[----:B------:R-:W-:Y:S02]  /*8f80*/  @!P4 LEA R20, P6, R6, R180, 0x1 ;  /* 0x000000b40614c211 */ /* 0x000fe400078c08ff */
[----:B------:R-:W-:Y:S01]  /*8f90*/  @!P3 LEA.HI.X R19, R2, c[0x0][0x174], R0, 0x1, P5 ;  /* 0x00005d000213ba11 */ /* 0x000fe200028f0c00 */
[----:B------:R-:W-:Y:S01]  /*8fa0*/  @!P2 IMAD.X R2, R5, 0x1, R168, P0 ;  /* 0x000000010502a824 */ /* 0x000fe200000e06a8 */
[----:B------:R-:W-:Y:S01]  /*8fb0*/  @!P2 LEA R8, P0, R4, c[0x0][0x170], 0x1 ;  /* 0x00005c000408aa11 */ /* 0x000fe200078008ff */
[----:B------:R-:W-:Y:S01]  /*8fc0*/  @P1 STS.128 [R243+0x16000], RZ ;  /* 0x016000fff3001388 */ /* 0x000fe20000000c00 */
[----:B------:R-:W-:-:S02]  /*8fd0*/  @!P1 IADD3 R0, P5, R6, R170, RZ ;  /* 0x000000aa06009210 */ /* 0x000fc40007fbe0ff */
[----:B------:R-:W-:Y:S01]  /*8fe0*/  @!P2 LEA.HI.X R9, R4, c[0x0][0x174], R2, 0x1, P0 ;  /* 0x00005d000409aa11 */ /* 0x000fe200000f0c02 */
[----:B------:R-:W-:Y:S01]  /*8ff0*/  @!PT LDS RZ, [RZ] ;  /* 0x00000000fffff984 */ /* 0x000fe20000000800 */
[----:B------:R-:W-:Y:S01]  /*9000*/  @!PT LDS RZ, [RZ] ;  /* 0x00000000fffff984 */ /* 0x000fe20000000800 */
[----:B------:R-:W-:Y:S01]  /*9010*/  @!PT LDS RZ, [RZ] ;  /* 0x00000000fffff984 */ /* 0x000fe20000000800 */
[----:B------:R4:W-:Y:S01]  /*9020*/  @!P1 LDGSTS.E.BYPASS.LTC128B.128 [R243+0x16000], [R14.64+0x180] ;  /* 0x160001800ef39fae */ /* 0x0009e2000b901d62 */
[C---:B------:R-:W-:Y:S01]  /*9030*/  @!P4 LEA.HI.X R21, R6.reuse, R167, R5, 0x1, P6 ;  /* 0x000000a70615c211 */ /* 0x040fe200030f0c05 */
[C---:B------:R-:W-:Y:S01]  /*9040*/  @!P1 IMAD.X R2, R5.reuse, 0x1, R168, P5 ;  /* 0x0000000105029824 */ /* 0x040fe200028e06a8 */
        /* <DEDUP_REMOVED lines=9> */
[----:B------:R-:W-:Y:S01]  /*90e0*/  @!P1 LEA.HI.X R29, R0, c[0x0][0x174], R2, 0x1, P5 ;  /* 0x00005d00001d9a11 */ /* 0x000fe200028f0c02 */
[----:B------:R-:W-:Y:S01]  /*90f0*/  @P3 STS.128 [R243+0x12800], RZ ;  /* 0x012800fff3003388 */ /* 0x000fe20000000c00 */
[CC--:B------:R-:W-:Y:S02]  /*9100*/  @!P3 IADD3 R2, P6, R6.reuse, R170.reuse, RZ ;  /* 0x000000aa0602b210 */ /* 0x0c0fe40007fde0ff */
[CC--:B------:R-:W-:Y:S01]  /*9110*/  @!P2 IADD3 R0, P5, R6.reuse, R170.reuse, RZ ;  /* 0x000000aa0600a210 */ /* 0x0c0fe20007fbe0ff */
[----:B------:R-:W-:Y:S01]  /*9120*/  @!PT LDS RZ, [RZ] ;  /* 0x00000000fffff984 */ /* 0x000fe20000000800 */
[----:B------:R-:W-:Y:S01]  /*9130*/  @!PT LDS RZ, [RZ] ;  /* 0x00000000fffff984 */ /* 0x000fe20000000800 */
[----:B------:R-:W-:Y:S01]  /*9140*/  @!PT LDS RZ, [RZ] ;  /* 0x00000000fffff984 */ /* 0x000fe20000000800 */
[----:B------:R5:W-:Y:S01]  /*9150*/  @!P3 LDGSTS.E.BYPASS.LTC128B.128 [R243+0x12800], [R22.64+0x80] ;  /* 0x1280008016f3bfae */ /* 0x000be2000b901d62 */
[C---:B------:R-:W-:Y:S01]  /*9160*/  @!P4 LEA.HI.X R31, R6.reuse, R167, R5, 0x1, P0 ;  /* 0x000000a7061fc211 */ /* 0x040fe200000f0c05 */
[C-C-:B------:R-:W-:Y:S01]  /*9170*/  @!P3 IMAD.X R7, R5.reuse, 0x1, R168.reuse, P6 ;  /* 0x000000010507b824 */ /* 0x140fe200030e06a8 */
[----:B------:R-:W-:Y:S01]  /*9180*/  @!P1 IADD3 R6, P0, R6, R170, RZ ;  /* 0x000000aa06069210 */ /* 0x000fe20007f1e0ff */
[----:B------:R-:W-:Y:S01]  /*9190*/  @P2 STS.128 [R243+0x14800], RZ ;  /* 0x014800fff3002388 */ /* 0x000fe20000000c00 */
[----:B------:R-:W-:Y:S01]  /*91a0*/  @!P2 IMAD.X R4, R5, 0x1, R168, P5 ;  /* 0x000000010504a824 */ /* 0x000fe200028e06a8 */
[----:B------:R-:W-:-:S02]  /*91b0*/  @!P2 LEA R34, P5, R0, c[0x0][0x170], 0x1 ;  /* 0x00005c000022aa11 */ /* 0x000fc400078a08ff */
[----:B------:R-:W-:Y:S01]  /*91c0*/  @!PT LDS RZ, [RZ] ;  /* 0x00000000fffff984 */ /* 0x000fe20000000800 */
[----:B------:R-:W-:Y:S01]  /*91d0*/  @!PT LDS RZ, [RZ] ;  /* 0x00000000fffff984 */ /* 0x000fe20000000800 */
[----:B------:R-:W-:Y:S01]  /*91e0*/  @!PT LDS RZ, [RZ] ;  /* 0x00000000fffff984 */ /* 0x000fe20000000800 */
[----:B------:R4:W-:Y:S01]  /*91f0*/  @!P2 LDGSTS.E.BYPASS.LTC128B.128 [R243+0x14800], [R12.64+0x100] ;  /* 0x148001000cf3afae */ /* 0x0009e2000b901d62 */
[----:B------:R-:W-:Y:S01]  /*9200*/  @!P1 IMAD.X R5, R5, 0x1, R168, P0 ;  /* 0x0000000105059824 */ /* 0x000fe200000e06a8 */
[----:B------:R-:W-:Y:S02]  /*9210*/  @!P3 LEA R168, P6, R2, c[0x0][0x170], 0x1 ;  /* 0x00005c0002a8ba11 */ /* 0x000fe400078c08ff */
[----:B------:R-:W-:Y:S01]  /*9220*/  @P1 STS.128 [R243+0x16800], RZ ;  /* 0x016800fff3001388 */ /* 0x000fe20000000c00 */
        /* <DEDUP_REMOVED lines=8> */
[----:B------:R-:W-:Y:S01]  /*92b0*/  @!P1 LEA.HI.X R33, R6, c[0x0][0x174], R5, 0x1, P0 ;  /* 0x00005d0006219a11 */ /* 0x000fe200000f0c05 */
[----:B------:R-:W-:Y:S02]  /*92c0*/  @P4 STS.128 [R243+0x11000], RZ ;  /* 0x011000fff3004388 */ /* 0x000fe40000000c00 */
[----:B------:R-:W-:-:S02]  /*92d0*/  IMAD R2, R2, 0x40, R242 ;  /* 0x0000004002027824 */ /* 0x000fc400078e02f2 */
[----:B------:R-:W-:Y:S01]  /*92e0*/  @!PT LDS RZ, [RZ] ;  /* 0x00000000fffff984 */ /* 0x000fe20000000800 */
[----:B------:R-:W-:Y:S01]  /*92f0*/  @!PT LDS RZ, [RZ] ;  /* 0x00000000fffff984 */ /* 0x000fe20000000800 */
[----:B------:R-:W-:Y:S01]  /*9300*/  @!PT LDS RZ, [RZ] ;  /* 0x00000000fffff984 */ /* 0x000fe20000000800 */
[----:B------:R5:W-:Y:S02]  /*9310*/  @!P4 LDGSTS.E.BYPASS.LTC128B.128 [R243+0x11000], [R20.64] ;  /* 0x1100000014f3cfae */ /* 0x000be4000b901d62 */
[----:B------:R-:W-:Y:S01]  /*9320*/  I2F R0, R2 ;  /* 0x0000000200007306 */ /* 0x000fe20000201400 */
[C---:B------:R-:W-:Y:S01]  /*9330*/  IADD3 R205, R2.reuse, 0x29, RZ ;  /* 0x0000002902cd7810 */ /* 0x040fe20007ffe0ff */
        /* <DEDUP_REMOVED lines=35> */
[----:B--2---:R-:W-:Y:S04]  /*9570*/  LDSM.16.M88.4 R24, [R238] ;  /* 0x00000000ee18783b */ /* 0x004fe80000000200 */
[----:B------:R-:W2:Y:S04]  /*9580*/  LDSM.16.M88.4 R4, [R237+0x8000] ;  /* 0x00800000ed04783b */ /* 0x000ea80000000200 */
[----:B------:R-:W2:Y:S04]  /*9590*/  LDSM.16.M88.4 R172, [R237+0x8800] ;  /* 0x00880000edac783b */ /* 0x000ea80000000200 */
[----:B----4-:R-:W-:Y:S04]  /*95a0*/  LDSM.16.M88.4 R12, [R237+0x9800] ;  /* 0x00980000ed0c783b */ /* 0x010fe80000000200 */
[----:B---3--:R-:W-:Y:S04]  /*95b0*/  LDSM.16.M88.4 R16, [R236] ;  /* 0x00000000ec10783b */ /* 0x008fe80000000200 */
[----:B------:R-:W-:Y:S04]  /*95c0*/  LDSM.16.M88.4 R188, [R235] ;  /* 0x00000000ebbc783b */ /* 0x000fe80000000200 */
[----:B-1----:R-:W1:Y:S04]  /*95d0*/  LDSM.16.M88.4 R32, [R237+0x9000] ;  /* 0x00900000ed20783b */ /* 0x002e680000000200 */
[----:B------:R-:W3:Y:S04]  /*95e0*/  LDSM.16.M88.4 R184, [R227] ;  /* 0x00000000e3b8783b */ /* 0x000ee80000000200 */
[----:B------:R-:W4:Y:S04]  /*95f0*/  LDSM.16.M88.4 R180, [R226] ;  /* 0x00000000e2b4783b */ /* 0x000f280000000200 */
[----:B-----5:R-:W5:Y:S04]  /*9600*/  LDSM.16.M88.4 R20, [R225] ;  /* 0x00000000e114783b */ /* 0x020f680000000200 */
[----:B------:R-:W-:Y:S01]  /*9610*/  LDSM.16.M88.4 R192, [R231+0x8000] ;  /* 0x00800000e7c0783b */ /* 0x000fe20000000200 */
[C---:B--2---:R-:W-:Y:S03]  /*9620*/  HMMA.16816.F32 R8, R24.reuse, R4, RZ ;  /* 0x000000041808723c */ /* 0x044fe600000018ff */
[----:B------:R-:W-:Y:S04]  /*9630*/  LDSM.16.M88.4 R196, [R224+0x800] ;  /* 0x00080000e0c4783b */ /* 0x000fe80000000200 */
[----:B------:R-:W0:Y:S01]  /*9640*/  LDGDEPBAR ;  /* 0x00000000000079af */ /* 0x000e220000000000 */
[C---:B------:R-:W-:Y:S08]  /*9650*/  HMMA.16816.F32 R176, R24.reuse, R172, RZ ;  /* 0x000000ac18b0723c */ /* 0x040ff000000018ff */
[C---:B------:R-:W-:Y:S08]  /*9660*/  HMMA.16816.F32 R4, R24.reuse, R6, RZ ;  /* 0x000000061804723c */ /* 0x040ff000000018ff */
[C---:B-1----:R-:W-:Y:S08]  /*9670*/  HMMA.16816.F32 R168, R24.reuse, R32, RZ ;  /* 0x0000002018a8723c */ /* 0x042ff000000018ff */
[C---:B------:R-:W-:Y:S08]  /*9680*/  HMMA.16816.F32 R172, R24.reuse, R174, RZ ;  /* 0x000000ae18ac723c */ /* 0x040ff000000018ff */
[C---:B------:R-:W-:Y:S08]  /*9690*/  HMMA.16816.F32 R32, R24.reuse, R34, RZ ;  /* 0x000000221820723c */ /* 0x040ff000000018ff */
[C---:B------:R-:W-:Y:S08]  /*96a0*/  HMMA.16816.F32 R28, R24.reuse, R12, RZ ;  /* 0x0000000c181c723c */ /* 0x040ff000000018ff */
[----:B------:R-:W-:Y:S01]  /*96b0*/  HMMA.16816.F32 R24, R24, R14, RZ ;  /* 0x0000000e1818723c */ /* 0x000fe200000018ff */
[----:B------:R-:W1:Y:S07]  /*96c0*/  LDSM.16.M88.4 R12, [R234] ;  /* 0x00000000ea0c783b */ /* 0x000e6e0000000200 */
[C---:B------:R-:W-:Y:S08]  /*96d0*/  HMMA.16816.F32 R8, R16.reuse, R188, R8 ;  /* 0x000000bc1008723c */ /* 0x040ff00000001808 */
[C---:B------:R-:W-:Y:S01]  /*96e0*/  HMMA.16816.F32 R4, R16.reuse, R190, R4 ;  /* 0x000000be1004723c */ /* 0x040fe20000001804 */
[----:B------:R-:W2:Y:S07]  /*96f0*/  LDSM.16.M88.4 R188, [R231+0x8800] ;  /* 0x00880000e7bc783b */ /* 0x000eae0000000200 */
        /* <DEDUP_REMOVED lines=9> */
[----:B------:R-:W5:Y:S03]  /*9790*/  LDSM.16.M88.4 R20, [R224] ;  /* 0x00000000e014783b */ /* 0x000f660000000200 */
        /* <DEDUP_REMOVED lines=8> */
[----:B------:R-:W-:Y:S07]  /*9820*/  LDSM.16.M88.4 R180, [R237+0xa800] ;  /* 0x00a80000edb4783b */ /* 0x000fee0000000200 */
[C---:B----4-:R-:W-:Y:S08]  /*9830*/  HMMA.16816.F32 R28, R12.reuse, R16, R28 ;  /* 0x000000100c1c723c */ /* 0x050ff0000000181c */
[----:B------:R-:W-:Y:S01]  /*9840*/  HMMA.16816.F32 R24, R12, R18, R24 ;  /* 0x000000120c18723c */ /* 0x000fe20000001818 */
[----:B------:R-:W-:Y:S04]  /*9850*/  LDSM.16.M88.4 R16, [R238+0x2000] ;  /* 0x00200000ee10783b */ /* 0x000fe80000000200 */
[----:B------:R-:W3:Y:S03]  /*9860*/  LDSM.16.M88.4 R12, [R237+0xa000] ;  /* 0x00a00000ed0c783b */ /* 0x000ee60000000200 */
[C---:B-----5:R-:W-:Y:S08]  /*9870*/  HMMA.16816.F32 R8, R184.reuse, R20, R8 ;  /* 0x00000014b808723c */ /* 0x060ff00000001808 */
[C---:B------:R-:W-:Y:S01]  /*9880*/  HMMA.16816.F32 R4, R184.reuse, R22, R4 ;  /* 0x00000016b804723c */ /* 0x040fe20000001804 */
[----:B------:R-:W4:Y:S07]  /*9890*/  LDSM.16.M88.4 R20, [R237+0xb000] ;  /* 0x00b00000ed14783b */ /* 0x000f2e0000000200 */
        /* <DEDUP_REMOVED lines=8> */
[----:B------:R-:W-:Y:S04]  /*9920*/  LDSM.16.M88.4 R188, [R223] ;  /* 0x00000000dfbc783b */ /* 0x000fe80000000200 */
[----:B------:R-:W-:Y:S03]  /*9930*/  LDSM.16.M88.4 R184, [R222] ;  /* 0x00000000deb8783b */ /* 0x000fe60000000200 */
[C---:B---3--:R-:W-:Y:S08]  /*9940*/  HMMA.16816.F32 R8, R16.reuse, R12, R8 ;  /* 0x0000000c1008723c */ /* 0x048ff00000001808 */
[C---:B------:R-:W-:Y:S01]  /*9950*/  HMMA.16816.F32 R4, R16.reuse, R14, R4 ;  /* 0x0000000e1004723c */ /* 0x040fe20000001804 */
[----:B------:R-:W2:Y:S07]  /*9960*/  LDSM.16.M88.4 R12, [R236+0x2000] ;  /* 0x00200000ec0c783b */ /* 0x000eae0000000200 */
[C---:B------:R-:W-:Y:S08]  /*9970*/  HMMA.16816.F32 R176, R16.reuse, R180, R176 ;  /* 0x000000b410b0723c */ /* 0x040ff000000018b0 */
[C---:B------:R-:W-:Y:S01]  /*9980*/  HMMA.16816.F32 R172, R16.reuse, R182, R172 ;  /* 0x000000b610ac723c */ /* 0x040fe200000018ac */
[----:B------:R-:W3:Y:S07]  /*9990*/  LDSM.16.M88.4 R180, [R221] ;  /* 0x00000000ddb4783b */ /* 0x000eee0000000200 */
[C---:B----4-:R-:W-:Y:S08]  /*99a0*/  HMMA.16816.F32 R168, R16.reuse, R20, R168 ;  /* 0x0000001410a8723c */ /* 0x050ff000000018a8 */
[C---:B------:R-:W-:Y:S01]  /*99b0*/  HMMA.16816.F32 R32, R16.reuse, R22, R32 ;  /* 0x000000161020723c */ /* 0x040fe20000001820 */
[----:B------:R-:W4:Y:S07]  /*99c0*/  LDSM.16.M88.4 R20, [R220] ;  /* 0x00000000dc14783b */ /* 0x000f2e0000000200 */
[C---:B-1----:R-:W-:Y:S08]  /*99d0*/  HMMA.16816.F32 R28, R16.reuse, R192, R28 ;  /* 0x000000c0101c723c */ /* 0x042ff0000000181c */
[----:B------:R-:W-:Y:S01]  /*99e0*/  HMMA.16816.F32 R24, R16, R194, R24 ;  /* 0x000000c21018723c */ /* 0x000fe20000001818 */
[----:B------:R-:W1:Y:S04]  /*99f0*/  LDSM.16.M88.4 R16, [R234+0x2000] ;  /* 0x00200000ea10783b */ /* 0x000e680000000200 */
[----:B------:R-:W5:Y:S03]  /*9a00*/  LDSM.16.M88.4 R192, [R231+0xa800] ;  /* 0x00a80000e7c0783b */ /* 0x000f660000000200 */
        /* <DEDUP_REMOVED lines=15> */
[----:B------:R-:W1:Y:S07]  /*9b00*/  LDSM.16.M88.4 R196, [R224+0x3000] ;  /* 0x00300000e0c4783b */ /* 0x000e6e0000000200 */
[C---:B-----5:R-:W-:Y:S08]  /*9b10*/  HMMA.16816.F32 R176, R16.reuse, R192, R176 ;  /* 0x000000c010b0723c */ /* 0x060ff000000018b0 */
[C---:B------:R-:W-:Y:S01]  /*9b20*/  HMMA.16816.F32 R172, R16.reuse, R194, R172 ;  /* 0x000000c210ac723c */ /* 0x040fe200000018ac */
[----:B------:R-:W5:Y:S07]  /*9b30*/  LDSM.16.M88.4 R192, [R224+0x3800] ;  /* 0x00380000e0c0783b */ /* 0x000f6e0000000200 */
[C---:B--2---:R-:W-:Y:S08]  /*9b40*/  HMMA.16816.F32 R168, R16.reuse, R188, R168 ;  /* 0x000000bc10a8723c */ /* 0x044ff000000018a8 */
[C---:B------:R-:W-:Y:S01]  /*9b50*/  HMMA.16816.F32 R32, R16.reuse, R190, R32 ;  /* 0x000000be1020723c */ /* 0x040fe20000001820 */
        /* <DEDUP_REMOVED lines=13> */
[----:B------:R-:W-:Y:S07]  /*9c30*/  LDSM.16.M88.4 R196, [R224+0x5000] ;  /* 0x00500000e0c4783b */ /* 0x000fee0000000200 */
[C---:B-----5:R-:W-:Y:S08]  /*9c40*/  HMMA.16816.F32 R28, R180.reuse, R192, R28 ;  /* 0x000000c0b41c723c */ /* 0x060ff0000000181c */
[----:B------:R-:W-:Y:S01]  /*9c50*/  HMMA.16816.F32 R24, R180, R194, R24 ;  /* 0x000000c2b418723c */ /* 0x000fe20000001818 */
[----:B------:R-:W-:Y:S04]  /*9c60*/  LDSM.16.M88.4 R180, [R236+0x4000] ;  /* 0x00400000ecb4783b */ /* 0x000fe80000000200 */
[----:B------:R-:W1:Y:S03]  /*9c70*/  LDSM.16.M88.4 R192, [R219] ;  /* 0x00000000dbc0783b */ /* 0x000e660000000200 */
[C---:B--2---:R-:W-:Y:S08]  /*9c80*/  HMMA.16816.F32 R8, R12.reuse, R184, R8 ;  /* 0x000000b80c08723c */ /* 0x044ff00000001808 */
[C---:B------:R-:W-:Y:S01]  /*9c90*/  HMMA.16816.F32 R4, R12.reuse, R186, R4 ;  /* 0x000000ba0c04723c */ /* 0x040fe20000001804 */
[----:B------:R-:W2:Y:S07]  /*9ca0*/  LDSM.16.M88.4 R184, [R218] ;  /* 0x00000000dab8783b */ /* 0x000eae0000000200 */
[C---:B------:R-:W-:Y:S08]  /*9cb0*/  HMMA.16816.F32 R176, R12.reuse, R16, R176 ;  /* 0x000000100cb0723c */ /* 0x040ff000000018b0 */
[C---:B------:R-:W-:Y:S01]  /*9cc0*/  HMMA.16816.F32 R172, R12.reuse, R18, R172 ;  /* 0x000000120cac723c */ /* 0x040fe200000018ac */
[----:B------:R-:W4:Y:S07]  /*9cd0*/  LDSM.16.M88.4 R16, [R217] ;  /* 0x00000000d910783b */ /* 0x000f2e0000000200 */
[C---:B------:R-:W-:Y:S08]  /*9ce0*/  HMMA.16816.F32 R168, R12.reuse, R188, R168 ;  /* 0x000000bc0ca8723c */ /* 0x040ff000000018a8 */
[C---:B------:R-:W-:Y:S01]  /*9cf0*/  HMMA.16816.F32 R32, R12.reuse, R190, R32 ;  /* 0x000000be0c20723c */ /* 0x040fe20000001820 */
[----:B------:R-:W5:Y:S07]  /*9d00*/  LDSM.16.M88.4 R188, [R216] ;  /* 0x00000000d8bc783b */ /* 0x000f6e0000000200 */
[C---:B---3--:R-:W-:Y:S08]  /*9d10*/  HMMA.16816.F32 R28, R12.reuse, R20, R28 ;  /* 0x000000140c1c723c */ /* 0x048ff0000000181c */
[----:B------:R-:W-:Y:S01]  /*9d20*/  HMMA.16816.F32 R24, R12, R22, R24 ;  /* 0x000000160c18723c */ /* 0x000fe20000001818 */
[----:B------:R-:W-:Y:S04]  /*9d30*/  LDSM.16.M88.4 R12, [R234+0x4000] ;  /* 0x00400000ea0c783b */ /* 0x000fe80000000200 */
[----:B------:R-:W3:Y:S03]  /*9d40*/  LDSM.16.M88.4 R20, [R231+0xc000] ;  /* 0x00c00000e714783b */ /* 0x000ee60000000200 */
[C---:B-1----:R-:W-:Y:S08]  /*9d50*/  HMMA.16816.F32 R8, R180.reuse, R192, R8 ;  /* 0x000000c0b408723c */ /* 0x042ff00000001808 */
[C---:B------:R-:W-:Y:S01]  /*9d60*/  HMMA.16816.F32 R4, R180.reuse, R194, R4 ;  /* 0x000000c2b404723c */ /* 0x040fe20000001804 */
[----:B------:R-:W1:Y:S07]  /*9d70*/  LDSM.16.M88.4 R192, [R231+0xc800] ;  /* 0x00c80000e7c0783b */ /* 0x000e6e0000000200 */
        /* <DEDUP_REMOVED lines=8> */
[----:B------:R-:W-:Y:S04]  /*9e00*/  LDSM.16.M88.4 R188, [R233+0x4000] ;  /* 0x00400000e9bc783b */ /* 0x000fe80000000200 */
[----:B------:R-:W5:Y:S03]  /*9e10*/  LDSM.16.M88.4 R180, [R224+0x4000] ;  /* 0x00400000e0b4783b */ /* 0x000f660000000200 */
[C---:B---3--:R-:W-:Y:S08]  /*9e20*/  HMMA.16816.F32 R8, R12.reuse, R20, R8 ;  /* 0x000000140c08723c */ /* 0x048ff00000001808 */
[C---:B------:R-:W-:Y:S01]  /*9e30*/  HMMA.16816.F32 R4, R12.reuse, R22, R4 ;  /* 0x000000160c04723c */ /* 0x040fe20000001804 */
[----:B------:R-:W3:Y:S07]  /*9e40*/  LDSM.16.M88.4 R20, [R224+0x4800] ;  /* 0x00480000e014783b */ /* 0x000eee0000000200 */
[C---:B-1----:R-:W-:Y:S08]  /*9e50*/  HMMA.16816.F32 R176, R12.reuse, R192, R176 ;  /* 0x000000c00cb0723c */ /* 0x042ff000000018b0 */
[C---:B------:R-:W-:Y:S01]  /*9e60*/  HMMA.16816.F32 R172, R12.reuse, R194, R172 ;  /* 0x000000c20cac723c */ /* 0x040fe200000018ac */
[----:B------:R-:W1:Y:S07]  /*9e70*/  LDSM.16.M88.4 R192, [R224+0x5800] ;  /* 0x00580000e0c0783b */ /* 0x000e6e0000000200 */
[C---:B--2---:R-:W-:Y:S08]  /*9e80*/  HMMA.16816.F32 R168, R12.reuse, R184, R168 ;  /* 0x000000b80ca8723c */ /* 0x044ff000000018a8 */
[C---:B------:R-:W-:Y:S01]  /*9e90*/  HMMA.16816.F32 R32, R12.reuse, R186, R32 ;  /* 0x000000ba0c20723c */ /* 0x040fe20000001820 */
[----:B------:R-:W-:Y:S07]  /*9ea0*/  LDSM.16.M88.4 R184, [R237+0xe800] ;  /* 0x00e80000edb8783b */ /* 0x000fee0000000200 */
[C---:B----4-:R-:W-:Y:S08]  /*9eb0*/  HMMA.16816.F32 R28, R12.reuse, R16, R28 ;  /* 0x000000100c1c723c */ /* 0x050ff0000000181c */
[----:B------:R-:W-:Y:S01]  /*9ec0*/  HMMA.16816.F32 R24, R12, R18, R24 ;  /* 0x000000120c18723c */ /* 0x000fe20000001818 */
[----:B------:R-:W-:Y:S04]  /*9ed0*/  LDSM.16.M88.4 R16, [R238+0x6000] ;  /* 0x00600000ee10783b */ /* 0x000fe80000000200 */
[----:B------:R-:W2:Y:S03]  /*9ee0*/  LDSM.16.M88.4 R12, [R237+0xe000] ;  /* 0x00e00000ed0c783b */ /* 0x000ea60000000200 */
[C---:B-----5:R-:W-:Y:S08]  /*9ef0*/  HMMA.16816.F32 R8, R188.reuse, R180, R8 ;  /* 0x000000b4bc08723c */ /* 0x060ff00000001808 */
[C---:B------:R-:W-:Y:S01]  /*9f00*/  HMMA.16816.F32 R4, R188.reuse, R182, R4 ;  /* 0x000000b6bc04723c */ /* 0x040fe20000001804 */
[----:B------:R-:W4:Y:S07]  /*9f10*/  LDSM.16.M88.4 R180, [R237+0xf000] ;  /* 0x00f00000edb4783b */ /* 0x000f2e0000000200 */
[C---:B---3--:R-:W-:Y:S08]  /*9f20*/  HMMA.16816.F32 R176, R188.reuse, R20, R176 ;  /* 0x00000014bcb0723c */ /* 0x048ff000000018b0 */
[C---:B------:R-:W-:Y:S01]  /*9f30*/  HMMA.16816.F32 R172, R188.reuse, R22, R172 ;  /* 0x00000016bcac723c */ /* 0x040fe200000018ac */
[----:B------:R-:W3:Y:S07]  /*9f40*/  LDSM.16.M88.4 R20, [R237+0xf800] ;  /* 0x00f80000ed14783b */ /* 0x000eee0000000200 */
[C---:B------:R-:W-:Y:S08]  /*9f50*/  HMMA.16816.F32 R168, R188.reuse, R196, R168 ;  /* 0x000000c4bca8723c */ /* 0x040ff000000018a8 */
[C---:B------:R-:W-:Y:S08]  /*9f60*/  HMMA.16816.F32 R32, R188.reuse, R198, R32 ;  /* 0x000000c6bc20723c */ /* 0x040ff00000001820 */
[C---:B-1----:R-:W-:Y:S08]  /*9f70*/  HMMA.16816.F32 R28, R188.reuse, R192, R28 ;  /* 0x000000c0bc1c723c */ /* 0x042ff0000000181c */
[----:B------:R-:W-:Y:S01]  /*9f80*/  HMMA.16816.F32 R24, R188, R194, R24 ;  /* 0x000000c2bc18723c */ /* 0x000fe20000001818 */
[----:B------:R-:W-:Y:S04]  /*9f90*/  LDSM.16.M88.4 R192, [R236+0x6000] ;  /* 0x00600000ecc0783b */ /* 0x000fe80000000200 */
[----:B------:R-:W-:Y:S03]  /*9fa0*/  LDSM.16.M88.4 R188, [R214] ;  /* 0x00000000d6bc783b */ /* 0x000fe60000000200 */
[C---:B--2---:R-:W-:Y:S08]  /*9fb0*/  HMMA.16816.F32 R8, R16.reuse, R12, R8 ;  /* 0x0000000c1008723c */ /* 0x044ff00000001808 */
[C---:B------:R-:W-:Y:S01]  /*9fc0*/  HMMA.16816.F32 R4, R16.reuse, R14, R4 ;  /* 0x0000000e1004723c */ /* 0x040fe20000001804 */
[----:B------:R-:W1:Y:S07]  /*9fd0*/  LDSM.16.M88.4 R12, [R215] ;  /* 0x00000000d70c783b */ /* 0x000e6e0000000200 */
[C---:B------:R-:W-:Y:S08]  /*9fe0*/  HMMA.16816.F32 R176, R16.reuse, R184, R176 ;  /* 0x000000b810b0723c */ /* 0x040ff000000018b0 */
[C---:B------:R-:W-:Y:S01]  /*9ff0*/  HMMA.16816.F32 R172, R16.reuse, R186, R172 ;  /* 0x000000ba10ac723c */ /* 0x040fe200000018ac */
[----:B------:R-:W2:Y:S07]  /*a000*/  LDSM.16.M88.4 R184, [R213] ;  /* 0x00000000d5b8783b */ /* 0x000eae0000000200 */
[C---:B----4-:R-:W-:Y:S08]  /*a010*/  HMMA.16816.F32 R168, R16.reuse, R180, R168 ;  /* 0x000000b410a8723c */ /* 0x050ff000000018a8 */
[C---:B------:R-:W-:Y:S01]  /*a020*/  HMMA.16816.F32 R32, R16.reuse, R182, R32 ;  /* 0x000000b61020723c */ /* 0x040fe20000001820 */
[----:B------:R-:W-:Y:S07]  /*a030*/  LDSM.16.M88.4 R180, [R212] ;  /* 0x00000000d4b4783b */ /* 0x000fee0000000200 */
[C---:B---3--:R-:W-:Y:S08]  /*a040*/  HMMA.16816.F32 R28, R16.reuse, R20, R28 ;  /* 0x00000014101c723c */ /* 0x048ff0000000181c */
[----:B------:R-:W-:Y:S01]  /*a050*/  HMMA.16816.F32 R24, R16, R22, R24 ;  /* 0x000000161018723c */ /* 0x000fe20000001818 */
[----:B------:R-:W-:Y:S04]  /*a060*/  LDSM.16.M88.4 R20, [R234+0x6000] ;  /* 0x00600000ea14783b */ /* 0x000fe80000000200 */
[----:B------:R-:W3:Y:S03]  /*a070*/  LDSM.16.M88.4 R16, [R231+0xe000] ;  /* 0x00e00000e710783b */ /* 0x000ee60000000200 */
[C---:B-1----:R-:W-:Y:S08]  /*a080*/  HMMA.16816.F32 R8, R192.reuse, R12, R8 ;  /* 0x0000000cc008723c */ /* 0x042ff00000001808 */
[C---:B------:R-:W-:Y:S01]  /*a090*/  HMMA.16816.F32 R4, R192.reuse, R14, R4 ;  /* 0x0000000ec004723c */ /* 0x040fe20000001804 */
[----:B------:R-:W1:Y:S07]  /*a0a0*/  LDSM.16.M88.4 R12, [R231+0xe800] ;  /* 0x00e80000e70c783b */ /* 0x000e6e0000000200 */
[C---:B------:R-:W-:Y:S08]  /*a0b0*/  HMMA.16816.F32 R176, R192.reuse, R188, R176 ;  /* 0x000000bcc0b0723c */ /* 0x040ff000000018b0 */
[C---:B------:R-:W-:Y:S01]  /*a0c0*/  HMMA.16816.F32 R172, R192.reuse, R190, R172 ;  /* 0x000000bec0ac723c */ /* 0x040fe200000018ac */
[----:B------:R-:W4:Y:S07]  /*a0d0*/  LDSM.16.M88.4 R188, [R231+0xf000] ;  /* 0x00f00000e7bc783b */ /* 0x000f2e0000000200 */
[C---:B--2---:R-:W-:Y:S08]  /*a0e0*/  HMMA.16816.F32 R168, R192.reuse, R184, R168 ;  /* 0x000000b8c0a8723c */ /* 0x044ff000000018a8 */
[----:B------:R-:W-:Y:S01]  /*a0f0*/  HMMA.16816.F32 R32, R192, R186, R32 ;  /* 0x000000bac020723c */ /* 0x000fe20000001820 */
[----:B------:R-:W-:Y:S07]  /*a100*/  LDSM.16.M88.4 R184, [R233+0x6000] ;  /* 0x00600000e9b8783b */ /* 0x000fee0000000200 */
[C---:B---3--:R-:W-:Y:S08]  /*a110*/  HMMA.16816.F32 R8, R20.reuse, R16, R8 ;  /* 0x000000101408723c */ /* 0x048ff00000001808 */
[C---:B------:R-:W-:Y:S01]  /*a120*/  HMMA.16816.F32 R4, R20.reuse, R18, R4 ;  /* 0x000000121404723c */ /* 0x040fe20000001804 */
[----:B------:R-:W2:Y:S07]  /*a130*/  LDSM.16.M88.4 R16, [R224+0x6000] ;  /* 0x00600000e010783b */ /* 0x000eae0000000200 */
[C---:B-1----:R-:W-:Y:S08]  /*a140*/  HMMA.16816.F32 R176, R20.reuse, R12, R176 ;  /* 0x0000000c14b0723c */ /* 0x042ff000000018b0 */
[----:B------:R-:W-:Y:S01]  /*a150*/  HMMA.16816.F32 R172, R20, R14, R172 ;  /* 0x0000000e14ac723c */ /* 0x000fe200000018ac */
[----:B------:R-:W1:Y:S07]  /*a160*/  LDSM.16.M88.4 R12, [R224+0x6800] ;  /* 0x00680000e00c783b */ /* 0x000e6e0000000200 */
[C---:B------:R-:W-:Y:S08]  /*a170*/  HMMA.16816.F32 R28, R192.reuse, R180, R28 ;  /* 0x000000b4c01c723c */ /* 0x040ff0000000181c */
[----:B------:R-:W-:Y:S01]  /*a180*/  HMMA.16816.F32 R24, R192, R182, R24 ;  /* 0x000000b6c018723c */ /* 0x000fe20000001818 */
[----:B------:R-:W3:Y:S06]  /*a190*/  LDSM.16.M88.4 R180, [R231+0xf800] ;  /* 0x00f80000e7b4783b */ /* 0x000eec0000000200 */
[C---:B------:R-:W-:Y:S01]  /*a1a0*/  IADD3 R192, R2.reuse, 0x1, RZ ;  /* 0x0000000102c07810 */ /* 0x040fe20007ffe0ff */
[----:B----4-:R-:W-:Y:S01]  /*a1b0*/  HMMA.16816.F32 R168, R20, R188, R168 ;  /* 0x000000bc14a8723c */ /* 0x010fe200000018a8 */
[----:B------:R-:W-:-:S02]  /*a1c0*/  IADD3 R194, R2, 0x11, RZ ;  /* 0x0000001102c27810 */ /* 0x000fc40007ffe0ff */
[----:B------:R-:W-:Y:S01]  /*a1d0*/  I2F R167, R192 ;  /* 0x000000c000a77306 */ /* 0x000fe20000201400 */
[C---:B------:R-:W-:Y:S02]  /*a1e0*/  ISETP.GE.AND P6, PT, R192.reuse, R200, PT ;  /* 0x000000c8c000720c */ /* 0x040fe40003fc6270 */
[-C--:B------:R-:W-:Y:S02]  /*a1f0*/  ISETP.GE.AND P5, PT, R192, R201.reuse, PT ;  /* 0x000000c9c000720c */ /* 0x080fe40003fa6270 */
[----:B--2---:R-:W-:Y:S01]  /*a200*/  HMMA.16816.F32 R4, R184, R18, R4 ;  /* 0x00000012b804723c */ /* 0x004fe20000001804 */
[----:B------:R-:W-:Y:S02]  /*a210*/  IADD3 R189, R2, 0x8, RZ ;  /* 0x0000000802bd7810 */ /* 0x000fe40007ffe0ff */
[----:B------:R-:W-:Y:S02]  /*a220*/  I2F R193, R194 ;  /* 0x000000c200c17306 */ /* 0x000fe40000201400 */
[----:B------:R-:W-:-:S02]  /*a230*/  ISETP.GE.AND P0, PT, R189, R201, PT ;  /* 0x000000c9bd00720c */ /* 0x000fc40003f06270 */
[C---:B------:R-:W-:Y:S01]  /*a240*/  IADD3 R19, R2.reuse, 0x21, RZ ;  /* 0x0000002102137810 */ /* 0x040fe20007ffe0ff */
[----:B------:R-:W-:Y:S03]  /*a250*/  HMMA.16816.F32 R32, R20, R190, R32 ;  /* 0x000000be1420723c */ /* 0x000fe60000001820 */
[----:B------:R-:W-:Y:S04]  /*a260*/  I2F R188, R189 ;  /* 0x000000bd00bc7306 */ /* 0x000fe80000201400 */
[----:B------:R-:W-:Y:S01]  /*a270*/  IADD3 R191, R2, 0x9, RZ ;  /* 0x0000000902bf7810 */ /* 0x000fe20007ffe0ff */
[C---:B-1----:R-:W-:Y:S03]  /*a280*/  HMMA.16816.F32 R176, R184.reuse, R12, R176 ;  /* 0x0000000cb8b0723c */ /* 0x042fe600000018b0 */
[----:B------:R-:W-:Y:S05]  /*a290*/  I2F R190, R191 ;  /* 0x000000bf00be7306 */ /* 0x000fea0000201400 */
[----:B------:R-:W-:Y:S01]  /*a2a0*/  HMMA.16816.F32 R172, R184, R14, R172 ;  /* 0x0000000eb8ac723c */ /* 0x000fe200000018ac */
[----:B------:R-:W-:Y:S01]  /*a2b0*/  FMUL.FTZ R4, R4, c[0x0][0x2ec] ;  /* 0x0000bb0004047a20 */ /* 0x000fe20000410000 */
[----:B------:R-:W1:Y:S01]  /*a2c0*/  LDSM.16.M88.4 R12, [R224+0x7000] ;  /* 0x00700000e00c783b */ /* 0x000e620000000200 */
[----:B------:R-:W-:Y:S01]  /*a2d0*/  FMUL.FTZ R5, R5, c[0x0][0x2ec] ;  /* 0x0000bb0005057a20 */ /* 0x000fe20000410000 */
[----:B------:R-:W-:Y:S01]  /*a2e0*/  I2F R18, R19 ;  /* 0x0000001300127306 */ /* 0x000fe20000201400 */
[----:B------:R-:W-:-:S02]  /*a2f0*/  FMUL.FTZ R6, R6, c[0x0][0x2ec] ;  /* 0x0000bb0006067a20 */ /* 0x000fc40000410000 */
[----:B------:R-:W-:Y:S01]  /*a300*/  FMUL.FTZ R7, R7, c[0x0][0x2ec] ;  /* 0x0000bb0007077a20 */ /* 0x000fe20000410000 */
[C---:B---3--:R-:W-:Y:S04]  /*a310*/  HMMA.16816.F32 R28, R20.reuse, R180, R28 ;  /* 0x000000b4141c723c */ /* 0x048fe8000000181c */
[----:B------:R-:W-:Y:S03]  /*a320*/  MUFU.TANH R195, R6 ;  /* 0x0000000600c37308 */ /* 0x000fe60000002400 */
[----:B------:R-:W-:Y:S01]  /*a330*/  IADD3 R181, R2, 0x10, RZ ;  /* 0x0000001002b57810 */ /* 0x000fe20007ffe0ff */
[----:B------:R-:W-:Y:S01]  /*a340*/  HMMA.16816.F32 R24, R20, R182, R24 ;  /* 0x000000b61418723c */ /* 0x000fe20000001818 */
[----:B------:R-:W-:-:S03]  /*a350*/  FMUL.FTZ R176, R176, c[0x0][0x2ec] ;  /* 0x0000bb00b0b07a20 */ /* 0x000fc60000410000 */
[----:B------:R-:W-:Y:S03]  /*a360*/  MUFU.TANH R22, R4 ;  /* 0x0000000400167308 */ /* 0x000fe60000002400 */
[----:B------:R-:W-:Y:S01]  /*a370*/  IADD3 R23, R2, 0x19, RZ ;  /* 0x0000001902177810 */ /* 0x000fe20007ffe0ff */
[----:B------:R-:W-:Y:S01]  /*a380*/  HMMA.16816.F32 R8, R184, R16, R8 ;  /* 0x00000010b808723c */ /* 0x000fe20000001808 */
[----:B------:R-:W-:Y:S01]  /*a390*/  FMUL.FTZ R172, R172, c[0x0][0x2ec] ;  /* 0x0000bb00acac7a20 */ /* 0x000fe20000410000 */
[----:B------:R-:W-:Y:S01]  /*a3a0*/  IADD3 R182, R2, 0x20, RZ ;  /* 0x0000002002b67810 */ /* 0x000fe20007ffe0ff */
[----:B------:R-:W-:Y:S01]  /*a3b0*/  FMUL.FTZ R174, R174, c[0x0][0x2ec] ;  /* 0x0000bb00aeae7a20 */ /* 0x000fe20000410000 */
[----:B------:R-:W2:Y:S03]  /*a3c0*/  MUFU.TANH R20, R5 ;  /* 0x0000000500147308 */ /* 0x000ea60000002400 */
[----:B------:R-:W-:-:S05]  /*a3d0*/  IADD3 R16, R2, 0x18, RZ ;  /* 0x0000001802107810 */ /* 0x000fca0007ffe0ff */
[----:B------:R3:W-:Y:S01]  /*a3e0*/  MUFU.TANH R196, R7 ;  /* 0x0000000700c47308 */ /* 0x0007e20000002400 */
[----:B-1----:R-:W-:Y:S07]  /*a3f0*/  HMMA.16816.F32 R168, R184, R12, R168 ;  /* 0x0000000cb8a8723c */ /* 0x002fee00000018a8 */
[----:B------:R1:W-:Y:S04]  /*a400*/  MUFU.TANH R197, R176 ;  /* 0x000000b000c57308 */ /* 0x0003e80000002400 */
[----:B------:R-:W-:-:S02]  /*a410*/  FMUL.FTZ R11, R11, c[0x0][0x2ec] ;  /* 0x0000bb000b0b7a20 */ /* 0x000fc40000410000 */
[----:B------:R-:W-:Y:S01]  /*a420*/  FMUL.FTZ R9, R9, c[0x0][0x2ec] ;  /* 0x0000bb0009097a20 */ /* 0x000fe20000410000 */
[----:B------:R-:W-:Y:S01]  /*a430*/  HMMA.16816.F32 R32, R184, R14, R32 ;  /* 0x0000000eb820723c */ /* 0x000fe20000001820 */
[----:B---3--:R-:W3:Y:S01]  /*a440*/  LDSM.16.M88.4 R4, [R224+0x7800] ;  /* 0x00780000e004783b */ /* 0x008ee20000000200 */
[----:B------:R-:W-:Y:S01]  /*a450*/  I2F R180, R181 ;  /* 0x000000b500b47306 */ /* 0x000fe20000201400 */
[----:B------:R-:W-:Y:S01]  /*a460*/  FMUL.FTZ R12, R173, c[0x0][0x2ec] ;  /* 0x0000bb00ad0c7a20 */ /* 0x000fe20000410000 */
[----:B------:R-:W-:-:S04]  /*a470*/  DEPBAR.LE SB0, 0x0 ;  /* 0x000080000000791a */ /* 0x000fc80000000000 */
[----:B--2---:R-:W-:Y:S02]  /*a480*/  FFMA.FTZ R14, R190, UR4, R20 ;  /* 0x00000004be0e7c23 */ /* 0x004fe40008010014 */
[----:B------:R-:W-:Y:S01]  /*a490*/  MUFU.TANH R11, R11 ;  /* 0x0000000b000b7308 */ /* 0x000fe20000002400 */
[----:B-1----:R-:W-:Y:S02]  /*a4a0*/  FMUL.FTZ R176, R177, c[0x0][0x2ec] ;  /* 0x0000bb00b1b07a20 */ /* 0x002fe40000410000 */
[----:B------:R-:W-:Y:S02]  /*a4b0*/  FMUL.FTZ R177, R178, c[0x0][0x2ec] ;  /* 0x0000bb00b2b17a20 */ /* 0x000fe40000410000 */
[----:B------:R-:W-:Y:S02]  /*a4c0*/  FMUL.FTZ R178, R179, c[0x0][0x2ec] ;  /* 0x0000bb00b3b27a20 */ /* 0x000fe40000410000 */
[----:B------:R-:W-:Y:S01]  /*a4d0*/  FMUL.FTZ R15, R169, c[0x0][0x2ec] ;  /* 0x0000bb00a90f7a20 */ /* 0x000fe20000410000 */
[----:B------:R-:W1:Y:S01]  /*a4e0*/  MUFU.TANH R9, R9 ;  /* 0x0000000900097308 */ /* 0x000e620000002400 */
[----:B------:R-:W-:Y:S01]  /*a4f0*/  FMUL.FTZ R168, R168, c[0x0][0x2ec] ;  /* 0x0000bb00a8a87a20 */ /* 0x000fe20000410000 */
[----:B------:R-:W-:Y:S01]  /*a500*/  IADD3 R169, R2, 0x28, RZ ;  /* 0x0000002802a97810 */ /* 0x000fe20007ffe0ff */
[----:B------:R-:W-:-:S02]  /*a510*/  FFMA.FTZ R13, R188, UR4, R195 ;  /* 0x00000004bc0d7c23 */ /* 0x000fc400080100c3 */
[----:B------:R-:W-:Y:S02]  /*a520*/  FMUL.FTZ R170, R170, c[0x0][0x2ec] ;  /* 0x0000bb00aaaa7a20 */ /* 0x000fe40000410000 */
[----:B------:R-:W-:Y:S01]  /*a530*/  FMUL.FTZ R33, R33, c[0x0][0x2ec] ;  /* 0x0000bb0021217a20 */ /* 0x000fe20000410000 */
[----:B------:R-:W-:Y:S01]  /*a540*/  MUFU.TANH R176, R176 ;  /* 0x000000b000b07308 */ /* 0x000fe20000002400 */
[----:B------:R-:W-:Y:S02]  /*a550*/  FMUL.FTZ R34, R34, c[0x0][0x2ec] ;  /* 0x0000bb0022227a20 */ /* 0x000fe40000410000 */
[----:B------:R-:W-:Y:S02]  /*a560*/  FMUL.FTZ R171, R171, c[0x0][0x2ec] ;  /* 0x0000bb00abab7a20 */ /* 0x000fe40000410000 */
[----:B------:R-:W-:Y:S02]  /*a570*/  FMUL.FTZ R32, R32, c[0x0][0x2ec] ;  /* 0x0000bb0020207a20 */ /* 0x000fe40000410000 */
[----:B------:R-:W-:Y:S01]  /*a580*/  FMUL.FTZ R35, R35, c[0x0][0x2ec] ;  /* 0x0000bb0023237a20 */ /* 0x000fe20000410000 */
[----:B------:R-:W2:Y:S01]  /*a590*/  MUFU.TANH R177, R177 ;  /* 0x000000b100b17308 */ /* 0x000ea20000002400 */
[----:B-1----:R-:W-:-:S02]  /*a5a0*/  FFMA.FTZ R9, R167, UR4, R9 ;  /* 0x00000004a7097c23 */ /* 0x002fc40008010009 */
[----:B------:R-:W-:Y:S02]  /*a5b0*/  FMUL.FTZ R8, R8, c[0x0][0x2ec] ;  /* 0x0000bb0008087a20 */ /* 0x000fe40000410000 */
[----:B------:R-:W-:Y:S01]  /*a5c0*/  FMUL.FTZ R10, R10, c[0x0][0x2ec] ;  /* 0x0000bb000a0a7a20 */ /* 0x000fe20000410000 */
[----:B------:R-:W-:Y:S01]  /*a5d0*/  FSEL R9, R9, -INF , !P5 ;  /* 0xff80000009097808 */ /* 0x000fe20006800000 */
[C---:B---3--:R-:W-:Y:S01]  /*a5e0*/  HMMA.16816.F32 R28, R184.reuse, R4, R28 ;  /* 0x00000004b81c723c */ /* 0x048fe2000000181c */
[----:B------:R1:W-:Y:S01]  /*a5f0*/  MUFU.TANH R198, R174 ;  /* 0x000000ae00c67308 */ /* 0x0003e20000002400 */
[----:B------:R-:W-:Y:S02]  /*a600*/  ISETP.GE.AND P5, PT, R189, R200, PT ;  /* 0x000000c8bd00720c */ /* 0x000fe40003fa6270 */
[----:B------:R-:W-:Y:S02]  /*a610*/  IADD3 R189, R2, 0x30, RZ ;  /* 0x0000003002bd7810 */ /* 0x000fe40007ffe0ff */
[----:B------:R-:W-:Y:S01]  /*a620*/  FSEL R13, R13, -INF , !P5 ;  /* 0xff8000000d0d7808 */ /* 0x000fe20006800000 */
[----:B------:R-:W-:Y:S01]  /*a630*/  FFMA.FTZ R5, R167, UR4, R11 ;  /* 0x00000004a7057c23 */ /* 0x000fe2000801000b */
[----:B------:R-:W-:Y:S01]  /*a640*/  HMMA.16816.F32 R24, R184, R6, R24 ;  /* 0x00000006b818723c */ /* 0x000fe20000001818 */
[----:B------:R-:W3:Y:S01]  /*a650*/  I2F R183, R16 ;  /* 0x0000001000b77306 */ /* 0x000ee20000201400 */
[----:B------:R-:W-:Y:S01]  /*a660*/  FFMA.FTZ R11, R188, UR4, R22 ;  /* 0x00000004bc0b7c23 */ /* 0x000fe20008010016 */
[-C--:B------:R-:W-:Y:S01]  /*a670*/  ISETP.GE.AND P5, PT, R181, R201.reuse, PT ;  /* 0x000000c9b500720c */ /* 0x080fe20003fa6270 */
[----:B------:R-:W-:Y:S01]  /*a680*/  FFMA.FTZ R4, R190, UR4, R196 ;  /* 0x00000004be047c23 */ /* 0x000fe200080100c4 */
[----:B------:R-:W-:Y:S01]  /*a690*/  FSEL R5, R5, -INF , !P6 ;  /* 0xff80000005057808 */ /* 0x000fe20007000000 */
[----:B--2---:R-:W-:Y:S01]  /*a6a0*/  FFMA.FTZ R22, R180, UR4, R177 ;  /* 0x00000004b4167c23 */ /* 0x004fe200080100b1 */
[----:B------:R-:W-:Y:S01]  /*a6b0*/  FSEL R11, R11, -INF , !P0 ;  /* 0xff8000000b0b7808 */ /* 0x000fe20004000000 */
[----:B-1----:R-:W-:Y:S01]  /*a6c0*/  FMUL.FTZ R174, R175, c[0x0][0x2ec] ;  /* 0x0000bb00afae7a20 */ /* 0x002fe20000410000 */
[----:B------:R-:W1:Y:S01]  /*a6d0*/  MUFU.TANH R178, R178 ;  /* 0x000000b200b27308 */ /* 0x000e620000002400 */
[----:B------:R-:W-:-:S02]  /*a6e0*/  ISETP.GE.AND P6, PT, R191, R201, PT ;  /* 0x000000c9bf00720c */ /* 0x000fc40003fc6270 */
[-C--:B------:R-:W-:Y:S02]  /*a6f0*/  ISETP.GE.AND P0, PT, R191, R200.reuse, PT ;  /* 0x000000c8bf00720c */ /* 0x080fe40003f06270 */
[----:B------:R-:W-:Y:S02]  /*a700*/  FSEL R14, R14, -INF , !P6 ;  /* 0xff8000000e0e7808 */ /* 0x000fe40007000000 */
[----:B------:R-:W-:Y:S01]  /*a710*/  FMUL.FTZ R7, R30, c[0x0][0x2ec] ;  /* 0x0000bb001e077a20 */ /* 0x000fe20000410000 */
[----:B------:R-:W-:Y:S01]  /*a720*/  FSEL R4, R4, -INF , !P0 ;  /* 0xff80000004047808 */ /* 0x000fe20004000000 */
[----:B------:R-:W-:Y:S01]  /*a730*/  MUFU.TANH R172, R172 ;  /* 0x000000ac00ac7308 */ /* 0x000fe20000002400 */
[----:B------:R-:W-:Y:S01]  /*a740*/  ISETP.GE.AND P6, PT, R181, R200, PT ;  /* 0x000000c8b500720c */ /* 0x000fe20003fc6270 */
[----:B---3--:R-:W-:Y:S01]  /*a750*/  FFMA.FTZ R198, R183, UR4, R198 ;  /* 0x00000004b7c67c23 */ /* 0x008fe200080100c6 */
[-C--:B------:R-:W-:Y:S01]  /*a760*/  ISETP.GE.AND P0, PT, R194, R201.reuse, PT ;  /* 0x000000c9c200720c */ /* 0x080fe20003f06270 */
[----:B------:R-:W-:Y:S01]  /*a770*/  FMUL.FTZ R6, R29, c[0x0][0x2ec] ;  /* 0x0000bb001d067a20 */ /* 0x000fe20000410000 */
[----:B------:R-:W-:Y:S01]  /*a780*/  FSEL R22, R22, -INF , !P6 ;  /* 0xff80000016167808 */ /* 0x000fe20007000000 */
[----:B------:R-:W-:Y:S01]  /*a790*/  FMUL.FTZ R25, R25, c[0x0][0x2ec] ;  /* 0x0000bb0019197a20 */ /* 0x000fe20000410000 */
[----:B------:R-:W-:Y:S01]  /*a7a0*/  ISETP.GE.AND P6, PT, R16, R201, PT ;  /* 0x000000c91000720c */ /* 0x000fe20003fc6270 */
[----:B------:R-:W-:Y:S01]  /*a7b0*/  I2F R21, R23 ;  /* 0x0000001700157306 */ /* 0x000fe20000201400 */
[----:B-1----:R-:W-:Y:S01]  /*a7c0*/  FFMA.FTZ R20, R193, UR4, R178 ;  /* 0x00000004c1147c23 */ /* 0x002fe200080100b2 */
[----:B------:R-:W-:-:S02]  /*a7d0*/  IADD3 R167, R2, 0x31, RZ ;  /* 0x0000003102a77810 */ /* 0x000fc40007ffe0ff */
[C---:B------:R-:W-:Y:S02]  /*a7e0*/  IADD3 R181, R2.reuse, 0x38, RZ ;  /* 0x0000003802b57810 */ /* 0x040fe40007ffe0ff */
[----:B------:R-:W-:Y:S02]  /*a7f0*/  IADD3 R190, R2, 0x39, RZ ;  /* 0x0000003902be7810 */ /* 0x000fe40007ffe0ff */
[----:B------:R-:W1:Y:S08]  /*a800*/  MUFU.TANH R12, R12 ;  /* 0x0000000c000c7308 */ /* 0x000e700000002400 */
[----:B------:R-:W-:Y:S08]  /*a810*/  MUFU.TANH R174, R174 ;  /* 0x000000ae00ae7308 */ /* 0x000ff00000002400 */
[----:B------:R-:W-:Y:S01]  /*a820*/  I2F R17, R182 ;  /* 0x000000b600117306 */ /* 0x000fe20000201400 */
[----:B-1----:R-:W-:-:S07]  /*a830*/  FFMA.FTZ R12, R21, UR4, R12 ;  /* 0x00000004150c7c23 */ /* 0x002fce000801000c */
[----:B------:R-:W1:Y:S08]  /*a840*/  MUFU.TANH R173, R168 ;  /* 0x000000a800ad7308 */ /* 0x000e700000002400 */
[----:B------:R2:W-:Y:S08]  /*a850*/  MUFU.TANH R206, R33 ;  /* 0x0000002100ce7308 */ /* 0x0005f00000002400 */
[----:B------:R-:W3:Y:S01]  /*a860*/  MUFU.TANH R15, R15 ;  /* 0x0000000f000f7308 */ /* 0x000ee20000002400 */
[----:B-1----:R-:W-:-:S07]  /*a870*/  FFMA.FTZ R173, R17, UR4, R173 ;  /* 0x0000000411ad7c23 */ /* 0x002fce00080100ad */
[----:B------:R1:W-:Y:S01]  /*a880*/  MUFU.TANH R195, R34 ;  /* 0x0000002200c37308 */ /* 0x0003e20000002400 */
[----:B--2---:R-:W-:-:S05]  /*a890*/  FFMA.FTZ R33, R193, UR4, R176 ;  /* 0x00000004c1217c23 */ /* 0x004fca00080100b0 */
[----:B------:R-:W-:Y:S02]  /*a8a0*/  FSEL R33, R33, -INF , !P0 ;  /* 0xff80000021217808 */ /* 0x000fe40004000000 */
[----:B------:R-:W2:Y:S01]  /*a8b0*/  MUFU.TANH R175, R170 ;  /* 0x000000aa00af7308 */ /* 0x000ea20000002400 */
[----:B------:R-:W-:Y:S01]  /*a8c0*/  ISETP.GE.AND P0, PT, R16, R200, PT ;  /* 0x000000c81000720c */ /* 0x000fe20003f06270 */
[----:B------:R-:W-:Y:S02]  /*a8d0*/  FMUL.FTZ R16, R28, c[0x0][0x2ec] ;  /* 0x0000bb001c107a20 */ /* 0x000fe40000410000 */
[----:B------:R-:W-:Y:S01]  /*a8e0*/  FFMA.FTZ R28, R21, UR4, R174 ;  /* 0x00000004151c7c23 */ /* 0x000fe200080100ae */
[----:B------:R-:W-:Y:S01]  /*a8f0*/  FSEL R21, R198, -INF , !P0 ;  /* 0xff800000c6157808 */ /* 0x000fe20004000000 */
[----:B---3--:R-:W-:Y:S01]  /*a900*/  FFMA.FTZ R15, R18, UR4, R15 ;  /* 0x00000004120f7c23 */ /* 0x008fe2000801000f */
[----:B------:R-:W-:Y:S01]  /*a910*/  ISETP.GE.AND P0, PT, R182, R201, PT ;  /* 0x000000c9b600720c */ /* 0x000fe20003f06270 */
[----:B-1----:R-:W-:Y:S01]  /*a920*/  FFMA.FTZ R34, R180, UR4, R197 ;  /* 0x00000004b4227c23 */ /* 0x002fe200080100c5 */
[----:B------:R-:W1:Y:S01]  /*a930*/  MUFU.TANH R171, R171 ;  /* 0x000000ab00ab7308 */ /* 0x000e620000002400 */
[----:B------:R-:W-:Y:S01]  /*a940*/  IMAD.MOV.U32 R180, RZ, RZ, R202 ;  /* 0x000000ffffb47224 */ /* 0x000fe200078e00ca */
[----:B------:R-:W-:-:S02]  /*a950*/  FSEL R204, R173, -INF , !P0 ;  /* 0xff800000adcc7808 */ /* 0x000fc40004000000 */
[----:B------:R-:W-:Y:S02]  /*a960*/  FSEL R34, R34, -INF , !P5 ;  /* 0xff80000022227808 */ /* 0x000fe40006800000 */
[-C--:B------:R-:W-:Y:S01]  /*a970*/  ISETP.GE.AND P5, PT, R194, R200.reuse, PT ;  /* 0x000000c8c200720c */ /* 0x080fe20003fa6270 */
[----:B--2---:R-:W-:Y:S01]  /*a980*/  FFMA.FTZ R175, R17, UR4, R175 ;  /* 0x0000000411af7c23 */ /* 0x004fe200080100af */
[----:B------:R2:W-:Y:S01]  /*a990*/  MUFU.TANH R170, R32 ;  /* 0x0000002000aa7308 */ /* 0x0005e20000002400 */
[----:B------:R-:W-:Y:S01]  /*a9a0*/  ISETP.GE.AND P0, PT, R19, R200, PT ;  /* 0x000000c81300720c */ /* 0x000fe20003f06270 */
[----:B------:R-:W-:Y:S01]  /*a9b0*/  FMUL.FTZ R17, R26, c[0x0][0x2ec] ;  /* 0x0000bb001a117a20 */ /* 0x000fe20000410000 */
[----:B------:R-:W-:Y:S02]  /*a9c0*/  FSEL R20, R20, -INF , !P5 ;  /* 0xff80000014147808 */ /* 0x000fe40006800000 */
[----:B------:R-:W-:-:S03]  /*a9d0*/  ISETP.GE.AND P5, PT, R23, R201, PT ;  /* 0x000000c91700720c */ /* 0x000fc60003fa6270 */
[----:B------:R-:W3:Y:S01]  /*a9e0*/  I2F R168, R169 ;  /* 0x000000a900a87306 */ /* 0x000ee20000201400 */
[----:B-1----:R-:W-:-:S07]  /*a9f0*/  FFMA.FTZ R171, R18, UR4, R171 ;  /* 0x0000000412ab7c23 */ /* 0x002fce00080100ab */
[----:B------:R-:W-:Y:S01]  /*aa00*/  I2F R192, R189 ;  /* 0x000000bd00c07306 */ /* 0x000fe20000201400 */
[----:B--2---:R-:W-:-:S05]  /*aa10*/  FFMA.FTZ R32, R183, UR4, R172 ;  /* 0x00000004b7207c23 */ /* 0x004fca00080100ac */
[----:B------:R-:W-:Y:S02]  /*aa20*/  FSEL R32, R32, -INF , !P6 ;  /* 0xff80000020207808 */ /* 0x000fe40007000000 */
[----:B------:R-:W1:Y:S01]  /*aa30*/  MUFU.TANH R7, R7 ;  /* 0x0000000700077308 */ /* 0x000e620000002400 */
[-C--:B------:R-:W-:Y:S01]  /*aa40*/  ISETP.GE.AND P6, PT, R23, R200.reuse, PT ;  /* 0x000000c81700720c */ /* 0x080fe20003fc6270 */
[----:B---3--:R-:W-:Y:S01]  /*aa50*/  FFMA.FTZ R170, R168, UR4, R170 ;  /* 0x00000004a8aa7c23 */ /* 0x008fe200080100aa */
[----:B------:R-:W-:Y:S01]  /*aa60*/  FSEL R23, R12, -INF , !P5 ;  /* 0xff8000000c177808 */ /* 0x000fe20006800000 */
[----:B------:R-:W-:Y:S01]  /*aa70*/  FMUL.FTZ R12, R31, c[0x0][0x2ec] ;  /* 0x0000bb001f0c7a20 */ /* 0x000fe20000410000 */
[----:B------:R-:W-:Y:S01]  /*aa80*/  FSEL R28, R28, -INF , !P6 ;  /* 0xff8000001c1c7808 */ /* 0x000fe20007000000 */
[----:B------:R-:W-:Y:S01]  /*aa90*/  FFMA.FTZ R194, R168, UR4, R195 ;  /* 0x00000004a8c27c23 */ /* 0x000fe200080100c3 */
[----:B------:R-:W-:Y:S01]  /*aaa0*/  ISETP.GE.AND P6, PT, R19, R201, PT ;  /* 0x000000c91300720c */ /* 0x000fe20003fc6270 */
[----:B------:R-:W2:Y:S01]  /*aab0*/  I2F R179, R205 ;  /* 0x000000cd00b37306 */ /* 0x000ea20000201400 */
[----:B------:R-:W-:-:S02]  /*aac0*/  ISETP.GE.AND P5, PT, R182, R200, PT ;  /* 0x000000c8b600720c */ /* 0x000fc40003fa6270 */
[----:B------:R-:W-:Y:S01]  /*aad0*/  FSEL R199, R15, -INF , !P6 ;  /* 0xff8000000fc77808 */ /* 0x000fe20007000000 */
[----:B------:R-:W-:Y:S01]  /*aae0*/  FMUL.FTZ R15, R24, c[0x0][0x2ec] ;  /* 0x0000bb00180f7a20 */ /* 0x000fe20000410000 */
[----:B------:R-:W-:Y:S02]  /*aaf0*/  FSEL R196, R175, -INF , !P5 ;  /* 0xff800000afc47808 */ /* 0x000fe40006800000 */
[----:B------:R-:W-:Y:S01]  /*ab00*/  ISETP.GE.AND P6, PT, R169, R200, PT ;  /* 0x000000c8a900720c */ /* 0x000fe20003fc6270 */
[----:B------:R-:W3:Y:S01]  /*ab10*/  MUFU.TANH R16, R16 ;  /* 0x0000001000107308 */ /* 0x000ee20000002400 */
[----:B-1----:R-:W-:Y:S01]  /*ab20*/  FFMA.FTZ R168, R192, UR4, R7 ;  /* 0x00000004c0a87c23 */ /* 0x002fe20008010007 */
[----:B------:R-:W-:Y:S02]  /*ab30*/  FSEL R195, R171, -INF , !P0 ;  /* 0xff800000abc37808 */ /* 0x000fe40004000000 */
[-C--:B------:R-:W-:Y:S02]  /*ab40*/  ISETP.GE.AND P5, PT, R169, R201.reuse, PT ;  /* 0x000000c9a900720c */ /* 0x080fe40003fa6270 */
[----:B------:R-:W-:-:S02]  /*ab50*/  ISETP.GE.AND P0, PT, R205, R201, PT ;  /* 0x000000c9cd00720c */ /* 0x000fc40003f06270 */
[----:B------:R-:W1:Y:S01]  /*ab60*/  MUFU.TANH R35, R35 ;  /* 0x0000002300237308 */ /* 0x000e620000002400 */
[----:B--2---:R-:W-:Y:S01]  /*ab70*/  FFMA.FTZ R197, R179, UR4, R206 ;  /* 0x00000004b3c57c23 */ /* 0x004fe200080100ce */
[----:B------:R-:W-:Y:S02]  /*ab80*/  FSEL R194, R194, -INF , !P6 ;  /* 0xff800000c2c27808 */ /* 0x000fe40007000000 */
[----:B------:R-:W-:Y:S02]  /*ab90*/  FSEL R198, R170, -INF , !P5 ;  /* 0xff800000aac67808 */ /* 0x000fe40006800000 */
[----:B------:R-:W-:Y:S02]  /*aba0*/  ISETP.GE.AND P6, PT, R189, R201, PT ;  /* 0x000000c9bd00720c */ /* 0x000fe40003fc6270 */
[----:B------:R-:W-:Y:S01]  /*abb0*/  I2F R188, R167 ;  /* 0x000000a700bc7306 */ /* 0x000fe20000201400 */
[----:B---3--:R-:W-:Y:S01]  /*abc0*/  FFMA.FTZ R16, R192, UR4, R16 ;  /* 0x00000004c0107c23 */ /* 0x008fe20008010010 */
[----:B------:R-:W-:-:S02]  /*abd0*/  FSEL R197, R197, -INF , !P0 ;  /* 0xff800000c5c57808 */ /* 0x000fc40004000000 */
[-C--:B------:R-:W-:Y:S02]  /*abe0*/  ISETP.GE.AND P5, PT, R205, R200.reuse, PT ;  /* 0x000000c8cd00720c */ /* 0x080fe40003fa6270 */
[----:B------:R-:W-:Y:S02]  /*abf0*/  ISETP.GE.AND P0, PT, R189, R200, PT ;  /* 0x000000c8bd00720c */ /* 0x000fe40003f06270 */
[----:B------:R-:W2:Y:S01]  /*ac00*/  MUFU.TANH R6, R6 ;  /* 0x0000000600067308 */ /* 0x000ea20000002400 */
[----:B-1----:R-:W-:Y:S01]  /*ac10*/  FFMA.FTZ R35, R179, UR4, R35 ;  /* 0x00000004b3237c23 */ /* 0x002fe20008010023 */
[----:B------:R-:W-:Y:S02]  /*ac20*/  FSEL R184, R16, -INF , !P6 ;  /* 0xff80000010b87808 */ /* 0x000fe40007000000 */
[----:B------:R-:W-:Y:S02]  /*ac30*/  ISETP.GE.AND P6, PT, R167, R201, PT ;  /* 0x000000c9a700720c */ /* 0x000fe40003fc6270 */
[----:B------:R-:W-:-:S02]  /*ac40*/  FSEL R193, R35, -INF , !P5 ;  /* 0xff80000023c17808 */ /* 0x000fc40006800000 */
[----:B------:R-:W1:Y:S01]  /*ac50*/  MUFU.TANH R8, R8 ;  /* 0x0000000800087308 */ /* 0x000e620000002400 */
[----:B------:R-:W-:Y:S02]  /*ac60*/  FSEL R168, R168, -INF , !P0 ;  /* 0xff800000a8a87808 */ /* 0x000fe40004000000 */
[C---:B------:R-:W-:Y:S02]  /*ac70*/  ISETP.GE.AND P5, PT, R2.reuse, R201, PT ;  /* 0x000000c90200720c */ /* 0x040fe40003fa6270 */
[----:B------:R-:W-:-:S03]  /*ac80*/  ISETP.GE.AND P0, PT, R2, R200, PT ;  /* 0x000000c80200720c */ /* 0x000fc60003f06270 */
[----:B------:R3:W4:Y:S01]  /*ac90*/  MUFU.TANH R7, R10 ;  /* 0x0000000a00077308 */ /* 0x0007220000002400 */
[----:B--2---:R-:W-:-:S05]  /*aca0*/  FFMA.FTZ R183, R188, UR4, R6 ;  /* 0x00000004bcb77c23 */ /* 0x004fca0008010006 */
[----:B------:R-:W-:Y:S02]  /*acb0*/  FSEL R183, R183, -INF , !P6 ;  /* 0xff800000b7b77808 */ /* 0x000fe40007000000 */
[----:B------:R-:W2:Y:S01]  /*acc0*/  MUFU.TANH R12, R12 ;  /* 0x0000000c000c7308 */ /* 0x000ea20000002400 */
[----:B-1----:R-:W-:Y:S01]  /*acd0*/  FFMA.FTZ R2, R0, UR4, R8 ;  /* 0x0000000400027c23 */ /* 0x002fe20008010008 */
[----:B------:R-:W-:Y:S01]  /*ace0*/  ISETP.GE.AND P6, PT, R167, R200, PT ;  /* 0x000000c8a700720c */ /* 0x000fe20003fc6270 */
[----:B------:R-:W-:-:S03]  /*acf0*/  IMAD.MOV.U32 R167, RZ, RZ, R203 ;  /* 0x000000ffffa77224 */ /* 0x000fc600078e00cb */
[----:B------:R-:W-:Y:S02]  /*ad00*/  FSEL R2, R2, -INF , !P5 ;  /* 0xff80000002027808 */ /* 0x000fe40006800000 */
[----:B------:R-:W-:Y:S01]  /*ad10*/  I2F R191, R181 ;  /* 0x000000b500bf7306 */ /* 0x000fe20000201400 */
[----:B---3--:R-:W-:Y:S01]  /*ad20*/  FMUL.FTZ R10, R27, c[0x0][0x2ec] ;  /* 0x0000bb001b0a7a20 */ /* 0x008fe20000410000 */
[----:B------:R-:W-:Y:S01]  /*ad30*/  ISETP.GE.AND P5, PT, R190, R200, PT ;  /* 0x000000c8be00720c */ /* 0x000fe20003fa6270 */
[----:B----4-:R-:W-:-:S05]  /*ad40*/  FFMA.FTZ R0, R0, UR4, R7 ;  /* 0x0000000400007c23 */ /* 0x010fca0008010007 */
[----:B------:R-:W1:Y:S01]  /*ad50*/  MUFU.TANH R15, R15 ;  /* 0x0000000f000f7308 */ /* 0x000e620000002400 */
[----:B--2---:R-:W-:Y:S01]  /*ad60*/  FFMA.FTZ R12, R188, UR4, R12 ;  /* 0x00000004bc0c7c23 */ /* 0x004fe2000801000c */
[----:B------:R-:W-:Y:S01]  /*ad70*/  FSEL R0, R0, -INF , !P0 ;  /* 0xff80000000007808 */ /* 0x000fe20004000000 */
[----:B------:R-:W-:Y:S01]  /*ad80*/  BAR.SYNC.DEFER_BLOCKING 0x0 ;  /* 0x0000000000007b1d */ /* 0x000fe20000010000 */
[----:B------:R-:W-:Y:S02]  /*ad90*/  PLOP3.LUT P0, PT, PT, PT, UP0, 0x80, 0x0 ;  /* 0x000000000000781c */ /* 0x000fe40003f0f008 */
[----:B------:R-:W-:Y:S02]  /*ada0*/  FSEL R182, R12, -INF , !P6 ;  /* 0xff8000000cb67808 */ /* 0x000fe40007000000 */
[----:B------:R-:W-:Y:S01]  /*adb0*/  ISETP.GE.AND P6, PT, R181, R201, PT ;  /* 0x000000c9b500720c */ /* 0x000fe20003fc6270 */
[----:B------:R-:W2:Y:S01]  /*adc0*/  MUFU.TANH R17, R17 ;  /* 0x0000001100117308 */ /* 0x000ea20000002400 */
[----:B-1----:R-:W-:-:S07]  /*add0*/  FFMA.FTZ R15, R191, UR4, R15 ;  /* 0x00000004bf0f7c23 */ /* 0x002fce000801000f */
[----:B------:R-:W-:Y:S01]  /*ade0*/  I2F R177, R190 ;  /* 0x000000be00b17306 */ /* 0x000fe20000201400 */
[----:B------:R-:W-:Y:S02]  /*adf0*/  FSEL R170, R15, -INF , !P6 ;  /* 0xff8000000faa7808 */ /* 0x000fe40007000000 */
[----:B------:R-:W-:-:S05]  /*ae00*/  ISETP.GE.AND P6, PT, R181, R200, PT ;  /* 0x000000c8b500720c */ /* 0x000fca0003fc6270 */
[----:B------:R-:W1:Y:S01]  /*ae10*/  MUFU.TANH R6, R25 ;  /* 0x0000001900067308 */ /* 0x000e620000002400 */
[----:B--2---:R-:W-:-:S05]  /*ae20*/  FFMA.FTZ R17, R191, UR4, R17 ;  /* 0x00000004bf117c23 */ /* 0x004fca0008010011 */
[----:B------:R-:W-:Y:S02]  /*ae30*/  FSEL R178, R17, -INF , !P6 ;  /* 0xff80000011b27808 */ /* 0x000fe40007000000 */
[----:B------:R-:W2:Y:S01]  /*ae40*/  MUFU.TANH R10, R10 ;  /* 0x0000000a000a7308 */ /* 0x000ea20000002400 */
[----:B------:R-:W-:Y:S01]  /*ae50*/  ISETP.GE.AND P6, PT, R190, R201, PT ;  /* 0x000000c9be00720c */ /* 0x000fe20003fc6270 */
[----:B-1----:R-:W-:-:S05]  /*ae60*/  FFMA.FTZ R6, R177, UR4, R6 ;  /* 0x00000004b1067c23 */ /* 0x002fca0008010006 */
[----:B------:R-:W-:Y:S01]  /*ae70*/  FSEL R169, R6, -INF , !P6 ;  /* 0xff80000006a97808 */ /* 0x000fe20007000000 */
[----:B--2---:R-:W-:-:S05]  /*ae80*/  FFMA.FTZ R10, R177, UR4, R10 ;  /* 0x00000004b10a7c23 */ /* 0x004fca000801000a */
        /* <DEDUP_REMOVED lines=8> */
[----:B------:R-:W-:-:S05]  /*af10*/  IMAD.U32 R7, RZ, RZ, UR5 ;  /* 0x00000005ff077e24 */ /* 0x000fca000f8e00ff */
[----:B------:R-:W-:Y:S01]  /*af20*/  IABS R7, R7 ;  /* 0x0000000700077213 */ /* 0x000fe20000000000 */
[----:B-1----:R-:W1:Y:S03]  /*af30*/  MUFU.RCP R6, R6 ;  /* 0x0000000600067308 */ /* 0x002e660000001000 */
        /* <DEDUP_REMOVED lines=14> */
[----:B-1----:R-:W-:-:S04]  /*b020*/  UIMAD.WIDE.U32 UR14, UR15, UR7, URZ ;  /* 0x000000070f0e72a5 */ /* 0x002fc8000f8e003f */
[----:B------:R-:W-:-:S05]  /*b030*/  UIADD3 UR6, -UR15, URZ, URZ ;  /* 0x0000003f0f067290 */ /* 0x000fca000fffe13f */
[----:B------:R-:W-:Y:S02]  /*b040*/  @!UP2 UIADD3 UR9, UR9, -UR13, URZ ;  /* 0x8000000d0909a290 */ /* 0x000fe4000fffe03f */
[----:B------:R-:W-:Y:S02]  /*b050*/  UIMAD UR7, UR13, UR6, UR7 ;  /* 0x000000060d0772a4 */ /* 0x000fe4000f8e0207 */
[----:B------:R-:W-:Y:S02]  /*b060*/  UISETP.GE.U32.AND UP4, UPT, UR9, UR13, UPT ;  /* 0x0000000d0900728c */ /* 0x000fe4000bf86070 */
[----:B------:R-:W-:Y:S02]  /*b070*/  UISETP.GT.U32.AND UP0, UPT, UR13, UR7, UPT ;  /* 0x000000070d00728c */ /* 0x000fe4000bf04070 */
[----:B------:R-:W-:Y:S02]  /*b080*/  ULDC UR6, c[0x0][0x2d0] ;  /* 0x0000b40000067ab9 */ /* 0x000fe40000000800 */
[----:B------:R-:W-:-:S02]  /*b090*/  ULOP3.LUT UR5, UR5, UR6, URZ, 0x3c, !UPT ;  /* 0x0000000605057292 */ /* 0x000fc4000f8e3c3f */
[----:B------:R-:W-:Y:S02]  /*b0a0*/  ULOP3.LUT UR12, UR12, UR6, URZ, 0x3c, !UPT ;  /* 0x000000060c0c7292 */ /* 0x000fe4000f8e3c3f */
[----:B------:R-:W-:Y:S02]  /*b0b0*/  UISETP.GE.AND UP1, UPT, UR5, URZ, UPT ;  /* 0x0000003f0500728c */ /* 0x000fe4000bf26270 */
[----:B------:R-:W-:Y:S02]  /*b0c0*/  @!UP2 UIADD3 UR17, UR17, 0x1, URZ ;  /* 0x000000011111a890 */ /* 0x000fe4000fffe03f */
[----:B------:R-:W-:Y:S02]  /*b0d0*/  @!UP0 UIADD3 UR7, UR7, -UR13, URZ ;  /* 0x8000000d07078290 */ /* 0x000fe4000fffe03f */
[----:B------:R-:W-:Y:S02]  /*b0e0*/  @!UP0 UIADD3 UR15, UR15, 0x1, URZ ;  /* 0x000000010f0f8890 */ /* 0x000fe4000fffe03f */
[----:B------:R-:W-:-:S02]  /*b0f0*/  UISETP.GE.U32.AND UP3, UPT, UR7, UR13, UPT ;  /* 0x0000000d0700728c */ /* 0x000fc4000bf66070 */
[----:B------:R-:W-:Y:S02]  /*b100*/  UISETP.GE.AND UP0, UPT, UR12, URZ, UPT ;  /* 0x0000003f0c00728c */ /* 0x000fe4000bf06270 */
[----:B------:R-:W-:Y:S02]  /*b110*/  @UP4 UIADD3 UR17, UR17, 0x1, URZ ;  /* 0x0000000111114890 */ /* 0x000fe4000fffe03f */
[----:B------:R-:W-:Y:S02]  /*b120*/  UISETP.NE.AND UP2, UPT, URZ, UR6, UPT ;  /* 0x000000063f00728c */ /* 0x000fe4000bf45270 */
[----:B------:R-:W-:Y:S02]  /*b130*/  ULOP3.LUT UR5, URZ, UR6, URZ, 0x33, !UPT ;  /* 0x000000063f057292 */ /* 0x000fe4000f8e333f */
[----:B------:R-:W-:Y:S02]  /*b140*/  @!UP1 UIADD3 UR17, -UR17, URZ, URZ ;  /* 0x0000003f11119290 */ /* 0x000fe4000fffe13f */
[----:B------:R-:W-:-:S02]  /*b150*/  @UP3 UIADD3 UR15, UR15, 0x1, URZ ;  /* 0x000000010f0f3890 */ /* 0x000fc4000fffe03f */
[----:B------:R-:W-:Y:S02]  /*b160*/  USEL UR7, UR5, UR17, !UP2 ;  /* 0x0000001105077287 */ /* 0x000fe4000d000000 */
[----:B------:R-:W-:Y:S02]  /*b170*/  @!UP0 UIADD3 UR15, -UR15, URZ, URZ ;  /* 0x0000003f0f0f8290 */ /* 0x000fe4000fffe13f */
[----:B------:R-:W-:Y:S02]  /*b180*/  UIMAD.WIDE UR12, UR7, 0x4, UR32 ;  /* 0x00000004070c78a5 */ /* 0x000fe4000f8e0220 */
[----:B------:R-:W-:-:S04]  /*b190*/  USEL UR11, UR5, UR15, !UP2 ;  /* 0x0000000f050b7287 */ /* 0x000fc8000d000000 */
[----:B------:R-:W-:Y:S01]  /*b1a0*/  UIMAD.WIDE UR14, UR11, 0x4, UR32 ;  /* 0x000000040b0e78a5 */ /* 0x000fe2000f8e0220 */
[----:B------:R-:W-:Y:S01]  /*b1b0*/  IMAD.U32 R7, RZ, RZ, UR13 ;  /* 0x0000000dff077e24 */ /* 0x000fe2000f8e00ff */
[----:B------:R-:W-:-:S04]  /*b1c0*/  MOV R6, UR12 ;  /* 0x0000000c00067c02 */ /* 0x000fc80008000f00 */
[----:B------:R-:W-:Y:S01]  /*b1d0*/  MOV R16, UR14 ;  /* 0x0000000e00107c02 */ /* 0x000fe20008000f00 */
[----:B------:R-:W-:Y:S01]  /*b1e0*/  IMAD.U32 R17, RZ, RZ, UR15 ;  /* 0x0000000fff117e24 */ /* 0x000fe2000f8e00ff */
[----:B------:R1:W2:Y:S04]  /*b1f0*/  LDG.E R7, [R6.64] ;  /* 0x0000002206077981 */ /* 0x0002a8000c1e1900 */
[----:B-1----:R-:W3:Y:S01]  /*b200*/  LDG.E R6, [R16.64] ;  /* 0x0000002210067981 */ /* 0x002ee2000c1e1900 */
        /* <DEDUP_REMOVED lines=19> */
.L_x_2512:
[----:B------:R-:W-:-:S04]  /*b340*/  ULEA UR12, -UR10, URZ, 0x6 ;  /* 0x0000003f0a0c7291 */ /* 0x000fc8000f8e313f */
[----:B------:R-:W-:Y:S02]  /*b350*/  USHF.R.S32.HI UR7, URZ, 0x1f, UR12 ;  /* 0x0000001f3f077899 */ /* 0x000fe4000801140c */
.L_x_2513:
[C---:B------:R-:W-:Y:S01]  /*b360*/  @!P3 IADD3 R10, P0, R166.reuse, UR12, RZ ;  /* 0x0000000ca60abc10 */ /* 0x040fe2000ff1e0ff */
[----:B------:R-:W-:Y:S01]  /*b370*/  UIADD3 UR5, UP1, UP0, UR25, UR12, UR25 ;  /* 0x0000000c19057290 */ /* 0x000fe2000f83e019 */
[----:B------:R-:W-:Y:S01]  /*b380*/  @!P2 IADD3 R7, P5, R166, UR12, RZ ;  /* 0x0000000ca607ac10 */ /* 0x000fe2000ffbe0ff */
[----:B------:R1:W-:Y:S01]  /*b390*/  @P4 STS.128 [R243+0x8000], RZ ;  /* 0x008000fff3004388 */ /* 0x0003e20000000c00 */
[C---:B------:R-:W-:Y:S01]  /*b3a0*/  @!P3 IADD3.X R8, R165.reuse, UR7, RZ, P0, !PT ;  /* 0x00000007a508bc10 */ /* 0x040fe200087fe4ff */
[----:B------:R-:W-:Y:S01]  /*b3b0*/  UIADD3.X UR6, UR24, UR7, UR24, UP1, UP0 ;  /* 0x0000000718067290 */ /* 0x000fe20008fe0418 */
[----:B------:R-:W-:Y:S01]  /*b3c0*/  @!P3 LEA R186, P0, R10, c[0x0][0x168], 0x1 ;  /* 0x00005a000ababa11 */ /* 0x000fe200078008ff */
[----:B------:R-:W-:Y:S01]  /*b3d0*/  BSSY B0, `(.L_x_2514) ;  /* 0x0000093000007945 */ /* 0x000fe20003800000 */
[----:B------:R-:W-:Y:S01]  /*b3e0*/  @!P2 IADD3.X R6, R165, UR7, RZ, P5, !PT ;  /* 0x00000007a506ac10 */ /* 0x000fe2000affe4ff */
[----:B------:R-:W-:Y:S01]  /*b3f0*/  VOTEU.ALL UP0, P4 ;  /* 0x00000000003f7886 */ /* 0x000fe20002000000 */
[----:B------:R-:W-:-:S02]  /*b400*/  @!P2 LEA R30, P5, R7, c[0x0][0x168], 0x1 ;  /* 0x00005a00071eaa11 */ /* 0x000fc400078a08ff */
[----:B------:R-:W-:Y:S01]  /*b410*/  @!P3 LEA.HI.X R187, R10, c[0x0][0x16c], R8, 0x1, P0 ;  /* 0x00005b000abbba11 */ /* 0x000fe200000f0c08 */
[----:B------:R-:W-:Y:S01]  /*b420*/  IMAD.U32 R8, RZ, RZ, UR12 ;  /* 0x0000000cff087e24 */ /* 0x000fe2000f8e00ff */
[----:B------:R-:W-:Y:S01]  /*b430*/  @!P1 IADD3 R10, P0, R166, UR12, RZ ;  /* 0x0000000ca60a9c10 */ /* 0x000fe2000ff1e0ff */
[----:B------:R-:W-:Y:S01]  /*b440*/  @!UP0 UIADD3 UR11, UP1, UR25, UR12, URZ ;  /* 0x0000000c190b8290 */ /* 0x000fe2000ff3e03f */
[----:B------:R-:W-:Y:S01]  /*b450*/  @!P2 LEA.HI.X R31, R7, c[0x0][0x16c], R6, 0x1, P5 ;  /* 0x00005b00071faa11 */ /* 0x000fe200028f0c06 */
[----:B------:R-:W-:Y:S01]  /*b460*/  IMAD.U32 R6, RZ, RZ, UR7 ;  /* 0x00000007ff067e24 */ /* 0x000fe2000f8e00ff */
[----:B------:R-:W-:Y:S01]  /*b470*/  @!P1 IADD3.X R7, R165, UR7, RZ, P0, !PT ;  /* 0x00000007a5079c10 */ /* 0x000fe200087fe4ff */
[----:B------:R-:W-:Y:S01]  /*b480*/  @!UP0 UIADD3.X UR9, UR24, UR7, URZ, UP1, !UPT ;  /* 0x0000000718098290 */ /* 0x000fe20008ffe43f */
[----:B------:R-:W-:Y:S02]  /*b490*/  @!P1 LEA R26, P0, R10, c[0x0][0x168], 0x1 ;  /* 0x00005a000a1a9a11 */ /* 0x000fe400078008ff */
[----:B------:R-:W-:-:S02]  /*b4a0*/  @!P3 IADD3 R16, P6, P5, R166, UR25, R8 ;  /* 0x00000019a610bc10 */ /* 0x000fc4000fdde008 */
[----:B------:R-:W-:Y:S01]  /*b4b0*/  @!P1 LEA.HI.X R27, R10, c[0x0][0x16c], R7, 0x1, P0 ;  /* 0x00005b000a1b9a11 */ /* 0x000fe200000f0c07 */
[----:B------:R-:W-:Y:S01]  /*b4c0*/  IMAD.U32 R7, RZ, RZ, UR7 ;  /* 0x00000007ff077e24 */ /* 0x000fe2000f8e00ff */
[C---:B------:R-:W-:Y:S02]  /*b4d0*/  @!P3 IADD3.X R15, R165.reuse, UR24, R6, P6, P5 ;  /* 0x00000018a50fbc10 */ /* 0x040fe4000b7ea406 */
[----:B------:R-:W-:Y:S02]  /*b4e0*/  @!P2 IADD3 R12, P5, P0, R166, UR25, R8 ;  /* 0x00000019a60cac10 */ /* 0x000fe4000f8be008 */
[----:B------:R-:W-:Y:S02]  /*b4f0*/  @!P3 LEA R176, P6, R16, c[0x0][0x168], 0x1 ;  /* 0x00005a0010b0ba11 */ /* 0x000fe400078c08ff */
[----:B------:R-:W-:Y:S02]  /*b500*/  @!P2 IADD3.X R10, R165, UR24, R6, P5, P0 ;  /* 0x00000018a50aac10 */ /* 0x000fe4000afe0406 */
[----:B------:R-:W-:-:S02]  /*b510*/  @!P2 LEA R24, P0, R12, c[0x0][0x168], 0x1 ;  /* 0x00005a000c18aa11 */ /* 0x000fc400078008ff */
[----:B------:R-:W-:Y:S02]  /*b520*/  @!P4 LEA R188, P5, R8, R249, 0x1 ;  /* 0x000000f908bcc211 */ /* 0x000fe400078a08ff */
[----:B------:R-:W-:Y:S01]  /*b530*/  @!P2 LEA.HI.X R25, R12, c[0x0][0x16c], R10, 0x1, P0 ;  /* 0x00005b000c19aa11 */ /* 0x000fe200000f0c0a */
[----:B------:R-:W-:Y:S01]  /*b540*/  IMAD.U32 R10, RZ, RZ, UR5 ;  /* 0x00000005ff0a7e24 */ /* 0x000fe2000f8e00ff */
[----:B------:R-:W-:Y:S02]  /*b550*/  @!P4 LEA.HI.X R189, R8, R248, R7, 0x1, P5 ;  /* 0x000000f808bdc211 */ /* 0x000fe400028f0c07 */
[----:B------:R-:W-:Y:S01]  /*b560*/  @!P1 IADD3 R7, P5, P0, R166, UR25, R8 ;  /* 0x00000019a6079c10 */ /* 0x000fe2000f8be008 */
[----:B------:R-:W-:Y:S01]  /*b570*/  IMAD.U32 R8, RZ, RZ, UR6 ;  /* 0x00000006ff087e24 */ /* 0x000fe2000f8e00ff */
[----:B------:R-:W-:Y:S01]  /*b580*/  @!P3 LEA.HI.X R177, R16, c[0x0][0x16c], R15, 0x1, P6 ;  /* 0x00005b0010b1ba11 */ /* 0x000fe200030f0c0f */
[----:B------:R-:W-:Y:S01]  /*b590*/  @!PT LDS RZ, [RZ] ;  /* 0x00000000fffff984 */ /* 0x000fe20000000800 */
[----:B------:R-:W-:Y:S01]  /*b5a0*/  @!PT LDS RZ, [RZ] ;  /* 0x00000000fffff984 */ /* 0x000fe20000000800 */
[----:B------:R-:W-:Y:S01]  /*b5b0*/  @!PT LDS RZ, [RZ] ;  /* 0x00000000fffff984 */ /* 0x000fe20000000800 */
[----:B------:R2:W-:Y:S01]  /*b5c0*/  @!P4 LDGSTS.E.BYPASS.LTC128B.128 [R243+0x8000], [R188.64] ;  /* 0x08000000bcf3cfae */ /* 0x0005e2000b901d62 */
[----:B------:R-:W-:-:S02]  /*b5d0*/  @!P1 IADD3.X R6, R165, UR24, R6, P5, P0 ;  /* 0x00000018a5069c10 */ /* 0x000fc4000afe0406 */
[C---:B------:R-:W-:Y:S01]  /*b5e0*/  @!P4 LEA R174, P6, R10.reuse, R249, 0x1 ;  /* 0x000000f90aaec211 */ /* 0x040fe200078c08ff */
[----:B------:R1:W-:Y:S01]  /*b5f0*/  @P3 STS.128 [R243+0xa000], RZ ;  /* 0x00a000fff3003388 */ /* 0x0003e20000000c00 */
[C---:B------:R-:W-:Y:S02]  /*b600*/  @!P1 LEA R18, P0, R7.reuse, c[0x0][0x168], 0x1 ;  /* 0x00005a0007129a11 */ /* 0x040fe400078008ff */
        /* <DEDUP_REMOVED lines=15> */
[C---:B------:R-:W-:Y:S01]  /*b700*/  @!P3 LEA R172, P5, R10.reuse, c[0x0][0x168], 0x1 ;  /* 0x00005a000aacba11 */ /* 0x040fe200078a08ff */
[----:B------:R1:W-:Y:S01]  /*b710*/  @P1 STS.128 [R243+0xe000], RZ ;  /* 0x00e000fff3001388 */ /* 0x0003e20000000c00 */
[C---:B------:R-:W-:Y:S02]  /*b720*/  @!P2 LEA R16, P0, R7.reuse, c[0x0][0x168], 0x1 ;  /* 0x00005a000710aa11 */ /* 0x040fe400078008ff */
        /* <DEDUP_REMOVED lines=12> */
[CC--:B------:R-:W-:Y:S01]  /*b7f0*/  @!P4 LEA R200, P5, R7.reuse, R249.reuse, 0x1 ;  /* 0x000000f907c8c211 */ /* 0x0c0fe200078a08ff */
[----:B------:R-:W-:Y:S01]  /*b800*/  UIADD3.X UR6, UR24, UR6, URZ, UP0, !UPT ;  /* 0x0000000618067290 */ /* 0x000fe200087fe43f */
[C---:B------:R-:W-:Y:S02]  /*b810*/  @!P1 LEA R190, P0, R10.reuse, c[0x0][0x168], 0x1 ;  /* 0x00005a000abe9a11 */ /* 0x040fe400078008ff */
[----:B------:R-:W-:Y:S01]  /*b820*/  @!P4 LEA.HI.X R201, R7, R248, R6, 0x1, P5 ;  /* 0x000000f807c9c211 */ /* 0x000fe200028f0c06 */
[----:B------:R-:W-:Y:S01]  /*b830*/  IMAD.U32 R7, RZ, RZ, UR5 ;  /* 0x00000005ff077e24 */ /* 0x000fe2000f8e00ff */
[----:B------:R-:W-:Y:S01]  /*b840*/  @!P1 LEA.HI.X R191, R10, c[0x0][0x16c], R8, 0x1, P0 ;  /* 0x00005b000abf9a11 */ /* 0x000fe200000f0c08 */
[----:B------:R-:W-:Y:S01]  /*b850*/  IMAD.U32 R6, RZ, RZ, UR6 ;  /* 0x00000006ff067e24 */ /* 0x000fe2000f8e00ff */
[----:B------:R-:W-:Y:S01]  /*b860*/  @!P3 IADD3 R10, P5, R166, UR5, RZ ;  /* 0x00000005a60abc10 */ /* 0x000fe2000ffbe0ff */
[----:B------:R-:W-:Y:S01]  /*b870*/  @!PT LDS RZ, [RZ] ;  /* 0x00000000fffff984 */ /* 0x000fe20000000800 */
[----:B------:R-:W-:Y:S01]  /*b880*/  @!PT LDS RZ, [RZ] ;  /* 0x00000000fffff984 */ /* 0x000fe20000000800 */
[----:B------:R-:W-:Y:S01]  /*b890*/  @!PT LDS RZ, [RZ] ;  /* 0x00000000fffff984 */ /* 0x000fe20000000800 */
[----:B------:R1:W-:Y:S01]  /*b8a0*/  @!P4 LDGSTS.E.BYPASS.LTC128B.128 [R243+0x8800], [R200.64] ;  /* 0x08800000c8f3cfae */ /* 0x0003e2000b901d62 */
[----:B------:R-:W-:-:S02]  /*b8b0*/  @!P4 LEA R202, P6, R7, R249, 0x1 ;  /* 0x000000f907cac211 */ /* 0x000fc400078c08ff */
[----:B------:R-:W-:Y:S01]  /*b8c0*/  @!P2 IADD3 R8, P0, R166, UR5, RZ ;  /* 0x00000005a608ac10 */ /* 0x000fe2000ff1e0ff */
[----:B------:R1:W-:Y:S01]  /*b8d0*/  @P3 STS.128 [R243+0xa800], RZ ;  /* 0x00a800fff3003388 */ /* 0x0003e20000000c00 */
[----:B------:R-:W-:Y:S02]  /*b8e0*/  @!P4 LEA.HI.X R203, R7, R248, R6, 0x1, P6 ;  /* 0x000000f807cbc211 */ /* 0x000fe400030f0c06 */
[C---:B------:R-:W-:Y:S01]  /*b8f0*/  @!P3 IADD3.X R7, R165.reuse, UR6, RZ, P5, !PT ;  /* 0x00000006a507bc10 */ /* 0x040fe2000affe4ff */
[----:B------:R-:W-:Y:S01]  /*b900*/  @!PT LDS RZ, [RZ] ;  /* 0x00000000fffff984 */ /* 0x000fe20000000800 */
[----:B------:R-:W-:Y:S01]  /*b910*/  @!PT LDS RZ, [RZ] ;  /* 0x00000000fffff984 */ /* 0x000fe20000000800 */
[----:B------:R-:W-:Y:S01]  /*b920*/  @!PT LDS RZ, [RZ] ;  /* 0x00000000fffff984 */ /* 0x000fe20000000800 */
[----:B------:R1:W-:Y:S01]  /*b930*/  @!P3 LDGSTS.E.BYPASS.LTC128B.128 [R243+0xa800], [R176.64+0x80] ;  /* 0x0a800080b0f3bfae */ /* 0x0003e2000b901d62 */
[----:B------:R-:W-:Y:S02]  /*b940*/  @!P3 LEA R206, P5, R10, c[0x0][0x168], 0x1 ;  /* 0x00005a000aceba11 */ /* 0x000fe400078a08ff */
[----:B------:R-:W-:Y:S01]  /*b950*/  @!P2 IADD3.X R6, R165, UR6, RZ, P0, !PT ;  /* 0x00000006a506ac10 */ /* 0x000fe200087fe4ff */
[----:B------:R1:W-:Y:S01]  /*b960*/  @P2 STS.128 [R243+0xc800], RZ ;  /* 0x00c800fff3002388 */ /* 0x0003e20000000c00 */
[----:B--2---:R-:W-:-:S02]  /*b970*/  @!P2 LEA R188, P0, R8, c[0x0][0x168], 0x1 ;  /* 0x00005a0008bcaa11 */ /* 0x004fc400078008ff */
        /* <DEDUP_REMOVED lines=56> */
.L_x_2515:
[----:B------:R-:W-:Y:S05]  /*bd00*/  BSYNC B0 ;  /* 0x0000000000007941 */ /* 0x000fea0003800000 */
.L_x_2514:
[----:B------:R-:W0:Y:S01]  /*bd10*/  LDGDEPBAR ;  /* 0x00000000000079af */ /* 0x000e220000000000 */
[----:B--2---:R-:W-:Y:S02]  /*bd20*/  IMAD.U32 R7, RZ, RZ, UR12 ;  /* 0x0000000cff077e24 */ /* 0x004fe4000f8e00ff */
[----:B------:R-:W-:-:S03]  /*bd30*/  IMAD.U32 R6, RZ, RZ, UR7 ;  /* 0x00000007ff067e24 */ /* 0x000fc6000f8e00ff */
[----:B------:R-:W-:-:S04]  /*bd40*/  LEA R249, P0, R7, R249, 0x1 ;  /* 0x000000f907f97211 */ /* 0x000fc800078008ff */
[----:B------:R-:W-:Y:S02]  /*bd50*/  LEA.HI.X R248, R7, R248, R6, 0x1, P0 ;  /* 0x000000f807f87211 */ /* 0x000fe400000f0c06 */
.L_x_2511:
        /* <DEDUP_REMOVED lines=46> */
[----:B------:R-:W-:-:S04]  /*c040*/  FSEL R171, R171, RZ, P1 ;  /* 0x000000ffabab7208 */ /* 0x000fc80000800000 */
[----:B------:R-:W-:Y:S01]  /*c050*/  FSEL R181, R181, RZ, P0 ;  /* 0x000000ffb5b57208 */ /* 0x000fe20000000000 */
[--C-:B------:R-:W-:Y:S02]  /*c060*/  FFMA.FTZ R174, R2, c[0x0][0x23c], -R171.reuse ;  /* 0x00008f0002ae7a23 */ /* 0x100fe400000108ab */
[----:B------:R-:W-:Y:S02]  /*c070*/  FFMA.FTZ R166, R14, c[0x0][0x23c], -R171 ;  /* 0x00008f000ea67a23 */ /* 0x000fe400000108ab */
[--C-:B------:R-:W-:Y:S01]  /*c080*/  FFMA.FTZ R2, R5, c[0x0][0x23c], -R181.reuse ;  /* 0x00008f0005027a23 */ /* 0x100fe200000108b5 */
[----:B------:R-:W-:Y:S01]  /*c090*/  FSEL R5, R176, RZ, P1 ;  /* 0x000000ffb0057208 */ /* 0x000fe20000800000 */
[--C-:B------:R-:W-:Y:S01]  /*c0a0*/  FFMA.FTZ R165, R0, c[0x0][0x23c], -R181.reuse ;  /* 0x00008f0000a57a23 */ /* 0x100fe200000108b5 */
[----:B------:R-:W-:Y:S01]  /*c0b0*/  MUFU.EX2 R174, R174 ;  /* 0x000000ae00ae7308 */ /* 0x000fe20000000800 */
[----:B------:R-:W-:Y:S02]  /*c0c0*/  FFMA.FTZ R0, R13, c[0x0][0x23c], -R181 ;  /* 0x00008f000d007a23 */ /* 0x000fe400000108b5 */
[----:B------:R-:W1:Y:S01]  /*c0d0*/  LDSM.16.MT88.4 R12, [R232+0x10000] ;  /* 0x01000000e80c783b */ /* 0x000e620000004200 */
[----:B------:R-:W-:-:S02]  /*c0e0*/  FADD.FTZ R5, R164, -R5 ;  /* 0x80000005a4057221 */ /* 0x000fc40000010000 */
[----:B------:R-:W-:Y:S01]  /*c0f0*/  FFMA.FTZ R164, R4, c[0x0][0x23c], -R181 ;  /* 0x00008f0004a47a23 */ /* 0x000fe200000108b5 */
[----:B------:R-:W-:Y:S01]  /*c100*/  FSEL R4, R175, RZ, P0 ;  /* 0x000000ffaf047208 */ /* 0x000fe20000000000 */
[--C-:B------:R-:W-:Y:S01]  /*c110*/  FFMA.FTZ R173, R9, c[0x0][0x23c], -R171.reuse ;  /* 0x00008f0009ad7a23 */ /* 0x100fe200000108ab */
[----:B------:R-:W-:Y:S01]  /*c120*/  MUFU.EX2 R166, R166 ;  /* 0x000000a600a67308 */ /* 0x000fe20000000800 */
[--C-:B------:R-:W-:Y:S02]  /*c130*/  FFMA.FTZ R172, R11, c[0x0][0x23c], -R171.reuse ;  /* 0x00008f000bac7a23 */ /* 0x100fe400000108ab */
[----:B------:R-:W-:Y:S01]  /*c140*/  FADD.FTZ R4, R3, -R4 ;  /* 0x8000000403047221 */ /* 0x000fe20000010000 */
[----:B------:R-:W2:Y:S01]  /*c150*/  LDSM.16.MT88.4 R8, [R229+0x10000] ;  /* 0x01000000e508783b */ /* 0x000ea20000004200 */
[----:B------:R-:W-:Y:S02]  /*c160*/  FMUL.FTZ R5, R5, c[0x0][0x23c] ;  /* 0x00008f0005057a20 */ /* 0x000fe40000410000 */
[----:B------:R-:W-:Y:S01]  /*c170*/  FMUL.FTZ R3, R4, c[0x0][0x23c] ;  /* 0x00008f0004037a20 */ /* 0x000fe20000410000 */
[----:B------:R-:W3:Y:S01]  /*c180*/  MUFU.EX2 R173, R173 ;  /* 0x000000ad00ad7308 */ /* 0x000ee20000000800 */
[----:B------:R-:W-:-:S02]  /*c190*/  FFMA.FTZ R188, R23, c[0x0][0x23c], -R171 ;  /* 0x00008f0017bc7a23 */ /* 0x000fc400000108ab */
[--C-:B------:R-:W-:Y:S02]  /*c1a0*/  FFMA.FTZ R189, R22, c[0x0][0x23c], -R181.reuse ;  /* 0x00008f0016bd7a23 */ /* 0x100fe400000108b5 */
[--C-:B------:R-:W-:Y:S02]  /*c1b0*/  FFMA.FTZ R190, R20, c[0x0][0x23c], -R181.reuse ;  /* 0x00008f0014be7a23 */ /* 0x100fe400000108b5 */
[----:B------:R-:W-:Y:S01]  /*c1c0*/  FFMA.FTZ R191, R21, c[0x0][0x23c], -R181 ;  /* 0x00008f0015bf7a23 */ /* 0x000fe200000108b5 */
[----:B------:R-:W4:Y:S01]  /*c1d0*/  MUFU.EX2 R172, R172 ;  /* 0x000000ac00ac7308 */ /* 0x000f220000000800 */
[----:B------:R-:W-:Y:S01]  /*c1e0*/  LDSM.16.MT88.4 R20, [R230+0x10800] ;  /* 0x01080000e614783b */ /* 0x000fe20000004200 */
[--C-:B------:R-:W-:Y:S02]  /*c1f0*/  FFMA.FTZ R185, R34, c[0x0][0x23c], -R171.reuse ;  /* 0x00008f0022b97a23 */ /* 0x100fe400000108ab */
[--C-:B------:R-:W-:Y:S02]  /*c200*/  FFMA.FTZ R186, R33, c[0x0][0x23c], -R171.reuse ;  /* 0x00008f0021ba7a23 */ /* 0x100fe400000108ab */
[----:B------:R-:W-:-:S02]  /*c210*/  FFMA.FTZ R187, R32, c[0x0][0x23c], -R171 ;  /* 0x00008f0020bb7a23 */ /* 0x000fc400000108ab */
[----:B------:R-:W-:Y:S01]  /*c220*/  MUFU.EX2 R165, R165 ;  /* 0x000000a500a57308 */ /* 0x000fe20000000800 */
[----:B---3--:R-:W-:Y:S01]  /*c230*/  F2FP.PACK_AB R4, R173, R174 ;  /* 0x000000aead04723e */ /* 0x008fe200000000ff */
[----:B------:R-:W-:Y:S01]  /*c240*/  FFMA.FTZ R192, R28, c[0x0][0x23c], -R181 ;  /* 0x00008f001cc07a23 */ /* 0x000fe200000108b5 */
[----:B------:R-:W-:Y:S01]  /*c250*/  LDSM.16.MT88.4 R32, [R229+0x12800] ;  /* 0x01280000e520783b */ /* 0x000fe20000004200 */
[--C-:B------:R-:W-:Y:S02]  /*c260*/  FFMA.FTZ R200, R204, c[0x0][0x23c], -R171.reuse ;  /* 0x00008f00ccc87a23 */ /* 0x100fe400000108ab */
[--C-:B------:R-:W-:Y:S01]  /*c270*/  FFMA.FTZ R199, R199, c[0x0][0x23c], -R171.reuse ;  /* 0x00008f00c7c77a23 */ /* 0x100fe200000108ab */
[----:B------:R-:W-:Y:S01]  /*c280*/  LDSM.16.MT88.4 R28, [R232+0x12800] ;  /* 0x01280000e81c783b */ /* 0x000fe20000004200 */
[----:B------:R-:W-:Y:S01]  /*c290*/  MUFU.EX2 R2, R2 ;  /* 0x0000000200027308 */ /* 0x000fe20000000800 */
[----:B----4-:R-:W-:Y:S01]  /*c2a0*/  F2FP.PACK_AB R6, R166, R172 ;  /* 0x000000aca606723e */ /* 0x010fe200000000ff */
[----:B------:R-:W-:-:S02]  /*c2b0*/  FFMA.FTZ R198, R198, c[0x0][0x23c], -R171 ;  /* 0x00008f00c6c67a23 */ /* 0x000fc400000108ab */
[----:B------:R-:W-:Y:S02]  /*c2c0*/  FFMA.FTZ R197, R197, c[0x0][0x23c], -R171 ;  /* 0x00008f00c5c57a23 */ /* 0x000fe400000108ab */
[--C-:B------:R-:W-:Y:S02]  /*c2d0*/  FFMA.FTZ R196, R196, c[0x0][0x23c], -R181.reuse ;  /* 0x00008f00c4c47a23 */ /* 0x100fe400000108b5 */
[----:B------:R-:W-:Y:S01]  /*c2e0*/  MUFU.EX2 R0, R0 ;  /* 0x0000000000007308 */ /* 0x000fe20000000800 */
[--C-:B------:R-:W-:Y:S02]  /*c2f0*/  FFMA.FTZ R195, R195, c[0x0][0x23c], -R181.reuse ;  /* 0x00008f00c3c37a23 */ /* 0x100fe400000108b5 */
[--C-:B------:R-:W-:Y:S02]  /*c300*/  FFMA.FTZ R194, R194, c[0x0][0x23c], -R181.reuse ;  /* 0x00008f00c2c27a23 */ /* 0x100fe400000108b5 */
[----:B------:R-:W-:Y:S02]  /*c310*/  FFMA.FTZ R193, R193, c[0x0][0x23c], -R181 ;  /* 0x00008f00c1c17a23 */ /* 0x000fe400000108b5 */
[--C-:B------:R-:W-:Y:S01]  /*c320*/  FFMA.FTZ R184, R184, c[0x0][0x23c], -R171.reuse ;  /* 0x00008f00b8b87a23 */ /* 0x100fe200000108ab */
[----:B------:R-:W3:Y:S01]  /*c330*/  MUFU.EX2 R164, R164 ;  /* 0x000000a400a47308 */ /* 0x000ee20000000800 */
[----:B------:R-:W-:-:S02]  /*c340*/  FFMA.FTZ R183, R183, c[0x0][0x23c], -R171 ;  /* 0x00008f00b7b77a23 */ /* 0x000fc400000108ab */
[--C-:B------:R-:W-:Y:S02]  /*c350*/  FFMA.FTZ R201, R170, c[0x0][0x23c], -R171.reuse ;  /* 0x00008f00aac97a23 */ /* 0x100fe400000108ab */
[----:B------:R-:W-:Y:S02]  /*c360*/  FFMA.FTZ R202, R169, c[0x0][0x23c], -R171 ;  /* 0x00008f00a9ca7a23 */ /* 0x000fe400000108ab */
[--C-:B------:R-:W-:Y:S01]  /*c370*/  FFMA.FTZ R203, R168, c[0x0][0x23c], -R181.reuse ;  /* 0x00008f00a8cb7a23 */ /* 0x100fe200000108b5 */
[----:B------:R4:W5:Y:S01]  /*c380*/  MUFU.EX2 R177, R5 ;  /* 0x0000000500b17308 */ /* 0x0009620000000800 */
[--C-:B------:R-:W-:Y:S01]  /*c390*/  FFMA.FTZ R182, R182, c[0x0][0x23c], -R181.reuse ;  /* 0x00008f00b6b67a23 */ /* 0x100fe200000108b5 */
[----:B------:R-:W-:Y:S01]  /*c3a0*/  LDSM.16.MT88.4 R168, [R232+0x11800] ;  /* 0x01180000e8a8783b */ /* 0x000fe20000004200 */
[--C-:B------:R-:W-:Y:S02]  /*c3b0*/  FFMA.FTZ R178, R178, c[0x0][0x23c], -R181.reuse ;  /* 0x00008f00b2b27a23 */ /* 0x100fe400000108b5 */
[----:B------:R-:W-:-:S03]  /*c3c0*/  FFMA.FTZ R179, R179, c[0x0][0x23c], -R181 ;  /* 0x00008f00b3b37a23 */ /* 0x000fc600000108b5 */
[----:B------:R-:W1:Y:S01]  /*c3d0*/  MUFU.EX2 R3, R3 ;  /* 0x0000000300037308 */ /* 0x000e620000000800 */
[----:B---3--:R-:W-:Y:S02]  /*c3e0*/  F2FP.PACK_AB R7, R164, R0 ;  /* 0x00000000a407723e */ /* 0x008fe400000000ff */
[----:B----4-:R-:W-:Y:S01]  /*c3f0*/  F2FP.PACK_AB R5, R2, R165 ;  /* 0x000000a50205723e */ /* 0x010fe200000000ff */
[----:B-----5:R-:W-:-:S04]  /*c400*/  FMUL.FTZ R160, R160, R177 ;  /* 0x000000b1a0a07220 */ /* 0x020fc80000410000 */
[----:B------:R-:W3:Y:S01]  /*c410*/  MUFU.EX2 R185, R185 ;  /* 0x000000b900b97308 */ /* 0x000ee20000000800 */
[-C--:B------:R-:W-:Y:S02]  /*c420*/  FMUL.FTZ R161, R161, R177.reuse ;  /* 0x000000b1a1a17220 */ /* 0x080fe40000410000 */
[-C--:B------:R-:W-:Y:S02]  /*c430*/  FMUL.FTZ R156, R156, R177.reuse ;  /* 0x000000b19c9c7220 */ /* 0x080fe40000410000 */
[----:B------:R-:W-:Y:S02]  /*c440*/  FMUL.FTZ R157, R157, R177 ;  /* 0x000000b19d9d7220 */ /* 0x000fe40000410000 */
[-C--:B-1----:R-:W-:Y:S01]  /*c450*/  FMUL.FTZ R162, R162, R3.reuse ;  /* 0x00000003a2a27220 */ /* 0x082fe20000410000 */
[----:B------:R-:W-:Y:S01]  /*c460*/  MUFU.EX2 R186, R186 ;  /* 0x000000ba00ba7308 */ /* 0x000fe20000000800 */
[-C--:B------:R-:W-:Y:S02]  /*c470*/  FMUL.FTZ R163, R163, R3.reuse ;  /* 0x00000003a3a37220 */ /* 0x080fe40000410000 */
[----:B------:R-:W-:-:S02]  /*c480*/  FMUL.FTZ R158, R158, R3 ;  /* 0x000000039e9e7220 */ /* 0x000fc40000410000 */
[----:B------:R-:W-:Y:S02]  /*c490*/  FMUL.FTZ R159, R159, R3 ;  /* 0x000000039f9f7220 */ /* 0x000fe40000410000 */
[-C--:B------:R-:W-:Y:S01]  /*c4a0*/  FMUL.FTZ R152, R152, R177.reuse ;  /* 0x000000b198987220 */ /* 0x080fe20000410000 */
[C---:B------:R-:W-:Y:S01]  /*c4b0*/  HMMA.16816.F32 R160, R4.reuse, R12, R160 ;  /* 0x0000000c04a0723c */ /* 0x040fe200000018a0 */
        /* <DEDUP_REMOVED lines=11> */
[-C--:B------:R-:W-:Y:S01]  /*c570*/  FMUL.FTZ R144, R144, R177.reuse ;  /* 0x000000b190907220 */ /* 0x080fe20000410000 */
[C---:B------:R-:W-:Y:S01]  /*c580*/  HMMA.16816.F32 R152, R4.reuse, R16, R152 ;  /* 0x000000100498723c */ /* 0x040fe20000001898 */
[----:B------:R-:W-:Y:S01]  /*c590*/  FMUL.FTZ R145, R145, R177 ;  /* 0x000000b191917220 */ /* 0x000fe20000410000 */
[----:B------:R-:W4:Y:S01]  /*c5a0*/  MUFU.EX2 R189, R189 ;  /* 0x000000bd00bd7308 */ /* 0x000f220000000800 */
[-C--:B------:R-:W-:Y:S02]  /*c5b0*/  FMUL.FTZ R146, R146, R3.reuse ;  /* 0x0000000392927220 */ /* 0x080fe40000410000 */
[----:B------:R-:W-:Y:S02]  /*c5c0*/  FMUL.FTZ R147, R147, R3 ;  /* 0x0000000393937220 */ /* 0x000fe40000410000 */
[-C--:B------:R-:W-:Y:S01]  /*c5d0*/  FMUL.FTZ R140, R140, R177.reuse ;  /* 0x000000b18c8c7220 */ /* 0x080fe20000410000 */
[----:B------:R-:W-:Y:S01]  /*c5e0*/  HMMA.16816.F32 R148, R4, R18, R148 ;  /* 0x000000120494723c */ /* 0x000fe20000001894 */
[----:B------:R-:W-:Y:S01]  /*c5f0*/  FMUL.FTZ R141, R141, R177 ;  /* 0x000000b18d8d7220 */ /* 0x000fe20000410000 */
[----:B------:R-:W5:Y:S01]  /*c600*/  LDSM.16.MT88.4 R16, [R232+0x12000] ;  /* 0x01200000e810783b */ /* 0x000f620000004200 */
[-C--:B------:R-:W-:Y:S01]  /*c610*/  FMUL.FTZ R142, R142, R3.reuse ;  /* 0x000000038e8e7220 */ /* 0x080fe20000410000 */
[----:B------:R-:W1:Y:S01]  /*c620*/  MUFU.EX2 R190, R190 ;  /* 0x000000be00be7308 */ /* 0x000e620000000800 */
[----:B------:R-:W-:-:S02]  /*c630*/  FMUL.FTZ R143, R143, R3 ;  /* 0x000000038f8f7220 */ /* 0x000fc40000410000 */
[-C--:B------:R-:W-:Y:S01]  /*c640*/  FMUL.FTZ R136, R136, R177.reuse ;  /* 0x000000b188887220 */ /* 0x080fe20000410000 */
[C---:B--2---:R-:W-:Y:S01]  /*c650*/  HMMA.16816.F32 R144, R4.reuse, R8, R144 ;  /* 0x000000080490723c */ /* 0x044fe20000001890 */
[----:B------:R-:W-:Y:S02]  /*c660*/  FMUL.FTZ R137, R137, R177 ;  /* 0x000000b189897220 */ /* 0x000fe40000410000 */
[-C--:B------:R-:W-:Y:S01]  /*c670*/  FMUL.FTZ R138, R138, R3.reuse ;  /* 0x000000038a8a7220 */ /* 0x080fe20000410000 */
[----:B------:R-:W-:Y:S01]  /*c680*/  MUFU.EX2 R191, R191 ;  /* 0x000000bf00bf7308 */ /* 0x000fe20000000800 */
[----:B------:R-:W-:Y:S02]  /*c690*/  FMUL.FTZ R139, R139, R3 ;  /* 0x000000038b8b7220 */ /* 0x000fe40000410000 */
[-C--:B------:R-:W-:Y:S01]  /*c6a0*/  FMUL.FTZ R132, R132, R177.reuse ;  /* 0x000000b184847220 */ /* 0x080fe20000410000 */
[----:B------:R-:W-:Y:S01]  /*c6b0*/  HMMA.16816.F32 R140, R4, R10, R140 ;  /* 0x0000000a048c723c */ /* 0x000fe2000000188c */
[----:B------:R-:W-:Y:S01]  /*c6c0*/  FMUL.FTZ R133, R133, R177 ;  /* 0x000000b185857220 */ /* 0x000fe20000410000 */
[----:B------:R-:W2:Y:S01]  /*c6d0*/  LDSM.16.MT88.4 R8, [R230+0x12000] ;  /* 0x01200000e608783b */ /* 0x000ea20000004200 */
[-C--:B------:R-:W-:Y:S01]  /*c6e0*/  FMUL.FTZ R134, R134, R3.reuse ;  /* 0x0000000386867220 */ /* 0x080fe20000410000 */
[----:B------:R-:W2:Y:S01]  /*c6f0*/  MUFU.EX2 R192, R192 ;  /* 0x000000c000c07308 */ /* 0x000ea20000000800 */
[----:B------:R-:W-:-:S02]  /*c700*/  FMUL.FTZ R135, R135, R3 ;  /* 0x0000000387877220 */ /* 0x000fc40000410000 */
[-C--:B------:R-:W-:Y:S01]  /*c710*/  FMUL.FTZ R36, R36, R177.reuse ;  /* 0x000000b124247220 */ /* 0x080fe20000410000 */
[C---:B-1----:R-:W-:Y:S01]  /*c720*/  HMMA.16816.F32 R136, R4.reuse, R12, R136 ;  /* 0x0000000c0488723c */ /* 0x042fe20000001888 */
[----:B------:R-:W-:Y:S02]  /*c730*/  FMUL.FTZ R37, R37, R177 ;  /* 0x000000b125257220 */ /* 0x000fe40000410000 */
[-C--:B------:R-:W-:Y:S01]  /*c740*/  FMUL.FTZ R38, R38, R3.reuse ;  /* 0x0000000326267220 */ /* 0x080fe20000410000 */
[----:B------:R-:W1:Y:S01]  /*c750*/  MUFU.EX2 R200, R200 ;  /* 0x000000c800c87308 */ /* 0x000e620000000800 */
[----:B------:R-:W-:Y:S02]  /*c760*/  FMUL.FTZ R39, R39, R3 ;  /* 0x0000000327277220 */ /* 0x000fe40000410000 */
[-C--:B------:R-:W-:Y:S01]  /*c770*/  FMUL.FTZ R40, R40, R177.reuse ;  /* 0x000000b128287220 */ /* 0x080fe20000410000 */
[----:B------:R-:W-:Y:S01]  /*c780*/  HMMA.16816.F32 R132, R4, R14, R132 ;  /* 0x0000000e0484723c */ /* 0x000fe20000001884 */
[----:B------:R-:W1:Y:S01]  /*c790*/  LDSM.16.MT88.4 R12, [R229+0x12000] ;  /* 0x01200000e50c783b */ /* 0x000e620000004200 */
[----:B------:R-:W-:-:S02]  /*c7a0*/  FMUL.FTZ R41, R41, R177 ;  /* 0x000000b129297220 */ /* 0x000fc40000410000 */
[-C--:B------:R-:W-:Y:S01]  /*c7b0*/  FMUL.FTZ R42, R42, R3.reuse ;  /* 0x000000032a2a7220 */ /* 0x080fe20000410000 */
[----:B------:R-:W-:Y:S01]  /*c7c0*/  MUFU.EX2 R199, R199 ;  /* 0x000000c700c77308 */ /* 0x000fe20000000800 */
[----:B------:R-:W-:Y:S02]  /*c7d0*/  FMUL.FTZ R43, R43, R3 ;  /* 0x000000032b2b7220 */ /* 0x000fe40000410000 */
[-C--:B------:R-:W-:Y:S02]  /*c7e0*/  FMUL.FTZ R44, R44, R177.reuse ;  /* 0x000000b12c2c7220 */ /* 0x080fe40000410000 */
[----:B------:R-:W-:Y:S01]  /*c7f0*/  FMUL.FTZ R45, R45, R177 ;  /* 0x000000b12d2d7220 */ /* 0x000fe20000410000 */
[----:B-----5:R-:W-:Y:S01]  /*c800*/  HMMA.16816.F32 R36, R4, R16, R36 ;  /* 0x000000100424723c */ /* 0x020fe20000001824 */
[-C--:B------:R-:W-:Y:S01]  /*c810*/  FMUL.FTZ R46, R46, R3.reuse ;  /* 0x000000032e2e7220 */ /* 0x080fe20000410000 */
[----:B------:R-:W-:Y:S01]  /*c820*/  MUFU.EX2 R198, R198 ;  /* 0x000000c600c67308 */ /* 0x000fe20000000800 */
[----:B------:R-:W-:-:S02]  /*c830*/  FMUL.FTZ R47, R47, R3 ;  /* 0x000000032f2f7220 */ /* 0x000fc40000410000 */
[-C--:B------:R-:W-:Y:S02]  /*c840*/  FMUL.FTZ R48, R48, R177.reuse ;  /* 0x000000b130307220 */ /* 0x080fe40000410000 */
[----:B------:R-:W-:Y:S01]  /*c850*/  FMUL.FTZ R49, R49, R177 ;  /* 0x000000b131317220 */ /* 0x000fe20000410000 */
[C---:B------:R-:W-:Y:S01]  /*c860*/  HMMA.16816.F32 R40, R4.reuse, R18, R40 ;  /* 0x000000120428723c */ /* 0x040fe20000001828 */
[-C--:B------:R-:W-:Y:S01]  /*c870*/  FMUL.FTZ R50, R50, R3.reuse ;  /* 0x0000000332327220 */ /* 0x080fe20000410000 */
[----:B------:R-:W5:Y:S01]  /*c880*/  LDSM.16.MT88.4 R16, [R228+0x12000] ;  /* 0x01200000e410783b */ /* 0x000f620000004200 */
[----:B------:R-:W-:Y:S01]  /*c890*/  FMUL.FTZ R51, R51, R3 ;  /* 0x0000000333337220 */ /* 0x000fe20000410000 */
[----:B------:R-:W-:Y:S01]  /*c8a0*/  MUFU.EX2 R197, R197 ;  /* 0x000000c500c57308 */ /* 0x000fe20000000800 */
[-C--:B------:R-:W-:Y:S02]  /*c8b0*/  FMUL.FTZ R52, R52, R177.reuse ;  /* 0x000000b134347220 */ /* 0x080fe40000410000 */
[----:B------:R-:W-:Y:S01]  /*c8c0*/  FMUL.FTZ R53, R53, R177 ;  /* 0x000000b135357220 */ /* 0x000fe20000410000 */
[----:B--2---:R-:W-:Y:S01]  /*c8d0*/  HMMA.16816.F32 R44, R4, R8, R44 ;  /* 0x00000008042c723c */ /* 0x004fe2000000182c */
[----:B------:R-:W-:-:S02]  /*c8e0*/  FMUL.FTZ R54, R54, R3 ;  /* 0x0000000336367220 */ /* 0x000fc40000410000 */
[----:B------:R-:W-:Y:S01]  /*c8f0*/  FMUL.FTZ R55, R55, R3 ;  /* 0x0000000337377220 */ /* 0x000fe20000410000 */
[----:B------:R-:W2:Y:S01]  /*c900*/  MUFU.EX2 R196, R196 ;  /* 0x000000c400c47308 */ /* 0x000ea20000000800 */
[-C--:B------:R-:W-:Y:S02]  /*c910*/  FMUL.FTZ R56, R56, R177.reuse ;  /* 0x000000b138387220 */ /* 0x080fe40000410000 */
[----:B------:R-:W-:Y:S01]  /*c920*/  FMUL.FTZ R57, R57, R177 ;  /* 0x000000b139397220 */ /* 0x000fe20000410000 */
[----:B------:R-:W-:Y:S01]  /*c930*/  HMMA.16816.F32 R48, R4, R10, R48 ;  /* 0x0000000a0430723c */ /* 0x000fe20000001830 */
[-C--:B------:R-:W-:Y:S01]  /*c940*/  FMUL.FTZ R58, R58, R3.reuse ;  /* 0x000000033a3a7220 */ /* 0x080fe20000410000 */
[----:B------:R-:W2:Y:S01]  /*c950*/  LDSM.16.MT88.4 R8, [R232+0x14000] ;  /* 0x01400000e808783b */ /* 0x000ea20000004200 */
[----:B------:R-:W-:Y:S01]  /*c960*/  FMUL.FTZ R59, R59, R3 ;  /* 0x000000033b3b7220 */ /* 0x000fe20000410000 */
[----:B------:R-:W2:Y:S01]  /*c970*/  MUFU.EX2 R195, R195 ;  /* 0x000000c300c37308 */ /* 0x000ea20000000800 */
[----:B------:R-:W-:-:S02]  /*c980*/  FMUL.FTZ R60, R60, R177 ;  /* 0x000000b13c3c7220 */ /* 0x000fc40000410000 */
[----:B------:R-:W-:Y:S01]  /*c990*/  FMUL.FTZ R61, R61, R177 ;  /* 0x000000b13d3d7220 */ /* 0x000fe20000410000 */
[C---:B-1----:R-:W-:Y:S01]  /*c9a0*/  HMMA.16816.F32 R52, R4.reuse, R12, R52 ;  /* 0x0000000c0434723c */ /* 0x042fe20000001834 */
[-C--:B------:R-:W-:Y:S02]  /*c9b0*/  FMUL.FTZ R62, R62, R3.reuse ;  /* 0x000000033e3e7220 */ /* 0x080fe40000410000 */
[----:B------:R-:W-:Y:S01]  /*c9c0*/  FMUL.FTZ R63, R63, R3 ;  /* 0x000000033f3f7220 */ /* 0x000fe20000410000 */
[----:B------:R-:W-:Y:S01]  /*c9d0*/  MUFU.EX2 R194, R194 ;  /* 0x000000c200c27308 */ /* 0x000fe20000000800 */
[-C--:B------:R-:W-:Y:S02]  /*c9e0*/  FMUL.FTZ R64, R64, R177.reuse ;  /* 0x000000b140407220 */ /* 0x080fe40000410000 */
[----:B------:R-:W-:Y:S01]  /*c9f0*/  FMUL.FTZ R65, R65, R177 ;  /* 0x000000b141417220 */ /* 0x000fe20000410000 */
[----:B------:R-:W-:Y:S01]  /*ca00*/  HMMA.16816.F32 R56, R4, R14, R56 ;  /* 0x0000000e0438723c */ /* 0x000fe20000001838 */
[----:B------:R-:W1:Y:S01]  /*ca10*/  LDSM.16.MT88.4 R12, [R230+0x14000] ;  /* 0x01400000e60c783b */ /* 0x000e620000004200 */
[----:B------:R-:W-:-:S02]  /*ca20*/  FMUL.FTZ R66, R66, R3 ;  /* 0x0000000342427220 */ /* 0x000fc40000410000 */
[----:B------:R-:W-:Y:S01]  /*ca30*/  FMUL.FTZ R67, R67, R3 ;  /* 0x0000000343437220 */ /* 0x000fe20000410000 */
[----:B------:R-:W1:Y:S01]  /*ca40*/  MUFU.EX2 R193, R193 ;  /* 0x000000c100c17308 */ /* 0x000e620000000800 */
[-C--:B------:R-:W-:Y:S02]  /*ca50*/  FMUL.FTZ R68, R68, R177.reuse ;  /* 0x000000b144447220 */ /* 0x080fe40000410000 */
[----:B------:R-:W-:Y:S02]  /*ca60*/  FMUL.FTZ R69, R69, R177 ;  /* 0x000000b145457220 */ /* 0x000fe40000410000 */
[-C--:B------:R-:W-:Y:S01]  /*ca70*/  FMUL.FTZ R70, R70, R3.reuse ;  /* 0x0000000346467220 */ /* 0x080fe20000410000 */
[----:B-----5:R-:W-:Y:S01]  /*ca80*/  HMMA.16816.F32 R60, R4, R16, R60 ;  /* 0x00000010043c723c */ /* 0x020fe2000000183c */
[----:B------:R-:W-:Y:S01]  /*ca90*/  FMUL.FTZ R71, R71, R3 ;  /* 0x0000000347477220 */ /* 0x000fe20000410000 */
[----:B------:R-:W5:Y:S01]  /*caa0*/  MUFU.EX2 R184, R184 ;  /* 0x000000b800b87308 */ /* 0x000f620000000800 */
[----:B------:R-:W-:-:S02]  /*cab0*/  FMUL.FTZ R72, R72, R177 ;  /* 0x000000b148487220 */ /* 0x000fc40000410000 */
[----:B------:R-:W-:Y:S02]  /*cac0*/  FMUL.FTZ R73, R73, R177 ;  /* 0x000000b149497220 */ /* 0x000fe40000410000 */
[-C--:B------:R-:W-:Y:S01]  /*cad0*/  FMUL.FTZ R74, R74, R3.reuse ;  /* 0x000000034a4a7220 */ /* 0x080fe20000410000 */
[C---:B------:R-:W-:Y:S01]  /*cae0*/  HMMA.16816.F32 R64, R4.reuse, R18, R64 ;  /* 0x000000120440723c */ /* 0x040fe20000001840 */
[----:B------:R-:W-:Y:S01]  /*caf0*/  FMUL.FTZ R75, R75, R3 ;  /* 0x000000034b4b7220 */ /* 0x000fe20000410000 */
[----:B------:R-:W3:Y:S01]  /*cb00*/  LDSM.16.MT88.4 R16, [R229+0x14000] ;  /* 0x01400000e510783b */ /* 0x000ee20000004200 */
[-C--:B------:R-:W-:Y:S01]  /*cb10*/  FMUL.FTZ R76, R76, R177.reuse ;  /* 0x000000b14c4c7220 */ /* 0x080fe20000410000 */
[----:B------:R-:W-:Y:S01]  /*cb20*/  MUFU.EX2 R183, R183 ;  /* 0x000000b700b77308 */ /* 0x000fe20000000800 */
[----:B------:R-:W-:Y:S02]  /*cb30*/  FMUL.FTZ R77, R77, R177 ;  /* 0x000000b14d4d7220 */ /* 0x000fe40000410000 */
[-C--:B------:R-:W-:Y:S01]  /*cb40*/  FMUL.FTZ R78, R78, R3.reuse ;  /* 0x000000034e4e7220 */ /* 0x080fe20000410000 */
[----:B--2---:R-:W-:Y:S01]  /*cb50*/  HMMA.16816.F32 R68, R4, R8, R68 ;  /* 0x000000080444723c */ /* 0x004fe20000001844 */
[----:B------:R-:W-:-:S02]  /*cb60*/  FMUL.FTZ R79, R79, R3 ;  /* 0x000000034f4f7220 */ /* 0x000fc40000410000 */
        /* <DEDUP_REMOVED lines=8> */
[----:B------:R-:W-:Y:S01]  /*cbf0*/  MUFU.EX2 R202, R202 ;  /* 0x000000ca00ca7308 */ /* 0x000fe20000000800 */
        /* <DEDUP_REMOVED lines=12> */
[----:B------:R-:W1:Y:S01]  /*ccc0*/  MUFU.EX2 R182, R182 ;  /* 0x000000b600b67308 */ /* 0x000e620000000800 */
[----:B------:R-:W-:Y:S02]  /*ccd0*/  FMUL.FTZ R93, R93, R177 ;  /* 0x000000b15d5d7220 */ /* 0x000fe40000410000 */
[-C--:B------:R-:W-:Y:S02]  /*cce0*/  FMUL.FTZ R94, R94, R3.reuse ;  /* 0x000000035e5e7220 */ /* 0x080fe40000410000 */
[----:B------:R-:W-:Y:S01]  /*ccf0*/  FMUL.FTZ R95, R95, R3 ;  /* 0x000000035f5f7220 */ /* 0x000fe20000410000 */
[----:B---3--:R-:W-:Y:S01]  /*cd00*/  HMMA.16816.F32 R84, R4, R16, R84 ;  /* 0x000000100454723c */ /* 0x008fe20000001854 */
[-C--:B------:R-:W-:Y:S01]  /*cd10*/  FMUL.FTZ R96, R96, R177.reuse ;  /* 0x000000b160607220 */ /* 0x080fe20000410000 */
[----:B------:R-:W3:Y:S01]  /*cd20*/  MUFU.EX2 R178, R178 ;  /* 0x000000b200b27308 */ /* 0x000ee20000000800 */
[----:B------:R-:W-:-:S02]  /*cd30*/  FMUL.FTZ R97, R97, R177 ;  /* 0x000000b161617220 */ /* 0x000fc40000410000 */
[-C--:B------:R-:W-:Y:S02]  /*cd40*/  FMUL.FTZ R98, R98, R3.reuse ;  /* 0x0000000362627220 */ /* 0x080fe40000410000 */
[----:B------:R-:W-:Y:S01]  /*cd50*/  FMUL.FTZ R99, R99, R3 ;  /* 0x0000000363637220 */ /* 0x000fe20000410000 */
[C---:B------:R-:W-:Y:S01]  /*cd60*/  HMMA.16816.F32 R88, R4.reuse, R18, R88 ;  /* 0x000000120458723c */ /* 0x040fe20000001858 */
[-C--:B------:R-:W-:Y:S01]  /*cd70*/  FMUL.FTZ R100, R100, R177.reuse ;  /* 0x000000b164647220 */ /* 0x080fe20000410000 */
[----:B------:R-:W3:Y:S01]  /*cd80*/  LDSM.16.MT88.4 R16, [R230+0x16000] ;  /* 0x01600000e610783b */ /* 0x000ee20000004200 */
[----:B------:R-:W-:Y:S01]  /*cd90*/  FMUL.FTZ R101, R101, R177 ;  /* 0x000000b165657220 */ /* 0x000fe20000410000 */
[----:B------:R-:W1:Y:S01]  /*cda0*/  MUFU.EX2 R179, R179 ;  /* 0x000000b300b37308 */ /* 0x000e620000000800 */
[-C--:B------:R-:W-:Y:S02]  /*cdb0*/  FMUL.FTZ R102, R102, R3.reuse ;  /* 0x0000000366667220 */ /* 0x080fe40000410000 */
[----:B------:R-:W-:Y:S01]  /*cdc0*/  FMUL.FTZ R103, R103, R3 ;  /* 0x0000000367677220 */ /* 0x000fe20000410000 */
[----:B--2---:R-:W-:Y:S01]  /*cdd0*/  HMMA.16816.F32 R92, R4, R8, R92 ;  /* 0x00000008045c723c */ /* 0x004fe2000000185c */
[----:B------:R-:W-:-:S02]  /*cde0*/  FMUL.FTZ R104, R104, R177 ;  /* 0x000000b168687220 */ /* 0x000fc40000410000 */
[----:B------:R-:W-:Y:S02]  /*cdf0*/  FMUL.FTZ R105, R105, R177 ;  /* 0x000000b169697220 */ /* 0x000fe40000410000 */
[-C--:B------:R-:W-:Y:S02]  /*ce00*/  FMUL.FTZ R106, R106, R3.reuse ;  /* 0x000000036a6a7220 */ /* 0x080fe40000410000 */
[----:B------:R-:W-:Y:S01]  /*ce10*/  FMUL.FTZ R107, R107, R3 ;  /* 0x000000036b6b7220 */ /* 0x000fe20000410000 */
[----:B------:R-:W-:Y:S01]  /*ce20*/  HMMA.16816.F32 R96, R4, R10, R96 ;  /* 0x0000000a0460723c */ /* 0x000fe20000001860 */
[----:B------:R-:W2:Y:S01]  /*ce30*/  LDSM.16.MT88.4 R8, [R229+0x16000] ;  /* 0x01600000e508783b */ /* 0x000ea20000004200 */
[-C--:B------:R-:W-:Y:S02]  /*ce40*/  FMUL.FTZ R108, R108, R177.reuse ;  /* 0x000000b16c6c7220 */ /* 0x080fe40000410000 */
[----:B------:R-:W-:Y:S02]  /*ce50*/  FMUL.FTZ R109, R109, R177 ;  /* 0x000000b16d6d7220 */ /* 0x000fe40000410000 */
[----:B------:R-:W-:-:S02]  /*ce60*/  FMUL.FTZ R110, R110, R3 ;  /* 0x000000036e6e7220 */ /* 0x000fc40000410000 */
[C---:B-1----:R-:W-:Y:S01]  /*ce70*/  HMMA.16816.F32 R100, R4.reuse, R12, R100 ;  /* 0x0000000c0464723c */ /* 0x042fe20000001864 */
[----:B------:R-:W-:Y:S02]  /*ce80*/  FMUL.FTZ R111, R111, R3 ;  /* 0x000000036f6f7220 */ /* 0x000fe40000410000 */
[-C--:B------:R-:W-:Y:S02]  /*ce90*/  FMUL.FTZ R112, R112, R177.reuse ;  /* 0x000000b170707220 */ /* 0x080fe40000410000 */
[----:B------:R-:W-:Y:S02]  /*cea0*/  FMUL.FTZ R113, R113, R177 ;  /* 0x000000b171717220 */ /* 0x000fe40000410000 */
[-C--:B------:R-:W-:Y:S01]  /*ceb0*/  FMUL.FTZ R114, R114, R3.reuse ;  /* 0x0000000372727220 */ /* 0x080fe20000410000 */
[----:B------:R-:W-:Y:S01]  /*cec0*/  HMMA.16816.F32 R104, R4, R14, R104 ;  /* 0x0000000e0468723c */ /* 0x000fe20000001868 */
[----:B------:R-:W1:Y:S01]  /*ced0*/  LDSM.16.MT88.4 R12, [R228+0x16000] ;  /* 0x01600000e40c783b */ /* 0x000e620000004200 */
[----:B------:R-:W-:-:S02]  /*cee0*/  FMUL.FTZ R115, R115, R3 ;  /* 0x0000000373737220 */ /* 0x000fc40000410000 */
[-C--:B------:R-:W-:Y:S02]  /*cef0*/  FMUL.FTZ R116, R116, R177.reuse ;  /* 0x000000b174747220 */ /* 0x080fe40000410000 */
[----:B------:R-:W-:Y:S02]  /*cf00*/  FMUL.FTZ R117, R117, R177 ;  /* 0x000000b175757220 */ /* 0x000fe40000410000 */
[-C--:B------:R-:W-:Y:S02]  /*cf10*/  FMUL.FTZ R118, R118, R3.reuse ;  /* 0x0000000376767220 */ /* 0x080fe40000410000 */
[----:B------:R-:W-:Y:S01]  /*cf20*/  FMUL.FTZ R119, R119, R3 ;  /* 0x0000000377777220 */ /* 0x000fe20000410000 */
[----:B---3--:R-:W-:Y:S01]  /*cf30*/  HMMA.16816.F32 R108, R4, R16, R108 ;  /* 0x00000010046c723c */ /* 0x008fe2000000186c */
[-C--:B------:R-:W-:Y:S02]  /*cf40*/  FMUL.FTZ R120, R120, R177.reuse ;  /* 0x000000b178787220 */ /* 0x080fe40000410000 */
[----:B------:R-:W-:-:S02]  /*cf50*/  FMUL.FTZ R121, R121, R177 ;  /* 0x000000b179797220 */ /* 0x000fc40000410000 */
[-C--:B------:R-:W-:Y:S02]  /*cf60*/  FMUL.FTZ R122, R122, R3.reuse ;  /* 0x000000037a7a7220 */ /* 0x080fe40000410000 */
[----:B------:R-:W-:Y:S01]  /*cf70*/  FMUL.FTZ R123, R123, R3 ;  /* 0x000000037b7b7220 */ /* 0x000fe20000410000 */
[C---:B------:R-:W-:Y:S01]  /*cf80*/  HMMA.16816.F32 R112, R4.reuse, R18, R112 ;  /* 0x000000120470723c */ /* 0x040fe20000001870 */
[-C--:B------:R-:W-:Y:S01]  /*cf90*/  FMUL.FTZ R124, R124, R177.reuse ;  /* 0x000000b17c7c7220 */ /* 0x080fe20000410000 */
[----:B------:R-:W3:Y:S01]  /*cfa0*/  LDSM.16.MT88.4 R16, [R229+0x10800] ;  /* 0x01080000e510783b */ /* 0x000ee20000004200 */
[----:B------:R-:W-:Y:S02]  /*cfb0*/  FMUL.FTZ R125, R125, R177 ;  /* 0x000000b17d7d7220 */ /* 0x000fe40000410000 */
        /* <DEDUP_REMOVED lines=9> */
[----:B------:R-:W-:Y:S02]  /*d050*/  FFMA.FTZ R174, R251, R177, R174 ;  /* 0x000000b1fbae7223 */ /* 0x000fe400000100ae */
[----:B------:R-:W-:Y:S02]  /*d060*/  FFMA.FTZ R3, R250, R3, R165 ;  /* 0x00000003fa037223 */ /* 0x000fe400000100a5 */
[----:B------:R-:W-:-:S02]  /*d070*/  FADD.FTZ R173, R173, R174 ;  /* 0x000000aeadad7221 */ /* 0x000fc40000010000 */
[C---:B-1----:R-:W-:Y:S01]  /*d080*/  HMMA.16816.F32 R124, R4.reuse, R12, R124 ;  /* 0x0000000c047c723c */ /* 0x042fe2000000187c */
        /* <DEDUP_REMOVED lines=21> */
[----:B------:R-:W-:Y:S01]  /*d1e0*/  HMMA.16816.F32 R152, R4, R20, R152 ;  /* 0x000000140498723c */ /* 0x000fe20000001898 */
[----:B------:R-:W-:Y:S02]  /*d1f0*/  FADD.FTZ R188, R200, R188 ;  /* 0x000000bcc8bc7221 */ /* 0x000fe40000010000 */
[----:B------:R-:W-:-:S05]  /*d200*/  FADD.FTZ R192, R196, R192 ;  /* 0x000000c0c4c07221 */ /* 0x000fca0000010000 */
        /* <DEDUP_REMOVED lines=44> */
[C---:B--2---:R-:W-:Y:S08]  /*d4d0*/  HMMA.16816.F32 R124, R4.reuse, R8, R124 ;  /* 0x00000008047c723c */ /* 0x044ff0000000187c */
        /* <DEDUP_REMOVED lines=12> */
[C---:B-1----:R-:W-:Y:S01]  /*d5a0*/  HMMA.16816.F32 R36, R4.reuse, R20, R36 ;  /* 0x000000140424723c */ /* 0x042fe20000001824 */
        /* <DEDUP_REMOVED lines=98> */
[----:B------:R-:W-:Y:S08]  /*dbd0*/  HMMA.16816.F32 R128, R4, R14, R128 ;  /* 0x0000000e0480723c */ /* 0x000ff00000001880 */
.L_x_2508:
[----:B------:R-:W-:-:S06]  /*dbe0*/  UISETP.GE.AND UP0, UPT, UR28, 0x1, UPT ;  /* 0x000000011c00788c */ /* 0x000fcc000bf06270 */
[----:B------:R-:W-:-:S13]  /*dbf0*/  PLOP3.LUT P0, PT, PT, PT, UP0, 0x80, 0x0 ;  /* 0x000000000000781c */ /* 0x000fda0003f0f008 */
[----:B------:R-:W-:Y:S05]  /*dc00*/  @!P0 BRA `(.L_x_2516) ;  /* 0x0000515000008947 */ /* 0x000fea0003800000 */
[----:B------:R-:W-:Y:S01]  /*dc10*/  IABS R2, c[0x0][0x2d0] ;  /* 0x0000b40000027a13 */ /* 0x000fe20000000000 */
[----:B------:R-:W-:Y:S01]  /*dc20*/  ULEA UR6, -UR8, URZ, 0x6 ;  /* 0x0000003f08067291 */ /* 0x000fe2000f8e313f */
[----:B------:R-:W-:Y:S01]  /*dc30*/  IABS R0, c[0x0][0x2d0] ;  /* 0x0000b40000007a13 */ /* 0x000fe20000000000 */
[----:B------:R-:W-:Y:S01]  /*dc40*/  ULEA UR20, -UR10, URZ, 0x6 ;  /* 0x0000003f0a147291 */ /* 0x000fe2000f8e313f */
[----:B------:R-:W1:Y:S01]  /*dc50*/  R2UR UR18, R2 ;  /* 0x00000000021273c2 */ /* 0x000e6200000e0000 */
[----:B------:R-:W-:Y:S02]  /*dc60*/  UMOV UR8, URZ ;  /* 0x0000003f00087c82 */ /* 0x000fe40008000000 */
[----:B------:R-:W-:Y:S01]  /*dc70*/  UMOV UR10, URZ ;  /* 0x0000003f000a7c82 */ /* 0x000fe20008000000 */
[----:B------:R-:W-:Y:S01]  /*dc80*/  IMAD.U32 R247, RZ, RZ, UR6 ;  /* 0x00000006fff77e24 */ /* 0x000fe2000f8e00ff */
[----:B------:R-:W-:Y:S02]  /*dc90*/  USHF.R.S32.HI UR7, URZ, 0x1f, UR6 ;  /* 0x0000001f3f077899 */ /* 0x000fe40008011406 */
[----:B------:R-:W-:Y:S01]  /*dca0*/  ULDC UR12, c[0x0][0x2d0] ;  /* 0x0000b400000c7ab9 */ /* 0x000fe20000000800 */
[----:B------:R-:W2:Y:S01]  /*dcb0*/  R2UR UR16, R0 ;  /* 0x00000000001073c2 */ /* 0x000ea200000e0000 */
[----:B------:R-:W-:-:S02]  /*dcc0*/  ULDC UR5, c[0x0][0x2d0] ;  /* 0x0000b40000057ab9 */ /* 0x000fc40000000800 */
[----:B------:R-:W-:Y:S01]  /*dcd0*/  IMAD.U32 R246, RZ, RZ, UR7 ;  /* 0x00000007fff67e24 */ /* 0x000fe2000f8e00ff */
[----:B------:R-:W-:Y:S02]  /*dce0*/  UISETP.NE.AND UP1, UPT, URZ, UR12, UPT ;  /* 0x0000000c3f00728c */ /* 0x000fe4000bf25270 */
[----:B------:R-:W-:Y:S02]  /*dcf0*/  ULOP3.LUT UR17, URZ, UR12, URZ, 0x33, !UPT ;  /* 0x0000000c3f117292 */ /* 0x000fe4000f8e333f */
[----:B------:R-:W-:Y:S02]  /*dd00*/  USHF.R.S32.HI UR13, URZ, 0x1f, UR20 ;  /* 0x0000001f3f0d7899 */ /* 0x000fe40008011414 */
[----:B------:R-:W-:Y:S02]  /*dd10*/  UISETP.NE.AND UP0, UPT, URZ, UR5, UPT ;  /* 0x000000053f00728c */ /* 0x000fe4000bf05270 */
        /* <DEDUP_REMOVED lines=10> */
[----:B-1----:R1:W3:Y:S08]  /*ddc0*/  R2UR UR11, R2 ;  /* 0x00000000020b73c2 */ /* 0x0022f000000e0000 */
[----:B--2---:R2:W4:Y:S01]  /*ddd0*/  R2UR UR9, R0 ;  /* 0x00000000000973c2 */ /* 0x00452200000e0000 */
[----:B-1----:R-:W-:Y:S01]  /*dde0*/  IMAD.MOV.U32 R2, RZ, RZ, R164 ;  /* 0x000000ffff027224 */ /* 0x002fe200078e00a4 */
[----:B---3--:R-:W-:-:S04]  /*ddf0*/  UIADD3 UR36, URZ, -UR11, URZ ;  /* 0x8000000b3f247290 */ /* 0x008fc8000fffe03f */
[----:B------:R-:W-:Y:S01]  /*de00*/  UIMAD UR36, UR36, UR18, URZ ;  /* 0x00000012242472a4 */ /* 0x000fe2000f8e023f */
[----:B--2---:R-:W-:Y:S01]  /*de10*/  IMAD.MOV.U32 R0, RZ, RZ, R3 ;  /* 0x000000ffff007224 */ /* 0x004fe200078e0003 */
[----:B----4-:R-:W-:Y:S02]  /*de20*/  UIADD3 UR22, URZ, -UR9, URZ ;  /* 0x800000093f167290 */ /* 0x010fe4000fffe03f */
[----:B------:R-:W-:Y:S02]  /*de30*/  UIMAD.WIDE.U32 UR36, UR11, UR36, UR10 ;  /* 0x000000240b2472a5 */ /* 0x000fe4000f8e000a */
[----:B------:R-:W-:Y:S02]  /*de40*/  UIMAD UR22, UR22, UR16, URZ ;  /* 0x00000010161672a4 */ /* 0x000fe4000f8e023f */
[----:B------:R-:W-:Y:S02]  /*de50*/  ULDC.64 UR10, c[0x0][0x1a0] ;  /* 0x00006800000a7ab9 */ /* 0x000fe40000000a00 */
[----:B------:R-:W-:-:S02]  /*de60*/  UIMAD.WIDE.U32 UR22, UR9, UR22, UR8 ;  /* 0x00000016091672a5 */ /* 0x000fc4000f8e0008 */
[----:B------:R-:W-:Y:S02]  /*de70*/  UMOV UR19, UR37 ;  /* 0x0000002500137c82 */ /* 0x000fe40008000000 */
[----:B------:R-:W-:-:S03]  /*de80*/  ULDC.64 UR8, c[0x0][0x198] ;  /* 0x0000660000087ab9 */ /* 0x000fc60000000a00 */
[----:B------:R-:W-:Y:S02]  /*de90*/  UMOV UR15, UR23 ;  /* 0x00000017000f7c82 */ /* 0x000fe40008000000 */
.L_x_2520:
        /* <DEDUP_REMOVED lines=60> */
[----:B------:R1:W2:Y:S03]  /*e260*/  LDG.E R3, [R4.64] ;  /* 0x0000002204037981 */ /* 0x0002a6000c1e1900 */
[----:B------:R-:W-:Y:S01]  /*e270*/  UIMAD UR22, UR23, UR10, UR22 ;  /* 0x0000000a171672a4 */ /* 0x000fe2000f8e0216 */
[----:B----4-:R-:W-:Y:S01]  /*e280*/  MOV R7, UR37 ;  /* 0x0000002500077c02 */ /* 0x010fe20008000f00 */
[----:B------:R-:W-:Y:S02]  /*e290*/  UIMAD.WIDE.U32 UR36, UR10, UR36, URZ ;  /* 0x000000240a2472a5 */ /* 0x000fe4000f8e003f */
[----:B------:R-:W-:Y:S02]  /*e2a0*/  UMOV UR23, UR10 ;  /* 0x0000000a00177c82 */ /* 0x000fe40008000000 */
        /* <DEDUP_REMOVED lines=13> */
.L_x_2517:
[----:B------:R-:W-:Y:S01]  /*e380*/  ISETP.GE.AND P6, PT, R244, c[0x0][0x220], PT ;  /* 0x00008800f4007a0c */ /* 0x000fe20003fc6270 */
[----:B------:R-:W-:Y:S01]  /*e390*/  UISETP.GE.AND UP2, UPT, UR28, 0x2, UPT ;  /* 0x000000021c00788c */ /* 0x000fe2000bf46270 */
[-C--:B------:R-:W-:Y:S02]  /*e3a0*/  LEA R196, P0, R7, R180.reuse, 0x1 ;  /* 0x000000b407c47211 */ /* 0x080fe400078008ff */
[----:B------:R-:W-:Y:S02]  /*e3b0*/  ISETP.GE.AND P5, PT, R241, c[0x0][0x220], PT ;  /* 0x00008800f1007a0c */ /* 0x000fe40003fa6270 */
[-C--:B------:R-:W-:Y:S02]  /*e3c0*/  LEA.HI.X R197, R7, R167.reuse, R3, 0x1, P0 ;  /* 0x000000a707c57211 */ /* 0x080fe400000f0c03 */
[----:B------:R-:W-:Y:S02]  /*e3d0*/  ISETP.GE.AND P4, PT, R240, c[0x0][0x220], PT ;  /* 0x00008800f0007a0c */ /* 0x000fe40003f86270 */
[----:B------:R-:W-:Y:S02]  /*e3e0*/  ISETP.GE.AND P3, PT, R239, c[0x0][0x220], PT ;  /* 0x00008800ef007a0c */ /* 0x000fe40003f66270 */
[----:B------:R-:W-:Y:S01]  /*e3f0*/  IADD3 R6, P1, R7, UR27, RZ ;  /* 0x0000001b07067c10 */ /* 0x000fe2000ff3e0ff */
[----:B------:R-:W-:Y:S03]  /*e400*/  @P6 STS.128 [R243+0x10000], RZ ;  /* 0x010000fff3006388 */ /* 0x000fe60000000c00 */
[----:B------:R-:W-:Y:S01]  /*e410*/  IADD3.X R5, R3, UR26, RZ, P1, !PT ;  /* 0x0000001a03057c10 */ /* 0x000fe20008ffe4ff */
[--C-:B------:R-:W-:Y:S01]  /*e420*/  @!P5 IMAD.MOV.U32 R28, RZ, RZ, R196.reuse ;  /* 0x000000ffff1cd224 */ /* 0x100fe200078e00c4 */
[----:B------:R-:W-:Y:S01]  /*e430*/  @!PT LDS RZ, [RZ] ;  /* 0x00000000fffff984 */ /* 0x000fe20000000800 */
[----:B------:R-:W-:Y:S01]  /*e440*/  @!PT LDS RZ, [RZ] ;  /* 0x00000000fffff984 */ /* 0x000fe20000000800 */
[----:B------:R-:W-:Y:S01]  /*e450*/  @!PT LDS RZ, [RZ] ;  /* 0x00000000fffff984 */ /* 0x000fe20000000800 */
[----:B------:R1:W-:Y:S01]  /*e460*/  @!P6 LDGSTS.E.BYPASS.LTC128B.128 [R243+0x10000], [R196.64] ;  /* 0x10000000c4f3efae */ /* 0x0003e2000b901d62 */
[----:B------:R-:W-:Y:S01]  /*e470*/  @!P5 IMAD.MOV.U32 R29, RZ, RZ, R197 ;  /* 0x000000ffff1dd224 */ /* 0x000fe200078e00c5 */
[CC--:B------:R-:W-:Y:S02]  /*e480*/  @!P6 LEA R16, P1, R6.reuse, R180.reuse, 0x1 ;  /* 0x000000b40610e211 */ /* 0x0c0fe400078208ff */
[CC--:B------:R-:W-:Y:S01]  /*e490*/  @!P5 LEA R12, P0, R6.reuse, R180.reuse, 0x1 ;  /* 0x000000b4060cd211 */ /* 0x0c0fe200078008ff */
[----:B------:R-:W-:Y:S01]  /*e4a0*/  @P5 STS.128 [R243+0x12000], RZ ;  /* 0x012000fff3005388 */ /* 0x000fe20000000c00 */
[CCC-:B------:R-:W-:Y:S02]  /*e4b0*/  @!P6 LEA.HI.X R17, R6.reuse, R167.reuse, R5.reuse, 0x1, P1 ;  /* 0x000000a70611e211 */ /* 0x1c0fe400008f0c05 */
[CCC-:B------:R-:W-:Y:S02]  /*e4c0*/  @!P5 LEA.HI.X R13, R6.reuse, R167.reuse, R5.reuse, 0x1, P0 ;  /* 0x000000a7060dd211 */ /* 0x1c0fe400000f0c05 */
[----:B------:R-:W-:Y:S01]  /*e4d0*/  @!PT LDS RZ, [RZ] ;  /* 0x00000000fffff984 */ /* 0x000fe20000000800 */
[----:B------:R-:W-:Y:S01]  /*e4e0*/  @!PT LDS RZ, [RZ] ;  /* 0x00000000fffff984 */ /* 0x000fe20000000800 */
[----:B------:R-:W-:Y:S01]  /*e4f0*/  @!PT LDS RZ, [RZ] ;  /* 0x00000000fffff984 */ /* 0x000fe20000000800 */
[----:B------:R2:W-:Y:S01]  /*e500*/  @!P5 LDGSTS.E.BYPASS.LTC128B.128 [R243+0x12000], [R28.64+0x80] ;  /* 0x120000801cf3dfae */ /* 0x0005e2000b901d62 */
[C---:B------:R-:W-:Y:S02]  /*e510*/  IADD3 R4, P2, R6.reuse, UR27, RZ ;  /* 0x0000001b06047c10 */ /* 0x040fe4000ff5e0ff */
[CC--:B------:R-:W-:Y:S02]  /*e520*/  @!P3 LEA R8, P1, R6.reuse, R180.reuse, 0x1 ;  /* 0x000000b40608b211 */ /* 0x0c0fe400078208ff */
[----:B------:R-:W-:Y:S01]  /*e530*/  @P4 STS.128 [R243+0x14000], RZ ;  /* 0x014000fff3004388 */ /* 0x000fe20000000c00 */
[----:B------:R-:W-:Y:S02]  /*e540*/  IADD3.X R3, R5, UR26, RZ, P2, !PT ;  /* 0x0000001a05037c10 */ /* 0x000fe400097fe4ff */
[CC--:B------:R-:W-:Y:S02]  /*e550*/  @!P4 LEA R10, P2, R6.reuse, R180.reuse, 0x1 ;  /* 0x000000b4060ac211 */ /* 0x0c0fe400078408ff */
[CCC-:B------:R-:W-:Y:S02]  /*e560*/  @!P3 LEA.HI.X R9, R6.reuse, R167.reuse, R5.reuse, 0x1, P1 ;  /* 0x000000a70609b211 */ /* 0x1c0fe400008f0c05 */
[-C--:B------:R-:W-:Y:S02]  /*e570*/  @!P4 LEA.HI.X R11, R6, R167.reuse, R5, 0x1, P2 ;  /* 0x000000a7060bc211 */ /* 0x080fe400010f0c05 */
[CC--:B------:R-:W-:Y:S02]  /*e580*/  @!P6 LEA R14, P0, R4.reuse, R180.reuse, 0x1 ;  /* 0x000000b4040ee211 */ /* 0x0c0fe400078008ff */
[CC--:B------:R-:W-:Y:S02]  /*e590*/  @!P5 LEA R20, P2, R4.reuse, R180.reuse, 0x1 ;  /* 0x000000b40414d211 */ /* 0x0c0fe400078408ff */
[CCC-:B------:R-:W-:Y:S02]  /*e5a0*/  @!P6 LEA.HI.X R15, R4.reuse, R167.reuse, R3.reuse, 0x1, P0 ;  /* 0x000000a7040fe211 */ /* 0x1c0fe400000f0c03 */
[CCC-:B------:R-:W-:Y:S02]  /*e5b0*/  @!P5 LEA.HI.X R21, R4.reuse, R167.reuse, R3.reuse, 0x1, P2 ;  /* 0x000000a70415d211 */ /* 0x1c0fe400010f0c03 */
[CC--:B------:R-:W-:Y:S02]  /*e5c0*/  @!P4 LEA R18, P1, R4.reuse, R180.reuse, 0x1 ;  /* 0x000000b40412c211 */ /* 0x0c0fe400078208ff */
[C---:B------:R-:W-:Y:S02]  /*e5d0*/  @!P3 LEA R6, P0, R4.reuse, R180, 0x1 ;  /* 0x000000b40406b211 */ /* 0x040fe400078008ff */
[CC--:B------:R-:W-:Y:S01]  /*e5e0*/  @!P4 LEA.HI.X R19, R4.reuse, R167.reuse, R3, 0x1, P1 ;  /* 0x000000a70413c211 */ /* 0x0c0fe200008f0c03 */
[----:B--2---:R-:W-:Y:S01]  /*e5f0*/  @!P4 IMAD.MOV.U32 R29, RZ, RZ, R197 ;  /* 0x000000ffff1dc224 */ /* 0x004fe200078e00c5 */
[----:B------:R-:W-:Y:S02]  /*e600*/  @!P4 MOV R28, R196 ;  /* 0x000000c4001cc202 */ /* 0x000fe40000000f00 */
[CC--:B------:R-:W-:Y:S02]  /*e610*/  @!P3 LEA.HI.X R7, R4.reuse, R167.reuse, R3, 0x1, P0 ;  /* 0x000000a70407b211 */ /* 0x0c0fe400000f0c03 */
[----:B------:R-:W-:Y:S01]  /*e620*/  IADD3 R5, P2, R4, UR27, RZ ;  /* 0x0000001b04057c10 */ /* 0x000fe2000ff5e0ff */
[----:B------:R-:W-:Y:S01]  /*e630*/  @!PT LDS RZ, [RZ] ;  /* 0x00000000fffff984 */ /* 0x000fe20000000800 */
[----:B------:R-:W-:Y:S01]  /*e640*/  @!PT LDS RZ, [RZ] ;  /* 0x00000000fffff984 */ /* 0x000fe20000000800 */
[----:B------:R-:W-:Y:S01]  /*e650*/  @!PT LDS RZ, [RZ] ;  /* 0x00000000fffff984 */ /* 0x000fe20000000800 */
[----:B------:R2:W-:Y:S03]  /*e660*/  @!P4 LDGSTS.E.BYPASS.LTC128B.128 [R243+0x14000], [R28.64+0x100] ;  /* 0x140001001cf3cfae */ /* 0x0005e6000b901d62 */
[-C--:B------:R-:W-:Y:S02]  /*e670*/  @!P6 LEA R26, P0, R5, R180.reuse, 0x1 ;  /* 0x000000b4051ae211 */ /* 0x080fe400078008ff */
[----:B------:R-:W-:Y:S01]  /*e680*/  @P3 STS.128 [R243+0x16000], RZ ;  /* 0x016000fff3003388 */ /* 0x000fe20000000c00 */
[----:B------:R-:W-:Y:S02]  /*e690*/  IADD3.X R3, R3, UR26, RZ, P2, !PT ;  /* 0x0000001a03037c10 */ /* 0x000fe400097fe4ff */
[CC--:B------:R-:W-:Y:S02]  /*e6a0*/  @!P5 LEA R24, P2, R5.reuse, R180.reuse, 0x1 ;  /* 0x000000b40518d211 */ /* 0x0c0fe400078408ff */
[CCC-:B------:R-:W-:Y:S02]  /*e6b0*/  @!P6 LEA.HI.X R27, R5.reuse, R167.reuse, R3.reuse, 0x1, P0 ;  /* 0x000000a7051be211 */ /* 0x1c0fe400000f0c03 */
[CCC-:B------:R-:W-:Y:S02]  /*e6c0*/  @!P5 LEA.HI.X R25, R5.reuse, R167.reuse, R3.reuse, 0x1, P2 ;  /* 0x000000a70519d211 */ /* 0x1c0fe400010f0c03 */
[CC--:B------:R-:W-:Y:S02]  /*e6d0*/  @!P4 LEA R22, P1, R5.reuse, R180.reuse, 0x1 ;  /* 0x000000b40516c211 */ /* 0x0c0fe400078208ff */
[C---:B------:R-:W-:Y:S02]  /*e6e0*/  @!P3 LEA R4, P0, R5.reuse, R180, 0x1 ;  /* 0x000000b40504b211 */ /* 0x040fe400078008ff */
[CCC-:B------:R-:W-:Y:S02]  /*e6f0*/  @!P4 LEA.HI.X R23, R5.reuse, R167.reuse, R3.reuse, 0x1, P1 ;  /* 0x000000a70517c211 */ /* 0x1c0fe400008f0c03 */
[----:B------:R-:W-:Y:S02]  /*e700*/  @!P3 LEA.HI.X R5, R5, R167, R3, 0x1, P0 ;  /* 0x000000a70505b211 */ /* 0x000fe400000f0c03 */
[----:B------:R-:W-:Y:S01]  /*e710*/  PLOP3.LUT P0, PT, PT, PT, UP2, 0x80, 0x0 ;  /* 0x000000000000781c */ /* 0x000fe20003f0f028 */
[--C-:B--2---:R-:W-:Y:S01]  /*e720*/  @!P3 IMAD.MOV.U32 R28, RZ, RZ, R196.reuse ;  /* 0x000000ffff1cb224 */ /* 0x104fe200078e00c4 */
[-C--:B------:R-:W-:Y:S05]  /*e730*/  @!P3 MOV R29, R197.reuse ;  /* 0x000000c5001db202 */ /* 0x080fea0000000f00 */
        /* <DEDUP_REMOVED lines=65> */
[----:B-----5:R-:W2:Y:S05]  /*eb50*/  LDSM.16.M88.4 R8, [R237+0x8000] ;  /* 0x00800000ed08783b */ /* 0x020eaa0000000200 */
[----:B---3--:R-:W4:Y:S05]  /*eb60*/  LDSM.16.M88.4 R16, [R237+0x8800] ;  /* 0x00880000ed10783b */ /* 0x008f2a0000000200 */
[----:B-1----:R-:W1:Y:S05]  /*eb70*/  LDSM.16.M88.4 R24, [R237+0x9000] ;  /* 0x00900000ed18783b */ /* 0x002e6a0000000200 */
[----:B------:R-:W0:Y:S05]  /*eb80*/  LDGDEPBAR ;  /* 0x00000000000079af */ /* 0x000e2a0000000000 */
        /* <DEDUP_REMOVED lines=10> */
[----:B------:R-:W4:Y:S05]  /*ec30*/  LDSM.16.M88.4 R192, [R231+0x8000] ;  /* 0x00800000e7c0783b */ /* 0x000f2a0000000200 */
[----:B------:R-:W-:Y:S02]  /*ec40*/  LDSM.16.M88.4 R200, [R231+0x9800] ;  /* 0x00980000e7c8783b */ /* 0x000fe40000000200 */
[C---:B------:R-:W-:Y:S03]  /*ec50*/  HMMA.16816.F32 R16, R32.reuse, R18, RZ ;  /* 0x000000122010723c */ /* 0x040fe600000018ff */
[----:B------:R-:W-:Y:S05]  /*ec60*/  LDSM.16.M88.4 R204, [R233] ;  /* 0x00000000e9cc783b */ /* 0x000fea0000000200 */
[C---:B-1----:R-:W-:Y:S01]  /*ec70*/  HMMA.16816.F32 R20, R32.reuse, R24, RZ ;  /* 0x000000182014723c */ /* 0x042fe200000018ff */
[----:B------:R-:W-:Y:S07]  /*ec80*/  LDSM.16.M88.4 R208, [R224] ;  /* 0x00000000e0d0783b */ /* 0x000fee0000000200 */
[C---:B------:R-:W-:Y:S08]  /*ec90*/  HMMA.16816.F32 R24, R32.reuse, R26, RZ ;  /* 0x0000001a2018723c */ /* 0x040ff000000018ff */
[C---:B---3--:R-:W-:Y:S08]  /*eca0*/  HMMA.16816.F32 R28, R32.reuse, R164, RZ ;  /* 0x000000a4201c723c */ /* 0x048ff000000018ff */
[----:B------:R-:W-:Y:S01]  /*ecb0*/  HMMA.16816.F32 R32, R32, R166, RZ ;  /* 0x000000a62020723c */ /* 0x000fe200000018ff */
[----:B------:R-:W1:Y:S07]  /*ecc0*/  LDSM.16.M88.4 R164, [R231+0x8800] ;  /* 0x00880000e7a4783b */ /* 0x000e6e0000000200 */
[C---:B-----5:R-:W-:Y:S07]  /*ecd0*/  HMMA.16816.F32 R4, R168.reuse, R172, R4 ;  /* 0x000000aca804723c */ /* 0x060fee0000001804 */
[----:B------:R-:W-:Y:S01]  /*ece0*/  IMAD.MOV.U32 R172, RZ, RZ, R196 ;  /* 0x000000ffffac7224 */ /* 0x000fe200078e00c4 */
[C---:B------:R-:W-:Y:S04]  /*ecf0*/  HMMA.16816.F32 R8, R168.reuse, R174, R8 ;  /* 0x000000aea808723c */ /* 0x040fe80000001808 */
[----:B------:R-:W-:Y:S02]  /*ed00*/  MOV R173, R197 ;  /* 0x000000c500ad7202 */ /* 0x000fe40000000f00 */
[----:B------:R-:W3:Y:S02]  /*ed10*/  LDSM.16.M88.4 R196, [R231+0x9000] ;  /* 0x00900000e7c4783b */ /* 0x000ee40000000200 */
        /* <DEDUP_REMOVED lines=8> */
[----:B------:R-:W2:Y:S05]  /*eda0*/  LDSM.16.M88.4 R168, [R224+0x800] ;  /* 0x00080000e0a8783b */ /* 0x000eaa0000000200 */
[----:B------:R-:W-:Y:S02]  /*edb0*/  LDSM.16.M88.4 R184, [R237+0xa000] ;  /* 0x00a00000edb8783b */ /* 0x000fe40000000200 */
[C---:B----4-:R-:W-:Y:S07]  /*edc0*/  HMMA.16816.F32 R4, R188.reuse, R192, R4 ;  /* 0x000000c0bc04723c */ /* 0x050fee0000001804 */
[----:B------:R-:W-:Y:S01]  /*edd0*/  IMAD.MOV.U32 R192, RZ, RZ, R172 ;  /* 0x000000ffffc07224 */ /* 0x000fe200078e00ac */
[C---:B------:R-:W-:Y:S04]  /*ede0*/  HMMA.16816.F32 R8, R188.reuse, R194, R8 ;  /* 0x000000c2bc08723c */ /* 0x040fe80000001808 */
[----:B------:R-:W-:Y:S02]  /*edf0*/  MOV R193, R173 ;  /* 0x000000ad00c17202 */ /* 0x000fe40000000f00 */
[----:B------:R-:W4:Y:S02]  /*ee00*/  LDSM.16.M88.4 R172, [R224+0x1000] ;  /* 0x00100000e0ac783b */ /* 0x000f240000000200 */
        /* <DEDUP_REMOVED lines=8> */
[----:B------:R-:W3:Y:S05]  /*ee90*/  LDSM.16.M88.4 R188, [R237+0xb000] ;  /* 0x00b00000edbc783b */ /* 0x000eea0000000200 */
[----:B------:R-:W-:Y:S02]  /*eea0*/  LDSM.16.M88.4 R200, [R223] ;  /* 0x00000000dfc8783b */ /* 0x000fe40000000200 */
[C---:B------:R-:W-:Y:S07]  /*eeb0*/  HMMA.16816.F32 R4, R204.reuse, R208, R4 ;  /* 0x000000d0cc04723c */ /* 0x040fee0000001804 */
[----:B------:R-:W-:Y:S01]  /*eec0*/  IMAD.MOV.U32 R208, RZ, RZ, R192 ;  /* 0x000000ffffd07224 */ /* 0x000fe200078e00c0 */
[C---:B------:R-:W-:Y:S04]  /*eed0*/  HMMA.16816.F32 R8, R204.reuse, R210, R8 ;  /* 0x000000d2cc08723c */ /* 0x040fe80000001808 */
[----:B------:R-:W-:Y:S02]  /*eee0*/  MOV R209, R193 ;  /* 0x000000c100d17202 */ /* 0x000fe40000000f00 */
[----:B------:R-:W5:Y:S02]  /*eef0*/  LDSM.16.M88.4 R192, [R237+0xb800] ;  /* 0x00b80000edc0783b */ /* 0x000f640000000200 */
[C---:B--2---:R-:W-:Y:S08]  /*ef00*/  HMMA.16816.F32 R12, R204.reuse, R168, R12 ;  /* 0x000000a8cc0c723c */ /* 0x044ff0000000180c */
[C---:B------:R-:W-:Y:S01]  /*ef10*/  HMMA.16816.F32 R16, R204.reuse, R170, R16 ;  /* 0x000000aacc10723c */ /* 0x040fe20000001810 */
[----:B------:R-:W2:Y:S07]  /*ef20*/  LDSM.16.M88.4 R168, [R222] ;  /* 0x00000000dea8783b */ /* 0x000eae0000000200 */
[C---:B----4-:R-:W-:Y:S08]  /*ef30*/  HMMA.16816.F32 R20, R204.reuse, R172, R20 ;  /* 0x000000accc14723c */ /* 0x050ff00000001814 */
[C---:B------:R-:W-:Y:S01]  /*ef40*/  HMMA.16816.F32 R24, R204.reuse, R174, R24 ;  /* 0x000000aecc18723c */ /* 0x040fe20000001818 */
[----:B------:R-:W4:Y:S07]  /*ef50*/  LDSM.16.M88.4 R172, [R221] ;  /* 0x00000000ddac783b */ /* 0x000f2e0000000200 */
[C---:B------:R-:W-:Y:S08]  /*ef60*/  HMMA.16816.F32 R28, R204.reuse, R176, R28 ;  /* 0x000000b0cc1c723c */ /* 0x040ff0000000181c */
[----:B------:R-:W-:Y:S01]  /*ef70*/  HMMA.16816.F32 R32, R204, R178, R32 ;  /* 0x000000b2cc20723c */ /* 0x000fe20000001820 */
[----:B------:R-:W2:Y:S05]  /*ef80*/  LDSM.16.M88.4 R176, [R220] ;  /* 0x00000000dcb0783b */ /* 0x000eaa0000000200 */
[----:B------:R-:W-:Y:S02]  /*ef90*/  LDSM.16.M88.4 R204, [R234+0x2000] ;  /* 0x00200000eacc783b */ /* 0x000fe40000000200 */
[C---:B------:R-:W-:Y:S07]  /*efa0*/  HMMA.16816.F32 R4, R180.reuse, R184, R4 ;  /* 0x000000b8b404723c */ /* 0x040fee0000001804 */
[----:B------:R-:W-:Y:S01]  /*efb0*/  IMAD.MOV.U32 R184, RZ, RZ, R208 ;  /* 0x000000ffffb87224 */ /* 0x000fe200078e00d0 */
[C---:B------:R-:W-:Y:S04]  /*efc0*/  HMMA.16816.F32 R8, R180.reuse, R186, R8 ;  /* 0x000000bab408723c */ /* 0x040fe80000001808 */
[----:B------:R-:W-:Y:S02]  /*efd0*/  MOV R185, R209 ;  /* 0x000000d100b97202 */ /* 0x000fe40000000f00 */
[----:B------:R-:W2:Y:S02]  /*efe0*/  LDSM.16.M88.4 R208, [R231+0xa000] ;  /* 0x00a00000e7d0783b */ /* 0x000ea40000000200 */
[C---:B-1----:R-:W-:Y:S08]  /*eff0*/  HMMA.16816.F32 R12, R180.reuse, R164, R12 ;  /* 0x000000a4b40c723c */ /* 0x042ff0000000180c */
[C---:B------:R-:W-:Y:S01]  /*f000*/  HMMA.16816.F32 R16, R180.reuse, R166, R16 ;  /* 0x000000a6b410723c */ /* 0x040fe20000001810 */
[----:B------:R-:W1:Y:S07]  /*f010*/  LDSM.16.M88.4 R164, [R231+0xa800] ;  /* 0x00a80000e7a4783b */ /* 0x000e6e0000000200 */
[C---:B---3--:R-:W-:Y:S08]  /*f020*/  HMMA.16816.F32 R20, R180.reuse, R188, R20 ;  /* 0x000000bcb414723c */ /* 0x048ff00000001814 */
[C---:B------:R-:W-:Y:S01]  /*f030*/  HMMA.16816.F32 R24, R180.reuse, R190, R24 ;  /* 0x000000beb418723c */ /* 0x040fe20000001818 */
[----:B------:R-:W-:Y:S07]  /*f040*/  LDSM.16.M88.4 R188, [R233+0x2000] ;  /* 0x00200000e9bc783b */ /* 0x000fee0000000200 */
[C---:B-----5:R-:W-:Y:S08]  /*f050*/  HMMA.16816.F32 R28, R180.reuse, R192, R28 ;  /* 0x000000c0b41c723c */ /* 0x060ff0000000181c */
[----:B------:R-:W-:Y:S01]  /*f060*/  HMMA.16816.F32 R32, R180, R194, R32 ;  /* 0x000000c2b420723c */ /* 0x000fe20000001820 */
[----:B------:R-:W3:Y:S05]  /*f070*/  LDSM.16.M88.4 R180, [R231+0xb000] ;  /* 0x00b00000e7b4783b */ /* 0x000eea0000000200 */
[----:B------:R-:W-:Y:S02]  /*f080*/  LDSM.16.M88.4 R192, [R224+0x2000] ;  /* 0x00200000e0c0783b */ /* 0x000fe40000000200 */
[C---:B------:R-:W-:Y:S07]  /*f090*/  HMMA.16816.F32 R4, R196.reuse, R200, R4 ;  /* 0x000000c8c404723c */ /* 0x040fee0000001804 */
[----:B------:R-:W-:Y:S01]  /*f0a0*/  IMAD.MOV.U32 R200, RZ, RZ, R184 ;  /* 0x000000ffffc87224 */ /* 0x000fe200078e00b8 */
[C---:B------:R-:W-:Y:S04]  /*f0b0*/  HMMA.16816.F32 R8, R196.reuse, R202, R8 ;  /* 0x000000cac408723c */ /* 0x040fe80000001808 */
[----:B------:R-:W-:Y:S02]  /*f0c0*/  MOV R201, R185 ;  /* 0x000000b900c97202 */ /* 0x000fe40000000f00 */
[----:B------:R-:W5:Y:S02]  /*f0d0*/  LDSM.16.M88.4 R184, [R231+0xb800] ;  /* 0x00b80000e7b8783b */ /* 0x000f640000000200 */
[C---:B--2---:R-:W-:Y:S08]  /*f0e0*/  HMMA.16816.F32 R12, R196.reuse, R168, R12 ;  /* 0x000000a8c40c723c */ /* 0x044ff0000000180c */
[C---:B------:R-:W-:Y:S01]  /*f0f0*/  HMMA.16816.F32 R16, R196.reuse, R170, R16 ;  /* 0x000000aac410723c */ /* 0x040fe20000001810 */
[----:B------:R-:W2:Y:S07]  /*f100*/  LDSM.16.M88.4 R168, [R224+0x2800] ;  /* 0x00280000e0a8783b */ /* 0x000eae0000000200 */
[C---:B----4-:R-:W-:Y:S08]  /*f110*/  HMMA.16816.F32 R20, R196.reuse, R172, R20 ;  /* 0x000000acc414723c */ /* 0x050ff00000001814 */
[C---:B------:R-:W-:Y:S01]  /*f120*/  HMMA.16816.F32 R24, R196.reuse, R174, R24 ;  /* 0x000000aec418723c */ /* 0x040fe20000001818 */
[----:B------:R-:W4:Y:S07]  /*f130*/  LDSM.16.M88.4 R172, [R224+0x3000] ;  /* 0x00300000e0ac783b */ /* 0x000f2e0000000200 */
[C---:B------:R-:W-:Y:S08]  /*f140*/  HMMA.16816.F32 R28, R196.reuse, R176, R28 ;  /* 0x000000b0c41c723c */ /* 0x040ff0000000181c */
[----:B------:R-:W-:Y:S01]  /*f150*/  HMMA.16816.F32 R32, R196, R178, R32 ;  /* 0x000000b2c420723c */ /* 0x000fe20000001820 */
[----:B------:R-:W2:Y:S05]  /*f160*/  LDSM.16.M88.4 R176, [R224+0x3800] ;  /* 0x00380000e0b0783b */ /* 0x000eaa0000000200 */
        /* <DEDUP_REMOVED lines=11> */
[----:B------:R-:W3:Y:S07]  /*f220*/  LDSM.16.M88.4 R180, [R237+0xd000] ;  /* 0x00d00000edb4783b */ /* 0x000eee0000000200 */
[C---:B-----5:R-:W-:Y:S08]  /*f230*/  HMMA.16816.F32 R28, R204.reuse, R184, R28 ;  /* 0x000000b8cc1c723c */ /* 0x060ff0000000181c */
[----:B------:R-:W-:Y:S01]  /*f240*/  HMMA.16816.F32 R32, R204, R186, R32 ;  /* 0x000000bacc20723c */ /* 0x000fe20000001820 */
[----:B------:R-:W5:Y:S05]  /*f250*/  LDSM.16.M88.4 R184, [R237+0xd800] ;  /* 0x00d80000edb8783b */ /* 0x000f6a0000000200 */
[----:B------:R-:W-:Y:S02]  /*f260*/  LDSM.16.M88.4 R204, [R236+0x4000] ;  /* 0x00400000eccc783b */ /* 0x000fe40000000200 */
[C---:B------:R-:W-:Y:S07]  /*f270*/  HMMA.16816.F32 R4, R188.reuse, R192, R4 ;  /* 0x000000c0bc04723c */ /* 0x040fee0000001804 */
[----:B------:R-:W-:Y:S01]  /*f280*/  IMAD.MOV.U32 R192, RZ, RZ, R208 ;  /* 0x000000ffffc07224 */ /* 0x000fe200078e00d0 */
[C---:B------:R-:W-:Y:S04]  /*f290*/  HMMA.16816.F32 R8, R188.reuse, R194, R8 ;  /* 0x000000c2bc08723c */ /* 0x040fe80000001808 */
[----:B------:R-:W-:Y:S02]  /*f2a0*/  MOV R193, R209 ;  /* 0x000000d100c17202 */ /* 0x000fe40000000f00 */
[----:B------:R-:W1:Y:S02]  /*f2b0*/  LDSM.16.M88.4 R208, [R219] ;  /* 0x00000000dbd0783b */ /* 0x000e640000000200 */
        /* <DEDUP_REMOVED lines=29> */
[----:B------:R-:W1:Y:S02]  /*f490*/  LDSM.16.M88.4 R200, [R224+0x4000] ;  /* 0x00400000e0c8783b */ /* 0x000e640000000200 */
        /* <DEDUP_REMOVED lines=57> */
[----:B------:R-:W-:Y:S01]  /*f830*/  MOV R193, R209 ;  /* 0x000000d100c17202 */ /* 0x000fe20000000f00 */
[C---:B------:R-:W-:Y:S01]  /*f840*/  HMMA.16816.F32 R8, R188.reuse, R194, R8 ;  /* 0x000000c2bc08723c */ /* 0x040fe20000001808 */
[----:B------:R-:W1:Y:S06]  /*f850*/  LDSM.16.M88.4 R208, [R224+0x6000] ;  /* 0x00600000e0d0783b */ /* 0x000e6c0000000200 */
[----:B------:R-:W-:Y:S01]  /*f860*/  IMAD.MOV.U32 R194, RZ, RZ, R192 ;  /* 0x000000ffffc27224 */ /* 0x000fe200078e00c0 */
[C---:B--2---:R-:W-:Y:S04]  /*f870*/  HMMA.16816.F32 R12, R188.reuse, R168, R12 ;  /* 0x000000a8bc0c723c */ /* 0x044fe8000000180c */
[----:B------:R-:W-:Y:S04]  /*f880*/  MOV R195, R193 ;  /* 0x000000c100c37202 */ /* 0x000fe80000000f00 */
[C---:B------:R-:W-:Y:S08]  /*f890*/  HMMA.16816.F32 R16, R188.reuse, R170, R16 ;  /* 0x000000aabc10723c */ /* 0x040ff00000001810 */
[C---:B----4-:R-:W-:Y:S08]  /*f8a0*/  HMMA.16816.F32 R20, R188.reuse, R172, R20 ;  /* 0x000000acbc14723c */ /* 0x050ff00000001814 */
[C---:B------:R-:W-:Y:S08]  /*f8b0*/  HMMA.16816.F32 R24, R188.reuse, R174, R24 ;  /* 0x000000aebc18723c */ /* 0x040ff00000001818 */
[C---:B------:R-:W-:Y:S08]  /*f8c0*/  HMMA.16816.F32 R28, R188.reuse, R176, R28 ;  /* 0x000000b0bc1c723c */ /* 0x040ff0000000181c */
[----:B------:R-:W-:Y:S08]  /*f8d0*/  HMMA.16816.F32 R32, R188, R178, R32 ;  /* 0x000000b2bc20723c */ /* 0x000ff00000001820 */
[C---:B------:R-:W-:Y:S08]  /*f8e0*/  HMMA.16816.F32 R4, R196.reuse, R200, R4 ;  /* 0x000000c8c404723c */ /* 0x040ff00000001804 */
[C---:B------:R-:W-:Y:S08]  /*f8f0*/  HMMA.16816.F32 R8, R196.reuse, R202, R8 ;  /* 0x000000cac408723c */ /* 0x040ff00000001808 */
[C---:B-1----:R-:W-:Y:S08]  /*f900*/  HMMA.16816.F32 R12, R196.reuse, R164, R12 ;  /* 0x000000a4c40c723c */ /* 0x042ff0000000180c */
[C---:B------:R-:W-:Y:S01]  /*f910*/  HMMA.16816.F32 R16, R196.reuse, R166, R16 ;  /* 0x000000a6c410723c */ /* 0x040fe20000001810 */
[----:B------:R-:W1:Y:S07]  /*f920*/  LDSM.16.M88.4 R164, [R224+0x6800] ;  /* 0x00680000e0a4783b */ /* 0x000e6e0000000200 */
[C---:B---3--:R-:W-:Y:S07]  /*f930*/  HMMA.16816.F32 R20, R196.reuse, R180, R20 ;  /* 0x000000b4c414723c */ /* 0x048fee0000001814 */
[----:B------:R-:W-:Y:S01]  /*f940*/  IMAD.MOV.U32 R180, RZ, RZ, R194 ;  /* 0x000000ffffb47224 */ /* 0x000fe200078e00c2 */
[C---:B------:R-:W-:Y:S08]  /*f950*/  HMMA.16816.F32 R24, R196.reuse, R182, R24 ;  /* 0x000000b6c418723c */ /* 0x040ff00000001818 */
[C---:B-----5:R-:W-:Y:S08]  /*f960*/  HMMA.16816.F32 R28, R196.reuse, R184, R28 ;  /* 0x000000b8c41c723c */ /* 0x060ff0000000181c */
        /* <DEDUP_REMOVED lines=8> */
[----:B------:R-:W-:Y:S01]  /*f9f0*/  FMUL.FTZ R7, R7, c[0x0][0x2ec] ;  /* 0x0000bb0007077a20 */ /* 0x000fe20000410000 */
[----:B------:R-:W-:Y:S01]  /*fa00*/  MOV R167, R195 ;  /* 0x000000c300a77202 */ /* 0x000fe20000000f00 */
        /* <DEDUP_REMOVED lines=8> */
[----:B------:R3:W4:Y:S01]  /*fa90*/  MUFU.TANH R182, R7 ;  /* 0x0000000700b67308 */ /* 0x0007220000002400 */
[----:B------:R-:W-:Y:S02]  /*faa0*/  FMUL.FTZ R14, R14, c[0x0][0x2ec] ;  /* 0x0000bb000e0e7a20 */ /* 0x000fe40000410000 */
[----:B------:R-:W-:Y:S02]  /*fab0*/  FMUL.FTZ R15, R15, c[0x0][0x2ec] ;  /* 0x0000bb000f0f7a20 */ /* 0x000fe40000410000 */
[----:B------:R-:W-:Y:S02]  /*fac0*/  FMUL.FTZ R16, R16, c[0x0][0x2ec] ;  /* 0x0000bb0010107a20 */ /* 0x000fe40000410000 */
[----:B------:R-:W-:Y:S02]  /*fad0*/  FMUL.FTZ R17, R17, c[0x0][0x2ec] ;  /* 0x0000bb0011117a20 */ /* 0x000fe40000410000 */
[----:B------:R-:W-:Y:S01]  /*fae0*/  FMUL.FTZ R18, R18, c[0x0][0x2ec] ;  /* 0x0000bb0012127a20 */ /* 0x000fe20000410000 */
[----:B------:R-:W1:Y:S01]  /*faf0*/  MUFU.TANH R183, R8 ;  /* 0x0000000800b77308 */ /* 0x000e620000002400 */
[----:B------:R-:W-:Y:S09]  /*fb00*/  FMUL.FTZ R19, R19, c[0x0][0x2ec] ;  /* 0x0000bb0013137a20 */ /* 0x000ff20000410000 */
[----:B------:R-:W1:Y:S01]  /*fb10*/  MUFU.TANH R164, R9 ;  /* 0x0000000900a47308 */ /* 0x000e620000002400 */
[----:B---3--:R-:W3:Y:S09]  /*fb20*/  LDSM.16.M88.4 R4, [R224+0x7000] ;  /* 0x00700000e004783b */ /* 0x008ef20000000200 */
[----:B------:R-:W1:Y:S10]  /*fb30*/  MUFU.TANH R184, R10 ;  /* 0x0000000a00b87308 */ /* 0x000e740000002400 */
[----:B------:R5:W1:Y:S10]  /*fb40*/  MUFU.TANH R185, R11 ;  /* 0x0000000b00b97308 */ /* 0x000a740000002400 */
[----:B------:R1:W1:Y:S10]  /*fb50*/  MUFU.TANH R171, R12 ;  /* 0x0000000c00ab7308 */ /* 0x0002740000002400 */
[----:B------:R-:W1:Y:S01]  /*fb60*/  MUFU.TANH R170, R13 ;  /* 0x0000000d00aa7308 */ /* 0x000e620000002400 */
[----:B-----5:R-:W5:Y:S01]  /*fb70*/  LDSM.16.M88.4 R8, [R224+0x7800] ;  /* 0x00780000e008783b */ /* 0x020f620000000200 */
[----:B------:R-:W-:Y:S08]  /*fb80*/  DEPBAR.LE SB0, 0x0 ;  /* 0x000080000000791a */ /* 0x000ff00000000000 */
[----:B------:R1:W1:Y:S01]  /*fb90*/  MUFU.TANH R175, R14 ;  /* 0x0000000e00af7308 */ /* 0x0002620000002400 */
[----:B------:R-:W-:Y:S01]  /*fba0*/  BAR.SYNC.DEFER_BLOCKING 0x0 ;  /* 0x0000000000007b1d */ /* 0x000fe20000010000 */
[C---:B---3--:R-:W-:Y:S08]  /*fbb0*/  HMMA.16816.F32 R20, R204.reuse, R4, R20 ;  /* 0x00000004cc14723c */ /* 0x048ff00000001814 */
[----:B------:R-:W3:Y:S01]  /*fbc0*/  MUFU.TANH R3, R3 ;  /* 0x0000000300037308 */ /* 0x000ee20000002400 */
[C---:B------:R-:W-:Y:S09]  /*fbd0*/  HMMA.16816.F32 R24, R204.reuse, R6, R24 ;  /* 0x00000006cc18723c */ /* 0x040ff20000001818 */
[----:B------:R2:W2:Y:S06]  /*fbe0*/  MUFU.TANH R174, R15 ;  /* 0x0000000f00ae7308 */ /* 0x0004ac0000002400 */
[----:B------:R-:W-:Y:S02]  /*fbf0*/  FMUL.FTZ R5, R20, c[0x0][0x2ec] ;  /* 0x0000bb0014057a20 */ /* 0x000fe40000410000 */
[----:B-1----:R-:W-:Y:S02]  /*fc00*/  FMUL.FTZ R12, R23, c[0x0][0x2ec] ;  /* 0x0000bb00170c7a20 */ /* 0x002fe40000410000 */
[----:B------:R1:W1:Y:S01]  /*fc10*/  MUFU.TANH R169, R16 ;  /* 0x0000001000a97308 */ /* 0x0002620000002400 */
[----:B------:R-:W-:Y:S02]  /*fc20*/  FMUL.FTZ R21, R21, c[0x0][0x2ec] ;  /* 0x0000bb0015157a20 */ /* 0x000fe40000410000 */
[----:B------:R-:W-:Y:S01]  /*fc30*/  FMUL.FTZ R22, R22, c[0x0][0x2ec] ;  /* 0x0000bb0016167a20 */ /* 0x000fe20000410000 */
[C---:B-----5:R-:W-:Y:S03]  /*fc40*/  HMMA.16816.F32 R28, R204.reuse, R8, R28 ;  /* 0x00000008cc1c723c */ /* 0x060fe6000000181c */
[----:B------:R-:W-:Y:S02]  /*fc50*/  FMUL.FTZ R14, R26, c[0x0][0x2ec] ;  /* 0x0000bb001a0e7a20 */ /* 0x000fe40000410000 */
[----:B------:R-:W-:Y:S01]  /*fc60*/  FMUL.FTZ R13, R27, c[0x0][0x2ec] ;  /* 0x0000bb001b0d7a20 */ /* 0x000fe20000410000 */
[----:B------:R1:W1:Y:S01]  /*fc70*/  MUFU.TANH R168, R17 ;  /* 0x0000001100a87308 */ /* 0x0002620000002400 */
[----:B------:R-:W-:Y:S01]  /*fc80*/  FMUL.FTZ R24, R24, c[0x0][0x2ec] ;  /* 0x0000bb0018187a20 */ /* 0x000fe20000410000 */
[----:B------:R-:W-:Y:S04]  /*fc90*/  HMMA.16816.F32 R32, R204, R10, R32 ;  /* 0x0000000acc20723c */ /* 0x000fe80000001820 */
[----:B------:R-:W-:Y:S04]  /*fca0*/  FMUL.FTZ R25, R25, c[0x0][0x2ec] ;  /* 0x0000bb0019197a20 */ /* 0x000fe80000410000 */
        /* <DEDUP_REMOVED lines=8> */
[----:B------:R-:W1:Y:S01]  /*fd30*/  MUFU.TANH R5, R5 ;  /* 0x0000000500057308 */ /* 0x000e620000002400 */
[----:B------:R-:W-:Y:S02]  /*fd40*/  FMUL.FTZ R34, R34, c[0x0][0x2ec] ;  /* 0x0000bb0022227a20 */ /* 0x000fe40000410000 */
[----:B------:R-:W-:Y:S07]  /*fd50*/  FMUL.FTZ R35, R35, c[0x0][0x2ec] ;  /* 0x0000bb0023237a20 */ /* 0x000fee0000410000 */
[----:B------:R1:W1:Y:S10]  /*fd60*/  MUFU.TANH R203, R21 ;  /* 0x0000001500cb7308 */ /* 0x0002740000002400 */
[----:B------:R1:W1:Y:S10]  /*fd70*/  MUFU.TANH R208, R22 ;  /* 0x0000001600d07308 */ /* 0x0002740000002400 */
[----:B------:R-:W1:Y:S10]  /*fd80*/  MUFU.TANH R12, R12 ;  /* 0x0000000c000c7308 */ /* 0x000e740000002400 */
[----:B------:R1:W1:Y:S10]  /*fd90*/  MUFU.TANH R202, R24 ;  /* 0x0000001800ca7308 */ /* 0x0002740000002400 */
[----:B------:R1:W1:Y:S10]  /*fda0*/  MUFU.TANH R201, R25 ;  /* 0x0000001900c97308 */ /* 0x0002740000002400 */
[----:B------:R-:W1:Y:S10]  /*fdb0*/  MUFU.TANH R14, R14 ;  /* 0x0000000e000e7308 */ /* 0x000e740000002400 */
[----:B------:R-:W1:Y:S10]  /*fdc0*/  MUFU.TANH R13, R13 ;  /* 0x0000000d000d7308 */ /* 0x000e740000002400 */
        /* <DEDUP_REMOVED lines=9> */
[----:B--234-:R-:W-:Y:S01]  /*fe60*/  ULDC.64 UR10, c[0x0][0x198] ;  /* 0x00006600000a7ab9 */ /* 0x01cfe20000000a00 */
        /* <DEDUP_REMOVED lines=40> */
[----:B------:R-:W-:Y:S01]  /*100f0*/  MOV R7, UR37 ;  /* 0x0000002500077c02 */ /* 0x000fe20008000f00 */
[----:B------:R-:W-:Y:S01]  /*10100*/  IMAD.U32 R4, RZ, RZ, UR39 ;  /* 0x00000027ff047e24 */ /* 0x000fe2000f8e00ff */
[----:B------:R-:W-:Y:S01]  /*10110*/  MOV R6, UR39 ;  /* 0x0000002700067c02 */ /* 0x000fe20008000f00 */
[----:B------:R-:W-:Y:S01]  /*10120*/  UIADD3 UR36, UR39, -UR37, URZ ;  /* 0x8000002527247290 */ /* 0x000fe2000fffe03f */
[----:B------:R-:W-:Y:S02]  /*10130*/  LEA R8, P1, R8, UR32, 0x2 ;  /* 0x0000002008087c11 */ /* 0x000fe4000f8210ff */
[----:B------:R-:W-:Y:S01]  /*10140*/  LEA R10, P0, R6, UR32, 0x2 ;  /* 0x00000020060a7c11 */ /* 0x000fe2000f8010ff */
[----:B------:R-:W-:Y:S01]  /*10150*/  UIMAD UR36, UR36, UR5, -0x40 ;  /* 0xffffffc0242474a4 */ /* 0x000fe2000f8e0205 */
[----:B------:R-:W2:Y:S01]  /*10160*/  R2UR UR40, R8 ;  /* 0x00000000082873c2 */ /* 0x000ea200000e0000 */
[----:B------:R-:W-:Y:S02]  /*10170*/  LEA.HI.X.SX32 R9, R7, UR33, 0x2, P1 ;  /* 0x0000002107097c11 */ /* 0x000fe400088f16ff */
[----:B------:R-:W-:Y:S05]  /*10180*/  LEA.HI.X.SX32 R11, R4, UR33, 0x2, P0 ;  /* 0x00000021040b7c11 */ /* 0x000fea00080f16ff */
[----:B------:R-:W3:Y:S08]  /*10190*/  R2UR UR10, R10 ;  /* 0x000000000a0a73c2 */ /* 0x000ef000000e0000 */
[----:B------:R-:W4:Y:S01]  /*101a0*/  R2UR UR11, R11 ;  /* 0x000000000b0b73c2 */ /* 0x000f2200000e0000 */
[----:B--2---:R-:W-:Y:S07]  /*101b0*/  IMAD.U32 R8, RZ, RZ, UR40 ;  /* 0x00000028ff087e24 */ /* 0x004fee000f8e00ff */
[----:B------:R-:W2:Y:S01]  /*101c0*/  R2UR UR41, R9 ;  /* 0x00000000092973c2 */ /* 0x000ea200000e0000 */
[----:B---3--:R-:W-:Y:S01]  /*101d0*/  IMAD.U32 R6, RZ, RZ, UR10 ;  /* 0x0000000aff067e24 */ /* 0x008fe2000f8e00ff */
[----:B------:R-:W-:Y:S01]  /*101e0*/  UIMAD UR10, UR9, UR36, URZ ;  /* 0x00000024090a72a4 */ /* 0x000fe2000f8e023f */
[----:B----4-:R-:W-:Y:S01]  /*101f0*/  MOV R7, UR11 ;  /* 0x0000000b00077c02 */ /* 0x010fe20008000f00 */
[----:B------:R-:W-:Y:S02]  /*10200*/  USHF.R.S32.HI UR11, URZ, 0x1f, UR36 ;  /* 0x0000001f3f0b7899 */ /* 0x000fe40008011424 */
[----:B------:R-:W-:Y:S02]  /*10210*/  UIMAD.WIDE.U32 UR36, UR8, UR36, URZ ;  /* 0x00000024082472a5 */ /* 0x000fe4000f8e003f */
[----:B------:R3:W4:Y:S01]  /*10220*/  LDG.E R4, [R6.64] ;  /* 0x0000002206047981 */ /* 0x000722000c1e1900 */
[----:B------:R-:W-:Y:S01]  /*10230*/  UIMAD UR10, UR11, UR8, UR10 ;  /* 0x000000080b0a72a4 */ /* 0x000fe2000f8e020a */
[----:B--2---:R-:W-:Y:S03]  /*10240*/  MOV R9, UR41 ;  /* 0x0000002900097c02 */ /* 0x004fe60008000f00 */
[----:B------:R-:W-:Y:S02]  /*10250*/  UIADD3 UR10, UR37, UR10, URZ ;  /* 0x0000000a250a7290 */ /* 0x000fe4000fffe03f */
[----:B------:R-:W-:Y:S01]  /*10260*/  UMOV UR11, UR9 ;  /* 0x00000009000b7c82 */ /* 0x000fe20008000000 */
[----:B------:R-:W4:Y:S01]  /*10270*/  LDG.E R8, [R8.64] ;  /* 0x0000002208087981 */ /* 0x000f22000c1e1900 */
[----:B---3--:R-:W-:Y:S01]  /*10280*/  IMAD.U32 R7, RZ, RZ, UR37 ;  /* 0x00000025ff077e24 */ /* 0x008fe2000f8e00ff */
[----:B------:R-:W-:Y:S02]  /*10290*/  MOV R6, UR36 ;  /* 0x0000002400067c02 */ /* 0x000fe40008000f00 */
[----:B------:R-:W-:Y:S01]  /*102a0*/  MOV R7, UR10 ;  /* 0x0000000a00077c02 */ /* 0x000fe20008000f00 */
[----:B------:R-:W-:Y:S01]  /*102b0*/  UMOV UR10, UR8 ;  /* 0x00000008000a7c82 */ /* 0x000fe20008000000 */
[----:B----4-:R-:W-:Y:S04]  /*102c0*/  IMAD.IADD R8, R8, 0x1, -R4 ;  /* 0x0000000108087824 */ /* 0x010fe800078e0a04 */
[----:B------:R-:W-:Y:S01]  /*102d0*/  IMAD.WIDE.U32 R6, R8, c[0x0][0x180], R6 ;  /* 0x0000600008067a25 */ /* 0x000fe200078e0006 */
[----:B------:R-:W-:Y:S03]  /*102e0*/  SHF.R.S32.HI R4, RZ, 0x1f, R8 ;  /* 0x0000001fff047819 */ /* 0x000fe60000011408 */
[----:B------:R-:W-:Y:S02]  /*102f0*/  IMAD.MOV.U32 R9, RZ, RZ, R6 ;  /* 0x000000ffff097224 */ /* 0x000fe400078e0006 */
[----:B------:R-:W-:Y:S04]  /*10300*/  IMAD R4, R4, c[0x0][0x180], RZ ;  /* 0x0000600004047a24 */ /* 0x000fe800078e02ff */
[----:B------:R-:W-:Y:S05]  /*10310*/  IMAD R4, R8, c[0x0][0x184], R4 ;  /* 0x0000610008047a24 */ /* 0x000fea00078e0204 */
[----:B------:R-:W-:Y:S02]  /*10320*/  IADD3 R4, R7, R4, RZ ;  /* 0x0000000407047210 */ /* 0x000fe40007ffe0ff */
.L_x_2519:
[----:B------:R2:W-:Y:S01]  /*10330*/  @P6 STS.128 [R243+0x8000], RZ ;  /* 0x008000fff3006388 */ /* 0x0005e20000000c00 */
[CC--:B-1----:R-:W-:Y:S01]  /*10340*/  LEA R24, P0, R9.reuse, R249.reuse, 0x1 ;  /* 0x000000f909187211 */ /* 0x0c2fe200078008ff */
[----:B------:R-:W-:Y:S01]  /*10350*/  UMOV UR8, UR10 ;  /* 0x0000000a00087c82 */ /* 0x000fe20008000000 */
[C---:B------:R-:W-:Y:S01]  /*10360*/  IADD3 R8, P1, R9.reuse, UR25, RZ ;  /* 0x0000001909087c10 */ /* 0x040fe2000ff3e0ff */
[----:B------:R-:W-:Y:S01]  /*10370*/  UMOV UR9, UR11 ;  /* 0x0000000b00097c82 */ /* 0x000fe20008000000 */
[-C--:B------:R-:W-:Y:S02]  /*10380*/  LEA.HI.X R25, R9, R248.reuse, R4, 0x1, P0 ;  /* 0x000000f809197211 */ /* 0x080fe400000f0c04 */
[-C--:B------:R-:W-:Y:S02]  /*10390*/  @!P5 LEA R18, P0, R8, R249.reuse, 0x1 ;  /* 0x000000f90812d211 */ /* 0x080fe400078008ff */
        /* <DEDUP_REMOVED lines=15> */
[-CC-:B------:R-:W-:Y:S01]  /*10490*/  @!P3 LEA.HI.X R11, R8, R248.reuse, R7.reuse, 0x1, P1 ;  /* 0x000000f8080bb211 */ /* 0x180fe200008f0c07 */
        /* <DEDUP_REMOVED lines=10> */
[-CC-:B------:R-:W-:Y:S02]  /*10540*/  @!P6 LEA.HI.X R21, R6, R248.reuse, R4.reuse, 0x1, P0 ;  /* 0x000000f80615e211 */ /* 0x180fe400000f0c04 */
        /* <DEDUP_REMOVED lines=18> */
[CC--:B------:R-:W-:Y:S01]  /*10670*/  @!P4 LEA R30, P1, R7.reuse, R249.reuse, 0x1 ;  /* 0x000000f9071ec211 */ /* 0x0c0fe200078208ff */
        /* <DEDUP_REMOVED lines=64> */
.L_x_2518:
[----:B--234-:R-:W-:Y:S01]  /*10a80*/  UIADD3 UR31, UR28, -0x1, URZ ;  /* 0xffffffff1c1f7890 */ /* 0x01cfe2000fffe03f */
[----:B-1----:R-:W-:Y:S01]  /*10a90*/  LDSM.16.MT88.4 R28, [R229+0x10000] ;  /* 0x01000000e51c783b */ /* 0x002fe20000004200 */
[----:B------:R-:W-:Y:S02]  /*10aa0*/  UISETP.GT.AND UP2, UPT, UR28, 0x1, UPT ;  /* 0x000000011c00788c */ /* 0x000fe4000bf44270 */
[----:B------:R-:W-:Y:S02]  /*10ab0*/  UMOV UR10, UR23 ;  /* 0x00000017000a7c82 */ /* 0x000fe40008000000 */
[----:B------:R-:W-:Y:S01]  /*10ac0*/  MOV R4, UR31 ;  /* 0x0000001f00047c02 */ /* 0x000fe20008000f00 */
[----:B------:R-:W-:Y:S02]  /*10ad0*/  UMOV UR11, UR22 ;  /* 0x00000016000b7c82 */ /* 0x000fe40008000000 */
[----:B------:R-:W-:Y:S01]  /*10ae0*/  UMOV UR28, UR31 ;  /* 0x0000001f001c7c82 */ /* 0x000fe20008000000 */
[----:B------:R-:W-:Y:S04]  /*10af0*/  LEA R4, R4, R242, 0x6 ;  /* 0x000000f204047211 */ /* 0x000fe800078e30ff */
        /* <DEDUP_REMOVED lines=15> */
[----:B------:R-:W-:Y:S07]  /*10bf0*/  IADD3 R10, R4, 0x29, RZ ;  /* 0x00000029040a7810 */ /* 0x000fee0007ffe0ff */
        /* <DEDUP_REMOVED lines=11> */
[----:B------:R-:W-:Y:S04]  /*10cb0*/  FFMA.FTZ R7, R7, UR4, R3 ;  /* 0x0000000407077c23 */ /* 0x000fe80008010003 */
[----:B------:R1:W2:Y:S01]  /*10cc0*/  I2F R3, R20 ;  /* 0x0000001400037306 */ /* 0x0002a20000201400 */
[C---:B------:R-:W-:Y:S02]  /*10cd0*/  FFMA.FTZ R175, R16.reuse, UR4, R175 ;  /* 0x0000000410af7c23 */ /* 0x040fe400080100af */
[----:B------:R-:W-:Y:S02]  /*10ce0*/  FFMA.FTZ R171, R16, UR4, R171 ;  /* 0x0000000410ab7c23 */ /* 0x000fe400080100ab */
[C---:B------:R-:W-:Y:S02]  /*10cf0*/  FFMA.FTZ R182, R8.reuse, UR4, R182 ;  /* 0x0000000408b67c23 */ /* 0x040fe400080100b6 */
[----:B------:R-:W-:Y:S02]  /*10d00*/  FFMA.FTZ R8, R8, UR4, R179 ;  /* 0x0000000408087c23 */ /* 0x000fe400080100b3 */
[C---:B------:R-:W-:Y:S01]  /*10d10*/  FFMA.FTZ R184, R9.reuse, UR4, R184 ;  /* 0x0000000409b87c23 */ /* 0x040fe200080100b8 */
[----:B------:R3:W4:Y:S01]  /*10d20*/  I2F R16, R21 ;  /* 0x0000001500107306 */ /* 0x0007220000201400 */
[----:B------:R-:W-:Y:S02]  /*10d30*/  FFMA.FTZ R9, R9, UR4, R183 ;  /* 0x0000000409097c23 */ /* 0x000fe400080100b7 */
[C---:B------:R-:W-:Y:S02]  /*10d40*/  FFMA.FTZ R185, R6.reuse, UR4, R185 ;  /* 0x0000000406b97c23 */ /* 0x040fe400080100b9 */
[----:B------:R-:W-:Y:S02]  /*10d50*/  FFMA.FTZ R6, R6, UR4, R164 ;  /* 0x0000000406067c23 */ /* 0x000fe400080100a4 */
[C---:B------:R-:W-:Y:S02]  /*10d60*/  FFMA.FTZ R174, R19.reuse, UR4, R174 ;  /* 0x0000000413ae7c23 */ /* 0x040fe400080100ae */
[----:B------:R-:W-:Y:S02]  /*10d70*/  FFMA.FTZ R170, R19, UR4, R170 ;  /* 0x0000000413aa7c23 */ /* 0x000fe400080100aa */
[C---:B------:R-:W-:Y:S02]  /*10d80*/  FFMA.FTZ R173, R17.reuse, UR4, R173 ;  /* 0x0000000411ad7c23 */ /* 0x040fe400080100ad */
[----:B------:R-:W-:Y:S01]  /*10d90*/  FFMA.FTZ R169, R17, UR4, R169 ;  /* 0x0000000411a97c23 */ /* 0x000fe200080100a9 */
[----:B-1----:R-:W-:Y:S01]  /*10da0*/  FMNMX.FTZ R20, R181, R0, !PT ;  /* 0x00000000b5147209 */ /* 0x002fe20007810000 */
[C---:B------:R-:W-:Y:S02]  /*10db0*/  FFMA.FTZ R172, R18.reuse, UR4, R172 ;  /* 0x0000000412ac7c23 */ /* 0x040fe400080100ac */
[----:B------:R-:W-:Y:S01]  /*10dc0*/  FFMA.FTZ R168, R18, UR4, R168 ;  /* 0x0000000412a87c23 */ /* 0x000fe200080100a8 */
[----:B------:R-:W-:Y:S01]  /*10dd0*/  FMNMX.FTZ R20, R182, R20, !PT ;  /* 0x00000014b6147209 */ /* 0x000fe20007810000 */
[----:B------:R-:W-:Y:S02]  /*10de0*/  FFMA.FTZ R208, R204, UR4, R208 ;  /* 0x00000004ccd07c23 */ /* 0x000fe400080100d0 */
[----:B------:R-:W-:Y:S01]  /*10df0*/  FFMA.FTZ R207, R15, UR4, R12 ;  /* 0x000000040fcf7c23 */ /* 0x000fe2000801000c */
[----:B------:R-:W-:Y:S01]  /*10e00*/  FMNMX.FTZ R20, R184, R20, !PT ;  /* 0x00000014b8147209 */ /* 0x000fe20007810000 */
[----:B------:R-:W-:Y:S01]  /*10e10*/  FFMA.FTZ R204, R204, UR4, R5 ;  /* 0x00000004cccc7c23 */ /* 0x000fe20008010005 */
[----:B---3--:R-:W-:Y:S01]  /*10e20*/  FMNMX.FTZ R21, R7, R2, !PT ;  /* 0x0000000207157209 */ /* 0x008fe20007810000 */
[----:B------:R-:W-:Y:S01]  /*10e30*/  FFMA.FTZ R206, R11, UR4, R14 ;  /* 0x000000040bce7c23 */ /* 0x000fe2000801000e */
[----:B------:R-:W-:Y:S01]  /*10e40*/  FMNMX.FTZ R19, R185, R20, !PT ;  /* 0x00000014b9137209 */ /* 0x000fe20007810000 */
[----:B------:R-:W-:Y:S01]  /*10e50*/  FFMA.FTZ R203, R15, UR4, R203 ;  /* 0x000000040fcb7c23 */ /* 0x000fe200080100cb */
[----:B------:R-:W-:Y:S01]  /*10e60*/  FMNMX.FTZ R22, R8, R21, !PT ;  /* 0x0000001508167209 */ /* 0x000fe20007810000 */
[----:B------:R-:W-:Y:S01]  /*10e70*/  FFMA.FTZ R202, R11, UR4, R202 ;  /* 0x000000040bca7c23 */ /* 0x000fe200080100ca */
[----:B------:R-:W-:Y:S01]  /*10e80*/  FMNMX.FTZ R19, R175, R19, !PT ;  /* 0x00000013af137209 */ /* 0x000fe20007810000 */
[----:B------:R-:W-:Y:S01]  /*10e90*/  FFMA.FTZ R201, R10, UR4, R201 ;  /* 0x000000040ac97c23 */ /* 0x000fe200080100c9 */
[----:B------:R-:W-:Y:S01]  /*10ea0*/  FMNMX.FTZ R20, R9, R22, !PT ;  /* 0x0000001609147209 */ /* 0x000fe20007810000 */
[C---:B--2---:R-:W-:Y:S01]  /*10eb0*/  FFMA.FTZ R192, R3.reuse, UR4, R192 ;  /* 0x0000000403c07c23 */ /* 0x044fe200080100c0 */
[----:B------:R-:W-:Y:S01]  /*10ec0*/  FMNMX.FTZ R19, R174, R19, !PT ;  /* 0x00000013ae137209 */ /* 0x000fe20007810000 */
[----:B----4-:R-:W-:Y:S01]  /*10ed0*/  FFMA.FTZ R190, R16, UR4, R190 ;  /* 0x0000000410be7c23 */ /* 0x010fe200080100be */
[----:B------:R-:W-:Y:S01]  /*10ee0*/  FMNMX.FTZ R20, R6, R20, !PT ;  /* 0x0000001406147209 */ /* 0x000fe20007810000 */
[----:B------:R-:W-:Y:S01]  /*10ef0*/  FFMA.FTZ R189, R3, UR4, R189 ;  /* 0x0000000403bd7c23 */ /* 0x000fe200080100bd */
[----:B------:R-:W-:Y:S01]  /*10f00*/  IADD3 R21, R4, 0x38, RZ ;  /* 0x0000003804157810 */ /* 0x000fe20007ffe0ff */
[----:B------:R-:W-:Y:S01]  /*10f10*/  FFMA.FTZ R178, R16, UR4, R178 ;  /* 0x0000000410b27c23 */ /* 0x000fe200080100b2 */
[----:B------:R-:W-:Y:S01]  /*10f20*/  FMNMX.FTZ R20, R171, R20, !PT ;  /* 0x00000014ab147209 */ /* 0x000fe20007810000 */
[----:B------:R-:W-:Y:S01]  /*10f30*/  LDSM.16.MT88.4 R12, [R232+0x10000] ;  /* 0x01000000e80c783b */ /* 0x000fe20000004200 */
[----:B------:R-:W-:Y:S01]  /*10f40*/  FMNMX.FTZ R19, R173, R19, !PT ;  /* 0x00000013ad137209 */ /* 0x000fe20007810000 */
[----:B------:R-:W1:Y:S01]  /*10f50*/  I2F R17, R21 ;  /* 0x0000001500117306 */ /* 0x000e620000201400 */
[----:B------:R-:W-:Y:S02]  /*10f60*/  FMNMX.FTZ R20, R170, R20, !PT ;  /* 0x00000014aa147209 */ /* 0x000fe40007810000 */
[----:B------:R-:W-:Y:S02]  /*10f70*/  IADD3 R4, R4, 0x39, RZ ;  /* 0x0000003904047810 */ /* 0x000fe40007ffe0ff */
[----:B------:R-:W-:Y:S02]  /*10f80*/  FMNMX.FTZ R19, R172, R19, !PT ;  /* 0x00000013ac137209 */ /* 0x000fe40007810000 */
[----:B------:R-:W-:Y:S02]  /*10f90*/  FMNMX.FTZ R20, R169, R20, !PT ;  /* 0x00000014a9147209 */ /* 0x000fe40007810000 */
[----:B------:R-:W-:Y:S01]  /*10fa0*/  FMNMX.FTZ R19, R208, R19, !PT ;  /* 0x00000013d0137209 */ /* 0x000fe20007810000 */
[----:B------:R-:W2:Y:S01]  /*10fb0*/  I2F R4, R4 ;  /* 0x0000000400047306 */ /* 0x000ea20000201400 */
[----:B------:R-:W-:Y:S02]  /*10fc0*/  FMNMX.FTZ R20, R168, R20, !PT ;  /* 0x00000014a8147209 */ /* 0x000fe40007810000 */
[----:B------:R-:W-:Y:S02]  /*10fd0*/  FMNMX.FTZ R19, R207, R19, !PT ;  /* 0x00000013cf137209 */ /* 0x000fe40007810000 */
[----:B------:R-:W-:Y:S02]  /*10fe0*/  FMNMX.FTZ R20, R204, R20, !PT ;  /* 0x00000014cc147209 */ /* 0x000fe40007810000 */
[----:B------:R-:W-:Y:S02]  /*10ff0*/  FMNMX.FTZ R19, R206, R19, !PT ;  /* 0x00000013ce137209 */ /* 0x000fe40007810000 */
[----:B------:R-:W-:Y:S02]  /*11000*/  FMNMX.FTZ R20, R203, R20, !PT ;  /* 0x00000014cb147209 */ /* 0x000fe40007810000 */
[----:B------:R-:W-:Y:S02]  /*11010*/  FMNMX.FTZ R19, R205, R19, !PT ;  /* 0x00000013cd137209 */ /* 0x000fe40007810000 */
[----:B------:R-:W-:Y:S01]  /*11020*/  FMNMX.FTZ R20, R202, R20, !PT ;  /* 0x00000014ca147209 */ /* 0x000fe20007810000 */
[C---:B-1----:R-:W-:Y:S01]  /*11030*/  FFMA.FTZ R166, R17.reuse, UR4, R166 ;  /* 0x0000000411a67c23 */ /* 0x042fe200080100a6 */
[----:B------:R-:W-:Y:S01]  /*11040*/  FMNMX.FTZ R19, R192, R19, !PT ;  /* 0x00000013c0137209 */ /* 0x000fe20007810000 */
[----:B------:R-:W-:Y:S01]  /*11050*/  FFMA.FTZ R177, R17, UR4, R177 ;  /* 0x0000000411b17c23 */ /* 0x000fe200080100b1 */
[----:B------:R-:W-:Y:S02]  /*11060*/  FMNMX.FTZ R20, R201, R20, !PT ;  /* 0x00000014c9147209 */ /* 0x000fe40007810000 */
[----:B------:R-:W-:Y:S02]  /*11070*/  FMNMX.FTZ R3, R190, R19, !PT ;  /* 0x00000013be037209 */ /* 0x000fe40007810000 */
[----:B------:R-:W-:Y:S02]  /*11080*/  FMNMX.FTZ R20, R189, R20, !PT ;  /* 0x00000014bd147209 */ /* 0x000fe40007810000 */
[----:B------:R-:W-:Y:S01]  /*11090*/  FMNMX.FTZ R3, R166, R3, !PT ;  /* 0x00000003a6037209 */ /* 0x000fe20007810000 */
[----:B--2---:R-:W-:Y:S01]  /*110a0*/  FFMA.FTZ R165, R4, UR4, R165 ;  /* 0x0000000404a57c23 */ /* 0x004fe200080100a5 */
[----:B------:R-:W-:Y:S01]  /*110b0*/  FMNMX.FTZ R20, R178, R20, !PT ;  /* 0x00000014b2147209 */ /* 0x000fe20007810000 */
[----:B------:R-:W-:Y:S03]  /*110c0*/  FFMA.FTZ R176, R4, UR4, R176 ;  /* 0x0000000404b07c23 */ /* 0x000fe600080100b0 */
[----:B------:R-:W-:Y:S02]  /*110d0*/  FMNMX.FTZ R10, R177, R20, !PT ;  /* 0x00000014b10a7209 */ /* 0x000fe40007810000 */
[----:B------:R-:W-:Y:S01]  /*110e0*/  FMNMX.FTZ R3, R165, R3, !PT ;  /* 0x00000003a5037209 */ /* 0x000fe20007810000 */
[----:B------:R-:W-:Y:S01]  /*110f0*/  LDSM.16.MT88.4 R20, [R230+0x10000] ;  /* 0x01000000e614783b */ /* 0x000fe20000004200 */
[----:B------:R-:W-:Y:S07]  /*11100*/  FMNMX.FTZ R10, R176, R10, !PT ;  /* 0x0000000ab00a7209 */ /* 0x000fee0007810000 */
[----:B------:R-:W1:Y:S08]  /*11110*/  SHFL.BFLY PT, R4, R3, 0x2, 0x1f ;  /* 0x0c401f0003047f89 */ /* 0x000e7000000e0000 */
        /* <DEDUP_REMOVED lines=13> */
[C---:B------:R-:W-:Y:S02]  /*111f0*/  FMUL.FTZ R179, R164.reuse, c[0x0][0x23c] ;  /* 0x00008f00a4b37a20 */ /* 0x040fe40000410000 */
[----:B------:R-:W-:Y:S02]  /*11200*/  FADD.FTZ R2, -R164, R2 ;  /* 0x00000002a4027221 */ /* 0x000fe40000010100 */
[--C-:B------:R-:W-:Y:S01]  /*11210*/  FFMA.FTZ R187, R181, c[0x0][0x23c], -R191.reuse ;  /* 0x00008f00b5bb7a23 */ /* 0x100fe200000108bf */
[----:B------:R-:W-:Y:S01]  /*11220*/  FSEL R179, R179, RZ, P0 ;  /* 0x000000ffb3b37208 */ /* 0x000fe20000000000 */
[----:B------:R-:W-:Y:S01]  /*11230*/  FMUL.FTZ R2, R2, c[0x0][0x23c] ;  /* 0x00008f0002027a20 */ /* 0x000fe20000410000 */
[----:B------:R-:W1:Y:S01]  /*11240*/  MUFU.EX2 R0, R0 ;  /* 0x0000000000007308 */ /* 0x000e620000000800 */
[----:B------:R-:W-:Y:S01]  /*11250*/  FFMA.FTZ R183, R182, c[0x0][0x23c], -R191 ;  /* 0x00008f00b6b77a23 */ /* 0x000fe200000108bf */
[----:B------:R-:W-:Y:S01]  /*11260*/  PLOP3.LUT P0, PT, PT, PT, UP2, 0x80, 0x0 ;  /* 0x000000000000781c */ /* 0x000fe20003f0f028 */
[--C-:B------:R-:W-:Y:S02]  /*11270*/  FFMA.FTZ R188, R7, c[0x0][0x23c], -R179.reuse ;  /* 0x00008f0007bc7a23 */ /* 0x100fe400000108b3 */
[----:B------:R-:W-:Y:S02]  /*11280*/  FFMA.FTZ R186, R8, c[0x0][0x23c], -R179 ;  /* 0x00008f0008ba7a23 */ /* 0x000fe400000108b3 */
[----:B------:R-:W-:Y:S02]  /*11290*/  FFMA.FTZ R182, R184, c[0x0][0x23c], -R191 ;  /* 0x00008f00b8b67a23 */ /* 0x000fe400000108bf */
[----:B------:R-:W-:Y:S01]  /*112a0*/  FFMA.FTZ R184, R6, c[0x0][0x23c], -R179 ;  /* 0x00008f0006b87a23 */ /* 0x000fe200000108b3 */
[----:B------:R-:W2:Y:S01]  /*112b0*/  MUFU.EX2 R2, R2 ;  /* 0x0000000200027308 */ /* 0x000ea20000000800 */
[----:B------:R-:W-:Y:S02]  /*112c0*/  FFMA.FTZ R181, R185, c[0x0][0x23c], -R191 ;  /* 0x00008f00b9b57a23 */ /* 0x000fe400000108bf */
[----:B------:R-:W-:Y:S02]  /*112d0*/  FFMA.FTZ R185, R9, c[0x0][0x23c], -R179 ;  /* 0x00008f0009b97a23 */ /* 0x000fe400000108b3 */
[--C-:B------:R-:W-:Y:S02]  /*112e0*/  FFMA.FTZ R193, R175, c[0x0][0x23c], -R191.reuse ;  /* 0x00008f00afc17a23 */ /* 0x100fe400000108bf */
[--C-:B------:R-:W-:Y:S02]  /*112f0*/  FFMA.FTZ R194, R174, c[0x0][0x23c], -R191.reuse ;  /* 0x00008f00aec27a23 */ /* 0x100fe400000108bf */
[--C-:B------:R-:W-:Y:S01]  /*11300*/  FFMA.FTZ R195, R173, c[0x0][0x23c], -R191.reuse ;  /* 0x00008f00adc37a23 */ /* 0x100fe200000108bf */
[----:B------:R-:W-:Y:S01]  /*11310*/  MUFU.EX2 R187, R187 ;  /* 0x000000bb00bb7308 */ /* 0x000fe20000000800 */
[----:B------:R-:W-:Y:S02]  /*11320*/  FFMA.FTZ R196, R172, c[0x0][0x23c], -R191 ;  /* 0x00008f00acc47a23 */ /* 0x000fe400000108bf */
[----:B------:R-:W-:Y:S01]  /*11330*/  LDSM.16.MT88.4 R172, [R232+0x14800] ;  /* 0x01480000e8ac783b */ /* 0x000fe20000004200 */
[C---:B-1----:R-:W-:Y:S02]  /*11340*/  FMUL.FTZ R6, R0.reuse, R162 ;  /* 0x000000a200067220 */ /* 0x042fe40000410000 */
[C---:B------:R-:W-:Y:S02]  /*11350*/  FMUL.FTZ R7, R0.reuse, R163 ;  /* 0x000000a300077220 */ /* 0x040fe40000410000 */
[C---:B------:R-:W-:Y:S02]  /*11360*/  FMUL.FTZ R10, R0.reuse, R158 ;  /* 0x0000009e000a7220 */ /* 0x040fe40000410000 */
        /* <DEDUP_REMOVED lines=16> */
[C---:B------:R-:W-:Y:S01]  /*11470*/  FMUL.FTZ R24, R2.reuse, R140 ;  /* 0x0000008c02187220 */ /* 0x040fe20000410000 */
[----:B-1----:R-:W-:Y:S01]  /*11480*/  F2FP.PACK_AB R161, R183, R187 ;  /* 0x000000bbb7a1723e */ /* 0x002fe200000000ff */
[----:B------:R-:W-:Y:S02]  /*11490*/  FMUL.FTZ R25, R2, R141 ;  /* 0x0000008d02197220 */ /* 0x000fe40000410000 */
[C---:B------:R-:W-:Y:S02]  /*114a0*/  FMUL.FTZ R34, R0.reuse, R134 ;  /* 0x0000008600227220 */ /* 0x040fe40000410000 */
[----:B------:R-:W-:Y:S01]  /*114b0*/  FMUL.FTZ R35, R0, R135 ;  /* 0x0000008700237220 */ /* 0x000fe20000410000 */
[----:B------:R-:W-:Y:S01]  /*114c0*/  MUFU.EX2 R188, R188 ;  /* 0x000000bc00bc7308 */ /* 0x000fe20000000800 */
[----:B------:R-:W-:Y:S01]  /*114d0*/  LDSM.16.MT88.4 R140, [R228+0x12000] ;  /* 0x01200000e48c783b */ /* 0x000fe20000004200 */
[C---:B------:R-:W-:Y:S02]  /*114e0*/  FMUL.FTZ R32, R2.reuse, R132 ;  /* 0x0000008402207220 */ /* 0x040fe40000410000 */
[----:B------:R-:W-:Y:S02]  /*114f0*/  FMUL.FTZ R33, R2, R133 ;  /* 0x0000008502217220 */ /* 0x000fe40000410000 */
[--C-:B------:R-:W-:Y:S02]  /*11500*/  FFMA.FTZ R198, R171, c[0x0][0x23c], -R179.reuse ;  /* 0x00008f00abc67a23 */ /* 0x100fe400000108b3 */
[--C-:B------:R-:W-:Y:S01]  /*11510*/  FFMA.FTZ R197, R170, c[0x0][0x23c], -R179.reuse ;  /* 0x00008f00aac57a23 */ /* 0x100fe200000108b3 */
[----:B------:R-:W-:Y:S01]  /*11520*/  LDSM.16.MT88.4 R132, [R229+0x12000] ;  /* 0x01200000e584783b */ /* 0x000fe20000004200 */
[----:B------:R-:W1:Y:S01]  /*11530*/  MUFU.EX2 R186, R186 ;  /* 0x000000ba00ba7308 */ /* 0x000e620000000800 */
[--C-:B------:R-:W-:Y:S02]  /*11540*/  FFMA.FTZ R199, R169, c[0x0][0x23c], -R179.reuse ;  /* 0x00008f00a9c77a23 */ /* 0x100fe400000108b3 */
[--C-:B------:R-:W-:Y:S01]  /*11550*/  FFMA.FTZ R200, R168, c[0x0][0x23c], -R179.reuse ;  /* 0x00008f00a8c87a23 */ /* 0x100fe200000108b3 */
[----:B--2---:R-:W-:Y:S01]  /*11560*/  F2FP.PACK_AB R163, R181, R182 ;  /* 0x000000b6b5a3723e */ /* 0x004fe200000000ff */
[--C-:B------:R-:W-:Y:S02]  /*11570*/  FFMA.FTZ R209, R177, c[0x0][0x23c], -R179.reuse ;  /* 0x00008f00b1d17a23 */ /* 0x100fe400000108b3 */
[----:B------:R-:W-:Y:S01]  /*11580*/  LDSM.16.MT88.4 R168, [R228+0x12800] ;  /* 0x01280000e4a8783b */ /* 0x000fe20000004200 */
        /* <DEDUP_REMOVED lines=24> */
[C---:B------:R-:W-:Y:S02]  /*11710*/  FMUL.FTZ R52, R2.reuse, R52 ;  /* 0x0000003402347220 */ /* 0x040fe40000410000 */
[----:B------:R-:W-:Y:S02]  /*11720*/  FMUL.FTZ R53, R2, R53 ;  /* 0x0000003502357220 */ /* 0x000fe40000410000 */
[C---:B------:R-:W-:Y:S01]  /*11730*/  FMUL.FTZ R58, R0.reuse, R58 ;  /* 0x0000003a003a7220 */ /* 0x040fe20000410000 */
[----:B------:R-:W-:Y:S01]  /*11740*/  MUFU.EX2 R195, R195 ;  /* 0x000000c300c37308 */ /* 0x000fe20000000800 */
[C---:B------:R-:W-:Y:S05]  /*11750*/  HMMA.16816.F32 R4, R160.reuse, R12, R4 ;  /* 0x0000000ca004723c */ /* 0x040fea0000001804 */
[----:B------:R-:W-:Y:S02]  /*11760*/  FMUL.FTZ R59, R0, R59 ;  /* 0x0000003b003b7220 */ /* 0x000fe40000410000 */
[C---:B------:R-:W-:Y:S01]  /*11770*/  FMUL.FTZ R12, R2.reuse, R152 ;  /* 0x00000098020c7220 */ /* 0x040fe20000410000 */
[C---:B------:R-:W-:Y:S01]  /*11780*/  HMMA.16816.F32 R8, R160.reuse, R14, R8 ;  /* 0x0000000ea008723c */ /* 0x040fe20000001808 */
[----:B------:R-:W-:Y:S03]  /*11790*/  MUFU.EX2 R196, R196 ;  /* 0x000000c400c47308 */ /* 0x000fe60000000800 */
[C---:B------:R-:W-:Y:S02]  /*117a0*/  FMUL.FTZ R13, R2.reuse, R153 ;  /* 0x00000099020d7220 */ /* 0x040fe40000410000 */
[----:B------:R-:W-:Y:S02]  /*117b0*/  FMUL.FTZ R56, R2, R56 ;  /* 0x0000003802387220 */ /* 0x000fe40000410000 */
[C---:B------:R-:W-:Y:S03]  /*117c0*/  FMUL.FTZ R14, R0.reuse, R154 ;  /* 0x0000009a000e7220 */ /* 0x040fe60000410000 */
[----:B------:R-:W-:Y:S01]  /*117d0*/  MUFU.EX2 R198, R198 ;  /* 0x000000c600c67308 */ /* 0x000fe20000000800 */
[----:B------:R-:W-:Y:S02]  /*117e0*/  FMUL.FTZ R15, R0, R155 ;  /* 0x0000009b000f7220 */ /* 0x000fe40000410000 */
[----:B------:R-:W2:Y:S01]  /*117f0*/  LDSM.16.MT88.4 R152, [R228+0x10000] ;  /* 0x01000000e498783b */ /* 0x000ea20000004200 */
[----:B------:R-:W-:Y:S02]  /*11800*/  FMUL.FTZ R57, R2, R57 ;  /* 0x0000003902397220 */ /* 0x000fe40000410000 */
[C---:B------:R-:W-:Y:S02]  /*11810*/  FMUL.FTZ R62, R0.reuse, R62 ;  /* 0x0000003e003e7220 */ /* 0x040fe40000410000 */
[C---:B------:R-:W-:Y:S02]  /*11820*/  HMMA.16816.F32 R12, R160.reuse, R20, R12 ;  /* 0x00000014a00c723c */ /* 0x040fe4000000180c */
[----:B------:R-:W3:Y:S01]  /*11830*/  MUFU.EX2 R197, R197 ;  /* 0x000000c500c57308 */ /* 0x000ee20000000800 */
[----:B------:R-:W-:Y:S02]  /*11840*/  FMUL.FTZ R63, R0, R63 ;  /* 0x0000003f003f7220 */ /* 0x000fe40000410000 */
[C---:B------:R-:W-:Y:S02]  /*11850*/  FMUL.FTZ R60, R2.reuse, R60 ;  /* 0x0000003c023c7220 */ /* 0x040fe40000410000 */
[C---:B------:R-:W-:Y:S01]  /*11860*/  FMUL.FTZ R20, R2.reuse, R144 ;  /* 0x0000009002147220 */ /* 0x040fe20000410000 */
[C---:B------:R-:W-:Y:S04]  /*11870*/  HMMA.16816.F32 R16, R160.reuse, R22, R16 ;  /* 0x00000016a010723c */ /* 0x040fe80000001810 */
[C---:B------:R-:W-:Y:S01]  /*11880*/  FMUL.FTZ R21, R2.reuse, R145 ;  /* 0x0000009102157220 */ /* 0x040fe20000410000 */
[----:B------:R-:W-:Y:S01]  /*11890*/  MUFU.EX2 R199, R199 ;  /* 0x000000c700c77308 */ /* 0x000fe20000000800 */
[----:B------:R-:W-:Y:S02]  /*118a0*/  FMUL.FTZ R61, R2, R61 ;  /* 0x0000003d023d7220 */ /* 0x000fe40000410000 */
[C---:B------:R-:W-:Y:S04]  /*118b0*/  FMUL.FTZ R22, R0.reuse, R146 ;  /* 0x0000009200167220 */ /* 0x040fe80000410000 */
[C---:B------:R-:W-:Y:S02]  /*118c0*/  FMUL.FTZ R23, R0.reuse, R147 ;  /* 0x0000009300177220 */ /* 0x040fe40000410000 */
[----:B------:R-:W4:Y:S01]  /*118d0*/  LDSM.16.MT88.4 R144, [R232+0x12000] ;  /* 0x01200000e890783b */ /* 0x000f220000004200 */
[C---:B------:R-:W-:Y:S01]  /*118e0*/  FMUL.FTZ R66, R0.reuse, R66 ;  /* 0x0000004200427220 */ /* 0x040fe20000410000 */
[----:B------:R-:W5:Y:S01]  /*118f0*/  MUFU.EX2 R200, R200 ;  /* 0x000000c800c87308 */ /* 0x000f620000000800 */
[----:B------:R-:W-:Y:S02]  /*11900*/  FMUL.FTZ R67, R0, R67 ;  /* 0x0000004300437220 */ /* 0x000fe40000410000 */
[C---:B------:R-:W-:Y:S03]  /*11910*/  HMMA.16816.F32 R20, R160.reuse, R28, R20 ;  /* 0x0000001ca014723c */ /* 0x040fe60000001814 */
[C---:B------:R-:W-:Y:S02]  /*11920*/  FMUL.FTZ R64, R2.reuse, R64 ;  /* 0x0000004002407220 */ /* 0x040fe40000410000 */
        /* <DEDUP_REMOVED lines=99> */
[----:B------:R-:W-:Y:S02]  /*11f60*/  FMUL.FTZ R127, R0, R127 ;  /* 0x0000007f007f7220 */ /* 0x000fe40000410000 */
[C---:B------:R-:W-:Y:S01]  /*11f70*/  FMUL.FTZ R124, R2.reuse, R124 ;  /* 0x0000007c027c7220 */ /* 0x040fe20000410000 */
[C---:B------:R-:W-:Y:S01]  /*11f80*/  HMMA.16816.F32 R120, R160.reuse, R138, R120 ;  /* 0x0000008aa078723c */ /* 0x040fe20000001878 */
[----:B------:R-:W1:Y:S02]  /*11f90*/  LDSM.16.MT88.4 R136, [R230+0x10800] ;  /* 0x01080000e688783b */ /* 0x000e640000004200 */
[----:B------:R-:W-:Y:S02]  /*11fa0*/  FMUL.FTZ R125, R2, R125 ;  /* 0x0000007d027d7220 */ /* 0x000fe40000410000 */
[C---:B------:R-:W-:Y:S02]  /*11fb0*/  FMUL.FTZ R130, R0.reuse, R130 ;  /* 0x0000008200827220 */ /* 0x040fe40000410000 */
[----:B------:R-:W-:Y:S02]  /*11fc0*/  FMUL.FTZ R131, R0, R131 ;  /* 0x0000008300837220 */ /* 0x000fe40000410000 */
[C---:B------:R-:W-:Y:S01]  /*11fd0*/  FMUL.FTZ R128, R2.reuse, R128 ;  /* 0x0000008002807220 */ /* 0x040fe20000410000 */
[C---:B--2---:R-:W-:Y:S03]  /*11fe0*/  HMMA.16816.F32 R124, R160.reuse, R132, R124 ;  /* 0x00000084a07c723c */ /* 0x044fe6000000187c */
[----:B------:R-:W-:Y:S02]  /*11ff0*/  FMUL.FTZ R129, R2, R129 ;  /* 0x0000008102817220 */ /* 0x000fe40000410000 */
[--C-:B------:R-:W-:Y:S02]  /*12000*/  FFMA.FTZ R204, R204, c[0x0][0x23c], -R179.reuse ;  /* 0x00008f00cccc7a23 */ /* 0x100fe400000108b3 */
[----:B------:R-:W-:Y:S01]  /*12010*/  F2FP.PACK_AB R133, R194, R193 ;  /* 0x000000c1c285723e */ /* 0x000fe200000000ff */
[--C-:B------:R-:W-:Y:S01]  /*12020*/  FFMA.FTZ R203, R203, c[0x0][0x23c], -R179.reuse ;  /* 0x00008f00cbcb7a23 */ /* 0x100fe200000108b3 */
[----:B---3--:R-:W-:Y:S01]  /*12030*/  F2FP.PACK_AB R132, R197, R198 ;  /* 0x000000c6c584723e */ /* 0x008fe200000000ff */
[----:B------:R-:W-:Y:S01]  /*12040*/  HMMA.16816.F32 R128, R160, R134, R128 ;  /* 0x00000086a080723c */ /* 0x000fe20000001880 */
[----:B------:R-:W2:Y:S01]  /*12050*/  LDSM.16.MT88.4 R160, [R229+0x12800] ;  /* 0x01280000e5a0783b */ /* 0x000ea20000004200 */
[----:B------:R-:W-:Y:S01]  /*12060*/  MUFU.EX2 R204, R204 ;  /* 0x000000cc00cc7308 */ /* 0x000fe20000000800 */
[--C-:B------:R-:W-:Y:S02]  /*12070*/  FFMA.FTZ R202, R202, c[0x0][0x23c], -R179.reuse ;  /* 0x00008f00caca7a23 */ /* 0x100fe400000108b3 */
[----:B------:R-:W-:Y:S02]  /*12080*/  FFMA.FTZ R201, R201, c[0x0][0x23c], -R179 ;  /* 0x00008f00c9c97a23 */ /* 0x000fe400000108b3 */
[----:B------:R-:W-:Y:S01]  /*12090*/  F2FP.PACK_AB R135, R196, R195 ;  /* 0x000000c3c487723e */ /* 0x000fe200000000ff */
[--C-:B------:R-:W-:Y:S01]  /*120a0*/  FFMA.FTZ R208, R208, c[0x0][0x23c], -R191.reuse ;  /* 0x00008f00d0d07a23 */ /* 0x100fe200000108bf */
[----:B-----5:R-:W-:Y:S03]  /*120b0*/  F2FP.PACK_AB R134, R200, R199 ;  /* 0x000000c7c886723e */ /* 0x020fe600000000ff */
[----:B------:R-:W-:Y:S01]  /*120c0*/  MUFU.EX2 R203, R203 ;  /* 0x000000cb00cb7308 */ /* 0x000fe20000000800 */
[--C-:B------:R-:W-:Y:S02]  /*120d0*/  FFMA.FTZ R207, R207, c[0x0][0x23c], -R191.reuse ;  /* 0x00008f00cfcf7a23 */ /* 0x100fe400000108bf */
[--C-:B------:R-:W-:Y:S01]  /*120e0*/  FFMA.FTZ R206, R206, c[0x0][0x23c], -R191.reuse ;  /* 0x00008f00cece7a23 */ /* 0x100fe200000108bf */
[C---:B----4-:R-:W-:Y:S05]  /*120f0*/  HMMA.16816.F32 R4, R132.reuse, R140, R4 ;  /* 0x0000008c8404723c */ /* 0x050fea0000001804 */
[--C-:B------:R-:W-:Y:S01]  /*12100*/  FFMA.FTZ R205, R205, c[0x0][0x23c], -R191.reuse ;  /* 0x00008f00cdcd7a23 */ /* 0x100fe200000108bf */
[----:B------:R-:W-:Y:S01]  /*12110*/  MUFU.EX2 R208, R208 ;  /* 0x000000d000d07308 */ /* 0x000fe20000000800 */
[--C-:B------:R-:W-:Y:S01]  /*12120*/  FFMA.FTZ R192, R192, c[0x0][0x23c], -R191.reuse ;  /* 0x00008f00c0c07a23 */ /* 0x100fe200000108bf */
[C---:B------:R-:W-:Y:S01]  /*12130*/  HMMA.16816.F32 R8, R132.reuse, R142, R8 ;  /* 0x0000008e8408723c */ /* 0x040fe20000001808 */
[----:B------:R-:W3:Y:S03]  /*12140*/  LDSM.16.MT88.4 R140, [R230+0x14800] ;  /* 0x01480000e68c783b */ /* 0x000ee60000004200 */
[--C-:B------:R-:W-:Y:S02]  /*12150*/  FFMA.FTZ R190, R190, c[0x0][0x23c], -R191.reuse ;  /* 0x00008f00bebe7a23 */ /* 0x100fe400000108bf */
[--C-:B------:R-:W-:Y:S02]  /*12160*/  FFMA.FTZ R166, R166, c[0x0][0x23c], -R191.reuse ;  /* 0x00008f00a6a67a23 */ /* 0x100fe400000108bf */
[C---:B-1----:R-:W-:Y:S01]  /*12170*/  HMMA.16816.F32 R12, R132.reuse, R136, R12 ;  /* 0x00000088840c723c */ /* 0x042fe2000000180c */
[----:B------:R-:W-:Y:S03]  /*12180*/  MUFU.EX2 R207, R207 ;  /* 0x000000cf00cf7308 */ /* 0x000fe60000000800 */
[----:B------:R-:W-:Y:S02]  /*12190*/  FFMA.FTZ R191, R165, c[0x0][0x23c], -R191 ;  /* 0x00008f00a5bf7a23 */ /* 0x000fe400000108bf */
[--C-:B------:R-:W-:Y:S02]  /*121a0*/  FFMA.FTZ R165, R189, c[0x0][0x23c], -R179.reuse ;  /* 0x00008f00bda57a23 */ /* 0x100fe400000108b3 */
[C---:B------:R-:W-:Y:S01]  /*121b0*/  HMMA.16816.F32 R16, R132.reuse, R138, R16 ;  /* 0x0000008a8410723c */ /* 0x040fe20000001810 */
[----:B------:R-:W1:Y:S02]  /*121c0*/  LDSM.16.MT88.4 R136, [R229+0x14800] ;  /* 0x01480000e588783b */ /* 0x000e640000004200 */
[----:B------:R-:W-:Y:S01]  /*121d0*/  MUFU.EX2 R206, R206 ;  /* 0x000000ce00ce7308 */ /* 0x000fe20000000800 */
[--C-:B------:R-:W-:Y:S02]  /*121e0*/  FFMA.FTZ R189, R178, c[0x0][0x23c], -R179.reuse ;  /* 0x00008f00b2bd7a23 */ /* 0x100fe400000108b3 */
[----:B------:R-:W-:Y:S02]  /*121f0*/  FFMA.FTZ R179, R176, c[0x0][0x23c], -R179 ;  /* 0x00008f00b0b37a23 */ /* 0x000fe400000108b3 */
[C---:B------:R-:W-:Y:S04]  /*12200*/  HMMA.16816.F32 R20, R132.reuse, R144, R20 ;  /* 0x000000908414723c */ /* 0x040fe80000001814 */
[----:B------:R-:W-:Y:S01]  /*12210*/  FFMA.FTZ R187, R0, R250, R187 ;  /* 0x000000fa00bb7223 */ /* 0x000fe200000100bb */
[----:B------:R4:W-:Y:S01]  /*12220*/  MUFU.EX2 R210, R179 ;  /* 0x000000b300d27308 */ /* 0x0009e20000000800 */
[----:B------:R-:W-:Y:S01]  /*12230*/  MOV R0, R3 ;  /* 0x0000000300007202 */ /* 0x000fe20000000f00 */
[----:B------:R-:W-:Y:S01]  /*12240*/  FFMA.FTZ R188, R2, R251, R188 ;  /* 0x000000fb02bc7223 */ /* 0x000fe200000100bc */
[C---:B------:R-:W-:Y:S01]  /*12250*/  HMMA.16816.F32 R24, R132.reuse, R146, R24 ;  /* 0x000000928418723c */ /* 0x040fe20000001818 */
[----:B------:R-:W5:Y:S03]  /*12260*/  LDSM.16.MT88.4 R144, [R228+0x14800] ;  /* 0x01480000e490783b */ /* 0x000f660000004200 */
[----:B------:R-:W-:Y:S01]  /*12270*/  FADD.FTZ R187, R183, R187 ;  /* 0x000000bbb7bb7221 */ /* 0x000fe20000010000 */
[----:B------:R-:W-:Y:S01]  /*12280*/  MOV R2, R164 ;  /* 0x000000a400027202 */ /* 0x000fe20000000f00 */
[----:B------:R-:W-:Y:S01]  /*12290*/  FADD.FTZ R188, R186, R188 ;  /* 0x000000bcbabc7221 */ /* 0x000fe20000010000 */
[----:B------:R-:W-:Y:S01]  /*122a0*/  MUFU.EX2 R205, R205 ;  /* 0x000000cd00cd7308 */ /* 0x000fe20000000800 */
        /* <DEDUP_REMOVED lines=10> */
[----:B------:R-:W-:Y:S01]  /*12350*/  MUFU.EX2 R201, R201 ;  /* 0x000000c900c97308 */ /* 0x000fe20000000800 */
        /* <DEDUP_REMOVED lines=12> */
[----:B------:R-:W4:Y:S02]  /*12420*/  MUFU.EX2 R190, R190 ;  /* 0x000000be00be7308 */ /* 0x000f240000000800 */
[----:B------:R-:W-:Y:S02]  /*12430*/  FADD.FTZ R195, R196, R195 ;  /* 0x000000c3c4c37221 */ /* 0x000fe40000010000 */
[----:B------:R-:W-:Y:S02]  /*12440*/  FADD.FTZ R199, R200, R199 ;  /* 0x000000c7c8c77221 */ /* 0x000fe40000010000 */
[C---:B--2---:R-:W-:Y:S04]  /*12450*/  HMMA.16816.F32 R52, R132.reuse, R160, R52 ;  /* 0x000000a08434723c */ /* 0x044fe80000001834 */
[----:B------:R-:W-:Y:S04]  /*12460*/  MUFU.EX2 R166, R166 ;  /* 0x000000a600a67308 */ /* 0x000fe80000000800 */
[C---:B------:R-:W-:Y:S01]  /*12470*/  HMMA.16816.F32 R56, R132.reuse, R162, R56 ;  /* 0x000000a28438723c */ /* 0x040fe20000001838 */
[----:B------:R-:W-:Y:S05]  /*12480*/  LDSM.16.MT88.4 R160, [R230+0x15000] ;  /* 0x01500000e6a0783b */ /* 0x000fea0000004200 */
[----:B------:R-:W2:Y:S02]  /*12490*/  MUFU.EX2 R191, R191 ;  /* 0x000000bf00bf7308 */ /* 0x000ea40000000800 */
[C---:B------:R-:W-:Y:S07]  /*124a0*/  HMMA.16816.F32 R60, R132.reuse, R168, R60 ;  /* 0x000000a8843c723c */ /* 0x040fee000000183c */
[----:B----4-:R-:W-:Y:S01]  /*124b0*/  F2FP.PACK_AB R169, R190, R192 ;  /* 0x000000c0bea9723e */ /* 0x010fe200000000ff */
[C---:B------:R-:W-:Y:S01]  /*124c0*/  HMMA.16816.F32 R64, R132.reuse, R170, R64 ;  /* 0x000000aa8440723c */ /* 0x040fe20000001840 */
[----:B------:R-:W-:Y:S06]  /*124d0*/  MUFU.EX2 R165, R165 ;  /* 0x000000a500a57308 */ /* 0x000fec0000000800 */
[----:B------:R-:W-:Y:S01]  /*124e0*/  F2FP.PACK_AB R170, R210, R209 ;  /* 0x000000d1d2aa723e */ /* 0x000fe200000000ff */
[C---:B------:R-:W-:Y:S03]  /*124f0*/  HMMA.16816.F32 R68, R132.reuse, R172, R68 ;  /* 0x000000ac8444723c */ /* 0x040fe60000001844 */
[----:B------:R-:W4:Y:S01]  /*12500*/  MUFU.EX2 R189, R189 ;  /* 0x000000bd00bd7308 */ /* 0x000f220000000800 */
[----:B--2---:R-:W-:Y:S04]  /*12510*/  F2FP.PACK_AB R171, R191, R166 ;  /* 0x000000a6bfab723e */ /* 0x004fe800000000ff */
[C---:B------:R-:W-:Y:S01]  /*12520*/  HMMA.16816.F32 R72, R132.reuse, R174, R72 ;  /* 0x000000ae8448723c */ /* 0x040fe20000001848 */
[----:B------:R-:W-:Y:S07]  /*12530*/  LDSM.16.MT88.4 R172, [R228+0x11800] ;  /* 0x01180000e4ac783b */ /* 0x000fee0000004200 */
[C---:B---3--:R-:W-:Y:S08]  /*12540*/  HMMA.16816.F32 R76, R132.reuse, R140, R76 ;  /* 0x0000008c844c723c */ /* 0x048ff0000000184c */
[C---:B------:R-:W-:Y:S01]  /*12550*/  HMMA.16816.F32 R80, R132.reuse, R142, R80 ;  /* 0x0000008e8450723c */ /* 0x040fe20000001850 */
[----:B------:R-:W2:Y:S03]  /*12560*/  LDSM.16.MT88.4 R140, [R230+0x16800] ;  /* 0x01680000e68c783b */ /* 0x000ea60000004200 */
[----:B----4-:R-:W-:Y:S04]  /*12570*/  F2FP.PACK_AB R168, R189, R165 ;  /* 0x000000a5bda8723e */ /* 0x010fe800000000ff */
[C---:B-1----:R-:W-:Y:S08]  /*12580*/  HMMA.16816.F32 R84, R132.reuse, R136, R84 ;  /* 0x000000888454723c */ /* 0x042ff00000001854 */
[C---:B------:R-:W-:Y:S01]  /*12590*/  HMMA.16816.F32 R88, R132.reuse, R138, R88 ;  /* 0x0000008a8458723c */ /* 0x040fe20000001858 */
[----:B------:R-:W1:Y:S07]  /*125a0*/  LDSM.16.MT88.4 R136, [R229+0x16800] ;  /* 0x01680000e588783b */ /* 0x000e6e0000004200 */
[C---:B-----5:R-:W-:Y:S08]  /*125b0*/  HMMA.16816.F32 R92, R132.reuse, R144, R92 ;  /* 0x00000090845c723c */ /* 0x060ff0000000185c */
        /* <DEDUP_REMOVED lines=12> */
[----:B------:R-:W-:Y:S01]  /*12680*/  HMMA.16816.F32 R128, R132, R146, R128 ;  /* 0x000000928480723c */ /* 0x000fe20000001880 */
[----:B------:R-:W3:Y:S06]  /*12690*/  LDSM.16.MT88.4 R144, [R228+0x11000] ;  /* 0x01100000e490783b */ /* 0x000eec0000004200 */
[----:B------:R-:W-:Y:S01]  /*126a0*/  F2FP.PACK_AB R133, R207, R208 ;  /* 0x000000d0cf85723e */ /* 0x000fe200000000ff */
[----:B------:R-:W-:Y:S01]  /*126b0*/  FADD.FTZ R208, R208, R195 ;  /* 0x000000c3d0d07221 */ /* 0x000fe20000010000 */
[----:B------:R-:W-:Y:S03]  /*126c0*/  F2FP.PACK_AB R135, R205, R206 ;  /* 0x000000cecd87723e */ /* 0x000fe600000000ff */
[----:B------:R-:W-:Y:S01]  /*126d0*/  F2FP.PACK_AB R132, R203, R204 ;  /* 0x000000cccb84723e */ /* 0x000fe200000000ff */
[----:B------:R-:W-:Y:S01]  /*126e0*/  FADD.FTZ R204, R204, R199 ;  /* 0x000000c7cccc7221 */ /* 0x000fe20000010000 */
[----:B------:R-:W-:Y:S01]  /*126f0*/  F2FP.PACK_AB R134, R201, R202 ;  /* 0x000000cac986723e */ /* 0x000fe200000000ff */
[----:B------:R-:W-:Y:S02]  /*12700*/  FADD.FTZ R208, R207, R208 ;  /* 0x000000d0cfd07221 */ /* 0x000fe40000010000 */
[----:B------:R-:W-:Y:S02]  /*12710*/  FADD.FTZ R204, R203, R204 ;  /* 0x000000cccbcc7221 */ /* 0x000fe40000010000 */
[----:B------:R-:W-:Y:S02]  /*12720*/  FADD.FTZ R206, R206, R208 ;  /* 0x000000d0cece7221 */ /* 0x000fe40000010000 */
[C---:B----4-:R-:W-:Y:S03]  /*12730*/  HMMA.16816.F32 R4, R132.reuse, R148, R4 ;  /* 0x000000948404723c */ /* 0x050fe60000001804 */
[----:B------:R-:W-:Y:S02]  /*12740*/  FADD.FTZ R202, R202, R204 ;  /* 0x000000cccaca7221 */ /* 0x000fe40000010000 */
[----:B------:R-:W-:Y:S02]  /*12750*/  FADD.FTZ R206, R205, R206 ;  /* 0x000000cecdce7221 */ /* 0x000fe40000010000 */
[----:B------:R-:W-:Y:S01]  /*12760*/  FADD.FTZ R202, R201, R202 ;  /* 0x000000cac9ca7221 */ /* 0x000fe20000010000 */
[C---:B------:R-:W-:Y:S01]  /*12770*/  HMMA.16816.F32 R8, R132.reuse, R150, R8 ;  /* 0x000000968408723c */ /* 0x040fe20000001808 */
[----:B------:R-:W4:Y:S03]  /*12780*/  LDSM.16.MT88.4 R148, [R229+0x13000] ;  /* 0x01300000e594783b */ /* 0x000f260000004200 */
[----:B------:R-:W-:Y:S02]  /*12790*/  FADD.FTZ R192, R192, R206 ;  /* 0x000000cec0c07221 */ /* 0x000fe40000010000 */
[----:B------:R-:W-:Y:S02]  /*127a0*/  FADD.FTZ R165, R165, R202 ;  /* 0x000000caa5a57221 */ /* 0x000fe40000010000 */
[C---:B--2---:R-:W-:Y:S04]  /*127b0*/  HMMA.16816.F32 R12, R132.reuse, R140, R12 ;  /* 0x0000008c840c723c */ /* 0x044fe8000000180c */
[----:B------:R-:W-:Y:S02]  /*127c0*/  FADD.FTZ R192, R190, R192 ;  /* 0x000000c0bec07221 */ /* 0x000fe40000010000 */
[----:B------:R-:W-:Y:S02]  /*127d0*/  FADD.FTZ R165, R189, R165 ;  /* 0x000000a5bda57221 */ /* 0x000fe40000010000 */
        /* <DEDUP_REMOVED lines=15> */
[C---:B------:R-:W-:Y:S01]  /*128d0*/  HMMA.16816.F32 R48, R132.reuse, R158, R48 ;  /* 0x0000009e8430723c */ /* 0x040fe20000001830 */
[----:B------:R-:W-:Y:S07]  /*128e0*/  LDSM.16.MT88.4 R156, [R232+0x11800] ;  /* 0x01180000e89c783b */ /* 0x000fee0000004200 */
[C---:B----4-:R-:W-:Y:S08]  /*128f0*/  HMMA.16816.F32 R52, R132.reuse, R148, R52 ;  /* 0x000000948434723c */ /* 0x050ff00000001834 */
[C---:B------:R-:W-:Y:S01]  /*12900*/  HMMA.16816.F32 R56, R132.reuse, R150, R56 ;  /* 0x000000968438723c */ /* 0x040fe20000001838 */
[----:B------:R-:W4:Y:S07]  /*12910*/  LDSM.16.MT88.4 R148, [R228+0x15000] ;  /* 0x01500000e494783b */ /* 0x000f2e0000004200 */
[C---:B--2---:R-:W-:Y:S08]  /*12920*/  HMMA.16816.F32 R60, R132.reuse, R140, R60 ;  /* 0x0000008c843c723c */ /* 0x044ff0000000183c */
[C---:B------:R-:W-:Y:S01]  /*12930*/  HMMA.16816.F32 R64, R132.reuse, R142, R64 ;  /* 0x0000008e8440723c */ /* 0x040fe20000001840 */
[----:B------:R-:W-:Y:S07]  /*12940*/  LDSM.16.MT88.4 R140, [R230+0x17000] ;  /* 0x01700000e68c783b */ /* 0x000fee0000004200 */
[C---:B-1----:R-:W-:Y:S08]  /*12950*/  HMMA.16816.F32 R68, R132.reuse, R136, R68 ;  /* 0x000000888444723c */ /* 0x042ff00000001844 */
[C---:B------:R-:W-:Y:S01]  /*12960*/  HMMA.16816.F32 R72, R132.reuse, R138, R72 ;  /* 0x0000008a8448723c */ /* 0x040fe20000001848 */
[----:B------:R-:W1:Y:S07]  /*12970*/  LDSM.16.MT88.4 R136, [R232+0x17000] ;  /* 0x01700000e888783b */ /* 0x000e6e0000004200 */
[C---:B------:R-:W-:Y:S08]  /*12980*/  HMMA.16816.F32 R76, R132.reuse, R160, R76 ;  /* 0x000000a0844c723c */ /* 0x040ff0000000184c */
[C---:B------:R-:W-:Y:S08]  /*12990*/  HMMA.16816.F32 R80, R132.reuse, R162, R80 ;  /* 0x000000a28450723c */ /* 0x040ff00000001850 */
[C---:B---3--:R-:W-:Y:S08]  /*129a0*/  HMMA.16816.F32 R84, R132.reuse, R144, R84 ;  /* 0x000000908454723c */ /* 0x048ff00000001854 */
        /* <DEDUP_REMOVED lines=12> */
[C---:B------:R-:W-:Y:S08]  /*12a70*/  HMMA.16816.F32 R120, R132.reuse, R146, R120 ;  /* 0x000000928478723c */ /* 0x040ff00000001878 */
[C---:B---3--:R-:W-:Y:S08]  /*12a80*/  HMMA.16816.F32 R124, R132.reuse, R148, R124 ;  /* 0x00000094847c723c */ /* 0x048ff0000000187c */
[----:B------:R-:W-:Y:S08]  /*12a90*/  HMMA.16816.F32 R128, R132, R150, R128 ;  /* 0x000000968480723c */ /* 0x000ff00000001880 */
[C---:B------:R-:W-:Y:S01]  /*12aa0*/  HMMA.16816.F32 R160, R168.reuse, R156, R4 ;  /* 0x0000009ca8a0723c */ /* 0x040fe20000001804 */
[----:B------:R-:W2:Y:S07]  /*12ab0*/  LDSM.16.MT88.4 R4, [R232+0x13800] ;  /* 0x01380000e804783b */ /* 0x000eae0000004200 */
[C---:B------:R-:W-:Y:S01]  /*12ac0*/  HMMA.16816.F32 R156, R168.reuse, R158, R8 ;  /* 0x0000009ea89c723c */ /* 0x040fe20000001808 */
[----:B------:R-:W3:Y:S07]  /*12ad0*/  LDSM.16.MT88.4 R8, [R230+0x13800] ;  /* 0x01380000e608783b */ /* 0x000eee0000004200 */
[C---:B-1----:R-:W-:Y:S01]  /*12ae0*/  HMMA.16816.F32 R152, R168.reuse, R136, R12 ;  /* 0x00000088a898723c */ /* 0x042fe2000000180c */
[----:B------:R-:W1:Y:S07]  /*12af0*/  LDSM.16.MT88.4 R12, [R229+0x13800] ;  /* 0x01380000e50c783b */ /* 0x000e6e0000004200 */
[C---:B------:R-:W-:Y:S01]  /*12b00*/  HMMA.16816.F32 R148, R168.reuse, R138, R16 ;  /* 0x0000008aa894723c */ /* 0x040fe20000001810 */
[----:B------:R-:W5:Y:S07]  /*12b10*/  LDSM.16.MT88.4 R16, [R228+0x13800] ;  /* 0x01380000e410783b */ /* 0x000f6e0000004200 */
[C---:B----4-:R-:W-:Y:S01]  /*12b20*/  HMMA.16816.F32 R144, R168.reuse, R140, R20 ;  /* 0x0000008ca890723c */ /* 0x050fe20000001814 */
[----:B------:R-:W4:Y:S07]  /*12b30*/  LDSM.16.MT88.4 R20, [R230+0x15800] ;  /* 0x01580000e614783b */ /* 0x000f2e0000004200 */
[C---:B------:R-:W-:Y:S01]  /*12b40*/  HMMA.16816.F32 R140, R168.reuse, R142, R24 ;  /* 0x0000008ea88c723c */ /* 0x040fe20000001818 */
[----:B------:R-:W1:Y:S07]  /*12b50*/  LDSM.16.MT88.4 R24, [R229+0x15800] ;  /* 0x01580000e518783b */ /* 0x000e6e0000004200 */
        /* <DEDUP_REMOVED lines=29> */
[C---:B-1----:R-:W-:Y:S08]  /*12d30*/  HMMA.16816.F32 R124, R168.reuse, R12, R124 ;  /* 0x0000000ca87c723c */ /* 0x042ff0000000187c */
[----:B------:R-:W-:Y:S01]  /*12d40*/  HMMA.16816.F32 R128, R168, R14, R128 ;  /* 0x0000000ea880723c */ /* 0x000fe20000001880 */
[----:B------:R-:W-:-:S07]  /*12d50*/  @P0 BRA `(.L_x_2520) ;  /* 0xffffb14000000947 */ /* 0x000fce000383ffff */
.L_x_2516:
[----:B------:R-:W1:Y:S01]  /*12d60*/  SHFL.BFLY PT, R2, R251, 0x2, 0x1f ;  /* 0x0c401f00fb027f89 */ /* 0x000e6200000e0000 */
[----:B------:R-:W-:Y:S01]  /*12d70*/  MOV R4, 0x3f800000 ;  /* 0x3f80000000047802 */ /* 0x000fe20000000f00 */
[----:B------:R-:W-:Y:S01]  /*12d80*/  ULDC.U8 UR4, c[0x0][0x328] ;  /* 0x0000ca0000047ab9 */ /* 0x000fe20000000000 */
[----:B------:R-:W-:Y:S01]  /*12d90*/  MOV R5, 0x3f800000 ;  /* 0x3f80000000057802 */ /* 0x000fe20000000f00 */
[----:B------:R-:W2:Y:S04]  /*12da0*/  SHFL.BFLY PT, R0, R250, 0x2, 0x1f ;  /* 0x0c401f00fa007f89 */ /* 0x000ea800000e0000 */
[----:B------:R-:W3:Y:S01]  /*12db0*/  S2R R6, SR_TID.X ;  /* 0x0000000000067919 */ /* 0x000ee20000002100 */
[----:B-1----:R-:W-:-:S02]  /*12dc0*/  FADD.FTZ R251, R2, R251 ;  /* 0x000000fb02fb7221 */ /* 0x002fc40000010000 */
[----:B--2---:R-:W-:-:S03]  /*12dd0*/  FADD.FTZ R250, R0, R250 ;  /* 0x000000fa00fa7221 */ /* 0x004fc60000010000 */
[----:B------:R-:W1:Y:S01]  /*12de0*/  SHFL.BFLY PT, R2, R251, 0x1, 0x1f ;  /* 0x0c201f00fb027f89 */ /* 0x000e6200000e0000 */
[----:B---3--:R-:W-:-:S03]  /*12df0*/  SHF.R.S32.HI R7, RZ, 0x1f, R6 ;  /* 0x0000001fff077819 */ /* 0x008fc60000011406 */
[----:B------:R-:W2:Y:S01]  /*12e00*/  SHFL.BFLY PT, R0, R250, 0x1, 0x1f ;  /* 0x0c201f00fa007f89 */ /* 0x000ea200000e0000 */
[----:B------:R-:W-:-:S04]  /*12e10*/  LEA.HI R8, R7, R6, RZ, 0x2 ;  /* 0x0000000607087211 */ /* 0x000fc800078f10ff */
[--C-:B------:R-:W-:Y:S02]  /*12e20*/  SHF.R.S32.HI R10, RZ, 0x2, R8.reuse ;  /* 0x00000002ff0a7819 */ /* 0x100fe40000011408 */
[----:B------:R-:W-:Y:S02]  /*12e30*/  SHF.R.S32.HI R9, RZ, 0x1f, R8 ;  /* 0x0000001fff097819 */ /* 0x000fe40000011408 */
[----:B------:R-:W-:Y:S02]  /*12e40*/  LOP3.LUT R8, R8, 0x3ffffffc, RZ, 0xc0, !PT ;  /* 0x3ffffffc08087812 */ /* 0x000fe400078ec0ff */
[----:B------:R-:W-:Y:S02]  /*12e50*/  LEA.HI R9, R9, R10, RZ, 0x3 ;  /* 0x0000000a09097211 */ /* 0x000fe400078f18ff */
[----:B------:R-:W-:Y:S02]  /*12e60*/  IADD3 R8, -R8, R6, RZ ;  /* 0x0000000608087210 */ /* 0x000fe40007ffe1ff */
[----:B------:R-:W-:Y:S01]  /*12e70*/  LOP3.LUT R9, R9, 0xfffffff8, RZ, 0xc0, !PT ;  /* 0xfffffff809097812 */ /* 0x000fe200078ec0ff */
[----:B-1----:R-:W-:-:S03]  /*12e80*/  FADD.FTZ R2, R251, R2 ;  /* 0x00000002fb027221 */ /* 0x002fc60000010000 */
[----:B------:R-:W-:Y:S02]  /*12e90*/  IADD3 R9, R10, -R9, RZ ;  /* 0x800000090a097210 */ /* 0x000fe40007ffe0ff */
[----:B------:R-:W-:Y:S01]  /*12ea0*/  LEA.HI R10, R7, R6, RZ, 0x5 ;  /* 0x00000006070a7211 */ /* 0x000fe200078f28ff */
[----:B--2---:R-:W-:Y:S01]  /*12eb0*/  FADD.FTZ R0, R250, R0 ;  /* 0x00000000fa007221 */ /* 0x004fe20000010000 */
[----:B------:R-:W-:Y:S02]  /*12ec0*/  FSETP.NE.FTZ.AND P4, PT, R2, RZ, PT ;  /* 0x000000ff0200720b */ /* 0x000fe40003f95000 */
[----:B------:R-:W-:Y:S02]  /*12ed0*/  SHF.L.U32 R12, R9, 0x6, RZ ;  /* 0x00000006090c7819 */ /* 0x000fe400000006ff */
[----:B------:R-:W-:Y:S02]  /*12ee0*/  FSETP.NE.FTZ.AND P3, PT, R0, RZ, PT ;  /* 0x000000ff0000720b */ /* 0x000fe40003f75000 */
[----:B------:R-:W-:-:S02]  /*12ef0*/  SHF.R.S32.HI R11, RZ, 0x5, R10 ;  /* 0x00000005ff0b7819 */ /* 0x000fc4000001140a */
[----:B------:R-:W-:Y:S02]  /*12f00*/  LOP3.LUT R12, R12, 0x1c0, RZ, 0xc0, !PT ;  /* 0x000001c00c0c7812 */ /* 0x000fe400078ec0ff */
[----:B------:R-:W-:Y:S02]  /*12f10*/  LOP3.LUT R13, R9, 0x1, RZ, 0xc0, !PT ;  /* 0x00000001090d7812 */ /* 0x000fe400078ec0ff */
[----:B------:R-:W-:Y:S01]  /*12f20*/  LEA R8, R11, R8, 0x9 ;  /* 0x000000080b087211 */ /* 0x000fe200078e48ff */
[----:B------:R-:W1:Y:S01]  /*12f30*/  @P4 MUFU.RCP R4, R2 ;  /* 0x0000000200044308 */ /* 0x000e620000001000 */
[----:B------:R-:W-:Y:S02]  /*12f40*/  LEA.HI R12, R12, R12, RZ, 0x1d ;  /* 0x0000000c0c0c7211 */ /* 0x000fe400078fe8ff */
[----:B------:R-:W-:Y:S02]  /*12f50*/  ISETP.NE.U32.AND P0, PT, R13, 0x1, PT ;  /* 0x000000010d00780c */ /* 0x000fe40003f05070 */
[----:B------:R-:W-:-:S02]  /*12f60*/  LEA R8, R8, R12, 0x1 ;  /* 0x0000000c08087211 */ /* 0x000fc400078e08ff */
[----:B------:R-:W-:Y:S01]  /*12f70*/  R2P PR, R9, 0x6 ;  /* 0x0000000609007804 */ /* 0x000fe20000000000 */
[----:B------:R-:W2:Y:S01]  /*12f80*/  @P3 MUFU.RCP R5, R0 ;  /* 0x0000000000053308 */ /* 0x000ea20000001000 */
[----:B------:R-:W-:Y:S02]  /*12f90*/  SHF.L.U32 R8, R8, 0x1, RZ ;  /* 0x0000000108087819 */ /* 0x000fe400000006ff */
[----:B------:R-:W-:Y:S02]  /*12fa0*/  MOV R9, 0x20 ;  /* 0x0000002000097802 */ /* 0x000fe40000000f00 */
[----:B------:R-:W-:Y:S02]  /*12fb0*/  MOV R13, 0x40 ;  /* 0x00000040000d7802 */ /* 0x000fe40000000f00 */
[----:B------:R-:W-:Y:S01]  /*12fc0*/  IADD3 R12, R8, -0x10, RZ ;  /* 0xfffffff0080c7810 */ /* 0x000fe20007ffe0ff */
[C---:B-1----:R-:W-:Y:S01]  /*12fd0*/  FMUL.FTZ R160, R4.reuse, R160 ;  /* 0x000000a004a07220 */ /* 0x042fe20000410000 */
[----:B------:R-:W-:Y:S01]  /*12fe0*/  SEL R9, R9, 0xffffffe0, !P1 ;  /* 0xffffffe009097807 */ /* 0x000fe20004800000 */
[----:B------:R-:W-:Y:S01]  /*12ff0*/  FMUL.FTZ R161, R4, R161 ;  /* 0x000000a104a17220 */ /* 0x000fe20000410000 */
[----:B------:R-:W-:Y:S01]  /*13000*/  @P0 IADD3 R12, R8, 0x10, RZ ;  /* 0x00000010080c0810 */ /* 0x000fe20007ffe0ff */
[C---:B------:R-:W-:Y:S01]  /*13010*/  FMUL.FTZ R156, R4.reuse, R156 ;  /* 0x0000009c049c7220 */ /* 0x040fe20000410000 */
[----:B------:R-:W-:Y:S01]  /*13020*/  SEL R13, R13, 0xffffffc0, !P2 ;  /* 0xffffffc00d0d7807 */ /* 0x000fe20005000000 */
[----:B------:R-:W-:Y:S01]  /*13030*/  FMUL.FTZ R157, R4, R157 ;  /* 0x0000009d049d7220 */ /* 0x000fe20000410000 */
[----:B------:R-:W-:Y:S01]  /*13040*/  F2FP.PACK_AB R160, R161, R160 ;  /* 0x000000a0a1a0723e */ /* 0x000fe200000000ff */
[C---:B--2---:R-:W-:Y:S01]  /*13050*/  FMUL.FTZ R163, R5.reuse, R163 ;  /* 0x000000a305a37220 */ /* 0x044fe20000410000 */
[----:B------:R-:W-:Y:S01]  /*13060*/  IADD3 R14, R8, R9, RZ ;  /* 0x00000009080e7210 */ /* 0x000fe20007ffe0ff */
[----:B------:R-:W-:Y:S01]  /*13070*/  FMUL.FTZ R162, R5, R162 ;  /* 0x000000a205a27220 */ /* 0x000fe20000410000 */
[----:B------:R-:W-:Y:S01]  /*13080*/  F2FP.PACK_AB R156, R157, R156 ;  /* 0x0000009c9d9c723e */ /* 0x000fe200000000ff */
[----:B------:R-:W-:Y:S01]  /*13090*/  FMUL.FTZ R159, R5, R159 ;  /* 0x0000009f059f7220 */ /* 0x000fe20000410000 */
[----:B------:R-:W-:Y:S01]  /*130a0*/  IADD3 R9, R9, R12, RZ ;  /* 0x0000000c09097210 */ /* 0x000fe20007ffe0ff */
[----:B------:R-:W-:Y:S01]  /*130b0*/  FMUL.FTZ R158, R5, R158 ;  /* 0x0000009e059e7220 */ /* 0x000fe20000410000 */
[----:B------:R-:W-:Y:S01]  /*130c0*/  F2FP.PACK_AB R162, R163, R162 ;  /* 0x000000a2a3a2723e */ /* 0x000fe200000000ff */
[----:B------:R-:W-:Y:S01]  /*130d0*/  FMUL.FTZ R152, R4, R152 ;  /* 0x0000009804987220 */ /* 0x000fe20000410000 */
[----:B------:R-:W-:Y:S01]  /*130e0*/  IADD3 R15, R8, R13, RZ ;  /* 0x0000000d080f7210 */ /* 0x000fe20007ffe0ff */
[C---:B------:R-:W-:Y:S01]  /*130f0*/  FMUL.FTZ R153, R4.reuse, R153 ;  /* 0x0000009904997220 */ /* 0x040fe20000410000 */
[----:B------:R-:W-:Y:S01]  /*13100*/  F2FP.PACK_AB R158, R159, R158 ;  /* 0x0000009e9f9e723e */ /* 0x000fe200000000ff */
[C---:B------:R-:W-:Y:S01]  /*13110*/  FMUL.FTZ R155, R5.reuse, R155 ;  /* 0x0000009b059b7220 */ /* 0x040fe20000410000 */
[----:B------:R-:W-:Y:S01]  /*13120*/  STS [R8], R160 ;  /* 0x000000a008007388 */ /* 0x000fe20000000800 */
[----:B------:R-:W-:Y:S01]  /*13130*/  FMUL.FTZ R154, R5, R154 ;  /* 0x0000009a059a7220 */ /* 0x000fe20000410000 */
[----:B------:R-:W-:Y:S01]  /*13140*/  F2FP.PACK_AB R152, R153, R152 ;  /* 0x000000989998723e */ /* 0x000fe200000000ff */
[C---:B------:R-:W-:Y:S01]  /*13150*/  FMUL.FTZ R148, R4.reuse, R148 ;  /* 0x0000009404947220 */ /* 0x040fe20000410000 */
[----:B------:R-:W-:Y:S01]  /*13160*/  STS [R8+0x400], R162 ;  /* 0x000400a208007388 */ /* 0x000fe20000000800 */
[C---:B------:R-:W-:Y:S01]  /*13170*/  FMUL.FTZ R149, R4.reuse, R149 ;  /* 0x0000009504957220 */ /* 0x040fe20000410000 */
[----:B------:R-:W-:Y:S01]  /*13180*/  F2FP.PACK_AB R154, R155, R154 ;  /* 0x0000009a9b9a723e */ /* 0x000fe200000000ff */
[----:B------:R-:W-:Y:S01]  /*13190*/  FMUL.FTZ R151, R5, R151 ;  /* 0x0000009705977220 */ /* 0x000fe20000410000 */
[----:B------:R-:W-:Y:S01]  /*131a0*/  IADD3 R16, R13, R12, RZ ;  /* 0x0000000c0d107210 */ /* 0x000fe20007ffe0ff */
[----:B------:R-:W-:Y:S01]  /*131b0*/  FMUL.FTZ R150, R5, R150 ;  /* 0x0000009605967220 */ /* 0x000fe20000410000 */
[----:B------:R-:W-:Y:S01]  /*131c0*/  F2FP.PACK_AB R148, R149, R148 ;  /* 0x000000949594723e */ /* 0x000fe200000000ff */
[C---:B------:R-:W-:Y:S01]  /*131d0*/  FMUL.FTZ R144, R4.reuse, R144 ;  /* 0x0000009004907220 */ /* 0x040fe20000410000 */
[----:B------:R-:W-:Y:S01]  /*131e0*/  STS [R12], R156 ;  /* 0x0000009c0c007388 */ /* 0x000fe20000000800 */
[C---:B------:R-:W-:Y:S01]  /*131f0*/  FMUL.FTZ R145, R4.reuse, R145 ;  /* 0x0000009104917220 */ /* 0x040fe20000410000 */
[----:B------:R-:W-:Y:S01]  /*13200*/  F2FP.PACK_AB R150, R151, R150 ;  /* 0x000000969796723e */ /* 0x000fe200000000ff */
[C---:B------:R-:W-:Y:S01]  /*13210*/  FMUL.FTZ R147, R5.reuse, R147 ;  /* 0x0000009305937220 */ /* 0x040fe20000410000 */
[----:B------:R-:W-:Y:S01]  /*13220*/  STS [R12+0x400], R158 ;  /* 0x0004009e0c007388 */ /* 0x000fe20000000800 */
        /* <DEDUP_REMOVED lines=191> */
[----:B------:R1:W-:Y:S01]  /*13e20*/  STS [R8+0x6400], R102 ;  /* 0x0064006608007388 */ /* 0x0003e20000000800 */
        /* <DEDUP_REMOVED lines=20> */
[----:B------:R-:W-:Y:S01]  /*13f70*/  FMUL.FTZ R131, R5, R131 ;  /* 0x0000008305837220 */ /* 0x000fe20000410000 */
[----:B------:R-:W-:Y:S01]  /*13f80*/  ISETP.NE.AND P0, PT, RZ, UR4, PT ;  /* 0x00000004ff007c0c */ /* 0x000fe2000bf05270 */
[----:B------:R-:W-:Y:S01]  /*13f90*/  FMUL.FTZ R4, R4, R129 ;  /* 0x0000008104047220 */ /* 0x000fe20000410000 */
[----:B------:R-:W-:Y:S01]  /*13fa0*/  F2FP.PACK_AB R126, R127, R126 ;  /* 0x0000007e7f7e723e */ /* 0x000fe200000000ff */
[----:B------:R-:W-:Y:S01]  /*13fb0*/  FMUL.FTZ R5, R5, R130 ;  /* 0x0000008205057220 */ /* 0x000fe20000410000 */
[----:B------:R2:W-:Y:S01]  /*13fc0*/  STS [R9+0x6400], R114 ;  /* 0x0064007209007388 */ /* 0x0005e20000000800 */
[----:B-1----:R-:W1:Y:S01]  /*13fd0*/  @P4 MUFU.LG2 R8, R2 ;  /* 0x0000000200084308 */ /* 0x002e620000000c00 */
[----:B------:R-:W-:-:S02]  /*13fe0*/  F2FP.PACK_AB R4, R4, R128 ;  /* 0x000000800404723e */ /* 0x000fc400000000ff */
[----:B------:R-:W-:Y:S01]  /*13ff0*/  F2FP.PACK_AB R5, R131, R5 ;  /* 0x000000058305723e */ /* 0x000fe200000000ff */
[----:B------:R3:W-:Y:S04]  /*14000*/  STS [R15+0x6000], R116 ;  /* 0x006000740f007388 */ /* 0x0007e80000000800 */
[----:B------:R3:W-:Y:S04]  /*14010*/  STS [R15+0x6400], R118 ;  /* 0x006400760f007388 */ /* 0x0007e80000000800 */
[----:B------:R3:W-:Y:S04]  /*14020*/  STS [R16+0x6000], R120 ;  /* 0x0060007810007388 */ /* 0x0007e80000000800 */
[----:B------:R3:W-:Y:S01]  /*14030*/  STS [R16+0x6400], R122 ;  /* 0x0064007a10007388 */ /* 0x0007e20000000800 */
[----:B-1----:R-:W-:Y:S01]  /*14040*/  @P4 FMUL.FTZ R8, R8, 0.69314718246459960938 ;  /* 0x3f31721808084820 */ /* 0x002fe20000410000 */
[----:B------:R-:W-:-:S02]  /*14050*/  MOV R2, 0x7f800000 ;  /* 0x7f80000000027802 */ /* 0x000fc40000000f00 */
[----:B------:R3:W-:Y:S04]  /*14060*/  STS [R17+0x6000], R124 ;  /* 0x0060007c11007388 */ /* 0x0007e80000000800 */
[----:B------:R3:W-:Y:S01]  /*14070*/  STS [R17+0x6400], R126 ;  /* 0x0064007e11007388 */ /* 0x0007e20000000800 */
[----:B--2---:R-:W1:Y:S03]  /*14080*/  @P3 MUFU.LG2 R9, R0 ;  /* 0x0000000000093308 */ /* 0x004e660000000c00 */
[----:B------:R3:W-:Y:S04]  /*14090*/  STS [R13+0x6000], R4 ;  /* 0x006000040d007388 */ /* 0x0007e80000000800 */
[----:B------:R3:W-:Y:S01]  /*140a0*/  STS [R13+0x6400], R5 ;  /* 0x006400050d007388 */ /* 0x0007e20000000800 */
[----:B-1----:R-:W-:Y:S01]  /*140b0*/  @P3 FMUL.FTZ R9, R9, 0.69314718246459960938 ;  /* 0x3f31721809093820 */ /* 0x002fe20000410000 */
[----:B------:R-:W-:Y:S01]  /*140c0*/  MOV R0, 0x7f800000 ;  /* 0x7f80000000007802 */ /* 0x000fe20000000f00 */
[----:B------:R-:W-:-:S02]  /*140d0*/  @P4 FFMA.FTZ R0, R164, c[0x0][0x238], R8 ;  /* 0x00008e00a4004a23 */ /* 0x000fc40000010008 */
[----:B------:R-:W-:Y:S01]  /*140e0*/  @P3 FFMA.FTZ R2, R3, c[0x0][0x238], R9 ;  /* 0x00008e0003023a23 */ /* 0x000fe20000010009 */
[----:B------:R-:W-:Y:S05]  /*140f0*/  @!P0 BRA `(.L_x_2521) ;  /* 0x0000009000008947 */ /* 0x000fea0003800000 */
[----:B------:R-:W1:Y:S01]  /*14100*/  S2UR UR6, SR_CTAID.Y ;  /* 0x00000000000679c3 */ /* 0x000e620000002600 */
[----:B------:R-:W-:Y:S02]  /*14110*/  ULDC UR4, c[0x0][0x214] ;  /* 0x0000850000047ab9 */ /* 0x000fe40000000800 */
[----:B------:R-:W-:Y:S02]  /*14120*/  UISETP.NE.AND UP0, UPT, UR30, -0x1, UPT ;  /* 0xffffffff1e00788c */ /* 0x000fe4000bf05270 */
[----:B------:R-:W-:-:S03]  /*14130*/  ULDC UR8, c[0x0][0x234] ;  /* 0x00008d0000087ab9 */ /* 0x000fc60000000800 */
[----:B------:R-:W2:Y:S01]  /*14140*/  S2UR UR7, SR_CTAID.Z ;  /* 0x00000000000779c3 */ /* 0x000ea20000002700 */
[----:B-1----:R-:W-:-:S04]  /*14150*/  UIMAD UR4, UR6, UR4, URZ ;  /* 0x00000004060472a4 */ /* 0x002fc8000f8e023f */
[----:B------:R-:W-:-:S04]  /*14160*/  USEL UR4, UR4, UR30, !UP0 ;  /* 0x0000001e04047287 */ /* 0x000fc8000c000000 */
[----:B--2---:R-:W-:Y:S01]  /*14170*/  UIMAD UR8, UR7, UR8, UR4 ;  /* 0x00000008070872a4 */ /* 0x004fe2000f8e0204 */
[----:B------:R-:W-:Y:S05]  /*14180*/  BRA `(.L_x_2522) ;  /* 0x0000006000007947 */ /* 0x000fea0003800000 */
.L_x_2521:
[----:B------:R-:W1:Y:S01]  /*14190*/  S2UR UR7, SR_CTAID.Z ;  /* 0x00000000000779c3 */ /* 0x000e620000002700 */
[----:B------:R-:W-:Y:S02]  /*141a0*/  ULDC UR4, c[0x0][0x1c0] ;  /* 0x0000700000047ab9 */ /* 0x000fe40000000800 */
[----:B------:R-:W-:-:S05]  /*141b0*/  ULDC UR8, c[0x0][0x214] ;  /* 0x0000850000087ab9 */ /* 0x000fca0000000800 */
[----:B------:R-:W1:Y:S02]  /*141c0*/  S2UR UR6, SR_CTAID.Y ;  /* 0x00000000000679c3 */ /* 0x000e640000002600 */
[----:B-1----:R-:W-:-:S04]  /*141d0*/  UIMAD UR4, UR6, UR4, UR7 ;  /* 0x00000004060472a4 */ /* 0x002fc8000f8e0207 */
[----:B------:R-:W-:Y:S02]  /*141e0*/  UIMAD UR8, UR4, UR8, URZ ;  /* 0x00000008040872a4 */ /* 0x000fe4000f8e023f */
.L_x_2522:
[----:B------:R-:W-:Y:S01]  /*141f0*/  BAR.SYNC.DEFER_BLOCKING 0x0 ;  /* 0x0000000000007b1d */ /* 0x000fe20000010000 */
[----:B---3--:R-:W-:Y:S01]  /*14200*/  LOP3.LUT R5, R10, 0xffffffe0, RZ, 0xc0, !PT ;  /* 0xffffffe00a057812 */ /* 0x008fe200078ec0ff */
[----:B------:R-:W-:Y:S01]  /*14210*/  USHF.R.S32.HI UR10, URZ, 0x1f, UR6 ;  /* 0x0000001f3f0a7899 */ /* 0x000fe20008011406 */
[----:B------:R-:W-:Y:S01]  /*14220*/  SHF.R.S32.HI R9, RZ, 0x1f, R11 ;  /* 0x0000001fff097819 */ /* 0x000fe2000001140b */
[----:B------:R-:W-:Y:S02]  /*14230*/  UISETP.NE.AND UP0, UPT, UR30, -0x1, UPT ;  /* 0xffffffff1e00788c */ /* 0x000fe4000bf05270 */
[----:B------:R-:W1:Y:S01]  /*14240*/  S2R R3, SR_TID.X ;  /* 0x0000000000037919 */ /* 0x000e620000002100 */
[----:B------:R-:W-:Y:S01]  /*14250*/  IMAD.IADD R4, R6, 0x1, -R5 ;  /* 0x0000000106047824 */ /* 0x000fe200078e0a05 */
[----:B------:R-:W-:Y:S01]  /*14260*/  ULDC.64 UR4, c[0x0][0x1e8] ;  /* 0x00007a0000047ab9 */ /* 0x000fe20000000a00 */
[----:B------:R-:W-:Y:S01]  /*14270*/  LEA.HI R9, R9, R11, RZ, 0x2 ;  /* 0x0000000b09097211 */ /* 0x000fe200078f10ff */
[----:B------:R-:W-:Y:S01]  /*14280*/  UIMAD.WIDE.U32 UR12, UR30, UR4, URZ ;  /* 0x000000041e0c72a5 */ /* 0x000fe2000f8e003f */
[----:B------:R-:W-:Y:S01]  /*14290*/  BSSY B0, `(.L_x_2523) ;  /* 0x0000030000007945 */ /* 0x000fe20003800000 */
[----:B------:R-:W-:-:S02]  /*142a0*/  LOP3.LUT P0, RZ, R4, 0x3, RZ, 0xc0, !PT ;  /* 0x0000000304ff7812 */ /* 0x000fc4000780c0ff */
[----:B------:R-:W-:Y:S01]  /*142b0*/  UIMAD UR9, UR30, UR5, UR13 ;  /* 0x000000051e0972a4 */ /* 0x000fe2000f8e020d */
[----:B------:R-:W-:Y:S02]  /*142c0*/  LOP3.LUT R9, R9, 0xffffffc, RZ, 0xc0, !PT ;  /* 0x0ffffffc09097812 */ /* 0x000fe400078ec0ff */
[----:B------:R-:W-:Y:S02]  /*142d0*/  ULDC.64 UR4, c[0x0][0x1e0] ;  /* 0x0000780000047ab9 */ /* 0x000fe40000000a00 */
[----:B------:R-:W-:Y:S01]  /*142e0*/  UIMAD UR10, UR10, UR4, URZ ;  /* 0x000000040a0a72a4 */ /* 0x000fe2000f8e023f */
[----:B------:R-:W-:Y:S01]  /*142f0*/  IMAD.IADD R9, R11, 0x1, -R9 ;  /* 0x000000010b097824 */ /* 0x000fe200078e0a09 */
[----:B------:R-:W-:Y:S02]  /*14300*/  UIMAD.WIDE.U32 UR14, UR6, UR4, URZ ;  /* 0x00000004060e72a5 */ /* 0x000fe4000f8e003f */
[----:B------:R-:W-:Y:S01]  /*14310*/  UIMAD UR5, UR6, UR5, UR10 ;  /* 0x00000005060572a4 */ /* 0x000fe2000f8e020a */
[----:B------:R2:W3:Y:S01]  /*14320*/  LDS.128 R68, [R243] ;  /* 0x00000000f3447984 */ /* 0x0004e20000000c00 */
[----:B------:R-:W-:-:S02]  /*14330*/  USEL UR12, UR14, UR12, !UP0 ;  /* 0x0000000c0e0c7287 */ /* 0x000fc4000c000000 */
[----:B------:R-:W-:Y:S01]  /*14340*/  @!UP0 UIADD3 UR9, UR15, UR5, URZ ;  /* 0x000000050f098290 */ /* 0x000fe2000fffe03f */
[----:B------:R2:W4:Y:S01]  /*14350*/  LDS.128 R64, [R243+0x800] ;  /* 0x00080000f3407984 */ /* 0x0005220000000c00 */
[----:B-1----:R-:W-:-:S03]  /*14360*/  SHF.R.S32.HI R8, RZ, 0x1f, R3 ;  /* 0x0000001fff087819 */ /* 0x002fc60000011403 */
[----:B------:R2:W1:Y:S01]  /*14370*/  LDS.128 R60, [R243+0x1000] ;  /* 0x00100000f33c7984 */ /* 0x0004620000000c00 */
        /* <DEDUP_REMOVED lines=33> */
.L_x_2524:
[----:B---34-:R-:W-:Y:S05]  /*14590*/  BSYNC B0 ;  /* 0x0000000000007941 */ /* 0x018fea0003800000 */
.L_x_2523:
        /* <DEDUP_REMOVED lines=40> */
.L_x_2526:
[----:B------:R-:W-:Y:S05]  /*14820*/  BSYNC B0 ;  /* 0x0000000000007941 */ /* 0x000fea0003800000 */
.L_x_2525:
        /* <DEDUP_REMOVED lines=14> */
[----:B-1-3--:R-:W-:-:S03]  /*14910*/  LEA R20, P4, R10, c[0x0][0x1d0], 0x1 ;  /* 0x000074000a147a11 */ /* 0x00afc600078808ff */
[----:B------:R-:W-:-:S04]  /*14920*/  IMAD R2, R3, c[0x0][0x1ec], R2 ;  /* 0x00007b0003027a24 */ /* 0x000fc800078e0202 */
[----:B------:R-:W-:-:S05]  /*14930*/  IMAD.IADD R2, R2, 0x1, R11 ;  /* 0x0000000102027824 */ /* 0x000fca00078e020b */
[----:B------:R-:W-:-:S05]  /*14940*/  LEA.HI.X R21, R10, c[0x0][0x1d4], R2, 0x1, P4 ;  /* 0x000075000a157a11 */ /* 0x000fca00020f0c02 */
[----:B------:R1:W-:Y:S04]  /*14950*/  @!P3 STG.E.128 [R20.64], R64 ;  /* 0x000000401400b986 */ /* 0x0003e8000c101d22 */
[----:B------:R1:W-:Y:S04]  /*14960*/  @!P2 STG.E.128 [R20.64+0x80], R48 ;  /* 0x000080301400a986 */ /* 0x0003e8000c101d22 */
[----:B------:R1:W-:Y:S04]  /*14970*/  @!P1 STG.E.128 [R20.64+0x100], R32 ;  /* 0x0001002014009986 */ /* 0x0003e8000c101d22 */
[----:B------:R1:W-:Y:S02]  /*14980*/  @!P0 STG.E.128 [R20.64+0x180], R16 ;  /* 0x0001801014008986 */ /* 0x0003e4000c101d22 */
.L_x_2528:
[----:B------:R-:W-:Y:S05]  /*14990*/  BSYNC B0 ;  /* 0x0000000000007941 */ /* 0x000fea0003800000 */
.L_x_2527:
        /* <DEDUP_REMOVED lines=18> */
[----:B------:R1:W-:Y:S04]  /*14ac0*/  @!P3 STG.E.128 [R16.64], R60 ;  /* 0x0000003c1000b986 */ /* 0x0003e8000c101d22 */
[----:B------:R1:W-:Y:S04]  /*14ad0*/  @!P2 STG.E.128 [R16.64+0x80], R44 ;  /* 0x0000802c1000a986 */ /* 0x0003e8000c101d22 */
[----:B------:R1:W-:Y:S04]  /*14ae0*/  @!P1 STG.E.128 [R16.64+0x100], R28 ;  /* 0x0001001c10009986 */ /* 0x0003e8000c101d22 */
[----:B------:R1:W-:Y:S02]  /*14af0*/  @!P0 STG.E.128 [R16.64+0x180], R12 ;  /* 0x0001800c10008986 */ /* 0x0003e4000c101d22 */
.L_x_2530:
[----:B------:R-:W-:Y:S05]  /*14b00*/  BSYNC B0 ;  /* 0x0000000000007941 */ /* 0x000fea0003800000 */
.L_x_2529:
[----:B------:R-:W-:-:S04]  /*14b10*/  IADD3 R2, R6, 0x30, RZ ;  /* 0x0000003006027810 */ /* 0x000fc80007ffe0ff */
[----:B------:R-:W-:-:S13]  /*14b20*/  ISETP.GE.AND P0, PT, R2, UR21, PT ;  /* 0x0000001502007c0c */ /* 0x000fda000bf06270 */
[----:B------:R-:W-:Y:S05]  /*14b30*/  @P0 EXIT ;  /* 0x000000000000094d */ /* 0x000fea0003800000 */
[----:B------:R-:W-:Y:S01]  /*14b40*/  IADD3 R6, P0, R6, 0x30, RZ ;  /* 0x0000003006067810 */ /* 0x000fe20007f1e0ff */
[----:B------:R-:W-:Y:S01]  /*14b50*/  IMAD.MOV.U32 R2, RZ, RZ, R4 ;  /* 0x000000ffff027224 */ /* 0x000fe200078e0004 */
[----:B------:R-:W-:Y:S01]  /*14b60*/  ISETP.GE.AND P2, PT, R244, c[0x0][0x220], PT ;  /* 0x00008800f4007a0c */ /* 0x000fe20003f46270 */
[----:B------:R-:W-:Y:S01]  /*14b70*/  IMAD.MOV.U32 R3, RZ, RZ, R9 ;  /* 0x000000ffff037224 */ /* 0x000fe200078e0009 */
        /* <DEDUP_REMOVED lines=16> */
.L_x_2531:
        /* <DEDUP_REMOVED lines=16> */
.L_x_4840:


//--------------------- .text._ZN5flash24flash_fwd_splitkv_kernelI23Flash_fwd_kernel_traitsILi256ELi64ELi64ELi4ELb0ELb0EN7cutlass6half_tE19Flash_kernel_traitsILi256ELi64ELi64ELi4ES3_EELb1ELb0ELb0ELb0ELb1ELb0ELb0ELb1EEEvNS_16Flash_fwd_paramsE --------------------------
	.section	.text._ZN5flash24flash_fwd_splitkv_kernelI23Flash_fwd_kernel_traitsILi256ELi64ELi64ELi4ELb0ELb0EN7cutlass6half_tE19Flash_kernel_traitsILi256ELi64ELi64ELi4ES3_EELb1ELb0ELb0ELb0ELb1ELb0ELb0ELb1EEEvNS_16Flash_fwd_paramsE,"ax",@progbits
	.sectioninfo	@"SHI_REGISTERS=253"
	.align	128
        .global         _ZN5flash24flash_fwd_splitkv_kernelI23Flash_fwd_kernel_traitsILi256ELi64ELi64ELi4ELb0ELb0EN7cutlass6half_tE19Flash_kernel_traitsILi256ELi64ELi64ELi4ES3_EELb1ELb0ELb0ELb0ELb1ELb0ELb0ELb1EEEvNS_16Flash_fwd_paramsE
        .type           _ZN5flash24flash_fwd_splitkv_kernelI23Flash_fwd_kernel_traitsILi256ELi64ELi64ELi4ELb0ELb0EN7cutlass6half_tE19Flash_kernel_traitsILi256ELi64ELi64ELi4ES3_EELb1ELb0ELb0ELb0ELb1ELb0ELb0ELb1EEEvNS_16Flash_fwd_paramsE,@function
        .size           _ZN5flash24flash_fwd_splitkv_kernelI23Flash_fwd_kernel_traitsILi256ELi64ELi64ELi4ELb0ELb0EN7cutlass6half_tE19Flash_kernel_traitsILi256ELi64ELi64ELi4ES3_EELb1ELb0ELb0ELb0ELb1ELb0ELb0ELb1EEEvNS_16Flash_fwd_paramsE,(.L_x_4841 - _ZN5flash24flash_fwd_splitkv_kernelI23Flash_fwd_kernel_traitsILi256ELi64ELi64ELi4ELb0ELb0EN7cutlass6half_tE19Flash_kernel_traitsILi256ELi64ELi64ELi4ES3_EELb1ELb0ELb0ELb0ELb1ELb0ELb0ELb1EEEvNS_16Flash_fwd_paramsE)
        .other          _ZN5flash24flash_fwd_splitkv_kernelI23Flash_fwd_kernel_traitsILi256ELi64ELi64ELi4ELb0ELb0EN7cutlass6half_tE19Flash_kernel_traitsILi256ELi64ELi64ELi4ES3_EELb1ELb0ELb0ELb0ELb1ELb0ELb0ELb1EEEvNS_16Flash_fwd_paramsE,@"STO_CUDA_ENTRY STV_DEFAULT"
_ZN5flash24flash_fwd_splitkv_kernelI23Flash_fwd_kernel_traitsILi256ELi64ELi64ELi4ELb0ELb0EN7cutlass6half_tE19Flash_kernel_traitsILi256ELi64ELi64ELi4ES3_EELb1ELb0ELb0ELb0ELb1ELb0ELb0ELb1EEEvNS_16Flash_fwd_paramsE:
.text._ZN5flash24flash_fwd_splitkv_kernelI23Flash_fwd_kernel_traitsILi256ELi64ELi64ELi4ELb0ELb0EN7cutlass6half_tE19Flash_kernel_traitsILi256ELi64ELi64ELi4ES3_EELb1ELb0ELb0ELb0ELb1ELb0ELb0ELb1EEEvNS_16Flash_fwd_paramsE:
[----:B------:R-:W-:Y:S02]  /*0000*/  MOV R1, c[0x0][0x28] ;  /* 0x00000a0000017a02 */ /* 0x000fe40000000f00 */
[----:B------:R-:W1:Y:S01]  /*0010*/  S2R R2, SR_CTAID.Y ;  /* 0x0000000000027919 */ /* 0x000e620000002600 */
[----:B------:R-:W-:Y:S01]  /*0020*/  ISETP.NE.U32.AND P1, PT, RZ, c[0x0][0x240], PT ;  /* 0x00009000ff007a0c */ /* 0x000fe20003f25070 */
[----:B------:R-:W-:Y:S01]  /*0030*/  IMAD.MOV.U32 R89, RZ, RZ, 0x4 ;  /* 0x00000004ff597424 */ /* 0x000fe200078e00ff */
[----:B------:R-:W-:Y:S01]  /*0040*/  ISETP.NE.U32.AND P5, PT, RZ, c[0x0][0x250], PT ;  /* 0x00009400ff007a0c */ /* 0x000fe20003fa5070 */
[----:B------:R-:W-:Y:S01]  /*0050*/  IMAD.MOV.U32 R236, RZ, RZ, -0x1 ;  /* 0xffffffffffec7424 */ /* 0x000fe200078e00ff */
[----:B------:R-:W-:Y:S01]  /*0060*/  ISETP.NE.AND.EX P1, PT, RZ, c[0x0][0x244], PT, P1 ;  /* 0x00009100ff007a0c */ /* 0x000fe20003f25310 */
[----:B------:R-:W-:Y:S01]  /*0070*/  ULDC.64 UR6, c[0x0][0x118] ;  /* 0x0000460000067ab9 */ /* 0x000fe20000000a00 */
[----:B------:R-:W-:Y:S01]  /*0080*/  ISETP.NE.AND.EX P5, PT, RZ, c[0x0][0x254], PT, P5 ;  /* 0x00009500ff007a0c */ /* 0x000fe20003fa5350 */
[----:B------:R-:W-:Y:S01]  /*0090*/  IMAD.MOV.U32 R6, RZ, RZ, RZ ;  /* 0x000000ffff067224 */ /* 0x000fe200078e00ff */
[----:B------:R-:W2:Y:S01]  /*00a0*/  LDC.U8 R0, c[0x0][0x312] ;  /* 0x0000c480ff007b82 */ /* 0x000ea20000000000 */
[----:B------:R-:W-:Y:S01]  /*00b0*/  ISETP.EQ.U32.AND P0, PT, RZ, c[0x0][0x248], PT ;  /* 0x00009200ff007a0c */ /* 0x000fe20003f02070 */
[----:B-1----:R-:W-:-:S04]  /*00c0*/  IMAD.WIDE R4, R2, R89, c[0x0][0x240] ;  /* 0x0000900002047625 */ /* 0x002fc800078e0259 */
[----:B------:R-:W-:-:S03]  /*00d0*/  IMAD.WIDE R146, R2, R89, c[0x0][0x250] ;  /* 0x0000940002927625 */ /* 0x000fc600078e0259 */
[----:B------:R-:W3:Y:S04]  /*00e0*/  @P1 LDG.E R236, [R4.64] ;  /* 0x0000000604ec1981 */ /* 0x000ee8000c1e1900 */
[----:B------:R-:W3:Y:S01]  /*00f0*/  @P1 LDG.E R235, [R4.64+0x4] ;  /* 0x0000040604eb1981 */ /* 0x000ee2000c1e1900 */
[----:B--2---:R-:W-:-:S03]  /*0100*/  ISETP.NE.AND P2, PT, R0, RZ, PT ;  /* 0x000000ff0000720c */ /* 0x004fc60003f45270 */
[----:B------:R1:W5:Y:S01]  /*0110*/  @P5 LDG.E R6, [R146.64] ;  /* 0x0000000692065981 */ /* 0x000362000c1e1900 */
[----:B------:R-:W-:Y:S01]  /*0120*/  ISETP.EQ.OR.EX P0, PT, RZ, c[0x0][0x24c], !P2, P0 ;  /* 0x00009300ff007a0c */ /* 0x000fe20005702700 */
[----:B------:R-:W-:Y:S02]  /*0130*/  IMAD.MOV.U32 R19, RZ, RZ, -0x1 ;  /* 0xffffffffff137424 */ /* 0x000fe400078e00ff */
[----:B------:R-:W-:Y:S01]  /*0140*/  IMAD.WIDE R8, R2, R89, c[0x0][0x248] ;  /* 0x0000920002087625 */ /* 0x000fe200078e0259 */
[----:B------:R-:W2:Y:S04]  /*0150*/  S2R R27, SR_CTAID.X ;  /* 0x00000000001b7919 */ /* 0x000ea80000002500 */
[----:B------:R-:W4:Y:S04]  /*0160*/  S2R R144, SR_CTAID.Z ;  /* 0x0000000000907919 */ /* 0x000f280000002700 */
[----:B------:R-:W1:Y:S04]  /*0170*/  S2R R58, SR_TID.X ;  /* 0x00000000003a7919 */ /* 0x000e680000002100 */
[----:B------:R1:W5:Y:S01]  /*0180*/  @!P0 LDG.E R19, [R8.64] ;  /* 0x0000000608138981 */ /* 0x000362000c1e1900 */
[----:B------:R-:W-:-:S04]  /*0190*/  ISETP.NE.U32.AND P0, PT, RZ, c[0x0][0x248], PT ;  /* 0x00009200ff007a0c */ /* 0x000fc80003f05070 */
[----:B------:R-:W-:Y:S02]  /*01a0*/  ISETP.NE.AND.EX P0, PT, RZ, c[0x0][0x24c], PT, P0 ;  /* 0x00009300ff007a0c */ /* 0x000fe40003f05300 */
[----:B------:R-:W-:-:S04]  /*01b0*/  MOV R7, R2 ;  /* 0x0000000200077202 */ /* 0x000fc80000000f00 */
[--C-:B------:R-:W-:Y:S01]  /*01c0*/  SHF.R.S32.HI R0, RZ, 0x1f, R7.reuse ;  /* 0x0000001fff007819 */ /* 0x100fe20000011407 */
[----:B------:R-:W-:Y:S02]  /*01d0*/  IMAD.MOV.U32 R11, RZ, RZ, R7 ;  /* 0x000000ffff0b7224 */ /* 0x000fe400078e0007 */
[----:B---3--:R-:W-:Y:S01]  /*01e0*/  @P1 IMAD.IADD R235, R235, 0x1, -R236 ;  /* 0x00000001ebeb1824 */ /* 0x008fe200078e0aec */
[----:B------:R-:W-:-:S03]  /*01f0*/  @!P1 MOV R235, c[0x0][0x214] ;  /* 0x0000850000eb9a02 */ /* 0x000fc60000000f00 */
[----:B------:R-:W-:Y:S05]  /*0200*/  @!P0 BRA `(.L_x_2532) ;  /* 0x0000004000008947 */ /* 0x000fea0003800000 */
[----:B-12-4-:R-:W2:Y:S02]  /*0210*/  @P2 LDG.E R4, [R8.64+0x4] ;  /* 0x0000040608042981 */ /* 0x016ea4000c1e1900 */
[----:B--2--5:R-:W-:-:S06]  /*0220*/  @P2 IADD3 R3, R4, -R19, RZ ;  /* 0x8000001304032210 */ /* 0x024fcc0007ffe0ff */
[----:B------:R1:W5:Y:S01]  /*0230*/  @!P2 LDG.E R3, [R8.64] ;  /* 0x000000060803a981 */ /* 0x000362000c1e1900 */
[----:B------:R-:W-:Y:S05]  /*0240*/  BRA `(.L_x_2533) ;  /* 0x0000001000007947 */ /* 0x000fea0003800000 */
.L_x_2532:
[----:B-12-4-:R-:W-:Y:S02]  /*0250*/  MOV R3, c[0x0][0x218] ;  /* 0x0000860000037a02 */ /* 0x016fe40000000f00 */
.L_x_2533:
[----:B------:R-:W-:-:S04]  /*0260*/  ISETP.NE.U32.AND P2, PT, RZ, c[0x0][0x258], PT ;  /* 0x00009600ff007a0c */ /* 0x000fc80003f45070 */
[----:B------:R-:W-:-:S13]  /*0270*/  ISETP.NE.AND.EX P2, PT, RZ, c[0x0][0x25c], PT, P2 ;  /* 0x00009700ff007a0c */ /* 0x000fda0003f45320 */
[----:B------:R-:W-:-:S06]  /*0280*/  @P2 IMAD.WIDE R4, R2, R89, c[0x0][0x258] ;  /* 0x0000960002042625 */ /* 0x000fcc00078e0259 */
[----:B------:R-:W2:Y:S01]  /*0290*/  @P2 LDG.E R5, [R4.64] ;  /* 0x0000000604052981 */ /* 0x000ea2000c1e1900 */
[----:B------:R-:W-:Y:S01]  /*02a0*/  IMAD.SHL.U32 R62, R27, 0x40, RZ ;  /* 0x000000401b3e7824 */ /* 0x000fe200078e00ff */
[----:B------:R-:W-:Y:S01]  /*02b0*/  @!P2 ISETP.NE.U32.AND P1, PT, RZ, c[0x0][0x268], PT ;  /* 0x00009a00ff00aa0c */ /* 0x000fe20003f25070 */
[----:B-----5:R-:W-:-:S03]  /*02c0*/  IMAD.IADD R70, R3, 0x1, -R6 ;  /* 0x0000000103467824 */ /* 0x020fc600078e0a06 */
[----:B------:R-:W-:Y:S02]  /*02d0*/  ISETP.GT.AND P0, PT, R235, R62, PT ;  /* 0x0000003eeb00720c */ /* 0x000fe40003f04270 */
[----:B------:R-:W-:-:S04]  /*02e0*/  @!P2 ISETP.NE.AND.EX P1, PT, RZ, c[0x0][0x26c], PT, P1 ;  /* 0x00009b00ff00aa0c */ /* 0x000fc80003f25310 */
[----:B------:R-:W-:Y:S01]  /*02f0*/  @!P2 SEL R3, RZ, c[0x0][0x21c], !P1 ;  /* 0x00008700ff03aa07 */ /* 0x000fe20004800000 */
[----:B--2---:R-:W-:-:S04]  /*0300*/  @P2 IMAD.IADD R52, R5, 0x1, -R6 ;  /* 0x0000000105342824 */ /* 0x004fc800078e0a06 */
[----:B------:R-:W-:Y:S02]  /*0310*/  @!P2 IMAD.IADD R52, R70, 0x1, R3 ;  /* 0x000000014634a824 */ /* 0x000fe400078e0203 */
[----:B------:R-:W-:Y:S05]  /*0320*/  @!P0 EXIT ;  /* 0x000000000000894d */ /* 0x000fea0003800000 */
[----:B------:R-:W-:Y:S01]  /*0330*/  ULDC UR5, c[0x0][0x218] ;  /* 0x0000860000057ab9 */ /* 0x000fe20000000800 */
[----:B------:R-:W-:Y:S01]  /*0340*/  IADD3 R3, -R235, 0x7f, R62 ;  /* 0x0000007feb037810 */ /* 0x000fe20007ffe13e */
[----:B------:R-:W-:Y:S01]  /*0350*/  UIADD3 UR5, UR5, 0x3f, URZ ;  /* 0x0000003f05057890 */ /* 0x000fe2000fffe03f */
[----:B-1----:R-:W-:Y:S02]  /*0360*/  IADD3 R8, R52, 0x3f, RZ ;  /* 0x0000003f34087810 */ /* 0x002fe40007ffe0ff */
        /* <DEDUP_REMOVED lines=20> */
[----:B------:R-:W-:-:S02]  /*04b0*/  IADD3 R235, -R62, R235, RZ ;  /* 0x000000eb3eeb7210 */ /* 0x000fc40007ffe1ff */
[----:B------:R-:W-:-:S03]  /*04c0*/  IADD3 R4, -R5, R58, RZ ;  /* 0x0000003a05047210 */ /* 0x000fc60007ffe1ff */
[----:B------:R-:W-:Y:S01]  /*04d0*/  @!P0 IMAD R0, R0, c[0x0][0x1e0], RZ ;  /* 0x0000780000008a24 */ /* 0x000fe200078e02ff */
[----:B------:R-:W-:Y:S01]  /*04e0*/  SHF.L.U32 R4, R4, 0x3, RZ ;  /* 0x0000000304047819 */ /* 0x000fe200000006ff */
[----:B------:R-:W-:-:S03]  /*04f0*/  @P0 IMAD.WIDE.U32 R8, R236, c[0x0][0x1e8], RZ ;  /* 0x00007a00ec080a25 */ /* 0x000fc600078e00ff */
[----:B------:R-:W-:Y:S01]  /*0500*/  SHF.R.S32.HI R5, RZ, 0x1f, R4 ;  /* 0x0000001fff057819 */ /* 0x000fe20000011404 */
[----:B------:R-:W-:-:S04]  /*0510*/  @!P0 IMAD.WIDE.U32 R10, R7, c[0x0][0x1e0], RZ ;  /* 0x00007800070a8a25 */ /* 0x000fc800078e00ff */
[----:B------:R-:W-:Y:S02]  /*0520*/  @!P0 IMAD R0, R7, c[0x0][0x1e4], R0 ;  /* 0x0000790007008a24 */ /* 0x000fe400078e0200 */
[----:B------:R-:W-:Y:S02]  /*0530*/  @P0 IMAD R236, R236, c[0x0][0x1ec], R9 ;  /* 0x00007b00ecec0a24 */ /* 0x000fe400078e0209 */
[----:B------:R-:W-:Y:S01]  /*0540*/  @!P0 IMAD.IADD R236, R11, 0x1, R0 ;  /* 0x000000010bec8824 */ /* 0x000fe200078e0200 */
[----:B------:R-:W-:Y:S01]  /*0550*/  SHF.R.S32.HI R0, RZ, 0x1f, R144 ;  /* 0x0000001fff007819 */ /* 0x000fe20000011490 */
[----:B------:R-:W-:Y:S01]  /*0560*/  @P0 IMAD.MOV.U32 R6, RZ, RZ, R8 ;  /* 0x000000ffff060224 */ /* 0x000fe200078e0008 */
[----:B------:R-:W-:Y:S01]  /*0570*/  @!P0 MOV R6, R10 ;  /* 0x0000000a00068202 */ /* 0x000fe20000000f00 */
[----:B------:R-:W-:Y:S02]  /*0580*/  IMAD R9, R2, c[0x0][0x1e8], RZ ;  /* 0x00007a0002097a24 */ /* 0x000fe400078e02ff */
[----:B------:R-:W-:-:S04]  /*0590*/  IMAD.WIDE.U32 R4, R62, c[0x0][0x1e8], R4 ;  /* 0x00007a003e047a25 */ /* 0x000fc800078e0004 */
[----:B------:R-:W-:Y:S01]  /*05a0*/  IMAD R9, R62, c[0x0][0x1ec], R9 ;  /* 0x00007b003e097a24 */ /* 0x000fe200078e0209 */
[----:B------:R-:W-:Y:S01]  /*05b0*/  IADD3 R4, P0, R6, R4, RZ ;  /* 0x0000000406047210 */ /* 0x000fe20007f1e0ff */
[----:B------:R-:W-:Y:S01]  /*05c0*/  IMAD R11, R0, c[0x0][0x1f0], RZ ;  /* 0x00007c00000b7a24 */ /* 0x000fe200078e02ff */
[----:B------:R-:W-:Y:S01]  /*05d0*/  SHF.R.S32.HI R0, RZ, 0x3, R3 ;  /* 0x00000003ff007819 */ /* 0x000fe20000011403 */
[----:B------:R-:W-:Y:S01]  /*05e0*/  IMAD R3, R7, c[0x0][0x1c0], R144 ;  /* 0x0000700007037a24 */ /* 0x000fe200078e0290 */
[----:B------:R-:W-:Y:S01]  /*05f0*/  IADD3.X R5, R236, R5, R9, P0, !PT ;  /* 0x00000005ec057210 */ /* 0x000fe200007fe409 */
[----:B------:R-:W-:Y:S01]  /*0600*/  IMAD R11, R144, c[0x0][0x1f4], R11 ;  /* 0x00007d00900b7a24 */ /* 0x000fe200078e020b */
[----:B------:R-:W-:Y:S01]  /*0610*/  ISETP.GE.AND P0, PT, R0, R235, PT ;  /* 0x000000eb0000720c */ /* 0x000fe20003f06270 */
[----:B------:R-:W-:Y:S02]  /*0620*/  IMAD R3, R3, c[0x0][0x214], R62 ;  /* 0x0000850003037a24 */ /* 0x000fe400078e023e */
[----:B------:R-:W-:Y:S01]  /*0630*/  IMAD.WIDE.U32 R144, R144, c[0x0][0x1f0], R4 ;  /* 0x00007c0090907a25 */ /* 0x000fe200078e0004 */
[----:B------:R-:W-:-:S03]  /*0640*/  SHF.R.S32.HI R4, RZ, 0x1f, R0 ;  /* 0x0000001fff047819 */ /* 0x000fc60000011400 */
        /* <DEDUP_REMOVED lines=13> */
.L_x_2536:
[----:B------:R-:W-:Y:S05]  /*0720*/  BSYNC B0 ;  /* 0x0000000000007941 */ /* 0x000fea0003800000 */
.L_x_2535:
        /* <DEDUP_REMOVED lines=18> */
.L_x_2538:
[----:B------:R-:W-:Y:S05]  /*0850*/  BSYNC B0 ;  /* 0x0000000000007941 */ /* 0x000fea0003800000 */
.L_x_2537:
        /* <DEDUP_REMOVED lines=18> */
.L_x_2540:
[----:B------:R-:W-:Y:S05]  /*0980*/  BSYNC B0 ;  /* 0x0000000000007941 */ /* 0x000fea0003800000 */
.L_x_2539:
        /* <DEDUP_REMOVED lines=17> */
.L_x_2542:
[----:B------:R-:W-:Y:S05]  /*0aa0*/  BSYNC B0 ;  /* 0x0000000000007941 */ /* 0x000fea0003800000 */
.L_x_2541:
[----:B------:R-:W-:-:S04]  /*0ab0*/  LOP3.LUT P4, RZ, R58, 0x7, RZ, 0xc0, !PT ;  /* 0x000000073aff7812 */ /* 0x000fc8000788c0ff */
[-C--:B------:R-:W-:Y:S02]  /*0ac0*/  ISETP.GE.OR P3, PT, R0, R235.reuse, P4 ;  /* 0x000000eb0000720c */ /* 0x080fe40002766670 */
[-C--:B------:R-:W-:Y:S02]  /*0ad0*/  ISETP.GE.OR P2, PT, R8, R235.reuse, P4 ;  /* 0x000000eb0800720c */ /* 0x080fe40002746670 */
[-C--:B------:R-:W-:Y:S02]  /*0ae0*/  ISETP.GE.OR P1, PT, R6, R235.reuse, P4 ;  /* 0x000000eb0600720c */ /* 0x080fe40002726670 */
[C---:B------:R-:W-:Y:S02]  /*0af0*/  IADD3 R0, P0, R3.reuse, R0, RZ ;  /* 0x0000000003007210 */ /* 0x040fe40007f1e0ff */
[----:B------:R-:W-:Y:S02]  /*0b00*/  ISETP.GE.OR P4, PT, R10, R235, P4 ;  /* 0x000000eb0a00720c */ /* 0x000fe40002786670 */
[----:B------:R-:W-:-:S02]  /*0b10*/  LEA.HI.X.SX32 R3, R3, R4, 0x1, P0 ;  /* 0x0000000403037211 */ /* 0x000fc400000f0eff */
[----:B------:R-:W-:-:S03]  /*0b20*/  LEA R4, P0, R0, c[0x0][0x200], 0x2 ;  /* 0x0000800000047a11 */ /* 0x000fc600078010ff */
[----:B------:R-:W-:Y:S01]  /*0b30*/  @!P2 IMAD.MOV.U32 R2, RZ, RZ, 0x7f800000 ;  /* 0x7f800000ff02a424 */ /* 0x000fe200078e00ff */
[----:B------:R-:W-:Y:S01]  /*0b40*/  LEA.HI.X R5, R0, c[0x0][0x204], R3, 0x2, P0 ;  /* 0x0000810000057a11 */ /* 0x000fe200000f1403 */
[----:B------:R-:W-:Y:S02]  /*0b50*/  @!P3 IMAD.MOV.U32 R3, RZ, RZ, 0x7f800000 ;  /* 0x7f800000ff03b424 */ /* 0x000fe400078e00ff */
[----:B------:R-:W-:Y:S02]  /*0b60*/  @!P1 IMAD.MOV.U32 R0, RZ, RZ, 0x7f800000 ;  /* 0x7f800000ff009424 */ /* 0x000fe400078e00ff */
[----:B------:R2:W-:Y:S04]  /*0b70*/  @!P2 STG.E [R4.64+0x40], R2 ;  /* 0x000040020400a986 */ /* 0x0005e8000c101906 */
[----:B------:R2:W-:Y:S04]  /*0b80*/  @!P3 STG.E [R4.64], R3 ;  /* 0x000000030400b986 */ /* 0x0005e8000c101906 */
[----:B------:R2:W-:Y:S01]  /*0b90*/  @!P1 STG.E [R4.64+0x80], R0 ;  /* 0x0000800004009986 */ /* 0x0005e2000c101906 */
[----:B------:R-:W-:Y:S05]  /*0ba0*/  @P4 EXIT ;  /* 0x000000000000494d */ /* 0x000fea0003800000 */
[----:B--2---:R-:W-:-:S05]  /*0bb0*/  MOV R3, 0x7f800000 ;  /* 0x7f80000000037802 */ /* 0x004fca0000000f00 */
[----:B------:R-:W-:Y:S01]  /*0bc0*/  STG.E [R4.64+0xc0], R3 ;  /* 0x0000c00304007986 */ /* 0x000fe2000c101906 */
[----:B------:R-:W-:Y:S05]  /*0bd0*/  EXIT ;  /* 0x000000000000794d */ /* 0x000fea0003800000 */
.L_x_2534:
[----:B------:R-:W-:Y:S02]  /*0be0*/  ISETP.NE.U32.AND P0, PT, RZ, c[0x0][0x2b8], PT ;  /* 0x0000ae00ff007a0c */ /* 0x000fe40003f05070 */
[----:B------:R-:W-:Y:S02]  /*0bf0*/  ISETP.NE.U32.AND P1, PT, RZ, c[0x0][0x2c0], PT ;  /* 0x0000b000ff007a0c */ /* 0x000fe40003f25070 */
[----:B------:R-:W-:Y:S02]  /*0c00*/  ISETP.NE.AND.EX P0, PT, RZ, c[0x0][0x2bc], PT, P0 ;  /* 0x0000af00ff007a0c */ /* 0x000fe40003f05300 */
[----:B------:R-:W-:-:S11]  /*0c10*/  ISETP.NE.AND.EX P1, PT, RZ, c[0x0][0x2c4], PT, P1 ;  /* 0x0000b100ff007a0c */ /* 0x000fd60003f25310 */
[----:B------:R-:W-:-:S04]  /*0c20*/  @P0 IMAD.WIDE R8, R2, R89, c[0x0][0x2b8] ;  /* 0x0000ae0002080625 */ /* 0x000fc800078e0259 */
[----:B------:R-:W-:Y:S01]  /*0c30*/  @P1 IMAD R2, R0, c[0x0][0x2c8], RZ ;  /* 0x0000b20000021a24 */ /* 0x000fe200078e02ff */
[----:B------:R-:W-:Y:S01]  /*0c40*/  CS2R R238, SRZ ;  /* 0x0000000000ee7805 */ /* 0x000fe2000001ff00 */
[C---:B------:R-:W-:Y:S01]  /*0c50*/  @P1 IMAD.WIDE.U32 R4, R11.reuse, c[0x0][0x2c8], RZ ;  /* 0x0000b2000b041a25 */ /* 0x040fe200078e00ff */
[----:B------:R1:W5:Y:S01]  /*0c60*/  @P0 LDG.E R7, [R8.64] ;  /* 0x0000000608070981 */ /* 0x000362000c1e1900 */
[----:B------:R-:W-:Y:S02]  /*0c70*/  PLOP3.LUT P3, PT, PT, PT, PT, 0x8, 0x0 ;  /* 0x000000000000781c */ /* 0x000fe40003f6e170 */
[----:B------:R-:W-:Y:S01]  /*0c80*/  @P1 IMAD R2, R11, c[0x0][0x2cc], R2 ;  /* 0x0000b3000b021a24 */ /* 0x000fe200078e0202 */
[----:B------:R-:W-:-:S03]  /*0c90*/  @P1 LEA R238, P0, R4, c[0x0][0x2c0], 0x2 ;  /* 0x0000b00004ee1a11 */ /* 0x000fc600078010ff */
[----:B------:R-:W-:-:S05]  /*0ca0*/  @P1 IMAD.IADD R2, R5, 0x1, R2 ;  /* 0x0000000105021824 */ /* 0x000fca00078e0202 */
[----:B------:R-:W-:-:S04]  /*0cb0*/  @P1 SHF.L.U64.HI R2, R4, 0x2, R2 ;  /* 0x0000000204021819 */ /* 0x000fc80000010202 */
[----:B------:R-:W-:Y:S02]  /*0cc0*/  @P1 IADD3.X R239, R2, c[0x0][0x2c4], RZ, P0, !PT ;  /* 0x0000b10002ef1a10 */ /* 0x000fe400007fe4ff */
[----:B------:R-:W-:-:S04]  /*0cd0*/  @P1 ISETP.NE.U32.AND P0, PT, R238, RZ, PT ;  /* 0x000000ffee00120c */ /* 0x000fc80003f05070 */
[----:B------:R-:W-:-:S13]  /*0ce0*/  @P1 ISETP.NE.AND.EX P3, PT, R239, RZ, PT, P0 ;  /* 0x000000ffef00120c */ /* 0x000fda0003f65300 */
[----:B------:R-:W-:Y:S05]  /*0cf0*/  @!P3 BRA `(.L_x_2543) ;  /* 0x000004900000b947 */ /* 0x000fea0003800000 */
[----:B-1----:R-:W-:Y:S02]  /*0d00*/  IABS R4, c[0x0][0x2d0] ;  /* 0x0000b40000047a13 */ /* 0x002fe40000000000 */
[----:B------:R-:W-:Y:S02]  /*0d10*/  LEA R9, R166, 0xffffffc0, 0x6 ;  /* 0xffffffc0a6097811 */ /* 0x000fe400078e30ff */
[----:B------:R-:W1:Y:S08]  /*0d20*/  I2F.RP R5, R4 ;  /* 0x0000000400057306 */ /* 0x000e700000209400 */
[----:B-1----:R-:W1:Y:S02]  /*0d30*/  MUFU.RCP R6, R5 ;  /* 0x0000000500067308 */ /* 0x002e640000001000 */
[----:B-1----:R-:W-:-:S06]  /*0d40*/  IADD3 R6, R6, 0xffffffe, RZ ;  /* 0x0ffffffe06067810 */ /* 0x002fcc0007ffe0ff */
[----:B-----5:R-:W1:Y:S02]  /*0d50*/  F2I.FTZ.U32.TRUNC.NTZ R7, R6 ;  /* 0x0000000600077305 */ /* 0x020e64000021f000 */
[----:B-1----:R-:W-:Y:S02]  /*0d60*/  IMAD.MOV R3, RZ, RZ, -R7 ;  /* 0x000000ffff037224 */ /* 0x002fe400078e0a07 */
[----:B------:R-:W-:Y:S02]  /*0d70*/  IMAD.MOV.U32 R6, RZ, RZ, RZ ;  /* 0x000000ffff067224 */ /* 0x000fe400078e00ff */
[----:B------:R-:W-:Y:S01]  /*0d80*/  IMAD R2, R3, R4, RZ ;  /* 0x0000000403027224 */ /* 0x000fe200078e02ff */
[----:B------:R-:W-:-:S03]  /*0d90*/  IABS R3, R9 ;  /* 0x0000000900037213 */ /* 0x000fc60000000000 */
        /* <DEDUP_REMOVED lines=12> */
[----:B------:R-:W-:Y:S02]  /*0e60*/  @!P0 IADD3 R5, -R5, RZ, RZ ;  /* 0x000000ff05058210 */ /* 0x000fe40007ffe1ff */
[----:B------:R-:W-:-:S05]  /*0e70*/  @!P1 LOP3.LUT R5, RZ, c[0x0][0x2d0], RZ, 0x33, !PT ;  /* 0x0000b400ff059a12 */ /* 0x000fca00078e33ff */
[----:B------:R-:W-:-:S05]  /*0e80*/  IMAD.WIDE R14, R5, 0x4, R238 ;  /* 0x00000004050e7825 */ /* 0x000fca00078e02ee */
[----:B------:R-:W2:Y:S01]  /*0e90*/  LDG.E R2, [R14.64] ;  /* 0x000000060e027981 */ /* 0x000ea2000c1e1900 */
[----:B------:R-:W-:-:S04]  /*0ea0*/  IABS R3, c[0x0][0x1c8] ;  /* 0x0000720000037a13 */ /* 0x000fc80000000000 */
[----:B------:R-:W1:Y:S08]  /*0eb0*/  I2F.RP R8, R3 ;  /* 0x0000000300087306 */ /* 0x000e700000209400 */
[----:B-1----:R-:W1:Y:S02]  /*0ec0*/  MUFU.RCP R12, R8 ;  /* 0x00000008000c7308 */ /* 0x002e640000001000 */
[----:B-1----:R-:W-:-:S06]  /*0ed0*/  IADD3 R12, R12, 0xffffffe, RZ ;  /* 0x0ffffffe0c0c7810 */ /* 0x002fcc0007ffe0ff */
[----:B------:R-:W1:Y:S02]  /*0ee0*/  F2I.FTZ.U32.TRUNC.NTZ R13, R12 ;  /* 0x0000000c000d7305 */ /* 0x000e64000021f000 */
[----:B-1----:R-:W-:Y:S01]  /*0ef0*/  IMAD.MOV R4, RZ, RZ, -R13 ;  /* 0x000000ffff047224 */ /* 0x002fe200078e0a0d */
[----:B------:R-:W-:-:S03]  /*0f00*/  MOV R12, RZ ;  /* 0x000000ff000c7202 */ /* 0x000fc60000000f00 */
[----:B------:R-:W-:Y:S01]  /*0f10*/  IMAD R6, R4, R3, RZ ;  /* 0x0000000304067224 */ /* 0x000fe200078e02ff */
[----:B------:R-:W-:-:S03]  /*0f20*/  IABS R4, R144 ;  /* 0x0000009000047213 */ /* 0x000fc60000000000 */
[----:B------:R-:W-:-:S04]  /*0f30*/  IMAD.HI.U32 R6, R13, R6, R12 ;  /* 0x000000060d067227 */ /* 0x000fc800078e000c */
[----:B------:R-:W-:-:S04]  /*0f40*/  IMAD.MOV.U32 R7, RZ, RZ, R4 ;  /* 0x000000ffff077224 */ /* 0x000fc800078e0004 */
[----:B------:R-:W-:-:S05]  /*0f50*/  IMAD.HI.U32 R4, R6, R7, RZ ;  /* 0x0000000706047227 */ /* 0x000fca00078e00ff */
[----:B------:R-:W-:-:S05]  /*0f60*/  IADD3 R6, -R4, RZ, RZ ;  /* 0x000000ff04067210 */ /* 0x000fca0007ffe1ff */
[----:B------:R-:W-:-:S05]  /*0f70*/  IMAD R6, R3, R6, R7 ;  /* 0x0000000603067224 */ /* 0x000fca00078e0207 */
[----:B------:R-:W-:-:S13]  /*0f80*/  ISETP.GT.U32.AND P0, PT, R3, R6, PT ;  /* 0x000000060300720c */ /* 0x000fda0003f04070 */
[----:B------:R-:W-:Y:S01]  /*0f90*/  @!P0 IMAD.IADD R6, R6, 0x1, -R3 ;  /* 0x0000000106068824 */ /* 0x000fe200078e0a03 */
[----:B------:R-:W-:-:S04]  /*0fa0*/  @!P0 IADD3 R4, R4, 0x1, RZ ;  /* 0x0000000104048810 */ /* 0x000fc80007ffe0ff */
[----:B------:R-:W-:Y:S02]  /*0fb0*/  ISETP.GE.U32.AND P1, PT, R6, R3, PT ;  /* 0x000000030600720c */ /* 0x000fe40003f26070 */
[----:B------:R-:W-:Y:S02]  /*0fc0*/  LOP3.LUT R3, R144, c[0x0][0x1c8], RZ, 0x3c, !PT ;  /* 0x0000720090037a12 */ /* 0x000fe400078e3cff */
[----:B------:R-:W-:Y:S02]  /*0fd0*/  IADD3 R6, -R5, RZ, RZ ;  /* 0x000000ff05067210 */ /* 0x000fe40007ffe1ff */
[----:B------:R-:W-:-:S03]  /*0fe0*/  ISETP.GE.AND P0, PT, R3, RZ, PT ;  /* 0x000000ff0300720c */ /* 0x000fc60003f06270 */
[----:B------:R-:W-:-:S04]  /*0ff0*/  IMAD R17, R6, c[0x0][0x2d0], R9 ;  /* 0x0000b40006117a24 */ /* 0x000fc800078e0209 */
[----:B------:R-:W-:Y:S02]  /*1000*/  @P1 IADD3 R4, R4, 0x1, RZ ;  /* 0x0000000104041810 */ /* 0x000fe40007ffe0ff */
[----:B------:R-:W-:Y:S02]  /*1010*/  ISETP.NE.AND P1, PT, RZ, c[0x0][0x1c8], PT ;  /* 0x00007200ff007a0c */ /* 0x000fe40003f25270 */
[----:B------:R-:W-:Y:S02]  /*1020*/  SHF.R.S32.HI R5, RZ, 0x1f, R17 ;  /* 0x0000001fff057819 */ /* 0x000fe40000011411 */
[----:B------:R-:W-:-:S03]  /*1030*/  @!P0 IMAD.MOV R4, RZ, RZ, -R4 ;  /* 0x000000ffff048224 */ /* 0x000fc600078e0a04 */
[----:B------:R-:W-:-:S04]  /*1040*/  IMAD R6, R5, c[0x0][0x198], RZ ;  /* 0x0000660005067a24 */ /* 0x000fc800078e02ff */
[----:B------:R-:W-:Y:S02]  /*1050*/  IMAD R6, R17, c[0x0][0x19c], R6 ;  /* 0x0000670011067a24 */ /* 0x000fe400078e0206 */
        /* <DEDUP_REMOVED lines=8> */
[----:B------:R-:W-:Y:S02]  /*10e0*/  IADD3 R13, R13, R3, RZ ;  /* 0x000000030d0d7210 */ /* 0x000fe40007ffe0ff */
[----:B------:R-:W-:Y:S01]  /*10f0*/  SHF.R.S32.HI R3, RZ, 0x1f, R4 ;  /* 0x0000001fff037819 */ /* 0x000fe20000011404 */
[----:B------:R-:W-:Y:S01]  /*1100*/  IMAD.IADD R19, R15, 0x1, R19 ;  /* 0x000000010f137824 */ /* 0x000fe200078e0213 */
[----:B------:R-:W-:Y:S01]  /*1110*/  MOV R2, R14 ;  /* 0x0000000e00027202 */ /* 0x000fe20000000f00 */
[----:B------:R-:W-:-:S04]  /*1120*/  IMAD.WIDE.U32 R12, R17, c[0x0][0x198], R12 ;  /* 0x00006600110c7a25 */ /* 0x000fc800078e000c */
[----:B------:R-:W-:Y:S02]  /*1130*/  IMAD.IADD R13, R13, 0x1, R6 ;  /* 0x000000010d0d7824 */ /* 0x000fe400078e0206 */
[----:B------:R-:W-:Y:S02]  /*1140*/  IMAD R7, R3, c[0x0][0x1b0], RZ ;  /* 0x00006c0003077a24 */ /* 0x000fe400078e02ff */
[----:B------:R-:W-:-:S04]  /*1150*/  IMAD.WIDE.U32 R140, R4, c[0x0][0x1b0], R12 ;  /* 0x00006c00048c7a25 */ /* 0x000fc800078e000c */
[----:B------:R-:W-:-:S05]  /*1160*/  IMAD R7, R4, c[0x0][0x1b4], R7 ;  /* 0x00006d0004077a24 */ /* 0x000fca00078e0207 */
[----:B------:R-:W-:Y:S01]  /*1170*/  IADD3 R15, R141, R7, RZ ;  /* 0x000000078d0f7210 */ /* 0x000fe20007ffe0ff */
[----:B------:R-:W-:Y:S05]  /*1180*/  BRA `(.L_x_2544) ;  /* 0x0000046000007947 */ /* 0x000fea0003800000 */
.L_x_2543:
        /* <DEDUP_REMOVED lines=14> */
[----:B------:R-:W-:-:S04]  /*1270*/  IADD3 R3, R9, R2, RZ ;  /* 0x0000000209037210 */ /* 0x000fc80007ffe0ff */
.L_x_2545:
[----:B------:R-:W-:Y:S01]  /*1280*/  IABS R5, c[0x0][0x1c8] ;  /* 0x0000720000057a13 */ /* 0x000fe20000000000 */
[----:B------:R-:W-:Y:S01]  /*1290*/  IMAD.MOV.U32 R15, RZ, RZ, R3 ;  /* 0x000000ffff0f7224 */ /* 0x000fe200078e0003 */
[----:B------:R-:W-:Y:S02]  /*12a0*/  MOV R14, R8 ;  /* 0x00000008000e7202 */ /* 0x000fe40000000f00 */
[----:B------:R-:W1:Y:S01]  /*12b0*/  I2F.RP R10, R5 ;  /* 0x00000005000a7306 */ /* 0x000e620000209400 */
[----:B------:R-:W-:-:S07]  /*12c0*/  @P4 IADD3 R19, R6, R19, RZ ;  /* 0x0000001306134210 */ /* 0x000fce0007ffe0ff */
        /* <DEDUP_REMOVED lines=8> */
[----:B------:R-:W-:-:S03]  /*1350*/  MOV R9, R2 ;  /* 0x0000000200097202 */ /* 0x000fc60000000f00 */
[----:B------:R-:W-:-:S04]  /*1360*/  @P4 IMAD.WIDE.U32 R12, R19, c[0x0][0x1a0], RZ ;  /* 0x00006800130c4a25 */ /* 0x000fc800078e00ff */
[----:B------:R-:W-:-:S04]  /*1370*/  IMAD.HI.U32 R4, R4, R9, RZ ;  /* 0x0000000904047227 */ /* 0x000fc800078e00ff */
[----:B------:R-:W-:Y:S02]  /*1380*/  IMAD.MOV R2, RZ, RZ, -R4 ;  /* 0x000000ffff027224 */ /* 0x000fe400078e0a04 */
[----:B------:R-:W-:Y:S02]  /*1390*/  @P4 IMAD R19, R19, c[0x0][0x1a4], R13 ;  /* 0x0000690013134a24 */ /* 0x000fe400078e020d */
[----:B------:R-:W-:Y:S01]  /*13a0*/  IMAD R2, R5, R2, R9 ;  /* 0x0000000205027224 */ /* 0x000fe200078e0209 */
[----:B------:R-:W-:-:S04]  /*13b0*/  LEA R9, R166, 0xffffffc0, 0x6 ;  /* 0xffffffc0a6097811 */ /* 0x000fc800078e30ff */
[----:B------:R-:W-:Y:S01]  /*13c0*/  ISETP.GT.U32.AND P0, PT, R5, R2, PT ;  /* 0x000000020500720c */ /* 0x000fe20003f04070 */
[----:B------:R-:W-:-:S04]  /*13d0*/  IMAD.WIDE.U32 R14, R9, c[0x0][0x198], R14 ;  /* 0x00006600090e7a25 */ /* 0x000fc800078e000e */
[----:B------:R-:W-:Y:S01]  /*13e0*/  IMAD.MOV.U32 R17, RZ, RZ, R9 ;  /* 0x000000ffff117224 */ /* 0x000fe200078e0009 */
[----:B------:R-:W-:-:S07]  /*13f0*/  MOV R140, R14 ;  /* 0x0000000e008c7202 */ /* 0x000fce0000000f00 */
[-C--:B------:R-:W-:Y:S02]  /*1400*/  @!P0 IADD3 R2, R2, -R5.reuse, RZ ;  /* 0x8000000502028210 */ /* 0x080fe40007ffe0ff */
[----:B------:R-:W-:Y:S02]  /*1410*/  @!P0 IADD3 R4, R4, 0x1, RZ ;  /* 0x0000000104048810 */ /* 0x000fe40007ffe0ff */
[----:B------:R-:W-:Y:S02]  /*1420*/  ISETP.GE.U32.AND P2, PT, R2, R5, PT ;  /* 0x000000050200720c */ /* 0x000fe40003f46070 */
[----:B------:R-:W-:Y:S02]  /*1430*/  LOP3.LUT R2, R144, c[0x0][0x1c8], RZ, 0x3c, !PT ;  /* 0x0000720090027a12 */ /* 0x000fe400078e3cff */
[----:B------:R-:W-:Y:S02]  /*1440*/  ISETP.NE.AND P0, PT, RZ, c[0x0][0x1c8], PT ;  /* 0x00007200ff007a0c */ /* 0x000fe40003f05270 */
[----:B------:R-:W-:-:S02]  /*1450*/  ISETP.GE.AND P1, PT, R2, RZ, PT ;  /* 0x000000ff0200720c */ /* 0x000fc40003f26270 */
[----:B------:R-:W-:-:S05]  /*1460*/  SHF.R.S32.HI R5, RZ, 0x1f, R9 ;  /* 0x0000001fff057819 */ /* 0x000fca0000011409 */
[----:B------:R-:W-:Y:S01]  /*1470*/  @P2 IADD3 R4, R4, 0x1, RZ ;  /* 0x0000000104042810 */ /* 0x000fe20007ffe0ff */
[----:B------:R-:W-:-:S04]  /*1480*/  IMAD R2, R5, c[0x0][0x198], RZ ;  /* 0x0000660005027a24 */ /* 0x000fc800078e02ff */
[----:B------:R-:W-:Y:S02]  /*1490*/  IMAD R2, R9, c[0x0][0x19c], R2 ;  /* 0x0000670009027a24 */ /* 0x000fe400078e0202 */
[----:B------:R-:W-:Y:S01]  /*14a0*/  @!P1 IMAD.MOV R4, RZ, RZ, -R4 ;  /* 0x000000ffff049224 */ /* 0x000fe200078e0a04 */
[----:B------:R-:W-:Y:S01]  /*14b0*/  @!P0 LOP3.LUT R4, RZ, c[0x0][0x1c8], RZ, 0x33, !PT ;  /* 0x00007200ff048a12 */ /* 0x000fe200078e33ff */
[----:B------:R-:W-:Y:S02]  /*14c0*/  IMAD.IADD R141, R15, 0x1, R2 ;  /* 0x000000010f8d7824 */ /* 0x000fe400078e0202 */
[----:B------:R-:W-:Y:S01]  /*14d0*/  @P4 IMAD.MOV.U32 R2, RZ, RZ, R12 ;  /* 0x000000ffff024224 */ /* 0x000fe200078e000c */
[----:B------:R-:W-:Y:S01]  /*14e0*/  SHF.R.S32.HI R3, RZ, 0x1f, R4 ;  /* 0x0000001fff037819 */ /* 0x000fe20000011404 */
[----:B------:R-:W-:-:S04]  /*14f0*/  IMAD.WIDE.U32 R140, R4, c[0x0][0x1b0], R140 ;  /* 0x00006c00048c7a25 */ /* 0x000fc800078e008c */
[----:B------:R-:W-:-:S04]  /*1500*/  IMAD R15, R3, c[0x0][0x1b0], RZ ;  /* 0x00006c00030f7a24 */ /* 0x000fc800078e02ff */
        /* <DEDUP_REMOVED lines=14> */
.L_x_2544:
[----:B------:R1:W5:Y:S01]  /*15f0*/  @P5 LDG.E R12, [R146.64] ;  /* 0x00000006920c5981 */ /* 0x000362000c1e1900 */
[----:B------:R-:W-:Y:S01]  /*1600*/  ISETP.NE.AND P0, PT, R236, -0x1, PT ;  /* 0xffffffffec00780c */ /* 0x000fe20003f05270 */
[----:B------:R-:W-:Y:S01]  /*1610*/  IMAD.MOV.U32 R21, RZ, RZ, 0x2 ;  /* 0x00000002ff157424 */ /* 0x000fe200078e00ff */
[----:B-----5:R-:W-:Y:S01]  /*1620*/  SHF.R.S32.HI R7, RZ, 0x1f, R58 ;  /* 0x0000001fff077819 */ /* 0x020fe2000001143a */
[----:B------:R-:W-:Y:S01]  /*1630*/  IMAD.MOV.U32 R134, RZ, RZ, c[0x0][0x230] ;  /* 0x00008c00ff867624 */ /* 0x000fe200078e00ff */
[----:B------:R-:W-:Y:S01]  /*1640*/  MOV R29, c[0x0][0x230] ;  /* 0x00008c00001d7a02 */ /* 0x000fe20000000f00 */
[----:B------:R-:W-:Y:S01]  /*1650*/  IMAD.MOV.U32 R28, RZ, RZ, RZ ;  /* 0x000000ffff1c7224 */ /* 0x000fe200078e00ff */
[CC--:B------:R-:W-:Y:S01]  /*1660*/  LEA.HI R61, R7.reuse, R58.reuse, RZ, 0x3 ;  /* 0x0000003a073d7211 */ /* 0x0c0fe200078f18ff */
[----:B------:R-:W-:Y:S01]  /*1670*/  IMAD.MOV.U32 R150, RZ, RZ, c[0x0][0x198] ;  /* 0x00006600ff967624 */ /* 0x000fe200078e00ff */
[----:B------:R-:W-:Y:S01]  /*1680*/  LEA.HI R137, R7, R58, RZ, 0x4 ;  /* 0x0000003a07897211 */ /* 0x000fe200078f20ff */
[----:B------:R-:W-:Y:S01]  /*1690*/  IMAD.HI.U32 R134, R21, R134, R28 ;  /* 0x0000008615867227 */ /* 0x000fe200078e001c */
[----:B------:R-:W-:-:S02]  /*16a0*/  SHF.R.S32.HI R142, RZ, 0x3, R61 ;  /* 0x00000003ff8e7819 */ /* 0x000fc4000001143d */
[----:B------:R-:W-:Y:S01]  /*16b0*/  LOP3.LUT R61, R61, 0xfffffff8, RZ, 0xc0, !PT ;  /* 0xfffffff83d3d7812 */ /* 0x000fe200078ec0ff */
[C---:B------:R-:W-:Y:S01]  /*16c0*/  @P0 IMAD.WIDE.U32 R24, R236.reuse, c[0x0][0x190], RZ ;  /* 0x00006400ec180a25 */ /* 0x040fe200078e00ff */
[----:B------:R-:W-:Y:S02]  /*16d0*/  SHF.R.S32.HI R69, RZ, 0x1f, R70 ;  /* 0x0000001fff457819 */ /* 0x000fe40000011446 */
[----:B------:R-:W-:Y:S01]  /*16e0*/  SHF.R.S32.HI R143, RZ, 0x1f, R142 ;  /* 0x0000001fff8f7819 */ /* 0x000fe2000001148e */
[----:B------:R-:W-:Y:S01]  /*16f0*/  @P0 IMAD R13, R236, c[0x0][0x194], R25 ;  /* 0x00006500ec0d0a24 */ /* 0x000fe200078e0219 */
[----:B------:R-:W-:Y:S01]  /*1700*/  @P0 MOV R20, R24 ;  /* 0x0000001800140202 */ /* 0x000fe20000000f00 */
[----:B------:R-:W-:Y:S01]  /*1710*/  IMAD.SHL.U32 R25, R142, 0x40, RZ ;  /* 0x000000408e197824 */ /* 0x000fe200078e00ff */
[----:B------:R-:W-:Y:S01]  /*1720*/  LEA.HI R69, R69, R70, RZ, 0x6 ;  /* 0x0000004645457211 */ /* 0x000fe200078f30ff */
[----:B------:R-:W-:Y:S01]  /*1730*/  IMAD.IADD R61, R58, 0x1, -R61 ;  /* 0x000000013a3d7824 */ /* 0x000fe200078e0a3d */
[----:B------:R-:W-:Y:S01]  /*1740*/  SHF.R.S32.HI R135, RZ, 0x1, R134 ;  /* 0x00000001ff877819 */ /* 0x000fe20000011486 */
[----:B------:R-:W-:Y:S01]  /*1750*/  @!P0 IMAD R6, R0, c[0x0][0x178], RZ ;  /* 0x00005e0000068a24 */ /* 0x000fe200078e02ff */
[----:B------:R-:W-:Y:S01]  /*1760*/  LOP3.LUT R25, R25, 0x1c0, RZ, 0xc0, !PT ;  /* 0x000001c019197812 */ /* 0x000fe200078ec0ff */
[----:B------:R-:W-:Y:S01]  /*1770*/  IMAD.SHL.U32 R24, R61, 0x8, RZ ;  /* 0x000000083d187824 */ /* 0x000fe200078e00ff */
[----:B------:R-:W-:Y:S01]  /*1780*/  SHF.R.S32.HI R69, RZ, 0x6, R69 ;  /* 0x00000006ff457819 */ /* 0x000fe20000011445 */
[----:B------:R-:W-:Y:S01]  /*1790*/  @!P0 IMAD.WIDE.U32 R22, R11, c[0x0][0x178], RZ ;  /* 0x00005e000b168a25 */ /* 0x000fe200078e00ff */
[----:B------:R-:W-:-:S02]  /*17a0*/  SHF.R.U32.HI R138, RZ, 0x3, R25 ;  /* 0x00000003ff8a7819 */ /* 0x000fc40000011619 */
[----:B------:R-:W-:Y:S01]  /*17b0*/  LOP3.LUT R21, R25, 0x38, R24, 0xf8, !PT ;  /* 0x0000003819157812 */ /* 0x000fe200078ef818 */
[----:B------:R-:W-:Y:S01]  /*17c0*/  @!P0 IMAD R6, R11, c[0x0][0x17c], R6 ;  /* 0x00005f000b068a24 */ /* 0x000fe200078e0206 */
[----:B------:R-:W-:Y:S01]  /*17d0*/  @!P0 MOV R20, R22 ;  /* 0x0000001600148202 */ /* 0x000fe20000000f00 */
[----:B------:R-:W-:Y:S01]  /*17e0*/  IMAD.WIDE R26, R27, 0x40, R142 ;  /* 0x000000401b1a7825 */ /* 0x000fe200078e028e */
[----:B------:R-:W-:Y:S02]  /*17f0*/  LOP3.LUT R138, R21, R138, RZ, 0x3c, !PT ;  /* 0x0000008a158a7212 */ /* 0x000fe400078e3cff */
[----:B------:R-:W-:Y:S01]  /*1800*/  LOP3.LUT R21, R137, 0xfffffff0, RZ, 0xc0, !PT ;  /* 0xfffffff089157812 */ /* 0x000fe200078ec0ff */
[----:B------:R-:W-:Y:S01]  /*1810*/  @!P0 IMAD.IADD R13, R23, 0x1, R6 ;  /* 0x00000001170d8824 */ /* 0x000fe200078e0206 */
[----:B------:R-:W-:Y:S01]  /*1820*/  SHF.R.S32.HI R25, RZ, 0x1f, R24 ;  /* 0x0000001fff197819 */ /* 0x000fe20000011418 */
[----:B------:R-:W-:Y:S01]  /*1830*/  IMAD.SHL.U32 R50, R150, 0x10, RZ ;  /* 0x0000001096327824 */ /* 0x000fe200078e00ff */
[----:B------:R-:W-:Y:S01]  /*1840*/  IADD3 R18, P0, R24, R2, RZ ;  /* 0x0000000218127210 */ /* 0x000fe20007f1e0ff */
[----:B------:R-:W-:Y:S01]  /*1850*/  IMAD.IADD R136, R58, 0x1, -R21 ;  /* 0x000000013a887824 */ /* 0x000fe200078e0a15 */
[----:B------:R-:W-:Y:S01]  /*1860*/  IADD3 R20, P1, R24, R20, RZ ;  /* 0x0000001418147210 */ /* 0x000fe20007f3e0ff */
[----:B------:R-:W-:Y:S01]  /*1870*/  IMAD R2, R27, c[0x0][0x190], RZ ;  /* 0x000064001b027a24 */ /* 0x000fe200078e02ff */
[----:B------:R-:W-:Y:S01]  /*1880*/  IMNMX R69, RZ, R69, !PT ;  /* 0x00000045ff457217 */ /* 0x000fe20007800200 */
[----:B------:R-:W-:Y:S01]  /*1890*/  IMAD.X R19, R25, 0x1, R19, P0 ;  /* 0x0000000119137824 */ /* 0x000fe200000e0613 */
[----:B------:R-:W-:Y:S01]  /*18a0*/  SHF.R.S32.HI R65, RZ, 0x1f, R136 ;  /* 0x0000001fff417819 */ /* 0x000fe20000011488 */
[----:B------:R-:W-:Y:S01]  /*18b0*/  IMAD R2, R26, c[0x0][0x194], R2 ;  /* 0x000065001a027a24 */ /* 0x000fe200078e0202 */
[----:B------:R-:W-:Y:S01]  /*18c0*/  IADD3 R168, P0, R142, R17, RZ ;  /* 0x000000118ea87210 */ /* 0x000fe20007f1e0ff */
[----:B------:R-:W-:Y:S01]  /*18d0*/  IMAD.WIDE.U32 R18, R4, c[0x0][0x1b8], R18 ;  /* 0x00006e0004127a25 */ /* 0x000fe200078e0012 */
[----:B------:R-:W-:-:S02]  /*18e0*/  LEA.HI R65, R65, R136, RZ, 0x3 ;  /* 0x0000008841417211 */ /* 0x000fc400078f18ff */
[----:B------:R-:W-:Y:S01]  /*18f0*/  IADD3.X R21, R25, R13, RZ, P1, !PT ;  /* 0x0000000d19157210 */ /* 0x000fe20000ffe4ff */
[----:B------:R-:W-:Y:S01]  /*1900*/  IMAD R13, R3, c[0x0][0x1b8], RZ ;  /* 0x00006e00030d7a24 */ /* 0x000fe200078e02ff */
[----:B------:R-:W-:Y:S02]  /*1910*/  LOP3.LUT R17, R65, 0xfffffff8, RZ, 0xc0, !PT ;  /* 0xfffffff841117812 */ /* 0x000fe400078ec0ff */
[----:B------:R-:W-:Y:S01]  /*1920*/  IADD3.X R5, R143, R5, RZ, P0, !PT ;  /* 0x000000058f057210 */ /* 0x000fe200007fe4ff */
[----:B------:R-:W-:Y:S01]  /*1930*/  IMAD R13, R4, c[0x0][0x1bc], R13 ;  /* 0x00006f00040d7a24 */ /* 0x000fe200078e020d */
[----:B------:R-:W-:Y:S01]  /*1940*/  IADD3 R140, P0, R24, R140, RZ ;  /* 0x0000008c188c7210 */ /* 0x000fe20007f1e0ff */
[----:B------:R-:W-:Y:S01]  /*1950*/  IMAD.IADD R136, R136, 0x1, -R17 ;  /* 0x0000000188887824 */ /* 0x000fe200078e0a11 */
[----:B------:R-:W-:Y:S01]  /*1960*/  SHF.R.S32.HI R6, RZ, 0x1f, R144 ;  /* 0x0000001fff067819 */ /* 0x000fe20000011490 */
[----:B------:R-:W-:Y:S01]  /*1970*/  IMAD.IADD R19, R19, 0x1, R13 ;  /* 0x0000000113137824 */ /* 0x000fe200078e020d */
[-C--:B------:R-:W-:Y:S01]  /*1980*/  LEA.HI R23, R7, R58.reuse, RZ, 0x6 ;  /* 0x0000003a07177211 */ /* 0x080fe200078f30ff */
[----:B------:R-:W-:Y:S01]  /*1990*/  IMAD.X R141, R25, 0x1, R15, P0 ;  /* 0x00000001198d7824 */ /* 0x000fe200000e060f */
[----:B------:R-:W-:Y:S01]  /*19a0*/  R2P PR, R136, 0x6 ;  /* 0x0000000688007804 */ /* 0x000fe20000000000 */
[----:B------:R-:W-:Y:S01]  /*19b0*/  IMAD.SHL.U32 R13, R61, 0x4, RZ ;  /* 0x000000043d0d7824 */ /* 0x000fe200078e00ff */
[----:B------:R-:W-:Y:S01]  /*19c0*/  ISETP.GT.AND P0, PT, R166, R69, PT ;  /* 0x00000045a600720c */ /* 0x000fe20003f04270 */
[----:B------:R-:W-:Y:S01]  /*19d0*/  IMAD.WIDE.U32 R20, R26, c[0x0][0x190], R20 ;  /* 0x000064001a147a25 */ /* 0x000fe200078e0014 */
[----:B------:R-:W-:-:S02]  /*19e0*/  LEA.HI R60, R7, R58, RZ, 0x5 ;  /* 0x0000003a073c7211 */ /* 0x000fc400078f28ff */
[----:B------:R-:W-:Y:S01]  /*19f0*/  MOV R53, 0x10 ;  /* 0x0000001000357802 */ /* 0x000fe20000000f00 */
[----:B------:R-:W-:Y:S01]  /*1a00*/  IMAD R5, R5, c[0x0][0x1a0], RZ ;  /* 0x0000680005057a24 */ /* 0x000fe200078e02ff */
[----:B------:R-:W-:Y:S01]  /*1a10*/  SHF.L.U64.HI R59, R150, R89, c[0x0][0x19c] ;  /* 0x00006700963b7619 */ /* 0x000fe20000010259 */
[----:B------:R-:W-:Y:S01]  /*1a20*/  IMAD R139, R6, c[0x0][0x1a8], RZ ;  /* 0x00006a00068b7a24 */ /* 0x000fe200078e02ff */
[----:B------:R-:W-:Y:S01]  /*1a30*/  SHF.R.S32.HI R60, RZ, 0x5, R60 ;  /* 0x00000005ff3c7819 */ /* 0x000fe2000001143c */
[----:B------:R-:W-:Y:S01]  /*1a40*/  IMAD R132, R142, R135, R13 ;  /* 0x000000878e847224 */ /* 0x000fe200078e020d */
[----:B------:R-:W-:Y:S01]  /*1a50*/  SHF.L.U32 R133, R135, 0x4, RZ ;  /* 0x0000000487857819 */ /* 0x000fe200000006ff */
[----:B------:R-:W-:Y:S01]  /*1a60*/  IMAD.IADD R21, R21, 0x1, R2 ;  /* 0x0000000115157824 */ /* 0x000fe200078e0202 */
[----:B------:R-:W-:Y:S01]  /*1a70*/  MOV R2, c[0x0][0x1a0] ;  /* 0x0000680000027a02 */ /* 0x000fe20000000f00 */
[----:B------:R-:W-:Y:S01]  /*1a80*/  IMAD R7, R143, c[0x0][0x198], RZ ;  /* 0x000066008f077a24 */ /* 0x000fe200078e02ff */
[----:B------:R-:W-:Y:S01]  /*1a90*/  SHF.R.S32.HI R119, RZ, 0x1f, R132 ;  /* 0x0000001fff777819 */ /* 0x000fe20000011484 */
[----:B------:R-:W-:Y:S01]  /*1aa0*/  IMAD R165, R168, c[0x0][0x1a4], R5 ;  /* 0x00006900a8a57a24 */ /* 0x000fe200078e0205 */
[----:B------:R-:W-:Y:S01]  /*1ab0*/  SHF.L.U64.HI R63, R2, R89, c[0x0][0x1a4] ;  /* 0x00006900023f7619 */ /* 0x000fe20000010259 */
[----:B------:R-:W-:Y:S01]  /*1ac0*/  IMAD.SHL.U32 R23, R23, 0x8, RZ ;  /* 0x0000000817177824 */ /* 0x000fe200078e00ff */
[----:B------:R-:W-:Y:S01]  /*1ad0*/  SEL R53, R53, 0xfffffff0, !P1 ;  /* 0xfffffff035357807 */ /* 0x000fe20004800000 */
[----:B------:R-:W-:-:S02]  /*1ae0*/  IMAD R139, R144, c[0x0][0x1ac], R139 ;  /* 0x00006b00908b7a24 */ /* 0x000fc400078e028b */
[----:B------:R-:W-:Y:S01]  /*1af0*/  IMAD.WIDE.U32 R168, R168, c[0x0][0x1a0], R18 ;  /* 0x00006800a8a87a25 */ /* 0x000fe200078e0012 */
[----:B------:R-:W-:-:S03]  /*1b00*/  LOP3.LUT R138, R138, 0xfffffe00, R23, 0xf8, !PT ;  /* 0xfffffe008a8a7812 */ /* 0x000fc600078ef817 */
[----:B------:R-:W-:Y:S01]  /*1b10*/  IMAD.MOV.U32 R5, RZ, RZ, 0x20 ;  /* 0x00000020ff057424 */ /* 0x000fe200078e00ff */
[----:B------:R-:W-:Y:S01]  /*1b20*/  IADD3 R165, R169, R165, RZ ;  /* 0x000000a5a9a57210 */ /* 0x000fe20007ffe0ff */
[----:B------:R-:W-:Y:S02]  /*1b30*/  IMAD.IADD R130, R13, 0x1, R132 ;  /* 0x000000010d827824 */ /* 0x000fe400078e0284 */
[----:B------:R-:W-:Y:S01]  /*1b40*/  IMAD.WIDE.U32 R144, R144, c[0x0][0x1a8], R20 ;  /* 0x00006a0090907a25 */ /* 0x000fe200078e0014 */
[----:B------:R-:W-:Y:S02]  /*1b50*/  SEL R51, R5, 0xffffffe0, !P2 ;  /* 0xffffffe005337807 */ /* 0x000fe40005000000 */
[----:B------:R-:W-:Y:S01]  /*1b60*/  SHF.R.S32.HI R118, RZ, 0x1f, R130 ;  /* 0x0000001fff767819 */ /* 0x000fe20000011482 */
[C---:B------:R-:W-:Y:S02]  /*1b70*/  IMAD R7, R142.reuse, c[0x0][0x19c], R7 ;  /* 0x000067008e077a24 */ /* 0x040fe400078e0207 */
[----:B------:R-:W-:-:S04]  /*1b80*/  IMAD.WIDE.U32 R140, R142, c[0x0][0x198], R140 ;  /* 0x000066008e8c7a25 */ /* 0x000fc800078e008c */
[----:B------:R-:W-:Y:S02]  /*1b90*/  IMAD.SHL.U32 R64, R2, 0x10, RZ ;  /* 0x0000001002407824 */ /* 0x000fe400078e00ff */
[----:B------:R-:W-:Y:S02]  /*1ba0*/  IMAD.IADD R48, R141, 0x1, R7 ;  /* 0x000000018d307824 */ /* 0x000fe400078e0207 */
[----:B------:R-:W-:Y:S01]  /*1bb0*/  IMAD.IADD R139, R145, 0x1, R139 ;  /* 0x00000001918b7824 */ /* 0x000fe200078e028b */
[----:B------:R-:W-:Y:S01]  /*1bc0*/  @!P5 MOV R12, RZ ;  /* 0x000000ff000cd202 */ /* 0x000fe20000000f00 */
[----:B------:R-:W-:Y:S05]  /*1bd0*/  @!P0 BRA `(.L_x_2546) ;  /* 0x0000ad8000008947 */ /* 0x000fea0003800000 */
[----:B-1----:R-:W-:Y:S01]  /*1be0*/  SHF.R.S32.HI R7, RZ, 0x1f, R9 ;  /* 0x0000001fff077819 */ /* 0x002fe20000011409 */
[C---:B------:R-:W-:Y:S01]  /*1bf0*/  IMAD R6, R0.reuse, c[0x0][0x280], RZ ;  /* 0x0000a00000067a24 */ /* 0x040fe200078e02ff */
[--C-:B------:R-:W-:Y:S01]  /*1c00*/  SHF.R.S32.HI R10, RZ, 0x1f, R70.reuse ;  /* 0x0000001fff0a7819 */ /* 0x100fe20000011446 */
[----:B------:R-:W-:Y:S01]  /*1c10*/  IMAD R0, R0, c[0x0][0x278], RZ ;  /* 0x00009e0000007a24 */ /* 0x000fe200078e02ff */
[----:B------:R-:W-:Y:S01]  /*1c20*/  IADD3 R8, P1, P0, R9, R142, -R70 ;  /* 0x0000008e09087210 */ /* 0x000fe2000783e846 */
[----:B------:R-:W-:Y:S01]  /*1c30*/  IMAD.WIDE.U32 R14, R11, c[0x0][0x278], R24 ;  /* 0x00009e000b0e7a25 */ /* 0x000fe200078e0018 */
[----:B------:R-:W-:Y:S01]  /*1c40*/  IADD3 R128, R133, 0x40, RZ ;  /* 0x0000004085807810 */ /* 0x000fe20007ffe0ff */
[----:B------:R-:W-:Y:S01]  /*1c50*/  UMOV UR8, 0x60 ;  /* 0x0000006000087882 */ /* 0x000fe20000000000 */
[----:B------:R-:W-:Y:S01]  /*1c60*/  IADD3.X R7, R7, R143, ~R10, P1, P0 ;  /* 0x0000008f07077210 */ /* 0x000fe20000fe0c0a */
[----:B------:R-:W-:Y:S01]  /*1c70*/  IMAD R0, R11, c[0x0][0x27c], R0 ;  /* 0x00009f000b007a24 */ /* 0x000fe200078e0200 */
[----:B------:R-:W-:Y:S01]  /*1c80*/  IADD3 R127, R133, 0x80, RZ ;  /* 0x00000080857f7810 */ /* 0x000fe20007ffe0ff */
[----:B------:R-:W-:Y:S01]  /*1c90*/  IMAD R6, R11, c[0x0][0x284], R6 ;  /* 0x0000a1000b067a24 */ /* 0x000fe200078e0206 */
[----:B------:R-:W-:Y:S01]  /*1ca0*/  IADD3 R125, R133, 0xc0, RZ ;  /* 0x000000c0857d7810 */ /* 0x000fe20007ffe0ff */
[----:B------:R-:W-:Y:S01]  /*1cb0*/  IMAD.WIDE.U32 R16, R11, c[0x0][0x280], R24 ;  /* 0x0000a0000b107a25 */ /* 0x000fe200078e0018 */
[----:B------:R-:W-:Y:S01]  /*1cc0*/  ULDC.64 UR4, c[0x0][0x1a0] ;  /* 0x0000680000047ab9 */ /* 0x000fe20000000a00 */
[C---:B------:R-:W-:Y:S01]  /*1cd0*/  IADD3 R68, R142.reuse, 0x10, RZ ;  /* 0x000000108e447810 */ /* 0x040fe20007ffe0ff */
[----:B------:R-:W-:Y:S01]  /*1ce0*/  UIMAD UR9, UR8, UR5, URZ ;  /* 0x00000005080972a4 */ /* 0x000fe2000f8e023f */
[----:B------:R-:W-:Y:S01]  /*1cf0*/  IMAD R11, R7, c[0x0][0x290], RZ ;  /* 0x0000a400070b7a24 */ /* 0x000fe200078e02ff */
[----:B------:R-:W-:Y:S01]  /*1d00*/  UIMAD.WIDE.U32 UR10, UR8, UR4, URZ ;  /* 0x00000004080a72a5 */ /* 0x000fe2000f8e003f */
[----:B------:R-:W-:Y:S01]  /*1d10*/  IMAD.IADD R15, R15, 0x1, R0 ;  /* 0x000000010f0f7824 */ /* 0x000fe200078e0200 */
[----:B------:R-:W-:Y:S01]  /*1d20*/  ULDC UR5, c[0x0][0x294] ;  /* 0x0000a50000057ab9 */ /* 0x000fe20000000800 */
[----:B------:R-:W-:Y:S01]  /*1d30*/  IMAD R7, R7, c[0x0][0x288], RZ ;  /* 0x0000a20007077a24 */ /* 0x000fe200078e02ff */
[----:B------:R-:W-:Y:S01]  /*1d40*/  UIMAD UR5, UR8, UR5, URZ ;  /* 0x00000005080572a4 */ /* 0x000fe2000f8e023f */
[----:B------:R-:W-:Y:S01]  /*1d50*/  IMAD.IADD R17, R17, 0x1, R6 ;  /* 0x0000000111117824 */ /* 0x000fe200078e0206 */
[----:B------:R-:W-:Y:S01]  /*1d60*/  IADD3 R67, R142, 0x20, RZ ;  /* 0x000000208e437810 */ /* 0x000fe20007ffe0ff */
[----:B------:R-:W-:Y:S01]  /*1d70*/  IMAD R6, R8, c[0x0][0x28c], R7 ;  /* 0x0000a30008067a24 */ /* 0x000fe200078e0207 */
[----:B------:R-:W-:Y:S01]  /*1d80*/  IADD3 R66, R142, 0x30, RZ ;  /* 0x000000308e427810 */ /* 0x000fe20007ffe0ff */
[----:B------:R-:W-:Y:S01]  /*1d90*/  IMAD.WIDE.U32 R14, R8, c[0x0][0x288], R14 ;  /* 0x0000a200080e7a25 */ /* 0x000fe200078e000e */
[C---:B------:R-:W-:Y:S01]  /*1da0*/  IADD3 R20, R24.reuse, 0x40, RZ ;  /* 0x0000004018147810 */ /* 0x040fe20007ffe0ff */
[----:B------:R-:W-:Y:S01]  /*1db0*/  ULDC UR4, c[0x0][0x230] ;  /* 0x00008c0000047ab9 */ /* 0x000fe20000000800 */
[----:B------:R-:W-:Y:S01]  /*1dc0*/  IADD3 R19, R24, 0x80, RZ ;  /* 0x0000008018137810 */ /* 0x000fe20007ffe0ff */
[C---:B------:R-:W-:Y:S01]  /*1dd0*/  IMAD R11, R8.reuse, c[0x0][0x294], R11 ;  /* 0x0000a500080b7a24 */ /* 0x040fe200078e020b */
[----:B------:R-:W-:Y:S01]  /*1de0*/  SHF.R.S32.HI R117, RZ, 0x1f, R133 ;  /* 0x0000001fff757819 */ /* 0x000fe20000011485 */
[----:B------:R-:W-:Y:S01]  /*1df0*/  IMAD.WIDE.U32 R16, R8, c[0x0][0x290], R16 ;  /* 0x0000a40008107a25 */ /* 0x000fe200078e0010 */
[----:B------:R-:W-:Y:S01]  /*1e00*/  IADD3 R18, R24, 0xc0, RZ ;  /* 0x000000c018127810 */ /* 0x000fe20007ffe0ff */
[----:B------:R-:W-:Y:S01]  /*1e10*/  UIADD3 UR9, UR11, UR9, URZ ;  /* 0x000000090b097290 */ /* 0x000fe2000fffe03f */
[----:B------:R-:W-:Y:S01]  /*1e20*/  SHF.R.S32.HI R115, RZ, 0x1f, R128 ;  /* 0x0000001fff737819 */ /* 0x000fe20000011480 */
[----:B------:R-:W-:Y:S01]  /*1e30*/  IMAD.IADD R0, R12, 0x1, R9 ;  /* 0x000000010c007824 */ /* 0x000fe200078e0209 */
[----:B------:R-:W-:Y:S01]  /*1e40*/  SHF.R.S32.HI R113, RZ, 0x1f, R127 ;  /* 0x0000001fff717819 */ /* 0x000fe2000001147f */
[----:B------:R-:W-:Y:S01]  /*1e50*/  IMAD.IADD R9, R15, 0x1, R6 ;  /* 0x000000010f097824 */ /* 0x000fe200078e0206 */
[----:B------:R-:W-:Y:S01]  /*1e60*/  SHF.R.S32.HI R111, RZ, 0x1f, R125 ;  /* 0x0000001fff6f7819 */ /* 0x000fe2000001147d */
[----:B------:R-:W-:Y:S01]  /*1e70*/  IMAD.IADD R7, R17, 0x1, R11 ;  /* 0x0000000111077824 */ /* 0x000fe200078e020b */
[----:B------:R-:W-:Y:S01]  /*1e80*/  ULDC.U8 UR8, c[0x0][0x313] ;  /* 0x0000c4c000087ab9 */ /* 0x000fe20000000000 */
[----:B------:R-:W-:-:S02]  /*1e90*/  IMAD.MOV.U32 R6, RZ, RZ, R16 ;  /* 0x000000ffff067224 */ /* 0x000fc400078e0010 */
[C---:B------:R-:W-:Y:S02]  /*1ea0*/  IMAD R99, R3.reuse, c[0x0][0x2a0], RZ ;  /* 0x0000a80003637a24 */ /* 0x040fe400078e02ff */
[----:B------:R-:W-:Y:S02]  /*1eb0*/  IMAD R101, R3, c[0x0][0x298], RZ ;  /* 0x0000a60003657a24 */ /* 0x000fe400078e02ff */
[----:B------:R-:W-:Y:S02]  /*1ec0*/  IMAD R3, R5, c[0x0][0x1a4], RZ ;  /* 0x0000690005037a24 */ /* 0x000fe400078e02ff */
[----:B------:R-:W-:-:S04]  /*1ed0*/  IMAD.WIDE.U32 R10, R2, 0x20, RZ ;  /* 0x00000020020a7825 */ /* 0x000fc800078e00ff */
[C---:B------:R-:W-:Y:S02]  /*1ee0*/  IMAD R99, R4.reuse, c[0x0][0x2a4], R99 ;  /* 0x0000a90004637a24 */ /* 0x040fe400078e0263 */
[----:B------:R-:W-:-:S04]  /*1ef0*/  IMAD.WIDE.U32 R6, R4, c[0x0][0x2a0], R6 ;  /* 0x0000a80004067a25 */ /* 0x000fc800078e0006 */
[----:B------:R-:W-:Y:S01]  /*1f00*/  IMAD.MOV.U32 R8, RZ, RZ, R14 ;  /* 0x000000ffff087224 */ /* 0x000fe200078e000e */
[----:B------:R-:W-:Y:S01]  /*1f10*/  LEA R98, P1, R6, c[0x0][0x270], 0x1 ;  /* 0x00009c0006627a11 */ /* 0x000fe200078208ff */
[----:B------:R-:W-:Y:S02]  /*1f20*/  IMAD.IADD R3, R11, 0x1, R3 ;  /* 0x000000010b037824 */ /* 0x000fe400078e0203 */
[----:B------:R-:W-:Y:S02]  /*1f30*/  IMAD.IADD R99, R7, 0x1, R99 ;  /* 0x0000000107637824 */ /* 0x000fe400078e0263 */
[----:B------:R-:W-:Y:S01]  /*1f40*/  IMAD R101, R4, c[0x0][0x29c], R101 ;  /* 0x0000a70004657a24 */ /* 0x000fe200078e0265 */
[----:B------:R-:W-:Y:S01]  /*1f50*/  SHF.L.U64.HI R93, R10, 0x1, R3 ;  /* 0x000000010a5d7819 */ /* 0x000fe20000010203 */
[----:B------:R-:W-:Y:S01]  /*1f60*/  IMAD.WIDE.U32 R8, R4, c[0x0][0x298], R8 ;  /* 0x0000a60004087a25 */ /* 0x000fe200078e0008 */
[----:B------:R-:W-:Y:S02]  /*1f70*/  LEA.HI.X R99, R6, c[0x0][0x274], R99, 0x1, P1 ;  /* 0x00009d0006637a11 */ /* 0x000fe400008f0c63 */
[----:B------:R-:W-:Y:S01]  /*1f80*/  LEA R152, P1, R140, c[0x0][0x168], 0x1 ;  /* 0x00005a008c987a11 */ /* 0x000fe200078208ff */
[----:B------:R-:W-:Y:S01]  /*1f90*/  IMAD R3, R135, R0, RZ ;  /* 0x0000000087037224 */ /* 0x000fe200078e02ff */
[----:B------:R-:W-:Y:S01]  /*1fa0*/  IADD3 R101, R9, R101, RZ ;  /* 0x0000006509657210 */ /* 0x000fe20007ffe0ff */
[----:B------:R-:W-:Y:S01]  /*1fb0*/  IMAD.MOV.U32 R75, RZ, RZ, c[0x0][0x288] ;  /* 0x0000a200ff4b7624 */ /* 0x000fe200078e00ff */
[----:B------:R-:W-:Y:S01]  /*1fc0*/  LEA R100, P0, R8, c[0x0][0x268], 0x1 ;  /* 0x00009a0008647a11 */ /* 0x000fe200078008ff */
[----:B------:R-:W-:Y:S01]  /*1fd0*/  IMAD.MOV.U32 R148, RZ, RZ, c[0x0][0x290] ;  /* 0x0000a400ff947624 */ /* 0x000fe200078e00ff */
[----:B------:R-:W-:Y:S01]  /*1fe0*/  LEA.HI.X R153, R140, c[0x0][0x16c], R48, 0x1, P1 ;  /* 0x00005b008c997a11 */ /* 0x000fe200008f0c30 */
[----:B------:R-:W-:Y:S01]  /*1ff0*/  IMAD.SHL.U32 R73, R75, 0x10, RZ ;  /* 0x000000104b497824 */ /* 0x000fe200078e00ff */
[----:B------:R-:W-:Y:S01]  /*2000*/  SHF.R.S32.HI R105, RZ, 0x1f, R3 ;  /* 0x0000001fff697819 */ /* 0x000fe20000011403 */
[----:B------:R-:W-:Y:S01]  /*2010*/  IMAD.MOV.U32 R74, RZ, RZ, 0x5 ;  /* 0x00000005ff4a7424 */ /* 0x000fe200078e00ff */
[-C--:B------:R-:W-:Y:S01]  /*2020*/  IADD3 R54, P2, R132, R3.reuse, RZ ;  /* 0x0000000384367210 */ /* 0x080fe20007f5e0ff */
[C---:B------:R-:W-:Y:S01]  /*2030*/  IMAD.IADD R126, R133.reuse, 0x1, R128 ;  /* 0x00000001857e7824 */ /* 0x040fe200078e0280 */
[----:B------:R-:W-:Y:S01]  /*2040*/  IADD3 R104, P1, R130, R3, RZ ;  /* 0x0000000382687210 */ /* 0x000fe20007f3e0ff */
[----:B------:R-:W-:Y:S01]  /*2050*/  IMAD.IADD R124, R133, 0x1, R127 ;  /* 0x00000001857c7824 */ /* 0x000fe200078e027f */
[----:B------:R-:W-:Y:S01]  /*2060*/  LEA.HI.X R101, R8, c[0x0][0x26c], R101, 0x1, P0 ;  /* 0x00009b0008657a11 */ /* 0x000fe200000f0c65 */
[--C-:B------:R-:W-:Y:S01]  /*2070*/  IMAD.X R3, R119, 0x1, R105.reuse, P2 ;  /* 0x0000000177037824 */ /* 0x100fe200010e0669 */
[----:B------:R-:W-:Y:S01]  /*2080*/  LEA R96, P0, R168, c[0x0][0x170], 0x1 ;  /* 0x00005c00a8607a11 */ /* 0x000fe200078008ff */
[----:B------:R-:W-:Y:S01]  /*2090*/  IMAD.X R105, R118, 0x1, R105, P1 ;  /* 0x0000000176697824 */ /* 0x000fe200008e0669 */
[----:B------:R-:W-:Y:S01]  /*20a0*/  SHF.L.U64.HI R72, R75, R89, c[0x0][0x28c] ;  /* 0x0000a3004b487619 */ /* 0x000fe20000010259 */
[----:B------:R-:W-:Y:S01]  /*20b0*/  IMAD.IADD R122, R133, 0x1, R125 ;  /* 0x00000001857a7824 */ /* 0x000fe200078e027d */
[----:B------:R-:W-:Y:S01]  /*20c0*/  LEA.HI.X R97, R168, c[0x0][0x174], R165, 0x1, P0 ;  /* 0x00005d00a8617a11 */ /* 0x000fe200000f0ca5 */
[----:B------:R-:W-:Y:S01]  /*20d0*/  IMAD.SHL.U32 R90, R148, 0x10, RZ ;  /* 0x00000010945a7824 */ /* 0x000fe200078e00ff */
[----:B------:R-:W-:Y:S01]  /*20e0*/  IADD3 R82, P0, R73, R73, RZ ;  /* 0x0000004949527210 */ /* 0x000fe20007f1e0ff */
[C---:B------:R-:W-:Y:S01]  /*20f0*/  IMAD.SHL.U32 R131, R135.reuse, 0x20, RZ ;  /* 0x0000002087837824 */ /* 0x040fe200078e00ff */
[C---:B------:R-:W-:Y:S01]  /*2100*/  SHF.L.U64.HI R105, R104.reuse, 0x1, R105 ;  /* 0x0000000168697819 */ /* 0x040fe20000010269 */
[----:B------:R-:W-:Y:S01]  /*2110*/  IMAD.SHL.U32 R104, R104, 0x2, RZ ;  /* 0x0000000268687824 */ /* 0x000fe200078e00ff */
[----:B------:R-:W-:Y:S01]  /*2120*/  IADD3 R78, P2, R82, 0x40, RZ ;  /* 0x00000040524e7810 */ /* 0x000fe20007f5e0ff */
[----:B------:R-:W-:Y:S01]  /*2130*/  IMAD.X R81, R72, 0x1, R72, P0 ;  /* 0x0000000148517824 */ /* 0x000fe200000e0648 */
[C---:B------:R-:W-:Y:S01]  /*2140*/  SHF.L.U64.HI R0, R54.reuse, 0x1, R3 ;  /* 0x0000000136007819 */ /* 0x040fe20000010203 */
[----:B------:R-:W-:Y:S01]  /*2150*/  IMAD.SHL.U32 R54, R54, 0x2, RZ ;  /* 0x0000000236367824 */ /* 0x000fe200078e00ff */
[----:B------:R-:W-:Y:S01]  /*2160*/  IADD3 R80, P1, R82, 0x80, RZ ;  /* 0x0000008052507810 */ /* 0x000fe20007f3e0ff */
[----:B------:R-:W-:Y:S01]  /*2170*/  IMAD.X R77, RZ, RZ, R81, P2 ;  /* 0x000000ffff4d7224 */ /* 0x000fe200010e0651 */
[----:B------:R-:W-:Y:S01]  /*2180*/  IADD3 R102, P4, R104, c[0x0][0x2b0], RZ ;  /* 0x0000ac0068667a10 */ /* 0x000fe20007f9e0ff */
[----:B------:R-:W-:Y:S01]  /*2190*/  IMAD R129, R135, 0x30, RZ ;  /* 0x0000003087817824 */ /* 0x000fe200078e02ff */
[----:B------:R-:W-:Y:S01]  /*21a0*/  IADD3 R82, P0, R82, 0xc0, RZ ;  /* 0x000000c052527810 */ /* 0x000fe20007f1e0ff */
[C---:B------:R-:W-:Y:S01]  /*21b0*/  IMAD.IADD R123, R133.reuse, 0x1, R126 ;  /* 0x00000001857b7824 */ /* 0x040fe200078e027e */
[----:B------:R-:W-:Y:S01]  /*21c0*/  IADD3 R104, P2, R104, c[0x0][0x2a8], RZ ;  /* 0x0000aa0068687a10 */ /* 0x000fe20007f5e0ff */
[----:B------:R-:W-:Y:S01]  /*21d0*/  IMAD.IADD R120, R133, 0x1, R122 ;  /* 0x0000000185787824 */ /* 0x000fe200078e027a */
[----:B------:R-:W-:Y:S01]  /*21e0*/  IADD3.X R103, R105, c[0x0][0x2b4], RZ, P4, !PT ;  /* 0x0000ad0069677a10 */ /* 0x000fe200027fe4ff */
[----:B------:R-:W-:Y:S01]  /*21f0*/  IMAD R5, R5, c[0x0][0x19c], RZ ;  /* 0x0000670005057a24 */ /* 0x000fe200078e02ff */
[----:B------:R-:W-:Y:S01]  /*2200*/  SHF.L.U64.HI R89, R148, R89, c[0x0][0x294] ;  /* 0x0000a50094597619 */ /* 0x000fe20000010259 */
[----:B------:R-:W-:Y:S01]  /*2210*/  IMAD.WIDE.U32 R150, R150, 0x20, RZ ;  /* 0x0000002096967825 */ /* 0x000fe200078e00ff */
[----:B------:R-:W-:-:S02]  /*2220*/  SHF.L.U64.HI R91, R148, R74, c[0x0][0x294] ;  /* 0x0000a500945b7619 */ /* 0x000fc4000001024a */
[C---:B------:R-:W-:Y:S01]  /*2230*/  SHF.L.U32 R92, R148.reuse, 0x5, RZ ;  /* 0x00000005945c7819 */ /* 0x040fe200000006ff */
[----:B------:R-:W-:Y:S01]  /*2240*/  IMAD.WIDE.U32 R148, R148, 0x60, RZ ;  /* 0x0000006094947825 */ /* 0x000fe200078e00ff */
[----:B------:R-:W-:Y:S02]  /*2250*/  IADD3.X R79, RZ, R81, RZ, P1, !PT ;  /* 0x00000051ff4f7210 */ /* 0x000fe40000ffe4ff */
[----:B------:R-:W-:Y:S01]  /*2260*/  IADD3.X R105, R105, c[0x0][0x2ac], RZ, P2, !PT ;  /* 0x0000ab0069697a10 */ /* 0x000fe200017fe4ff */
[----:B------:R-:W-:Y:S01]  /*2270*/  IMAD.X R81, RZ, RZ, R81, P0 ;  /* 0x000000ffff517224 */ /* 0x000fe200000e0651 */
[----:B------:R-:W-:Y:S01]  /*2280*/  IADD3 R26, P1, R54, c[0x0][0x2b0], RZ ;  /* 0x0000ac00361a7a10 */ /* 0x000fe20007f3e0ff */
[----:B------:R-:W-:Y:S01]  /*2290*/  IMAD.MOV.U32 R71, RZ, RZ, c[0x0][0x290] ;  /* 0x0000a400ff477624 */ /* 0x000fe200078e00ff */
[-C--:B------:R-:W-:Y:S01]  /*22a0*/  IADD3 R84, P5, R78, R73.reuse, RZ ;  /* 0x000000494e547210 */ /* 0x080fe20007fbe0ff */
[----:B------:R-:W-:Y:S01]  /*22b0*/  IMAD.SHL.U32 R94, R10, 0x2, RZ ;  /* 0x000000020a5e7824 */ /* 0x000fe200078e00ff */
[-C--:B------:R-:W-:Y:S01]  /*22c0*/  IADD3 R86, P4, R80, R73.reuse, RZ ;  /* 0x0000004950567210 */ /* 0x080fe20007f9e0ff */
[----:B------:R-:W-:Y:S01]  /*22d0*/  IMAD.MOV.U32 R17, RZ, RZ, R166 ;  /* 0x000000ffff117224 */ /* 0x000fe200078e00a6 */
[----:B------:R-:W-:Y:S01]  /*22e0*/  IADD3 R88, P2, R82, R73, RZ ;  /* 0x0000004952587210 */ /* 0x000fe20007f5e0ff */
[----:B------:R-:W-:Y:S01]  /*22f0*/  IMAD.IADD R76, R151, 0x1, R5 ;  /* 0x00000001974c7824 */ /* 0x000fe200078e0205 */
[----:B------:R-:W-:Y:S01]  /*2300*/  IADD3 R121, R133, R124, RZ ;  /* 0x0000007c85797210 */ /* 0x000fe20007ffe0ff */
[--C-:B------:R-:W-:Y:S01]  /*2310*/  IMAD.X R83, R77, 0x1, R72.reuse, P5 ;  /* 0x000000014d537824 */ /* 0x100fe200028e0648 */
[----:B------:R-:W-:Y:S01]  /*2320*/  IADD3 R54, P0, R54, c[0x0][0x2a8], RZ ;  /* 0x0000aa0036367a10 */ /* 0x000fe20007f1e0ff */
[--C-:B------:R-:W-:Y:S01]  /*2330*/  IMAD.X R85, R79, 0x1, R72.reuse, P4 ;  /* 0x000000014f557824 */ /* 0x100fe200020e0648 */
[C---:B------:R-:W-:Y:S01]  /*2340*/  SHF.L.U64.HI R74, R75.reuse, R74, c[0x0][0x28c] ;  /* 0x0000a3004b4a7619 */ /* 0x040fe2000001024a */
[----:B------:R-:W-:Y:S01]  /*2350*/  IMAD.SHL.U32 R75, R75, 0x20, RZ ;  /* 0x000000204b4b7824 */ /* 0x000fe200078e00ff */
[C---:B------:R-:W-:Y:S01]  /*2360*/  SHF.L.U64.HI R91, R92.reuse, 0x1, R91 ;  /* 0x000000015c5b7819 */ /* 0x040fe2000001025b */
[----:B------:R-:W-:Y:S01]  /*2370*/  IMAD.SHL.U32 R92, R92, 0x2, RZ ;  /* 0x000000025c5c7824 */ /* 0x000fe200078e00ff */
[C---:B------:R-:W-:Y:S01]  /*2380*/  SHF.L.U64.HI R89, R90.reuse, 0x1, R89 ;  /* 0x000000015a597819 */ /* 0x040fe20000010259 */
[----:B------:R-:W-:Y:S01]  /*2390*/  IMAD.SHL.U32 R90, R90, 0x2, RZ ;  /* 0x000000025a5a7824 */ /* 0x000fe200078e00ff */
[----:B------:R-:W-:Y:S01]  /*23a0*/  SHF.R.S32.HI R116, RZ, 0x1f, R131 ;  /* 0x0000001fff747819 */ /* 0x000fe20000011483 */
[----:B------:R-:W-:Y:S01]  /*23b0*/  IMAD.X R87, R81, 0x1, R72, P2 ;  /* 0x0000000151577824 */ /* 0x000fe200010e0648 */
[----:B------:R-:W-:Y:S01]  /*23c0*/  SHF.R.S32.HI R114, RZ, 0x1f, R129 ;  /* 0x0000001fff727819 */ /* 0x000fe20000011481 */
[----:B------:R-:W-:Y:S01]  /*23d0*/  IMAD.U32 R71, R71, -0x40, RZ ;  /* 0xffffffc047477824 */ /* 0x000fe200078e00ff */
[----:B------:R-:W-:-:S02]  /*23e0*/  SHF.R.S32.HI R112, RZ, 0x1f, R126 ;  /* 0x0000001fff707819 */ /* 0x000fc4000001147e */
[----:B------:R-:W-:Y:S02]  /*23f0*/  SHF.R.S32.HI R110, RZ, 0x1f, R124 ;  /* 0x0000001fff6e7819 */ /* 0x000fe4000001147c */
[----:B------:R-:W-:Y:S02]  /*2400*/  SHF.R.S32.HI R108, RZ, 0x1f, R122 ;  /* 0x0000001fff6c7819 */ /* 0x000fe4000001147a */
[----:B------:R-:W-:Y:S02]  /*2410*/  IADD3 R95, R149, UR5, RZ ;  /* 0x00000005955f7c10 */ /* 0x000fe4000fffe0ff */
[----:B------:R-:W-:Y:S02]  /*2420*/  SHF.R.S32.HI R109, RZ, 0x1f, R123 ;  /* 0x0000001fff6d7819 */ /* 0x000fe4000001147b */
[----:B------:R-:W-:Y:S02]  /*2430*/  SHF.R.S32.HI R107, RZ, 0x1f, R121 ;  /* 0x0000001fff6b7819 */ /* 0x000fe40000011479 */
[----:B------:R-:W-:-:S02]  /*2440*/  SHF.R.S32.HI R106, RZ, 0x1f, R120 ;  /* 0x0000001fff6a7819 */ /* 0x000fc40000011478 */
[C---:B------:R-:W-:Y:S02]  /*2450*/  IADD3.X R27, R0.reuse, c[0x0][0x2b4], RZ, P1, !PT ;  /* 0x0000ad00001b7a10 */ /* 0x040fe40000ffe4ff */
[----:B------:R-:W-:Y:S02]  /*2460*/  IADD3.X R55, R0, c[0x0][0x2ac], RZ, P0, !PT ;  /* 0x0000ab0000377a10 */ /* 0x000fe400007fe4ff */
.L_x_2600:
[----:B------:R-:W-:Y:S05]  /*2470*/  IMAD.SHL.U32 R22, R17, 0x40, RZ ;  /* 0x0000004011167824 */ /* 0x000fea00078e00ff */
[----:B------:R-:W-:Y:S05]  /*2480*/  IADD3 R21, R22, -0x40, RZ ;  /* 0xffffffc016157810 */ /* 0x000fea0007ffe0ff */
[--C-:B------:R-:W-:Y:S02]  /*2490*/  IMAD.IADD R157, R52, 0x1, -R21.reuse ;  /* 0x00000001349d7824 */ /* 0x100fe400078e0a15 */
[----:B------:R-:W-:Y:S03]  /*24a0*/  IMAD.IADD R155, R70, 0x1, -R21 ;  /* 0x00000001469b7824 */ /* 0x000fe600078e0a15 */
[-C--:B------:R-:W-:Y:S02]  /*24b0*/  ISETP.GE.AND P4, PT, R142, R157.reuse, PT ;  /* 0x0000009d8e00720c */ /* 0x080fe40003f86270 */
[----:B------:R-:W-:Y:S02]  /*24c0*/  ISETP.GE.AND P2, PT, R68, R157, PT ;  /* 0x0000009d4400720c */ /* 0x000fe40003f46270 */
[-C--:B------:R-:W-:Y:S02]  /*24d0*/  ISETP.GE.AND P4, PT, R142, R155.reuse, !P4 ;  /* 0x0000009b8e00720c */ /* 0x080fe40006786270 */
[----:B------:R-:W-:Y:S02]  /*24e0*/  ISETP.GE.AND P2, PT, R68, R155, !P2 ;  /* 0x0000009b4400720c */ /* 0x000fe40005746270 */
[C---:B------:R-:W-:Y:S04]  /*24f0*/  ISETP.GE.AND P1, PT, R67.reuse, R157, PT ;  /* 0x0000009d4300720c */ /* 0x040fe80003f26270 */
[----:B------:R-:W-:Y:S05]  /*2500*/  ISETP.GE.AND P1, PT, R67, R155, !P1 ;  /* 0x0000009b4300720c */ /* 0x000fea0004f26270 */
[----:B------:R-:W2:Y:S02]  /*2510*/  @P4 LDG.E.128 R12, [R98.64] ;  /* 0x00000006620c4981 */ /* 0x000ea4000c1e1d00 */
[----:B------:R-:W-:Y:S05]  /*2520*/  @P2 IADD3 R2, P0, R98, R90, RZ ;  /* 0x0000005a62022210 */ /* 0x000fea0007f1e0ff */
[C---:B------:R-:W-:Y:S01]  /*2530*/  @P2 IMAD.X R3, R99.reuse, 0x1, R89, P0 ;  /* 0x0000000163032824 */ /* 0x040fe200000e0659 */
[C---:B------:R-:W-:Y:S04]  /*2540*/  @P2 LEA R36, P0, R64.reuse, R96, 0x1 ;  /* 0x0000006040242211 */ /* 0x040fe800078008ff */
[----:B------:R-:W-:Y:S02]  /*2550*/  @P2 LEA.HI.X R37, R64, R97, R63, 0x1, P0 ;  /* 0x0000006140252211 */ /* 0x000fe400000f0c3f */
[----:B------:R-:W-:Y:S05]  /*2560*/  @P1 IADD3 R38, P0, R98, R92, RZ ;  /* 0x0000005c62261210 */ /* 0x000fea0007f1e0ff */
[----:B------:R-:W-:Y:S01]  /*2570*/  @P1 IMAD.X R39, R99, 0x1, R91, P0 ;  /* 0x0000000163271824 */ /* 0x000fe200000e065b */
[----:B------:R-:W-:Y:S05]  /*2580*/  @P1 IADD3 R40, P0, R96, R94, RZ ;  /* 0x0000005e60281210 */ /* 0x000fea0007f1e0ff */
[----:B------:R-:W-:Y:S01]  /*2590*/  @P1 IMAD.X R41, R97, 0x1, R93, P0 ;  /* 0x0000000161291824 */ /* 0x000fe200000e065d */
[C---:B------:R-:W-:Y:S04]  /*25a0*/  ISETP.GE.AND P0, PT, R66.reuse, R157, PT ;  /* 0x0000009d4200720c */ /* 0x040fe80003f06270 */
[----:B------:R-:W-:Y:S01]  /*25b0*/  ISETP.GE.AND P0, PT, R66, R155, !P0 ;  /* 0x0000009b4200720c */ /* 0x000fe20004706270 */
[----:B--2---:R1:W-:Y:S04]  /*25c0*/  @P4 STG.E.128 [R96.64], R12 ;  /* 0x0000000c60004986 */ /* 0x0043e8000c101d06 */
[----:B------:R-:W2:Y:S04]  /*25d0*/  @P4 LDG.E.128 R8, [R98.64+0x80] ;  /* 0x0000800662084981 */ /* 0x000ea8000c1e1d00 */
[----:B--2---:R2:W-:Y:S04]  /*25e0*/  @P4 STG.E.128 [R96.64+0x80], R8 ;  /* 0x0000800860004986 */ /* 0x0045e8000c101d06 */
[----:B------:R-:W3:Y:S04]  /*25f0*/  @P4 LDG.E.128 R4, [R98.64+0x100] ;  /* 0x0001000662044981 */ /* 0x000ee8000c1e1d00 */
[----:B---3--:R3:W-:Y:S04]  /*2600*/  @P4 STG.E.128 [R96.64+0x100], R4 ;  /* 0x0001000460004986 */ /* 0x0087e8000c101d06 */
[----:B------:R-:W4:Y:S04]  /*2610*/  @P4 LDG.E.128 R32, [R98.64+0x180] ;  /* 0x0001800662204981 */ /* 0x000f28000c1e1d00 */
[----:B----4-:R-:W-:Y:S04]  /*2620*/  @P4 STG.E.128 [R96.64+0x180], R32 ;  /* 0x0001802060004986 */ /* 0x010fe8000c101d06 */
[----:B-1----:R-:W4:Y:S04]  /*2630*/  @P2 LDG.E.128 R12, [R2.64] ;  /* 0x00000006020c2981 */ /* 0x002f28000c1e1d00 */
[----:B----4-:R1:W-:Y:S04]  /*2640*/  @P2 STG.E.128 [R36.64], R12 ;  /* 0x0000000c24002986 */ /* 0x0103e8000c101d06 */
[----:B--2---:R-:W2:Y:S04]  /*2650*/  @P2 LDG.E.128 R8, [R2.64+0x80] ;  /* 0x0000800602082981 */ /* 0x004ea8000c1e1d00 */
[----:B--2---:R2:W-:Y:S04]  /*2660*/  @P2 STG.E.128 [R36.64+0x80], R8 ;  /* 0x0000800824002986 */ /* 0x0045e8000c101d06 */
[----:B---3--:R-:W3:Y:S04]  /*2670*/  @P2 LDG.E.128 R4, [R2.64+0x100] ;  /* 0x0001000602042981 */ /* 0x008ee8000c1e1d00 */
[----:B---3--:R3:W-:Y:S04]  /*2680*/  @P2 STG.E.128 [R36.64+0x100], R4 ;  /* 0x0001000424002986 */ /* 0x0087e8000c101d06 */
[----:B------:R4:W5:Y:S02]  /*2690*/  @P2 LDG.E.128 R28, [R2.64+0x180] ;  /* 0x00018006021c2981 */ /* 0x000964000c1e1d00 */
[----:B----4-:R-:W-:Y:S05]  /*26a0*/  @P0 IADD3 R2, P5, R98, R148, RZ ;  /* 0x0000009462020210 */ /* 0x010fea0007fbe0ff */
[----:B------:R-:W-:Y:S01]  /*26b0*/  @P0 IMAD.X R3, R99, 0x1, R95, P5 ;  /* 0x0000000163030824 */ /* 0x000fe200028e065f */
[----:B-----5:R4:W-:Y:S04]  /*26c0*/  @P2 STG.E.128 [R36.64+0x180], R28 ;  /* 0x0001801c24002986 */ /* 0x0209e8000c101d06 */
[----:B-1----:R-:W5:Y:S04]  /*26d0*/  @P1 LDG.E.128 R12, [R38.64] ;  /* 0x00000006260c1981 */ /* 0x002f68000c1e1d00 */
[----:B-----5:R1:W-:Y:S04]  /*26e0*/  @P1 STG.E.128 [R40.64], R12 ;  /* 0x0000000c28001986 */ /* 0x0203e8000c101d06 */
[----:B--2---:R-:W2:Y:S04]  /*26f0*/  @P1 LDG.E.128 R8, [R38.64+0x80] ;  /* 0x0000800626081981 */ /* 0x004ea8000c1e1d00 */
[----:B--2---:R2:W-:Y:S04]  /*2700*/  @P1 STG.E.128 [R40.64+0x80], R8 ;  /* 0x0000800828001986 */ /* 0x0045e8000c101d06 */
[----:B---3--:R-:W3:Y:S04]  /*2710*/  @P1 LDG.E.128 R4, [R38.64+0x100] ;  /* 0x0001000626041981 */ /* 0x008ee8000c1e1d00 */
[----:B---3--:R3:W-:Y:S04]  /*2720*/  @P1 STG.E.128 [R40.64+0x100], R4 ;  /* 0x0001000428001986 */ /* 0x0087e8000c101d06 */
[----:B------:R-:W5:Y:S04]  /*2730*/  @P1 LDG.E.128 R32, [R38.64+0x180] ;  /* 0x0001800626201981 */ /* 0x000f68000c1e1d00 */
[----:B-----5:R1:W-:Y:S01]  /*2740*/  @P1 STG.E.128 [R40.64+0x180], R32 ;  /* 0x0001802028001986 */ /* 0x0203e2000c101d06 */
[----:B----4-:R-:W-:Y:S03]  /*2750*/  @P0 IADD3 R36, P1, R96, UR10, RZ ;  /* 0x0000000a60240c10 */ /* 0x010fe6000ff3e0ff */
[----:B------:R-:W4:Y:S01]  /*2760*/  @P0 LDG.E.128 R28, [R2.64] ;  /* 0x00000006021c0981 */ /* 0x000f22000c1e1d00 */
[----:B------:R-:W-:Y:S02]  /*2770*/  @P0 IADD3.X R37, R97, UR9, RZ, P1, !PT ;  /* 0x0000000961250c10 */ /* 0x000fe40008ffe4ff */
[----:B------:R-:W-:Y:S03]  /*2780*/  ISETP.NE.AND P1, PT, RZ, UR4, PT ;  /* 0x00000004ff007c0c */ /* 0x000fe6000bf25270 */
[----:B----4-:R4:W-:Y:S04]  /*2790*/  @P0 STG.E.128 [R36.64], R28 ;  /* 0x0000001c24000986 */ /* 0x0109e8000c101d06 */
[----:B-1----:R-:W5:Y:S04]  /*27a0*/  @P0 LDG.E.128 R12, [R2.64+0x80] ;  /* 0x00008006020c0981 */ /* 0x002f68000c1e1d00 */
[----:B-----5:R4:W-:Y:S04]  /*27b0*/  @P0 STG.E.128 [R36.64+0x80], R12 ;  /* 0x0000800c24000986 */ /* 0x0209e8000c101d06 */
[----:B--2---:R-:W2:Y:S04]  /*27c0*/  @P0 LDG.E.128 R8, [R2.64+0x100] ;  /* 0x0001000602080981 */ /* 0x004ea8000c1e1d00 */
[----:B--2---:R4:W-:Y:S04]  /*27d0*/  @P0 STG.E.128 [R36.64+0x100], R8 ;  /* 0x0001000824000986 */ /* 0x0049e8000c101d06 */
[----:B---3--:R-:W2:Y:S04]  /*27e0*/  @P0 LDG.E.128 R4, [R2.64+0x180] ;  /* 0x0001800602040981 */ /* 0x008ea8000c1e1d00 */
[----:B--2---:R4:W-:Y:S01]  /*27f0*/  @P0 STG.E.128 [R36.64+0x180], R4 ;  /* 0x0001800424000986 */ /* 0x0049e2000c101d06 */
[C---:B------:R-:W-:Y:S04]  /*2800*/  LEA R98, P0, R71.reuse, R98, 0x1 ;  /* 0x0000006247627211 */ /* 0x040fe800078008ff */
[----:B------:R-:W-:Y:S01]  /*2810*/  LEA.HI.X.SX32 R99, R71, R99, 0x1, P0 ;  /* 0x0000006347637211 */ /* 0x000fe200000f0eff */
[----:B------:R-:W-:-:S05]  /*2820*/  @!P1 BRA `(.L_x_2547) ;  /* 0x0000982000009947 */ /* 0x000fca0003800000 */
[----:B------:R-:W-:Y:S11]  /*2830*/  ISETP.NE.AND P0, PT, RZ, UR8, PT ;  /* 0x00000008ff007c0c */ /* 0x000ff6000bf05270 */
[----:B------:R-:W-:Y:S02]  /*2840*/  @!UPT UIADD3 URZ, URZ, URZ, URZ ;  /* 0x0000003f3f3ff290 */ /* 0x000fe4000fffe03f */
[----:B------:R-:W-:-:S05]  /*2850*/  @!P0 BRA `(.L_x_2548) ;  /* 0x0000357000008947 */ /* 0x000fca0003800000 */
[----:B------:R-:W-:Y:S01]  /*2860*/  BSSY B0, `(.L_x_2549) ;  /* 0x00000c6000007945 */ /* 0x000fe20003800000 */
[----:B------:R-:W-:-:S05]  /*2870*/  @!P4 BRA `(.L_x_2550) ;  /* 0x00000c400000c947 */ /* 0x000fca0003800000 */
[----:B------:R-:W-:Y:S01]  /*2880*/  ISETP.GE.AND P0, PT, R24, UR4, PT ;  /* 0x0000000418007c0c */ /* 0x000fe2000bf06270 */
[----:B----4-:R-:W2:Y:S01]  /*2890*/  LDG.E.128 R36, [R100.64] ;  /* 0x0000000664247981 */ /* 0x010ea2000c1e1d00 */
[----:B------:R-:W-:Y:S11]  /*28a0*/  ISETP.GE.AND P1, PT, R20, UR4, PT ;  /* 0x0000000414007c0c */ /* 0x000ff6000bf26270 */
[----:B------:R-:W3:Y:S06]  /*28b0*/  @!P0 LDG.E.64 R28, [R26.64] ;  /* 0x000000061a1c8981 */ /* 0x000eec000c1e1b00 */
[----:B------:R-:W4:Y:S02]  /*28c0*/  @!P0 LDG.E.64 R44, [R54.64] ;  /* 0x00000006362c8981 */ /* 0x000f24000c1e1b00 */
[----:B----4-:R-:W-:Y:S01]  /*28d0*/  @!P0 HADD2.F32 R42, -RZ, R44.H0_H0 ;  /* 0x2000002cff2a8230 */ /* 0x010fe20000004100 */
[----:B--2---:R-:W-:Y:S01]  /*28e0*/  @!P0 MOV R23, R36 ;  /* 0x0000002400178202 */ /* 0x004fe20000000f00 */
[--C-:B---3--:R-:W-:Y:S01]  /*28f0*/  @!P0 HADD2.F32 R32, -RZ, R28.reuse.H0_H0 ;  /* 0x2000001cff208230 */ /* 0x108fe20000004100 */
[----:B------:R-:W-:Y:S01]  /*2900*/  @!P0 MOV R33, R37 ;  /* 0x0000002500218202 */ /* 0x000fe20000000f00 */
[----:B------:R-:W-:Y:S01]  /*2910*/  @!P0 HADD2.F32 R30, -RZ, R28.H1_H1 ;  /* 0x3000001cff1e8230 */ /* 0x000fe20000004100 */
[----:B------:R-:W-:Y:S01]  /*2920*/  @!P0 MOV R28, R39 ;  /* 0x00000027001c8202 */ /* 0x000fe20000000f00 */
[--C-:B------:R-:W-:Y:S02]  /*2930*/  @!P0 HADD2.F32 R41, -RZ, R23.reuse.H1_H1 ;  /* 0x30000017ff298230 */ /* 0x100fe40000004100 */
[----:B------:R-:W-:Y:S02]  /*2940*/  @!P0 HADD2.F32 R31, -RZ, R23.H0_H0 ;  /* 0x20000017ff1f8230 */ /* 0x000fe40000004100 */
[----:B------:R-:W-:Y:S01]  /*2950*/  @!P0 HADD2.F32 R44, -RZ, R44.H1_H1 ;  /* 0x3000002cff2c8230 */ /* 0x000fe20000004100 */
[-C--:B------:R-:W-:Y:S01]  /*2960*/  @!P0 FMUL.FTZ R49, R41, R32.reuse ;  /* 0x0000002029318220 */ /* 0x080fe20000410000 */
[----:B------:R-:W-:Y:S01]  /*2970*/  @!P0 HADD2.F32 R23, -RZ, R29.H0_H0 ;  /* 0x2000001dff178230 */ /* 0x000fe20000004100 */
[C---:B------:R-:W-:Y:S01]  /*2980*/  @!P0 FMUL.FTZ R0, R31.reuse, R32 ;  /* 0x000000201f008220 */ /* 0x040fe20000410000 */
[----:B------:R-:W-:Y:S01]  /*2990*/  @!P0 MOV R32, R38 ;  /* 0x0000002600208202 */ /* 0x000fe20000000f00 */
[-C--:B------:R-:W-:Y:S01]  /*29a0*/  @!P0 FFMA.FTZ R49, R31, R42.reuse, -R49 ;  /* 0x0000002a1f318223 */ /* 0x080fe20000010831 */
[----:B------:R-:W-:Y:S01]  /*29b0*/  @!P0 HADD2.F32 R31, -RZ, R33.H0_H0 ;  /* 0x20000021ff1f8230 */ /* 0x000fe20000004100 */
[----:B------:R-:W-:Y:S01]  /*29c0*/  @!P0 FFMA.FTZ R0, R41, R42, R0 ;  /* 0x0000002a29008223 */ /* 0x000fe20000010000 */
[----:B------:R-:W-:Y:S02]  /*29d0*/  @!P0 HADD2.F32 R29, -RZ, R29.H1_H1 ;  /* 0x3000001dff1d8230 */ /* 0x000fe40000004100 */
[--C-:B------:R-:W-:Y:S01]  /*29e0*/  @!P0 HADD2.F32 R42, -RZ, R32.reuse.H1_H1 ;  /* 0x30000020ff2a8230 */ /* 0x100fe20000004100 */
[-C--:B------:R-:W-:Y:S01]  /*29f0*/  @!P0 FMUL.FTZ R2, R31, R30.reuse ;  /* 0x0000001e1f028220 */ /* 0x080fe20000410000 */
[----:B------:R-:W-:Y:S01]  /*2a00*/  @!P0 HADD2.F32 R32, -RZ, R32.H0_H0 ;  /* 0x20000020ff208230 */ /* 0x000fe20000004100 */
[----:B------:R-:W-:Y:S01]  /*2a10*/  @!P0 F2FP.PACK_AB R49, R0, R49 ;  /* 0x000000310031823e */ /* 0x000fe200000000ff */
[----:B------:R-:W-:Y:S01]  /*2a20*/  @!P0 HADD2.F32 R41, -RZ, R33.H1_H1 ;  /* 0x30000021ff298230 */ /* 0x000fe20000004100 */
[-C--:B------:R-:W-:Y:S01]  /*2a30*/  @!P0 FMUL.FTZ R46, R42, R23.reuse ;  /* 0x000000172a2e8220 */ /* 0x080fe20000410000 */
[--C-:B------:R-:W-:Y:S01]  /*2a40*/  @!P0 HADD2.F32 R43, -RZ, R45.reuse.H0_H0 ;  /* 0x2000002dff2b8230 */ /* 0x100fe20000004100 */
[----:B------:R-:W-:Y:S01]  /*2a50*/  @!P0 FMUL.FTZ R3, R32, R23 ;  /* 0x0000001720038220 */ /* 0x000fe20000410000 */
[----:B------:R-:W-:Y:S01]  /*2a60*/  @!P0 HADD2.F32 R47, -RZ, R45.H1_H1 ;  /* 0x3000002dff2f8230 */ /* 0x000fe20000004100 */
[C---:B------:R-:W-:Y:S01]  /*2a70*/  @!P0 FMUL.FTZ R57, R41.reuse, R30 ;  /* 0x0000001e29398220 */ /* 0x040fe20000410000 */
[--C-:B------:R-:W-:Y:S01]  /*2a80*/  @!P0 HADD2.F32 R45, -RZ, R28.reuse.H1_H1 ;  /* 0x3000001cff2d8230 */ /* 0x100fe20000004100 */
[-C--:B------:R-:W-:Y:S01]  /*2a90*/  @!P0 FFMA.FTZ R2, R41, R44.reuse, R2 ;  /* 0x0000002c29028223 */ /* 0x080fe20000010002 */
[----:B------:R-:W-:Y:S01]  /*2aa0*/  @!P0 HADD2.F32 R28, -RZ, R28.H0_H0 ;  /* 0x2000001cff1c8230 */ /* 0x000fe20000004100 */
[----:B------:R-:W-:Y:S01]  /*2ab0*/  @!P0 FFMA.FTZ R3, R42, R43, R3 ;  /* 0x0000002b2a038223 */ /* 0x000fe20000010003 */
[----:B------:R-:W-:Y:S01]  /*2ac0*/  @!P0 MOV R36, R49 ;  /* 0x0000003100248202 */ /* 0x000fe20000000f00 */
[-C--:B------:R-:W-:Y:S02]  /*2ad0*/  @!P0 FMUL.FTZ R56, R45, R29.reuse ;  /* 0x0000001d2d388220 */ /* 0x080fe40000410000 */
[----:B------:R-:W-:Y:S02]  /*2ae0*/  @!P0 FMUL.FTZ R4, R28, R29 ;  /* 0x0000001d1c048220 */ /* 0x000fe40000410000 */
        /* <DEDUP_REMOVED lines=9> */
[----:B------:R-:W-:Y:S02]  /*2b80*/  @!P0 MOV R39, R57 ;  /* 0x0000003900278202 */ /* 0x000fe40000000f00 */
[----:B------:R-:W-:Y:S03]  /*2b90*/  ISETP.GE.AND P0, PT, R19, UR4, PT ;  /* 0x0000000413007c0c */ /* 0x000fe6000bf06270 */
[----:B------:R1:W-:Y:S08]  /*2ba0*/  STG.E.128 [R152.64], R36 ;  /* 0x0000002498007986 */ /* 0x0003f0000c101d06 */
[----:B------:R-:W2:Y:S08]  /*2bb0*/  LDG.E.128 R32, [R100.64+0x80] ;  /* 0x0000800664207981 */ /* 0x000eb0000c1e1d00 */
[----:B------:R-:W3:Y:S06]  /*2bc0*/  @!P1 LDG.E.64 R28, [R26.64+0x40] ;  /* 0x000040061a1c9981 */ /* 0x000eec000c1e1b00 */
[----:B------:R-:W4:Y:S01]  /*2bd0*/  @!P1 LDG.E.64 R44, [R54.64+0x40] ;  /* 0x00004006362c9981 */ /* 0x000f22000c1e1b00 */
[----:B--2---:R-:W-:Y:S02]  /*2be0*/  @!P1 MOV R23, R32 ;  /* 0x0000002000179202 */ /* 0x004fe40000000f00 */
[----:B-1----:R-:W-:Y:S02]  /*2bf0*/  @!P1 MOV R37, R33 ;  /* 0x0000002100259202 */ /* 0x002fe40000000f00 */
[----:B------:R-:W-:Y:S01]  /*2c00*/  @!P1 MOV R36, R34 ;  /* 0x0000002200249202 */ /* 0x000fe20000000f00 */
[--C-:B------:R-:W-:Y:S02]  /*2c10*/  @!P1 HADD2.F32 R41, -RZ, R23.reuse.H1_H1 ;  /* 0x30000017ff299230 */ /* 0x100fe40000004100 */
[----:B------:R-:W-:Y:S02]  /*2c20*/  @!P1 HADD2.F32 R31, -RZ, R23.H0_H0 ;  /* 0x20000017ff1f9230 */ /* 0x000fe40000004100 */
[--C-:B---3--:R-:W-:Y:S02]  /*2c30*/  @!P1 HADD2.F32 R40, -RZ, R28.reuse.H0_H0 ;  /* 0x2000001cff289230 */ /* 0x108fe40000004100 */
[----:B------:R-:W-:Y:S01]  /*2c40*/  @!P1 HADD2.F32 R30, -RZ, R28.H1_H1 ;  /* 0x3000001cff1e9230 */ /* 0x000fe20000004100 */
[----:B------:R-:W-:Y:S01]  /*2c50*/  @!P1 MOV R28, R35 ;  /* 0x00000023001c9202 */ /* 0x000fe20000000f00 */
[--C-:B------:R-:W-:Y:S01]  /*2c60*/  @!P1 HADD2.F32 R23, -RZ, R29.reuse.H0_H0 ;  /* 0x2000001dff179230 */ /* 0x100fe20000004100 */
[-C--:B------:R-:W-:Y:S01]  /*2c70*/  @!P1 FMUL.FTZ R46, R41, R40.reuse ;  /* 0x00000028292e9220 */ /* 0x080fe20000410000 */
[--C-:B----4-:R-:W-:Y:S01]  /*2c80*/  @!P1 HADD2.F32 R42, -RZ, R44.reuse.H0_H0 ;  /* 0x2000002cff2a9230 */ /* 0x110fe20000004100 */
[C---:B------:R-:W-:Y:S01]  /*2c90*/  @!P1 FMUL.FTZ R5, R31.reuse, R40 ;  /* 0x000000281f059220 */ /* 0x040fe20000410000 */
[----:B------:R-:W-:Y:S02]  /*2ca0*/  @!P1 HADD2.F32 R44, -RZ, R44.H1_H1 ;  /* 0x3000002cff2c9230 */ /* 0x000fe40000004100 */
[----:B------:R-:W-:Y:S01]  /*2cb0*/  @!P1 HADD2.F32 R29, -RZ, R29.H1_H1 ;  /* 0x3000001dff1d9230 */ /* 0x000fe20000004100 */
[-C--:B------:R-:W-:Y:S01]  /*2cc0*/  @!P1 FFMA.FTZ R46, R31, R42.reuse, -R46 ;  /* 0x0000002a1f2e9223 */ /* 0x080fe2000001082e */
[--C-:B------:R-:W-:Y:S01]  /*2cd0*/  @!P1 HADD2.F32 R31, -RZ, R37.reuse.H0_H0 ;  /* 0x20000025ff1f9230 */ /* 0x100fe20000004100 */
[----:B------:R-:W-:Y:S01]  /*2ce0*/  @!P1 FFMA.FTZ R5, R41, R42, R5 ;  /* 0x0000002a29059223 */ /* 0x000fe20000010005 */
[--C-:B------:R-:W-:Y:S02]  /*2cf0*/  @!P1 HADD2.F32 R42, -RZ, R36.reuse.H1_H1 ;  /* 0x30000024ff2a9230 */ /* 0x100fe40000004100 */
[----:B------:R-:W-:Y:S01]  /*2d00*/  @!P1 HADD2.F32 R36, -RZ, R36.H0_H0 ;  /* 0x20000024ff249230 */ /* 0x000fe20000004100 */
[-C--:B------:R-:W-:Y:S01]  /*2d10*/  @!P1 FMUL.FTZ R6, R31, R30.reuse ;  /* 0x0000001e1f069220 */ /* 0x080fe20000410000 */
[----:B------:R-:W-:Y:S01]  /*2d20*/  @!P1 HADD2.F32 R41, -RZ, R37.H1_H1 ;  /* 0x30000025ff299230 */ /* 0x000fe20000004100 */
[-C--:B------:R-:W-:Y:S01]  /*2d30*/  @!P1 FMUL.FTZ R56, R42, R23.reuse ;  /* 0x000000172a389220 */ /* 0x080fe20000410000 */
[--C-:B------:R-:W-:Y:S01]  /*2d40*/  @!P1 HADD2.F32 R43, -RZ, R45.reuse.H0_H0 ;  /* 0x2000002dff2b9230 */ /* 0x100fe20000004100 */
[----:B------:R-:W-:Y:S01]  /*2d50*/  @!P1 FMUL.FTZ R7, R36, R23 ;  /* 0x0000001724079220 */ /* 0x000fe20000410000 */
[----:B------:R-:W-:Y:S01]  /*2d60*/  @!P1 HADD2.F32 R47, -RZ, R45.H1_H1 ;  /* 0x3000002dff2f9230 */ /* 0x000fe20000004100 */
[C---:B------:R-:W-:Y:S01]  /*2d70*/  @!P1 FMUL.FTZ R49, R41.reuse, R30 ;  /* 0x0000001e29319220 */ /* 0x040fe20000410000 */
[--C-:B------:R-:W-:Y:S01]  /*2d80*/  @!P1 HADD2.F32 R45, -RZ, R28.reuse.H1_H1 ;  /* 0x3000001cff2d9230 */ /* 0x100fe20000004100 */
[----:B------:R-:W-:Y:S01]  /*2d90*/  @!P1 FFMA.FTZ R6, R41, R44, R6 ;  /* 0x0000002c29069223 */ /* 0x000fe20000010006 */
[----:B------:R-:W-:Y:S01]  /*2da0*/  @!P1 HADD2.F32 R28, -RZ, R28.H0_H0 ;  /* 0x2000001cff1c9230 */ /* 0x000fe20000004100 */
[----:B------:R-:W-:Y:S01]  /*2db0*/  @!P1 FFMA.FTZ R7, R42, R43, R7 ;  /* 0x0000002b2a079223 */ /* 0x000fe20000010007 */
[----:B------:R-:W-:Y:S01]  /*2dc0*/  @!P1 F2FP.PACK_AB R46, R5, R46 ;  /* 0x0000002e052e923e */ /* 0x000fe200000000ff */
[-C--:B------:R-:W-:Y:S02]  /*2dd0*/  @!P1 FMUL.FTZ R57, R45, R29.reuse ;  /* 0x0000001d2d399220 */ /* 0x080fe40000410000 */
[----:B------:R-:W-:Y:S01]  /*2de0*/  @!P1 FMUL.FTZ R8, R28, R29 ;  /* 0x0000001d1c089220 */ /* 0x000fe20000410000 */
[----:B------:R-:W-:Y:S01]  /*2df0*/  @!P1 MOV R32, R46 ;  /* 0x0000002e00209202 */ /* 0x000fe20000000f00 */
        /* <DEDUP_REMOVED lines=11> */
[----:B------:R1:W-:Y:S08]  /*2eb0*/  STG.E.128 [R152.64+0x80], R32 ;  /* 0x0000802098007986 */ /* 0x0003f0000c101d06 */
        /* <DEDUP_REMOVED lines=8> */
[----:B---3--:R-:W-:Y:S02]  /*2f40*/  @!P0 HADD2.F32 R40, -RZ, R28.H0_H0 ;  /* 0x2000001cff288230 */ /* 0x008fe40000004100 */
[--C-:B------:R-:W-:Y:S02]  /*2f50*/  @!P0 HADD2.F32 R23, -RZ, R29.reuse.H0_H0 ;  /* 0x2000001dff178230 */ /* 0x100fe40000004100 */
[----:B------:R-:W-:Y:S01]  /*2f60*/  @!P0 HADD2.F32 R29, -RZ, R29.H1_H1 ;  /* 0x3000001dff1d8230 */ /* 0x000fe20000004100 */
[-C--:B------:R-:W-:Y:S01]  /*2f70*/  @!P0 FMUL.FTZ R46, R41, R40.reuse ;  /* 0x00000028292e8220 */ /* 0x080fe20000410000 */
[----:B----4-:R-:W-:Y:S01]  /*2f80*/  @!P0 HADD2.F32 R42, -RZ, R44.H0_H0 ;  /* 0x2000002cff2a8230 */ /* 0x010fe20000004100 */
[C---:B------:R-:W-:Y:S01]  /*2f90*/  @!P0 FMUL.FTZ R9, R31.reuse, R40 ;  /* 0x000000281f098220 */ /* 0x040fe20000410000 */
[----:B------:R-:W-:Y:S01]  /*2fa0*/  @!P0 HADD2.F32 R30, -RZ, R28.H1_H1 ;  /* 0x3000001cff1e8230 */ /* 0x000fe20000004100 */
[----:B------:R-:W-:Y:S01]  /*2fb0*/  @!P0 MOV R28, R39 ;  /* 0x00000027001c8202 */ /* 0x000fe20000000f00 */
        /* <DEDUP_REMOVED lines=43> */
[----:B------:R-:W-:Y:S01]  /*3270*/  @!P1 HADD2.F32 R23, -RZ, R29.H0_H0 ;  /* 0x2000001dff179230 */ /* 0x000fe20000004100 */
[-C--:B------:R-:W-:Y:S01]  /*3280*/  @!P1 FMUL.FTZ R46, R41, R40.reuse ;  /* 0x00000028292e9220 */ /* 0x080fe20000410000 */
[--C-:B----4-:R-:W-:Y:S01]  /*3290*/  @!P1 HADD2.F32 R42, -RZ, R44.reuse.H0_H0 ;  /* 0x2000002cff2a9230 */ /* 0x110fe20000004100 */
[C---:B------:R-:W-:Y:S01]  /*32a0*/  @!P1 FMUL.FTZ R13, R31.reuse, R40 ;  /* 0x000000281f0d9220 */ /* 0x040fe20000410000 */
[----:B------:R-:W-:Y:S02]  /*32b0*/  @!P1 HADD2.F32 R44, -RZ, R44.H1_H1 ;  /* 0x3000002cff2c9230 */ /* 0x000fe40000004100 */
[----:B------:R-:W-:Y:S01]  /*32c0*/  @!P1 HADD2.F32 R43, -RZ, R45.H0_H0 ;  /* 0x2000002dff2b9230 */ /* 0x000fe20000004100 */
[-C--:B------:R-:W-:Y:S01]  /*32d0*/  @!P1 FFMA.FTZ R46, R31, R42.reuse, -R46 ;  /* 0x0000002a1f2e9223 */ /* 0x080fe2000001082e */
[----:B------:R-:W-:Y:S01]  /*32e0*/  @!P1 HADD2.F32 R31, -RZ, R37.H0_H0 ;  /* 0x20000025ff1f9230 */ /* 0x000fe20000004100 */
[----:B------:R-:W-:Y:S01]  /*32f0*/  @!P1 FFMA.FTZ R13, R41, R42, R13 ;  /* 0x0000002a290d9223 */ /* 0x000fe2000001000d */
[--C-:B------:R-:W-:Y:S02]  /*3300*/  @!P1 HADD2.F32 R42, -RZ, R36.reuse.H1_H1 ;  /* 0x30000024ff2a9230 */ /* 0x100fe40000004100 */
[----:B------:R-:W-:Y:S01]  /*3310*/  @!P1 HADD2.F32 R36, -RZ, R36.H0_H0 ;  /* 0x20000024ff249230 */ /* 0x000fe20000004100 */
[----:B------:R-:W-:Y:S01]  /*3320*/  @!P1 FMUL.FTZ R14, R31, R30 ;  /* 0x0000001e1f0e9220 */ /* 0x000fe20000410000 */
[----:B------:R-:W-:Y:S01]  /*3330*/  @!P1 HADD2.F32 R47, -RZ, R45.H1_H1 ;  /* 0x3000002dff2f9230 */ /* 0x000fe20000004100 */
[-C--:B------:R-:W-:Y:S01]  /*3340*/  @!P1 FMUL.FTZ R56, R42, R23.reuse ;  /* 0x000000172a389220 */ /* 0x080fe20000410000 */
[----:B------:R-:W-:Y:S01]  /*3350*/  @!P1 HADD2.F32 R41, -RZ, R37.H1_H1 ;  /* 0x30000025ff299230 */ /* 0x000fe20000004100 */
[C---:B------:R-:W-:Y:S01]  /*3360*/  @!P1 FMUL.FTZ R15, R36.reuse, R23 ;  /* 0x00000017240f9220 */ /* 0x040fe20000410000 */
[--C-:B------:R-:W-:Y:S01]  /*3370*/  @!P1 HADD2.F32 R45, -RZ, R28.reuse.H1_H1 ;  /* 0x3000001cff2d9230 */ /* 0x100fe20000004100 */
[-C--:B------:R-:W-:Y:S01]  /*3380*/  @!P1 FFMA.FTZ R56, R36, R43.reuse, -R56 ;  /* 0x0000002b24389223 */ /* 0x080fe20000010838 */
[----:B------:R-:W-:Y:S01]  /*3390*/  @!P1 F2FP.PACK_AB R46, R13, R46 ;  /* 0x0000002e0d2e923e */ /* 0x000fe200000000ff */
[C---:B------:R-:W-:Y:S01]  /*33a0*/  @!P1 FMUL.FTZ R49, R41.reuse, R30 ;  /* 0x0000001e29319220 */ /* 0x040fe20000410000 */
[----:B------:R-:W-:Y:S01]  /*33b0*/  @!P1 HADD2.F32 R28, -RZ, R28.H0_H0 ;  /* 0x2000001cff1c9230 */ /* 0x000fe20000004100 */
[----:B------:R-:W-:Y:S01]  /*33c0*/  @!P1 FFMA.FTZ R14, R41, R44, R14 ;  /* 0x0000002c290e9223 */ /* 0x000fe2000001000e */
[----:B------:R-:W-:Y:S01]  /*33d0*/  @!P1 MOV R32, R46 ;  /* 0x0000002e00209202 */ /* 0x000fe20000000f00 */
[----:B------:R-:W-:Y:S01]  /*33e0*/  @!P1 HADD2.F32 R29, -RZ, R29.H1_H1 ;  /* 0x3000001dff1d9230 */ /* 0x000fe20000004100 */
[----:B------:R-:W-:Y:S02]  /*33f0*/  @!P1 FFMA.FTZ R15, R42, R43, R15 ;  /* 0x0000002b2a0f9223 */ /* 0x000fe4000001000f */
[----:B------:R-:W-:Y:S02]  /*3400*/  @!P1 FFMA.FTZ R49, R31, R44, -R49 ;  /* 0x0000002c1f319223 */ /* 0x000fe40000010831 */
[-C--:B------:R-:W-:Y:S01]  /*3410*/  @!P1 FMUL.FTZ R57, R45, R29.reuse ;  /* 0x0000001d2d399220 */ /* 0x080fe20000410000 */
[----:B------:R-:W-:Y:S01]  /*3420*/  @!P1 F2FP.PACK_AB R56, R15, R56 ;  /* 0x000000380f38923e */ /* 0x000fe200000000ff */
[----:B------:R-:W-:Y:S01]  /*3430*/  @!P1 FMUL.FTZ R16, R28, R29 ;  /* 0x0000001d1c109220 */ /* 0x000fe20000410000 */
[----:B------:R-:W-:Y:S01]  /*3440*/  @!P1 F2FP.PACK_AB R49, R14, R49 ;  /* 0x000000310e31923e */ /* 0x000fe200000000ff */
[-C--:B------:R-:W-:Y:S01]  /*3450*/  @!P1 FFMA.FTZ R57, R28, R47.reuse, -R57 ;  /* 0x0000002f1c399223 */ /* 0x080fe20000010839 */
[----:B------:R-:W-:Y:S01]  /*3460*/  @!P1 MOV R34, R56 ;  /* 0x0000003800229202 */ /* 0x000fe20000000f00 */
[----:B------:R-:W-:Y:S01]  /*3470*/  @!P1 FFMA.FTZ R16, R45, R47, R16 ;  /* 0x0000002f2d109223 */ /* 0x000fe20000010010 */
[----:B------:R-:W-:Y:S04]  /*3480*/  @!P1 MOV R33, R49 ;  /* 0x0000003100219202 */ /* 0x000fe80000000f00 */
[----:B------:R-:W-:Y:S04]  /*3490*/  @!P1 F2FP.PACK_AB R57, R16, R57 ;  /* 0x000000391039923e */ /* 0x000fe800000000ff */
[----:B------:R-:W-:Y:S05]  /*34a0*/  @!P1 MOV R35, R57 ;  /* 0x0000003900239202 */ /* 0x000fea0000000f00 */
[----:B------:R1:W-:Y:S02]  /*34b0*/  STG.E.128 [R152.64+0x180], R32 ;  /* 0x0001802098007986 */ /* 0x0003e4000c101d06 */
.L_x_2550:
[----:B------:R-:W-:Y:S05]  /*34c0*/  BSYNC B0 ;  /* 0x0000000000007941 */ /* 0x000fea0003800000 */
.L_x_2549:
[----:B------:R-:W-:Y:S01]  /*34d0*/  BSSY B0, `(.L_x_2551) ;  /* 0x00000d0000007945 */ /* 0x000fe20003800000 */
[----:B------:R-:W-:-:S05]  /*34e0*/  @!P2 BRA `(.L_x_2552) ;  /* 0x00000ce00000a947 */ /* 0x000fca0003800000 */
[----:B------:R-:W-:Y:S02]  /*34f0*/  LEA R160, P1, R73, R100, 0x1 ;  /* 0x0000006449a07211 */ /* 0x000fe400078208ff */
[----:B------:R-:W-:Y:S02]  /*3500*/  ISETP.GE.AND P0, PT, R24, UR4, PT ;  /* 0x0000000418007c0c */ /* 0x000fe4000bf06270 */
[----:B------:R-:W-:Y:S02]  /*3510*/  SHF.L.U32 R163, R133, 0x1, RZ ;  /* 0x0000000185a37819 */ /* 0x000fe400000006ff */
[----:B------:R-:W-:Y:S02]  /*3520*/  LEA.HI.X R161, R73, R101, R72, 0x1, P1 ;  /* 0x0000006549a17211 */ /* 0x000fe400008f0c48 */
[-C--:B----4-:R-:W-:Y:S02]  /*3530*/  IADD3 R30, P1, R26, R163.reuse, RZ ;  /* 0x000000a31a1e7210 */ /* 0x090fe40007f3e0ff */
[----:B------:R-:W-:Y:S01]  /*3540*/  SHF.L.U64.HI R159, R133, 0x1, R117 ;  /* 0x00000001859f7819 */ /* 0x000fe20000010275 */
[----:B-1----:R-:W2:Y:S01]  /*3550*/  LDG.E.128 R32, [R160.64] ;  /* 0x00000006a0207981 */ /* 0x002ea2000c1e1d00 */
[----:B------:R-:W-:Y:S02]  /*3560*/  IADD3 R56, P2, R54, R163, RZ ;  /* 0x000000a336387210 */ /* 0x000fe40007f5e0ff */
[-C--:B------:R-:W-:Y:S02]  /*3570*/  IADD3.X R31, R27, R159.reuse, RZ, P1, !PT ;  /* 0x0000009f1b1f7210 */ /* 0x080fe40000ffe4ff */
[----:B------:R-:W-:Y:S02]  /*3580*/  IADD3.X R57, R55, R159, RZ, P2, !PT ;  /* 0x0000009f37397210 */ /* 0x000fe400017fe4ff */
[----:B------:R-:W-:Y:S01]  /*3590*/  LEA R158, P2, R50, R152, 0x1 ;  /* 0x00000098329e7211 */ /* 0x000fe200078408ff */
[----:B------:R-:W3:Y:S01]  /*35a0*/  @!P0 LDG.E.64 R28, [R30.64] ;  /* 0x000000061e1c8981 */ /* 0x000ee2000c1e1b00 */
[----:B------:R-:W-:Y:S05]  /*35b0*/  ISETP.GE.AND P1, PT, R20, UR4, PT ;  /* 0x0000000414007c0c */ /* 0x000fea000bf26270 */
        /* <DEDUP_REMOVED lines=9> */
[--C-:B------:R-:W-:Y:S01]  /*3650*/  @!P0 HADD2.F32 R23, -RZ, R29.reuse.H0_H0 ;  /* 0x2000001dff178230 */ /* 0x100fe20000004100 */
[-C--:B------:R-:W-:Y:S01]  /*3660*/  @!P0 FMUL.FTZ R159, R43, R38.reuse ;  /* 0x000000262b9f8220 */ /* 0x080fe20000410000 */
[----:B------:R-:W-:Y:S01]  /*3670*/  @!P0 HADD2.F32 R29, -RZ, R29.H1_H1 ;  /* 0x3000001dff1d8230 */ /* 0x000fe20000004100 */
[C---:B------:R-:W-:Y:S01]  /*3680*/  @!P0 FMUL.FTZ R0, R37.reuse, R38 ;  /* 0x0000002625008220 */ /* 0x040fe20000410000 */
[----:B------:R-:W-:Y:S01]  /*3690*/  @!P0 MOV R38, R34 ;  /* 0x0000002200268202 */ /* 0x000fe20000000f00 */
[-C--:B------:R-:W-:Y:S01]  /*36a0*/  @!P0 FFMA.FTZ R159, R37, R42.reuse, -R159 ;  /* 0x0000002a259f8223 */ /* 0x080fe2000001089f */
[--C-:B------:R-:W-:Y:S01]  /*36b0*/  @!P0 HADD2.F32 R37, -RZ, R39.reuse.H0_H0 ;  /* 0x20000027ff258230 */ /* 0x100fe20000004100 */
[----:B------:R-:W-:Y:S01]  /*36c0*/  @!P0 FFMA.FTZ R0, R43, R42, R0 ;  /* 0x0000002a2b008223 */ /* 0x000fe20000010000 */
[----:B------:R-:W-:Y:S02]  /*36d0*/  @!P0 HADD2.F32 R43, -RZ, R39.H1_H1 ;  /* 0x30000027ff2b8230 */ /* 0x000fe40000004100 */
[--C-:B------:R-:W-:Y:S01]  /*36e0*/  @!P0 HADD2.F32 R42, -RZ, R38.reuse.H1_H1 ;  /* 0x30000026ff2a8230 */ /* 0x100fe20000004100 */
[-C--:B------:R-:W-:Y:S01]  /*36f0*/  @!P0 FMUL.FTZ R2, R37, R36.reuse ;  /* 0x0000002425028220 */ /* 0x080fe20000410000 */
[----:B------:R-:W-:Y:S01]  /*3700*/  @!P0 HADD2.F32 R38, -RZ, R38.H0_H0 ;  /* 0x20000026ff268230 */ /* 0x000fe20000004100 */
[C---:B------:R-:W-:Y:S01]  /*3710*/  @!P0 FMUL.FTZ R163, R43.reuse, R36 ;  /* 0x000000242ba38220 */ /* 0x040fe20000410000 */
[----:B------:R-:W-:Y:S01]  /*3720*/  @!P0 HADD2.F32 R44, -RZ, R46.H1_H1 ;  /* 0x3000002eff2c8230 */ /* 0x000fe20000004100 */
[-C--:B------:R-:W-:Y:S01]  /*3730*/  @!P0 FMUL.FTZ R154, R42, R23.reuse ;  /* 0x000000172a9a8220 */ /* 0x080fe20000410000 */
[--C-:B------:R-:W-:Y:S01]  /*3740*/  @!P0 HADD2.F32 R46, -RZ, R28.reuse.H1_H1 ;  /* 0x3000001cff2e8230 */ /* 0x100fe20000004100 */
[----:B------:R-:W-:Y:S01]  /*3750*/  @!P0 FMUL.FTZ R3, R38, R23 ;  /* 0x0000001726038220 */ /* 0x000fe20000410000 */
[----:B------:R-:W-:Y:S01]  /*3760*/  @!P0 HADD2.F32 R28, -RZ, R28.H0_H0 ;  /* 0x2000001cff1c8230 */ /* 0x000fe20000004100 */
[-C--:B------:R-:W-:Y:S01]  /*3770*/  @!P0 FFMA.FTZ R2, R43, R44.reuse, R2 ;  /* 0x0000002c2b028223 */ /* 0x080fe20000010002 */
[--C-:B------:R-:W-:Y:S01]  /*3780*/  @!P0 HADD2.F32 R45, -RZ, R47.reuse.H0_H0 ;  /* 0x2000002fff2d8230 */ /* 0x100fe20000004100 */
[-C--:B------:R-:W-:Y:S01]  /*3790*/  @!P0 FMUL.FTZ R167, R46, R29.reuse ;  /* 0x0000001d2ea78220 */ /* 0x080fe20000410000 */
[----:B------:R-:W-:Y:S01]  /*37a0*/  @!P0 HADD2.F32 R47, -RZ, R47.H1_H1 ;  /* 0x3000002fff2f8230 */ /* 0x000fe20000004100 */
[----:B------:R-:W-:Y:S01]  /*37b0*/  @!P0 FMUL.FTZ R4, R28, R29 ;  /* 0x0000001d1c048220 */ /* 0x000fe20000410000 */
[----:B------:R-:W-:Y:S01]  /*37c0*/  @!P0 F2FP.PACK_AB R156, R0, R159 ;  /* 0x0000009f009c823e */ /* 0x000fe200000000ff */
[----:B------:R-:W-:Y:S01]  /*37d0*/  @!P0 FFMA.FTZ R3, R42, R45, R3 ;  /* 0x0000002d2a038223 */ /* 0x000fe20000010003 */
[----:B------:R-:W-:Y:S01]  /*37e0*/  LEA.HI.X R159, R50, R153, R59, 0x1, P2 ;  /* 0x00000099329f7211 */ /* 0x000fe200010f0c3b */
[----:B------:R-:W-:Y:S01]  /*37f0*/  @!P0 FFMA.FTZ R163, R37, R44, -R163 ;  /* 0x0000002c25a38223 */ /* 0x000fe200000108a3 */
[----:B------:R-:W-:Y:S01]  /*3800*/  @!P0 MOV R32, R156 ;  /* 0x0000009c00208202 */ /* 0x000fe20000000f00 */
        /* <DEDUP_REMOVED lines=22> */
[----:B------:R-:W-:Y:S01]  /*3970*/  @!P1 HADD2.F32 R43, -RZ, R35.H1_H1 ;  /* 0x30000023ff2b9230 */ /* 0x000fe20000004100 */
[CC--:B------:R-:W-:Y:S01]  /*3980*/  @!P1 FMUL.FTZ R154, R42.reuse, R40.reuse ;  /* 0x000000282a9a9220 */ /* 0x0c0fe20000410000 */
[--C-:B----4-:R-:W-:Y:S01]  /*3990*/  @!P1 HADD2.F32 R44, -RZ, R46.reuse.H0_H0 ;  /* 0x2000002eff2c9230 */ /* 0x110fe20000004100 */
[----:B------:R-:W-:Y:S01]  /*39a0*/  @!P1 FMUL.FTZ R5, R33, R40 ;  /* 0x0000002821059220 */ /* 0x000fe20000410000 */
[----:B------:R-:W-:Y:S01]  /*39b0*/  @!P1 HADD2.F32 R46, -RZ, R46.H1_H1 ;  /* 0x3000002eff2e9230 */ /* 0x000fe20000004100 */
[----:B------:R-:W-:Y:S01]  /*39c0*/  @!P1 FMUL.FTZ R163, R43, R32 ;  /* 0x000000202ba39220 */ /* 0x000fe20000410000 */
        /* <DEDUP_REMOVED lines=9> */
[--C-:B------:R-:W-:Y:S01]  /*3a60*/  @!P1 HADD2.F32 R44, -RZ, R28.reuse.H1_H1 ;  /* 0x3000001cff2c9230 */ /* 0x100fe20000004100 */
[----:B------:R-:W-:Y:S01]  /*3a70*/  @!P1 FMUL.FTZ R7, R34, R23 ;  /* 0x0000001722079220 */ /* 0x000fe20000410000 */
[----:B------:R-:W-:Y:S01]  /*3a80*/  @!P1 HADD2.F32 R28, -RZ, R28.H0_H0 ;  /* 0x2000001cff1c9230 */ /* 0x000fe20000004100 */
[----:B------:R-:W-:Y:S01]  /*3a90*/  @!P1 FFMA.FTZ R6, R43, R46, R6 ;  /* 0x0000002e2b069223 */ /* 0x000fe20000010006 */
[--C-:B------:R-:W-:Y:S01]  /*3aa0*/  @!P1 HADD2.F32 R45, -RZ, R47.reuse.H0_H0 ;  /* 0x2000002fff2d9230 */ /* 0x100fe20000004100 */
[-C--:B------:R-:W-:Y:S01]  /*3ab0*/  @!P1 FMUL.FTZ R162, R44, R29.reuse ;  /* 0x0000001d2ca29220 */ /* 0x080fe20000410000 */
[----:B------:R-:W-:Y:S01]  /*3ac0*/  @!P1 HADD2.F32 R47, -RZ, R47.H1_H1 ;  /* 0x3000002fff2f9230 */ /* 0x000fe20000004100 */
[----:B------:R-:W-:Y:S01]  /*3ad0*/  @!P1 FMUL.FTZ R8, R28, R29 ;  /* 0x0000001d1c089220 */ /* 0x000fe20000410000 */
[----:B------:R-:W-:Y:S01]  /*3ae0*/  @!P1 F2FP.PACK_AB R154, R5, R154 ;  /* 0x0000009a059a923e */ /* 0x000fe200000000ff */
[-C--:B------:R-:W-:Y:S02]  /*3af0*/  @!P1 FFMA.FTZ R7, R42, R45.reuse, R7 ;  /* 0x0000002d2a079223 */ /* 0x080fe40000010007 */
        /* <DEDUP_REMOVED lines=28> */
[----:B------:R-:W-:Y:S01]  /*3cc0*/  @!P0 HADD2.F32 R23, -RZ, R29.H0_H0 ;  /* 0x2000001dff178230 */ /* 0x000fe20000004100 */
[----:B------:R-:W-:Y:S01]  /*3cd0*/  @!P0 FMUL.FTZ R163, R43, R36 ;  /* 0x000000242ba38220 */ /* 0x000fe20000410000 */
[----:B------:R-:W-:Y:S01]  /*3ce0*/  @!P0 HADD2.F32 R46, -RZ, R46.H1_H1 ;  /* 0x3000002eff2e8230 */ /* 0x000fe20000004100 */
[-C--:B------:R-:W-:Y:S01]  /*3cf0*/  @!P0 FFMA.FTZ R154, R37, R44.reuse, -R154 ;  /* 0x0000002c259a8223 */ /* 0x080fe2000001089a */
[----:B------:R-:W-:Y:S01]  /*3d00*/  @!P0 HADD2.F32 R37, -RZ, R39.H0_H0 ;  /* 0x20000027ff258230 */ /* 0x000fe20000004100 */
[----:B------:R-:W-:Y:S01]  /*3d10*/  @!P0 FFMA.FTZ R9, R42, R44, R9 ;  /* 0x0000002c2a098223 */ /* 0x000fe20000010009 */
[--C-:B------:R-:W-:Y:S02]  /*3d20*/  @!P0 HADD2.F32 R42, -RZ, R38.reuse.H1_H1 ;  /* 0x30000026ff2a8230 */ /* 0x100fe40000004100 */
[----:B------:R-:W-:Y:S01]  /*3d30*/  @!P0 HADD2.F32 R38, -RZ, R38.H0_H0 ;  /* 0x20000026ff268230 */ /* 0x000fe20000004100 */
[C---:B------:R-:W-:Y:S01]  /*3d40*/  @!P0 FMUL.FTZ R10, R37.reuse, R36 ;  /* 0x00000024250a8220 */ /* 0x040fe20000410000 */
[----:B------:R-:W-:Y:S01]  /*3d50*/  @!P0 HADD2.F32 R29, -RZ, R29.H1_H1 ;  /* 0x3000001dff1d8230 */ /* 0x000fe20000004100 */
[-C--:B------:R-:W-:Y:S01]  /*3d60*/  @!P0 FMUL.FTZ R156, R42, R23.reuse ;  /* 0x000000172a9c8220 */ /* 0x080fe20000410000 */
[--C-:B------:R-:W-:Y:S01]  /*3d70*/  @!P0 HADD2.F32 R44, -RZ, R28.reuse.H1_H1 ;  /* 0x3000001cff2c8230 */ /* 0x100fe20000004100 */
[----:B------:R-:W-:Y:S01]  /*3d80*/  @!P0 FMUL.FTZ R11, R38, R23 ;  /* 0x00000017260b8220 */ /* 0x000fe20000410000 */
[----:B------:R-:W-:Y:S01]  /*3d90*/  @!P0 HADD2.F32 R28, -RZ, R28.H0_H0 ;  /* 0x2000001cff1c8230 */ /* 0x000fe20000004100 */
[----:B------:R-:W-:Y:S01]  /*3da0*/  @!P0 FFMA.FTZ R163, R37, R46, -R163 ;  /* 0x0000002e25a38223 */ /* 0x000fe200000108a3 */
[--C-:B------:R-:W-:Y:S01]  /*3db0*/  @!P0 HADD2.F32 R45, -RZ, R47.reuse.H0_H0 ;  /* 0x2000002fff2d8230 */ /* 0x100fe20000004100 */
[-C--:B------:R-:W-:Y:S01]  /*3dc0*/  @!P0 FMUL.FTZ R162, R44, R29.reuse ;  /* 0x0000001d2ca28220 */ /* 0x080fe20000410000 */
[----:B------:R-:W-:Y:S01]  /*3dd0*/  @!P0 HADD2.F32 R47, -RZ, R47.H1_H1 ;  /* 0x3000002fff2f8230 */ /* 0x000fe20000004100 */
[----:B------:R-:W-:Y:S01]  /*3de0*/  @!P0 FMUL.FTZ R12, R28, R29 ;  /* 0x0000001d1c0c8220 */ /* 0x000fe20000410000 */
[----:B------:R-:W-:Y:S01]  /*3df0*/  @!P0 F2FP.PACK_AB R154, R9, R154 ;  /* 0x0000009a099a823e */ /* 0x000fe200000000ff */
[-C--:B------:R-:W-:Y:S02]  /*3e00*/  @!P0 FFMA.FTZ R156, R38, R45.reuse, -R156 ;  /* 0x0000002d269c8223 */ /* 0x080fe4000001089c */
[----:B------:R-:W-:Y:S01]  /*3e10*/  @!P0 FFMA.FTZ R10, R43, R46, R10 ;  /* 0x0000002e2b0a8223 */ /* 0x000fe2000001000a */
[----:B------:R-:W-:Y:S01]  /*3e20*/  @!P0 MOV R32, R154 ;  /* 0x0000009a00208202 */ /* 0x000fe20000000f00 */
[----:B------:R-:W-:Y:S02]  /*3e30*/  @!P0 FFMA.FTZ R11, R42, R45, R11 ;  /* 0x0000002d2a0b8223 */ /* 0x000fe4000001000b */
        /* <DEDUP_REMOVED lines=13> */
[----:B-1----:R-:W-:Y:S03]  /*3f10*/  @!P1 MOV R32, R37 ;  /* 0x0000002500209202 */ /* 0x002fe60000000f00 */
[--C-:B------:R-:W-:Y:S02]  /*3f20*/  @!P1 HADD2.F32 R42, -RZ, R23.reuse.H1_H1 ;  /* 0x30000017ff2a9230 */ /* 0x100fe40000004100 */
[----:B------:R-:W-:Y:S02]  /*3f30*/  @!P1 HADD2.F32 R28, -RZ, R23.H0_H0 ;  /* 0x20000017ff1c9230 */ /* 0x000fe40000004100 */
[--C-:B---3--:R-:W-:Y:S02]  /*3f40*/  @!P1 HADD2.F32 R41, -RZ, R30.reuse.H0_H0 ;  /* 0x2000001eff299230 */ /* 0x108fe40000004100 */
[----:B------:R-:W-:Y:S01]  /*3f50*/  @!P1 HADD2.F32 R29, -RZ, R30.H1_H1 ;  /* 0x3000001eff1d9230 */ /* 0x000fe20000004100 */
[----:B------:R-:W-:Y:S01]  /*3f60*/  @!P1 MOV R30, R38 ;  /* 0x00000026001e9202 */ /* 0x000fe20000000f00 */
[--C-:B------:R-:W-:Y:S01]  /*3f70*/  @!P1 HADD2.F32 R23, -RZ, R31.reuse.H0_H0 ;  /* 0x2000001fff179230 */ /* 0x100fe20000004100 */
[-C--:B------:R-:W-:Y:S01]  /*3f80*/  @!P1 FMUL.FTZ R154, R42, R41.reuse ;  /* 0x000000292a9a9220 */ /* 0x080fe20000410000 */
[----:B----4-:R-:W-:Y:S01]  /*3f90*/  @!P1 HADD2.F32 R43, -RZ, R56.H0_H0 ;  /* 0x20000038ff2b9230 */ /* 0x010fe20000004100 */
[C---:B------:R-:W-:Y:S01]  /*3fa0*/  @!P1 FMUL.FTZ R13, R28.reuse, R41 ;  /* 0x000000291c0d9220 */ /* 0x040fe20000410000 */
[--C-:B------:R-:W-:Y:S02]  /*3fb0*/  @!P1 HADD2.F32 R44, -RZ, R30.reuse.H1_H1 ;  /* 0x3000001eff2c9230 */ /* 0x100fe40000004100 */
[----:B------:R-:W-:Y:S01]  /*3fc0*/  @!P1 HADD2.F32 R30, -RZ, R30.H0_H0 ;  /* 0x2000001eff1e9230 */ /* 0x000fe20000004100 */
[----:B------:R-:W-:Y:S01]  /*3fd0*/  @!P1 FFMA.FTZ R154, R28, R43, -R154 ;  /* 0x0000002b1c9a9223 */ /* 0x000fe2000001089a */
[----:B------:R-:W-:Y:S01]  /*3fe0*/  @!P1 MOV R28, R39 ;  /* 0x00000027001c9202 */ /* 0x000fe20000000f00 */
[----:B------:R-:W-:Y:S01]  /*3ff0*/  @!P1 FFMA.FTZ R13, R42, R43, R13 ;  /* 0x0000002b2a0d9223 */ /* 0x000fe2000001000d */
[--C-:B------:R-:W-:Y:S01]  /*4000*/  @!P1 HADD2.F32 R42, -RZ, R32.reuse.H1_H1 ;  /* 0x30000020ff2a9230 */ /* 0x100fe20000004100 */
[-C--:B------:R-:W-:Y:S01]  /*4010*/  @!P1 FMUL.FTZ R15, R30, R23.reuse ;  /* 0x000000171e0f9220 */ /* 0x080fe20000410000 */
[----:B------:R-:W-:Y:S01]  /*4020*/  @!P1 HADD2.F32 R32, -RZ, R32.H0_H0 ;  /* 0x20000020ff209230 */ /* 0x000fe20000004100 */
[----:B------:R-:W-:Y:S01]  /*4030*/  @!P1 FMUL.FTZ R156, R44, R23 ;  /* 0x000000172c9c9220 */ /* 0x000fe20000410000 */
[----:B------:R-:W-:Y:S01]  /*4040*/  @!P1 HADD2.F32 R45, -RZ, R56.H1_H1 ;  /* 0x30000038ff2d9230 */ /* 0x000fe20000004100 */
[-C--:B------:R-:W-:Y:S01]  /*4050*/  @!P1 FMUL.FTZ R161, R42, R29.reuse ;  /* 0x0000001d2aa19220 */ /* 0x080fe20000410000 */
[--C-:B------:R-:W-:Y:S01]  /*4060*/  @!P1 HADD2.F32 R43, -RZ, R28.reuse.H1_H1 ;  /* 0x3000001cff2b9230 */ /* 0x100fe20000004100 */
[C---:B------:R-:W-:Y:S01]  /*4070*/  @!P1 FMUL.FTZ R14, R32.reuse, R29 ;  /* 0x0000001d200e9220 */ /* 0x040fe20000410000 */
[----:B------:R-:W-:Y:S01]  /*4080*/  @!P1 F2FP.PACK_AB R154, R13, R154 ;  /* 0x0000009a0d9a923e */ /* 0x000fe200000000ff */
[-C--:B------:R-:W-:Y:S01]  /*4090*/  @!P1 FFMA.FTZ R161, R32, R45.reuse, -R161 ;  /* 0x0000002d20a19223 */ /* 0x080fe200000108a1 */
[----:B------:R-:W-:Y:S01]  /*40a0*/  @!P1 HADD2.F32 R28, -RZ, R28.H0_H0 ;  /* 0x2000001cff1c9230 */ /* 0x000fe20000004100 */
[----:B------:R-:W-:Y:S01]  /*40b0*/  @!P1 FFMA.FTZ R14, R42, R45, R14 ;  /* 0x0000002d2a0e9223 */ /* 0x000fe2000001000e */
[----:B------:R-:W-:Y:S01]  /*40c0*/  @!P1 MOV R36, R154 ;  /* 0x0000009a00249202 */ /* 0x000fe20000000f00 */
[----:B------:R-:W-:Y:S02]  /*40d0*/  @!P1 HADD2.F32 R31, -RZ, R31.H1_H1 ;  /* 0x3000001fff1f9230 */ /* 0x000fe40000004100 */
[--C-:B------:R-:W-:Y:S01]  /*40e0*/  @!P1 HADD2.F32 R47, -RZ, R57.reuse.H0_H0 ;  /* 0x20000039ff2f9230 */ /* 0x100fe20000004100 */
[----:B------:R-:W-:Y:S01]  /*40f0*/  @!P1 F2FP.PACK_AB R161, R14, R161 ;  /* 0x000000a10ea1923e */ /* 0x000fe200000000ff */
[----:B------:R-:W-:Y:S01]  /*4100*/  @!P1 HADD2.F32 R49, -RZ, R57.H1_H1 ;  /* 0x30000039ff319230 */ /* 0x000fe20000004100 */
[C---:B------:R-:W-:Y:S02]  /*4110*/  @!P1 FMUL.FTZ R160, R43.reuse, R31 ;  /* 0x0000001f2ba09220 */ /* 0x040fe40000410000 */
[----:B------:R-:W-:Y:S01]  /*4120*/  @!P1 MOV R37, R161 ;  /* 0x000000a100259202 */ /* 0x000fe20000000f00 */
[----:B------:R-:W-:Y:S02]  /*4130*/  @!P1 FMUL.FTZ R16, R28, R31 ;  /* 0x0000001f1c109220 */ /* 0x000fe40000410000 */
[-C--:B------:R-:W-:Y:S02]  /*4140*/  @!P1 FFMA.FTZ R15, R44, R47.reuse, R15 ;  /* 0x0000002f2c0f9223 */ /* 0x080fe4000001000f */
[----:B------:R-:W-:Y:S02]  /*4150*/  @!P1 FFMA.FTZ R156, R30, R47, -R156 ;  /* 0x0000002f1e9c9223 */ /* 0x000fe4000001089c */
[-C--:B------:R-:W-:Y:S02]  /*4160*/  @!P1 FFMA.FTZ R160, R28, R49.reuse, -R160 ;  /* 0x000000311ca09223 */ /* 0x080fe400000108a0 */
[----:B------:R-:W-:Y:S01]  /*4170*/  @!P1 FFMA.FTZ R16, R43, R49, R16 ;  /* 0x000000312b109223 */ /* 0x000fe20000010010 */
[----:B------:R-:W-:Y:S04]  /*4180*/  @!P1 F2FP.PACK_AB R156, R15, R156 ;  /* 0x0000009c0f9c923e */ /* 0x000fe800000000ff */
[----:B------:R-:W-:Y:S02]  /*4190*/  @!P1 F2FP.PACK_AB R163, R16, R160 ;  /* 0x000000a010a3923e */ /* 0x000fe400000000ff */
[----:B------:R-:W-:Y:S02]  /*41a0*/  @!P1 MOV R38, R156 ;  /* 0x0000009c00269202 */ /* 0x000fe40000000f00 */
[----:B------:R-:W-:Y:S05]  /*41b0*/  @!P1 MOV R39, R163 ;  /* 0x000000a300279202 */ /* 0x000fea0000000f00 */
[----:B------:R1:W-:Y:S02]  /*41c0*/  STG.E.128 [R158.64+0x180], R36 ;  /* 0x000180249e007986 */ /* 0x0003e4000c101d06 */
.L_x_2552:
[----:B------:R-:W-:Y:S05]  /*41d0*/  BSYNC B0 ;  /* 0x0000000000007941 */ /* 0x000fea0003800000 */
.L_x_2551:
[C---:B------:R-:W-:Y:S01]  /*41e0*/  ISETP.GE.AND P0, PT, R67.reuse, R157, PT ;  /* 0x0000009d4300720c */ /* 0x040fe20003f06270 */
[----:B------:R-:W-:Y:S03]  /*41f0*/  BSSY B0, `(.L_x_2553) ;  /* 0x00000d8000007945 */ /* 0x000fe60003800000 */
[----:B------:R-:W-:Y:S11]  /*4200*/  ISETP.GE.AND P0, PT, R67, R155, !P0 ;  /* 0x0000009b4300720c */ /* 0x000ff60004706270 */
[----:B------:R-:W-:Y:S02]  /*4210*/  @!UPT UIADD3 URZ, URZ, URZ, URZ ;  /* 0x0000003f3f3ff290 */ /* 0x000fe4000fffe03f */
[----:B------:R-:W-:-:S05]  /*4220*/  @!P0 BRA `(.L_x_2554) ;  /* 0x00000d4000008947 */ /* 0x000fca0003800000 */
[----:B------:R-:W-:Y:S02]  /*4230*/  LEA R162, P1, R75, R100, 0x1 ;  /* 0x000000644ba27211 */ /* 0x000fe400078208ff */
[----:B------:R-:W-:Y:S02]  /*4240*/  ISETP.GE.AND P0, PT, R24, UR4, PT ;  /* 0x0000000418007c0c */ /* 0x000fe4000bf06270 */
[----:B------:R-:W-:Y:S02]  /*4250*/  SHF.L.U32 R161, R131, 0x1, RZ ;  /* 0x0000000183a17819 */ /* 0x000fe400000006ff */
[----:B------:R-:W-:Y:S02]  /*4260*/  LEA.HI.X R163, R75, R101, R74, 0x1, P1 ;  /* 0x000000654ba37211 */ /* 0x000fe400008f0c4a */
[-C--:B----4-:R-:W-:Y:S02]  /*4270*/  IADD3 R30, P1, R26, R161.reuse, RZ ;  /* 0x000000a11a1e7210 */ /* 0x090fe40007f3e0ff */
[----:B-1----:R-:W-:Y:S01]  /*4280*/  SHF.L.U64.HI R159, R131, 0x1, R116 ;  /* 0x00000001839f7819 */ /* 0x002fe20000010274 */
[----:B------:R-:W2:Y:S01]  /*4290*/  LDG.E.128 R32, [R162.64] ;  /* 0x00000006a2207981 */ /* 0x000ea2000c1e1d00 */
[----:B------:R-:W-:Y:S02]  /*42a0*/  IADD3 R56, P2, R54, R161, RZ ;  /* 0x000000a136387210 */ /* 0x000fe40007f5e0ff */
[-C--:B------:R-:W-:Y:S02]  /*42b0*/  IADD3.X R31, R27, R159.reuse, RZ, P1, !PT ;  /* 0x0000009f1b1f7210 */ /* 0x080fe40000ffe4ff */
[----:B------:R-:W-:Y:S02]  /*42c0*/  IADD3.X R57, R55, R159, RZ, P2, !PT ;  /* 0x0000009f37397210 */ /* 0x000fe400017fe4ff */
[----:B------:R-:W-:Y:S01]  /*42d0*/  LEA R158, P4, R150, R152, 0x1 ;  /* 0x00000098969e7211 */ /* 0x000fe200078808ff */
[----:B------:R-:W3:Y:S01]  /*42e0*/  @!P0 LDG.E.64 R28, [R30.64] ;  /* 0x000000061e1c8981 */ /* 0x000ee2000c1e1b00 */
[----:B------:R-:W-:Y:S02]  /*42f0*/  LEA R170, P2, R78, R100, 0x1 ;  /* 0x000000644eaa7211 */ /* 0x000fe400078408ff */
[----:B------:R-:W-:Y:S02]  /*4300*/  ISETP.GE.AND P1, PT, R20, UR4, PT ;  /* 0x0000000414007c0c */ /* 0x000fe4000bf26270 */
[----:B------:R-:W-:Y:S01]  /*4310*/  LEA.HI.X R171, R78, R101, R77, 0x1, P2 ;  /* 0x000000654eab7211 */ /* 0x000fe200010f0c4d */
[----:B------:R-:W4:Y:S02]  /*4320*/  @!P0 LDG.E.64 R44, [R56.64] ;  /* 0x00000006382c8981 */ /* 0x000f24000c1e1b00 */
[----:B----4-:R-:W-:Y:S01]  /*4330*/  @!P0 HADD2.F32 R43, -RZ, R44.H0_H0 ;  /* 0x2000002cff2b8230 */ /* 0x010fe20000004100 */
[----:B--2---:R-:W-:Y:S01]  /*4340*/  @!P0 MOV R23, R32 ;  /* 0x0000002000178202 */ /* 0x004fe20000000f00 */
[--C-:B---3--:R-:W-:Y:S01]  /*4350*/  @!P0 HADD2.F32 R39, -RZ, R28.reuse.H0_H0 ;  /* 0x2000001cff278230 */ /* 0x108fe20000004100 */
[----:B------:R-:W-:Y:S01]  /*4360*/  @!P0 MOV R37, R33 ;  /* 0x0000002100258202 */ /* 0x000fe20000000f00 */
[----:B------:R-:W-:Y:S01]  /*4370*/  @!P0 HADD2.F32 R47, -RZ, R45.H0_H0 ;  /* 0x2000002dff2f8230 */ /* 0x000fe20000004100 */
[----:B------:R-:W-:Y:S01]  /*4380*/  @!P0 MOV R38, R35 ;  /* 0x0000002300268202 */ /* 0x000fe20000000f00 */
[--C-:B------:R-:W-:Y:S02]  /*4390*/  @!P0 HADD2.F32 R42, -RZ, R23.reuse.H1_H1 ;  /* 0x30000017ff2a8230 */ /* 0x100fe40000004100 */
[----:B------:R-:W-:Y:S02]  /*43a0*/  @!P0 HADD2.F32 R36, -RZ, R23.H0_H0 ;  /* 0x20000017ff248230 */ /* 0x000fe40000004100 */
[----:B------:R-:W-:Y:S01]  /*43b0*/  @!P0 HADD2.F32 R49, -RZ, R45.H1_H1 ;  /* 0x3000002dff318230 */ /* 0x000fe20000004100 */
[-C--:B------:R-:W-:Y:S01]  /*43c0*/  @!P0 FMUL.FTZ R159, R42, R39.reuse ;  /* 0x000000272a9f8220 */ /* 0x080fe20000410000 */
[----:B------:R-:W-:Y:S01]  /*43d0*/  @!P0 HADD2.F32 R28, -RZ, R28.H1_H1 ;  /* 0x3000001cff1c8230 */ /* 0x000fe20000004100 */
[C---:B------:R-:W-:Y:S01]  /*43e0*/  @!P0 FMUL.FTZ R0, R36.reuse, R39 ;  /* 0x0000002724008220 */ /* 0x040fe20000410000 */
[--C-:B------:R-:W-:Y:S01]  /*43f0*/  @!P0 HADD2.F32 R45, -RZ, R37.reuse.H1_H1 ;  /* 0x30000025ff2d8230 */ /* 0x100fe20000004100 */
[-C--:B------:R-:W-:Y:S01]  /*4400*/  @!P0 FFMA.FTZ R159, R36, R43.reuse, -R159 ;  /* 0x0000002b249f8223 */ /* 0x080fe2000001089f */
[----:B------:R-:W-:Y:S01]  /*4410*/  @!P0 MOV R36, R34 ;  /* 0x0000002200248202 */ /* 0x000fe20000000f00 */
[----:B------:R-:W-:Y:S01]  /*4420*/  @!P0 FFMA.FTZ R0, R42, R43, R0 ;  /* 0x0000002b2a008223 */ /* 0x000fe20000010000 */
[----:B------:R-:W-:Y:S01]  /*4430*/  @!P0 HADD2.F32 R37, -RZ, R37.H0_H0 ;  /* 0x20000025ff258230 */ /* 0x000fe20000004100 */
[-C--:B------:R-:W-:Y:S01]  /*4440*/  @!P0 FMUL.FTZ R161, R45, R28.reuse ;  /* 0x0000001c2da18220 */ /* 0x080fe20000410000 */
[--C-:B------:R-:W-:Y:S02]  /*4450*/  @!P0 HADD2.F32 R23, -RZ, R29.reuse.H0_H0 ;  /* 0x2000001dff178230 */ /* 0x100fe40000004100 */
[--C-:B------:R-:W-:Y:S01]  /*4460*/  @!P0 HADD2.F32 R42, -RZ, R36.reuse.H1_H1 ;  /* 0x30000024ff2a8230 */ /* 0x100fe20000004100 */
[----:B------:R-:W-:Y:S01]  /*4470*/  @!P0 FMUL.FTZ R2, R37, R28 ;  /* 0x0000001c25028220 */ /* 0x000fe20000410000 */
[----:B------:R-:W-:Y:S01]  /*4480*/  @!P0 HADD2.F32 R36, -RZ, R36.H0_H0 ;  /* 0x20000024ff248230 */ /* 0x000fe20000004100 */
[----:B------:R-:W-:Y:S01]  /*4490*/  @!P0 F2FP.PACK_AB R160, R0, R159 ;  /* 0x0000009f00a0823e */ /* 0x000fe200000000ff */
[----:B------:R-:W-:Y:S01]  /*44a0*/  @!P0 HADD2.F32 R29, -RZ, R29.H1_H1 ;  /* 0x3000001dff1d8230 */ /* 0x000fe20000004100 */
[-C--:B------:R-:W-:Y:S01]  /*44b0*/  @!P0 FMUL.FTZ R154, R42, R23.reuse ;  /* 0x000000172a9a8220 */ /* 0x080fe20000410000 */
[--C-:B------:R-:W-:Y:S01]  /*44c0*/  @!P0 HADD2.F32 R43, -RZ, R38.reuse.H1_H1 ;  /* 0x30000026ff2b8230 */ /* 0x100fe20000004100 */
[C---:B------:R-:W-:Y:S01]  /*44d0*/  @!P0 FMUL.FTZ R3, R36.reuse, R23 ;  /* 0x0000001724038220 */ /* 0x040fe20000410000 */
[----:B------:R-:W-:Y:S01]  /*44e0*/  @!P0 HADD2.F32 R28, -RZ, R38.H0_H0 ;  /* 0x20000026ff1c8230 */ /* 0x000fe20000004100 */
[----:B------:R-:W-:Y:S01]  /*44f0*/  @!P0 FFMA.FTZ R154, R36, R47, -R154 ;  /* 0x0000002f249a8223 */ /* 0x000fe2000001089a */
[----:B------:R-:W-:Y:S01]  /*4500*/  @!P0 HADD2.F32 R44, -RZ, R44.H1_H1 ;  /* 0x3000002cff2c8230 */ /* 0x000fe20000004100 */
[-C--:B------:R-:W-:Y:S01]  /*4510*/  @!P0 FMUL.FTZ R156, R43, R29.reuse ;  /* 0x0000001d2b9c8220 */ /* 0x080fe20000410000 */
[----:B------:R-:W-:Y:S01]  /*4520*/  @!P0 MOV R32, R160 ;  /* 0x000000a000208202 */ /* 0x000fe20000000f00 */
[----:B------:R-:W-:Y:S01]  /*4530*/  @!P0 FMUL.FTZ R4, R28, R29 ;  /* 0x0000001d1c048220 */ /* 0x000fe20000410000 */
[----:B------:R-:W-:Y:S01]  /*4540*/  LEA.HI.X R159, R150, R153, R76, 0x1, P4 ;  /* 0x00000099969f7211 */ /* 0x000fe200020f0c4c */
[-C--:B------:R-:W-:Y:S02]  /*4550*/  @!P0 FFMA.FTZ R2, R45, R44.reuse, R2 ;  /* 0x0000002c2d028223 */ /* 0x080fe40000010002 */
[----:B------:R-:W-:Y:S02]  /*4560*/  @!P0 FFMA.FTZ R3, R42, R47, R3 ;  /* 0x0000002f2a038223 */ /* 0x000fe40000010003 */
[----:B------:R-:W-:Y:S02]  /*4570*/  @!P0 FFMA.FTZ R161, R37, R44, -R161 ;  /* 0x0000002c25a18223 */ /* 0x000fe400000108a1 */
[-C--:B------:R-:W-:Y:S01]  /*4580*/  @!P0 FFMA.FTZ R156, R28, R49.reuse, -R156 ;  /* 0x000000311c9c8223 */ /* 0x080fe2000001089c */
        /* <DEDUP_REMOVED lines=9> */
[----:B------:R2:W3:Y:S08]  /*4620*/  LDG.E.128 R36, [R170.64] ;  /* 0x00000006aa247981 */ /* 0x0004f0000c1e1d00 */
[----:B------:R-:W4:Y:S06]  /*4630*/  @!P1 LDG.E.64 R28, [R30.64+0x40] ;  /* 0x000040061e1c9981 */ /* 0x000f2c000c1e1b00 */
[----:B------:R-:W5:Y:S01]  /*4640*/  @!P1 LDG.E.64 R46, [R56.64+0x40] ;  /* 0x00004006382e9981 */ /* 0x000f62000c1e1b00 */
[C---:B--2---:R-:W-:Y:S04]  /*4650*/  LEA R170, P2, R80.reuse, R100, 0x1 ;  /* 0x0000006450aa7211 */ /* 0x044fe800078408ff */
[----:B------:R-:W-:Y:S02]  /*4660*/  LEA.HI.X R171, R80, R101, R79, 0x1, P2 ;  /* 0x0000006550ab7211 */ /* 0x000fe400010f0c4f */
[----:B---3--:R-:W-:Y:S02]  /*4670*/  @!P1 MOV R23, R36 ;  /* 0x0000002400179202 */ /* 0x008fe40000000f00 */
[----:B-1----:R-:W-:Y:S02]  /*4680*/  @!P1 MOV R35, R37 ;  /* 0x0000002500239202 */ /* 0x002fe40000000f00 */
[----:B------:R-:W-:Y:S01]  /*4690*/  @!P1 MOV R34, R38 ;  /* 0x0000002600229202 */ /* 0x000fe20000000f00 */
[--C-:B------:R-:W-:Y:S02]  /*46a0*/  @!P1 HADD2.F32 R42, -RZ, R23.reuse.H1_H1 ;  /* 0x30000017ff2a9230 */ /* 0x100fe40000004100 */
[----:B------:R-:W-:Y:S02]  /*46b0*/  @!P1 HADD2.F32 R33, -RZ, R23.H0_H0 ;  /* 0x20000017ff219230 */ /* 0x000fe40000004100 */
[--C-:B----4-:R-:W-:Y:S02]  /*46c0*/  @!P1 HADD2.F32 R40, -RZ, R28.reuse.H0_H0 ;  /* 0x2000001cff289230 */ /* 0x110fe40000004100 */
[----:B------:R-:W-:Y:S01]  /*46d0*/  @!P1 HADD2.F32 R32, -RZ, R28.H1_H1 ;  /* 0x3000001cff209230 */ /* 0x000fe20000004100 */
[----:B------:R-:W-:Y:S01]  /*46e0*/  @!P1 MOV R28, R39 ;  /* 0x00000027001c9202 */ /* 0x000fe20000000f00 */
[----:B------:R-:W-:Y:S01]  /*46f0*/  @!P1 HADD2.F32 R43, -RZ, R35.H1_H1 ;  /* 0x30000023ff2b9230 */ /* 0x000fe20000004100 */
[CC--:B------:R-:W-:Y:S01]  /*4700*/  @!P1 FMUL.FTZ R154, R42.reuse, R40.reuse ;  /* 0x000000282a9a9220 */ /* 0x0c0fe20000410000 */
[--C-:B-----5:R-:W-:Y:S01]  /*4710*/  @!P1 HADD2.F32 R44, -RZ, R46.reuse.H0_H0 ;  /* 0x2000002eff2c9230 */ /* 0x120fe20000004100 */
        /* <DEDUP_REMOVED lines=28> */
[----:B------:R-:W-:Y:S03]  /*48e0*/  @!P1 F2FP.PACK_AB R156, R7, R156 ;  /* 0x0000009c079c923e */ /* 0x000fe600000000ff */
[----:B------:R-:W-:Y:S01]  /*48f0*/  @!P1 IMAD.MOV.U32 R37, RZ, RZ, R161 ;  /* 0x000000ffff259224 */ /* 0x000fe200078e00a1 */
[----:B------:R-:W-:Y:S02]  /*4900*/  @!P1 F2FP.PACK_AB R163, R8, R160 ;  /* 0x000000a008a3923e */ /* 0x000fe400000000ff */
[----:B------:R-:W-:Y:S02]  /*4910*/  @!P1 MOV R38, R156 ;  /* 0x0000009c00269202 */ /* 0x000fe40000000f00 */
[----:B------:R-:W-:Y:S02]  /*4920*/  @!P1 MOV R39, R163 ;  /* 0x000000a300279202 */ /* 0x000fe40000000f00 */
[----:B------:R-:W-:Y:S03]  /*4930*/  ISETP.GE.AND P1, PT, R18, UR4, PT ;  /* 0x0000000412007c0c */ /* 0x000fe6000bf26270 */
[----:B------:R1:W-:Y:S08]  /*4940*/  STG.E.128 [R158.64+0x80], R36 ;  /* 0x000080249e007986 */ /* 0x0003f0000c101d06 */
        /* <DEDUP_REMOVED lines=46> */
[----:B------:R-:W-:Y:S01]  /*4c30*/  @!P0 F2FP.PACK_AB R163, R12, R160 ;  /* 0x000000a00ca3823e */ /* 0x000fe200000000ff */
[----:B------:R-:W-:Y:S03]  /*4c40*/  @!P0 IMAD.MOV.U32 R34, RZ, RZ, R156 ;  /* 0x000000ffff228224 */ /* 0x000fe600078e009c */
[----:B------:R-:W-:Y:S05]  /*4c50*/  @!P0 MOV R35, R163 ;  /* 0x000000a300238202 */ /* 0x000fea0000000f00 */
[----:B------:R1:W-:Y:S08]  /*4c60*/  STG.E.128 [R158.64+0x100], R32 ;  /* 0x000100209e007986 */ /* 0x0003f0000c101d06 */
[----:B------:R-:W2:Y:S08]  /*4c70*/  LDG.E.128 R36, [R170.64] ;  /* 0x00000006aa247981 */ /* 0x000eb0000c1e1d00 */
        /* <DEDUP_REMOVED lines=47> */
.L_x_2554:
[----:B------:R-:W-:Y:S05]  /*4f70*/  BSYNC B0 ;  /* 0x0000000000007941 */ /* 0x000fea0003800000 */
.L_x_2553:
[C---:B------:R-:W-:Y:S01]  /*4f80*/  ISETP.GE.AND P0, PT, R66.reuse, R157, PT ;  /* 0x0000009d4200720c */ /* 0x040fe20003f06270 */
[----:B------:R-:W-:Y:S03]  /*4f90*/  BSSY B0, `(.L_x_2555) ;  /* 0x00000db000007945 */ /* 0x000fe60003800000 */
[----:B------:R-:W-:Y:S11]  /*4fa0*/  ISETP.GE.AND P0, PT, R66, R155, !P0 ;  /* 0x0000009b4200720c */ /* 0x000ff60004706270 */
[----:B------:R-:W-:Y:S02]  /*4fb0*/  @!UPT UIADD3 URZ, URZ, URZ, URZ ;  /* 0x0000003f3f3ff290 */ /* 0x000fe4000fffe03f */
[----:B------:R-:W-:-:S05]  /*4fc0*/  @!P0 BRA `(.L_x_2556) ;  /* 0x00000d7000008947 */ /* 0x000fca0003800000 */
[----:B------:R-:W-:Y:S02]  /*4fd0*/  MOV R45, 0x60 ;  /* 0x00000060002d7802 */ /* 0x000fe40000000f00 */
[----:B------:R-:W-:Y:S02]  /*4fe0*/  ISETP.GE.AND P0, PT, R24, UR4, PT ;  /* 0x0000000418007c0c */ /* 0x000fe4000bf06270 */
[----:B----4-:R-:W-:Y:S01]  /*4ff0*/  SHF.L.U32 R7, R129, 0x1, RZ ;  /* 0x0000000181077819 */ /* 0x010fe200000006ff */
[----:B------:R-:W-:Y:S01]  /*5000*/  IMAD.WIDE.U32 R46, R45, c[0x0][0x288], R100 ;  /* 0x0000a2002d2e7a25 */ /* 0x000fe200078e0064 */
[----:B------:R-:W-:Y:S02]  /*5010*/  SHF.L.U64.HI R5, R129, 0x1, R114 ;  /* 0x0000000181057819 */ /* 0x000fe40000010272 */
[-C--:B-1----:R-:W-:Y:S01]  /*5020*/  IADD3 R32, P1, R26, R7.reuse, RZ ;  /* 0x000000071a207210 */ /* 0x082fe20007f3e0ff */
[----:B------:R-:W-:Y:S01]  /*5030*/  IMAD R6, R45, c[0x0][0x28c], RZ ;  /* 0x0000a3002d067a24 */ /* 0x000fe200078e02ff */
[----:B------:R-:W-:Y:S02]  /*5040*/  IADD3 R42, P2, R54, R7, RZ ;  /* 0x00000007362a7210 */ /* 0x000fe40007f5e0ff */
[-C--:B------:R-:W-:Y:S02]  /*5050*/  IADD3.X R33, R27, R5.reuse, RZ, P1, !PT ;  /* 0x000000051b217210 */ /* 0x080fe40000ffe4ff */
[----:B------:R-:W-:Y:S02]  /*5060*/  IADD3 R47, R47, R6, RZ ;  /* 0x000000062f2f7210 */ /* 0x000fe40007ffe0ff */
[----:B------:R-:W-:Y:S01]  /*5070*/  IADD3.X R43, R55, R5, RZ, P2, !PT ;  /* 0x00000005372b7210 */ /* 0x000fe200017fe4ff */
[----:B------:R-:W2:Y:S01]  /*5080*/  @!P0 LDG.E.64 R10, [R32.64] ;  /* 0x00000006200a8981 */ /* 0x000ea2000c1e1b00 */
[----:B------:R-:W-:Y:S05]  /*5090*/  ISETP.GE.AND P1, PT, R20, UR4, PT ;  /* 0x0000000414007c0c */ /* 0x000fea000bf26270 */
[----:B------:R1:W3:Y:S08]  /*50a0*/  LDG.E.128 R12, [R46.64] ;  /* 0x000000062e0c7981 */ /* 0x0002f0000c1e1d00 */
[----:B------:R-:W4:Y:S01]  /*50b0*/  @!P0 LDG.E.64 R38, [R42.64] ;  /* 0x000000062a268981 */ /* 0x000f22000c1e1b00 */
[C---:B-1----:R-:W-:Y:S01]  /*50c0*/  IMAD R47, R45.reuse, c[0x0][0x19c], RZ ;  /* 0x000067002d2f7a24 */ /* 0x042fe200078e02ff */
[C---:B------:R-:W-:Y:S01]  /*50d0*/  LEA R46, P2, R84.reuse, R100, 0x1 ;  /* 0x00000064542e7211 */ /* 0x040fe200078408ff */
[----:B------:R-:W-:Y:S05]  /*50e0*/  IMAD.WIDE.U32 R44, R45, c[0x0][0x198], R152 ;  /* 0x000066002d2c7a25 */ /* 0x000fea00078e0098 */
[----:B------:R-:W-:Y:S02]  /*50f0*/  IADD3 R45, R45, R47, RZ ;  /* 0x0000002f2d2d7210 */ /* 0x000fe40007ffe0ff */
[----:B------:R-:W-:Y:S01]  /*5100*/  LEA.HI.X R47, R84, R101, R83, 0x1, P2 ;  /* 0x00000065542f7211 */ /* 0x000fe200010f0c53 */
[--C-:B--2---:R-:W-:Y:S02]  /*5110*/  @!P0 HADD2.F32 R28, -RZ, R10.reuse.H0_H0 ;  /* 0x2000000aff1c8230 */ /* 0x104fe40000004100 */
[----:B------:R-:W-:Y:S01]  /*5120*/  @!P0 HADD2.F32 R16, -RZ, R10.H1_H1 ;  /* 0x3000000aff108230 */ /* 0x000fe20000004100 */
[----:B---3--:R-:W-:Y:S02]  /*5130*/  @!P0 MOV R9, R12 ;  /* 0x0000000c00098202 */ /* 0x008fe40000000f00 */
[----:B------:R-:W-:Y:S02]  /*5140*/  @!P0 MOV R29, R13 ;  /* 0x0000000d001d8202 */ /* 0x000fe40000000f00 */
[----:B------:R-:W-:Y:S01]  /*5150*/  @!P0 MOV R10, R15 ;  /* 0x0000000f000a8202 */ /* 0x000fe20000000f00 */
[--C-:B------:R-:W-:Y:S02]  /*5160*/  @!P0 HADD2.F32 R35, -RZ, R9.reuse.H1_H1 ;  /* 0x30000009ff238230 */ /* 0x100fe40000004100 */
[----:B------:R-:W-:Y:S02]  /*5170*/  @!P0 HADD2.F32 R23, -RZ, R9.H0_H0 ;  /* 0x20000009ff178230 */ /* 0x000fe40000004100 */
[----:B----4-:R-:W-:Y:S01]  /*5180*/  @!P0 HADD2.F32 R34, -RZ, R38.H0_H0 ;  /* 0x20000026ff228230 */ /* 0x010fe20000004100 */
        /* <DEDUP_REMOVED lines=14> */
[----:B------:R-:W-:Y:S01]  /*5270*/  @!P0 HADD2.F32 R36, -RZ, R38.H1_H1 ;  /* 0x30000026ff248230 */ /* 0x000fe20000004100 */
[----:B------:R-:W-:Y:S01]  /*5280*/  @!P0 FMUL.FTZ R3, R28, R9 ;  /* 0x000000091c038220 */ /* 0x000fe20000410000 */
[--C-:B------:R-:W-:Y:S01]  /*5290*/  @!P0 HADD2.F32 R38, -RZ, R10.reuse.H1_H1 ;  /* 0x3000000aff268230 */ /* 0x100fe20000004100 */
[C---:B------:R-:W-:Y:S01]  /*52a0*/  @!P0 FMUL.FTZ R7, R35.reuse, R16 ;  /* 0x0000001023078220 */ /* 0x040fe20000410000 */
[----:B------:R-:W-:Y:S01]  /*52b0*/  @!P0 HADD2.F32 R10, -RZ, R10.H0_H0 ;  /* 0x2000000aff0a8230 */ /* 0x000fe20000004100 */
[-C--:B------:R-:W-:Y:S01]  /*52c0*/  @!P0 FFMA.FTZ R2, R35, R36.reuse, R2 ;  /* 0x0000002423028223 */ /* 0x080fe20000010002 */
[--C-:B------:R-:W-:Y:S01]  /*52d0*/  @!P0 HADD2.F32 R37, -RZ, R39.reuse.H0_H0 ;  /* 0x20000027ff258230 */ /* 0x100fe20000004100 */
[-C--:B------:R-:W-:Y:S01]  /*52e0*/  @!P0 FMUL.FTZ R41, R38, R11.reuse ;  /* 0x0000000b26298220 */ /* 0x080fe20000410000 */
[----:B------:R-:W-:Y:S01]  /*52f0*/  @!P0 HADD2.F32 R39, -RZ, R39.H1_H1 ;  /* 0x30000027ff278230 */ /* 0x000fe20000004100 */
[----:B------:R-:W-:Y:S01]  /*5300*/  @!P0 FMUL.FTZ R4, R10, R11 ;  /* 0x0000000b0a048220 */ /* 0x000fe20000410000 */
[----:B------:R-:W-:Y:S01]  /*5310*/  @!P0 MOV R12, R5 ;  /* 0x00000005000c8202 */ /* 0x000fe20000000f00 */
[-C--:B------:R-:W-:Y:S02]  /*5320*/  @!P0 FFMA.FTZ R3, R34, R37.reuse, R3 ;  /* 0x0000002522038223 */ /* 0x080fe40000010003 */
        /* <DEDUP_REMOVED lines=12> */
[----:B------:R-:W2:Y:S08]  /*53f0*/  LDG.E.128 R28, [R46.64] ;  /* 0x000000062e1c7981 */ /* 0x000eb0000c1e1d00 */
[----:B------:R-:W3:Y:S06]  /*5400*/  @!P1 LDG.E.64 R10, [R32.64+0x40] ;  /* 0x00004006200a9981 */ /* 0x000eec000c1e1b00 */
[----:B------:R-:W4:Y:S01]  /*5410*/  @!P1 LDG.E.64 R38, [R42.64+0x40] ;  /* 0x000040062a269981 */ /* 0x000f22000c1e1b00 */
[----:B--2---:R-:W-:Y:S05]  /*5420*/  @!P1 MOV R9, R28 ;  /* 0x0000001c00099202 */ /* 0x004fea0000000f00 */
[--C-:B------:R-:W-:Y:S02]  /*5430*/  @!P1 HADD2.F32 R34, -RZ, R9.reuse.H1_H1 ;  /* 0x30000009ff229230 */ /* 0x100fe40000004100 */
[----:B------:R-:W-:Y:S02]  /*5440*/  @!P1 HADD2.F32 R9, -RZ, R9.H0_H0 ;  /* 0x20000009ff099230 */ /* 0x000fe40000004100 */
[----:B---3--:R-:W-:Y:S02]  /*5450*/  @!P1 HADD2.F32 R16, -RZ, R10.H0_H0 ;  /* 0x2000000aff109230 */ /* 0x008fe40000004100 */
[--C-:B------:R-:W-:Y:S02]  /*5460*/  @!P1 HADD2.F32 R7, -RZ, R11.reuse.H0_H0 ;  /* 0x2000000bff079230 */ /* 0x100fe40000004100 */
[----:B------:R-:W-:Y:S01]  /*5470*/  @!P1 HADD2.F32 R8, -RZ, R11.H1_H1 ;  /* 0x3000000bff089230 */ /* 0x000fe20000004100 */
[CC--:B------:R-:W-:Y:S01]  /*5480*/  @!P1 FMUL.FTZ R46, R34.reuse, R16.reuse ;  /* 0x00000010222e9220 */ /* 0x0c0fe20000410000 */
[----:B----4-:R-:W-:Y:S01]  /*5490*/  @!P1 HADD2.F32 R36, -RZ, R38.H0_H0 ;  /* 0x20000026ff249230 */ /* 0x010fe20000004100 */
[C---:B------:R-:W-:Y:S01]  /*54a0*/  @!P1 FMUL.FTZ R5, R9.reuse, R16 ;  /* 0x0000001009059220 */ /* 0x040fe20000410000 */
[----:B------:R-:W-:Y:S01]  /*54b0*/  @!P1 MOV R11, R29 ;  /* 0x0000001d000b9202 */ /* 0x000fe20000000f00 */
[----:B------:R-:W-:Y:S01]  /*54c0*/  @!P1 HADD2.F32 R6, -RZ, R10.H1_H1 ;  /* 0x3000000aff069230 */ /* 0x000fe20000004100 */
[----:B------:R-:W-:Y:S01]  /*54d0*/  @!P1 MOV R10, R30 ;  /* 0x0000001e000a9202 */ /* 0x000fe20000000f00 */
[-C--:B------:R-:W-:Y:S01]  /*54e0*/  @!P1 FFMA.FTZ R46, R9, R36.reuse, -R46 ;  /* 0x00000024092e9223 */ /* 0x080fe2000001082e */
[----:B------:R-:W-:Y:S01]  /*54f0*/  @!P1 MOV R9, R31 ;  /* 0x0000001f00099202 */ /* 0x000fe20000000f00 */
[----:B------:R-:W-:Y:S01]  /*5500*/  @!P1 FFMA.FTZ R5, R34, R36, R5 ;  /* 0x0000002422059223 */ /* 0x000fe20000010005 */
[--C-:B------:R-:W-:Y:S02]  /*5510*/  @!P1 HADD2.F32 R35, -RZ, R11.reuse.H1_H1 ;  /* 0x3000000bff239230 */ /* 0x100fe40000004100 */
[----:B------:R-:W-:Y:S02]  /*5520*/  @!P1 HADD2.F32 R11, -RZ, R11.H0_H0 ;  /* 0x2000000bff0b9230 */ /* 0x000fe40000004100 */
[--C-:B------:R-:W-:Y:S01]  /*5530*/  @!P1 HADD2.F32 R34, -RZ, R10.reuse.H1_H1 ;  /* 0x3000000aff229230 */ /* 0x100fe20000004100 */
[-C--:B------:R-:W-:Y:S01]  /*5540*/  @!P1 FMUL.FTZ R41, R35, R6.reuse ;  /* 0x0000000623299220 */ /* 0x080fe20000410000 */
[----:B------:R-:W-:Y:S01]  /*5550*/  @!P1 HADD2.F32 R10, -RZ, R10.H0_H0 ;  /* 0x2000000aff0a9230 */ /* 0x000fe20000004100 */
[----:B------:R-:W-:Y:S01]  /*5560*/  @!P1 FMUL.FTZ R6, R11, R6 ;  /* 0x000000060b069220 */ /* 0x000fe20000410000 */
[----:B------:R-:W-:Y:S01]  /*5570*/  @!P1 HADD2.F32 R38, -RZ, R38.H1_H1 ;  /* 0x30000026ff269230 */ /* 0x000fe20000004100 */
[-C--:B------:R-:W-:Y:S01]  /*5580*/  @!P1 FMUL.FTZ R56, R34, R7.reuse ;  /* 0x0000000722389220 */ /* 0x080fe20000410000 */
[--C-:B------:R-:W-:Y:S01]  /*5590*/  @!P1 HADD2.F32 R37, -RZ, R39.reuse.H0_H0 ;  /* 0x20000027ff259230 */ /* 0x100fe20000004100 */
[----:B------:R-:W-:Y:S01]  /*55a0*/  @!P1 FMUL.FTZ R7, R10, R7 ;  /* 0x000000070a079220 */ /* 0x000fe20000410000 */
[----:B------:R-:W-:Y:S01]  /*55b0*/  @!P1 HADD2.F32 R40, -RZ, R39.H1_H1 ;  /* 0x30000027ff289230 */ /* 0x000fe20000004100 */
[-C--:B------:R-:W-:Y:S01]  /*55c0*/  @!P1 FFMA.FTZ R6, R35, R38.reuse, R6 ;  /* 0x0000002623069223 */ /* 0x080fe20000010006 */
[--C-:B------:R-:W-:Y:S01]  /*55d0*/  @!P1 HADD2.F32 R39, -RZ, R9.reuse.H1_H1 ;  /* 0x30000009ff279230 */ /* 0x100fe20000004100 */
[----:B------:R-:W-:Y:S01]  /*55e0*/  @!P1 FFMA.FTZ R7, R34, R37, R7 ;  /* 0x0000002522079223 */ /* 0x000fe20000010007 */
[----:B------:R-:W-:Y:S01]  /*55f0*/  @!P1 HADD2.F32 R9, -RZ, R9.H0_H0 ;  /* 0x20000009ff099230 */ /* 0x000fe20000004100 */
[----:B------:R-:W-:Y:S01]  /*5600*/  @!P1 FFMA.FTZ R41, R11, R38, -R41 ;  /* 0x000000260b299223 */ /* 0x000fe20000010829 */
[----:B------:R-:W-:Y:S01]  /*5610*/  @!P1 F2FP.PACK_AB R5, R5, R46 ;  /* 0x0000002e0505923e */ /* 0x000fe200000000ff */
[----:B------:R-:W-:Y:S01]  /*5620*/  @!P1 FMUL.FTZ R47, R39, R8 ;  /* 0x00000008272f9220 */ /* 0x000fe20000410000 */
[----:B------:R-:W-:Y:S01]  /*5630*/  LEA R46, P2, R86, R100, 0x1 ;  /* 0x00000064562e7211 */ /* 0x000fe200078408ff */
[C---:B------:R-:W-:Y:S01]  /*5640*/  @!P1 FMUL.FTZ R8, R9.reuse, R8 ;  /* 0x0000000809089220 */ /* 0x040fe20000410000 */
[----:B------:R-:W-:Y:S01]  /*5650*/  @!P1 F2FP.PACK_AB R6, R6, R41 ;  /* 0x000000290606923e */ /* 0x000fe200000000ff */
[----:B------:R-:W-:Y:S01]  /*5660*/  @!P1 FFMA.FTZ R56, R10, R37, -R56 ;  /* 0x000000250a389223 */ /* 0x000fe20000010838 */
[----:B------:R-:W-:Y:S01]  /*5670*/  @!P1 MOV R28, R5 ;  /* 0x00000005001c9202 */ /* 0x000fe20000000f00 */
[----:B------:R-:W-:Y:S01]  /*5680*/  @!P1 FFMA.FTZ R47, R9, R40, -R47 ;  /* 0x00000028092f9223 */ /* 0x000fe2000001082f */
[----:B------:R-:W-:Y:S01]  /*5690*/  @!P1 MOV R29, R6 ;  /* 0x00000006001d9202 */ /* 0x000fe20000000f00 */
[----:B------:R-:W-:Y:S01]  /*56a0*/  @!P1 FFMA.FTZ R8, R39, R40, R8 ;  /* 0x0000002827089223 */ /* 0x000fe20000010008 */
[----:B------:R-:W-:Y:S04]  /*56b0*/  @!P1 F2FP.PACK_AB R7, R7, R56 ;  /* 0x000000380707923e */ /* 0x000fe800000000ff */
[----:B------:R-:W-:Y:S02]  /*56c0*/  @!P1 F2FP.PACK_AB R8, R8, R47 ;  /* 0x0000002f0808923e */ /* 0x000fe400000000ff */
[----:B------:R-:W-:Y:S02]  /*56d0*/  @!P1 MOV R30, R7 ;  /* 0x00000007001e9202 */ /* 0x000fe40000000f00 */
[----:B------:R-:W-:Y:S02]  /*56e0*/  @!P1 MOV R31, R8 ;  /* 0x00000008001f9202 */ /* 0x000fe40000000f00 */
[----:B------:R-:W-:Y:S02]  /*56f0*/  LEA.HI.X R47, R86, R101, R85, 0x1, P2 ;  /* 0x00000065562f7211 */ /* 0x000fe400010f0c55 */
[----:B------:R-:W-:Y:S01]  /*5700*/  ISETP.GE.AND P1, PT, R18, UR4, PT ;  /* 0x0000000412007c0c */ /* 0x000fe2000bf26270 */
[----:B------:R2:W-:Y:S08]  /*5710*/  STG.E.128 [R44.64+0x80], R28 ;  /* 0x0000801c2c007986 */ /* 0x0005f0000c101d06 */
[----:B-1----:R-:W3:Y:S08]  /*5720*/  LDG.E.128 R12, [R46.64] ;  /* 0x000000062e0c7981 */ /* 0x002ef0000c1e1d00 */
[----:B------:R-:W4:Y:S06]  /*5730*/  @!P0 LDG.E.64 R6, [R32.64+0x80] ;  /* 0x0000800620068981 */ /* 0x000f2c000c1e1b00 */
[----:B------:R-:W5:Y:S01]  /*5740*/  @!P0 LDG.E.64 R38, [R42.64+0x80] ;  /* 0x000080062a268981 */ /* 0x000f62000c1e1b00 */
[----:B---3--:R-:W-:Y:S02]  /*5750*/  @!P0 MOV R8, R12 ;  /* 0x0000000c00088202 */ /* 0x008fe40000000f00 */
[----:B------:R-:W-:Y:S03]  /*5760*/  @!P0 MOV R11, R15 ;  /* 0x0000000f000b8202 */ /* 0x000fe60000000f00 */
[--C-:B------:R-:W-:Y:S02]  /*5770*/  @!P0 HADD2.F32 R34, -RZ, R8.reuse.H1_H1 ;  /* 0x30000008ff228230 */ /* 0x100fe40000004100 */
[----:B------:R-:W-:Y:S02]  /*5780*/  @!P0 HADD2.F32 R10, -RZ, R8.H0_H0 ;  /* 0x20000008ff0a8230 */ /* 0x000fe40000004100 */
[----:B----4-:R-:W-:Y:S02]  /*5790*/  @!P0 HADD2.F32 R5, -RZ, R6.H0_H0 ;  /* 0x20000006ff058230 */ /* 0x010fe40000004100 */
[--C-:B------:R-:W-:Y:S02]  /*57a0*/  @!P0 HADD2.F32 R9, -RZ, R7.reuse.H0_H0 ;  /* 0x20000007ff098230 */ /* 0x100fe40000004100 */
[----:B------:R-:W-:Y:S01]  /*57b0*/  @!P0 HADD2.F32 R8, -RZ, R7.H1_H1 ;  /* 0x30000007ff088230 */ /* 0x000fe20000004100 */
[-C--:B------:R-:W-:Y:S01]  /*57c0*/  @!P0 FMUL.FTZ R46, R34, R5.reuse ;  /* 0x00000005222e8220 */ /* 0x080fe20000410000 */
[--C-:B-----5:R-:W-:Y:S01]  /*57d0*/  @!P0 HADD2.F32 R35, -RZ, R38.reuse.H0_H0 ;  /* 0x20000026ff238230 */ /* 0x120fe20000004100 */
[C---:B------:R-:W-:Y:S01]  /*57e0*/  @!P0 FMUL.FTZ R5, R10.reuse, R5 ;  /* 0x000000050a058220 */ /* 0x040fe20000410000 */
[----:B------:R-:W-:Y:S01]  /*57f0*/  @!P0 MOV R7, R13 ;  /* 0x0000000d00078202 */ /* 0x000fe20000000f00 */
[----:B------:R-:W-:Y:S02]  /*5800*/  @!P0 HADD2.F32 R36, -RZ, R38.H1_H1 ;  /* 0x30000026ff248230 */ /* 0x000fe40000004100 */
[-C--:B------:R-:W-:Y:S01]  /*5810*/  @!P0 FFMA.FTZ R46, R10, R35.reuse, -R46 ;  /* 0x000000230a2e8223 */ /* 0x080fe2000001082e */
[----:B------:R-:W-:Y:S01]  /*5820*/  @!P0 MOV R10, R14 ;  /* 0x0000000e000a8202 */ /* 0x000fe20000000f00 */
[----:B------:R-:W-:Y:S01]  /*5830*/  @!P0 FFMA.FTZ R5, R34, R35, R5 ;  /* 0x0000002322058223 */ /* 0x000fe20000010005 */
[--C-:B------:R-:W-:Y:S02]  /*5840*/  @!P0 HADD2.F32 R35, -RZ, R7.reuse.H1_H1 ;  /* 0x30000007ff238230 */ /* 0x100fe40000004100 */
[----:B------:R-:W-:Y:S02]  /*5850*/  @!P0 HADD2.F32 R6, -RZ, R6.H1_H1 ;  /* 0x30000006ff068230 */ /* 0x000fe40000004100 */
[----:B------:R-:W-:Y:S01]  /*5860*/  @!P0 HADD2.F32 R7, -RZ, R7.H0_H0 ;  /* 0x20000007ff078230 */ /* 0x000fe20000004100 */
[----:B------:R-:W-:Y:S01]  /*5870*/  @!P0 F2FP.PACK_AB R5, R5, R46 ;  /* 0x0000002e0505823e */ /* 0x000fe200000000ff */
[--C-:B------:R-:W-:Y:S01]  /*5880*/  @!P0 HADD2.F32 R34, -RZ, R10.reuse.H1_H1 ;  /* 0x3000000aff228230 */ /* 0x100fe20000004100 */
[-C--:B------:R-:W-:Y:S01]  /*5890*/  @!P0 FMUL.FTZ R41, R35, R6.reuse ;  /* 0x0000000623298220 */ /* 0x080fe20000410000 */
[----:B------:R-:W-:Y:S01]  /*58a0*/  @!P0 HADD2.F32 R10, -RZ, R10.H0_H0 ;  /* 0x2000000aff0a8230 */ /* 0x000fe20000004100 */
[C---:B------:R-:W-:Y:S01]  /*58b0*/  @!P0 FMUL.FTZ R6, R7.reuse, R6 ;  /* 0x0000000607068220 */ /* 0x040fe20000410000 */
[--C-:B------:R-:W-:Y:S01]  /*58c0*/  @!P0 HADD2.F32 R38, -RZ, R39.reuse.H1_H1 ;  /* 0x30000027ff268230 */ /* 0x100fe20000004100 */
[-C--:B------:R-:W-:Y:S01]  /*58d0*/  @!P0 FFMA.FTZ R41, R7, R36.reuse, -R41 ;  /* 0x0000002407298223 */ /* 0x080fe20000010829 */
[----:B------:R-:W-:Y:S01]  /*58e0*/  @!P0 HADD2.F32 R37, -RZ, R39.H0_H0 ;  /* 0x20000027ff258230 */ /* 0x000fe20000004100 */
[----:B------:R-:W-:Y:S01]  /*58f0*/  @!P0 FMUL.FTZ R7, R10, R9 ;  /* 0x000000090a078220 */ /* 0x000fe20000410000 */
[--C-:B------:R-:W-:Y:S01]  /*5900*/  @!P0 HADD2.F32 R39, -RZ, R11.reuse.H1_H1 ;  /* 0x3000000bff278230 */ /* 0x100fe20000004100 */
[----:B------:R-:W-:Y:S01]  /*5910*/  @!P0 FFMA.FTZ R6, R35, R36, R6 ;  /* 0x0000002423068223 */ /* 0x000fe20000010006 */
[----:B------:R-:W-:Y:S01]  /*5920*/  @!P0 HADD2.F32 R11, -RZ, R11.H0_H0 ;  /* 0x2000000bff0b8230 */ /* 0x000fe20000004100 */
[----:B------:R-:W-:Y:S01]  /*5930*/  @!P0 FFMA.FTZ R7, R34, R37, R7 ;  /* 0x0000002522078223 */ /* 0x000fe20000010007 */
[----:B------:R-:W-:Y:S01]  /*5940*/  LEA R46, P2, R88, R100, 0x1 ;  /* 0x00000064582e7211 */ /* 0x000fe200078408ff */
[-C--:B------:R-:W-:Y:S01]  /*5950*/  @!P0 FMUL.FTZ R47, R39, R8.reuse ;  /* 0x00000008272f8220 */ /* 0x080fe20000410000 */
[----:B------:R-:W-:Y:S01]  /*5960*/  @!P0 MOV R12, R5 ;  /* 0x00000005000c8202 */ /* 0x000fe20000000f00 */
[C---:B------:R-:W-:Y:S01]  /*5970*/  @!P0 FMUL.FTZ R8, R11.reuse, R8 ;  /* 0x000000080b088220 */ /* 0x040fe20000410000 */
[----:B------:R-:W-:Y:S01]  /*5980*/  @!P0 F2FP.PACK_AB R6, R6, R41 ;  /* 0x000000290606823e */ /* 0x000fe200000000ff */
[-C--:B------:R-:W-:Y:S02]  /*5990*/  @!P0 FFMA.FTZ R47, R11, R38.reuse, -R47 ;  /* 0x000000260b2f8223 */ /* 0x080fe4000001082f */
[----:B------:R-:W-:Y:S01]  /*59a0*/  @!P0 FFMA.FTZ R8, R39, R38, R8 ;  /* 0x0000002627088223 */ /* 0x000fe20000010008 */
[----:B------:R-:W-:Y:S01]  /*59b0*/  @!P0 MOV R13, R6 ;  /* 0x00000006000d8202 */ /* 0x000fe20000000f00 */
[----:B------:R-:W-:Y:S03]  /*59c0*/  @!P0 FMUL.FTZ R56, R34, R9 ;  /* 0x0000000922388220 */ /* 0x000fe60000410000 */
[----:B------:R-:W-:Y:S01]  /*59d0*/  @!P0 F2FP.PACK_AB R8, R8, R47 ;  /* 0x0000002f0808823e */ /* 0x000fe200000000ff */
[----:B------:R-:W-:Y:S01]  /*59e0*/  @!P0 FFMA.FTZ R56, R10, R37, -R56 ;  /* 0x000000250a388223 */ /* 0x000fe20000010838 */
[----:B------:R-:W-:Y:S02]  /*59f0*/  LEA.HI.X R47, R88, R101, R87, 0x1, P2 ;  /* 0x00000065582f7211 */ /* 0x000fe400010f0c57 */
[----:B------:R-:W-:Y:S02]  /*5a00*/  @!P0 MOV R15, R8 ;  /* 0x00000008000f8202 */ /* 0x000fe40000000f00 */
[----:B------:R-:W-:Y:S04]  /*5a10*/  @!P0 F2FP.PACK_AB R7, R7, R56 ;  /* 0x000000380707823e */ /* 0x000fe800000000ff */
[----:B------:R-:W-:Y:S05]  /*5a20*/  @!P0 MOV R14, R7 ;  /* 0x00000007000e8202 */ /* 0x000fea0000000f00 */
[----:B------:R1:W-:Y:S08]  /*5a30*/  STG.E.128 [R44.64+0x100], R12 ;  /* 0x0001000c2c007986 */ /* 0x0003f0000c101d06 */
[----:B--2---:R-:W2:Y:S08]  /*5a40*/  LDG.E.128 R28, [R46.64] ;  /* 0x000000062e1c7981 */ /* 0x004eb0000c1e1d00 */
[----:B------:R-:W3:Y:S06]  /*5a50*/  @!P1 LDG.E.64 R32, [R32.64+0xc0] ;  /* 0x0000c00620209981 */ /* 0x000eec000c1e1b00 */
[----:B------:R-:W4:Y:S01]  /*5a60*/  @!P1 LDG.E.64 R42, [R42.64+0xc0] ;  /* 0x0000c0062a2a9981 */ /* 0x000f22000c1e1b00 */
[----:B--2---:R-:W-:Y:S02]  /*5a70*/  @!P1 MOV R5, R28 ;  /* 0x0000001c00059202 */ /* 0x004fe40000000f00 */
[----:B------:R-:W-:Y:S03]  /*5a80*/  @!P1 MOV R11, R29 ;  /* 0x0000001d000b9202 */ /* 0x000fe60000000f00 */
[--C-:B------:R-:W-:Y:S02]  /*5a90*/  @!P1 HADD2.F32 R34, -RZ, R5.reuse.H1_H1 ;  /* 0x30000005ff229230 */ /* 0x100fe40000004100 */
[----:B------:R-:W-:Y:S02]  /*5aa0*/  @!P1 HADD2.F32 R9, -RZ, R5.H0_H0 ;  /* 0x20000005ff099230 */ /* 0x000fe40000004100 */
[----:B---3--:R-:W-:Y:S02]  /*5ab0*/  @!P1 HADD2.F32 R10, -RZ, R32.H0_H0 ;  /* 0x20000020ff0a9230 */ /* 0x008fe40000004100 */
[--C-:B------:R-:W-:Y:S02]  /*5ac0*/  @!P1 HADD2.F32 R35, -RZ, R11.reuse.H1_H1 ;  /* 0x3000000bff239230 */ /* 0x100fe40000004100 */
[----:B------:R-:W-:Y:S01]  /*5ad0*/  @!P1 HADD2.F32 R11, -RZ, R11.H0_H0 ;  /* 0x2000000bff0b9230 */ /* 0x000fe20000004100 */
[CC--:B------:R-:W-:Y:S01]  /*5ae0*/  @!P1 FMUL.FTZ R46, R34.reuse, R10.reuse ;  /* 0x0000000a222e9220 */ /* 0x0c0fe20000410000 */
[--C-:B----4-:R-:W-:Y:S01]  /*5af0*/  @!P1 HADD2.F32 R36, -RZ, R42.reuse.H0_H0 ;  /* 0x2000002aff249230 */ /* 0x110fe20000004100 */
[C---:B------:R-:W-:Y:S01]  /*5b00*/  @!P1 FMUL.FTZ R5, R9.reuse, R10 ;  /* 0x0000000a09059220 */ /* 0x040fe20000410000 */
[----:B------:R-:W-:Y:S01]  /*5b10*/  @!P1 MOV R10, R30 ;  /* 0x0000001e000a9202 */ /* 0x000fe20000000f00 */
[----:B------:R-:W-:Y:S02]  /*5b20*/  @!P1 HADD2.F32 R38, -RZ, R42.H1_H1 ;  /* 0x3000002aff269230 */ /* 0x000fe40000004100 */
[-C--:B------:R-:W-:Y:S01]  /*5b30*/  @!P1 FFMA.FTZ R46, R9, R36.reuse, -R46 ;  /* 0x00000024092e9223 */ /* 0x080fe2000001082e */
[----:B------:R-:W-:Y:S01]  /*5b40*/  @!P1 MOV R9, R31 ;  /* 0x0000001f00099202 */ /* 0x000fe20000000f00 */
[----:B------:R-:W-:Y:S01]  /*5b50*/  @!P1 FFMA.FTZ R5, R34, R36, R5 ;  /* 0x0000002422059223 */ /* 0x000fe20000010005 */
[----:B------:R-:W-:Y:S02]  /*5b60*/  @!P1 HADD2.F32 R6, -RZ, R32.H1_H1 ;  /* 0x30000020ff069230 */ /* 0x000fe40000004100 */
[--C-:B------:R-:W-:Y:S02]  /*5b70*/  @!P1 HADD2.F32 R34, -RZ, R10.reuse.H1_H1 ;  /* 0x3000000aff229230 */ /* 0x100fe40000004100 */
[----:B------:R-:W-:Y:S01]  /*5b80*/  @!P1 HADD2.F32 R10, -RZ, R10.H0_H0 ;  /* 0x2000000aff0a9230 */ /* 0x000fe20000004100 */
[-C--:B------:R-:W-:Y:S01]  /*5b90*/  @!P1 FMUL.FTZ R41, R35, R6.reuse ;  /* 0x0000000623299220 */ /* 0x080fe20000410000 */
[----:B------:R-:W-:Y:S01]  /*5ba0*/  @!P1 HADD2.F32 R7, -RZ, R33.H0_H0 ;  /* 0x20000021ff079230 */ /* 0x000fe20000004100 */
[C---:B------:R-:W-:Y:S01]  /*5bb0*/  @!P1 FMUL.FTZ R6, R11.reuse, R6 ;  /* 0x000000060b069220 */ /* 0x040fe20000410000 */
[--C-:B------:R-:W-:Y:S01]  /*5bc0*/  @!P1 HADD2.F32 R39, -RZ, R9.reuse.H1_H1 ;  /* 0x30000009ff279230 */ /* 0x100fe20000004100 */
[----:B------:R-:W-:Y:S01]  /*5bd0*/  @!P1 FFMA.FTZ R41, R11, R38, -R41 ;  /* 0x000000260b299223 */ /* 0x000fe20000010829 */
[----:B------:R-:W-:Y:S01]  /*5be0*/  @!P1 HADD2.F32 R9, -RZ, R9.H0_H0 ;  /* 0x20000009ff099230 */ /* 0x000fe20000004100 */
[-C--:B------:R-:W-:Y:S01]  /*5bf0*/  @!P1 FMUL.FTZ R56, R34, R7.reuse ;  /* 0x0000000722389220 */ /* 0x080fe20000410000 */
[----:B------:R-:W-:Y:S01]  /*5c00*/  @!P1 F2FP.PACK_AB R5, R5, R46 ;  /* 0x0000002e0505923e */ /* 0x000fe200000000ff */
[----:B------:R-:W-:Y:S01]  /*5c10*/  @!P1 FMUL.FTZ R7, R10, R7 ;  /* 0x000000070a079220 */ /* 0x000fe20000410000 */
[----:B------:R-:W-:Y:S01]  /*5c20*/  @!P1 HADD2.F32 R8, -RZ, R33.H1_H1 ;  /* 0x30000021ff089230 */ /* 0x000fe20000004100 */
[----:B------:R-:W-:Y:S01]  /*5c30*/  @!P1 FFMA.FTZ R6, R35, R38, R6 ;  /* 0x0000002623069223 */ /* 0x000fe20000010006 */
[----:B------:R-:W-:Y:S01]  /*5c40*/  @!P1 MOV R28, R5 ;  /* 0x00000005001c9202 */ /* 0x000fe20000000f00 */
[--C-:B------:R-:W-:Y:S02]  /*5c50*/  @!P1 HADD2.F32 R37, -RZ, R43.reuse.H0_H0 ;  /* 0x2000002bff259230 */ /* 0x100fe40000004100 */
[----:B------:R-:W-:Y:S01]  /*5c60*/  @!P1 HADD2.F32 R40, -RZ, R43.H1_H1 ;  /* 0x3000002bff289230 */ /* 0x000fe20000004100 */
[----:B------:R-:W-:Y:S01]  /*5c70*/  @!P1 F2FP.PACK_AB R6, R6, R41 ;  /* 0x000000290606923e */ /* 0x000fe200000000ff */
[-C--:B------:R-:W-:Y:S02]  /*5c80*/  @!P1 FMUL.FTZ R47, R39, R8.reuse ;  /* 0x00000008272f9220 */ /* 0x080fe40000410000 */
[C---:B------:R-:W-:Y:S01]  /*5c90*/  @!P1 FMUL.FTZ R8, R9.reuse, R8 ;  /* 0x0000000809089220 */ /* 0x040fe20000410000 */
[----:B------:R-:W-:Y:S01]  /*5ca0*/  @!P1 MOV R29, R6 ;  /* 0x00000006001d9202 */ /* 0x000fe20000000f00 */
        /* <DEDUP_REMOVED lines=9> */
.L_x_2556:
[----:B------:R-:W-:Y:S05]  /*5d40*/  BSYNC B0 ;  /* 0x0000000000007941 */ /* 0x000fea0003800000 */
.L_x_2555:
[----:B------:R-:W-:Y:S01]  /*5d50*/  IMAD.MOV.U32 R3, RZ, RZ, c[0x0][0x230] ;  /* 0x00008c00ff037624 */ /* 0x000fe200078e00ff */
[----:B------:R-:W-:Y:S03]  /*5d60*/  ULDC UR4, c[0x0][0x230] ;  /* 0x00008c0000047ab9 */ /* 0x000fe60000000800 */
[----:B------:R-:W-:Y:S05]  /*5d70*/  IMAD.U32 R3, R3, -0x20, RZ ;  /* 0xffffffe003037824 */ /* 0x000fea00078e00ff */
[C---:B------:R-:W-:Y:S02]  /*5d80*/  LEA R54, P1, R3.reuse, R54, 0x1 ;  /* 0x0000003603367211 */ /* 0x040fe400078208ff */
[C---:B------:R-:W-:Y:S02]  /*5d90*/  LEA R26, P0, R3.reuse, R26, 0x1 ;  /* 0x0000001a031a7211 */ /* 0x040fe400078008ff */
[C---:B------:R-:W-:Y:S02]  /*5da0*/  LEA.HI.X.SX32 R55, R3.reuse, R55, 0x1, P1 ;  /* 0x0000003703377211 */ /* 0x040fe400008f0eff */
[----:B------:R-:W-:Y:S01]  /*5db0*/  LEA.HI.X.SX32 R27, R3, R27, 0x1, P0 ;  /* 0x0000001b031b7211 */ /* 0x000fe200000f0eff */
[----:B------:R-:W-:-:S05]  /*5dc0*/  BRA `(.L_x_2557) ;  /* 0x000065d000007947 */ /* 0x000fca0003800000 */
.L_x_2548:
[----:B------:R-:W-:Y:S01]  /*5dd0*/  BSSY B1, `(.L_x_2558) ;  /* 0x0000169000017945 */ /* 0x000fe20003800000 */
[----:B------:R-:W-:-:S05]  /*5de0*/  @!P4 BRA `(.L_x_2559) ;  /* 0x000016700000c947 */ /* 0x000fca0003800000 */
[----:B----4-:R1:W5:Y:S01]  /*5df0*/  LDG.E.128 R36, [R100.64] ;  /* 0x0000000664247981 */ /* 0x010362000c1e1d00 */
[----:B------:R-:W-:Y:S01]  /*5e00*/  ISETP.GE.AND P0, PT, R24, UR4, PT ;  /* 0x0000000418007c0c */ /* 0x000fe2000bf06270 */
[----:B------:R-:W-:Y:S01]  /*5e10*/  @!UPT UIADD3 URZ, URZ, URZ, URZ ;  /* 0x0000003f3f3ff290 */ /* 0x000fe2000fffe03f */
[----:B------:R-:W-:Y:S11]  /*5e20*/  BSSY B0, `(.L_x_2560) ;  /* 0x0000054000007945 */ /* 0x000ff60003800000 */
[----:B------:R-:W-:-:S05]  /*5e30*/  @P0 BRA `(.L_x_2561) ;  /* 0x0000052000000947 */ /* 0x000fca0003800000 */
[----:B------:R-:W-:Y:S01]  /*5e40*/  ULEA.HI UR5, UR4, UR4, URZ, 0x1 ;  /* 0x0000000404057291 */ /* 0x000fe2000f8f083f */
[----:B------:R-:W-:Y:S02]  /*5e50*/  MOV R5, RZ ;  /* 0x000000ff00057202 */ /* 0x000fe40000000f00 */
[----:B------:R-:W-:Y:S01]  /*5e60*/  MOV R9, RZ ;  /* 0x000000ff00097202 */ /* 0x000fe20000000f00 */
[----:B------:R-:W-:Y:S01]  /*5e70*/  USHF.R.S32.HI UR5, URZ, 0x1, UR5 ;  /* 0x000000013f057899 */ /* 0x000fe20008011405 */
[----:B-----5:R-:W-:Y:S02]  /*5e80*/  MOV R34, R38 ;  /* 0x0000002600227202 */ /* 0x020fe40000000f00 */
[----:B------:R-:W-:Y:S03]  /*5e90*/  MOV R35, R39 ;  /* 0x0000002700237202 */ /* 0x000fe60000000f00 */
[----:B------:R-:W-:Y:S02]  /*5ea0*/  ISETP.GE.AND P4, PT, R24, UR5, PT ;  /* 0x0000000518007c0c */ /* 0x000fe4000bf86270 */
[----:B------:R-:W-:Y:S11]  /*5eb0*/  MOV R7, UR5 ;  /* 0x0000000500077c02 */ /* 0x000ff60008000f00 */
[----:B------:R-:W-:Y:S02]  /*5ec0*/  @P4 IADD3 R5, RZ, -UR5, RZ ;  /* 0x80000005ff054c10 */ /* 0x000fe4000fffe0ff */
[----:B------:R-:W-:Y:S02]  /*5ed0*/  @P4 IADD3 R9, RZ, -UR5, RZ ;  /* 0x80000005ff094c10 */ /* 0x000fe4000fffe0ff */
[C---:B------:R-:W-:Y:S02]  /*5ee0*/  LEA R4, P0, R5.reuse, R104, 0x1 ;  /* 0x0000006805047211 */ /* 0x040fe400078008ff */
[----:B------:R-:W-:Y:S02]  /*5ef0*/  @P4 IADD3 R7, RZ, -UR5, RZ ;  /* 0x80000005ff074c10 */ /* 0x000fe4000fffe0ff */
[----:B------:R-:W-:Y:S02]  /*5f00*/  LEA.HI.X.SX32 R5, R5, R105, 0x1, P0 ;  /* 0x0000006905057211 */ /* 0x000fe400000f0eff */
[----:B------:R-:W-:Y:S02]  /*5f10*/  LEA R40, P0, R9, R102, 0x1 ;  /* 0x0000006609287211 */ /* 0x000fe400078008ff */
[----:B------:R-:W-:Y:S02]  /*5f20*/  LEA R2, P1, R7, R100, 0x1 ;  /* 0x0000006407027211 */ /* 0x000fe400078208ff */
[----:B------:R-:W-:Y:S02]  /*5f30*/  LEA.HI.X.SX32 R41, R9, R103, 0x1, P0 ;  /* 0x0000006709297211 */ /* 0x000fe400000f0eff */
[----:B------:R-:W-:Y:S02]  /*5f40*/  LEA.HI.X.SX32 R3, R7, R101, 0x1, P1 ;  /* 0x0000006507037211 */ /* 0x000fe400008f0eff */
[----:B------:R-:W2:Y:S08]  /*5f50*/  LDG.E.128 R4, [R4.64] ;  /* 0x0000000604047981 */ /* 0x000eb0000c1e1d00 */
[----:B------:R-:W3:Y:S08]  /*5f60*/  LDG.E.128 R40, [R40.64] ;  /* 0x0000000628287981 */ /* 0x000ef0000c1e1d00 */
[----:B------:R3:W4:Y:S01]  /*5f70*/  LDG.E.128 R12, [R2.64] ;  /* 0x00000006020c7981 */ /* 0x000722000c1e1d00 */
[--C-:B--2---:R-:W-:Y:S02]  /*5f80*/  HADD2.F32 R30, -RZ, R6.reuse.H0_H0 ;  /* 0x20000006ff1e7230 */ /* 0x104fe40000004100 */
[----:B------:R-:W-:Y:S02]  /*5f90*/  HADD2.F32 R31, -RZ, R6.H1_H1 ;  /* 0x30000006ff1f7230 */ /* 0x000fe40000004100 */
[--C-:B------:R-:W-:Y:S02]  /*5fa0*/  HADD2.F32 R28, -RZ, R5.reuse.H0_H0 ;  /* 0x20000005ff1c7230 */ /* 0x100fe40000004100 */
[----:B------:R-:W-:Y:S02]  /*5fb0*/  HADD2.F32 R29, -RZ, R5.H1_H1 ;  /* 0x30000005ff1d7230 */ /* 0x000fe40000004100 */
[----:B---3--:R-:W-:Y:S02]  /*5fc0*/  HADD2.F32 R2, -RZ, R40.H1_H1 ;  /* 0x30000028ff027230 */ /* 0x008fe40000004100 */
[----:B------:R-:W-:Y:S02]  /*5fd0*/  HADD2.F32 R6, -RZ, R42.H1_H1 ;  /* 0x3000002aff067230 */ /* 0x000fe40000004100 */
[----:B------:R-:W-:Y:S01]  /*5fe0*/  HADD2.F32 R0, -RZ, R40.H0_H0 ;  /* 0x20000028ff007230 */ /* 0x000fe20000004100 */
[----:B------:R-:W-:Y:S01]  /*5ff0*/  @!P4 FADD.FTZ R2, -R2, -RZ ;  /* 0x800000ff0202c221 */ /* 0x000fe20000010100 */
[----:B------:R-:W-:Y:S01]  /*6000*/  HADD2.F32 R5, -RZ, R42.H0_H0 ;  /* 0x2000002aff057230 */ /* 0x000fe20000004100 */
[----:B------:R-:W-:Y:S01]  /*6010*/  @!P4 FADD.FTZ R6, -R6, -RZ ;  /* 0x800000ff0606c221 */ /* 0x000fe20000010100 */
[----:B------:R-:W-:Y:S01]  /*6020*/  HADD2.F32 R16, -RZ, R4.H0_H0 ;  /* 0x20000004ff107230 */ /* 0x000fe20000004100 */
[----:B----4-:R-:W-:Y:S01]  /*6030*/  MOV R11, R13 ;  /* 0x0000000d000b7202 */ /* 0x010fe20000000f00 */
[----:B------:R-:W-:Y:S01]  /*6040*/  HADD2.F32 R13, -RZ, R12.H1_H1 ;  /* 0x3000000cff0d7230 */ /* 0x000fe20000004100 */
[----:B------:R-:W-:Y:S01]  /*6050*/  MOV R9, R15 ;  /* 0x0000000f00097202 */ /* 0x000fe20000000f00 */
[----:B------:R-:W-:Y:S01]  /*6060*/  HADD2.F32 R23, -RZ, R4.H1_H1 ;  /* 0x30000004ff177230 */ /* 0x000fe20000004100 */
[----:B------:R-:W-:Y:S01]  /*6070*/  @!P4 FADD.FTZ R0, -R0, -RZ ;  /* 0x800000ff0000c221 */ /* 0x000fe20000010100 */
[--C-:B------:R-:W-:Y:S01]  /*6080*/  HADD2.F32 R4, -RZ, R41.reuse.H1_H1 ;  /* 0x30000029ff047230 */ /* 0x100fe20000004100 */
[----:B------:R-:W-:Y:S01]  /*6090*/  FMUL.FTZ R2, R13, R2 ;  /* 0x000000020d027220 */ /* 0x000fe20000410000 */
[----:B------:R-:W-:Y:S01]  /*60a0*/  HADD2.F32 R3, -RZ, R41.H0_H0 ;  /* 0x20000029ff037230 */ /* 0x000fe20000004100 */
[----:B------:R-:W-:Y:S01]  /*60b0*/  @!P4 FADD.FTZ R5, -R5, -RZ ;  /* 0x800000ff0505c221 */ /* 0x000fe20000010100 */
[----:B------:R-:W-:Y:S01]  /*60c0*/  HADD2.F32 R15, -RZ, R12.H0_H0 ;  /* 0x2000000cff0f7230 */ /* 0x000fe20000004100 */
[----:B------:R-:W-:Y:S01]  /*60d0*/  @!P4 FADD.FTZ R4, -R4, -RZ ;  /* 0x800000ff0404c221 */ /* 0x000fe20000010100 */
[--C-:B------:R-:W-:Y:S01]  /*60e0*/  HADD2.F32 R12, -RZ, R11.reuse.H0_H0 ;  /* 0x2000000bff0c7230 */ /* 0x100fe20000004100 */
        /* <DEDUP_REMOVED lines=9> */
[--C-:B------:R-:W-:Y:S01]  /*6180*/  HADD2.F32 R32, -RZ, R7.reuse.H0_H0 ;  /* 0x20000007ff207230 */ /* 0x100fe20000004100 */
[----:B------:R-:W-:Y:S01]  /*6190*/  FMUL.FTZ R5, R10, R5 ;  /* 0x000000050a057220 */ /* 0x000fe20000410000 */
[----:B------:R-:W-:Y:S01]  /*61a0*/  HADD2.F32 R33, -RZ, R7.H1_H1 ;  /* 0x30000007ff217230 */ /* 0x000fe20000004100 */
[----:B------:R-:W-:Y:S01]  /*61b0*/  @!P4 FADD.FTZ R8, -R8, -RZ ;  /* 0x800000ff0808c221 */ /* 0x000fe20000010100 */
[----:B------:R-:W-:Y:S02]  /*61c0*/  HADD2.F32 R7, -RZ, R43.H0_H0 ;  /* 0x2000002bff077230 */ /* 0x000fe40000004100 */
[--C-:B------:R-:W-:Y:S02]  /*61d0*/  HADD2.F32 R11, -RZ, R36.reuse.H0_H0 ;  /* 0x20000024ff0b7230 */ /* 0x100fe40000004100 */
[--C-:B------:R-:W-:Y:S01]  /*61e0*/  HADD2.F32 R10, -RZ, R9.reuse.H0_H0 ;  /* 0x20000009ff0a7230 */ /* 0x100fe20000004100 */
[----:B------:R-:W-:Y:S01]  /*61f0*/  @!P4 FADD.FTZ R7, -R7, -RZ ;  /* 0x800000ff0707c221 */ /* 0x000fe20000010100 */
[----:B------:R-:W-:Y:S01]  /*6200*/  HADD2.F32 R9, -RZ, R9.H1_H1 ;  /* 0x30000009ff097230 */ /* 0x000fe20000004100 */
[----:B------:R-:W-:Y:S01]  /*6210*/  FFMA.FTZ R0, R11, R16, R0 ;  /* 0x000000100b007223 */ /* 0x000fe20000010000 */
[----:B------:R-:W-:Y:S01]  /*6220*/  HADD2.F32 R13, -RZ, R36.H1_H1 ;  /* 0x30000024ff0d7230 */ /* 0x000fe20000004100 */
[----:B------:R-:W-:Y:S01]  /*6230*/  FMUL.FTZ R7, R10, R7 ;  /* 0x000000070a077220 */ /* 0x000fe20000410000 */
[--C-:B------:R-:W-:Y:S01]  /*6240*/  HADD2.F32 R12, -RZ, R37.reuse.H0_H0 ;  /* 0x20000025ff0c7230 */ /* 0x100fe20000004100 */
[----:B------:R-:W-:Y:S01]  /*6250*/  FMUL.FTZ R8, R9, R8 ;  /* 0x0000000809087220 */ /* 0x000fe20000410000 */
[----:B------:R-:W-:Y:S01]  /*6260*/  HADD2.F32 R9, -RZ, R37.H1_H1 ;  /* 0x30000025ff097230 */ /* 0x000fe20000004100 */
[----:B------:R-:W-:Y:S01]  /*6270*/  FFMA.FTZ R2, R13, R23, R2 ;  /* 0x000000170d027223 */ /* 0x000fe20000010002 */
[--C-:B------:R-:W-:Y:S01]  /*6280*/  HADD2.F32 R10, -RZ, R34.reuse.H0_H0 ;  /* 0x20000022ff0a7230 */ /* 0x100fe20000004100 */
[----:B------:R-:W-:Y:S01]  /*6290*/  FFMA.FTZ R3, R12, R28, R3 ;  /* 0x0000001c0c037223 */ /* 0x000fe20000010003 */
[----:B------:R-:W-:Y:S01]  /*62a0*/  HADD2.F32 R11, -RZ, R34.H1_H1 ;  /* 0x30000022ff0b7230 */ /* 0x000fe20000004100 */
[----:B------:R-:W-:Y:S01]  /*62b0*/  FFMA.FTZ R4, R9, R29, R4 ;  /* 0x0000001d09047223 */ /* 0x000fe20000010004 */
[----:B------:R-:W-:Y:S01]  /*62c0*/  F2FP.PACK_AB R36, R2, R0 ;  /* 0x000000000224723e */ /* 0x000fe200000000ff */
[----:B------:R-:W-:Y:S01]  /*62d0*/  FFMA.FTZ R5, R10, R30, R5 ;  /* 0x0000001e0a057223 */ /* 0x000fe20000010005 */
[--C-:B------:R-:W-:Y:S01]  /*62e0*/  HADD2.F32 R12, -RZ, R35.reuse.H0_H0 ;  /* 0x20000023ff0c7230 */ /* 0x100fe20000004100 */
[----:B------:R-:W-:Y:S01]  /*62f0*/  FFMA.FTZ R6, R11, R31, R6 ;  /* 0x0000001f0b067223 */ /* 0x000fe20000010006 */
[----:B------:R-:W-:Y:S01]  /*6300*/  F2FP.PACK_AB R37, R4, R3 ;  /* 0x000000030425723e */ /* 0x000fe200000000ff */
[----:B------:R-:W-:Y:S02]  /*6310*/  HADD2.F32 R13, -RZ, R35.H1_H1 ;  /* 0x30000023ff0d7230 */ /* 0x000fe40000004100 */
[----:B------:R-:W-:Y:S01]  /*6320*/  FFMA.FTZ R7, R12, R32, R7 ;  /* 0x000000200c077223 */ /* 0x000fe20000010007 */
[----:B------:R-:W-:Y:S02]  /*6330*/  F2FP.PACK_AB R38, R6, R5 ;  /* 0x000000050626723e */ /* 0x000fe400000000ff */
[----:B------:R-:W-:Y:S05]  /*6340*/  FFMA.FTZ R8, R13, R33, R8 ;  /* 0x000000210d087223 */ /* 0x000fea0000010008 */
[----:B------:R-:W-:Y:S02]  /*6350*/  F2FP.PACK_AB R39, R8, R7 ;  /* 0x000000070827723e */ /* 0x000fe400000000ff */
.L_x_2561:
[----:B------:R-:W-:Y:S05]  /*6360*/  BSYNC B0 ;  /* 0x0000000000007941 */ /* 0x000fea0003800000 */
.L_x_2560:
[----:B-----5:R2:W-:Y:S01]  /*6370*/  STG.E.128 [R152.64], R36 ;  /* 0x0000002498007986 */ /* 0x0205e2000c101d06 */
[----:B------:R-:W-:Y:S01]  /*6380*/  ISETP.GE.AND P0, PT, R20, UR4, PT ;  /* 0x0000000414007c0c */ /* 0x000fe2000bf06270 */
[----:B------:R-:W-:Y:S01]  /*6390*/  BSSY B0, `(.L_x_2562) ;  /* 0x0000057000007945 */ /* 0x000fe20003800000 */
[----:B------:R-:W-:Y:S05]  /*63a0*/  IADD3 R2, P1, R100, 0x80, RZ ;  /* 0x0000008064027810 */ /* 0x000fea0007f3e0ff */
[----:B------:R-:W-:Y:S01]  /*63b0*/  IMAD.X R3, RZ, RZ, R101, P1 ;  /* 0x000000ffff037224 */ /* 0x000fe200008e0665 */
[----:B--2---:R2:W5:Y:S05]  /*63c0*/  LDG.E.128 R36, [R100.64+0x80] ;  /* 0x0000800664247981 */ /* 0x00456a000c1e1d00 */
        /* <DEDUP_REMOVED lines=14> */
[C---:B------:R-:W-:Y:S02]  /*64b0*/  LEA R40, P0, R9.reuse, R102, 0x1 ;  /* 0x0000006609287211 */ /* 0x040fe400078008ff */
[C---:B------:R-:W-:Y:S02]  /*64c0*/  LEA R2, P1, R0.reuse, R2, 0x1 ;  /* 0x0000000200027211 */ /* 0x040fe400078208ff */
[----:B------:R-:W-:Y:S01]  /*64d0*/  LEA.HI.X.SX32 R41, R9, R103, 0x1, P0 ;  /* 0x0000006709297211 */ /* 0x000fe200000f0eff */
[----:B------:R-:W3:Y:S01]  /*64e0*/  LDG.E.128 R4, [R4.64+0x80] ;  /* 0x0000800604047981 */ /* 0x000ee2000c1e1d00 */
[----:B------:R-:W-:Y:S07]  /*64f0*/  LEA.HI.X.SX32 R3, R0, R3, 0x1, P1 ;  /* 0x0000000300037211 */ /* 0x000fee00008f0eff */
[----:B------:R-:W4:Y:S08]  /*6500*/  LDG.E.128 R40, [R40.64+0x80] ;  /* 0x0000800628287981 */ /* 0x000f30000c1e1d00 */
[----:B--2---:R4:W2:Y:S01]  /*6510*/  LDG.E.128 R12, [R2.64] ;  /* 0x00000006020c7981 */ /* 0x0048a2000c1e1d00 */
[--C-:B---3--:R-:W-:Y:S02]  /*6520*/  HADD2.F32 R30, -RZ, R6.reuse.H0_H0 ;  /* 0x20000006ff1e7230 */ /* 0x108fe40000004100 */
[----:B------:R-:W-:Y:S02]  /*6530*/  HADD2.F32 R31, -RZ, R6.H1_H1 ;  /* 0x30000006ff1f7230 */ /* 0x000fe40000004100 */
[--C-:B------:R-:W-:Y:S02]  /*6540*/  HADD2.F32 R28, -RZ, R5.reuse.H0_H0 ;  /* 0x20000005ff1c7230 */ /* 0x100fe40000004100 */
[----:B------:R-:W-:Y:S02]  /*6550*/  HADD2.F32 R29, -RZ, R5.H1_H1 ;  /* 0x30000005ff1d7230 */ /* 0x000fe40000004100 */
[----:B----4-:R-:W-:Y:S02]  /*6560*/  HADD2.F32 R2, -RZ, R40.H1_H1 ;  /* 0x30000028ff027230 */ /* 0x010fe40000004100 */
[----:B------:R-:W-:Y:S02]  /*6570*/  HADD2.F32 R6, -RZ, R42.H1_H1 ;  /* 0x3000002aff067230 */ /* 0x000fe40000004100 */
[----:B------:R-:W-:Y:S01]  /*6580*/  HADD2.F32 R0, -RZ, R40.H0_H0 ;  /* 0x20000028ff007230 */ /* 0x000fe20000004100 */
[----:B------:R-:W-:Y:S01]  /*6590*/  @!P4 FADD.FTZ R2, -R2, -RZ ;  /* 0x800000ff0202c221 */ /* 0x000fe20000010100 */
[----:B------:R-:W-:Y:S01]  /*65a0*/  HADD2.F32 R5, -RZ, R42.H0_H0 ;  /* 0x2000002aff057230 */ /* 0x000fe20000004100 */
[----:B------:R-:W-:Y:S01]  /*65b0*/  @!P4 FADD.FTZ R6, -R6, -RZ ;  /* 0x800000ff0606c221 */ /* 0x000fe20000010100 */
[----:B------:R-:W-:Y:S01]  /*65c0*/  HADD2.F32 R16, -RZ, R4.H0_H0 ;  /* 0x20000004ff107230 */ /* 0x000fe20000004100 */
[----:B--2---:R-:W-:Y:S01]  /*65d0*/  MOV R11, R13 ;  /* 0x0000000d000b7202 */ /* 0x004fe20000000f00 */
        /* <DEDUP_REMOVED lines=50> */
.L_x_2563:
[----:B------:R-:W-:Y:S05]  /*6900*/  BSYNC B0 ;  /* 0x0000000000007941 */ /* 0x000fea0003800000 */
.L_x_2562:
[----:B-----5:R3:W-:Y:S01]  /*6910*/  STG.E.128 [R152.64+0x80], R36 ;  /* 0x0000802498007986 */ /* 0x0207e2000c101d06 */
[----:B------:R-:W-:Y:S01]  /*6920*/  ISETP.GE.AND P0, PT, R19, UR4, PT ;  /* 0x0000000413007c0c */ /* 0x000fe2000bf06270 */
[----:B------:R-:W-:Y:S01]  /*6930*/  BSSY B0, `(.L_x_2564) ;  /* 0x0000057000007945 */ /* 0x000fe20003800000 */
[----:B------:R-:W-:Y:S05]  /*6940*/  IADD3 R2, P1, R100, 0x100, RZ ;  /* 0x0000010064027810 */ /* 0x000fea0007f3e0ff */
[----:B------:R-:W-:Y:S01]  /*6950*/  IMAD.X R3, RZ, RZ, R101, P1 ;  /* 0x000000ffff037224 */ /* 0x000fe200008e0665 */
[----:B---3--:R3:W5:Y:S05]  /*6960*/  LDG.E.128 R36, [R100.64+0x100] ;  /* 0x0001000664247981 */ /* 0x00876a000c1e1d00 */
        /* <DEDUP_REMOVED lines=17> */
[----:B------:R-:W4:Y:S01]  /*6a80*/  LDG.E.128 R4, [R4.64+0x100] ;  /* 0x0001000604047981 */ /* 0x000f22000c1e1d00 */
[----:B------:R-:W-:Y:S07]  /*6a90*/  LEA.HI.X.SX32 R3, R0, R3, 0x1, P1 ;  /* 0x0000000300037211 */ /* 0x000fee00008f0eff */
[----:B--2---:R-:W2:Y:S08]  /*6aa0*/  LDG.E.128 R40, [R40.64+0x100] ;  /* 0x0001000628287981 */ /* 0x004eb0000c1e1d00 */
[----:B---3--:R2:W3:Y:S01]  /*6ab0*/  LDG.E.128 R12, [R2.64] ;  /* 0x00000006020c7981 */ /* 0x0084e2000c1e1d00 */
[--C-:B----4-:R-:W-:Y:S02]  /*6ac0*/  HADD2.F32 R30, -RZ, R6.reuse.H0_H0 ;  /* 0x20000006ff1e7230 */ /* 0x110fe40000004100 */
[----:B------:R-:W-:Y:S02]  /*6ad0*/  HADD2.F32 R31, -RZ, R6.H1_H1 ;  /* 0x30000006ff1f7230 */ /* 0x000fe40000004100 */
[--C-:B------:R-:W-:Y:S02]  /*6ae0*/  HADD2.F32 R28, -RZ, R5.reuse.H0_H0 ;  /* 0x20000005ff1c7230 */ /* 0x100fe40000004100 */
[----:B------:R-:W-:Y:S02]  /*6af0*/  HADD2.F32 R29, -RZ, R5.H1_H1 ;  /* 0x30000005ff1d7230 */ /* 0x000fe40000004100 */
[----:B--2---:R-:W-:Y:S02]  /*6b00*/  HADD2.F32 R2, -RZ, R40.H1_H1 ;  /* 0x30000028ff027230 */ /* 0x004fe40000004100 */
[----:B------:R-:W-:Y:S02]  /*6b10*/  HADD2.F32 R6, -RZ, R42.H1_H1 ;  /* 0x3000002aff067230 */ /* 0x000fe40000004100 */
[----:B------:R-:W-:Y:S01]  /*6b20*/  HADD2.F32 R0, -RZ, R40.H0_H0 ;  /* 0x20000028ff007230 */ /* 0x000fe20000004100 */
[----:B------:R-:W-:Y:S01]  /*6b30*/  @!P4 FADD.FTZ R2, -R2, -RZ ;  /* 0x800000ff0202c221 */ /* 0x000fe20000010100 */
[----:B------:R-:W-:Y:S01]  /*6b40*/  HADD2.F32 R5, -RZ, R42.H0_H0 ;  /* 0x2000002aff057230 */ /* 0x000fe20000004100 */
[----:B------:R-:W-:Y:S01]  /*6b50*/  @!P4 FADD.FTZ R6, -R6, -RZ ;  /* 0x800000ff0606c221 */ /* 0x000fe20000010100 */
[----:B------:R-:W-:Y:S01]  /*6b60*/  HADD2.F32 R16, -RZ, R4.H0_H0 ;  /* 0x20000004ff107230 */ /* 0x000fe20000004100 */
[----:B---3--:R-:W-:Y:S01]  /*6b70*/  MOV R11, R13 ;  /* 0x0000000d000b7202 */ /* 0x008fe20000000f00 */
        /* <DEDUP_REMOVED lines=50> */
.L_x_2565:
[----:B------:R-:W-:Y:S05]  /*6ea0*/  BSYNC B0 ;  /* 0x0000000000007941 */ /* 0x000fea0003800000 */
.L_x_2564:
[----:B-----5:R4:W-:Y:S01]  /*6eb0*/  STG.E.128 [R152.64+0x100], R36 ;  /* 0x0001002498007986 */ /* 0x0209e2000c101d06 */
[----:B------:R-:W-:Y:S01]  /*6ec0*/  ISETP.GE.AND P0, PT, R18, UR4, PT ;  /* 0x0000000412007c0c */ /* 0x000fe2000bf06270 */
[----:B------:R-:W-:Y:S01]  /*6ed0*/  BSSY B0, `(.L_x_2566) ;  /* 0x0000057000007945 */ /* 0x000fe20003800000 */
[----:B------:R-:W-:Y:S05]  /*6ee0*/  IADD3 R2, P1, R100, 0x180, RZ ;  /* 0x0000018064027810 */ /* 0x000fea0007f3e0ff */
[----:B------:R-:W-:Y:S01]  /*6ef0*/  IMAD.X R3, RZ, RZ, R101, P1 ;  /* 0x000000ffff037224 */ /* 0x000fe200008e0665 */
[----:B----4-:R4:W5:Y:S05]  /*6f00*/  LDG.E.128 R36, [R100.64+0x180] ;  /* 0x0001800664247981 */ /* 0x01096a000c1e1d00 */
        /* <DEDUP_REMOVED lines=17> */
[----:B--2---:R-:W2:Y:S01]  /*7020*/  LDG.E.128 R4, [R4.64+0x180] ;  /* 0x0001800604047981 */ /* 0x004ea2000c1e1d00 */
[----:B------:R-:W-:Y:S07]  /*7030*/  LEA.HI.X.SX32 R3, R0, R3, 0x1, P1 ;  /* 0x0000000300037211 */ /* 0x000fee00008f0eff */
[----:B---3--:R-:W3:Y:S08]  /*7040*/  LDG.E.128 R40, [R40.64+0x180] ;  /* 0x0001800628287981 */ /* 0x008ef0000c1e1d00 */
[----:B----4-:R3:W4:Y:S01]  /*7050*/  LDG.E.128 R12, [R2.64] ;  /* 0x00000006020c7981 */ /* 0x010722000c1e1d00 */
        /* <DEDUP_REMOVED lines=62> */
.L_x_2567:
[----:B------:R-:W-:Y:S05]  /*7440*/  BSYNC B0 ;  /* 0x0000000000007941 */ /* 0x000fea0003800000 */
.L_x_2566:
[----:B-----5:R1:W-:Y:S02]  /*7450*/  STG.E.128 [R152.64+0x180], R36 ;  /* 0x0001802498007986 */ /* 0x0203e4000c101d06 */
.L_x_2559:
[----:B------:R-:W-:Y:S05]  /*7460*/  BSYNC B1 ;  /* 0x0000000000017941 */ /* 0x000fea0003800000 */
.L_x_2558:
[----:B------:R-:W-:Y:S01]  /*7470*/  BSSY B1, `(.L_x_2568) ;  /* 0x000018e000017945 */ /* 0x000fe20003800000 */
[----:B------:R-:W-:-:S05]  /*7480*/  @!P2 BRA `(.L_x_2569) ;  /* 0x000018c00000a947 */ /* 0x000fca0003800000 */
[C---:B------:R-:W-:Y:S01]  /*7490*/  LEA R42, P0, R73.reuse, R100, 0x1 ;  /* 0x00000064492a7211 */ /* 0x040fe200078008ff */
[----:B------:R-:W-:Y:S03]  /*74a0*/  BSSY B0, `(.L_x_2570) ;  /* 0x000005f000007945 */ /* 0x000fe60003800000 */
[----:B------:R-:W-:Y:S02]  /*74b0*/  LEA.HI.X R43, R73, R101, R72, 0x1, P0 ;  /* 0x00000065492b7211 */ /* 0x000fe400000f0c48 */
[----:B------:R-:W-:Y:S03]  /*74c0*/  ISETP.GE.AND P0, PT, R24, UR4, PT ;  /* 0x0000000418007c0c */ /* 0x000fe6000bf06270 */
[----:B----4-:R4:W5:Y:S10]  /*74d0*/  LDG.E.128 R8, [R42.64] ;  /* 0x000000062a087981 */ /* 0x010974000c1e1d00 */
[----:B------:R-:W-:-:S05]  /*74e0*/  @P0 BRA `(.L_x_2571) ;  /* 0x000005a000000947 */ /* 0x000fca0003800000 */
[----:B------:R-:W-:Y:S01]  /*74f0*/  ULEA.HI UR5, UR4, UR4, URZ, 0x1 ;  /* 0x0000000404057291 */ /* 0x000fe2000f8f083f */
[----:B------:R-:W-:Y:S01]  /*7500*/  MOV R0, RZ ;  /* 0x000000ff00007202 */ /* 0x000fe20000000f00 */
[----:B-----5:R-:W-:Y:S01]  /*7510*/  IMAD.MOV.U32 R16, RZ, RZ, R8 ;  /* 0x000000ffff107224 */ /* 0x020fe200078e0008 */
[----:B------:R-:W-:Y:S01]  /*7520*/  MOV R33, R11 ;  /* 0x0000000b00217202 */ /* 0x000fe20000000f00 */
[----:B------:R-:W-:Y:S01]  /*7530*/  USHF.R.S32.HI UR5, URZ, 0x1, UR5 ;  /* 0x000000013f057899 */ /* 0x000fe20008011405 */
[----:B------:R-:W-:Y:S02]  /*7540*/  MOV R35, R9 ;  /* 0x0000000900237202 */ /* 0x000fe40000000f00 */
[----:B------:R-:W-:Y:S03]  /*7550*/  MOV R32, R10 ;  /* 0x0000000a00207202 */ /* 0x000fe60000000f00 */
[----:B------:R-:W-:Y:S02]  /*7560*/  ISETP.GE.AND P1, PT, R24, UR5, PT ;  /* 0x0000000518007c0c */ /* 0x000fe4000bf26270 */
[----:B------:R-:W-:Y:S11]  /*7570*/  MOV R7, UR5 ;  /* 0x0000000500077c02 */ /* 0x000ff60008000f00 */
[----:B------:R-:W-:Y:S02]  /*7580*/  @P1 IADD3 R7, RZ, -UR5, RZ ;  /* 0x80000005ff071c10 */ /* 0x000fe4000fffe0ff */
[----:B------:R-:W-:Y:S02]  /*7590*/  @P1 IADD3 R0, RZ, -UR5, RZ ;  /* 0x80000005ff001c10 */ /* 0x000fe4000fffe0ff */
[----:B------:R-:W-:Y:S02]  /*75a0*/  LEA R2, P0, R7, R42, 0x1 ;  /* 0x0000002a07027211 */ /* 0x000fe400078008ff */
[----:B------:R-:W-:Y:S02]  /*75b0*/  IADD3 R5, P2, R133, R0, RZ ;  /* 0x0000000085057210 */ /* 0x000fe40007f5e0ff */
[----:B------:R-:W-:Y:S02]  /*75c0*/  LEA.HI.X.SX32 R3, R7, R43, 0x1, P0 ;  /* 0x0000002b07037211 */ /* 0x000fe400000f0eff */
[C---:B-1----:R-:W-:Y:S02]  /*75d0*/  LEA R36, P0, R5.reuse, R102, 0x1 ;  /* 0x0000006605247211 */ /* 0x042fe400078008ff */
[----:B------:R-:W-:Y:S01]  /*75e0*/  LEA.HI.X.SX32 R0, R0, R117, 0x1, P2 ;  /* 0x0000007500007211 */ /* 0x000fe200010f0eff */
[----:B--2---:R1:W2:Y:S03]  /*75f0*/  LDG.E.128 R12, [R2.64] ;  /* 0x00000006020c7981 */ /* 0x0042a6000c1e1d00 */
[----:B------:R-:W-:Y:S02]  /*7600*/  LEA.HI.X R37, R5, R103, R0, 0x1, P0 ;  /* 0x0000006705257211 */ /* 0x000fe400000f0c00 */
[----:B------:R-:W-:Y:S02]  /*7610*/  MOV R0, RZ ;  /* 0x000000ff00007202 */ /* 0x000fe40000000f00 */
[----:B------:R-:W-:Y:S02]  /*7620*/  @P1 IADD3 R0, RZ, -UR5, RZ ;  /* 0x80000005ff001c10 */ /* 0x000fe4000fffe0ff */
[----:B------:R-:W1:Y:S02]  /*7630*/  LDG.E.128 R36, [R36.64] ;  /* 0x0000000624247981 */ /* 0x000e64000c1e1d00 */
[----:B------:R-:W-:Y:S04]  /*7640*/  IADD3 R7, P0, R133, R0, RZ ;  /* 0x0000000085077210 */ /* 0x000fe80007f1e0ff */
[----:B------:R-:W-:Y:S02]  /*7650*/  LEA.HI.X.SX32 R0, R0, R117, 0x1, P0 ;  /* 0x0000007500007211 */ /* 0x000fe400000f0eff */
[C---:B------:R-:W-:Y:S04]  /*7660*/  LEA R4, P0, R7.reuse, R104, 0x1 ;  /* 0x0000006807047211 */ /* 0x040fe800078008ff */
[----:B------:R-:W-:Y:S05]  /*7670*/  LEA.HI.X R5, R7, R105, R0, 0x1, P0 ;  /* 0x0000006907057211 */ /* 0x000fea00000f0c00 */
[----:B----4-:R3:W4:Y:S01]  /*7680*/  LDG.E.128 R28, [R4.64] ;  /* 0x00000006041c7981 */ /* 0x010722000c1e1d00 */
[--C-:B-1----:R-:W-:Y:S01]  /*7690*/  HADD2.F32 R3, -RZ, R37.reuse.H0_H0 ;  /* 0x20000025ff037230 */ /* 0x102fe20000004100 */
[----:B--2---:R-:W-:Y:S01]  /*76a0*/  IMAD.MOV.U32 R11, RZ, RZ, R13 ;  /* 0x000000ffff0b7224 */ /* 0x004fe200078e000d */
[----:B---3--:R-:W-:Y:S01]  /*76b0*/  HADD2.F32 R4, -RZ, R37.H1_H1 ;  /* 0x30000025ff047230 */ /* 0x008fe20000004100 */
        /* <DEDUP_REMOVED lines=8> */
[--C-:B------:R-:W-:Y:S01]  /*7740*/  HADD2.F32 R7, -RZ, R39.reuse.H0_H0 ;  /* 0x20000027ff077230 */ /* 0x100fe20000004100 */
[----:B------:R-:W-:Y:S01]  /*7750*/  FMUL.FTZ R3, R12, R3 ;  /* 0x000000030c037220 */ /* 0x000fe20000410000 */
[----:B------:R-:W-:Y:S01]  /*7760*/  HADD2.F32 R8, -RZ, R39.H1_H1 ;  /* 0x30000027ff087230 */ /* 0x000fe20000004100 */
[----:B------:R-:W-:Y:S01]  /*7770*/  FMUL.FTZ R4, R11, R4 ;  /* 0x000000040b047220 */ /* 0x000fe20000410000 */
[----:B------:R-:W-:Y:S01]  /*7780*/  HADD2.F32 R0, -RZ, R36.H0_H0 ;  /* 0x20000024ff007230 */ /* 0x000fe20000004100 */
[----:B------:R-:W-:Y:S01]  /*7790*/  @!P1 FADD.FTZ R7, -R7, -RZ ;  /* 0x800000ff07079221 */ /* 0x000fe20000010100 */
[--C-:B------:R-:W-:Y:S01]  /*77a0*/  HADD2.F32 R5, -RZ, R38.reuse.H0_H0 ;  /* 0x20000026ff057230 */ /* 0x100fe20000004100 */
[----:B------:R-:W-:Y:S01]  /*77b0*/  @!P1 FADD.FTZ R8, -R8, -RZ ;  /* 0x800000ff08089221 */ /* 0x000fe20000010100 */
        /* <DEDUP_REMOVED lines=12> */
[--C-:B----4-:R-:W-:Y:S01]  /*7880*/  HADD2.F32 R12, -RZ, R28.reuse.H1_H1 ;  /* 0x3000001cff0c7230 */ /* 0x110fe20000004100 */
[----:B------:R-:W-:Y:S01]  /*7890*/  FMUL.FTZ R7, R10, R7 ;  /* 0x000000070a077220 */ /* 0x000fe20000410000 */
[----:B------:R-:W-:Y:S01]  /*78a0*/  HADD2.F32 R10, -RZ, R28.H0_H0 ;  /* 0x2000001cff0a7230 */ /* 0x000fe20000004100 */
[----:B------:R-:W-:Y:S01]  /*78b0*/  FMUL.FTZ R8, R9, R8 ;  /* 0x0000000809087220 */ /* 0x000fe20000410000 */
[--C-:B------:R-:W-:Y:S01]  /*78c0*/  HADD2.F32 R9, -RZ, R16.reuse.H0_H0 ;  /* 0x20000010ff097230 */ /* 0x100fe20000004100 */
[----:B------:R-:W-:Y:S01]  /*78d0*/  FMUL.FTZ R6, R11, R6 ;  /* 0x000000060b067220 */ /* 0x000fe20000410000 */
        /* <DEDUP_REMOVED lines=26> */
[----:B------:R-:W-:Y:S02]  /*7a80*/  MOV R8, R0 ;  /* 0x0000000000087202 */ /* 0x000fe40000000f00 */
.L_x_2571:
[----:B------:R-:W-:Y:S05]  /*7a90*/  BSYNC B0 ;  /* 0x0000000000007941 */ /* 0x000fea0003800000 */
.L_x_2570:
[----:B------:R-:W-:Y:S01]  /*7aa0*/  LEA R40, P0, R50, R152, 0x1 ;  /* 0x0000009832287211 */ /* 0x000fe200078008ff */
[----:B------:R-:W-:Y:S01]  /*7ab0*/  BSSY B0, `(.L_x_2572) ;  /* 0x0000063000007945 */ /* 0x000fe20003800000 */
[----:B------:R-:W-:Y:S02]  /*7ac0*/  IADD3 R2, P1, R42, 0x80, RZ ;  /* 0x000000802a027810 */ /* 0x000fe40007f3e0ff */
[----:B------:R-:W-:Y:S02]  /*7ad0*/  LEA.HI.X R41, R50, R153, R59, 0x1, P0 ;  /* 0x0000009932297211 */ /* 0x000fe400000f0c3b */
[----:B------:R-:W-:Y:S01]  /*7ae0*/  ISETP.GE.AND P0, PT, R20, UR4, PT ;  /* 0x0000000414007c0c */ /* 0x000fe2000bf06270 */
[----:B------:R-:W-:Y:S02]  /*7af0*/  IMAD.X R3, RZ, RZ, R43, P1 ;  /* 0x000000ffff037224 */ /* 0x000fe400008e062b */
[----:B-----5:R1:W-:Y:S04]  /*7b00*/  STG.E.128 [R40.64], R8 ;  /* 0x0000000828007986 */ /* 0x0203e8000c101d06 */
[----:B------:R1:W5:Y:S06]  /*7b10*/  LDG.E.128 R4, [R42.64+0x80] ;  /* 0x000080062a047981 */ /* 0x00036c000c1e1d00 */
[----:B------:R-:W-:-:S05]  /*7b20*/  @P0 BRA `(.L_x_2573) ;  /* 0x000005b000000947 */ /* 0x000fca0003800000 */
[----:B------:R-:W-:Y:S01]  /*7b30*/  ULEA.HI UR5, UR4, UR4, URZ, 0x1 ;  /* 0x0000000404057291 */ /* 0x000fe2000f8f083f */
[----:B-1----:R-:W-:Y:S01]  /*7b40*/  MOV R8, RZ ;  /* 0x000000ff00087202 */ /* 0x002fe20000000f00 */
        /* <DEDUP_REMOVED lines=9> */
[C---:B------:R-:W-:Y:S02]  /*7be0*/  LEA R2, P0, R9.reuse, R2, 0x1 ;  /* 0x0000000209027211 */ /* 0x040fe400078008ff */
[----:B------:R-:W-:Y:S02]  /*7bf0*/  IADD3 R0, P2, R128, R8, RZ ;  /* 0x0000000880007210 */ /* 0x000fe40007f5e0ff */
[----:B------:R-:W-:Y:S02]  /*7c00*/  LEA.HI.X.SX32 R3, R9, R3, 0x1, P0 ;  /* 0x0000000309037211 */ /* 0x000fe400000f0eff */
[----:B------:R-:W-:Y:S02]  /*7c10*/  LEA R36, P0, R0, R102, 0x1 ;  /* 0x0000006600247211 */ /* 0x000fe400078008ff */
[----:B------:R-:W-:Y:S01]  /*7c20*/  LEA.HI.X.SX32 R8, R8, R115, 0x1, P2 ;  /* 0x0000007308087211 */ /* 0x000fe200010f0eff */
[----:B--2---:R1:W2:Y:S03]  /*7c30*/  LDG.E.128 R12, [R2.64] ;  /* 0x00000006020c7981 */ /* 0x0042a6000c1e1d00 */
[----:B------:R-:W-:Y:S01]  /*7c40*/  LEA.HI.X R37, R0, R103, R8, 0x1, P0 ;  /* 0x0000006700257211 */ /* 0x000fe200000f0c08 */
[----:B------:R-:W-:Y:S01]  /*7c50*/  IMAD.MOV.U32 R0, RZ, RZ, RZ ;  /* 0x000000ffff007224 */ /* 0x000fe200078e00ff */
[----:B------:R-:W-:Y:S04]  /*7c60*/  @P1 IADD3 R0, RZ, -UR5, RZ ;  /* 0x80000005ff001c10 */ /* 0x000fe8000fffe0ff */
[----:B------:R-:W1:Y:S01]  /*7c70*/  LDG.E.128 R36, [R36.64] ;  /* 0x0000000624247981 */ /* 0x000e62000c1e1d00 */
[----:B------:R-:W-:Y:S04]  /*7c80*/  IADD3 R9, P0, R128, R0, RZ ;  /* 0x0000000080097210 */ /* 0x000fe80007f1e0ff */
[----:B------:R-:W-:Y:S02]  /*7c90*/  LEA.HI.X.SX32 R0, R0, R115, 0x1, P0 ;  /* 0x0000007300007211 */ /* 0x000fe400000f0eff */
[C---:B------:R-:W-:Y:S04]  /*7ca0*/  LEA R28, P0, R9.reuse, R104, 0x1 ;  /* 0x00000068091c7211 */ /* 0x040fe800078008ff */
[----:B------:R-:W-:Y:S06]  /*7cb0*/  LEA.HI.X R29, R9, R105, R0, 0x1, P0 ;  /* 0x00000069091d7211 */ /* 0x000fec00000f0c00 */
[----:B---3--:R-:W3:Y:S01]  /*7cc0*/  LDG.E.128 R28, [R28.64] ;  /* 0x000000061c1c7981 */ /* 0x008ee2000c1e1d00 */
[--C-:B-1----:R-:W-:Y:S01]  /*7cd0*/  HADD2.F32 R3, -RZ, R37.reuse.H0_H0 ;  /* 0x20000025ff037230 */ /* 0x102fe20000004100 */
[----:B--2---:R-:W-:Y:S01]  /*7ce0*/  MOV R11, R13 ;  /* 0x0000000d000b7202 */ /* 0x004fe20000000f00 */
[----:B------:R-:W-:Y:S01]  /*7cf0*/  HADD2.F32 R4, -RZ, R37.H1_H1 ;  /* 0x30000025ff047230 */ /* 0x000fe20000004100 */
[----:B------:R-:W-:Y:S01]  /*7d00*/  IMAD.MOV.U32 R10, RZ, RZ, R14 ;  /* 0x000000ffff0a7224 */ /* 0x000fe200078e000e */
        /* <DEDUP_REMOVED lines=27> */
[--C-:B---3--:R-:W-:Y:S01]  /*7ec0*/  HADD2.F32 R12, -RZ, R28.reuse.H1_H1 ;  /* 0x3000001cff0c7230 */ /* 0x108fe20000004100 */
        /* <DEDUP_REMOVED lines=21> */
[----:B------:R-:W-:Y:S01]  /*8020*/  F2FP.PACK_AB R3, R4, R3 ;  /* 0x000000030403723e */ /* 0x000fe200000000ff */
[----:B------:R-:W-:Y:S01]  /*8030*/  HADD2.F32 R28, -RZ, R31.H0_H0 ;  /* 0x2000001fff1c7230 */ /* 0x000fe20000004100 */
[----:B------:R-:W-:Y:S01]  /*8040*/  MOV R4, R0 ;  /* 0x0000000000047202 */ /* 0x000fe20000000f00 */
[----:B------:R-:W-:Y:S01]  /*8050*/  HADD2.F32 R12, -RZ, R33.H0_H0 ;  /* 0x20000021ff0c7230 */ /* 0x000fe20000004100 */
[----:B------:R-:W-:Y:S01]  /*8060*/  FFMA.FTZ R6, R11, R23, R6 ;  /* 0x000000170b067223 */ /* 0x000fe20000010006 */
[----:B------:R-:W-:Y:S02]  /*8070*/  HADD2.F32 R29, -RZ, R31.H1_H1 ;  /* 0x3000001fff1d7230 */ /* 0x000fe40000004100 */
[----:B------:R-:W-:Y:S01]  /*8080*/  HADD2.F32 R13, -RZ, R33.H1_H1 ;  /* 0x30000021ff0d7230 */ /* 0x000fe20000004100 */
[----:B------:R-:W-:Y:S01]  /*8090*/  FFMA.FTZ R7, R12, R28, R7 ;  /* 0x0000001c0c077223 */ /* 0x000fe20000010007 */
[----:B------:R-:W-:Y:S02]  /*80a0*/  F2FP.PACK_AB R6, R6, R5 ;  /* 0x000000050606723e */ /* 0x000fe400000000ff */
[----:B------:R-:W-:Y:S01]  /*80b0*/  MOV R5, R3 ;  /* 0x0000000300057202 */ /* 0x000fe20000000f00 */
[----:B------:R-:W-:Y:S05]  /*80c0*/  FFMA.FTZ R8, R13, R29, R8 ;  /* 0x0000001d0d087223 */ /* 0x000fea0000010008 */
[----:B------:R-:W-:Y:S02]  /*80d0*/  F2FP.PACK_AB R7, R8, R7 ;  /* 0x000000070807723e */ /* 0x000fe400000000ff */
.L_x_2573:
[----:B------:R-:W-:Y:S05]  /*80e0*/  BSYNC B0 ;  /* 0x0000000000007941 */ /* 0x000fea0003800000 */
.L_x_2572:
[----:B-----5:R1:W-:Y:S01]  /*80f0*/  STG.E.128 [R40.64+0x80], R4 ;  /* 0x0000800428007986 */ /* 0x0203e2000c101d06 */
[----:B------:R-:W-:Y:S01]  /*8100*/  ISETP.GE.AND P0, PT, R19, UR4, PT ;  /* 0x0000000413007c0c */ /* 0x000fe2000bf06270 */
[----:B------:R-:W-:Y:S01]  /*8110*/  BSSY B0, `(.L_x_2574) ;  /* 0x000005f000007945 */ /* 0x000fe20003800000 */
[----:B------:R-:W-:Y:S01]  /*8120*/  IADD3 R2, P1, R42, 0x100, RZ ;  /* 0x000001002a027810 */ /* 0x000fe20007f3e0ff */
[----:B-1----:R1:W5:Y:S04]  /*8130*/  LDG.E.128 R8, [R42.64+0x100] ;  /* 0x000100062a087981 */ /* 0x002368000c1e1d00 */
[----:B------:R-:W-:Y:S06]  /*8140*/  IMAD.X R3, RZ, RZ, R43, P1 ;  /* 0x000000ffff037224 */ /* 0x000fec00008e062b */
        /* <DEDUP_REMOVED lines=15> */
[----:B------:R-:W-:Y:S02]  /*8240*/  LEA R36, P0, R0, R102, 0x1 ;  /* 0x0000006600247211 */ /* 0x000fe400078008ff */
        /* <DEDUP_REMOVED lines=75> */
.L_x_2575:
[----:B------:R-:W-:Y:S05]  /*8700*/  BSYNC B0 ;  /* 0x0000000000007941 */ /* 0x000fea0003800000 */
.L_x_2574:
[----:B-----5:R1:W-:Y:S01]  /*8710*/  STG.E.128 [R40.64+0x100], R8 ;  /* 0x0001000828007986 */ /* 0x0203e2000c101d06 */
[----:B------:R-:W-:Y:S01]  /*8720*/  ISETP.GE.AND P0, PT, R18, UR4, PT ;  /* 0x0000000412007c0c */ /* 0x000fe2000bf06270 */
[----:B------:R-:W-:Y:S01]  /*8730*/  BSSY B0, `(.L_x_2576) ;  /* 0x0000060000007945 */ /* 0x000fe20003800000 */
[----:B------:R-:W-:Y:S01]  /*8740*/  IADD3 R2, P1, R42, 0x180, RZ ;  /* 0x000001802a027810 */ /* 0x000fe20007f3e0ff */
[----:B------:R1:W5:Y:S04]  /*8750*/  LDG.E.128 R4, [R42.64+0x180] ;  /* 0x000180062a047981 */ /* 0x000368000c1e1d00 */
[----:B------:R-:W-:Y:S06]  /*8760*/  IMAD.X R3, RZ, RZ, R43, P1 ;  /* 0x000000ffff037224 */ /* 0x000fec00008e062b */
        /* <DEDUP_REMOVED lines=92> */
.L_x_2577:
[----:B------:R-:W-:Y:S05]  /*8d30*/  BSYNC B0 ;  /* 0x0000000000007941 */ /* 0x000fea0003800000 */
.L_x_2576:
[----:B-----5:R1:W-:Y:S02]  /*8d40*/  STG.E.128 [R40.64+0x180], R4 ;  /* 0x0001800428007986 */ /* 0x0203e4000c101d06 */
.L_x_2569:
[----:B------:R-:W-:Y:S05]  /*8d50*/  BSYNC B1 ;  /* 0x0000000000017941 */ /* 0x000fea0003800000 */
.L_x_2568:
[C---:B------:R-:W-:Y:S01]  /*8d60*/  ISETP.GE.AND P0, PT, R67.reuse, R157, PT ;  /* 0x0000009d4300720c */ /* 0x040fe20003f06270 */
[----:B------:R-:W-:Y:S03]  /*8d70*/  BSSY B1, `(.L_x_2578) ;  /* 0x0000190000017945 */ /* 0x000fe60003800000 */
[----:B------:R-:W-:Y:S11]  /*8d80*/  ISETP.GE.AND P0, PT, R67, R155, !P0 ;  /* 0x0000009b4300720c */ /* 0x000ff60004706270 */
[----:B------:R-:W-:Y:S02]  /*8d90*/  @!UPT UIADD3 URZ, URZ, URZ, URZ ;  /* 0x0000003f3f3ff290 */ /* 0x000fe4000fffe03f */
[----:B------:R-:W-:-:S05]  /*8da0*/  @!P0 BRA `(.L_x_2579) ;  /* 0x000018c000008947 */ /* 0x000fca0003800000 */
[C---:B------:R-:W-:Y:S01]  /*8db0*/  LEA R2, P0, R75.reuse, R100, 0x1 ;  /* 0x000000644b027211 */ /* 0x040fe200078008ff */
[----:B------:R-:W-:Y:S03]  /*8dc0*/  BSSY B0, `(.L_x_2580) ;  /* 0x000005f000007945 */ /* 0x000fe60003800000 */
[----:B------:R-:W-:Y:S02]  /*8dd0*/  LEA.HI.X R3, R75, R101, R74, 0x1, P0 ;  /* 0x000000654b037211 */ /* 0x000fe400000f0c4a */
[----:B------:R-:W-:Y:S03]  /*8de0*/  ISETP.GE.AND P0, PT, R24, UR4, PT ;  /* 0x0000000418007c0c */ /* 0x000fe6000bf06270 */
[----:B-1--4-:R1:W5:Y:S10]  /*8df0*/  LDG.E.128 R8, [R2.64] ;  /* 0x0000000602087981 */ /* 0x012374000c1e1d00 */
        /* <DEDUP_REMOVED lines=12> */
[----:B-1----:R-:W-:Y:S02]  /*8ec0*/  LEA R2, P0, R5, R2, 0x1 ;  /* 0x0000000205027211 */ /* 0x002fe400078008ff */
[----:B------:R-:W-:Y:S02]  /*8ed0*/  IADD3 R0, P2, R131, R4, RZ ;  /* 0x0000000483007210 */ /* 0x000fe40007f5e0ff */
[----:B------:R-:W-:Y:S02]  /*8ee0*/  LEA.HI.X.SX32 R3, R5, R3, 0x1, P0 ;  /* 0x0000000305037211 */ /* 0x000fe400000f0eff */
[----:B------:R-:W-:Y:S02]  /*8ef0*/  LEA R36, P0, R0, R102, 0x1 ;  /* 0x0000006600247211 */ /* 0x000fe400078008ff */
[----:B------:R-:W-:Y:S01]  /*8f00*/  LEA.HI.X.SX32 R4, R4, R116, 0x1, P2 ;  /* 0x0000007404047211 */ /* 0x000fe200010f0eff */
[----:B------:R1:W4:Y:S03]  /*8f10*/  LDG.E.128 R12, [R2.64] ;  /* 0x00000006020c7981 */ /* 0x000326000c1e1d00 */
        /* <DEDUP_REMOVED lines=8> */
[----:B---3--:R2:W3:Y:S01]  /*8fa0*/  LDG.E.128 R28, [R4.64] ;  /* 0x00000006041c7981 */ /* 0x0084e2000c1e1d00 */
[--C-:B-1----:R-:W-:Y:S01]  /*8fb0*/  HADD2.F32 R3, -RZ, R37.reuse.H0_H0 ;  /* 0x20000025ff037230 */ /* 0x102fe20000004100 */
[----:B----4-:R-:W-:Y:S01]  /*8fc0*/  IMAD.MOV.U32 R11, RZ, RZ, R13 ;  /* 0x000000ffff0b7224 */ /* 0x010fe200078e000d */
[----:B--2---:R-:W-:Y:S01]  /*8fd0*/  HADD2.F32 R4, -RZ, R37.H1_H1 ;  /* 0x30000025ff047230 */ /* 0x004fe20000004100 */
        /* <DEDUP_REMOVED lines=61> */
.L_x_2581:
[----:B------:R-:W-:Y:S05]  /*93b0*/  BSYNC B0 ;  /* 0x0000000000007941 */ /* 0x000fea0003800000 */
.L_x_2580:
[----:B------:R-:W-:Y:S01]  /*93c0*/  LEA R40, P1, R150, R152, 0x1 ;  /* 0x0000009896287211 */ /* 0x000fe200078208ff */
[----:B------:R-:W-:Y:S01]  /*93d0*/  BSSY B0, `(.L_x_2582) ;  /* 0x0000063000007945 */ /* 0x000fe20003800000 */
[----:B-1----:R-:W-:Y:S02]  /*93e0*/  LEA R2, P0, R78, R100, 0x1 ;  /* 0x000000644e027211 */ /* 0x002fe400078008ff */
[----:B------:R-:W-:Y:S02]  /*93f0*/  LEA.HI.X R41, R150, R153, R76, 0x1, P1 ;  /* 0x0000009996297211 */ /* 0x000fe400008f0c4c */
[----:B------:R-:W-:Y:S02]  /*9400*/  LEA.HI.X R3, R78, R101, R77, 0x1, P0 ;  /* 0x000000654e037211 */ /* 0x000fe400000f0c4d */
[----:B------:R-:W-:Y:S01]  /*9410*/  ISETP.GE.AND P0, PT, R20, UR4, PT ;  /* 0x0000000414007c0c */ /* 0x000fe2000bf06270 */
[----:B-----5:R1:W-:Y:S04]  /*9420*/  STG.E.128 [R40.64], R8 ;  /* 0x0000000828007986 */ /* 0x0203e8000c101d06 */
[----:B------:R1:W5:Y:S08]  /*9430*/  LDG.E.128 R4, [R2.64] ;  /* 0x0000000602047981 */ /* 0x000370000c1e1d00 */
[----:B------:R-:W-:-:S05]  /*9440*/  @P0 BRA `(.L_x_2583) ;  /* 0x000005b000000947 */ /* 0x000fca0003800000 */
[----:B------:R-:W-:Y:S01]  /*9450*/  ULEA.HI UR5, UR4, UR4, URZ, 0x1 ;  /* 0x0000000404057291 */ /* 0x000fe2000f8f083f */
[----:B-1----:R-:W-:Y:S01]  /*9460*/  MOV R9, RZ ;  /* 0x000000ff00097202 */ /* 0x002fe20000000f00 */
[----:B------:R-:W-:Y:S01]  /*9470*/  IMAD.MOV.U32 R11, RZ, RZ, RZ ;  /* 0x000000ffff0b7224 */ /* 0x000fe200078e00ff */
[----:B-----5:R-:W-:Y:S01]  /*9480*/  MOV R16, R4 ;  /* 0x0000000400107202 */ /* 0x020fe20000000f00 */
[----:B------:R-:W-:Y:S01]  /*9490*/  USHF.R.S32.HI UR5, URZ, 0x1, UR5 ;  /* 0x000000013f057899 */ /* 0x000fe20008011405 */
[----:B------:R-:W-:Y:S01]  /*94a0*/  MOV R33, R7 ;  /* 0x0000000700217202 */ /* 0x000fe20000000f00 */
[----:B------:R-:W-:Y:S01]  /*94b0*/  IMAD.MOV.U32 R35, RZ, RZ, R5 ;  /* 0x000000ffff237224 */ /* 0x000fe200078e0005 */
        /* <DEDUP_REMOVED lines=8> */
[C---:B------:R-:W-:Y:S02]  /*9540*/  LEA R36, P0, R0.reuse, R102, 0x1 ;  /* 0x0000006600247211 */ /* 0x040fe400078008ff */
[-C--:B------:R-:W-:Y:S01]  /*9550*/  LEA.HI.X.SX32 R9, R9, R112.reuse, 0x1, P2 ;  /* 0x0000007009097211 */ /* 0x080fe200010f0eff */
[----:B------:R1:W4:Y:S01]  /*9560*/  LDG.E.128 R12, [R2.64] ;  /* 0x00000006020c7981 */ /* 0x000322000c1e1d00 */
[----:B------:R-:W-:Y:S02]  /*9570*/  @P1 IADD3 R11, RZ, -UR5, RZ ;  /* 0x80000005ff0b1c10 */ /* 0x000fe4000fffe0ff */
[----:B------:R-:W-:Y:S02]  /*9580*/  LEA.HI.X R37, R0, R103, R9, 0x1, P0 ;  /* 0x0000006700257211 */ /* 0x000fe400000f0c09 */
[----:B------:R-:W-:Y:S04]  /*9590*/  IADD3 R9, P0, R126, R11, RZ ;  /* 0x0000000b7e097210 */ /* 0x000fe80007f1e0ff */
[----:B------:R-:W1:Y:S01]  /*95a0*/  LDG.E.128 R36, [R36.64] ;  /* 0x0000000624247981 */ /* 0x000e62000c1e1d00 */
[----:B------:R-:W-:Y:S02]  /*95b0*/  LEA.HI.X.SX32 R0, R11, R112, 0x1, P0 ;  /* 0x000000700b007211 */ /* 0x000fe400000f0eff */
[C---:B------:R-:W-:Y:S04]  /*95c0*/  LEA R28, P0, R9.reuse, R104, 0x1 ;  /* 0x00000068091c7211 */ /* 0x040fe800078008ff */
[----:B------:R-:W-:Y:S06]  /*95d0*/  LEA.HI.X R29, R9, R105, R0, 0x1, P0 ;  /* 0x00000069091d7211 */ /* 0x000fec00000f0c00 */
[----:B--2---:R-:W2:Y:S01]  /*95e0*/  LDG.E.128 R28, [R28.64] ;  /* 0x000000061c1c7981 */ /* 0x004ea2000c1e1d00 */
[--C-:B-1----:R-:W-:Y:S01]  /*95f0*/  HADD2.F32 R3, -RZ, R37.reuse.H0_H0 ;  /* 0x20000025ff037230 */ /* 0x102fe20000004100 */
[----:B----4-:R-:W-:Y:S01]  /*9600*/  MOV R11, R13 ;  /* 0x0000000d000b7202 */ /* 0x010fe20000000f00 */
        /* <DEDUP_REMOVED lines=29> */
[--C-:B--2---:R-:W-:Y:S01]  /*97e0*/  HADD2.F32 R12, -RZ, R28.reuse.H1_H1 ;  /* 0x3000001cff0c7230 */ /* 0x104fe20000004100 */
        /* <DEDUP_REMOVED lines=33> */
.L_x_2583:
[----:B------:R-:W-:Y:S05]  /*9a00*/  BSYNC B0 ;  /* 0x0000000000007941 */ /* 0x000fea0003800000 */
.L_x_2582:
[----:B-----5:R4:W-:Y:S01]  /*9a10*/  STG.E.128 [R40.64+0x80], R4 ;  /* 0x0000800428007986 */ /* 0x0209e2000c101d06 */
[C---:B-1----:R-:W-:Y:S01]  /*9a20*/  LEA R2, P0, R80.reuse, R100, 0x1 ;  /* 0x0000006450027211 */ /* 0x042fe200078008ff */
[----:B------:R-:W-:Y:S03]  /*9a30*/  BSSY B0, `(.L_x_2584) ;  /* 0x000005f000007945 */ /* 0x000fe60003800000 */
[----:B------:R-:W-:Y:S02]  /*9a40*/  LEA.HI.X R3, R80, R101, R79, 0x1, P0 ;  /* 0x0000006550037211 */ /* 0x000fe400000f0c4f */
[----:B------:R-:W-:Y:S03]  /*9a50*/  ISETP.GE.AND P0, PT, R19, UR4, PT ;  /* 0x0000000413007c0c */ /* 0x000fe6000bf06270 */
[----:B------:R4:W5:Y:S10]  /*9a60*/  LDG.E.128 R8, [R2.64] ;  /* 0x0000000602087981 */ /* 0x000974000c1e1d00 */
[----:B------:R-:W-:-:S05]  /*9a70*/  @P0 BRA `(.L_x_2585) ;  /* 0x000005a000000947 */ /* 0x000fca0003800000 */
[----:B------:R-:W-:Y:S01]  /*9a80*/  ULEA.HI UR5, UR4, UR4, URZ, 0x1 ;  /* 0x0000000404057291 */ /* 0x000fe2000f8f083f */
[----:B----4-:R-:W-:Y:S01]  /*9a90*/  MOV R5, RZ ;  /* 0x000000ff00057202 */ /* 0x010fe20000000f00 */
[----:B-----5:R-:W-:Y:S01]  /*9aa0*/  IMAD.MOV.U32 R16, RZ, RZ, R8 ;  /* 0x000000ffff107224 */ /* 0x020fe200078e0008 */
[----:B------:R-:W-:Y:S01]  /*9ab0*/  MOV R23, RZ ;  /* 0x000000ff00177202 */ /* 0x000fe20000000f00 */
[----:B------:R-:W-:Y:S01]  /*9ac0*/  USHF.R.S32.HI UR5, URZ, 0x1, UR5 ;  /* 0x000000013f057899 */ /* 0x000fe20008011405 */
[----:B------:R-:W-:Y:S02]  /*9ad0*/  MOV R33, R11 ;  /* 0x0000000b00217202 */ /* 0x000fe40000000f00 */
[----:B------:R-:W-:Y:S02]  /*9ae0*/  MOV R35, R9 ;  /* 0x0000000900237202 */ /* 0x000fe40000000f00 */
[----:B------:R-:W-:Y:S02]  /*9af0*/  MOV R32, R10 ;  /* 0x0000000a00207202 */ /* 0x000fe40000000f00 */
        /* <DEDUP_REMOVED lines=82> */
.L_x_2585:
[----:B------:R-:W-:Y:S05]  /*a020*/  BSYNC B0 ;  /* 0x0000000000007941 */ /* 0x000fea0003800000 */
.L_x_2584:
[----:B-----5:R1:W-:Y:S01]  /*a030*/  STG.E.128 [R40.64+0x100], R8 ;  /* 0x0001000828007986 */ /* 0x0203e2000c101d06 */
[C---:B----4-:R-:W-:Y:S01]  /*a040*/  LEA R2, P0, R82.reuse, R100, 0x1 ;  /* 0x0000006452027211 */ /* 0x050fe200078008ff */
[----:B------:R-:W-:Y:S03]  /*a050*/  BSSY B0, `(.L_x_2586) ;  /* 0x0000060000007945 */ /* 0x000fe60003800000 */
[----:B------:R-:W-:Y:S02]  /*a060*/  LEA.HI.X R3, R82, R101, R81, 0x1, P0 ;  /* 0x0000006552037211 */ /* 0x000fe400000f0c51 */
[----:B------:R-:W-:Y:S03]  /*a070*/  ISETP.GE.AND P0, PT, R18, UR4, PT ;  /* 0x0000000412007c0c */ /* 0x000fe6000bf06270 */
[----:B------:R1:W5:Y:S10]  /*a080*/  LDG.E.128 R4, [R2.64] ;  /* 0x0000000602047981 */ /* 0x000374000c1e1d00 */
        /* <DEDUP_REMOVED lines=92> */
.L_x_2587:
[----:B------:R-:W-:Y:S05]  /*a650*/  BSYNC B0 ;  /* 0x0000000000007941 */ /* 0x000fea0003800000 */
.L_x_2586:
[----:B-----5:R4:W-:Y:S02]  /*a660*/  STG.E.128 [R40.64+0x180], R4 ;  /* 0x0001800428007986 */ /* 0x0209e4000c101d06 */
.L_x_2579:
[----:B------:R-:W-:Y:S05]  /*a670*/  BSYNC B1 ;  /* 0x0000000000017941 */ /* 0x000fea0003800000 */
.L_x_2578:
[C---:B------:R-:W-:Y:S01]  /*a680*/  ISETP.GE.AND P0, PT, R66.reuse, R157, PT ;  /* 0x0000009d4200720c */ /* 0x040fe20003f06270 */
[----:B------:R-:W-:Y:S03]  /*a690*/  BSSY B1, `(.L_x_2588) ;  /* 0x0000193000017945 */ /* 0x000fe60003800000 */
[----:B------:R-:W-:Y:S11]  /*a6a0*/  ISETP.GE.AND P0, PT, R66, R155, !P0 ;  /* 0x0000009b4200720c */ /* 0x000ff60004706270 */
[----:B------:R-:W-:Y:S02]  /*a6b0*/  @!UPT UIADD3 URZ, URZ, URZ, URZ ;  /* 0x0000003f3f3ff290 */ /* 0x000fe4000fffe03f */
[----:B------:R-:W-:-:S05]  /*a6c0*/  @!P0 BRA `(.L_x_2589) ;  /* 0x000018f000008947 */ /* 0x000fca0003800000 */
[----:B-1--4-:R-:W-:Y:S01]  /*a6d0*/  MOV R41, 0x60 ;  /* 0x0000006000297802 */ /* 0x012fe20000000f00 */
[----:B------:R-:W-:Y:S01]  /*a6e0*/  BSSY B0, `(.L_x_2590) ;  /* 0x0000061000007945 */ /* 0x000fe20003800000 */
[----:B------:R-:W-:Y:S03]  /*a6f0*/  ISETP.GE.AND P0, PT, R24, UR4, PT ;  /* 0x0000000418007c0c */ /* 0x000fe6000bf06270 */
[C---:B------:R-:W-:Y:S04]  /*a700*/  IMAD.WIDE.U32 R2, R41.reuse, c[0x0][0x288], R100 ;  /* 0x0000a20029027a25 */ /* 0x040fe800078e0064 */
[----:B------:R-:W-:Y:S05]  /*a710*/  IMAD R0, R41, c[0x0][0x28c], RZ ;  /* 0x0000a30029007a24 */ /* 0x000fea00078e02ff */
[----:B------:R-:W-:Y:S05]  /*a720*/  IADD3 R3, R3, R0, RZ ;  /* 0x0000000003037210 */ /* 0x000fea0007ffe0ff */
[----:B------:R1:W5:Y:S01]  /*a730*/  LDG.E.128 R8, [R2.64] ;  /* 0x0000000602087981 */ /* 0x000362000c1e1d00 */
        /* <DEDUP_REMOVED lines=91> */
.L_x_2591:
[----:B------:R-:W-:Y:S05]  /*acf0*/  BSYNC B0 ;  /* 0x0000000000007941 */ /* 0x000fea0003800000 */
.L_x_2590:
[C---:B-1----:R-:W-:Y:S01]  /*ad00*/  IMAD R3, R41.reuse, c[0x0][0x19c], RZ ;  /* 0x0000670029037a24 */ /* 0x042fe200078e02ff */
[C---:B------:R-:W-:Y:S01]  /*ad10*/  LEA R12, P0, R84.reuse, R100, 0x1 ;  /* 0x00000064540c7211 */ /* 0x040fe200078008ff */
[----:B------:R-:W-:Y:S01]  /*ad20*/  IMAD.WIDE.U32 R40, R41, c[0x0][0x198], R152 ;  /* 0x0000660029287a25 */ /* 0x000fe200078e0098 */
[----:B------:R-:W-:Y:S02]  /*ad30*/  BSSY B0, `(.L_x_2592) ;  /* 0x0000062000007945 */ /* 0x000fe40003800000 */
[----:B------:R-:W-:Y:S02]  /*ad40*/  LEA.HI.X R13, R84, R101, R83, 0x1, P0 ;  /* 0x00000065540d7211 */ /* 0x000fe400000f0c53 */
[----:B------:R-:W-:Y:S02]  /*ad50*/  IADD3 R41, R41, R3, RZ ;  /* 0x0000000329297210 */ /* 0x000fe40007ffe0ff */
[----:B------:R-:W-:Y:S03]  /*ad60*/  ISETP.GE.AND P0, PT, R20, UR4, PT ;  /* 0x0000000414007c0c */ /* 0x000fe6000bf06270 */
[----:B-----5:R1:W-:Y:S04]  /*ad70*/  STG.E.128 [R40.64], R8 ;  /* 0x0000000828007986 */ /* 0x0203e8000c101d06 */
[----:B------:R1:W5:Y:S06]  /*ad80*/  LDG.E.128 R4, [R12.64] ;  /* 0x000000060c047981 */ /* 0x00036c000c1e1d00 */
        /* <DEDUP_REMOVED lines=17> */
[----:B------:R1:W4:Y:S03]  /*aea0*/  LDG.E.128 R12, [R2.64] ;  /* 0x00000006020c7981 */ /* 0x000326000c1e1d00 */
        /* <DEDUP_REMOVED lines=74> */
.L_x_2593:
[----:B------:R-:W-:Y:S05]  /*b350*/  BSYNC B0 ;  /* 0x0000000000007941 */ /* 0x000fea0003800000 */
.L_x_2592:
[----:B-----5:R4:W-:Y:S01]  /*b360*/  STG.E.128 [R40.64+0x80], R4 ;  /* 0x0000800428007986 */ /* 0x0209e2000c101d06 */
[C---:B------:R-:W-:Y:S01]  /*b370*/  LEA R2, P0, R86.reuse, R100, 0x1 ;  /* 0x0000006456027211 */ /* 0x040fe200078008ff */
[----:B------:R-:W-:Y:S03]  /*b380*/  BSSY B0, `(.L_x_2594) ;  /* 0x000005f000007945 */ /* 0x000fe60003800000 */
[----:B------:R-:W-:Y:S02]  /*b390*/  LEA.HI.X R3, R86, R101, R85, 0x1, P0 ;  /* 0x0000006556037211 */ /* 0x000fe400000f0c55 */
[----:B------:R-:W-:Y:S03]  /*b3a0*/  ISETP.GE.AND P0, PT, R19, UR4, PT ;  /* 0x0000000413007c0c */ /* 0x000fe6000bf06270 */
[----:B-1----:R4:W5:Y:S10]  /*b3b0*/  LDG.E.128 R8, [R2.64] ;  /* 0x0000000602087981 */ /* 0x002974000c1e1d00 */
[----:B------:R-:W-:-:S05]  /*b3c0*/  @P0 BRA `(.L_x_2595) ;  /* 0x000005a000000947 */ /* 0x000fca0003800000 */
[----:B------:R-:W-:Y:S01]  /*b3d0*/  ULEA.HI UR5, UR4, UR4, URZ, 0x1 ;  /* 0x0000000404057291 */ /* 0x000fe2000f8f083f */
[----:B----4-:R-:W-:Y:S01]  /*b3e0*/  MOV R4, RZ ;  /* 0x000000ff00047202 */ /* 0x010fe20000000f00 */
        /* <DEDUP_REMOVED lines=88> */
.L_x_2595:
[----:B------:R-:W-:Y:S05]  /*b970*/  BSYNC B0 ;  /* 0x0000000000007941 */ /* 0x000fea0003800000 */
.L_x_2594:
        /* <DEDUP_REMOVED lines=98> */
.L_x_2597:
[----:B------:R-:W-:Y:S05]  /*bfa0*/  BSYNC B0 ;  /* 0x0000000000007941 */ /* 0x000fea0003800000 */
.L_x_2596:
[----:B-----5:R4:W-:Y:S02]  /*bfb0*/  STG.E.128 [R40.64+0x180], R4 ;  /* 0x0001800428007986 */ /* 0x0209e4000c101d06 */
.L_x_2589:
[----:B------:R-:W-:Y:S05]  /*bfc0*/  BSYNC B1 ;  /* 0x0000000000017941 */ /* 0x000fea0003800000 */
.L_x_2588:
[----:B-1----:R-:W-:Y:S01]  /*bfd0*/  IMAD.MOV.U32 R3, RZ, RZ, c[0x0][0x230] ;  /* 0x00008c00ff037624 */ /* 0x002fe200078e00ff */
[----:B------:R-:W-:Y:S03]  /*bfe0*/  ULDC UR4, c[0x0][0x230] ;  /* 0x00008c0000047ab9 */ /* 0x000fe60000000800 */
[----:B------:R-:W-:Y:S05]  /*bff0*/  IMAD.U32 R3, R3, -0x20, RZ ;  /* 0xffffffe003037824 */ /* 0x000fea00078e00ff */
[C---:B------:R-:W-:Y:S02]  /*c000*/  LEA R104, P1, R3.reuse, R104, 0x1 ;  /* 0x0000006803687211 */ /* 0x040fe400078208ff */
[C---:B------:R-:W-:Y:S02]  /*c010*/  LEA R102, P0, R3.reuse, R102, 0x1 ;  /* 0x0000006603667211 */ /* 0x040fe400078008ff */
[C---:B------:R-:W-:Y:S02]  /*c020*/  LEA.HI.X.SX32 R105, R3.reuse, R105, 0x1, P1 ;  /* 0x0000006903697211 */ /* 0x040fe400008f0eff */
[----:B------:R-:W-:Y:S01]  /*c030*/  LEA.HI.X.SX32 R103, R3, R103, 0x1, P0 ;  /* 0x0000006703677211 */ /* 0x000fe200000f0eff */
[----:B------:R-:W-:-:S05]  /*c040*/  BRA `(.L_x_2557) ;  /* 0x0000035000007947 */ /* 0x000fca0003800000 */
.L_x_2547:
[----:B------:R-:W2:Y:S01]  /*c050*/  @P4 LDG.E.128 R32, [R100.64] ;  /* 0x0000000664204981 */ /* 0x000ea2000c1e1d00 */
[C---:B------:R-:W-:Y:S01]  /*c060*/  @P2 LEA R40, P0, R73.reuse, R100, 0x1 ;  /* 0x0000006449282211 */ /* 0x040fe200078008ff */
[----:B------:R-:W-:Y:S03]  /*c070*/  UMOV UR4, URZ ;  /* 0x0000003f00047c82 */ /* 0x000fe60008000000 */
[----:B------:R-:W-:Y:S02]  /*c080*/  @P2 LEA.HI.X R41, R73, R101, R72, 0x1, P0 ;  /* 0x0000006549292211 */ /* 0x000fe400000f0c48 */
[C---:B------:R-:W-:Y:S04]  /*c090*/  @P2 LEA R2, P0, R50.reuse, R152, 0x1 ;  /* 0x0000009832022211 */ /* 0x040fe800078008ff */
[----:B------:R-:W-:Y:S02]  /*c0a0*/  @P2 LEA.HI.X R3, R50, R153, R59, 0x1, P0 ;  /* 0x0000009932032211 */ /* 0x000fe400000f0c3b */
[C---:B------:R-:W-:Y:S04]  /*c0b0*/  ISETP.GE.AND P0, PT, R67.reuse, R157, PT ;  /* 0x0000009d4300720c */ /* 0x040fe80003f06270 */
[----:B------:R-:W-:Y:S11]  /*c0c0*/  ISETP.GE.AND P0, PT, R67, R155, !P0 ;  /* 0x0000009b4300720c */ /* 0x000ff60004706270 */
[----:B------:R-:W-:Y:S02]  /*c0d0*/  @!UPT UIADD3 URZ, URZ, URZ, URZ ;  /* 0x0000003f3f3ff290 */ /* 0x000fe4000fffe03f */
[C---:B------:R-:W-:Y:S04]  /*c0e0*/  @P0 LEA R38, P1, R75.reuse, R100, 0x1 ;  /* 0x000000644b260211 */ /* 0x040fe800078208ff */
[----:B------:R-:W-:Y:S02]  /*c0f0*/  @P0 LEA.HI.X R39, R75, R101, R74, 0x1, P1 ;  /* 0x000000654b270211 */ /* 0x000fe400008f0c4a */
[C---:B----4-:R-:W-:Y:S04]  /*c100*/  @P0 LEA R36, P1, R150.reuse, R152, 0x1 ;  /* 0x0000009896240211 */ /* 0x050fe800078208ff */
[----:B------:R-:W-:Y:S02]  /*c110*/  @P0 LEA.HI.X R37, R150, R153, R76, 0x1, P1 ;  /* 0x0000009996250211 */ /* 0x000fe400008f0c4c */
[C---:B------:R-:W-:Y:S04]  /*c120*/  ISETP.GE.AND P1, PT, R66.reuse, R157, PT ;  /* 0x0000009d4200720c */ /* 0x040fe80003f26270 */
[----:B------:R-:W-:Y:S01]  /*c130*/  ISETP.GE.AND P1, PT, R66, R155, !P1 ;  /* 0x0000009b4200720c */ /* 0x000fe20004f26270 */
[----:B--2---:R-:W-:Y:S04]  /*c140*/  @P4 STG.E.128 [R152.64], R32 ;  /* 0x0000002098004986 */ /* 0x004fe8000c101d06 */
[----:B------:R-:W2:Y:S04]  /*c150*/  @P4 LDG.E.128 R8, [R100.64+0x80] ;  /* 0x0000800664084981 */ /* 0x000ea8000c1e1d00 */
[----:B--2---:R1:W-:Y:S04]  /*c160*/  @P4 STG.E.128 [R152.64+0x80], R8 ;  /* 0x0000800898004986 */ /* 0x0043e8000c101d06 */
[----:B------:R-:W2:Y:S04]  /*c170*/  @P4 LDG.E.128 R4, [R100.64+0x100] ;  /* 0x0001000664044981 */ /* 0x000ea8000c1e1d00 */
[----:B--2---:R2:W-:Y:S04]  /*c180*/  @P4 STG.E.128 [R152.64+0x100], R4 ;  /* 0x0001000498004986 */ /* 0x0045e8000c101d06 */
[----:B------:R-:W3:Y:S04]  /*c190*/  @P4 LDG.E.128 R28, [R100.64+0x180] ;  /* 0x00018006641c4981 */ /* 0x000ee8000c1e1d00 */
[----:B---3--:R3:W-:Y:S04]  /*c1a0*/  @P4 STG.E.128 [R152.64+0x180], R28 ;  /* 0x0001801c98004986 */ /* 0x0087e8000c101d06 */
[----:B------:R-:W4:Y:S04]  /*c1b0*/  @P2 LDG.E.128 R12, [R40.64] ;  /* 0x00000006280c2981 */ /* 0x000f28000c1e1d00 */
[----:B----4-:R-:W-:Y:S04]  /*c1c0*/  @P2 STG.E.128 [R2.64], R12 ;  /* 0x0000000c02002986 */ /* 0x010fe8000c101d06 */
[----:B-1----:R-:W4:Y:S04]  /*c1d0*/  @P2 LDG.E.128 R8, [R40.64+0x80] ;  /* 0x0000800628082981 */ /* 0x002f28000c1e1d00 */
[----:B----4-:R-:W-:Y:S04]  /*c1e0*/  @P2 STG.E.128 [R2.64+0x80], R8 ;  /* 0x0000800802002986 */ /* 0x010fe8000c101d06 */
[----:B--2---:R-:W2:Y:S04]  /*c1f0*/  @P2 LDG.E.128 R4, [R40.64+0x100] ;  /* 0x0001000628042981 */ /* 0x004ea8000c1e1d00 */
[----:B--2---:R-:W-:Y:S04]  /*c200*/  @P2 STG.E.128 [R2.64+0x100], R4 ;  /* 0x0001000402002986 */ /* 0x004fe8000c101d06 */
[----:B------:R-:W2:Y:S04]  /*c210*/  @P2 LDG.E.128 R32, [R40.64+0x180] ;  /* 0x0001800628202981 */ /* 0x000ea8000c1e1d00 */
[----:B--2---:R1:W-:Y:S04]  /*c220*/  @P2 STG.E.128 [R2.64+0x180], R32 ;  /* 0x0001802002002986 */ /* 0x0043e8000c101d06 */
[----:B---3--:R-:W2:Y:S01]  /*c230*/  @P0 LDG.E.128 R28, [R38.64] ;  /* 0x00000006261c0981 */ /* 0x008ea2000c1e1d00 */
[----:B-1----:R-:W-:Y:S04]  /*c240*/  @P1 IMAD.MOV.U32 R3, RZ, RZ, 0x60 ;  /* 0x00000060ff031424 */ /* 0x002fe800078e00ff */
[C---:B------:R-:W-:Y:S04]  /*c250*/  @P1 IMAD.WIDE.U32 R32, R3.reuse, c[0x0][0x288], R100 ;  /* 0x0000a20003201a25 */ /* 0x040fe800078e0064 */
[----:B------:R-:W-:Y:S04]  /*c260*/  @P1 IMAD R0, R3, c[0x0][0x28c], RZ ;  /* 0x0000a30003001a24 */ /* 0x000fe800078e02ff */
[----:B------:R-:W-:Y:S02]  /*c270*/  @P1 IMAD.IADD R33, R33, 0x1, R0 ;  /* 0x0000000121211824 */ /* 0x000fe400078e0200 */
[C---:B------:R-:W-:Y:S02]  /*c280*/  @P1 IMAD R0, R3.reuse, c[0x0][0x19c], RZ ;  /* 0x0000670003001a24 */ /* 0x040fe400078e02ff */
[----:B------:R-:W-:Y:S04]  /*c290*/  @P1 IMAD.WIDE.U32 R2, R3, c[0x0][0x198], R152 ;  /* 0x0000660003021a25 */ /* 0x000fe800078e0098 */
[----:B------:R-:W-:Y:S01]  /*c2a0*/  @P1 IMAD.IADD R3, R3, 0x1, R0 ;  /* 0x0000000103031824 */ /* 0x000fe200078e0200 */
[----:B--2---:R1:W-:Y:S04]  /*c2b0*/  @P0 STG.E.128 [R36.64], R28 ;  /* 0x0000001c24000986 */ /* 0x0043e8000c101d06 */
[----:B------:R-:W2:Y:S04]  /*c2c0*/  @P0 LDG.E.128 R12, [R38.64+0x80] ;  /* 0x00008006260c0981 */ /* 0x000ea8000c1e1d00 */
[----:B--2---:R2:W-:Y:S04]  /*c2d0*/  @P0 STG.E.128 [R36.64+0x80], R12 ;  /* 0x0000800c24000986 */ /* 0x0045e8000c101d06 */
[----:B------:R-:W3:Y:S04]  /*c2e0*/  @P0 LDG.E.128 R8, [R38.64+0x100] ;  /* 0x0001000626080981 */ /* 0x000ee8000c1e1d00 */
[----:B---3--:R3:W-:Y:S04]  /*c2f0*/  @P0 STG.E.128 [R36.64+0x100], R8 ;  /* 0x0001000824000986 */ /* 0x0087e8000c101d06 */
[----:B------:R-:W4:Y:S04]  /*c300*/  @P0 LDG.E.128 R4, [R38.64+0x180] ;  /* 0x0001800626040981 */ /* 0x000f28000c1e1d00 */
[----:B----4-:R4:W-:Y:S04]  /*c310*/  @P0 STG.E.128 [R36.64+0x180], R4 ;  /* 0x0001800424000986 */ /* 0x0109e8000c101d06 */
[----:B-1----:R-:W5:Y:S04]  /*c320*/  @P1 LDG.E.128 R28, [R32.64] ;  /* 0x00000006201c1981 */ /* 0x002f68000c1e1d00 */
[----:B-----5:R1:W-:Y:S04]  /*c330*/  @P1 STG.E.128 [R2.64], R28 ;  /* 0x0000001c02001986 */ /* 0x0203e8000c101d06 */
[----:B--2---:R-:W2:Y:S04]  /*c340*/  @P1 LDG.E.128 R12, [R32.64+0x80] ;  /* 0x00008006200c1981 */ /* 0x004ea8000c1e1d00 */
[----:B--2---:R1:W-:Y:S04]  /*c350*/  @P1 STG.E.128 [R2.64+0x80], R12 ;  /* 0x0000800c02001986 */ /* 0x0043e8000c101d06 */
[----:B---3--:R-:W2:Y:S04]  /*c360*/  @P1 LDG.E.128 R8, [R32.64+0x100] ;  /* 0x0001000620081981 */ /* 0x008ea8000c1e1d00 */
[----:B--2---:R1:W-:Y:S04]  /*c370*/  @P1 STG.E.128 [R2.64+0x100], R8 ;  /* 0x0001000802001986 */ /* 0x0043e8000c101d06 */
[----:B----4-:R-:W2:Y:S04]  /*c380*/  @P1 LDG.E.128 R4, [R32.64+0x180] ;  /* 0x0001800620041981 */ /* 0x010ea8000c1e1d00 */
[----:B--2---:R1:W-:Y:S02]  /*c390*/  @P1 STG.E.128 [R2.64+0x180], R4 ;  /* 0x0001800402001986 */ /* 0x0043e4000c101d06 */
.L_x_2557:
[----:B------:R-:W-:Y:S04]  /*c3a0*/  IMAD.MOV.U32 R0, RZ, RZ, c[0x0][0x288] ;  /* 0x0000a200ff007624 */ /* 0x000fe800078e00ff */
[----:B-1----:R-:W-:Y:S05]  /*c3b0*/  IMAD.U32 R3, R0, -0x40, RZ ;  /* 0xffffffc000037824 */ /* 0x002fea00078e00ff */
[C---:B--234-:R-:W-:Y:S04]  /*c3c0*/  LEA R100, P0, R3.reuse, R100, 0x1 ;  /* 0x0000006403647211 */ /* 0x05cfe800078008ff */
[----:B------:R-:W-:Y:S01]  /*c3d0*/  LEA.HI.X.SX32 R101, R3, R101, 0x1, P0 ;  /* 0x0000006503657211 */ /* 0x000fe200000f0eff */
[----:B------:R-:W-:-:S05]  /*c3e0*/  @!P3 BRA `(.L_x_2598) ;  /* 0x000004b00000b947 */ /* 0x000fca0003800000 */
[----:B------:R-:W-:Y:S04]  /*c3f0*/  IADD3 R0, R17, -0x1, RZ ;  /* 0xffffffff11007810 */ /* 0x000fe80007ffe0ff */
[----:B------:R-:W-:Y:S11]  /*c400*/  ISETP.GT.AND P0, PT, R0, R69, PT ;  /* 0x000000450000720c */ /* 0x000ff60003f04270 */
[----:B------:R-:W-:Y:S02]  /*c410*/  @!UPT UIADD3 URZ, URZ, URZ, URZ ;  /* 0x0000003f3f3ff290 */ /* 0x000fe4000fffe03f */
[----:B------:R-:W-:-:S05]  /*c420*/  @!P0 BRA `(.L_x_2599) ;  /* 0x000004f000008947 */ /* 0x000fca0003800000 */
[----:B------:R-:W-:Y:S01]  /*c430*/  IMAD.MOV.U32 R8, RZ, RZ, RZ ;  /* 0x000000ffff087224 */ /* 0x000fe200078e00ff */
[----:B------:R-:W-:Y:S02]  /*c440*/  IABS R3, c[0x0][0x2d0] ;  /* 0x0000b40000037a13 */ /* 0x000fe40000000000 */
[----:B------:R-:W-:Y:S02]  /*c450*/  IABS R7, R21 ;  /* 0x0000001500077213 */ /* 0x000fe40000000000 */
[----:B------:R-:W1:Y:S10]  /*c460*/  I2F.RP R6, R3 ;  /* 0x0000000300067306 */ /* 0x000e740000209400 */
[----:B-1----:R-:W1:Y:S02]  /*c470*/  MUFU.RCP R0, R6 ;  /* 0x0000000600007308 */ /* 0x002e640000001000 */
[----:B-1----:R-:W-:Y:S02]  /*c480*/  IADD3 R2, R0, 0xffffffe, RZ ;  /* 0x0ffffffe00027810 */ /* 0x002fe40007ffe0ff */
[----:B------:R-:W-:Y:S06]  /*c490*/  IADD3 R0, R22, -0x80, RZ ;  /* 0xffffff8016007810 */ /* 0x000fec0007ffe0ff */
[----:B------:R-:W1:Y:S01]  /*c4a0*/  F2I.FTZ.U32.TRUNC.NTZ R9, R2 ;  /* 0x0000000200097305 */ /* 0x000e62000021f000 */
[----:B------:R-:W-:Y:S01]  /*c4b0*/  IABS R5, R0 ;  /* 0x0000000000057213 */ /* 0x000fe20000000000 */
[--C-:B-1----:R-:W-:Y:S04]  /*c4c0*/  IMAD.MOV R4, RZ, RZ, -R9.reuse ;  /* 0x000000ffff047224 */ /* 0x102fe800078e0a09 */
        /* <DEDUP_REMOVED lines=10> */
[----:B------:R-:W-:Y:S01]  /*c570*/  @!P0 IADD3 R2, R2, 0x1, RZ ;  /* 0x0000000102028810 */ /* 0x000fe20007ffe0ff */
[----:B------:R-:W-:Y:S01]  /*c580*/  @!P0 IMAD.IADD R5, R5, 0x1, -R3 ;  /* 0x0000000105058824 */ /* 0x000fe200078e0a03 */
[-C--:B------:R-:W-:Y:S02]  /*c590*/  @!P4 IADD3 R7, R7, -R3.reuse, RZ ;  /* 0x800000030707c210 */ /* 0x080fe40007ffe0ff */
[----:B------:R-:W-:Y:S02]  /*c5a0*/  @!P4 IADD3 R4, R4, 0x1, RZ ;  /* 0x000000010404c810 */ /* 0x000fe40007ffe0ff */
[-C--:B------:R-:W-:Y:S02]  /*c5b0*/  ISETP.GE.U32.AND P5, PT, R5, R3.reuse, PT ;  /* 0x000000030500720c */ /* 0x080fe40003fa6070 */
[----:B------:R-:W-:Y:S02]  /*c5c0*/  ISETP.GE.U32.AND P6, PT, R7, R3, PT ;  /* 0x000000030700720c */ /* 0x000fe40003fc6070 */
[----:B------:R-:W-:Y:S02]  /*c5d0*/  LOP3.LUT R5, R21, c[0x0][0x2d0], RZ, 0x3c, !PT ;  /* 0x0000b40015057a12 */ /* 0x000fe400078e3cff */
[C---:B------:R-:W-:Y:S01]  /*c5e0*/  LOP3.LUT R3, R0.reuse, c[0x0][0x2d0], RZ, 0x3c, !PT ;  /* 0x0000b40000037a12 */ /* 0x040fe200078e3cff */
[----:B------:R-:W-:Y:S01]  /*c5f0*/  IMAD.IADD R0, R0, 0x1, -R21 ;  /* 0x0000000100007824 */ /* 0x000fe200078e0a15 */
[----:B------:R-:W-:Y:S02]  /*c600*/  ISETP.GE.AND P2, PT, R5, RZ, PT ;  /* 0x000000ff0500720c */ /* 0x000fe40003f46270 */
[----:B------:R-:W-:Y:S02]  /*c610*/  ISETP.GE.AND P1, PT, R3, RZ, PT ;  /* 0x000000ff0300720c */ /* 0x000fe40003f26270 */
[----:B------:R-:W-:Y:S02]  /*c620*/  ISETP.NE.AND P0, PT, RZ, c[0x0][0x2d0], PT ;  /* 0x0000b400ff007a0c */ /* 0x000fe40003f05270 */
[----:B------:R-:W-:Y:S02]  /*c630*/  @P5 IADD3 R2, R2, 0x1, RZ ;  /* 0x0000000102025810 */ /* 0x000fe40007ffe0ff */
[----:B------:R-:W-:Y:S02]  /*c640*/  @P6 IADD3 R4, R4, 0x1, RZ ;  /* 0x0000000104046810 */ /* 0x000fe40007ffe0ff */
[----:B------:R-:W-:Y:S03]  /*c650*/  LOP3.LUT R3, RZ, c[0x0][0x2d0], RZ, 0x33, !PT ;  /* 0x0000b400ff037a12 */ /* 0x000fe600078e33ff */
[----:B------:R-:W-:Y:S02]  /*c660*/  @!P2 IMAD.MOV R4, RZ, RZ, -R4 ;  /* 0x000000ffff04a224 */ /* 0x000fe400078e0a04 */
[----:B------:R-:W-:Y:S05]  /*c670*/  @!P1 IMAD.MOV R2, RZ, RZ, -R2 ;  /* 0x000000ffff029224 */ /* 0x000fea00078e0a02 */
[C---:B------:R-:W-:Y:S02]  /*c680*/  SEL R2, R3.reuse, R2, !P0 ;  /* 0x0000000203027207 */ /* 0x040fe40004000000 */
[----:B------:R-:W-:Y:S02]  /*c690*/  SEL R3, R3, R4, !P0 ;  /* 0x0000000403037207 */ /* 0x000fe40004000000 */
[CC--:B------:R-:W-:Y:S02]  /*c6a0*/  LEA R12, P1, R2.reuse, R238.reuse, 0x2 ;  /* 0x000000ee020c7211 */ /* 0x0c0fe400078210ff */
[C---:B------:R-:W-:Y:S02]  /*c6b0*/  LEA R10, P0, R3.reuse, R238, 0x2 ;  /* 0x000000ee030a7211 */ /* 0x040fe400078010ff */
[-C--:B------:R-:W-:Y:S02]  /*c6c0*/  LEA.HI.X.SX32 R13, R2, R239.reuse, 0x2, P1 ;  /* 0x000000ef020d7211 */ /* 0x080fe400008f16ff */
[C---:B------:R-:W-:Y:S02]  /*c6d0*/  LEA.HI.X.SX32 R11, R3.reuse, R239, 0x2, P0 ;  /* 0x000000ef030b7211 */ /* 0x040fe400000f16ff */
[----:B------:R-:W-:Y:S01]  /*c6e0*/  IADD3 R3, R3, -R2, RZ ;  /* 0x8000000203037210 */ /* 0x000fe20007ffe0ff */
[----:B------:R-:W2:Y:S04]  /*c6f0*/  LDG.E R4, [R12.64] ;  /* 0x000000060c047981 */ /* 0x000ea8000c1e1900 */
[----:B------:R-:W-:Y:S01]  /*c700*/  IMAD R0, R3, c[0x0][0x2d0], R0 ;  /* 0x0000b40003007a24 */ /* 0x000fe200078e0200 */
[----:B------:R1:W2:Y:S04]  /*c710*/  LDG.E R5, [R10.64] ;  /* 0x000000060a057981 */ /* 0x0002a8000c1e1900 */
[----:B------:R-:W-:Y:S01]  /*c720*/  SHF.R.S32.HI R3, RZ, 0x1f, R0 ;  /* 0x0000001fff037819 */ /* 0x000fe20000011400 */
[----:B-1----:R-:W-:Y:S04]  /*c730*/  IMAD.WIDE.U32 R10, R0, c[0x0][0x1a0], RZ ;  /* 0x00006800000a7a25 */ /* 0x002fe800078e00ff */
[----:B--2---:R-:W-:Y:S02]  /*c740*/  IMAD.IADD R4, R4, 0x1, -R5 ;  /* 0x0000000104047824 */ /* 0x004fe400078e0a05 */
[C---:B------:R-:W-:Y:S02]  /*c750*/  IMAD R5, R3.reuse, c[0x0][0x1a0], RZ ;  /* 0x0000680003057a24 */ /* 0x040fe400078e02ff */
[----:B------:R-:W-:Y:S01]  /*c760*/  IMAD.WIDE.U32 R8, R4, c[0x0][0x180], RZ ;  /* 0x0000600004087a25 */ /* 0x000fe200078e00ff */
[----:B------:R-:W-:Y:S03]  /*c770*/  SHF.R.S32.HI R6, RZ, 0x1f, R4 ;  /* 0x0000001fff067819 */ /* 0x000fe60000011404 */
[----:B------:R-:W-:Y:S02]  /*c780*/  IMAD R5, R0, c[0x0][0x1a4], R5 ;  /* 0x0000690000057a24 */ /* 0x000fe400078e0205 */
[----:B------:R-:W-:Y:S02]  /*c790*/  IMAD R2, R6, c[0x0][0x180], RZ ;  /* 0x0000600006027a24 */ /* 0x000fe400078e02ff */
[----:B------:R-:W-:Y:S02]  /*c7a0*/  IMAD R3, R3, c[0x0][0x198], RZ ;  /* 0x0000660003037a24 */ /* 0x000fe400078e02ff */
[----:B------:R-:W-:Y:S02]  /*c7b0*/  IMAD R2, R4, c[0x0][0x184], R2 ;  /* 0x0000610004027a24 */ /* 0x000fe400078e0202 */
[----:B------:R-:W-:Y:S02]  /*c7c0*/  IMAD.IADD R11, R11, 0x1, R5 ;  /* 0x000000010b0b7824 */ /* 0x000fe400078e0205 */
[----:B------:R-:W-:Y:S02]  /*c7d0*/  IMAD.IADD R9, R9, 0x1, R2 ;  /* 0x0000000109097824 */ /* 0x000fe400078e0202 */
[----:B------:R-:W-:Y:S02]  /*c7e0*/  IMAD R5, R6, c[0x0][0x188], RZ ;  /* 0x0000620006057a24 */ /* 0x000fe400078e02ff */
[C---:B------:R-:W-:Y:S02]  /*c7f0*/  IMAD R3, R0.reuse, c[0x0][0x19c], R3 ;  /* 0x0000670000037a24 */ /* 0x040fe400078e0203 */
[----:B------:R-:W-:Y:S04]  /*c800*/  IMAD.WIDE.U32 R8, R0, c[0x0][0x198], R8 ;  /* 0x0000660000087a25 */ /* 0x000fe800078e0008 */
[----:B------:R-:W-:Y:S01]  /*c810*/  IMAD.WIDE.U32 R10, R4, c[0x0][0x188], R10 ;  /* 0x00006200040a7a25 */ /* 0x000fe200078e000a */
[----:B------:R-:W-:Y:S02]  /*c820*/  IADD3 R3, R9, R3, RZ ;  /* 0x0000000309037210 */ /* 0x000fe40007ffe0ff */
[----:B------:R-:W-:Y:S01]  /*c830*/  LEA R152, P0, R8, R152, 0x1 ;  /* 0x0000009808987211 */ /* 0x000fe200078008ff */
[----:B------:R-:W-:Y:S01]  /*c840*/  IMAD R5, R4, c[0x0][0x18c], R5 ;  /* 0x0000630004057a24 */ /* 0x000fe200078e0205 */
[----:B------:R-:W-:Y:S02]  /*c850*/  LEA R96, P1, R10, R96, 0x1 ;  /* 0x000000600a607211 */ /* 0x000fe400078208ff */
[----:B------:R-:W-:Y:S01]  /*c860*/  LEA.HI.X R153, R8, R153, R3, 0x1, P0 ;  /* 0x0000009908997211 */ /* 0x000fe200000f0c03 */
[----:B------:R-:W-:Y:S05]  /*c870*/  IMAD.IADD R0, R11, 0x1, R5 ;  /* 0x000000010b007824 */ /* 0x000fea00078e0205 */
[----:B------:R-:W-:Y:S01]  /*c880*/  LEA.HI.X R97, R10, R97, R0, 0x1, P1 ;  /* 0x000000610a617211 */ /* 0x000fe200008f0c00 */
[----:B------:R-:W-:-:S05]  /*c890*/  BRA `(.L_x_2599) ;  /* 0x0000008000007947 */ /* 0x000fca0003800000 */
.L_x_2598:
[----:B------:R-:W-:Y:S02]  /*c8a0*/  IMAD.MOV.U32 R3, RZ, RZ, c[0x0][0x198] ;  /* 0x00006600ff037624 */ /* 0x000fe400078e00ff */
[----:B------:R-:W-:Y:S02]  /*c8b0*/  IMAD.MOV.U32 R5, RZ, RZ, c[0x0][0x1a0] ;  /* 0x00006800ff057624 */ /* 0x000fe400078e00ff */
[----:B------:R-:W-:Y:S02]  /*c8c0*/  IMAD.U32 R3, R3, -0x40, RZ ;  /* 0xffffffc003037824 */ /* 0x000fe400078e00ff */
[----:B------:R-:W-:Y:S03]  /*c8d0*/  IMAD.U32 R5, R5, -0x40, RZ ;  /* 0xffffffc005057824 */ /* 0x000fe600078e00ff */
[----:B------:R-:W-:Y:S02]  /*c8e0*/  LEA R152, P0, R3, R152, 0x1 ;  /* 0x0000009803987211 */ /* 0x000fe400078008ff */
[----:B------:R-:W-:Y:S02]  /*c8f0*/  LEA R96, P1, R5, R96, 0x1 ;  /* 0x0000006005607211 */ /* 0x000fe400078208ff */
[----:B------:R-:W-:Y:S02]  /*c900*/  LEA.HI.X.SX32 R153, R3, R153, 0x1, P0 ;  /* 0x0000009903997211 */ /* 0x000fe400000f0eff */
[----:B------:R-:W-:Y:S02]  /*c910*/  LEA.HI.X.SX32 R97, R5, R97, 0x1, P1 ;  /* 0x0000006105617211 */ /* 0x000fe400008f0eff */
.L_x_2599:
[----:B------:R-:W-:Y:S04]  /*c920*/  IADD3 R17, R17, -0x1, RZ ;  /* 0xffffffff11117810 */ /* 0x000fe80007ffe0ff */
[----:B------:R-:W-:Y:S11]  /*c930*/  ISETP.GT.AND P0, PT, R17, R69, PT ;  /* 0x000000451100720c */ /* 0x000ff60003f04270 */
[----:B------:R-:W-:Y:S02]  /*c940*/  @!UPT UIADD3 URZ, URZ, URZ, URZ ;  /* 0x0000003f3f3ff290 */ /* 0x000fe4000fffe03f */
[----:B------:R-:W-:-:S05]  /*c950*/  @P0 BRA `(.L_x_2600) ;  /* 0xffff5b1000000947 */ /* 0x000fca000383ffff */
.L_x_2546:
[----:B-1----:R-:W-:Y:S01]  /*c960*/  BAR.SYNC.DEFER_BLOCKING 0x0 ;  /* 0x0000000000007b1d */ /* 0x002fe20000010000 */
[----:B------:R-:W-:Y:S01]  /*c970*/  ISETP.NE.AND P0, PT, RZ, c[0x0][0x230], PT ;  /* 0x00008c00ff007a0c */ /* 0x000fe20003f05270 */
[----:B------:R-:W-:Y:S01]  /*c980*/  IMAD.MOV.U32 R3, RZ, RZ, c[0x0][0x190] ;  /* 0x00006400ff037624 */ /* 0x000fe200078e00ff */
[----:B------:R-:W-:Y:S01]  /*c990*/  SHF.L.U32 R237, R138, 0x1, RZ ;  /* 0x000000018aed7819 */ /* 0x000fe200000006ff */
[----:B------:R-:W-:Y:S02]  /*c9a0*/  IMAD.MOV.U32 R0, RZ, RZ, 0x4 ;  /* 0x00000004ff007424 */ /* 0x000fe400078e00ff */
[----:B------:R-:W-:Y:S01]  /*c9b0*/  BSSY B2, `(.L_x_2601) ;  /* 0x0000910000027945 */ /* 0x000fe20003800000 */
[C---:B------:R-:W-:Y:S02]  /*c9c0*/  IMAD.SHL.U32 R9, R3.reuse, 0x10, RZ ;  /* 0x0000001003097824 */ /* 0x040fe400078e00ff */
[----:B------:R-:W-:-:S05]  /*c9d0*/  SHF.L.U64.HI R5, R3, R0, c[0x0][0x194] ;  /* 0x0000650003057619 */ /* 0x000fca0000010200 */
[----:B------:R-:W-:Y:S05]  /*c9e0*/  @!P0 BRA `(.L_x_2602) ;  /* 0x00008de000008947 */ /* 0x000fea0003800000 */
[----:B------:R-:W-:Y:S01]  /*c9f0*/  ISETP.NE.U32.AND P0, PT, RZ, c[0x0][0x250], PT ;  /* 0x00009400ff007a0c */ /* 0x000fe20003f05070 */
[----:B------:R-:W-:-:S03]  /*ca00*/  IMAD.MOV.U32 R7, RZ, RZ, RZ ;  /* 0x000000ffff077224 */ /* 0x000fc600078e00ff */
[----:B------:R-:W-:-:S13]  /*ca10*/  ISETP.NE.AND.EX P0, PT, RZ, c[0x0][0x254], PT, P0 ;  /* 0x00009500ff007a0c */ /* 0x000fda0003f05300 */
[----:B------:R-:W2:Y:S01]  /*ca20*/  @P0 LDG.E R7, [R146.64] ;  /* 0x0000000692070981 */ /* 0x000ea2000c1e1900 */
[-C--:B------:R-:W-:Y:S01]  /*ca30*/  IADD3 R4, P1, R9, R144.reuse, RZ ;  /* 0x0000009009047210 */ /* 0x080fe20007f3e0ff */
[----:B------:R-:W-:Y:S01]  /*ca40*/  IMAD.MOV.U32 R0, RZ, RZ, c[0x0][0x194] ;  /* 0x00006500ff007624 */ /* 0x000fe200078e00ff */
[----:B------:R-:W-:Y:S01]  /*ca50*/  LEA R2, P0, R3, R144, 0x5 ;  /* 0x0000009003027211 */ /* 0x000fe200078028ff */
[----:B------:R-:W-:Y:S01]  /*ca60*/  ULDC.U8 UR4, c[0x0][0x313] ;  /* 0x0000c4c000047ab9 */ /* 0x000fe20000000000 */
[----:B------:R-:W-:Y:S01]  /*ca70*/  LEA R14, P2, R144, c[0x0][0x160], 0x1 ;  /* 0x00005800900e7a11 */ /* 0x000fe200078408ff */
[--C-:B------:R-:W-:Y:S01]  /*ca80*/  IMAD.X R9, R5, 0x1, R139.reuse, P1 ;  /* 0x0000000105097824 */ /* 0x100fe200008e068b */
[C---:B------:R-:W-:Y:S01]  /*ca90*/  LEA.HI.X R5, R3.reuse, R139, R0, 0x5, P0 ;  /* 0x0000008b03057211 */ /* 0x040fe200000f2c00 */
[----:B------:R-:W-:Y:S01]  /*caa0*/  IMAD.MOV.U32 R138, RZ, RZ, R144 ;  /* 0x000000ffff8a7224 */ /* 0x000fe200078e0090 */
[----:B------:R-:W-:Y:S02]  /*cab0*/  LEA R18, P0, R4, c[0x0][0x160], 0x1 ;  /* 0x0000580004127a11 */ /* 0x000fe400078008ff */
[--C-:B------:R-:W-:Y:S01]  /*cac0*/  LEA.HI.X R15, R144, c[0x0][0x164], R139.reuse, 0x1, P2 ;  /* 0x00005900900f7a11 */ /* 0x100fe200010f0c8b */
[----:B------:R-:W-:Y:S01]  /*cad0*/  IMAD.WIDE.U32 R138, R3, 0x30, R138 ;  /* 0x00000030038a7825 */ /* 0x000fe200078e008a */
[----:B------:R-:W-:-:S02]  /*cae0*/  LEA.HI.X R19, R4, c[0x0][0x164], R9, 0x1, P0 ;  /* 0x0000590004137a11 */ /* 0x000fc400000f0c09 */
[----:B------:R-:W-:Y:S01]  /*caf0*/  ISETP.NE.AND P0, PT, RZ, UR4, PT ;  /* 0x00000004ff007c0c */ /* 0x000fe2000bf05270 */
[----:B------:R-:W-:Y:S01]  /*cb00*/  IMAD.IADD R3, R235, 0x1, -R62 ;  /* 0x00000001eb037824 */ /* 0x000fe200078e0a3e */
[----:B------:R-:W-:Y:S01]  /*cb10*/  LEA R16, P4, R2, c[0x0][0x160], 0x1 ;  /* 0x0000580002107a11 */ /* 0x000fe200078808ff */
[----:B------:R-:W-:Y:S01]  /*cb20*/  IMAD R9, R0, 0x30, RZ ;  /* 0x0000003000097824 */ /* 0x000fe200078e02ff */
[----:B------:R-:W-:Y:S02]  /*cb30*/  LEA R12, P2, R138, c[0x0][0x160], 0x1 ;  /* 0x000058008a0c7a11 */ /* 0x000fe400078408ff */
[----:B------:R-:W-:Y:S01]  /*cb40*/  ISETP.GE.AND P1, PT, R142, R3, PT ;  /* 0x000000038e00720c */ /* 0x000fe20003f26270 */
[----:B------:R-:W-:Y:S01]  /*cb50*/  IMAD.IADD R4, R139, 0x1, R9 ;  /* 0x000000018b047824 */ /* 0x000fe200078e0209 */
[----:B------:R-:W-:Y:S02]  /*cb60*/  LEA.HI.X R17, R2, c[0x0][0x164], R5, 0x1, P4 ;  /* 0x0000590002117a11 */ /* 0x000fe400020f0c05 */
[----:B------:R-:W-:-:S02]  /*cb70*/  ISETP.GT.AND P1, PT, R58, -0x8, !P1 ;  /* 0xfffffff83a00780c */ /* 0x000fc40004f24270 */
[----:B------:R-:W-:Y:S02]  /*cb80*/  LEA.HI.X R13, R138, c[0x0][0x164], R4, 0x1, P2 ;  /* 0x000059008a0d7a11 */ /* 0x000fe400010f0c04 */
[----:B--2---:R-:W-:-:S05]  /*cb90*/  IADD3 R70, R7, R70, R62 ;  /* 0x0000004607467210 */ /* 0x004fca0007ffe03e */
[----:B------:R-:W-:-:S05]  /*cba0*/  IMAD R7, R135, R70, RZ ;  /* 0x0000004687077224 */ /* 0x000fca00078e02ff */
[-C--:B------:R-:W-:Y:S02]  /*cbb0*/  IADD3 R8, P6, R132, R7.reuse, RZ ;  /* 0x0000000784087210 */ /* 0x080fe40007fde0ff */
[----:B------:R-:W-:Y:S02]  /*cbc0*/  IADD3 R0, P5, R130, R7, RZ ;  /* 0x0000000782007210 */ /* 0x000fe40007fbe0ff */
[----:B------:R-:W-:-:S05]  /*cbd0*/  SHF.R.S32.HI R7, RZ, 0x1f, R7 ;  /* 0x0000001fff077819 */ /* 0x000fca0000011407 */
[--C-:B------:R-:W-:Y:S02]  /*cbe0*/  IMAD.X R9, R119, 0x1, R7.reuse, P6 ;  /* 0x0000000177097824 */ /* 0x100fe400030e0607 */
[----:B------:R-:W-:Y:S01]  /*cbf0*/  IMAD.X R2, R118, 0x1, R7, P5 ;  /* 0x0000000176027824 */ /* 0x000fe200028e0607 */
[----:B------:R-:W-:Y:S05]  /*cc00*/  @!P0 BRA `(.L_x_2603) ;  /* 0x0000313000008947 */ /* 0x000fea0003800000 */
[----:B------:R-:W-:Y:S01]  /*cc10*/  BSSY B1, `(.L_x_2604) ;  /* 0x00000c0000017945 */ /* 0x000fe20003800000 */
[----:B------:R-:W-:Y:S05]  /*cc20*/  @!P1 BRA `(.L_x_2605) ;  /* 0x00000be000009947 */ /* 0x000fea0003800000 */
[----:B------:R1:W5:Y:S01]  /*cc30*/  LDG.E.128 R20, [R14.64] ;  /* 0x000000060e147981 */ /* 0x000362000c1e1d00 */
[----:B------:R-:W-:Y:S01]  /*cc40*/  ISETP.GE.AND P2, PT, R24, c[0x0][0x230], PT ;  /* 0x00008c0018007a0c */ /* 0x000fe20003f46270 */
[C---:B------:R-:W-:Y:S01]  /*cc50*/  IMAD.SHL.U32 R26, R8.reuse, 0x2, RZ ;  /* 0x00000002081a7824 */ /* 0x040fe200078e00ff */
[----:B------:R-:W-:Y:S01]  /*cc60*/  SHF.L.U64.HI R0, R8, 0x1, R9 ;  /* 0x0000000108007819 */ /* 0x000fe20000010209 */
[----:B------:R-:W-:Y:S03]  /*cc70*/  BSSY B0, `(.L_x_2606) ;  /* 0x000002d000007945 */ /* 0x000fe60003800000 */
[----:B------:R-:W-:-:S02]  /*cc80*/  IADD3 R10, P1, R26, c[0x0][0x2a8], RZ ;  /* 0x0000aa001a0a7a10 */ /* 0x000fc40007f3e0ff */
[----:B------:R-:W-:Y:S02]  /*cc90*/  IADD3 R26, P0, R26, c[0x0][0x2b0], RZ ;  /* 0x0000ac001a1a7a10 */ /* 0x000fe40007f1e0ff */
[C---:B------:R-:W-:Y:S02]  /*cca0*/  IADD3.X R11, R0.reuse, c[0x0][0x2ac], RZ, P1, !PT ;  /* 0x0000ab00000b7a10 */ /* 0x040fe40000ffe4ff */
[----:B------:R-:W-:Y:S01]  /*ccb0*/  IADD3.X R27, R0, c[0x0][0x2b4], RZ, P0, !PT ;  /* 0x0000ad00001b7a10 */ /* 0x000fe200007fe4ff */
[----:B------:R-:W-:Y:S05]  /*ccc0*/  @P2 BRA `(.L_x_2607) ;  /* 0x0000027000002947 */ /* 0x000fea0003800000 */
[----:B------:R-:W2:Y:S04]  /*ccd0*/  LDG.E.64 R4, [R26.64] ;  /* 0x000000061a047981 */ /* 0x000ea8000c1e1b00 */
[----:B------:R-:W3:Y:S01]  /*cce0*/  LDG.E.64 R6, [R10.64] ;  /* 0x000000060a067981 */ /* 0x000ee2000c1e1b00 */
[--C-:B-----5:R-:W-:Y:S01]  /*ccf0*/  HADD2.F32 R33, -RZ, R21.reuse.H0_H0 ;  /* 0x20000015ff217230 */ /* 0x120fe20000004100 */
[----:B------:R-:W-:Y:S01]  /*cd00*/  MOV R31, R22 ;  /* 0x00000016001f7202 */ /* 0x000fe20000000f00 */
[----:B------:R-:W-:-:S02]  /*cd10*/  HADD2.F32 R32, -RZ, R21.H1_H1 ;  /* 0x30000015ff207230 */ /* 0x000fc40000004100 */
[--C-:B------:R-:W-:Y:S02]  /*cd20*/  HADD2.F32 R29, -RZ, R23.reuse.H1_H1 ;  /* 0x30000017ff1d7230 */ /* 0x100fe40000004100 */
[----:B------:R-:W-:Y:S02]  /*cd30*/  HADD2.F32 R30, -RZ, R23.H0_H0 ;  /* 0x20000017ff1e7230 */ /* 0x000fe40000004100 */
[----:B--2---:R-:W-:Y:S02]  /*cd40*/  HADD2.F32 R0, -RZ, R5.H1_H1 ;  /* 0x30000005ff007230 */ /* 0x004fe40000004100 */
[----:B------:R-:W-:Y:S02]  /*cd50*/  HADD2.F32 R21, -RZ, R4.H1_H1 ;  /* 0x30000004ff157230 */ /* 0x000fe40000004100 */
[----:B---3--:R-:W-:Y:S01]  /*cd60*/  HADD2.F32 R23, -RZ, R7.H1_H1 ;  /* 0x30000007ff177230 */ /* 0x008fe20000004100 */
[-C--:B------:R-:W-:Y:S01]  /*cd70*/  FMUL.FTZ R2, R29, R0.reuse ;  /* 0x000000001d027220 */ /* 0x080fe20000410000 */
[----:B------:R-:W-:Y:S01]  /*cd80*/  HADD2.F32 R28, -RZ, R6.H1_H1 ;  /* 0x30000006ff1c7230 */ /* 0x000fe20000004100 */
[----:B------:R-:W-:Y:S01]  /*cd90*/  FMUL.FTZ R22, R32, R21 ;  /* 0x0000001520167220 */ /* 0x000fe20000410000 */
[----:B------:R-:W-:Y:S01]  /*cda0*/  HADD2.F32 R4, -RZ, R4.H0_H0 ;  /* 0x20000004ff047230 */ /* 0x000fe20000004100 */
[C---:B------:R-:W-:Y:S01]  /*cdb0*/  FMUL.FTZ R0, R30.reuse, R0 ;  /* 0x000000001e007220 */ /* 0x040fe20000410000 */
[----:B------:R-:W-:Y:S01]  /*cdc0*/  HADD2.F32 R5, -RZ, R5.H0_H0 ;  /* 0x20000005ff057230 */ /* 0x000fe20000004100 */
[----:B------:R-:W-:Y:S01]  /*cdd0*/  FFMA.FTZ R2, R30, R23, -R2 ;  /* 0x000000171e027223 */ /* 0x000fe20000010802 */
[----:B------:R-:W-:Y:S01]  /*cde0*/  HADD2.F32 R6, -RZ, R6.H0_H0 ;  /* 0x20000006ff067230 */ /* 0x000fe20000004100 */
[----:B------:R-:W-:-:S02]  /*cdf0*/  FMUL.FTZ R21, R33, R21 ;  /* 0x0000001521157220 */ /* 0x000fc40000410000 */
[-C--:B------:R-:W-:Y:S01]  /*ce00*/  FFMA.FTZ R22, R33, R28.reuse, -R22 ;  /* 0x0000001c21167223 */ /* 0x080fe20000010816 */
[--C-:B------:R-:W-:Y:S01]  /*ce10*/  HADD2.F32 R33, -RZ, R20.reuse.H1_H1 ;  /* 0x30000014ff217230 */ /* 0x100fe20000004100 */
[----:B------:R-:W-:Y:S01]  /*ce20*/  FFMA.FTZ R23, R29, R23, R0 ;  /* 0x000000171d177223 */ /* 0x000fe20000010000 */
[----:B------:R-:W-:Y:S01]  /*ce30*/  HADD2.F32 R29, -RZ, R20.H0_H0 ;  /* 0x20000014ff1d7230 */ /* 0x000fe20000004100 */
[----:B------:R-:W-:Y:S01]  /*ce40*/  FFMA.FTZ R21, R32, R28, R21 ;  /* 0x0000001c20157223 */ /* 0x000fe20000010015 */
[--C-:B------:R-:W-:Y:S02]  /*ce50*/  HADD2.F32 R20, -RZ, R31.reuse.H1_H1 ;  /* 0x3000001fff147230 */ /* 0x100fe40000004100 */
[----:B------:R-:W-:Y:S01]  /*ce60*/  HADD2.F32 R0, -RZ, R31.H0_H0 ;  /* 0x2000001fff007230 */ /* 0x000fe20000004100 */
[-C--:B------:R-:W-:Y:S01]  /*ce70*/  FMUL.FTZ R28, R29, R4.reuse ;  /* 0x000000041d1c7220 */ /* 0x080fe20000410000 */
[----:B------:R-:W-:Y:S01]  /*ce80*/  HADD2.F32 R31, -RZ, R7.H0_H0 ;  /* 0x20000007ff1f7230 */ /* 0x000fe20000004100 */
[----:B------:R-:W-:Y:S01]  /*ce90*/  FMUL.FTZ R7, R33, R4 ;  /* 0x0000000421077220 */ /* 0x000fe20000410000 */
[----:B------:R-:W-:Y:S01]  /*cea0*/  F2FP.PACK_AB R21, R21, R22 ;  /* 0x000000161515723e */ /* 0x000fe200000000ff */
[-C--:B------:R-:W-:Y:S01]  /*ceb0*/  FMUL.FTZ R4, R20, R5.reuse ;  /* 0x0000000514047220 */ /* 0x080fe20000410000 */
[----:B------:R-:W-:Y:S01]  /*cec0*/  F2FP.PACK_AB R23, R23, R2 ;  /* 0x000000021717723e */ /* 0x000fe200000000ff */
[----:B------:R-:W-:-:S02]  /*ced0*/  FMUL.FTZ R5, R0, R5 ;  /* 0x0000000500057220 */ /* 0x000fc40000410000 */
[-C--:B------:R-:W-:Y:S02]  /*cee0*/  FFMA.FTZ R7, R29, R6.reuse, -R7 ;  /* 0x000000061d077223 */ /* 0x080fe40000010807 */
[----:B------:R-:W-:Y:S02]  /*cef0*/  FFMA.FTZ R28, R33, R6, R28 ;  /* 0x00000006211c7223 */ /* 0x000fe4000001001c */
[-C--:B------:R-:W-:Y:S02]  /*cf00*/  FFMA.FTZ R4, R0, R31.reuse, -R4 ;  /* 0x0000001f00047223 */ /* 0x080fe40000010804 */
[----:B------:R-:W-:Y:S01]  /*cf10*/  FFMA.FTZ R5, R20, R31, R5 ;  /* 0x0000001f14057223 */ /* 0x000fe20000010005 */
[----:B------:R-:W-:-:S04]  /*cf20*/  F2FP.PACK_AB R20, R28, R7 ;  /* 0x000000071c14723e */ /* 0x000fc800000000ff */
[----:B------:R-:W-:Y:S02]  /*cf30*/  F2FP.PACK_AB R22, R5, R4 ;  /* 0x000000040516723e */ /* 0x000fe400000000ff */
.L_x_2607:
[----:B------:R-:W-:Y:S05]  /*cf40*/  BSYNC B0 ;  /* 0x0000000000007941 */ /* 0x000fea0003800000 */
.L_x_2606:
[----:B------:R2:W5:Y:S01]  /*cf50*/  LDG.E.128 R28, [R14.64+0x80] ;  /* 0x000080060e1c7981 */ /* 0x000562000c1e1d00 */
[----:B------:R-:W-:Y:S01]  /*cf60*/  IADD3 R0, R24, 0x40, RZ ;  /* 0x0000004018007810 */ /* 0x000fe20007ffe0ff */
[----:B------:R-:W-:Y:S02]  /*cf70*/  BSSY B0, `(.L_x_2608) ;  /* 0x000002d000007945 */ /* 0x000fe40003800000 */
[----:B-----5:R2:W-:Y:S01]  /*cf80*/  STS.128 [R237], R20 ;  /* 0x00000014ed007388 */ /* 0x0205e20000000c00 */
[----:B------:R-:W-:-:S13]  /*cf90*/  ISETP.GE.AND P0, PT, R0, c[0x0][0x230], PT ;  /* 0x00008c0000007a0c */ /* 0x000fda0003f06270 */
[----:B------:R-:W-:Y:S05]  /*cfa0*/  @P0 BRA `(.L_x_2609) ;  /* 0x0000029000000947 */ /* 0x000fea0003800000 */
[----:B------:R-:W3:Y:S04]  /*cfb0*/  LDG.E.64 R4, [R26.64+0x40] ;  /* 0x000040061a047981 */ /* 0x000ee8000c1e1b00 */
[----:B------:R-:W4:Y:S01]  /*cfc0*/  LDG.E.64 R6, [R10.64+0x40] ;  /* 0x000040060a067981 */ /* 0x000f22000c1e1b00 */
[----:B------:R-:W-:Y:S02]  /*cfd0*/  MOV R0, R29 ;  /* 0x0000001d00007202 */ /* 0x000fe40000000f00 */
[----:B------:R-:W-:Y:S02]  /*cfe0*/  MOV R29, R31 ;  /* 0x0000001f001d7202 */ /* 0x000fe40000000f00 */
[----:B------:R-:W-:Y:S01]  /*cff0*/  MOV R32, R30 ;  /* 0x0000001e00207202 */ /* 0x000fe20000000f00 */
[----:B------:R-:W-:-:S02]  /*d000*/  HADD2.F32 R33, -RZ, R0.H0_H0 ;  /* 0x20000000ff217230 */ /* 0x000fc40000004100 */
[----:B------:R-:W-:Y:S02]  /*d010*/  HADD2.F32 R31, -RZ, R0.H1_H1 ;  /* 0x30000000ff1f7230 */ /* 0x000fe40000004100 */
[--C-:B------:R-:W-:Y:S02]  /*d020*/  HADD2.F32 R30, -RZ, R29.reuse.H0_H0 ;  /* 0x2000001dff1e7230 */ /* 0x100fe40000004100 */
[----:B------:R-:W-:Y:S02]  /*d030*/  HADD2.F32 R29, -RZ, R29.H1_H1 ;  /* 0x3000001dff1d7230 */ /* 0x000fe40000004100 */
[----:B--23--:R-:W-:Y:S02]  /*d040*/  HADD2.F32 R20, -RZ, R4.H1_H1 ;  /* 0x30000004ff147230 */ /* 0x00cfe40000004100 */
[----:B------:R-:W-:Y:S02]  /*d050*/  HADD2.F32 R0, -RZ, R5.H1_H1 ;  /* 0x30000005ff007230 */ /* 0x000fe40000004100 */
[----:B----4-:R-:W-:Y:S01]  /*d060*/  HADD2.F32 R23, -RZ, R7.H1_H1 ;  /* 0x30000007ff177230 */ /* 0x010fe20000004100 */
[----:B------:R-:W-:Y:S01]  /*d070*/  FMUL.FTZ R21, R31, R20 ;  /* 0x000000141f157220 */ /* 0x000fe20000410000 */
[----:B------:R-:W-:Y:S01]  /*d080*/  HADD2.F32 R22, -RZ, R6.H1_H1 ;  /* 0x30000006ff167230 */ /* 0x000fe20000004100 */
[----:B------:R-:W-:Y:S01]  /*d090*/  FMUL.FTZ R2, R29, R0 ;  /* 0x000000001d027220 */ /* 0x000fe20000410000 */
[----:B------:R-:W-:Y:S01]  /*d0a0*/  HADD2.F32 R4, -RZ, R4.H0_H0 ;  /* 0x20000004ff047230 */ /* 0x000fe20000004100 */
[----:B------:R-:W-:Y:S01]  /*d0b0*/  FMUL.FTZ R20, R33, R20 ;  /* 0x0000001421147220 */ /* 0x000fe20000410000 */
[----:B------:R-:W-:Y:S01]  /*d0c0*/  HADD2.F32 R5, -RZ, R5.H0_H0 ;  /* 0x20000005ff057230 */ /* 0x000fe20000004100 */
[C---:B------:R-:W-:Y:S01]  /*d0d0*/  FMUL.FTZ R0, R30.reuse, R0 ;  /* 0x000000001e007220 */ /* 0x040fe20000410000 */
[----:B------:R-:W-:Y:S01]  /*d0e0*/  HADD2.F32 R6, -RZ, R6.H0_H0 ;  /* 0x20000006ff067230 */ /* 0x000fe20000004100 */
[----:B------:R-:W-:-:S02]  /*d0f0*/  FFMA.FTZ R2, R30, R23, -R2 ;  /* 0x000000171e027223 */ /* 0x000fc40000010802 */
[-C--:B------:R-:W-:Y:S01]  /*d100*/  FFMA.FTZ R20, R31, R22.reuse, R20 ;  /* 0x000000161f147223 */ /* 0x080fe20000010014 */
[--C-:B------:R-:W-:Y:S01]  /*d110*/  HADD2.F32 R31, -RZ, R28.reuse.H1_H1 ;  /* 0x3000001cff1f7230 */ /* 0x100fe20000004100 */
[----:B------:R-:W-:Y:S01]  /*d120*/  FFMA.FTZ R23, R29, R23, R0 ;  /* 0x000000171d177223 */ /* 0x000fe20000010000 */
[----:B------:R-:W-:Y:S01]  /*d130*/  HADD2.F32 R29, -RZ, R28.H0_H0 ;  /* 0x2000001cff1d7230 */ /* 0x000fe20000004100 */
[----:B------:R-:W-:Y:S01]  /*d140*/  FFMA.FTZ R21, R33, R22, -R21 ;  /* 0x0000001621157223 */ /* 0x000fe20000010815 */
[--C-:B------:R-:W-:Y:S02]  /*d150*/  HADD2.F32 R0, -RZ, R32.reuse.H0_H0 ;  /* 0x20000020ff007230 */ /* 0x100fe40000004100 */
[----:B------:R-:W-:Y:S01]  /*d160*/  HADD2.F32 R32, -RZ, R32.H1_H1 ;  /* 0x30000020ff207230 */ /* 0x000fe20000004100 */
[-C--:B------:R-:W-:Y:S01]  /*d170*/  FMUL.FTZ R22, R29, R4.reuse ;  /* 0x000000041d167220 */ /* 0x080fe20000410000 */
[----:B------:R-:W-:Y:S01]  /*d180*/  HADD2.F32 R33, -RZ, R7.H0_H0 ;  /* 0x20000007ff217230 */ /* 0x000fe20000004100 */
[----:B------:R-:W-:-:S02]  /*d190*/  FMUL.FTZ R7, R31, R4 ;  /* 0x000000041f077220 */ /* 0x000fc40000410000 */
[-C--:B------:R-:W-:Y:S02]  /*d1a0*/  FMUL.FTZ R4, R32, R5.reuse ;  /* 0x0000000520047220 */ /* 0x080fe40000410000 */
[----:B------:R-:W-:Y:S02]  /*d1b0*/  FMUL.FTZ R5, R0, R5 ;  /* 0x0000000500057220 */ /* 0x000fe40000410000 */
[-C--:B------:R-:W-:Y:S01]  /*d1c0*/  FFMA.FTZ R7, R29, R6.reuse, -R7 ;  /* 0x000000061d077223 */ /* 0x080fe20000010807 */
[----:B------:R-:W-:Y:S01]  /*d1d0*/  F2FP.PACK_AB R29, R20, R21 ;  /* 0x00000015141d723e */ /* 0x000fe200000000ff */
[----:B------:R-:W-:Y:S01]  /*d1e0*/  FFMA.FTZ R22, R31, R6, R22 ;  /* 0x000000061f167223 */ /* 0x000fe20000010016 */
[----:B------:R-:W-:Y:S01]  /*d1f0*/  F2FP.PACK_AB R31, R23, R2 ;  /* 0x00000002171f723e */ /* 0x000fe200000000ff */
[-C--:B------:R-:W-:Y:S02]  /*d200*/  FFMA.FTZ R4, R0, R33.reuse, -R4 ;  /* 0x0000002100047223 */ /* 0x080fe40000010804 */
[----:B------:R-:W-:Y:S01]  /*d210*/  FFMA.FTZ R5, R32, R33, R5 ;  /* 0x0000002120057223 */ /* 0x000fe20000010005 */
[----:B------:R-:W-:-:S04]  /*d220*/  F2FP.PACK_AB R28, R22, R7 ;  /* 0x00000007161c723e */ /* 0x000fc800000000ff */
[----:B------:R-:W-:Y:S02]  /*d230*/  F2FP.PACK_AB R30, R5, R4 ;  /* 0x00000004051e723e */ /* 0x000fe400000000ff */
.L_x_2609:
[----:B------:R-:W-:Y:S05]  /*d240*/  BSYNC B0 ;  /* 0x0000000000007941 */ /* 0x000fea0003800000 */
.L_x_2608:
[----:B--2---:R2:W5:Y:S01]  /*d250*/  LDG.E.128 R20, [R14.64+0x100] ;  /* 0x000100060e147981 */ /* 0x004562000c1e1d00 */
[----:B------:R-:W-:Y:S01]  /*d260*/  IADD3 R0, R24, 0x80, RZ ;  /* 0x0000008018007810 */ /* 0x000fe20007ffe0ff */
[----:B------:R-:W-:Y:S02]  /*d270*/  BSSY B0, `(.L_x_2610) ;  /* 0x000002b000007945 */ /* 0x000fe40003800000 */
[----:B------:R2:W-:Y:S01]  /*d280*/  STS.128 [R237+0x2000], R28 ;  /* 0x0020001ced007388 */ /* 0x0005e20000000c00 */
[----:B------:R-:W-:-:S13]  /*d290*/  ISETP.GE.AND P0, PT, R0, c[0x0][0x230], PT ;  /* 0x00008c0000007a0c */ /* 0x000fda0003f06270 */
[----:B------:R-:W-:Y:S05]  /*d2a0*/  @P0 BRA `(.L_x_2611) ;  /* 0x0000027000000947 */ /* 0x000fea0003800000 */
[----:B------:R-:W3:Y:S04]  /*d2b0*/  LDG.E.64 R4, [R26.64+0x80] ;  /* 0x000080061a047981 */ /* 0x000ee8000c1e1b00 */
[----:B------:R-:W4:Y:S01]  /*d2c0*/  LDG.E.64 R6, [R10.64+0x80] ;  /* 0x000080060a067981 */ /* 0x000f22000c1e1b00 */
[--C-:B-----5:R-:W-:Y:S01]  /*d2d0*/  HADD2.F32 R33, -RZ, R21.reuse.H0_H0 ;  /* 0x20000015ff217230 */ /* 0x120fe20000004100 */
[----:B--2---:R-:W-:Y:S01]  /*d2e0*/  MOV R31, R22 ;  /* 0x00000016001f7202 */ /* 0x004fe20000000f00 */
[----:B------:R-:W-:Y:S02]  /*d2f0*/  HADD2.F32 R32, -RZ, R21.H1_H1 ;  /* 0x30000015ff207230 */ /* 0x000fe40000004100 */
[--C-:B------:R-:W-:Y:S02]  /*d300*/  HADD2.F32 R29, -RZ, R23.reuse.H1_H1 ;  /* 0x30000017ff1d7230 */ /* 0x100fe40000004100 */
[----:B------:R-:W-:-:S02]  /*d310*/  HADD2.F32 R30, -RZ, R23.H0_H0 ;  /* 0x20000017ff1e7230 */ /* 0x000fc40000004100 */
[----:B---3--:R-:W-:Y:S02]  /*d320*/  HADD2.F32 R0, -RZ, R5.H1_H1 ;  /* 0x30000005ff007230 */ /* 0x008fe40000004100 */
[----:B------:R-:W-:Y:S02]  /*d330*/  HADD2.F32 R21, -RZ, R4.H1_H1 ;  /* 0x30000004ff157230 */ /* 0x000fe40000004100 */
[----:B----4-:R-:W-:Y:S01]  /*d340*/  HADD2.F32 R23, -RZ, R7.H1_H1 ;  /* 0x30000007ff177230 */ /* 0x010fe20000004100 */
        /* <DEDUP_REMOVED lines=29> */
.L_x_2611:
[----:B------:R-:W-:Y:S05]  /*d520*/  BSYNC B0 ;  /* 0x0000000000007941 */ /* 0x000fea0003800000 */
.L_x_2610:
[----:B--2---:R2:W5:Y:S01]  /*d530*/  LDG.E.128 R28, [R14.64+0x180] ;  /* 0x000180060e1c7981 */ /* 0x004562000c1e1d00 */
[----:B------:R-:W-:Y:S01]  /*d540*/  IADD3 R0, R24, 0xc0, RZ ;  /* 0x000000c018007810 */ /* 0x000fe20007ffe0ff */
[----:B------:R-:W-:Y:S02]  /*d550*/  BSSY B0, `(.L_x_2612) ;  /* 0x000002a000007945 */ /* 0x000fe40003800000 */
[----:B-----5:R2:W-:Y:S01]  /*d560*/  STS.128 [R237+0x4000], R20 ;  /* 0x00400014ed007388 */ /* 0x0205e20000000c00 */
[----:B------:R-:W-:-:S13]  /*d570*/  ISETP.GE.AND P0, PT, R0, c[0x0][0x230], PT ;  /* 0x00008c0000007a0c */ /* 0x000fda0003f06270 */
[----:B------:R-:W-:Y:S05]  /*d580*/  @P0 BRA `(.L_x_2613) ;  /* 0x0000026000000947 */ /* 0x000fea0003800000 */
[----:B------:R-:W3:Y:S04]  /*d590*/  LDG.E.64 R4, [R26.64+0xc0] ;  /* 0x0000c0061a047981 */ /* 0x000ee8000c1e1b00 */
[----:B------:R-:W4:Y:S01]  /*d5a0*/  LDG.E.64 R6, [R10.64+0xc0] ;  /* 0x0000c0060a067981 */ /* 0x000f22000c1e1b00 */
[--C-:B--2---:R-:W-:Y:S02]  /*d5b0*/  HADD2.F32 R22, -RZ, R29.reuse.H0_H0 ;  /* 0x2000001dff167230 */ /* 0x104fe40000004100 */
[----:B------:R-:W-:Y:S02]  /*d5c0*/  HADD2.F32 R23, -RZ, R29.H1_H1 ;  /* 0x3000001dff177230 */ /* 0x000fe40000004100 */
[--C-:B------:R-:W-:Y:S02]  /*d5d0*/  HADD2.F32 R20, -RZ, R31.reuse.H1_H1 ;  /* 0x3000001fff147230 */ /* 0x100fe40000004100 */
[----:B------:R-:W-:-:S02]  /*d5e0*/  HADD2.F32 R21, -RZ, R31.H0_H0 ;  /* 0x2000001fff157230 */ /* 0x000fc40000004100 */
[----:B---3--:R-:W-:Y:S02]  /*d5f0*/  HADD2.F32 R2, -RZ, R4.H1_H1 ;  /* 0x30000004ff027230 */ /* 0x008fe40000004100 */
[----:B------:R-:W-:Y:S02]  /*d600*/  HADD2.F32 R0, -RZ, R5.H1_H1 ;  /* 0x30000005ff007230 */ /* 0x000fe40000004100 */
[----:B-1--4-:R-:W-:Y:S01]  /*d610*/  HADD2.F32 R15, -RZ, R7.H1_H1 ;  /* 0x30000007ff0f7230 */ /* 0x012fe20000004100 */
[-C--:B------:R-:W-:Y:S01]  /*d620*/  FMUL.FTZ R11, R23, R2.reuse ;  /* 0x00000002170b7220 */ /* 0x080fe20000410000 */
[----:B------:R-:W-:Y:S01]  /*d630*/  HADD2.F32 R14, -RZ, R6.H1_H1 ;  /* 0x30000006ff0e7230 */ /* 0x000fe20000004100 */
[----:B------:R-:W-:Y:S01]  /*d640*/  FMUL.FTZ R10, R22, R2 ;  /* 0x00000002160a7220 */ /* 0x000fe20000410000 */
[----:B------:R-:W-:Y:S01]  /*d650*/  HADD2.F32 R4, -RZ, R4.H0_H0 ;  /* 0x20000004ff047230 */ /* 0x000fe20000004100 */
[CC--:B------:R-:W-:Y:S01]  /*d660*/  FMUL.FTZ R2, R20.reuse, R0.reuse ;  /* 0x0000000014027220 */ /* 0x0c0fe20000410000 */
[----:B------:R-:W-:Y:S01]  /*d670*/  HADD2.F32 R5, -RZ, R5.H0_H0 ;  /* 0x20000005ff057230 */ /* 0x000fe20000004100 */
[C---:B------:R-:W-:Y:S01]  /*d680*/  FMUL.FTZ R0, R21.reuse, R0 ;  /* 0x0000000015007220 */ /* 0x040fe20000410000 */
[----:B------:R-:W-:Y:S01]  /*d690*/  HADD2.F32 R27, -RZ, R7.H0_H0 ;  /* 0x20000007ff1b7230 */ /* 0x000fe20000004100 */
[-C--:B------:R-:W-:Y:S01]  /*d6a0*/  FFMA.FTZ R2, R21, R15.reuse, -R2 ;  /* 0x0000000f15027223 */ /* 0x080fe20000010802 */
[--C-:B------:R-:W-:Y:S01]  /*d6b0*/  HADD2.F32 R21, -RZ, R28.reuse.H0_H0 ;  /* 0x2000001cff157230 */ /* 0x100fe20000004100 */
[-C--:B------:R-:W-:Y:S01]  /*d6c0*/  FFMA.FTZ R10, R23, R14.reuse, R10 ;  /* 0x0000000e170a7223 */ /* 0x080fe2000001000a */
[----:B------:R-:W-:Y:S01]  /*d6d0*/  HADD2.F32 R23, -RZ, R28.H1_H1 ;  /* 0x3000001cff177230 */ /* 0x000fe20000004100 */
[----:B------:R-:W-:Y:S01]  /*d6e0*/  FFMA.FTZ R15, R20, R15, R0 ;  /* 0x0000000f140f7223 */ /* 0x000fe20000010000 */
[--C-:B------:R-:W-:Y:S01]  /*d6f0*/  HADD2.F32 R0, -RZ, R30.reuse.H0_H0 ;  /* 0x2000001eff007230 */ /* 0x100fe20000004100 */
[----:B------:R-:W-:Y:S01]  /*d700*/  FFMA.FTZ R11, R22, R14, -R11 ;  /* 0x0000000e160b7223 */ /* 0x000fe2000001080b */
[----:B------:R-:W-:Y:S01]  /*d710*/  HADD2.F32 R30, -RZ, R30.H1_H1 ;  /* 0x3000001eff1e7230 */ /* 0x000fe20000004100 */
        /* <DEDUP_REMOVED lines=13> */
.L_x_2613:
[----:B------:R-:W-:Y:S05]  /*d7f0*/  BSYNC B0 ;  /* 0x0000000000007941 */ /* 0x000fea0003800000 */
.L_x_2612:
[----:B------:R3:W-:Y:S02]  /*d800*/  STS.128 [R237+0x6000], R28 ;  /* 0x0060001ced007388 */ /* 0x0007e40000000c00 */
.L_x_2605:
[----:B------:R-:W-:Y:S05]  /*d810*/  BSYNC B1 ;  /* 0x0000000000017941 */ /* 0x000fea0003800000 */
.L_x_2604:
[----:B-12---:R-:W-:Y:S01]  /*d820*/  IADD3 R14, R142, 0x10, RZ ;  /* 0x000000108e0e7810 */ /* 0x006fe20007ffe0ff */
[----:B------:R-:W-:Y:S03]  /*d830*/  BSSY B1, `(.L_x_2614) ;  /* 0x00000c2000017945 */ /* 0x000fe60003800000 */
[----:B------:R-:W-:-:S04]  /*d840*/  ISETP.GE.AND P0, PT, R14, R3, PT ;  /* 0x000000030e00720c */ /* 0x000fc80003f06270 */
[----:B------:R-:W-:-:S13]  /*d850*/  ISETP.LT.OR P0, PT, R58, -0x87, P0 ;  /* 0xffffff793a00780c */ /* 0x000fda0000701670 */
[----:B------:R-:W-:Y:S05]  /*d860*/  @P0 BRA `(.L_x_2615) ;  /* 0x00000be000000947 */ /* 0x000fea0003800000 */
[----:B------:R1:W5:Y:S01]  /*d870*/  LDG.E.128 R20, [R18.64] ;  /* 0x0000000612147981 */ /* 0x000362000c1e1d00 */
[C---:B------:R-:W-:Y:S01]  /*d880*/  IADD3 R0, P0, R133.reuse, R8, RZ ;  /* 0x0000000885007210 */ /* 0x040fe20007f1e0ff */
[----:B------:R-:W-:Y:S03]  /*d890*/  BSSY B0, `(.L_x_2616) ;  /* 0x0000031000007945 */ /* 0x000fe60003800000 */
[----:B------:R-:W-:Y:S01]  /*d8a0*/  LEA.HI.X.SX32 R133, R133, R9, 0x1, P0 ;  /* 0x0000000985857211 */ /* 0x000fe200000f0eff */
[----:B------:R-:W-:Y:S01]  /*d8b0*/  IMAD.SHL.U32 R26, R0, 0x2, RZ ;  /* 0x00000002001a7824 */ /* 0x000fe200078e00ff */
[----:B------:R-:W-:Y:S02]  /*d8c0*/  ISETP.GE.AND P0, PT, R24, c[0x0][0x230], PT ;  /* 0x00008c0018007a0c */ /* 0x000fe40003f06270 */
[----:B------:R-:W-:Y:S02]  /*d8d0*/  SHF.L.U64.HI R0, R0, 0x1, R133 ;  /* 0x0000000100007819 */ /* 0x000fe40000010285 */
[----:B------:R-:W-:-:S02]  /*d8e0*/  IADD3 R10, P2, R26, c[0x0][0x2a8], RZ ;  /* 0x0000aa001a0a7a10 */ /* 0x000fc40007f5e0ff */
[----:B------:R-:W-:Y:S02]  /*d8f0*/  IADD3 R26, P1, R26, c[0x0][0x2b0], RZ ;  /* 0x0000ac001a1a7a10 */ /* 0x000fe40007f3e0ff */
[C---:B------:R-:W-:Y:S02]  /*d900*/  IADD3.X R11, R0.reuse, c[0x0][0x2ac], RZ, P2, !PT ;  /* 0x0000ab00000b7a10 */ /* 0x040fe400017fe4ff */
[----:B------:R-:W-:-:S03]  /*d910*/  IADD3.X R27, R0, c[0x0][0x2b4], RZ, P1, !PT ;  /* 0x0000ad00001b7a10 */ /* 0x000fc60000ffe4ff */
[----:B------:R-:W-:Y:S05]  /*d920*/  @P0 BRA `(.L_x_2617) ;  /* 0x0000027000000947 */ /* 0x000fea0003800000 */
[----:B------:R-:W2:Y:S04]  /*d930*/  LDG.E.64 R4, [R26.64] ;  /* 0x000000061a047981 */ /* 0x000ea8000c1e1b00 */
[----:B------:R-:W4:Y:S01]  /*d940*/  LDG.E.64 R6, [R10.64] ;  /* 0x000000060a067981 */ /* 0x000f22000c1e1b00 */
[----:B---3-5:R-:W-:Y:S01]  /*d950*/  HADD2.F32 R31, -RZ, R21.H1_H1 ;  /* 0x30000015ff1f7230 */ /* 0x028fe20000004100 */
[----:B------:R-:W-:Y:S01]  /*d960*/  MOV R30, R22 ;  /* 0x00000016001e7202 */ /* 0x000fe20000000f00 */
[----:B------:R-:W-:Y:S02]  /*d970*/  HADD2.F32 R28, -RZ, R23.H1_H1 ;  /* 0x30000017ff1c7230 */ /* 0x000fe40000004100 */
[----:B------:R-:W-:Y:S02]  /*d980*/  HADD2.F32 R32, -RZ, R21.H0_H0 ;  /* 0x20000015ff207230 */ /* 0x000fe40000004100 */
[----:B------:R-:W-:-:S02]  /*d990*/  HADD2.F32 R29, -RZ, R23.H0_H0 ;  /* 0x20000017ff1d7230 */ /* 0x000fc40000004100 */
[----:B--2---:R-:W-:Y:S02]  /*d9a0*/  HADD2.F32 R15, -RZ, R4.H1_H1 ;  /* 0x30000004ff0f7230 */ /* 0x004fe40000004100 */
[----:B------:R-:W-:Y:S02]  /*d9b0*/  HADD2.F32 R0, -RZ, R5.H1_H1 ;  /* 0x30000005ff007230 */ /* 0x000fe40000004100 */
[----:B----4-:R-:W-:Y:S01]  /*d9c0*/  HADD2.F32 R22, -RZ, R6.H1_H1 ;  /* 0x30000006ff167230 */ /* 0x010fe20000004100 */
[-C--:B------:R-:W-:Y:S01]  /*d9d0*/  FMUL.FTZ R21, R31, R15.reuse ;  /* 0x0000000f1f157220 */ /* 0x080fe20000410000 */
[----:B------:R-:W-:Y:S01]  /*d9e0*/  HADD2.F32 R23, -RZ, R7.H1_H1 ;  /* 0x30000007ff177230 */ /* 0x000fe20000004100 */
[-C--:B------:R-:W-:Y:S01]  /*d9f0*/  FMUL.FTZ R2, R28, R0.reuse ;  /* 0x000000001c027220 */ /* 0x080fe20000410000 */
[----:B------:R-:W-:Y:S01]  /*da00*/  HADD2.F32 R4, -RZ, R4.H0_H0 ;  /* 0x20000004ff047230 */ /* 0x000fe20000004100 */
[C---:B------:R-:W-:Y:S01]  /*da10*/  FMUL.FTZ R15, R32.reuse, R15 ;  /* 0x0000000f200f7220 */ /* 0x040fe20000410000 */
[----:B------:R-:W-:Y:S01]  /*da20*/  HADD2.F32 R5, -RZ, R5.H0_H0 ;  /* 0x20000005ff057230 */ /* 0x000fe20000004100 */
[----:B------:R-:W-:Y:S01]  /*da30*/  FMUL.FTZ R0, R29, R0 ;  /* 0x000000001d007220 */ /* 0x000fe20000410000 */
[----:B------:R-:W-:Y:S01]  /*da40*/  HADD2.F32 R6, -RZ, R6.H0_H0 ;  /* 0x20000006ff067230 */ /* 0x000fe20000004100 */
[----:B------:R-:W-:-:S02]  /*da50*/  FFMA.FTZ R21, R32, R22, -R21 ;  /* 0x0000001620157223 */ /* 0x000fc40000010815 */
[-C--:B------:R-:W-:Y:S01]  /*da60*/  FFMA.FTZ R2, R29, R23.reuse, -R2 ;  /* 0x000000171d027223 */ /* 0x080fe20000010802 */
[--C-:B------:R-:W-:Y:S01]  /*da70*/  HADD2.F32 R29, -RZ, R20.reuse.H1_H1 ;  /* 0x30000014ff1d7230 */ /* 0x100fe20000004100 */
[----:B------:R-:W-:Y:S01]  /*da80*/  FFMA.FTZ R22, R31, R22, R15 ;  /* 0x000000161f167223 */ /* 0x000fe2000001000f */
[----:B------:R-:W-:Y:S01]  /*da90*/  HADD2.F32 R15, -RZ, R20.H0_H0 ;  /* 0x20000014ff0f7230 */ /* 0x000fe20000004100 */
[----:B------:R-:W-:Y:S01]  /*daa0*/  FFMA.FTZ R23, R28, R23, R0 ;  /* 0x000000171c177223 */ /* 0x000fe20000010000 */
[--C-:B------:R-:W-:Y:S02]  /*dab0*/  HADD2.F32 R0, -RZ, R30.reuse.H0_H0 ;  /* 0x2000001eff007230 */ /* 0x100fe40000004100 */
        /* <DEDUP_REMOVED lines=14> */
.L_x_2617:
[----:B------:R-:W-:Y:S05]  /*dba0*/  BSYNC B0 ;  /* 0x0000000000007941 */ /* 0x000fea0003800000 */
.L_x_2616:
[----:B---3--:R2:W5:Y:S01]  /*dbb0*/  LDG.E.128 R28, [R18.64+0x80] ;  /* 0x00008006121c7981 */ /* 0x008562000c1e1d00 */
[----:B------:R-:W-:Y:S01]  /*dbc0*/  IADD3 R0, R24, 0x40, RZ ;  /* 0x0000004018007810 */ /* 0x000fe20007ffe0ff */
[----:B------:R-:W-:Y:S02]  /*dbd0*/  BSSY B0, `(.L_x_2618) ;  /* 0x000002b000007945 */ /* 0x000fe40003800000 */
[----:B-----5:R2:W-:Y:S01]  /*dbe0*/  STS.128 [R237+0x800], R20 ;  /* 0x00080014ed007388 */ /* 0x0205e20000000c00 */
[----:B------:R-:W-:-:S13]  /*dbf0*/  ISETP.GE.AND P0, PT, R0, c[0x0][0x230], PT ;  /* 0x00008c0000007a0c */ /* 0x000fda0003f06270 */
[----:B------:R-:W-:Y:S05]  /*dc00*/  @P0 BRA `(.L_x_2619) ;  /* 0x0000027000000947 */ /* 0x000fea0003800000 */
[----:B------:R-:W3:Y:S04]  /*dc10*/  LDG.E.64 R4, [R26.64+0x40] ;  /* 0x000040061a047981 */ /* 0x000ee8000c1e1b00 */
[----:B------:R-:W4:Y:S01]  /*dc20*/  LDG.E.64 R6, [R10.64+0x40] ;  /* 0x000040060a067981 */ /* 0x000f22000c1e1b00 */
[----:B--2---:R-:W-:Y:S01]  /*dc30*/  MOV R23, R31 ;  /* 0x0000001f00177202 */ /* 0x004fe20000000f00 */
[--C-:B------:R-:W-:Y:S02]  /*dc40*/  HADD2.F32 R33, -RZ, R29.reuse.H0_H0 ;  /* 0x2000001dff217230 */ /* 0x100fe40000004100 */
[----:B------:R-:W-:Y:S02]  /*dc50*/  HADD2.F32 R31, -RZ, R29.H1_H1 ;  /* 0x3000001dff1f7230 */ /* 0x000fe40000004100 */
[----:B------:R-:W-:-:S02]  /*dc60*/  HADD2.F32 R29, -RZ, R23.H0_H0 ;  /* 0x20000017ff1d7230 */ /* 0x000fc40000004100 */
[----:B------:R-:W-:Y:S02]  /*dc70*/  HADD2.F32 R23, -RZ, R23.H1_H1 ;  /* 0x30000017ff177230 */ /* 0x000fe40000004100 */
[----:B---3--:R-:W-:Y:S02]  /*dc80*/  HADD2.F32 R2, -RZ, R4.H1_H1 ;  /* 0x30000004ff027230 */ /* 0x008fe40000004100 */
[----:B------:R-:W-:Y:S02]  /*dc90*/  HADD2.F32 R0, -RZ, R5.H1_H1 ;  /* 0x30000005ff007230 */ /* 0x000fe40000004100 */
[----:B----4-:R-:W-:Y:S01]  /*dca0*/  HADD2.F32 R21, -RZ, R7.H1_H1 ;  /* 0x30000007ff157230 */ /* 0x010fe20000004100 */
[-C--:B------:R-:W-:Y:S01]  /*dcb0*/  FMUL.FTZ R20, R31, R2.reuse ;  /* 0x000000021f147220 */ /* 0x080fe20000410000 */
[----:B------:R-:W-:Y:S01]  /*dcc0*/  HADD2.F32 R22, -RZ, R6.H1_H1 ;  /* 0x30000006ff167230 */ /* 0x000fe20000004100 */
[----:B------:R-:W-:Y:S01]  /*dcd0*/  FMUL.FTZ R15, R33, R2 ;  /* 0x00000002210f7220 */ /* 0x000fe20000410000 */
[----:B------:R-:W-:Y:S01]  /*dce0*/  HADD2.F32 R4, -RZ, R4.H0_H0 ;  /* 0x20000004ff047230 */ /* 0x000fe20000004100 */
[-C--:B------:R-:W-:Y:S01]  /*dcf0*/  FMUL.FTZ R2, R23, R0.reuse ;  /* 0x0000000017027220 */ /* 0x080fe20000410000 */
[----:B------:R-:W-:Y:S01]  /*dd00*/  HADD2.F32 R5, -RZ, R5.H0_H0 ;  /* 0x20000005ff057230 */ /* 0x000fe20000004100 */
[C---:B------:R-:W-:Y:S01]  /*dd10*/  FMUL.FTZ R0, R29.reuse, R0 ;  /* 0x000000001d007220 */ /* 0x040fe20000410000 */
[----:B------:R-:W-:Y:S01]  /*dd20*/  HADD2.F32 R6, -RZ, R6.H0_H0 ;  /* 0x20000006ff067230 */ /* 0x000fe20000004100 */
[-C--:B------:R-:W-:Y:S01]  /*dd30*/  FFMA.FTZ R2, R29, R21.reuse, -R2 ;  /* 0x000000151d027223 */ /* 0x080fe20000010802 */
[--C-:B------:R-:W-:Y:S01]  /*dd40*/  HADD2.F32 R29, -RZ, R28.reuse.H1_H1 ;  /* 0x3000001cff1d7230 */ /* 0x100fe20000004100 */
[----:B------:R-:W-:Y:S01]  /*dd50*/  FFMA.FTZ R21, R23, R21, R0 ;  /* 0x0000001517157223 */ /* 0x000fe20000010000 */
[----:B------:R-:W-:Y:S01]  /*dd60*/  HADD2.F32 R23, -RZ, R28.H0_H0 ;  /* 0x2000001cff177230 */ /* 0x000fe20000004100 */
[-C--:B------:R-:W-:Y:S01]  /*dd70*/  FFMA.FTZ R15, R31, R22.reuse, R15 ;  /* 0x000000161f0f7223 */ /* 0x080fe2000001000f */
[--C-:B------:R-:W-:Y:S01]  /*dd80*/  HADD2.F32 R0, -RZ, R30.reuse.H0_H0 ;  /* 0x2000001eff007230 */ /* 0x100fe20000004100 */
[----:B------:R-:W-:Y:S01]  /*dd90*/  FFMA.FTZ R20, R33, R22, -R20 ;  /* 0x0000001621147223 */ /* 0x000fe20000010814 */
[----:B------:R-:W-:Y:S01]  /*dda0*/  HADD2.F32 R30, -RZ, R30.H1_H1 ;  /* 0x3000001eff1e7230 */ /* 0x000fe20000004100 */
[-C--:B------:R-:W-:Y:S01]  /*ddb0*/  FMUL.FTZ R22, R23, R4.reuse ;  /* 0x0000000417167220 */ /* 0x080fe20000410000 */
[----:B------:R-:W-:Y:S01]  /*ddc0*/  HADD2.F32 R31, -RZ, R7.H0_H0 ;  /* 0x20000007ff1f7230 */ /* 0x000fe20000004100 */
[----:B------:R-:W-:-:S02]  /*ddd0*/  FMUL.FTZ R7, R29, R4 ;  /* 0x000000041d077220 */ /* 0x000fc40000410000 */
[-C--:B------:R-:W-:Y:S02]  /*dde0*/  FMUL.FTZ R4, R30, R5.reuse ;  /* 0x000000051e047220 */ /* 0x080fe40000410000 */
[C---:B------:R-:W-:Y:S02]  /*ddf0*/  FMUL.FTZ R5, R0.reuse, R5 ;  /* 0x0000000500057220 */ /* 0x040fe40000410000 */
[-C--:B------:R-:W-:Y:S02]  /*de00*/  FFMA.FTZ R7, R23, R6.reuse, -R7 ;  /* 0x0000000617077223 */ /* 0x080fe40000010807 */
[----:B------:R-:W-:Y:S01]  /*de10*/  FFMA.FTZ R22, R29, R6, R22 ;  /* 0x000000061d167223 */ /* 0x000fe20000010016 */
[----:B------:R-:W-:Y:S01]  /*de20*/  F2FP.PACK_AB R29, R15, R20 ;  /* 0x000000140f1d723e */ /* 0x000fe200000000ff */
[-C--:B------:R-:W-:Y:S02]  /*de30*/  FFMA.FTZ R4, R0, R31.reuse, -R4 ;  /* 0x0000001f00047223 */ /* 0x080fe40000010804 */
[----:B------:R-:W-:Y:S01]  /*de40*/  FFMA.FTZ R5, R30, R31, R5 ;  /* 0x0000001f1e057223 */ /* 0x000fe20000010005 */
[----:B------:R-:W-:-:S02]  /*de50*/  F2FP.PACK_AB R31, R21, R2 ;  /* 0x00000002151f723e */ /* 0x000fc400000000ff */
[----:B------:R-:W-:Y:S02]  /*de60*/  F2FP.PACK_AB R28, R22, R7 ;  /* 0x00000007161c723e */ /* 0x000fe400000000ff */
[----:B------:R-:W-:Y:S02]  /*de70*/  F2FP.PACK_AB R30, R5, R4 ;  /* 0x00000004051e723e */ /* 0x000fe400000000ff */
.L_x_2619:
[----:B------:R-:W-:Y:S05]  /*de80*/  BSYNC B0 ;  /* 0x0000000000007941 */ /* 0x000fea0003800000 */
.L_x_2618:
        /* <DEDUP_REMOVED lines=8> */
[----:B--2--5:R-:W-:Y:S01]  /*df10*/  HADD2.F32 R31, -RZ, R21.H1_H1 ;  /* 0x30000015ff1f7230 */ /* 0x024fe20000004100 */
[----:B------:R-:W-:Y:S01]  /*df20*/  MOV R30, R22 ;  /* 0x00000016001e7202 */ /* 0x000fe20000000f00 */
[----:B------:R-:W-:Y:S02]  /*df30*/  HADD2.F32 R28, -RZ, R23.H1_H1 ;  /* 0x30000017ff1c7230 */ /* 0x000fe40000004100 */
[----:B------:R-:W-:Y:S02]  /*df40*/  HADD2.F32 R32, -RZ, R21.H0_H0 ;  /* 0x20000015ff207230 */ /* 0x000fe40000004100 */
[----:B------:R-:W-:-:S02]  /*df50*/  HADD2.F32 R29, -RZ, R23.H0_H0 ;  /* 0x20000017ff1d7230 */ /* 0x000fc40000004100 */
[----:B---3--:R-:W-:Y:S02]  /*df60*/  HADD2.F32 R15, -RZ, R4.H1_H1 ;  /* 0x30000004ff0f7230 */ /* 0x008fe40000004100 */
        /* <DEDUP_REMOVED lines=31> */
.L_x_2621:
[----:B------:R-:W-:Y:S05]  /*e160*/  BSYNC B0 ;  /* 0x0000000000007941 */ /* 0x000fea0003800000 */
.L_x_2620:
        /* <DEDUP_REMOVED lines=10> */
[--C-:B-1----:R-:W-:Y:S02]  /*e210*/  HADD2.F32 R19, -RZ, R31.reuse.H1_H1 ;  /* 0x3000001fff137230 */ /* 0x102fe40000004100 */
        /* <DEDUP_REMOVED lines=13> */
[----:B------:R-:W-:Y:S01]  /*e2f0*/  HADD2.F32 R6, -RZ, R6.H0_H0 ;  /* 0x20000006ff067230 */ /* 0x000fe20000004100 */
[-C--:B------:R-:W-:Y:S01]  /*e300*/  FFMA.FTZ R10, R21, R18.reuse, R10 ;  /* 0x00000012150a7223 */ /* 0x080fe2000001000a */
[--C-:B------:R-:W-:Y:S01]  /*e310*/  HADD2.F32 R21, -RZ, R28.reuse.H1_H1 ;  /* 0x3000001cff157230 */ /* 0x100fe20000004100 */
[----:B------:R-:W-:Y:S01]  /*e320*/  FFMA.FTZ R15, R19, R15, R0 ;  /* 0x0000000f130f7223 */ /* 0x000fe20000010000 */
[----:B------:R-:W-:Y:S01]  /*e330*/  HADD2.F32 R19, -RZ, R28.H0_H0 ;  /* 0x2000001cff137230 */ /* 0x000fe20000004100 */
[----:B------:R-:W-:Y:S01]  /*e340*/  FFMA.FTZ R11, R22, R18, -R11 ;  /* 0x00000012160b7223 */ /* 0x000fe2000001080b */
[--C-:B------:R-:W-:Y:S01]  /*e350*/  HADD2.F32 R0, -RZ, R30.reuse.H0_H0 ;  /* 0x2000001eff007230 */ /* 0x100fe20000004100 */
[-C--:B------:R-:W-:Y:S01]  /*e360*/  FMUL.FTZ R7, R21, R4.reuse ;  /* 0x0000000415077220 */ /* 0x080fe20000410000 */
[----:B------:R-:W-:Y:S01]  /*e370*/  HADD2.F32 R30, -RZ, R30.H1_H1 ;  /* 0x3000001eff1e7230 */ /* 0x000fe20000004100 */
[C---:B------:R-:W-:Y:S01]  /*e380*/  FMUL.FTZ R18, R19.reuse, R4 ;  /* 0x0000000413127220 */ /* 0x040fe20000410000 */
[----:B------:R-:W-:Y:S01]  /*e390*/  F2FP.PACK_AB R29, R10, R11 ;  /* 0x0000000b0a1d723e */ /* 0x000fe200000000ff */
[----:B------:R-:W-:Y:S01]  /*e3a0*/  FFMA.FTZ R7, R19, R6, -R7 ;  /* 0x0000000613077223 */ /* 0x000fe20000010807 */
[----:B------:R-:W-:Y:S01]  /*e3b0*/  F2FP.PACK_AB R31, R15, R2 ;  /* 0x000000020f1f723e */ /* 0x000fe200000000ff */
[----:B------:R-:W-:-:S02]  /*e3c0*/  FMUL.FTZ R4, R30, R5 ;  /* 0x000000051e047220 */ /* 0x000fc40000410000 */
[C---:B------:R-:W-:Y:S02]  /*e3d0*/  FMUL.FTZ R5, R0.reuse, R5 ;  /* 0x0000000500057220 */ /* 0x040fe40000410000 */
[----:B------:R-:W-:Y:S02]  /*e3e0*/  FFMA.FTZ R18, R21, R6, R18 ;  /* 0x0000000615127223 */ /* 0x000fe40000010012 */
[-C--:B------:R-:W-:Y:S02]  /*e3f0*/  FFMA.FTZ R4, R0, R23.reuse, -R4 ;  /* 0x0000001700047223 */ /* 0x080fe40000010804 */
[----:B------:R-:W-:Y:S01]  /*e400*/  FFMA.FTZ R5, R30, R23, R5 ;  /* 0x000000171e057223 */ /* 0x000fe20000010005 */
[----:B------:R-:W-:-:S04]  /*e410*/  F2FP.PACK_AB R28, R18, R7 ;  /* 0x00000007121c723e */ /* 0x000fc800000000ff */
[----:B------:R-:W-:Y:S02]  /*e420*/  F2FP.PACK_AB R30, R5, R4 ;  /* 0x00000004051e723e */ /* 0x000fe400000000ff */
.L_x_2623:
[----:B------:R-:W-:Y:S05]  /*e430*/  BSYNC B0 ;  /* 0x0000000000007941 */ /* 0x000fea0003800000 */
.L_x_2622:
[----:B------:R3:W-:Y:S02]  /*e440*/  STS.128 [R237+0x6800], R28 ;  /* 0x0068001ced007388 */ /* 0x0007e40000000c00 */
.L_x_2615:
[----:B------:R-:W-:Y:S05]  /*e450*/  BSYNC B1 ;  /* 0x0000000000017941 */ /* 0x000fea0003800000 */
.L_x_2614:
[----:B-12---:R-:W-:Y:S01]  /*e460*/  IADD3 R18, R142, 0x20, RZ ;  /* 0x000000208e127810 */ /* 0x006fe20007ffe0ff */
[----:B------:R-:W-:Y:S03]  /*e470*/  BSSY B1, `(.L_x_2624) ;  /* 0x00000c5000017945 */ /* 0x000fe60003800000 */
[----:B------:R-:W-:-:S04]  /*e480*/  ISETP.GE.AND P0, PT, R18, R3, PT ;  /* 0x000000031200720c */ /* 0x000fc80003f06270 */
[----:B------:R-:W-:-:S13]  /*e490*/  ISETP.LT.OR P0, PT, R58, -0x107, P0 ;  /* 0xfffffef93a00780c */ /* 0x000fda0000701670 */
[----:B------:R-:W-:Y:S05]  /*e4a0*/  @P0 BRA `(.L_x_2625) ;  /* 0x00000c1000000947 */ /* 0x000fea0003800000 */
[----:B------:R1:W5:Y:S01]  /*e4b0*/  LDG.E.128 R20, [R16.64] ;  /* 0x0000000610147981 */ /* 0x000362000c1e1d00 */
[----:B------:R-:W-:Y:S01]  /*e4c0*/  IMAD.SHL.U32 R0, R135, 0x20, RZ ;  /* 0x0000002087007824 */ /* 0x000fe200078e00ff */
[----:B------:R-:W-:Y:S04]  /*e4d0*/  BSSY B0, `(.L_x_2626) ;  /* 0x0000033000007945 */ /* 0x000fe80003800000 */
[----:B------:R-:W-:-:S04]  /*e4e0*/  IADD3 R5, P0, R0, R8, RZ ;  /* 0x0000000800057210 */ /* 0x000fc80007f1e0ff */
[----:B------:R-:W-:Y:S01]  /*e4f0*/  LEA.HI.X.SX32 R0, R0, R9, 0x1, P0 ;  /* 0x0000000900007211 */ /* 0x000fe200000f0eff */
[C---:B------:R-:W-:Y:S01]  /*e500*/  IMAD.SHL.U32 R26, R5.reuse, 0x2, RZ ;  /* 0x00000002051a7824 */ /* 0x040fe200078e00ff */
[----:B------:R-:W-:Y:S02]  /*e510*/  ISETP.GE.AND P0, PT, R24, c[0x0][0x230], PT ;  /* 0x00008c0018007a0c */ /* 0x000fe40003f06270 */
[----:B------:R-:W-:Y:S02]  /*e520*/  SHF.L.U64.HI R0, R5, 0x1, R0 ;  /* 0x0000000105007819 */ /* 0x000fe40000010200 */
[C---:B------:R-:W-:Y:S02]  /*e530*/  IADD3 R10, P2, R26.reuse, c[0x0][0x2a8], RZ ;  /* 0x0000aa001a0a7a10 */ /* 0x040fe40007f5e0ff */
[----:B------:R-:W-:Y:S02]  /*e540*/  IADD3 R26, P1, R26, c[0x0][0x2b0], RZ ;  /* 0x0000ac001a1a7a10 */ /* 0x000fe40007f3e0ff */
[----:B------:R-:W-:-:S02]  /*e550*/  IADD3.X R11, R0, c[0x0][0x2ac], RZ, P2, !PT ;  /* 0x0000ab00000b7a10 */ /* 0x000fc400017fe4ff */
[----:B------:R-:W-:-:S03]  /*e560*/  IADD3.X R27, R0, c[0x0][0x2b4], RZ, P1, !PT ;  /* 0x0000ad00001b7a10 */ /* 0x000fc60000ffe4ff */
[----:B------:R-:W-:Y:S05]  /*e570*/  @P0 BRA `(.L_x_2627) ;  /* 0x0000028000000947 */ /* 0x000fea0003800000 */
[----:B-1----:R-:W2:Y:S04]  /*e580*/  LDG.E.64 R4, [R26.64] ;  /* 0x000000061a047981 */ /* 0x002ea8000c1e1b00 */
[----:B------:R-:W4:Y:S01]  /*e590*/  LDG.E.64 R6, [R10.64] ;  /* 0x000000060a067981 */ /* 0x000f22000c1e1b00 */
[----:B---3-5:R-:W-:Y:S01]  /*e5a0*/  HADD2.F32 R28, -RZ, R23.H0_H0 ;  /* 0x20000017ff1c7230 */ /* 0x028fe20000004100 */
[----:B------:R-:W-:Y:S01]  /*e5b0*/  MOV R29, R22 ;  /* 0x00000016001d7202 */ /* 0x000fe20000000f00 */
[----:B------:R-:W-:Y:S02]  /*e5c0*/  HADD2.F32 R30, -RZ, R21.H1_H1 ;  /* 0x30000015ff1e7230 */ /* 0x000fe40000004100 */
[----:B------:R-:W-:Y:S02]  /*e5d0*/  HADD2.F32 R23, -RZ, R23.H1_H1 ;  /* 0x30000017ff177230 */ /* 0x000fe40000004100 */
        /* <DEDUP_REMOVED lines=13> */
[-C--:B------:R-:W-:Y:S02]  /*e6b0*/  FFMA.FTZ R2, R28, R21.reuse, -R2 ;  /* 0x000000151c027223 */ /* 0x080fe40000010802 */
[----:B------:R-:W-:Y:S01]  /*e6c0*/  FFMA.FTZ R22, R30, R22, R15 ;  /* 0x000000161e167223 */ /* 0x000fe2000001000f */
[--C-:B------:R-:W-:Y:S01]  /*e6d0*/  HADD2.F32 R15, -RZ, R20.reuse.H0_H0 ;  /* 0x20000014ff0f7230 */ /* 0x100fe20000004100 */
[----:B------:R-:W-:Y:S01]  /*e6e0*/  FFMA.FTZ R21, R23, R21, R0 ;  /* 0x0000001517157223 */ /* 0x000fe20000010000 */
[----:B------:R-:W-:Y:S02]  /*e6f0*/  HADD2.F32 R23, -RZ, R20.H1_H1 ;  /* 0x30000014ff177230 */ /* 0x000fe40000004100 */
[--C-:B------:R-:W-:Y:S01]  /*e700*/  HADD2.F32 R20, -RZ, R29.reuse.H1_H1 ;  /* 0x3000001dff147230 */ /* 0x100fe20000004100 */
[-C--:B------:R-:W-:Y:S01]  /*e710*/  FMUL.FTZ R28, R15, R4.reuse ;  /* 0x000000040f1c7220 */ /* 0x080fe20000410000 */
[----:B------:R-:W-:Y:S01]  /*e720*/  HADD2.F32 R0, -RZ, R29.H0_H0 ;  /* 0x2000001dff007230 */ /* 0x000fe20000004100 */
[----:B------:R-:W-:Y:S01]  /*e730*/  F2FP.PACK_AB R19, R22, R19 ;  /* 0x000000131613723e */ /* 0x000fe200000000ff */
[----:B------:R-:W-:Y:S01]  /*e740*/  HADD2.F32 R29, -RZ, R7.H0_H0 ;  /* 0x20000007ff1d7230 */ /* 0x000fe20000004100 */
[----:B------:R-:W-:-:S02]  /*e750*/  FMUL.FTZ R7, R23, R4 ;  /* 0x0000000417077220 */ /* 0x000fc40000410000 */
[-C--:B------:R-:W-:Y:S02]  /*e760*/  FMUL.FTZ R4, R20, R5.reuse ;  /* 0x0000000514047220 */ /* 0x080fe40000410000 */
[C---:B------:R-:W-:Y:S02]  /*e770*/  FMUL.FTZ R5, R0.reuse, R5 ;  /* 0x0000000500057220 */ /* 0x040fe40000410000 */
[-C--:B------:R-:W-:Y:S02]  /*e780*/  FFMA.FTZ R7, R15, R6.reuse, -R7 ;  /* 0x000000060f077223 */ /* 0x080fe40000010807 */
[----:B------:R-:W-:Y:S01]  /*e790*/  FFMA.FTZ R28, R23, R6, R28 ;  /* 0x00000006171c7223 */ /* 0x000fe2000001001c */
[----:B------:R-:W-:Y:S01]  /*e7a0*/  F2FP.PACK_AB R23, R21, R2 ;  /* 0x000000021517723e */ /* 0x000fe200000000ff */
[----:B------:R-:W-:Y:S01]  /*e7b0*/  FFMA.FTZ R4, R0, R29, -R4 ;  /* 0x0000001d00047223 */ /* 0x000fe20000010804 */
[----:B------:R-:W-:Y:S01]  /*e7c0*/  MOV R21, R19 ;  /* 0x0000001300157202 */ /* 0x000fe20000000f00 */
[----:B------:R-:W-:Y:S01]  /*e7d0*/  FFMA.FTZ R5, R20, R29, R5 ;  /* 0x0000001d14057223 */ /* 0x000fe20000010005 */
[----:B------:R-:W-:-:S04]  /*e7e0*/  F2FP.PACK_AB R20, R28, R7 ;  /* 0x000000071c14723e */ /* 0x000fc800000000ff */
[----:B------:R-:W-:Y:S02]  /*e7f0*/  F2FP.PACK_AB R22, R5, R4 ;  /* 0x000000040516723e */ /* 0x000fe400000000ff */
.L_x_2627:
[----:B-1----:R-:W-:Y:S05]  /*e800*/  BSYNC B0 ;  /* 0x0000000000007941 */ /* 0x002fea0003800000 */
.L_x_2626:
[----:B---3--:R1:W5:Y:S01]  /*e810*/  LDG.E.128 R28, [R16.64+0x80] ;  /* 0x00008006101c7981 */ /* 0x008362000c1e1d00 */
[----:B------:R-:W-:Y:S01]  /*e820*/  IADD3 R0, R24, 0x40, RZ ;  /* 0x0000004018007810 */ /* 0x000fe20007ffe0ff */
[----:B------:R-:W-:Y:S02]  /*e830*/  BSSY B0, `(.L_x_2628) ;  /* 0x000002b000007945 */ /* 0x000fe40003800000 */
[----:B-----5:R1:W-:Y:S01]  /*e840*/  STS.128 [R237+0x1000], R20 ;  /* 0x00100014ed007388 */ /* 0x0203e20000000c00 */
[----:B------:R-:W-:-:S13]  /*e850*/  ISETP.GE.AND P0, PT, R0, c[0x0][0x230], PT ;  /* 0x00008c0000007a0c */ /* 0x000fda0003f06270 */
[----:B------:R-:W-:Y:S05]  /*e860*/  @P0 BRA `(.L_x_2629) ;  /* 0x0000027000000947 */ /* 0x000fea0003800000 */
[----:B------:R-:W2:Y:S04]  /*e870*/  LDG.E.64 R4, [R26.64+0x40] ;  /* 0x000040061a047981 */ /* 0x000ea8000c1e1b00 */
[----:B------:R-:W3:Y:S01]  /*e880*/  LDG.E.64 R6, [R10.64+0x40] ;  /* 0x000040060a067981 */ /* 0x000ee2000c1e1b00 */
[----:B-1----:R-:W-:Y:S01]  /*e890*/  MOV R22, R31 ;  /* 0x0000001f00167202 */ /* 0x002fe20000000f00 */
[--C-:B------:R-:W-:Y:S02]  /*e8a0*/  HADD2.F32 R31, -RZ, R29.reuse.H0_H0 ;  /* 0x2000001dff1f7230 */ /* 0x100fe40000004100 */
[----:B------:R-:W-:Y:S02]  /*e8b0*/  HADD2.F32 R29, -RZ, R29.H1_H1 ;  /* 0x3000001dff1d7230 */ /* 0x000fe40000004100 */
[----:B------:R-:W-:-:S02]  /*e8c0*/  HADD2.F32 R23, -RZ, R22.H0_H0 ;  /* 0x20000016ff177230 */ /* 0x000fc40000004100 */
[----:B------:R-:W-:Y:S02]  /*e8d0*/  HADD2.F32 R22, -RZ, R22.H1_H1 ;  /* 0x30000016ff167230 */ /* 0x000fe40000004100 */
[----:B--2---:R-:W-:Y:S02]  /*e8e0*/  HADD2.F32 R2, -RZ, R4.H1_H1 ;  /* 0x30000004ff027230 */ /* 0x004fe40000004100 */
[----:B------:R-:W-:Y:S02]  /*e8f0*/  HADD2.F32 R0, -RZ, R5.H1_H1 ;  /* 0x30000005ff007230 */ /* 0x000fe40000004100 */
[----:B---3--:R-:W-:Y:S01]  /*e900*/  HADD2.F32 R20, -RZ, R6.H1_H1 ;  /* 0x30000006ff147230 */ /* 0x008fe20000004100 */
[-C--:B------:R-:W-:Y:S01]  /*e910*/  FMUL.FTZ R19, R29, R2.reuse ;  /* 0x000000021d137220 */ /* 0x080fe20000410000 */
[----:B------:R-:W-:Y:S01]  /*e920*/  HADD2.F32 R21, -RZ, R7.H1_H1 ;  /* 0x30000007ff157230 */ /* 0x000fe20000004100 */
[----:B------:R-:W-:Y:S01]  /*e930*/  FMUL.FTZ R15, R31, R2 ;  /* 0x000000021f0f7220 */ /* 0x000fe20000410000 */
[----:B------:R-:W-:Y:S01]  /*e940*/  HADD2.F32 R4, -RZ, R4.H0_H0 ;  /* 0x20000004ff047230 */ /* 0x000fe20000004100 */
[-C--:B------:R-:W-:Y:S01]  /*e950*/  FMUL.FTZ R2, R22, R0.reuse ;  /* 0x0000000016027220 */ /* 0x080fe20000410000 */
        /* <DEDUP_REMOVED lines=15> */
[----:B------:R-:W-:-:S02]  /*ea50*/  FMUL.FTZ R4, R30, R5 ;  /* 0x000000051e047220 */ /* 0x000fc40000410000 */
[C---:B------:R-:W-:Y:S02]  /*ea60*/  FMUL.FTZ R5, R0.reuse, R5 ;  /* 0x0000000500057220 */ /* 0x040fe40000410000 */
[-C--:B------:R-:W-:Y:S02]  /*ea70*/  FFMA.FTZ R7, R15, R6.reuse, -R7 ;  /* 0x000000060f077223 */ /* 0x080fe40000010807 */
[----:B------:R-:W-:Y:S02]  /*ea80*/  FFMA.FTZ R22, R23, R6, R22 ;  /* 0x0000000617167223 */ /* 0x000fe40000010016 */
[-C--:B------:R-:W-:Y:S02]  /*ea90*/  FFMA.FTZ R4, R0, R29.reuse, -R4 ;  /* 0x0000001d00047223 */ /* 0x080fe40000010804 */
[----:B------:R-:W-:Y:S01]  /*eaa0*/  FFMA.FTZ R5, R30, R29, R5 ;  /* 0x0000001d1e057223 */ /* 0x000fe20000010005 */
[----:B------:R-:W-:Y:S02]  /*eab0*/  F2FP.PACK_AB R29, R20, R19 ;  /* 0x00000013141d723e */ /* 0x000fe400000000ff */
[----:B------:R-:W-:-:S02]  /*eac0*/  F2FP.PACK_AB R28, R22, R7 ;  /* 0x00000007161c723e */ /* 0x000fc400000000ff */
[----:B------:R-:W-:Y:S02]  /*ead0*/  F2FP.PACK_AB R30, R5, R4 ;  /* 0x00000004051e723e */ /* 0x000fe400000000ff */
.L_x_2629:
[----:B------:R-:W-:Y:S05]  /*eae0*/  BSYNC B0 ;  /* 0x0000000000007941 */ /* 0x000fea0003800000 */
.L_x_2628:
[----:B-1----:R1:W5:Y:S01]  /*eaf0*/  LDG.E.128 R20, [R16.64+0x100] ;  /* 0x0001000610147981 */ /* 0x002362000c1e1d00 */
[----:B------:R-:W-:Y:S01]  /*eb00*/  IADD3 R0, R24, 0x80, RZ ;  /* 0x0000008018007810 */ /* 0x000fe20007ffe0ff */
[----:B------:R-:W-:Y:S02]  /*eb10*/  BSSY B0, `(.L_x_2630) ;  /* 0x000002c000007945 */ /* 0x000fe40003800000 */
[----:B------:R1:W-:Y:S01]  /*eb20*/  STS.128 [R237+0x3000], R28 ;  /* 0x0030001ced007388 */ /* 0x0003e20000000c00 */
[----:B------:R-:W-:-:S13]  /*eb30*/  ISETP.GE.AND P0, PT, R0, c[0x0][0x230], PT ;  /* 0x00008c0000007a0c */ /* 0x000fda0003f06270 */
[----:B------:R-:W-:Y:S05]  /*eb40*/  @P0 BRA `(.L_x_2631) ;  /* 0x0000028000000947 */ /* 0x000fea0003800000 */
[----:B------:R-:W2:Y:S04]  /*eb50*/  LDG.E.64 R4, [R26.64+0x80] ;  /* 0x000080061a047981 */ /* 0x000ea8000c1e1b00 */
[----:B------:R-:W3:Y:S01]  /*eb60*/  LDG.E.64 R6, [R10.64+0x80] ;  /* 0x000080060a067981 */ /* 0x000ee2000c1e1b00 */
[----:B-1---5:R-:W-:Y:S01]  /*eb70*/  HADD2.F32 R28, -RZ, R23.H0_H0 ;  /* 0x20000017ff1c7230 */ /* 0x022fe20000004100 */
[----:B------:R-:W-:Y:S01]  /*eb80*/  MOV R29, R22 ;  /* 0x00000016001d7202 */ /* 0x000fe20000000f00 */
[----:B------:R-:W-:Y:S02]  /*eb90*/  HADD2.F32 R30, -RZ, R21.H1_H1 ;  /* 0x30000015ff1e7230 */ /* 0x000fe40000004100 */
[----:B------:R-:W-:Y:S02]  /*eba0*/  HADD2.F32 R23, -RZ, R23.H1_H1 ;  /* 0x30000017ff177230 */ /* 0x000fe40000004100 */
[----:B------:R-:W-:-:S02]  /*ebb0*/  HADD2.F32 R31, -RZ, R21.H0_H0 ;  /* 0x20000015ff1f7230 */ /* 0x000fc40000004100 */
[----:B--2---:R-:W-:Y:S02]  /*ebc0*/  HADD2.F32 R15, -RZ, R4.H1_H1 ;  /* 0x30000004ff0f7230 */ /* 0x004fe40000004100 */
[----:B------:R-:W-:Y:S02]  /*ebd0*/  HADD2.F32 R0, -RZ, R5.H1_H1 ;  /* 0x30000005ff007230 */ /* 0x000fe40000004100 */
[----:B---3--:R-:W-:Y:S01]  /*ebe0*/  HADD2.F32 R22, -RZ, R6.H1_H1 ;  /* 0x30000006ff167230 */ /* 0x008fe20000004100 */
        /* <DEDUP_REMOVED lines=30> */
.L_x_2631:
[----:B------:R-:W-:Y:S05]  /*edd0*/  BSYNC B0 ;  /* 0x0000000000007941 */ /* 0x000fea0003800000 */
.L_x_2630:
[----:B-1----:R1:W5:Y:S01]  /*ede0*/  LDG.E.128 R28, [R16.64+0x180] ;  /* 0x00018006101c7981 */ /* 0x002362000c1e1d00 */
[----:B------:R-:W-:Y:S01]  /*edf0*/  IADD3 R0, R24, 0xc0, RZ ;  /* 0x000000c018007810 */ /* 0x000fe20007ffe0ff */
[----:B------:R-:W-:Y:S02]  /*ee00*/  BSSY B0, `(.L_x_2632) ;  /* 0x000002a000007945 */ /* 0x000fe40003800000 */
[----:B-----5:R1:W-:Y:S01]  /*ee10*/  STS.128 [R237+0x5000], R20 ;  /* 0x00500014ed007388 */ /* 0x0203e20000000c00 */
[----:B------:R-:W-:-:S13]  /*ee20*/  ISETP.GE.AND P0, PT, R0, c[0x0][0x230], PT ;  /* 0x00008c0000007a0c */ /* 0x000fda0003f06270 */
[----:B------:R-:W-:Y:S05]  /*ee30*/  @P0 BRA `(.L_x_2633) ;  /* 0x0000026000000947 */ /* 0x000fea0003800000 */
[----:B------:R-:W2:Y:S04]  /*ee40*/  LDG.E.64 R4, [R26.64+0xc0] ;  /* 0x0000c0061a047981 */ /* 0x000ea8000c1e1b00 */
[----:B------:R-:W3:Y:S01]  /*ee50*/  LDG.E.64 R6, [R10.64+0xc0] ;  /* 0x0000c0060a067981 */ /* 0x000ee2000c1e1b00 */
[--C-:B-1----:R-:W-:Y:S02]  /*ee60*/  HADD2.F32 R20, -RZ, R29.reuse.H0_H0 ;  /* 0x2000001dff147230 */ /* 0x102fe40000004100 */
[----:B------:R-:W-:Y:S02]  /*ee70*/  HADD2.F32 R21, -RZ, R29.H1_H1 ;  /* 0x3000001dff157230 */ /* 0x000fe40000004100 */
[--C-:B------:R-:W-:Y:S02]  /*ee80*/  HADD2.F32 R17, -RZ, R31.reuse.H1_H1 ;  /* 0x3000001fff117230 */ /* 0x100fe40000004100 */
[----:B------:R-:W-:-:S02]  /*ee90*/  HADD2.F32 R19, -RZ, R31.H0_H0 ;  /* 0x2000001fff137230 */ /* 0x000fc40000004100 */
[----:B--2---:R-:W-:Y:S02]  /*eea0*/  HADD2.F32 R2, -RZ, R4.H1_H1 ;  /* 0x30000004ff027230 */ /* 0x004fe40000004100 */
[----:B------:R-:W-:Y:S02]  /*eeb0*/  HADD2.F32 R0, -RZ, R5.H1_H1 ;  /* 0x30000005ff007230 */ /* 0x000fe40000004100 */
[----:B---3--:R-:W-:Y:S01]  /*eec0*/  HADD2.F32 R15, -RZ, R7.H1_H1 ;  /* 0x30000007ff0f7230 */ /* 0x008fe20000004100 */
[-C--:B------:R-:W-:Y:S01]  /*eed0*/  FMUL.FTZ R11, R21, R2.reuse ;  /* 0x00000002150b7220 */ /* 0x080fe20000410000 */
[----:B------:R-:W-:Y:S01]  /*eee0*/  HADD2.F32 R16, -RZ, R6.H1_H1 ;  /* 0x30000006ff107230 */ /* 0x000fe20000004100 */
[C---:B------:R-:W-:Y:S01]  /*eef0*/  FMUL.FTZ R10, R20.reuse, R2 ;  /* 0x00000002140a7220 */ /* 0x040fe20000410000 */
        /* <DEDUP_REMOVED lines=26> */
.L_x_2633:
[----:B------:R-:W-:Y:S05]  /*f0a0*/  BSYNC B0 ;  /* 0x0000000000007941 */ /* 0x000fea0003800000 */
.L_x_2632:
[----:B------:R2:W-:Y:S02]  /*f0b0*/  STS.128 [R237+0x7000], R28 ;  /* 0x0070001ced007388 */ /* 0x0005e40000000c00 */
.L_x_2625:
[----:B------:R-:W-:Y:S05]  /*f0c0*/  BSYNC B1 ;  /* 0x0000000000017941 */ /* 0x000fea0003800000 */
.L_x_2624:
[----:B-1----:R-:W-:-:S04]  /*f0d0*/  IADD3 R16, R142, 0x30, RZ ;  /* 0x000000308e107810 */ /* 0x002fc80007ffe0ff */
[----:B------:R-:W-:-:S04]  /*f0e0*/  ISETP.GE.AND P0, PT, R16, R3, PT ;  /* 0x000000031000720c */ /* 0x000fc80003f06270 */
[----:B------:R-:W-:-:S13]  /*f0f0*/  ISETP.LT.OR P0, PT, R58, -0x187, P0 ;  /* 0xfffffe793a00780c */ /* 0x000fda0000701670 */
[----:B------:R-:W-:Y:S05]  /*f100*/  @P0 BRA `(.L_x_2634) ;  /* 0x000069a000000947 */ /* 0x000fea0003800000 */
[----:B------:R1:W5:Y:S01]  /*f110*/  LDG.E.128 R20, [R12.64] ;  /* 0x000000060c147981 */ /* 0x000362000c1e1d00 */
[----:B------:R-:W-:Y:S01]  /*f120*/  IMAD R135, R135, 0x30, RZ ;  /* 0x0000003087877824 */ /* 0x000fe200078e02ff */
[----:B------:R-:W-:Y:S04]  /*f130*/  BSSY B0, `(.L_x_2635) ;  /* 0x0000032000007945 */ /* 0x000fe80003800000 */
[----:B------:R-:W-:-:S04]  /*f140*/  IADD3 R0, P0, R135, R8, RZ ;  /* 0x0000000887007210 */ /* 0x000fc80007f1e0ff */
[----:B------:R-:W-:Y:S01]  /*f150*/  LEA.HI.X.SX32 R9, R135, R9, 0x1, P0 ;  /* 0x0000000987097211 */ /* 0x000fe200000f0eff */
[----:B------:R-:W-:Y:S01]  /*f160*/  IMAD.SHL.U32 R26, R0, 0x2, RZ ;  /* 0x00000002001a7824 */ /* 0x000fe200078e00ff */
[----:B------:R-:W-:Y:S02]  /*f170*/  ISETP.GE.AND P0, PT, R24, c[0x0][0x230], PT ;  /* 0x00008c0018007a0c */ /* 0x000fe40003f06270 */
[----:B------:R-:W-:Y:S02]  /*f180*/  SHF.L.U64.HI R0, R0, 0x1, R9 ;  /* 0x0000000100007819 */ /* 0x000fe40000010209 */
[C---:B------:R-:W-:Y:S02]  /*f190*/  IADD3 R6, P2, R26.reuse, c[0x0][0x2a8], RZ ;  /* 0x0000aa001a067a10 */ /* 0x040fe40007f5e0ff */
[----:B------:R-:W-:Y:S02]  /*f1a0*/  IADD3 R26, P1, R26, c[0x0][0x2b0], RZ ;  /* 0x0000ac001a1a7a10 */ /* 0x000fe40007f3e0ff */
[----:B------:R-:W-:-:S02]  /*f1b0*/  IADD3.X R7, R0, c[0x0][0x2ac], RZ, P2, !PT ;  /* 0x0000ab0000077a10 */ /* 0x000fc400017fe4ff */
[----:B------:R-:W-:-:S03]  /*f1c0*/  IADD3.X R27, R0, c[0x0][0x2b4], RZ, P1, !PT ;  /* 0x0000ad00001b7a10 */ /* 0x000fc60000ffe4ff */
[----:B------:R-:W-:Y:S05]  /*f1d0*/  @P0 BRA `(.L_x_2636) ;  /* 0x0000027000000947 */ /* 0x000fea0003800000 */
[----:B-1----:R-:W4:Y:S04]  /*f1e0*/  LDG.E.64 R2, [R26.64] ;  /* 0x000000061a027981 */ /* 0x002f28000c1e1b00 */
[----:B--2---:R-:W2:Y:S01]  /*f1f0*/  LDG.E.64 R4, [R6.64] ;  /* 0x0000000606047981 */ /* 0x004ea2000c1e1b00 */
[----:B---3-5:R-:W-:Y:S01]  /*f200*/  MOV R28, R21 ;  /* 0x00000015001c7202 */ /* 0x028fe20000000f00 */
[--C-:B------:R-:W-:Y:S02]  /*f210*/  HADD2.F32 R17, -RZ, R23.reuse.H1_H1 ;  /* 0x30000017ff117230 */ /* 0x100fe40000004100 */
[----:B------:R-:W-:Y:S02]  /*f220*/  HADD2.F32 R19, -RZ, R23.H0_H0 ;  /* 0x20000017ff137230 */ /* 0x000fe40000004100 */
[----:B------:R-:W-:-:S02]  /*f230*/  HADD2.F32 R21, -RZ, R28.H0_H0 ;  /* 0x2000001cff157230 */ /* 0x000fc40000004100 */
[----:B------:R-:W-:Y:S02]  /*f240*/  HADD2.F32 R28, -RZ, R28.H1_H1 ;  /* 0x3000001cff1c7230 */ /* 0x000fe40000004100 */
[----:B----4-:R-:W-:Y:S02]  /*f250*/  HADD2.F32 R9, -RZ, R2.H1_H1 ;  /* 0x30000002ff097230 */ /* 0x010fe40000004100 */
[----:B------:R-:W-:Y:S02]  /*f260*/  HADD2.F32 R0, -RZ, R3.H1_H1 ;  /* 0x30000003ff007230 */ /* 0x000fe40000004100 */
[----:B--2---:R-:W-:Y:S01]  /*f270*/  HADD2.F32 R11, -RZ, R5.H1_H1 ;  /* 0x30000005ff0b7230 */ /* 0x004fe20000004100 */
[-C--:B------:R-:W-:Y:S01]  /*f280*/  FMUL.FTZ R10, R28, R9.reuse ;  /* 0x000000091c0a7220 */ /* 0x080fe20000410000 */
[----:B------:R-:W-:Y:S01]  /*f290*/  HADD2.F32 R15, -RZ, R4.H1_H1 ;  /* 0x30000004ff0f7230 */ /* 0x000fe20000004100 */
[-C--:B------:R-:W-:Y:S01]  /*f2a0*/  FMUL.FTZ R8, R17, R0.reuse ;  /* 0x0000000011087220 */ /* 0x080fe20000410000 */
[----:B------:R-:W-:Y:S01]  /*f2b0*/  HADD2.F32 R2, -RZ, R2.H0_H0 ;  /* 0x20000002ff027230 */ /* 0x000fe20000004100 */
[----:B------:R-:W-:Y:S01]  /*f2c0*/  FMUL.FTZ R9, R21, R9 ;  /* 0x0000000915097220 */ /* 0x000fe20000410000 */
[----:B------:R-:W-:Y:S01]  /*f2d0*/  HADD2.F32 R3, -RZ, R3.H0_H0 ;  /* 0x20000003ff037230 */ /* 0x000fe20000004100 */
[C---:B------:R-:W-:Y:S01]  /*f2e0*/  FMUL.FTZ R0, R19.reuse, R0 ;  /* 0x0000000013007220 */ /* 0x040fe20000410000 */
[----:B------:R-:W-:Y:S01]  /*f2f0*/  HADD2.F32 R4, -RZ, R4.H0_H0 ;  /* 0x20000004ff047230 */ /* 0x000fe20000004100 */
[----:B------:R-:W-:Y:S01]  /*f300*/  FFMA.FTZ R8, R19, R11, -R8 ;  /* 0x0000000b13087223 */ /* 0x000fe20000010808 */
[----:B------:R-:W-:Y:S01]  /*f310*/  HADD2.F32 R19, -RZ, R5.H0_H0 ;  /* 0x20000005ff137230 */ /* 0x000fe20000004100 */
[----:B------:R-:W-:-:S02]  /*f320*/  FFMA.FTZ R10, R21, R15, -R10 ;  /* 0x0000000f150a7223 */ /* 0x000fc4000001080a */
[----:B------:R-:W-:Y:S01]  /*f330*/  FFMA.FTZ R9, R28, R15, R9 ;  /* 0x0000000f1c097223 */ /* 0x000fe20000010009 */
[--C-:B------:R-:W-:Y:S01]  /*f340*/  HADD2.F32 R15, -RZ, R20.reuse.H0_H0 ;  /* 0x20000014ff0f7230 */ /* 0x100fe20000004100 */
[----:B------:R-:W-:Y:S01]  /*f350*/  FFMA.FTZ R11, R17, R11, R0 ;  /* 0x0000000b110b7223 */ /* 0x000fe20000010000 */
[----:B------:R-:W-:Y:S02]  /*f360*/  HADD2.F32 R17, -RZ, R20.H1_H1 ;  /* 0x30000014ff117230 */ /* 0x000fe40000004100 */
[--C-:B------:R-:W-:Y:S01]  /*f370*/  HADD2.F32 R0, -RZ, R22.reuse.H0_H0 ;  /* 0x20000016ff007230 */ /* 0x100fe20000004100 */
[-C--:B------:R-:W-:Y:S01]  /*f380*/  FMUL.FTZ R20, R15, R2.reuse ;  /* 0x000000020f147220 */ /* 0x080fe20000410000 */
[----:B------:R-:W-:Y:S01]  /*f390*/  HADD2.F32 R22, -RZ, R22.H1_H1 ;  /* 0x30000016ff167230 */ /* 0x000fe20000004100 */
[----:B------:R-:W-:Y:S01]  /*f3a0*/  FMUL.FTZ R5, R17, R2 ;  /* 0x0000000211057220 */ /* 0x000fe20000410000 */
[----:B------:R-:W-:Y:S01]  /*f3b0*/  F2FP.PACK_AB R21, R9, R10 ;  /* 0x0000000a0915723e */ /* 0x000fe200000000ff */
[----:B------:R-:W-:Y:S01]  /*f3c0*/  FFMA.FTZ R20, R17, R4, R20 ;  /* 0x0000000411147223 */ /* 0x000fe20000010014 */
[----:B------:R-:W-:Y:S01]  /*f3d0*/  F2FP.PACK_AB R23, R11, R8 ;  /* 0x000000080b17723e */ /* 0x000fe200000000ff */
[----:B------:R-:W-:-:S02]  /*f3e0*/  FMUL.FTZ R2, R22, R3 ;  /* 0x0000000316027220 */ /* 0x000fc40000410000 */
[C---:B------:R-:W-:Y:S02]  /*f3f0*/  FMUL.FTZ R3, R0.reuse, R3 ;  /* 0x0000000300037220 */ /* 0x040fe40000410000 */
[----:B------:R-:W-:Y:S02]  /*f400*/  FFMA.FTZ R5, R15, R4, -R5 ;  /* 0x000000040f057223 */ /* 0x000fe40000010805 */
[-C--:B------:R-:W-:Y:S02]  /*f410*/  FFMA.FTZ R2, R0, R19.reuse, -R2 ;  /* 0x0000001300027223 */ /* 0x080fe40000010802 */
[----:B------:R-:W-:Y:S01]  /*f420*/  FFMA.FTZ R3, R22, R19, R3 ;  /* 0x0000001316037223 */ /* 0x000fe20000010003 */
[----:B------:R-:W-:-:S04]  /*f430*/  F2FP.PACK_AB R20, R20, R5 ;  /* 0x000000051414723e */ /* 0x000fc800000000ff */
[----:B------:R-:W-:Y:S02]  /*f440*/  F2FP.PACK_AB R22, R3, R2 ;  /* 0x000000020316723e */ /* 0x000fe400000000ff */
.L_x_2636:
[----:B-1----:R-:W-:Y:S05]  /*f450*/  BSYNC B0 ;  /* 0x0000000000007941 */ /* 0x002fea0003800000 */
.L_x_2635:
[----:B------:R1:W5:Y:S01]  /*f460*/  LDG.E.128 R8, [R12.64+0x80] ;  /* 0x000080060c087981 */ /* 0x000362000c1e1d00 */
[----:B------:R-:W-:Y:S01]  /*f470*/  IADD3 R0, R24, 0x40, RZ ;  /* 0x0000004018007810 */ /* 0x000fe20007ffe0ff */
[----:B------:R-:W-:Y:S02]  /*f480*/  BSSY B0, `(.L_x_2637) ;  /* 0x000002d000007945 */ /* 0x000fe40003800000 */
[----:B-----5:R1:W-:Y:S01]  /*f490*/  STS.128 [R237+0x1800], R20 ;  /* 0x00180014ed007388 */ /* 0x0203e20000000c00 */
[----:B------:R-:W-:-:S13]  /*f4a0*/  ISETP.GE.AND P0, PT, R0, c[0x0][0x230], PT ;  /* 0x00008c0000007a0c */ /* 0x000fda0003f06270 */
[----:B------:R-:W-:Y:S05]  /*f4b0*/  @P0 BRA `(.L_x_2638) ;  /* 0x0000029000000947 */ /* 0x000fea0003800000 */
[----:B------:R-:W4:Y:S04]  /*f4c0*/  LDG.E.64 R2, [R26.64+0x40] ;  /* 0x000040061a027981 */ /* 0x000f28000c1e1b00 */
[----:B------:R-:W5:Y:S01]  /*f4d0*/  LDG.E.64 R4, [R6.64+0x40] ;  /* 0x0000400606047981 */ /* 0x000f62000c1e1b00 */
[--C-:B--23--:R-:W-:Y:S01]  /*f4e0*/  HADD2.F32 R28, -RZ, R9.reuse.H0_H0 ;  /* 0x20000009ff1c7230 */ /* 0x10cfe20000004100 */
[----:B-1----:R-:W-:Y:S01]  /*f4f0*/  MOV R21, R10 ;  /* 0x0000000a00157202 */ /* 0x002fe20000000f00 */
[----:B------:R-:W-:Y:S02]  /*f500*/  HADD2.F32 R22, -RZ, R9.H1_H1 ;  /* 0x30000009ff167230 */ /* 0x000fe40000004100 */
[--C-:B------:R-:W-:Y:S02]  /*f510*/  HADD2.F32 R19, -RZ, R11.reuse.H1_H1 ;  /* 0x3000000bff137230 */ /* 0x100fe40000004100 */
[----:B------:R-:W-:-:S02]  /*f520*/  HADD2.F32 R20, -RZ, R11.H0_H0 ;  /* 0x2000000bff147230 */ /* 0x000fc40000004100 */
[----:B----4-:R-:W-:Y:S02]  /*f530*/  HADD2.F32 R9, -RZ, R2.H1_H1 ;  /* 0x30000002ff097230 */ /* 0x010fe40000004100 */
[----:B------:R-:W-:Y:S02]  /*f540*/  HADD2.F32 R0, -RZ, R3.H1_H1 ;  /* 0x30000003ff007230 */ /* 0x000fe40000004100 */
[----:B-----5:R-:W-:Y:S01]  /*f550*/  HADD2.F32 R17, -RZ, R4.H1_H1 ;  /* 0x30000004ff117230 */ /* 0x020fe20000004100 */
        /* <DEDUP_REMOVED lines=9> */
[----:B------:R-:W-:Y:S01]  /*f5f0*/  FFMA.FTZ R10, R22, R17, R10 ;  /* 0x00000011160a7223 */ /* 0x000fe2000001000a */
[--C-:B------:R-:W-:Y:S01]  /*f600*/  HADD2.F32 R17, -RZ, R8.reuse.H1_H1 ;  /* 0x30000008ff117230 */ /* 0x100fe20000004100 */
[-C--:B------:R-:W-:Y:S01]  /*f610*/  FFMA.FTZ R9, R20, R15.reuse, -R9 ;  /* 0x0000000f14097223 */ /* 0x080fe20000010809 */
[--C-:B------:R-:W-:Y:S01]  /*f620*/  HADD2.F32 R20, -RZ, R21.reuse.H1_H1 ;  /* 0x30000015ff147230 */ /* 0x100fe20000004100 */
[----:B------:R-:W-:Y:S01]  /*f630*/  FFMA.FTZ R0, R19, R15, R0 ;  /* 0x0000000f13007223 */ /* 0x000fe20000010000 */
[----:B------:R-:W-:Y:S01]  /*f640*/  HADD2.F32 R15, -RZ, R8.H0_H0 ;  /* 0x20000008ff0f7230 */ /* 0x000fe20000004100 */
[----:B------:R-:W-:Y:S01]  /*f650*/  F2FP.PACK_AB R10, R10, R11 ;  /* 0x0000000b0a0a723e */ /* 0x000fe200000000ff */
[----:B------:R-:W-:Y:S02]  /*f660*/  HADD2.F32 R8, -RZ, R21.H0_H0 ;  /* 0x20000015ff087230 */ /* 0x000fe40000004100 */
[----:B------:R-:W-:Y:S01]  /*f670*/  HADD2.F32 R19, -RZ, R5.H0_H0 ;  /* 0x20000005ff137230 */ /* 0x000fe20000004100 */
[-C--:B------:R-:W-:Y:S01]  /*f680*/  FMUL.FTZ R5, R17, R2.reuse ;  /* 0x0000000211057220 */ /* 0x080fe20000410000 */
[----:B------:R-:W-:Y:S01]  /*f690*/  F2FP.PACK_AB R11, R0, R9 ;  /* 0x00000009000b723e */ /* 0x000fe200000000ff */
[----:B------:R-:W-:Y:S01]  /*f6a0*/  FMUL.FTZ R21, R15, R2 ;  /* 0x000000020f157220 */ /* 0x000fe20000410000 */
[----:B------:R-:W-:Y:S01]  /*f6b0*/  MOV R9, R10 ;  /* 0x0000000a00097202 */ /* 0x000fe20000000f00 */
[----:B------:R-:W-:-:S02]  /*f6c0*/  FMUL.FTZ R2, R20, R3 ;  /* 0x0000000314027220 */ /* 0x000fc40000410000 */
[C---:B------:R-:W-:Y:S02]  /*f6d0*/  FMUL.FTZ R3, R8.reuse, R3 ;  /* 0x0000000308037220 */ /* 0x040fe40000410000 */
[-C--:B------:R-:W-:Y:S02]  /*f6e0*/  FFMA.FTZ R2, R8, R19.reuse, -R2 ;  /* 0x0000001308027223 */ /* 0x080fe40000010802 */
[----:B------:R-:W-:Y:S02]  /*f6f0*/  FFMA.FTZ R3, R20, R19, R3 ;  /* 0x0000001314037223 */ /* 0x000fe40000010003 */
[-C--:B------:R-:W-:Y:S02]  /*f700*/  FFMA.FTZ R5, R15, R4.reuse, -R5 ;  /* 0x000000040f057223 */ /* 0x080fe40000010805 */
[----:B------:R-:W-:Y:S01]  /*f710*/  FFMA.FTZ R4, R17, R4, R21 ;  /* 0x0000000411047223 */ /* 0x000fe20000010015 */
[----:B------:R-:W-:-:S04]  /*f720*/  F2FP.PACK_AB R2, R3, R2 ;  /* 0x000000020302723e */ /* 0x000fc800000000ff */
[----:B------:R-:W-:Y:S02]  /*f730*/  F2FP.PACK_AB R8, R4, R5 ;  /* 0x000000050408723e */ /* 0x000fe400000000ff */
[----:B------:R-:W-:Y:S02]  /*f740*/  MOV R10, R2 ;  /* 0x00000002000a7202 */ /* 0x000fe40000000f00 */
.L_x_2638:
[----:B------:R-:W-:Y:S05]  /*f750*/  BSYNC B0 ;  /* 0x0000000000007941 */ /* 0x000fea0003800000 */
.L_x_2637:
[----:B-1----:R1:W5:Y:S01]  /*f760*/  LDG.E.128 R20, [R12.64+0x100] ;  /* 0x000100060c147981 */ /* 0x002362000c1e1d00 */
[----:B------:R-:W-:Y:S01]  /*f770*/  IADD3 R0, R24, 0x80, RZ ;  /* 0x0000008018007810 */ /* 0x000fe20007ffe0ff */
[----:B------:R-:W-:Y:S02]  /*f780*/  BSSY B0, `(.L_x_2639) ;  /* 0x000002b000007945 */ /* 0x000fe40003800000 */
[----:B------:R1:W-:Y:S01]  /*f790*/  STS.128 [R237+0x3800], R8 ;  /* 0x00380008ed007388 */ /* 0x0003e20000000c00 */
[----:B------:R-:W-:-:S13]  /*f7a0*/  ISETP.GE.AND P0, PT, R0, c[0x0][0x230], PT ;  /* 0x00008c0000007a0c */ /* 0x000fda0003f06270 */
[----:B------:R-:W-:Y:S05]  /*f7b0*/  @P0 BRA `(.L_x_2640) ;  /* 0x0000027000000947 */ /* 0x000fea0003800000 */
[----:B------:R-:W4:Y:S04]  /*f7c0*/  LDG.E.64 R2, [R26.64+0x80] ;  /* 0x000080061a027981 */ /* 0x000f28000c1e1b00 */
[----:B--2---:R-:W2:Y:S01]  /*f7d0*/  LDG.E.64 R4, [R6.64+0x80] ;  /* 0x0000800606047981 */ /* 0x004ea2000c1e1b00 */
[----:B---3-5:R-:W-:Y:S01]  /*f7e0*/  MOV R28, R21 ;  /* 0x00000015001c7202 */ /* 0x028fe20000000f00 */
[--C-:B------:R-:W-:Y:S02]  /*f7f0*/  HADD2.F32 R17, -RZ, R23.reuse.H1_H1 ;  /* 0x30000017ff117230 */ /* 0x100fe40000004100 */
[----:B------:R-:W-:Y:S02]  /*f800*/  HADD2.F32 R19, -RZ, R23.H0_H0 ;  /* 0x20000017ff137230 */ /* 0x000fe40000004100 */
[----:B------:R-:W-:-:S02]  /*f810*/  HADD2.F32 R21, -RZ, R28.H0_H0 ;  /* 0x2000001cff157230 */ /* 0x000fc40000004100 */
[----:B------:R-:W-:Y:S02]  /*f820*/  HADD2.F32 R28, -RZ, R28.H1_H1 ;  /* 0x3000001cff1c7230 */ /* 0x000fe40000004100 */
[----:B-1--4-:R-:W-:Y:S02]  /*f830*/  HADD2.F32 R9, -RZ, R2.H1_H1 ;  /* 0x30000002ff097230 */ /* 0x012fe40000004100 */
        /* <DEDUP_REMOVED lines=31> */
.L_x_2640:
[----:B------:R-:W-:Y:S05]  /*fa30*/  BSYNC B0 ;  /* 0x0000000000007941 */ /* 0x000fea0003800000 */
.L_x_2639:
[----:B-1----:R1:W5:Y:S01]  /*fa40*/  LDG.E.128 R8, [R12.64+0x180] ;  /* 0x000180060c087981 */ /* 0x002362000c1e1d00 */
[----:B------:R-:W-:Y:S01]  /*fa50*/  IADD3 R24, R24, 0xc0, RZ ;  /* 0x000000c018187810 */ /* 0x000fe20007ffe0ff */
[----:B------:R-:W-:Y:S02]  /*fa60*/  BSSY B0, `(.L_x_2641) ;  /* 0x000002b000007945 */ /* 0x000fe40003800000 */
[----:B-----5:R1:W-:Y:S01]  /*fa70*/  STS.128 [R237+0x5800], R20 ;  /* 0x00580014ed007388 */ /* 0x0203e20000000c00 */
[----:B------:R-:W-:-:S13]  /*fa80*/  ISETP.GE.AND P0, PT, R24, c[0x0][0x230], PT ;  /* 0x00008c0018007a0c */ /* 0x000fda0003f06270 */
[----:B------:R-:W-:Y:S05]  /*fa90*/  @P0 BRA `(.L_x_2642) ;  /* 0x0000027000000947 */ /* 0x000fea0003800000 */
[----:B------:R-:W4:Y:S04]  /*faa0*/  LDG.E.64 R2, [R26.64+0xc0] ;  /* 0x0000c0061a027981 */ /* 0x000f28000c1e1b00 */
[----:B------:R-:W5:Y:S01]  /*fab0*/  LDG.E.64 R4, [R6.64+0xc0] ;  /* 0x0000c00606047981 */ /* 0x000f62000c1e1b00 */
[--C-:B------:R-:W-:Y:S01]  /*fac0*/  HADD2.F32 R17, -RZ, R9.reuse.H1_H1 ;  /* 0x30000009ff117230 */ /* 0x100fe20000004100 */
[----:B------:R-:W-:Y:S01]  /*fad0*/  MOV R15, R10 ;  /* 0x0000000a000f7202 */ /* 0x000fe20000000f00 */
[----:B------:R-:W-:Y:S02]  /*fae0*/  HADD2.F32 R19, -RZ, R9.H0_H0 ;  /* 0x20000009ff137230 */ /* 0x000fe40000004100 */
[--C-:B-1----:R-:W-:Y:S02]  /*faf0*/  HADD2.F32 R12, -RZ, R11.reuse.H1_H1 ;  /* 0x3000000bff0c7230 */ /* 0x102fe40000004100 */
        /* <DEDUP_REMOVED lines=14> */
[--C-:B------:R-:W-:Y:S01]  /*fbe0*/  HADD2.F32 R7, -RZ, R8.reuse.H0_H0 ;  /* 0x20000008ff077230 */ /* 0x100fe20000004100 */
[-C--:B------:R-:W-:Y:S01]  /*fbf0*/  FFMA.FTZ R6, R13, R11.reuse, -R6 ;  /* 0x0000000b0d067223 */ /* 0x080fe20000010806 */
[----:B------:R-:W-:Y:S01]  /*fc00*/  HADD2.F32 R13, -RZ, R8.H1_H1 ;  /* 0x30000008ff0d7230 */ /* 0x000fe20000004100 */
[----:B------:R-:W-:Y:S01]  /*fc10*/  FFMA.FTZ R11, R12, R11, R0 ;  /* 0x0000000b0c0b7223 */ /* 0x000fe20000010000 */
[--C-:B------:R-:W-:Y:S01]  /*fc20*/  HADD2.F32 R8, -RZ, R15.reuse.H1_H1 ;  /* 0x3000000fff087230 */ /* 0x100fe20000004100 */
[-C--:B------:R-:W-:Y:S01]  /*fc30*/  FMUL.FTZ R12, R7, R2.reuse ;  /* 0x00000002070c7220 */ /* 0x080fe20000410000 */
[----:B------:R-:W-:Y:S01]  /*fc40*/  HADD2.F32 R0, -RZ, R15.H0_H0 ;  /* 0x2000000fff007230 */ /* 0x000fe20000004100 */
[----:B------:R-:W-:Y:S01]  /*fc50*/  F2FP.PACK_AB R9, R10, R9 ;  /* 0x000000090a09723e */ /* 0x000fe200000000ff */
        /* <DEDUP_REMOVED lines=11> */
.L_x_2642:
[----:B------:R-:W-:Y:S05]  /*fd10*/  BSYNC B0 ;  /* 0x0000000000007941 */ /* 0x000fea0003800000 */
.L_x_2641:
[----:B------:R4:W-:Y:S01]  /*fd20*/  STS.128 [R237+0x7800], R8 ;  /* 0x00780008ed007388 */ /* 0x0009e20000000c00 */
[----:B------:R-:W-:Y:S05]  /*fd30*/  BRA `(.L_x_2634) ;  /* 0x00005d7000007947 */ /* 0x000fea0003800000 */
.L_x_2603:
[----:B------:R-:W-:Y:S01]  /*fd40*/  BSSY B1, `(.L_x_2643) ;  /* 0x000015e000017945 */ /* 0x000fe20003800000 */
[----:B------:R-:W-:Y:S05]  /*fd50*/  @!P1 BRA `(.L_x_2644) ;  /* 0x000015c000009947 */ /* 0x000fea0003800000 */
[----:B------:R1:W5:Y:S01]  /*fd60*/  LDG.E.128 R20, [R14.64] ;  /* 0x000000060e147981 */ /* 0x000362000c1e1d00 */
[----:B------:R-:W-:Y:S01]  /*fd70*/  ISETP.GE.AND P0, PT, R24, c[0x0][0x230], PT ;  /* 0x00008c0018007a0c */ /* 0x000fe20003f06270 */
[----:B------:R-:W-:-:S12]  /*fd80*/  BSSY B0, `(.L_x_2645) ;  /* 0x0000052000007945 */ /* 0x000fd80003800000 */
[----:B------:R-:W-:Y:S05]  /*fd90*/  @P0 BRA `(.L_x_2646) ;  /* 0x0000050000000947 */ /* 0x000fea0003800000 */
[-C--:B------:R-:W-:Y:S02]  /*fda0*/  ISETP.GE.AND P1, PT, R24, R135.reuse, PT ;  /* 0x000000871800720c */ /* 0x080fe40003f26270 */
[----:B------:R-:W-:Y:S02]  /*fdb0*/  MOV R7, R135 ;  /* 0x0000008700077202 */ /* 0x000fe40000000f00 */
[----:B------:R-:W-:Y:S02]  /*fdc0*/  MOV R9, RZ ;  /* 0x000000ff00097202 */ /* 0x000fe40000000f00 */
[----:B------:R-:W-:-:S07]  /*fdd0*/  MOV R11, RZ ;  /* 0x000000ff000b7202 */ /* 0x000fce0000000f00 */
[----:B------:R-:W-:-:S04]  /*fde0*/  @P1 SHF.R.S32.HI R135, RZ, 0x1, R134 ;  /* 0x00000001ff871819 */ /* 0x000fc80000011486 */
[C---:B------:R-:W-:Y:S02]  /*fdf0*/  @P1 IADD3 R9, -R135.reuse, RZ, RZ ;  /* 0x000000ff87091210 */ /* 0x040fe40007ffe1ff */
[----:B------:R-:W-:Y:S02]  /*fe00*/  @P1 IADD3 R7, -R135, RZ, RZ ;  /* 0x000000ff87071210 */ /* 0x000fe40007ffe1ff */
[----:B------:R-:W-:Y:S02]  /*fe10*/  IADD3 R5, P0, R9, R0, RZ ;  /* 0x0000000009057210 */ /* 0x000fe40007f1e0ff */
[----:B------:R-:W-:Y:S01]  /*fe20*/  @P1 IADD3 R11, -R135, RZ, RZ ;  /* 0x000000ff870b1210 */ /* 0x000fe20007ffe1ff */
[----:B------:R-:W-:Y:S01]  /*fe30*/  IMAD.WIDE R28, R7, 0x2, R14 ;  /* 0x00000002071c7825 */ /* 0x000fe200078e020e */
[----:B------:R-:W-:Y:S02]  /*fe40*/  LEA.HI.X.SX32 R4, R9, R2, 0x1, P0 ;  /* 0x0000000209047211 */ /* 0x000fe400000f0eff */
[----:B------:R-:W-:-:S03]  /*fe50*/  LEA R6, P0, R5, c[0x0][0x2b0], 0x1 ;  /* 0x0000ac0005067a11 */ /* 0x000fc600078008ff */
[----:B------:R-:W2:Y:S01]  /*fe60*/  LDG.E.128 R28, [R28.64] ;  /* 0x000000061c1c7981 */ /* 0x000ea2000c1e1d00 */
[----:B------:R-:W-:Y:S02]  /*fe70*/  LEA.HI.X R7, R5, c[0x0][0x2b4], R4, 0x1, P0 ;  /* 0x0000ad0005077a11 */ /* 0x000fe400000f0c04 */
[----:B------:R-:W-:-:S04]  /*fe80*/  IADD3 R9, P0, R11, R0, RZ ;  /* 0x000000000b097210 */ /* 0x000fc80007f1e0ff */
[----:B------:R-:W3:Y:S01]  /*fe90*/  LDG.E.128 R4, [R6.64] ;  /* 0x0000000606047981 */ /* 0x000ee2000c1e1d00 */
[----:B------:R-:W-:Y:S02]  /*fea0*/  LEA.HI.X.SX32 R8, R11, R2, 0x1, P0 ;  /* 0x000000020b087211 */ /* 0x000fe400000f0eff */
[----:B------:R-:W-:-:S04]  /*feb0*/  LEA R10, P0, R9, c[0x0][0x2a8], 0x1 ;  /* 0x0000aa00090a7a11 */ /* 0x000fc800078008ff */
[----:B------:R-:W-:-:S06]  /*fec0*/  LEA.HI.X R11, R9, c[0x0][0x2ac], R8, 0x1, P0 ;  /* 0x0000ab00090b7a11 */ /* 0x000fcc00000f0c08 */
[----:B------:R-:W4:Y:S01]  /*fed0*/  LDG.E.128 R8, [R10.64] ;  /* 0x000000060a087981 */ /* 0x000f22000c1e1d00 */
[--C-:B--2---:R-:W-:Y:S02]  /*fee0*/  HADD2.F32 R35, -RZ, R28.reuse.H0_H0 ;  /* 0x2000001cff237230 */ /* 0x104fe40000004100 */
[----:B------:R-:W-:Y:S02]  /*fef0*/  HADD2.F32 R28, -RZ, R28.H1_H1 ;  /* 0x3000001cff1c7230 */ /* 0x000fe40000004100 */
        /* <DEDUP_REMOVED lines=8> */
[----:B------:R-:W-:Y:S02]  /*ff80*/  HADD2.F32 R37, -RZ, R29.H0_H0 ;  /* 0x2000001dff257230 */ /* 0x000fe40000004100 */
[--C-:B------:R-:W-:Y:S02]  /*ff90*/  HADD2.F32 R6, -RZ, R7.reuse.H0_H0 ;  /* 0x20000007ff067230 */ /* 0x100fe40000004100 */
[----:B------:R-:W-:Y:S01]  /*ffa0*/  HADD2.F32 R7, -RZ, R7.H1_H1 ;  /* 0x30000007ff077230 */ /* 0x000fe20000004100 */
[----:B------:R-:W-:Y:S02]  /*ffb0*/  @!P1 FADD.FTZ R26, -R26, -RZ ;  /* 0x800000ff1a1a9221 */ /* 0x000fe40000010100 */
[----:B------:R-:W-:Y:S01]  /*ffc0*/  FMUL.FTZ R28, R28, R27 ;  /* 0x0000001b1c1c7220 */ /* 0x000fe20000410000 */
[--C-:B------:R-:W-:Y:S01]  /*ffd0*/  HADD2.F32 R27, -RZ, R31.reuse.H0_H0 ;  /* 0x2000001fff1b7230 */ /* 0x100fe20000004100 */
[----:B------:R-:W-:Y:S01]  /*ffe0*/  FMUL.FTZ R37, R37, R4 ;  /* 0x0000000425257220 */ /* 0x000fe20000410000 */
[----:B------:R-:W-:Y:S01]  /*fff0*/  HADD2.F32 R4, -RZ, R31.H1_H1 ;  /* 0x3000001fff047230 */ /* 0x000fe20000004100 */
[----:B------:R-:W-:-:S02]  /*10000*/  @!P1 FADD.FTZ R6, -R6, -RZ ;  /* 0x800000ff06069221 */ /* 0x000fc40000010100 */
[----:B------:R-:W-:Y:S02]  /*10010*/  @!P1 FADD.FTZ R7, -R7, -RZ ;  /* 0x800000ff07079221 */ /* 0x000fe40000010100 */
        /* <DEDUP_REMOVED lines=9> */
[----:B------:R-:W-:Y:S01]  /*100b0*/  HADD2.F32 R29, -RZ, R29.H1_H1 ;  /* 0x3000001dff1d7230 */ /* 0x000fe20000004100 */
        /* <DEDUP_REMOVED lines=24> */
[----:B------:R-:W-:Y:S02]  /*10240*/  FFMA.FTZ R6, R20, R9, R6 ;  /* 0x0000000914067223 */ /* 0x000fe40000010006 */
[----:B------:R-:W-:Y:S01]  /*10250*/  FFMA.FTZ R7, R23, R36, R7 ;  /* 0x0000002417077223 */ /* 0x000fe20000010007 */
[----:B------:R-:W-:Y:S02]  /*10260*/  F2FP.PACK_AB R20, R27, R4 ;  /* 0x000000041b14723e */ /* 0x000fe400000000ff */
[----:B------:R-:W-:Y:S02]  /*10270*/  F2FP.PACK_AB R21, R21, R8 ;  /* 0x000000081515723e */ /* 0x000fe400000000ff */
[----:B------:R-:W-:Y:S02]  /*10280*/  F2FP.PACK_AB R22, R10, R5 ;  /* 0x000000050a16723e */ /* 0x000fe400000000ff */
[----:B------:R-:W-:-:S02]  /*10290*/  F2FP.PACK_AB R23, R7, R6 ;  /* 0x000000060717723e */ /* 0x000fc400000000ff */
.L_x_2646:
[----:B------:R-:W-:Y:S05]  /*102a0*/  BSYNC B0 ;  /* 0x0000000000007941 */ /* 0x000fea0003800000 */
.L_x_2645:
[----:B------:R2:W5:Y:S01]  /*102b0*/  LDG.E.128 R28, [R14.64+0x80] ;  /* 0x000080060e1c7981 */ /* 0x000562000c1e1d00 */
[----:B------:R-:W-:Y:S01]  /*102c0*/  IADD3 R4, R24, 0x40, RZ ;  /* 0x0000004018047810 */ /* 0x000fe20007ffe0ff */
[----:B------:R-:W-:Y:S02]  /*102d0*/  BSSY B0, `(.L_x_2647) ;  /* 0x0000055000007945 */ /* 0x000fe40003800000 */
[----:B-----5:R2:W-:Y:S01]  /*102e0*/  STS.128 [R237], R20 ;  /* 0x00000014ed007388 */ /* 0x0205e20000000c00 */
[----:B------:R-:W-:-:S13]  /*102f0*/  ISETP.GE.AND P0, PT, R4, c[0x0][0x230], PT ;  /* 0x00008c0004007a0c */ /* 0x000fda0003f06270 */
        /* <DEDUP_REMOVED lines=10> */
[----:B--2---:R-:W-:Y:S01]  /*103a0*/  IMAD.WIDE R20, R7, 0x2, R14 ;  /* 0x0000000207147825 */ /* 0x004fe200078e020e */
[----:B------:R-:W-:Y:S02]  /*103b0*/  LEA.HI.X.SX32 R4, R9, R2, 0x1, P0 ;  /* 0x0000000209047211 */ /* 0x000fe400000f0eff */
[----:B------:R-:W-:-:S03]  /*103c0*/  LEA R6, P0, R5, c[0x0][0x2b0], 0x1 ;  /* 0x0000ac0005067a11 */ /* 0x000fc600078008ff */
[----:B------:R-:W2:Y:S01]  /*103d0*/  LDG.E.128 R20, [R20.64+0x80] ;  /* 0x0000800614147981 */ /* 0x000ea2000c1e1d00 */
[----:B------:R-:W-:Y:S02]  /*103e0*/  LEA.HI.X R7, R5, c[0x0][0x2b4], R4, 0x1, P0 ;  /* 0x0000ad0005077a11 */ /* 0x000fe400000f0c04 */
[----:B------:R-:W-:-:S04]  /*103f0*/  IADD3 R9, P0, R11, R0, RZ ;  /* 0x000000000b097210 */ /* 0x000fc80007f1e0ff */
[----:B------:R-:W3:Y:S01]  /*10400*/  LDG.E.128 R4, [R6.64+0x80] ;  /* 0x0000800606047981 */ /* 0x000ee2000c1e1d00 */
[----:B------:R-:W-:Y:S02]  /*10410*/  LEA.HI.X.SX32 R8, R11, R2, 0x1, P0 ;  /* 0x000000020b087211 */ /* 0x000fe400000f0eff */
[----:B------:R-:W-:-:S04]  /*10420*/  LEA R10, P0, R9, c[0x0][0x2a8], 0x1 ;  /* 0x0000aa00090a7a11 */ /* 0x000fc800078008ff */
[----:B------:R-:W-:-:S06]  /*10430*/  LEA.HI.X R11, R9, c[0x0][0x2ac], R8, 0x1, P0 ;  /* 0x0000ab00090b7a11 */ /* 0x000fcc00000f0c08 */
[----:B------:R-:W4:Y:S01]  /*10440*/  LDG.E.128 R8, [R10.64+0x80] ;  /* 0x000080060a087981 */ /* 0x000f22000c1e1d00 */
[----:B--2---:R-:W-:Y:S01]  /*10450*/  MOV R26, R23 ;  /* 0x00000017001a7202 */ /* 0x004fe20000000f00 */
[----:B------:R-:W-:Y:S02]  /*10460*/  HADD2.F32 R34, -RZ, R20.H0_H0 ;  /* 0x20000014ff227230 */ /* 0x000fe40000004100 */
[--C-:B---3--:R-:W-:Y:S02]  /*10470*/  HADD2.F32 R23, -RZ, R4.reuse.H0_H0 ;  /* 0x20000004ff177230 */ /* 0x108fe40000004100 */
[----:B------:R-:W-:Y:S02]  /*10480*/  HADD2.F32 R27, -RZ, R4.H1_H1 ;  /* 0x30000004ff1b7230 */ /* 0x000fe40000004100 */
[--C-:B------:R-:W-:Y:S01]  /*10490*/  HADD2.F32 R4, -RZ, R5.reuse.H0_H0 ;  /* 0x20000005ff047230 */ /* 0x100fe20000004100 */
[----:B------:R-:W-:Y:S01]  /*104a0*/  @!P1 FADD.FTZ R23, -R23, -RZ ;  /* 0x800000ff17179221 */ /* 0x000fe20000010100 */
[----:B------:R-:W-:-:S02]  /*104b0*/  HADD2.F32 R32, -RZ, R5.H1_H1 ;  /* 0x30000005ff207230 */ /* 0x000fc40000004100 */
[--C-:B------:R-:W-:Y:S02]  /*104c0*/  HADD2.F32 R5, -RZ, R6.reuse.H0_H0 ;  /* 0x20000006ff057230 */ /* 0x100fe40000004100 */
[----:B------:R-:W-:Y:S02]  /*104d0*/  HADD2.F32 R33, -RZ, R6.H1_H1 ;  /* 0x30000006ff217230 */ /* 0x000fe40000004100 */
[--C-:B------:R-:W-:Y:S02]  /*104e0*/  HADD2.F32 R6, -RZ, R7.reuse.H0_H0 ;  /* 0x20000007ff067230 */ /* 0x100fe40000004100 */
[----:B------:R-:W-:Y:S01]  /*104f0*/  HADD2.F32 R7, -RZ, R7.H1_H1 ;  /* 0x30000007ff077230 */ /* 0x000fe20000004100 */
[----:B------:R-:W-:Y:S01]  /*10500*/  @!P1 FADD.FTZ R4, -R4, -RZ ;  /* 0x800000ff04049221 */ /* 0x000fe20000010100 */
[--C-:B------:R-:W-:Y:S01]  /*10510*/  HADD2.F32 R35, -RZ, R21.reuse.H0_H0 ;  /* 0x20000015ff237230 */ /* 0x100fe20000004100 */
[----:B------:R-:W-:Y:S01]  /*10520*/  FMUL.FTZ R34, R34, R23 ;  /* 0x0000001722227220 */ /* 0x000fe20000410000 */
[----:B------:R-:W-:Y:S01]  /*10530*/  HADD2.F32 R23, -RZ, R26.H0_H0 ;  /* 0x2000001aff177230 */ /* 0x000fe20000004100 */
        /* <DEDUP_REMOVED lines=8> */
[----:B------:R-:W-:Y:S01]  /*105c0*/  @!P1 FADD.FTZ R32, -R32, -RZ ;  /* 0x800000ff20209221 */ /* 0x000fe20000010100 */
[----:B------:R-:W-:Y:S01]  /*105d0*/  HADD2.F32 R22, -RZ, R22.H1_H1 ;  /* 0x30000016ff167230 */ /* 0x000fe20000004100 */
[----:B------:R-:W-:Y:S01]  /*105e0*/  FMUL.FTZ R20, R20, R27 ;  /* 0x0000001b14147220 */ /* 0x000fe20000410000 */
[----:B------:R-:W-:Y:S01]  /*105f0*/  HADD2.F32 R27, -RZ, R28.H1_H1 ;  /* 0x3000001cff1b7230 */ /* 0x000fe20000004100 */
[----:B------:R-:W-:Y:S01]  /*10600*/  FMUL.FTZ R7, R26, R7 ;  /* 0x000000071a077220 */ /* 0x000fe20000410000 */
[----:B----4-:R-:W-:Y:S01]  /*10610*/  HADD2.F32 R26, -RZ, R8.H1_H1 ;  /* 0x30000008ff1a7230 */ /* 0x010fe20000004100 */
[----:B------:R-:W-:-:S02]  /*10620*/  @!P1 FADD.FTZ R6, -R6, -RZ ;  /* 0x800000ff06069221 */ /* 0x000fc40000010100 */
[----:B------:R-:W-:Y:S02]  /*10630*/  @!P1 FADD.FTZ R33, -R33, -RZ ;  /* 0x800000ff21219221 */ /* 0x000fe40000010100 */
        /* <DEDUP_REMOVED lines=30> */
.L_x_2648:
[----:B------:R-:W-:Y:S05]  /*10820*/  BSYNC B0 ;  /* 0x0000000000007941 */ /* 0x000fea0003800000 */
.L_x_2647:
[----:B--2---:R2:W5:Y:S01]  /*10830*/  LDG.E.128 R20, [R14.64+0x100] ;  /* 0x000100060e147981 */ /* 0x004562000c1e1d00 */
[----:B------:R-:W-:Y:S01]  /*10840*/  IADD3 R4, R24, 0x80, RZ ;  /* 0x0000008018047810 */ /* 0x000fe20007ffe0ff */
[----:B------:R-:W-:Y:S02]  /*10850*/  BSSY B0, `(.L_x_2649) ;  /* 0x0000054000007945 */ /* 0x000fe40003800000 */
[----:B------:R2:W-:Y:S01]  /*10860*/  STS.128 [R237+0x2000], R28 ;  /* 0x0020001ced007388 */ /* 0x0005e20000000c00 */
        /* <DEDUP_REMOVED lines=82> */
.L_x_2650:
[----:B------:R-:W-:Y:S05]  /*10d90*/  BSYNC B0 ;  /* 0x0000000000007941 */ /* 0x000fea0003800000 */
.L_x_2649:
[----:B--2---:R2:W5:Y:S01]  /*10da0*/  LDG.E.128 R28, [R14.64+0x180] ;  /* 0x000180060e1c7981 */ /* 0x004562000c1e1d00 */
[----:B------:R-:W-:Y:S01]  /*10db0*/  IADD3 R4, R24, 0xc0, RZ ;  /* 0x000000c018047810 */ /* 0x000fe20007ffe0ff */
[----:B------:R-:W-:Y:S02]  /*10dc0*/  BSSY B0, `(.L_x_2651) ;  /* 0x0000054000007945 */ /* 0x000fe40003800000 */
[----:B-----5:R2:W-:Y:S01]  /*10dd0*/  STS.128 [R237+0x4000], R20 ;  /* 0x00400014ed007388 */ /* 0x0205e20000000c00 */
        /* <DEDUP_REMOVED lines=22> */
[----:B--2---:R-:W-:Y:S02]  /*10f40*/  HADD2.F32 R33, -RZ, R20.H0_H0 ;  /* 0x20000014ff217230 */ /* 0x004fe40000004100 */
[----:B------:R-:W-:Y:S02]  /*10f50*/  HADD2.F32 R35, -RZ, R21.H0_H0 ;  /* 0x20000015ff237230 */ /* 0x000fe40000004100 */
[--C-:B-1-3--:R-:W-:Y:S02]  /*10f60*/  HADD2.F32 R14, -RZ, R4.reuse.H0_H0 ;  /* 0x20000004ff0e7230 */ /* 0x10afe40000004100 */
        /* <DEDUP_REMOVED lines=12> */
[----:B------:R-:W-:Y:S01]  /*11030*/  HADD2.F32 R14, -RZ, R22.H0_H0 ;  /* 0x20000016ff0e7230 */ /* 0x000fe20000004100 */
[----:B------:R-:W-:Y:S01]  /*11040*/  FMUL.FTZ R35, R35, R4 ;  /* 0x0000000423237220 */ /* 0x000fe20000410000 */
[----:B------:R-:W-:Y:S01]  /*11050*/  HADD2.F32 R4, -RZ, R23.H1_H1 ;  /* 0x30000017ff047230 */ /* 0x000fe20000004100 */
[----:B------:R-:W-:Y:S02]  /*11060*/  @!P1 FADD.FTZ R5, -R5, -RZ ;  /* 0x800000ff05059221 */ /* 0x000fe40000010100 */
[----:B------:R-:W-:-:S02]  /*11070*/  @!P1 FADD.FTZ R7, -R7, -RZ ;  /* 0x800000ff07079221 */ /* 0x000fc40000010100 */
[----:B------:R-:W-:Y:S01]  /*11080*/  FMUL.FTZ R20, R20, R15 ;  /* 0x0000000f14147220 */ /* 0x000fe20000410000 */
[----:B------:R-:W-:Y:S01]  /*11090*/  HADD2.F32 R15, -RZ, R23.H0_H0 ;  /* 0x20000017ff0f7230 */ /* 0x000fe20000004100 */
[----:B------:R-:W-:Y:S01]  /*110a0*/  @!P1 FADD.FTZ R6, -R6, -RZ ;  /* 0x800000ff06069221 */ /* 0x000fe20000010100 */
[----:B------:R-:W-:Y:S01]  /*110b0*/  HADD2.F32 R21, -RZ, R21.H1_H1 ;  /* 0x30000015ff157230 */ /* 0x000fe20000004100 */
[----:B------:R-:W-:Y:S01]  /*110c0*/  FMUL.FTZ R5, R14, R5 ;  /* 0x000000050e057220 */ /* 0x000fe20000410000 */
[----:B------:R-:W-:Y:S01]  /*110d0*/  HADD2.F32 R22, -RZ, R22.H1_H1 ;  /* 0x30000016ff167230 */ /* 0x000fe20000004100 */
[----:B------:R-:W-:Y:S01]  /*110e0*/  FMUL.FTZ R7, R4, R7 ;  /* 0x0000000704077220 */ /* 0x000fe20000410000 */
[----:B------:R-:W-:Y:S01]  /*110f0*/  HADD2.F32 R4, -RZ, R28.H0_H0 ;  /* 0x2000001cff047230 */ /* 0x000fe20000004100 */
[----:B------:R-:W-:Y:S01]  /*11100*/  @!P1 FADD.FTZ R26, -R26, -RZ ;  /* 0x800000ff1a1a9221 */ /* 0x000fe20000010100 */
[--C-:B----4-:R-:W-:Y:S01]  /*11110*/  HADD2.F32 R14, -RZ, R8.reuse.H0_H0 ;  /* 0x20000008ff0e7230 */ /* 0x110fe20000004100 */
        /* <DEDUP_REMOVED lines=30> */
.L_x_2652:
[----:B------:R-:W-:Y:S05]  /*11300*/  BSYNC B0 ;  /* 0x0000000000007941 */ /* 0x000fea0003800000 */
.L_x_2651:
[----:B------:R3:W-:Y:S02]  /*11310*/  STS.128 [R237+0x6000], R28 ;  /* 0x0060001ced007388 */ /* 0x0007e40000000c00 */
.L_x_2644:
[----:B------:R-:W-:Y:S05]  /*11320*/  BSYNC B1 ;  /* 0x0000000000017941 */ /* 0x000fea0003800000 */
.L_x_2643:
[----:B-12---:R-:W-:Y:S01]  /*11330*/  IADD3 R14, R142, 0x10, RZ ;  /* 0x000000108e0e7810 */ /* 0x006fe20007ffe0ff */
[----:B------:R-:W-:Y:S03]  /*11340*/  BSSY B1, `(.L_x_2653) ;  /* 0x000016a000017945 */ /* 0x000fe60003800000 */
[----:B------:R-:W-:-:S04]  /*11350*/  ISETP.GE.AND P0, PT, R14, R3, PT ;  /* 0x000000030e00720c */ /* 0x000fc80003f06270 */
[----:B------:R-:W-:-:S13]  /*11360*/  ISETP.LT.OR P0, PT, R58, -0x87, P0 ;  /* 0xffffff793a00780c */ /* 0x000fda0000701670 */
[----:B------:R-:W-:Y:S05]  /*11370*/  @P0 BRA `(.L_x_2654) ;  /* 0x0000166000000947 */ /* 0x000fea0003800000 */
[----:B---3--:R1:W5:Y:S01]  /*11380*/  LDG.E.128 R28, [R18.64] ;  /* 0x00000006121c7981 */ /* 0x008362000c1e1d00 */
[----:B------:R-:W-:Y:S01]  /*11390*/  ISETP.GE.AND P0, PT, R24, c[0x0][0x230], PT ;  /* 0x00008c0018007a0c */ /* 0x000fe20003f06270 */
[----:B------:R-:W-:-:S12]  /*113a0*/  BSSY B0, `(.L_x_2655) ;  /* 0x0000054000007945 */ /* 0x000fd80003800000 */
[----:B------:R-:W-:Y:S05]  /*113b0*/  @P0 BRA `(.L_x_2656) ;  /* 0x0000052000000947 */ /* 0x000fea0003800000 */
[-C--:B------:R-:W-:Y:S02]  /*113c0*/  ISETP.GE.AND P0, PT, R24, R135.reuse, PT ;  /* 0x000000871800720c */ /* 0x080fe40003f06270 */
[----:B------:R-:W-:Y:S02]  /*113d0*/  MOV R7, R135 ;  /* 0x0000008700077202 */ /* 0x000fe40000000f00 */
[----:B------:R-:W-:Y:S02]  /*113e0*/  MOV R4, RZ ;  /* 0x000000ff00047202 */ /* 0x000fe40000000f00 */
[C---:B------:R-:W-:Y:S02]  /*113f0*/  IADD3 R9, P1, R133.reuse, R0, RZ ;  /* 0x0000000085097210 */ /* 0x040fe40007f3e0ff */
[----:B------:R-:W-:Y:S02]  /*11400*/  MOV R10, RZ ;  /* 0x000000ff000a7202 */ /* 0x000fe40000000f00 */
[----:B------:R-:W-:-:S03]  /*11410*/  LEA.HI.X.SX32 R8, R133, R2, 0x1, P1 ;  /* 0x0000000285087211 */ /* 0x000fc600008f0eff */
[----:B------:R-:W-:-:S04]  /*11420*/  @P0 SHF.R.S32.HI R135, RZ, 0x1, R134 ;  /* 0x00000001ff870819 */ /* 0x000fc80000011486 */
[C---:B------:R-:W-:Y:S02]  /*11430*/  @P0 IADD3 R4, -R135.reuse, RZ, RZ ;  /* 0x000000ff87040210 */ /* 0x040fe40007ffe1ff */
[C---:B------:R-:W-:Y:S02]  /*11440*/  @P0 IADD3 R7, -R135.reuse, RZ, RZ ;  /* 0x000000ff87070210 */ /* 0x040fe40007ffe1ff */
[C---:B------:R-:W-:Y:S02]  /*11450*/  IADD3 R5, P1, R4.reuse, R9, RZ ;  /* 0x0000000904057210 */ /* 0x040fe40007f3e0ff */
        /* <DEDUP_REMOVED lines=72> */
.L_x_2656:
[----:B------:R-:W-:Y:S05]  /*118e0*/  BSYNC B0 ;  /* 0x0000000000007941 */ /* 0x000fea0003800000 */
.L_x_2655:
[----:B------:R2:W5:Y:S01]  /*118f0*/  LDG.E.128 R20, [R18.64+0x80] ;  /* 0x0000800612147981 */ /* 0x000562000c1e1d00 */
[----:B------:R-:W-:Y:S01]  /*11900*/  IADD3 R4, R24, 0x40, RZ ;  /* 0x0000004018047810 */ /* 0x000fe20007ffe0ff */
[----:B------:R-:W-:Y:S02]  /*11910*/  BSSY B0, `(.L_x_2657) ;  /* 0x0000057000007945 */ /* 0x000fe40003800000 */
[----:B-----5:R2:W-:Y:S01]  /*11920*/  STS.128 [R237+0x800], R28 ;  /* 0x0008001ced007388 */ /* 0x0205e20000000c00 */
[----:B------:R-:W-:-:S13]  /*11930*/  ISETP.GE.AND P0, PT, R4, c[0x0][0x230], PT ;  /* 0x00008c0004007a0c */ /* 0x000fda0003f06270 */
[----:B------:R-:W-:Y:S05]  /*11940*/  @P0 BRA `(.L_x_2658) ;  /* 0x0000053000000947 */ /* 0x000fea0003800000 */
[-C--:B------:R-:W-:Y:S02]  /*11950*/  ISETP.GE.AND P0, PT, R4, R135.reuse, PT ;  /* 0x000000870400720c */ /* 0x080fe40003f06270 */
[----:B------:R-:W-:Y:S02]  /*11960*/  MOV R7, R135 ;  /* 0x0000008700077202 */ /* 0x000fe40000000f00 */
[----:B------:R-:W-:Y:S02]  /*11970*/  IADD3 R5, R133, 0x40, RZ ;  /* 0x0000004085057810 */ /* 0x000fe40007ffe0ff */
[----:B------:R-:W-:Y:S02]  /*11980*/  MOV R4, RZ ;  /* 0x000000ff00047202 */ /* 0x000fe40000000f00 */
[----:B------:R-:W-:Y:S02]  /*11990*/  IADD3 R9, P1, R5, R0, RZ ;  /* 0x0000000005097210 */ /* 0x000fe40007f3e0ff */
[----:B------:R-:W-:-:S02]  /*119a0*/  MOV R10, RZ ;  /* 0x000000ff000a7202 */ /* 0x000fc40000000f00 */
[----:B------:R-:W-:Y:S02]  /*119b0*/  LEA.HI.X.SX32 R8, R5, R2, 0x1, P1 ;  /* 0x0000000205087211 */ /* 0x000fe400008f0eff */
[----:B------:R-:W-:-:S04]  /*119c0*/  @P0 SHF.R.S32.HI R135, RZ, 0x1, R134 ;  /* 0x00000001ff870819 */ /* 0x000fc80000011486 */
[C---:B------:R-:W-:Y:S02]  /*119d0*/  @P0 IADD3 R4, -R135.reuse, RZ, RZ ;  /* 0x000000ff87040210 */ /* 0x040fe40007ffe1ff */
[C---:B------:R-:W-:Y:S02]  /*119e0*/  @P0 IADD3 R7, -R135.reuse, RZ, RZ ;  /* 0x000000ff87070210 */ /* 0x040fe40007ffe1ff */
[C---:B------:R-:W-:Y:S02]  /*119f0*/  IADD3 R5, P1, R4.reuse, R9, RZ ;  /* 0x0000000904057210 */ /* 0x040fe40007f3e0ff */
[----:B------:R-:W-:Y:S01]  /*11a00*/  @P0 IADD3 R10, -R135, RZ, RZ ;  /* 0x000000ff870a0210 */ /* 0x000fe20007ffe1ff */
[----:B--2---:R-:W-:Y:S01]  /*11a10*/  IMAD.WIDE R28, R7, 0x2, R18 ;  /* 0x00000002071c7825 */ /* 0x004fe200078e0212 */
[----:B------:R-:W-:Y:S02]  /*11a20*/  LEA.HI.X.SX32 R4, R4, R8, 0x1, P1 ;  /* 0x0000000804047211 */ /* 0x000fe400008f0eff */
[----:B------:R-:W-:-:S03]  /*11a30*/  LEA R6, P1, R5, c[0x0][0x2b0], 0x1 ;  /* 0x0000ac0005067a11 */ /* 0x000fc600078208ff */
[----:B------:R-:W2:Y:S01]  /*11a40*/  LDG.E.128 R28, [R28.64+0x80] ;  /* 0x000080061c1c7981 */ /* 0x000ea2000c1e1d00 */
        /* <DEDUP_REMOVED lines=34> */
[----:B------:R-:W-:Y:S01]  /*11c70*/  HADD2.F32 R15, -RZ, R20.H0_H0 ;  /* 0x20000014ff0f7230 */ /* 0x000fe20000004100 */
        /* <DEDUP_REMOVED lines=10> */
[----:B------:R-:W-:Y:S02]  /*11d20*/  HADD2.F32 R27, -RZ, R8.H1_H1 ;  /* 0x30000008ff1b7230 */ /* 0x000fe40000004100 */
        /* <DEDUP_REMOVED lines=21> */
.L_x_2658:
[----:B------:R-:W-:Y:S05]  /*11e80*/  BSYNC B0 ;  /* 0x0000000000007941 */ /* 0x000fea0003800000 */
.L_x_2657:
        /* <DEDUP_REMOVED lines=89> */
.L_x_2660:
[----:B------:R-:W-:Y:S05]  /*12420*/  BSYNC B0 ;  /* 0x0000000000007941 */ /* 0x000fea0003800000 */
.L_x_2659:
        /* <DEDUP_REMOVED lines=89> */
.L_x_2662:
[----:B------:R-:W-:Y:S05]  /*129c0*/  BSYNC B0 ;  /* 0x0000000000007941 */ /* 0x000fea0003800000 */
.L_x_2661:
[----:B------:R3:W-:Y:S02]  /*129d0*/  STS.128 [R237+0x6800], R20 ;  /* 0x00680014ed007388 */ /* 0x0007e40000000c00 */
.L_x_2654:
[----:B------:R-:W-:Y:S05]  /*129e0*/  BSYNC B1 ;  /* 0x0000000000017941 */ /* 0x000fea0003800000 */
.L_x_2653:
        /* <DEDUP_REMOVED lines=14> */
[C---:B------:R-:W-:Y:S02]  /*12ad0*/  SHF.L.U32 R5, R135.reuse, 0x5, RZ ;  /* 0x0000000587057819 */ /* 0x040fe400000006ff */
[----:B------:R-:W-:Y:S02]  /*12ae0*/  @P0 IADD3 R4, -R135, RZ, RZ ;  /* 0x000000ff87040210 */ /* 0x000fe40007ffe1ff */
[----:B------:R-:W-:Y:S02]  /*12af0*/  IADD3 R9, P1, R5, R0, RZ ;  /* 0x0000000005097210 */ /* 0x000fe40007f3e0ff */
[----:B------:R-:W-:Y:S02]  /*12b00*/  @P0 IADD3 R7, -R135, RZ, RZ ;  /* 0x000000ff87070210 */ /* 0x000fe40007ffe1ff */
[----:B------:R-:W-:Y:S02]  /*12b10*/  LEA.HI.X.SX32 R8, R5, R2, 0x1, P1 ;  /* 0x0000000205087211 */ /* 0x000fe400008f0eff */
[----:B------:R-:W-:Y:S01]  /*12b20*/  IADD3 R5, P1, R4, R9, RZ ;  /* 0x0000000904057210 */ /* 0x000fe20007f3e0ff */
[----:B------:R-:W-:Y:S01]  /*12b30*/  IMAD.WIDE R20, R7, 0x2, R16 ;  /* 0x0000000207147825 */ /* 0x000fe200078e0210 */
[----:B------:R-:W-:-:S02]  /*12b40*/  @P0 IADD3 R10, -R135, RZ, RZ ;  /* 0x000000ff870a0210 */ /* 0x000fc40007ffe1ff */
[----:B------:R-:W-:Y:S02]  /*12b50*/  LEA.HI.X.SX32 R4, R4, R8, 0x1, P1 ;  /* 0x0000000804047211 */ /* 0x000fe400008f0eff */
[C---:B------:R-:W-:Y:S01]  /*12b60*/  LEA R6, P1, R5.reuse, c[0x0][0x2b0], 0x1 ;  /* 0x0000ac0005067a11 */ /* 0x040fe200078208ff */
[----:B------:R-:W2:Y:S03]  /*12b70*/  LDG.E.128 R20, [R20.64] ;  /* 0x0000000614147981 */ /* 0x000ea6000c1e1d00 */
        /* <DEDUP_REMOVED lines=28> */
[----:B------:R-:W-:-:S02]  /*12d40*/  @!P0 FADD.FTZ R19, -R19, -RZ ;  /* 0x800000ff13138221 */ /* 0x000fc40000010100 */
[----:B------:R-:W-:Y:S01]  /*12d50*/  FMUL.FTZ R21, R21, R26 ;  /* 0x0000001a15157220 */ /* 0x000fe20000410000 */
[--C-:B------:R-:W-:Y:S01]  /*12d60*/  HADD2.F32 R26, -RZ, R22.reuse.H0_H0 ;  /* 0x20000016ff1a7230 */ /* 0x100fe20000004100 */
[----:B------:R-:W-:Y:S01]  /*12d70*/  FMUL.FTZ R6, R15, R6 ;  /* 0x000000060f067220 */ /* 0x000fe20000410000 */
[----:B------:R-:W-:Y:S01]  /*12d80*/  HADD2.F32 R22, -RZ, R22.H1_H1 ;  /* 0x30000016ff167230 */ /* 0x000fe20000004100 */
[----:B------:R-:W-:Y:S01]  /*12d90*/  FMUL.FTZ R7, R4, R7 ;  /* 0x0000000704077220 */ /* 0x000fe20000410000 */
[----:B-----5:R-:W-:Y:S01]  /*12da0*/  HADD2.F32 R15, -RZ, R28.H0_H0 ;  /* 0x2000001cff0f7230 */ /* 0x020fe20000004100 */
        /* <DEDUP_REMOVED lines=32> */
.L_x_2666:
[----:B------:R-:W-:Y:S05]  /*12fb0*/  BSYNC B0 ;  /* 0x0000000000007941 */ /* 0x000fea0003800000 */
.L_x_2665:
        /* <DEDUP_REMOVED lines=11> */
[C---:B------:R-:W-:Y:S02]  /*13070*/  LEA R5, R135.reuse, 0x40, 0x5 ;  /* 0x0000004087057811 */ /* 0x040fe400078e28ff */
[----:B------:R-:W-:Y:S02]  /*13080*/  @P0 IADD3 R4, -R135, RZ, RZ ;  /* 0x000000ff87040210 */ /* 0x000fe40007ffe1ff */
[----:B------:R-:W-:Y:S02]  /*13090*/  IADD3 R9, P1, R5, R0, RZ ;  /* 0x0000000005097210 */ /* 0x000fe40007f3e0ff */
[----:B------:R-:W-:Y:S02]  /*130a0*/  @P0 IADD3 R7, -R135, RZ, RZ ;  /* 0x000000ff87070210 */ /* 0x000fe40007ffe1ff */
[----:B------:R-:W-:Y:S02]  /*130b0*/  LEA.HI.X.SX32 R8, R5, R2, 0x1, P1 ;  /* 0x0000000205087211 */ /* 0x000fe400008f0eff */
[----:B------:R-:W-:Y:S01]  /*130c0*/  IADD3 R5, P1, R4, R9, RZ ;  /* 0x0000000904057210 */ /* 0x000fe20007f3e0ff */
[----:B--2---:R-:W-:Y:S01]  /*130d0*/  IMAD.WIDE R28, R7, 0x2, R16 ;  /* 0x00000002071c7825 */ /* 0x004fe200078e0210 */
[----:B------:R-:W-:-:S02]  /*130e0*/  @P0 IADD3 R10, -R135, RZ, RZ ;  /* 0x000000ff870a0210 */ /* 0x000fc40007ffe1ff */
[----:B------:R-:W-:Y:S02]  /*130f0*/  LEA.HI.X.SX32 R4, R4, R8, 0x1, P1 ;  /* 0x0000000804047211 */ /* 0x000fe400008f0eff */
[C---:B------:R-:W-:Y:S01]  /*13100*/  LEA R6, P1, R5.reuse, c[0x0][0x2b0], 0x1 ;  /* 0x0000ac0005067a11 */ /* 0x040fe200078208ff */
[----:B------:R-:W2:Y:S03]  /*13110*/  LDG.E.128 R28, [R28.64+0x80] ;  /* 0x000080061c1c7981 */ /* 0x000ea6000c1e1d00 */
        /* <DEDUP_REMOVED lines=36> */
[----:B----4-:R-:W-:Y:S01]  /*13360*/  HADD2.F32 R4, -RZ, R8.H0_H0 ;  /* 0x20000008ff047230 */ /* 0x010fe20000004100 */
[----:B------:R-:W-:-:S02]  /*13370*/  @!P0 FADD.FTZ R27, -R27, -RZ ;  /* 0x800000ff1b1b8221 */ /* 0x000fc40000010100 */
[----:B------:R-:W-:Y:S01]  /*13380*/  FMUL.FTZ R5, R26, R5 ;  /* 0x000000051a057220 */ /* 0x000fe20000410000 */
[----:B------:R-:W-:Y:S01]  /*13390*/  HADD2.F32 R26, -RZ, R8.H1_H1 ;  /* 0x30000008ff1a7230 */ /* 0x000fe20000004100 */
[----:B------:R-:W-:Y:S01]  /*133a0*/  FMUL.FTZ R28, R28, R19 ;  /* 0x000000131c1c7220 */ /* 0x000fe20000410000 */
[--C-:B------:R-:W-:Y:S01]  /*133b0*/  HADD2.F32 R8, -RZ, R9.reuse.H0_H0 ;  /* 0x20000009ff087230 */ /* 0x100fe20000004100 */
        /* <DEDUP_REMOVED lines=25> */
.L_x_2668:
[----:B------:R-:W-:Y:S05]  /*13550*/  BSYNC B0 ;  /* 0x0000000000007941 */ /* 0x000fea0003800000 */
.L_x_2667:
        /* <DEDUP_REMOVED lines=89> */
.L_x_2670:
[----:B------:R-:W-:Y:S05]  /*13af0*/  BSYNC B0 ;  /* 0x0000000000007941 */ /* 0x000fea0003800000 */
.L_x_2669:
        /* <DEDUP_REMOVED lines=51> */
[--C-:B------:R-:W-:Y:S01]  /*13e30*/  HADD2.F32 R16, -RZ, R30.reuse.H0_H0 ;  /* 0x2000001eff107230 */ /* 0x100fe20000004100 */
[----:B------:R-:W-:Y:S01]  /*13e40*/  FMUL.FTZ R6, R15, R6 ;  /* 0x000000060f067220 */ /* 0x000fe20000410000 */
[----:B------:R-:W-:Y:S01]  /*13e50*/  HADD2.F32 R30, -RZ, R30.H1_H1 ;  /* 0x3000001eff1e7230 */ /* 0x000fe20000004100 */
[----:B------:R-:W-:Y:S01]  /*13e60*/  FMUL.FTZ R7, R4, R7 ;  /* 0x0000000704077220 */ /* 0x000fe20000410000 */
[----:B------:R-:W-:Y:S01]  /*13e70*/  HADD2.F32 R15, -RZ, R20.H0_H0 ;  /* 0x20000014ff0f7230 */ /* 0x000fe20000004100 */
[----:B------:R-:W-:Y:S01]  /*13e80*/  @!P0 FADD.FTZ R17, -R17, -RZ ;  /* 0x800000ff11118221 */ /* 0x000fe20000010100 */
        /* <DEDUP_REMOVED lines=10> */
[----:B------:R-:W-:Y:S01]  /*13f30*/  FFMA.FTZ R4, R15, R4, R26 ;  /* 0x000000040f047223 */ /* 0x000fe2000001001a */
[----:B------:R-:W-:Y:S02]  /*13f40*/  HADD2.F32 R8, -RZ, R9.H0_H0 ;  /* 0x20000009ff087230 */ /* 0x000fe40000004100 */
[----:B------:R-:W-:-:S02]  /*13f50*/  HADD2.F32 R30, -RZ, R10.H0_H0 ;  /* 0x2000000aff1e7230 */ /* 0x000fc40000004100 */
[----:B------:R-:W-:Y:S02]  /*13f60*/  HADD2.F32 R11, -RZ, R22.H0_H0 ;  /* 0x20000016ff0b7230 */ /* 0x000fe40000004100 */
[----:B------:R-:W-:Y:S02]  /*13f70*/  HADD2.F32 R15, -RZ, R23.H0_H0 ;  /* 0x20000017ff0f7230 */ /* 0x000fe40000004100 */
[----:B------:R-:W-:Y:S02]  /*13f80*/  HADD2.F32 R20, -RZ, R20.H1_H1 ;  /* 0x30000014ff147230 */ /* 0x000fe40000004100 */
        /* <DEDUP_REMOVED lines=16> */
.L_x_2672:
[----:B------:R-:W-:Y:S05]  /*14090*/  BSYNC B0 ;  /* 0x0000000000007941 */ /* 0x000fea0003800000 */
.L_x_2671:
[----:B------:R3:W-:Y:S02]  /*140a0*/  STS.128 [R237+0x7000], R20 ;  /* 0x00700014ed007388 */ /* 0x0007e40000000c00 */
.L_x_2664:
[----:B------:R-:W-:Y:S05]  /*140b0*/  BSYNC B1 ;  /* 0x0000000000017941 */ /* 0x000fea0003800000 */
.L_x_2663:
[----:B-12---:R-:W-:-:S04]  /*140c0*/  IADD3 R16, R142, 0x30, RZ ;  /* 0x000000308e107810 */ /* 0x006fc80007ffe0ff */
        /* <DEDUP_REMOVED lines=12> */
[C---:B------:R-:W-:Y:S01]  /*14190*/  @P0 IADD3 R4, -R135.reuse, RZ, RZ ;  /* 0x000000ff87040210 */ /* 0x040fe20007ffe1ff */
[C---:B------:R-:W-:Y:S01]  /*141a0*/  IMAD R3, R135.reuse, 0x30, RZ ;  /* 0x0000003087037824 */ /* 0x040fe200078e02ff */
[C---:B------:R-:W-:Y:S02]  /*141b0*/  @P0 IADD3 R7, -R135.reuse, RZ, RZ ;  /* 0x000000ff87070210 */ /* 0x040fe40007ffe1ff */
[----:B------:R-:W-:Y:S02]  /*141c0*/  @P0 IADD3 R9, -R135, RZ, RZ ;  /* 0x000000ff87090210 */ /* 0x000fe40007ffe1ff */
[----:B------:R-:W-:Y:S01]  /*141d0*/  IADD3 R8, P1, R3, R0, RZ ;  /* 0x0000000003087210 */ /* 0x000fe20007f3e0ff */
[----:B------:R-:W-:-:S03]  /*141e0*/  IMAD.WIDE R20, R7, 0x2, R12 ;  /* 0x0000000207147825 */ /* 0x000fc600078e020c */
[----:B------:R-:W-:Y:S02]  /*141f0*/  LEA.HI.X.SX32 R3, R3, R2, 0x1, P1 ;  /* 0x0000000203037211 */ /* 0x000fe400008f0eff */
[C---:B------:R-:W-:Y:S01]  /*14200*/  IADD3 R5, P1, R4.reuse, R8, RZ ;  /* 0x0000000804057210 */ /* 0x040fe20007f3e0ff */
[----:B------:R-:W2:Y:S03]  /*14210*/  LDG.E.128 R20, [R20.64] ;  /* 0x0000000614147981 */ /* 0x000ea6000c1e1d00 */
[----:B------:R-:W-:Y:S02]  /*14220*/  LEA.HI.X.SX32 R4, R4, R3, 0x1, P1 ;  /* 0x0000000304047211 */ /* 0x000fe400008f0eff */
[----:B------:R-:W-:-:S04]  /*14230*/  LEA R6, P1, R5, c[0x0][0x2b0], 0x1 ;  /* 0x0000ac0005067a11 */ /* 0x000fc800078208ff */
        /* <DEDUP_REMOVED lines=27> */
[----:B------:R-:W-:Y:S01]  /*143f0*/  HADD2.F32 R32, -RZ, R21.H1_H1 ;  /* 0x30000015ff207230 */ /* 0x000fe20000004100 */
[----:B------:R-:W-:Y:S01]  /*14400*/  FMUL.FTZ R7, R4, R7 ;  /* 0x0000000704077220 */ /* 0x000fe20000410000 */
[--C-:B------:R-:W-:Y:S01]  /*14410*/  HADD2.F32 R34, -RZ, R22.reuse.H0_H0 ;  /* 0x20000016ff227230 */ /* 0x100fe20000004100 */
[----:B------:R-:W-:Y:S01]  /*14420*/  @!P0 FADD.FTZ R15, -R15, -RZ ;  /* 0x800000ff0f0f8221 */ /* 0x000fe20000010100 */
[----:B------:R-:W-:Y:S01]  /*14430*/  HADD2.F32 R22, -RZ, R22.H1_H1 ;  /* 0x30000016ff167230 */ /* 0x000fe20000004100 */
[----:B------:R-:W-:Y:S01]  /*14440*/  @!P0 FADD.FTZ R17, -R17, -RZ ;  /* 0x800000ff11118221 */ /* 0x000fe20000010100 */
[----:B-----5:R-:W-:Y:S01]  /*14450*/  HADD2.F32 R3, -RZ, R28.H0_H0 ;  /* 0x2000001cff037230 */ /* 0x020fe20000004100 */
[----:B------:R-:W-:Y:S01]  /*14460*/  @!P0 FADD.FTZ R5, -R5, -RZ ;  /* 0x800000ff05058221 */ /* 0x000fe20000010100 */
[----:B----4-:R-:W-:Y:S01]  /*14470*/  HADD2.F32 R4, -RZ, R8.H0_H0 ;  /* 0x20000008ff047230 */ /* 0x010fe20000004100 */
[----:B------:R-:W-:Y:S01]  /*14480*/  @!P0 FADD.FTZ R19, -R19, -RZ ;  /* 0x800000ff13138221 */ /* 0x000fe20000010100 */
[--C-:B------:R-:W-:Y:S01]  /*14490*/  HADD2.F32 R21, -RZ, R11.reuse.H0_H0 ;  /* 0x2000000bff157230 */ /* 0x100fe20000004100 */
[----:B------:R-:W-:Y:S01]  /*144a0*/  FMUL.FTZ R20, R20, R15 ;  /* 0x0000000f14147220 */ /* 0x000fe20000410000 */
[----:B------:R-:W-:Y:S01]  /*144b0*/  HADD2.F32 R15, -RZ, R28.H1_H1 ;  /* 0x3000001cff0f7230 */ /* 0x000fe20000004100 */
[----:B------:R-:W-:Y:S01]  /*144c0*/  FMUL.FTZ R32, R32, R17 ;  /* 0x0000001120207220 */ /* 0x000fe20000410000 */
[----:B------:R-:W-:Y:S01]  /*144d0*/  HADD2.F32 R17, -RZ, R8.H1_H1 ;  /* 0x30000008ff117230 */ /* 0x000fe20000004100 */
        /* <DEDUP_REMOVED lines=25> */
.L_x_2674:
[----:B------:R-:W-:Y:S05]  /*14670*/  BSYNC B0 ;  /* 0x0000000000007941 */ /* 0x000fea0003800000 */
.L_x_2673:
        /* <DEDUP_REMOVED lines=8> */
[----:B------:R-:W-:Y:S02]  /*14700*/  MOV R4, 0x30 ;  /* 0x0000003000047802 */ /* 0x000fe40000000f00 */
[----:B------:R-:W-:-:S07]  /*14710*/  MOV R9, RZ ;  /* 0x000000ff00097202 */ /* 0x000fce0000000f00 */
[----:B------:R-:W-:-:S04]  /*14720*/  @P0 SHF.R.S32.HI R135, RZ, 0x1, R134 ;  /* 0x00000001ff870819 */ /* 0x000fc80000011486 */
[C---:B------:R-:W-:Y:S01]  /*14730*/  @P0 IADD3 R7, -R135.reuse, RZ, RZ ;  /* 0x000000ff87070210 */ /* 0x040fe20007ffe1ff */
[C---:B------:R-:W-:Y:S01]  /*14740*/  IMAD R3, R135.reuse, R4, 0x40 ;  /* 0x0000004087037424 */ /* 0x040fe200078e0204 */
[----:B------:R-:W-:Y:S02]  /*14750*/  MOV R4, RZ ;  /* 0x000000ff00047202 */ /* 0x000fe40000000f00 */
[----:B------:R-:W-:Y:S01]  /*14760*/  @P0 IADD3 R4, -R135, RZ, RZ ;  /* 0x000000ff87040210 */ /* 0x000fe20007ffe1ff */
[----:B--2---:R-:W-:Y:S01]  /*14770*/  IMAD.WIDE R28, R7, 0x2, R12 ;  /* 0x00000002071c7825 */ /* 0x004fe200078e020c */
[----:B------:R-:W-:Y:S02]  /*14780*/  IADD3 R8, P1, R3, R0, RZ ;  /* 0x0000000003087210 */ /* 0x000fe40007f3e0ff */
[----:B------:R-:W-:Y:S02]  /*14790*/  @P0 IADD3 R9, -R135, RZ, RZ ;  /* 0x000000ff87090210 */ /* 0x000fe40007ffe1ff */
[----:B------:R-:W-:Y:S01]  /*147a0*/  LEA.HI.X.SX32 R3, R3, R2, 0x1, P1 ;  /* 0x0000000203037211 */ /* 0x000fe200008f0eff */
[----:B------:R-:W2:Y:S01]  /*147b0*/  LDG.E.128 R28, [R28.64+0x80] ;  /* 0x000080061c1c7981 */ /* 0x000ea2000c1e1d00 */
[----:B------:R-:W-:-:S04]  /*147c0*/  IADD3 R5, P1, R4, R8, RZ ;  /* 0x0000000804057210 */ /* 0x000fc80007f3e0ff */
        /* <DEDUP_REMOVED lines=35> */
[----:B------:R-:W-:Y:S01]  /*14a00*/  HADD2.F32 R3, -RZ, R20.H0_H0 ;  /* 0x20000014ff037230 */ /* 0x000fe20000004100 */
        /* <DEDUP_REMOVED lines=33> */
.L_x_2676:
[----:B------:R-:W-:Y:S05]  /*14c20*/  BSYNC B0 ;  /* 0x0000000000007941 */ /* 0x000fea0003800000 */
.L_x_2675:
        /* <DEDUP_REMOVED lines=90> */
.L_x_2678:
[----:B------:R-:W-:Y:S05]  /*151d0*/  BSYNC B0 ;  /* 0x0000000000007941 */ /* 0x000fea0003800000 */
.L_x_2677:
        /* <DEDUP_REMOVED lines=12> */
[----:B------:R-:W-:Y:S01]  /*152a0*/  IMAD R7, R135, R4, 0xc0 ;  /* 0x000000c087077424 */ /* 0x000fe200078e0204 */
[----:B------:R-:W-:-:S03]  /*152b0*/  @P0 SHF.R.S32.HI R4, RZ, 0x1, R134 ;  /* 0x00000001ff040819 */ /* 0x000fc60000011486 */
[----:B------:R-:W-:Y:S01]  /*152c0*/  IMAD.WIDE R24, R5, 0x2, R12 ;  /* 0x0000000205187825 */ /* 0x000fe200078e020c */
[C---:B------:R-:W-:Y:S02]  /*152d0*/  IADD3 R0, P1, R7.reuse, R0, RZ ;  /* 0x0000000007007210 */ /* 0x040fe40007f3e0ff */
[----:B------:R-:W-:Y:S02]  /*152e0*/  @P0 IADD3 R3, -R4, RZ, RZ ;  /* 0x000000ff04030210 */ /* 0x000fe40007ffe1ff */
[----:B------:R-:W-:Y:S01]  /*152f0*/  LEA.HI.X.SX32 R2, R7, R2, 0x1, P1 ;  /* 0x0000000207027211 */ /* 0x000fe200008f0eff */
[----:B------:R-:W3:Y:S01]  /*15300*/  LDG.E.128 R24, [R24.64+0x180] ;  /* 0x0001800618187981 */ /* 0x000ee2000c1e1d00 */
[----:B------:R-:W-:-:S04]  /*15310*/  IADD3 R4, P1, R3, R0, RZ ;  /* 0x0000000003047210 */ /* 0x000fc80007f3e0ff */
[----:B------:R-:W-:Y:S02]  /*15320*/  LEA.HI.X.SX32 R3, R3, R2, 0x1, P1 ;  /* 0x0000000203037211 */ /* 0x000fe400008f0eff */
[C---:B------:R-:W-:Y:S02]  /*15330*/  LEA R6, P1, R4.reuse, c[0x0][0x2b0], 0x1 ;  /* 0x0000ac0004067a11 */ /* 0x040fe400078208ff */
[----:B------:R-:W-:Y:S02]  /*15340*/  @P0 SHF.R.S32.HI R134, RZ, 0x1, R134 ;  /* 0x00000001ff860819 */ /* 0x000fe40000011486 */
[----:B------:R-:W-:Y:S02]  /*15350*/  LEA.HI.X R7, R4, c[0x0][0x2b4], R3, 0x1, P1 ;  /* 0x0000ad0004077a11 */ /* 0x000fe400008f0c03 */
[----:B------:R-:W-:Y:S02]  /*15360*/  MOV R3, RZ ;  /* 0x000000ff00037202 */ /* 0x000fe40000000f00 */
[----:B------:R-:W-:-:S02]  /*15370*/  @P0 IADD3 R3, -R134, RZ, RZ ;  /* 0x000000ff86030210 */ /* 0x000fc40007ffe1ff */
[----:B------:R-:W4:Y:S02]  /*15380*/  LDG.E.128 R4, [R6.64] ;  /* 0x0000000606047981 */ /* 0x000f24000c1e1d00 */
[----:B------:R-:W-:-:S04]  /*15390*/  IADD3 R0, P1, R3, R0, RZ ;  /* 0x0000000003007210 */ /* 0x000fc80007f3e0ff */
[----:B------:R-:W-:Y:S02]  /*153a0*/  LEA.HI.X.SX32 R3, R3, R2, 0x1, P1 ;  /* 0x0000000203037211 */ /* 0x000fe400008f0eff */
[----:B------:R-:W-:-:S04]  /*153b0*/  LEA R8, P1, R0, c[0x0][0x2a8], 0x1 ;  /* 0x0000aa0000087a11 */ /* 0x000fc800078208ff */
[----:B------:R-:W-:-:S06]  /*153c0*/  LEA.HI.X R9, R0, c[0x0][0x2ac], R3, 0x1, P1 ;  /* 0x0000ab0000097a11 */ /* 0x000fcc00008f0c03 */
[----:B------:R-:W5:Y:S01]  /*153d0*/  LDG.E.128 R8, [R8.64] ;  /* 0x0000000608087981 */ /* 0x000f62000c1e1d00 */
[--C-:B-123--:R-:W-:Y:S02]  /*153e0*/  HADD2.F32 R13, -RZ, R25.reuse.H0_H0 ;  /* 0x20000019ff0d7230 */ /* 0x10efe40000004100 */
[----:B------:R-:W-:Y:S02]  /*153f0*/  HADD2.F32 R28, -RZ, R25.H1_H1 ;  /* 0x30000019ff1c7230 */ /* 0x000fe40000004100 */
[--C-:B------:R-:W-:Y:S02]  /*15400*/  HADD2.F32 R15, -RZ, R24.reuse.H0_H0 ;  /* 0x20000018ff0f7230 */ /* 0x100fe40000004100 */
[----:B------:R-:W-:Y:S02]  /*15410*/  HADD2.F32 R17, -RZ, R24.H1_H1 ;  /* 0x30000018ff117230 */ /* 0x000fe40000004100 */
[--C-:B----4-:R-:W-:Y:S02]  /*15420*/  HADD2.F32 R0, -RZ, R5.reuse.H0_H0 ;  /* 0x20000005ff007230 */ /* 0x110fe40000004100 */
[----:B------:R-:W-:-:S02]  /*15430*/  HADD2.F32 R5, -RZ, R5.H1_H1 ;  /* 0x30000005ff057230 */ /* 0x000fc40000004100 */
[----:B------:R-:W-:Y:S01]  /*15440*/  HADD2.F32 R2, -RZ, R4.H0_H0 ;  /* 0x20000004ff027230 */ /* 0x000fe20000004100 */
[----:B------:R-:W-:Y:S01]  /*15450*/  @!P0 FADD.FTZ R0, -R0, -RZ ;  /* 0x800000ff00008221 */ /* 0x000fe20000010100 */
[--C-:B------:R-:W-:Y:S01]  /*15460*/  HADD2.F32 R3, -RZ, R6.reuse.H0_H0 ;  /* 0x20000006ff037230 */ /* 0x100fe20000004100 */
[----:B------:R-:W-:Y:S01]  /*15470*/  @!P0 FADD.FTZ R5, -R5, -RZ ;  /* 0x800000ff05058221 */ /* 0x000fe20000010100 */
[----:B------:R-:W-:Y:S01]  /*15480*/  HADD2.F32 R12, -RZ, R6.H1_H1 ;  /* 0x30000006ff0c7230 */ /* 0x000fe20000004100 */
[----:B------:R-:W-:Y:S01]  /*15490*/  @!P0 FADD.FTZ R2, -R2, -RZ ;  /* 0x800000ff02028221 */ /* 0x000fe20000010100 */
[--C-:B------:R-:W-:Y:S02]  /*154a0*/  HADD2.F32 R6, -RZ, R7.reuse.H0_H0 ;  /* 0x20000007ff067230 */ /* 0x100fe40000004100 */
[----:B------:R-:W-:Y:S02]  /*154b0*/  HADD2.F32 R4, -RZ, R4.H1_H1 ;  /* 0x30000004ff047230 */ /* 0x000fe40000004100 */
[----:B------:R-:W-:Y:S01]  /*154c0*/  HADD2.F32 R7, -RZ, R7.H1_H1 ;  /* 0x30000007ff077230 */ /* 0x000fe20000004100 */
[----:B------:R-:W-:Y:S01]  /*154d0*/  FMUL.FTZ R13, R13, R0 ;  /* 0x000000000d0d7220 */ /* 0x000fe20000410000 */
[--C-:B------:R-:W-:Y:S01]  /*154e0*/  HADD2.F32 R0, -RZ, R27.reuse.H1_H1 ;  /* 0x3000001bff007230 */ /* 0x100fe20000004100 */
[----:B------:R-:W-:Y:S01]  /*154f0*/  FMUL.FTZ R28, R28, R5 ;  /* 0x000000051c1c7220 */ /* 0x000fe20000410000 */
[----:B------:R-:W-:Y:S01]  /*15500*/  HADD2.F32 R5, -RZ, R27.H0_H0 ;  /* 0x2000001bff057230 */ /* 0x000fe20000004100 */
[----:B------:R-:W-:Y:S01]  /*15510*/  FMUL.FTZ R15, R15, R2 ;  /* 0x000000020f0f7220 */ /* 0x000fe20000410000 */
[----:B------:R-:W-:Y:S01]  /*15520*/  HADD2.F32 R2, -RZ, R26.H0_H0 ;  /* 0x2000001aff027230 */ /* 0x000fe20000004100 */
[----:B------:R-:W-:-:S02]  /*15530*/  @!P0 FADD.FTZ R4, -R4, -RZ ;  /* 0x800000ff04048221 */ /* 0x000fc40000010100 */
[----:B------:R-:W-:Y:S02]  /*15540*/  @!P0 FADD.FTZ R3, -R3, -RZ ;  /* 0x800000ff03038221 */ /* 0x000fe40000010100 */
[----:B------:R-:W-:Y:S02]  /*15550*/  @!P0 FADD.FTZ R6, -R6, -RZ ;  /* 0x800000ff06068221 */ /* 0x000fe40000010100 */
[----:B------:R-:W-:Y:S01]  /*15560*/  @!P0 FADD.FTZ R7, -R7, -RZ ;  /* 0x800000ff07078221 */ /* 0x000fe20000010100 */
[----:B------:R-:W-:Y:S01]  /*15570*/  HADD2.F32 R19, -RZ, R26.H1_H1 ;  /* 0x3000001aff137230 */ /* 0x000fe20000004100 */
[----:B------:R-:W-:Y:S01]  /*15580*/  FMUL.FTZ R17, R17, R4 ;  /* 0x0000000411117220 */ /* 0x000fe20000410000 */
[----:B------:R-:W-:Y:S01]  /*15590*/  HADD2.F32 R4, -RZ, R20.H0_H0 ;  /* 0x20000014ff047230 */ /* 0x000fe20000004100 */
[----:B------:R-:W-:Y:S01]  /*155a0*/  FMUL.FTZ R3, R2, R3 ;  /* 0x0000000302037220 */ /* 0x000fe20000410000 */
[----:B-----5:R-:W-:Y:S01]  /*155b0*/  HADD2.F32 R2, -RZ, R9.H0_H0 ;  /* 0x20000009ff027230 */ /* 0x020fe20000004100 */
[----:B------:R-:W-:Y:S01]  /*155c0*/  FMUL.FTZ R6, R5, R6 ;  /* 0x0000000605067220 */ /* 0x000fe20000410000 */
[----:B------:R-:W-:Y:S01]  /*155d0*/  HADD2.F32 R5, -RZ, R8.H0_H0 ;  /* 0x20000008ff057230 */ /* 0x000fe20000004100 */
[----:B------:R-:W-:Y:S01]  /*155e0*/  FMUL.FTZ R7, R0, R7 ;  /* 0x0000000700077220 */ /* 0x000fe20000410000 */
[----:B------:R-:W-:Y:S01]  /*155f0*/  HADD2.F32 R0, -RZ, R21.H0_H0 ;  /* 0x20000015ff007230 */ /* 0x000fe20000004100 */
[----:B------:R-:W-:Y:S01]  /*15600*/  @!P0 FADD.FTZ R12, -R12, -RZ ;  /* 0x800000ff0c0c8221 */ /* 0x000fe20000010100 */
[--C-:B------:R-:W-:Y:S01]  /*15610*/  HADD2.F32 R24, -RZ, R11.reuse.H1_H1 ;  /* 0x3000000bff187230 */ /* 0x100fe20000004100 */
[----:B------:R-:W-:Y:S01]  /*15620*/  FFMA.FTZ R4, R4, R5, R15 ;  /* 0x0000000504047223 */ /* 0x000fe2000001000f */
[----:B------:R-:W-:Y:S01]  /*15630*/  HADD2.F32 R5, -RZ, R22.H0_H0 ;  /* 0x20000016ff057230 */ /* 0x000fe20000004100 */
[----:B------:R-:W-:Y:S01]  /*15640*/  FMUL.FTZ R12, R19, R12 ;  /* 0x0000000c130c7220 */ /* 0x000fe20000410000 */
[----:B------:R-:W-:Y:S01]  /*15650*/  HADD2.F32 R19, -RZ, R11.H0_H0 ;  /* 0x2000000bff137230 */ /* 0x000fe20000004100 */
[----:B------:R-:W-:Y:S01]  /*15660*/  FFMA.FTZ R0, R0, R2, R13 ;  /* 0x0000000200007223 */ /* 0x000fe2000001000d */
[----:B------:R-:W-:-:S02]  /*15670*/  HADD2.F32 R2, -RZ, R23.H0_H0 ;  /* 0x20000017ff027230 */ /* 0x000fc40000004100 */
[----:B------:R-:W-:Y:S02]  /*15680*/  HADD2.F32 R21, -RZ, R21.H1_H1 ;  /* 0x30000015ff157230 */ /* 0x000fe40000004100 */
[----:B------:R-:W-:Y:S02]  /*15690*/  HADD2.F32 R9, -RZ, R9.H1_H1 ;  /* 0x30000009ff097230 */ /* 0x000fe40000004100 */
        /* <DEDUP_REMOVED lines=11> */
[----:B------:R-:W-:Y:S01]  /*15750*/  FFMA.FTZ R12, R22, R11, R12 ;  /* 0x0000000b160c7223 */ /* 0x000fe2000001000c */
[----:B------:R-:W-:Y:S02]  /*15760*/  F2FP.PACK_AB R21, R9, R0 ;  /* 0x000000000915723e */ /* 0x000fe400000000ff */
[----:B------:R-:W-:Y:S02]  /*15770*/  F2FP.PACK_AB R20, R17, R4 ;  /* 0x000000041114723e */ /* 0x000fe400000000ff */
[----:B------:R-:W-:Y:S02]  /*15780*/  F2FP.PACK_AB R23, R7, R2 ;  /* 0x000000020717723e */ /* 0x000fe400000000ff */
[----:B------:R-:W-:Y:S02]  /*15790*/  F2FP.PACK_AB R22, R12, R3 ;  /* 0x000000030c16723e */ /* 0x000fe400000000ff */
.L_x_2680:
[----:B------:R-:W-:Y:S05]  /*157a0*/  BSYNC B0 ;  /* 0x0000000000007941 */ /* 0x000fea0003800000 */
.L_x_2679:
[----:B------:R3:W-:Y:S01]  /*157b0*/  STS.128 [R237+0x7800], R20 ;  /* 0x00780014ed007388 */ /* 0x0007e20000000c00 */
[----:B------:R-:W-:Y:S05]  /*157c0*/  BRA `(.L_x_2634) ;  /* 0x000002e000007947 */ /* 0x000fea0003800000 */
.L_x_2602:
[----:B------:R-:W-:Y:S01]  /*157d0*/  IMAD.IADD R7, R235, 0x1, -R62 ;  /* 0x00000001eb077824 */ /* 0x000fe200078e0a3e */
[C---:B------:R-:W-:Y:S02]  /*157e0*/  IADD3 R14, R142.reuse, 0x10, RZ ;  /* 0x000000108e0e7810 */ /* 0x040fe40007ffe0ff */
[----:B------:R-:W-:-:S02]  /*157f0*/  IADD3 R18, R142, 0x20, RZ ;  /* 0x000000208e127810 */ /* 0x000fc40007ffe0ff */
[-C--:B------:R-:W-:Y:S02]  /*15800*/  ISETP.GE.AND P5, PT, R14, R7.reuse, PT ;  /* 0x000000070e00720c */ /* 0x080fe40003fa6270 */
[CC--:B------:R-:W-:Y:S02]  /*15810*/  ISETP.GE.AND P6, PT, R142.reuse, R7.reuse, PT ;  /* 0x000000078e00720c */ /* 0x0c0fe40003fc6270 */
[----:B------:R-:W-:Y:S02]  /*15820*/  IADD3 R16, R142, 0x30, RZ ;  /* 0x000000308e107810 */ /* 0x000fe40007ffe0ff */
[-C--:B------:R-:W-:Y:S02]  /*15830*/  ISETP.GE.AND P4, PT, R18, R7.reuse, PT ;  /* 0x000000071200720c */ /* 0x080fe40003f86270 */
[----:B------:R-:W-:-:S05]  /*15840*/  ISETP.GE.AND P2, PT, R16, R7, PT ;  /* 0x000000071000720c */ /* 0x000fca0003f46270 */
[----:B------:R-:W-:Y:S02]  /*15850*/  @!P5 IADD3 R9, P1, R9, R144, RZ ;  /* 0x000000900909d210 */ /* 0x000fe40007f3e0ff */
[----:B------:R-:W-:-:S03]  /*15860*/  @!P6 LEA R6, P0, R144, c[0x0][0x160], 0x1 ;  /* 0x000058009006ea11 */ /* 0x000fc600078008ff */
[--C-:B------:R-:W-:Y:S01]  /*15870*/  @!P5 IMAD.X R4, R5, 0x1, R139.reuse, P1 ;  /* 0x000000010504d824 */ /* 0x100fe200008e068b */
[--C-:B------:R-:W-:Y:S01]  /*15880*/  @!P6 LEA.HI.X R7, R144, c[0x0][0x164], R139.reuse, 0x1, P0 ;  /* 0x000059009007ea11 */ /* 0x100fe200000f0c8b */
[----:B------:R-:W-:Y:S01]  /*15890*/  @!P4 IMAD.MOV.U32 R138, RZ, RZ, c[0x0][0x194] ;  /* 0x00006500ff8ac624 */ /* 0x000fe200078e00ff */
[----:B------:R-:W-:Y:S01]  /*158a0*/  @!P5 LEA R8, P1, R9, c[0x0][0x160], 0x1 ;  /* 0x000058000908da11 */ /* 0x000fe200078208ff */
[----:B------:R-:W-:Y:S01]  /*158b0*/  @!P2 IMAD.MOV.U32 R10, RZ, RZ, R144 ;  /* 0x000000ffff0aa224 */ /* 0x000fe200078e0090 */
[----:B------:R-:W-:Y:S01]  /*158c0*/  @!P4 LEA R0, P0, R3, R144, 0x5 ;  /* 0x000000900300c211 */ /* 0x000fe200078028ff */
[----:B------:R-:W-:Y:S01]  /*158d0*/  @!P2 IMAD.MOV.U32 R11, RZ, RZ, R139 ;  /* 0x000000ffff0ba224 */ /* 0x000fe200078e008b */
[----:B------:R-:W-:Y:S01]  /*158e0*/  @!P5 LEA.HI.X R9, R9, c[0x0][0x164], R4, 0x1, P1 ;  /* 0x000059000909da11 */ /* 0x000fe200008f0c04 */
[----:B------:R-:W-:Y:S01]  /*158f0*/  @!P2 IMAD.MOV.U32 R2, RZ, RZ, c[0x0][0x194] ;  /* 0x00006500ff02a624 */ /* 0x000fe200078e00ff */
[----:B------:R-:W-:Y:S01]  /*15900*/  @!P4 LEA R12, P1, R0, c[0x0][0x160], 0x1 ;  /* 0x00005800000cca11 */ /* 0x000fe200078208ff */
[C---:B------:R-:W-:Y:S01]  /*15910*/  @!P2 IMAD.WIDE.U32 R10, R3.reuse, 0x30, R10 ;  /* 0x00000030030aa825 */ /* 0x040fe200078e000a */
[----:B------:R-:W-:Y:S01]  /*15920*/  @!P4 LEA.HI.X R3, R3, R139, R138, 0x5, P0 ;  /* 0x0000008b0303c211 */ /* 0x000fe200000f2c8a */
[----:B------:R-:W-:Y:S01]  /*15930*/  @!PT LDS RZ, [RZ] ;  /* 0x00000000fffff984 */ /* 0x000fe20000000800 */
[----:B------:R-:W-:Y:S01]  /*15940*/  @!PT LDS RZ, [RZ] ;  /* 0x00000000fffff984 */ /* 0x000fe20000000800 */
[----:B------:R-:W-:Y:S01]  /*15950*/  @!PT LDS RZ, [RZ] ;  /* 0x00000000fffff984 */ /* 0x000fe20000000800 */
[----:B------:R1:W-:Y:S02]  /*15960*/  @!P6 LDGSTS.E.BYPASS.LTC128B.128 [R237], [R6.64] ;  /* 0x0000000006edefae */ /* 0x0003e4000b901d46 */
[----:B------:R-:W-:Y:S01]  /*15970*/  @!P2 IMAD R2, R2, 0x30, RZ ;  /* 0x000000300202a824 */ /* 0x000fe200078e02ff */
[----:B------:R-:W-:Y:S01]  /*15980*/  @!P4 LEA.HI.X R13, R0, c[0x0][0x164], R3, 0x1, P1 ;  /* 0x00005900000dca11 */ /* 0x000fe200008f0c03 */
[----:B------:R1:W-:Y:S02]  /*15990*/  @!P6 LDGSTS.E.BYPASS.LTC128B.128 [R237+0x2000], [R6.64+0x80] ;  /* 0x0200008006edefae */ /* 0x0003e4000b901d46 */
[----:B------:R-:W-:Y:S01]  /*159a0*/  @!P2 IMAD.IADD R5, R11, 0x1, R2 ;  /* 0x000000010b05a824 */ /* 0x000fe200078e0202 */
[C---:B------:R-:W-:Y:S01]  /*159b0*/  @!P2 LEA R2, P0, R10.reuse, c[0x0][0x160], 0x1 ;  /* 0x000058000a02aa11 */ /* 0x040fe200078008ff */
[----:B------:R1:W-:Y:S03]  /*159c0*/  @!P6 LDGSTS.E.BYPASS.LTC128B.128 [R237+0x4000], [R6.64+0x100] ;  /* 0x0400010006edefae */ /* 0x0003e6000b901d46 */
[----:B------:R-:W-:Y:S01]  /*159d0*/  @!P2 LEA.HI.X R3, R10, c[0x0][0x164], R5, 0x1, P0 ;  /* 0x000059000a03aa11 */ /* 0x000fe200000f0c05 */
[----:B------:R1:W-:Y:S04]  /*159e0*/  @!P6 LDGSTS.E.BYPASS.LTC128B.128 [R237+0x6000], [R6.64+0x180] ;  /* 0x0600018006edefae */ /* 0x0003e8000b901d46 */
[----:B------:R1:W-:Y:S04]  /*159f0*/  @!P5 LDGSTS.E.BYPASS.LTC128B.128 [R237+0x800], [R8.64] ;  /* 0x0080000008eddfae */ /* 0x0003e8000b901d46 */
[----:B------:R1:W-:Y:S04]  /*15a00*/  @!P5 LDGSTS.E.BYPASS.LTC128B.128 [R237+0x2800], [R8.64+0x80] ;  /* 0x0280008008eddfae */ /* 0x0003e8000b901d46 */
[----:B------:R1:W-:Y:S04]  /*15a10*/  @!P5 LDGSTS.E.BYPASS.LTC128B.128 [R237+0x4800], [R8.64+0x100] ;  /* 0x0480010008eddfae */ /* 0x0003e8000b901d46 */
        /* <DEDUP_REMOVED lines=8> */
[----:B------:R1:W-:Y:S02]  /*15aa0*/  @!P2 LDGSTS.E.BYPASS.LTC128B.128 [R237+0x7800], [R2.64+0x180] ;  /* 0x0780018002edafae */ /* 0x0003e4000b901d46 */
.L_x_2634:
[----:B------:R-:W-:Y:S05]  /*15ab0*/  BSYNC B2 ;  /* 0x0000000000027941 */ /* 0x000fea0003800000 */
.L_x_2601:
[----:B------:R-:W-:Y:S01]  /*15ac0*/  IADD3 R242, R166, -0x1, RZ ;  /* 0xffffffffa6f27810 */ /* 0x000fe20007ffe0ff */
[----:B------:R-:W-:Y:S01]  /*15ad0*/  IMAD.SHL.U32 R0, R61, 0x40, RZ ;  /* 0x000000403d007824 */ /* 0x000fe200078e00ff */
[----:B------:R-:W-:Y:S01]  /*15ae0*/  LEA R240, P4, R140, c[0x0][0x168], 0x1 ;  /* 0x00005a008cf07a11 */ /* 0x000fe200078808ff */
[----:B------:R-:W-:Y:S01]  /*15af0*/  IMAD.SHL.U32 R49, R65, 0x40, RZ ;  /* 0x0000004041317824 */ /* 0x000fe200078e00ff */
[----:B-1----:R-:W-:Y:S01]  /*15b00*/  SHF.R.S32.HI R2, RZ, 0x4, R137 ;  /* 0x00000004ff027819 */ /* 0x002fe20000011489 */
[----:B------:R-:W-:Y:S01]  /*15b10*/  IMAD.SHL.U32 R3, R242, 0x40, RZ ;  /* 0x00000040f2037824 */ /* 0x000fe200078e00ff */
[----:B------:R-:W-:-:S02]  /*15b20*/  LEA.HI.X R241, R140, c[0x0][0x16c], R48, 0x1, P4 ;  /* 0x00005b008cf17a11 */ /* 0x000fc400020f0c30 */
[----:B------:R-:W-:Y:S01]  /*15b30*/  LOP3.LUT R7, R0, 0x1c0, RZ, 0xc0, !PT ;  /* 0x000001c000077812 */ /* 0x000fe200078ec0ff */
[----:B------:R-:W-:Y:S01]  /*15b40*/  IMAD.IADD R5, R52, 0x1, -R3 ;  /* 0x0000000134057824 */ /* 0x000fe200078e0a03 */
[----:B------:R-:W-:Y:S02]  /*15b50*/  LEA.HI R137, R137, R2, RZ, 0x1 ;  /* 0x0000000289897211 */ /* 0x000fe400078f08ff */
[----:B------:R-:W-:Y:S02]  /*15b60*/  LOP3.LUT R49, R49, 0xfffffe00, RZ, 0xc0, !PT ;  /* 0xfffffe0031317812 */ /* 0x000fe400078ec0ff */
[-C--:B------:R-:W-:Y:S02]  /*15b70*/  ISETP.GE.AND P0, PT, R142, R5.reuse, PT ;  /* 0x000000058e00720c */ /* 0x080fe40003f06270 */
[-C--:B------:R-:W-:Y:S02]  /*15b80*/  ISETP.GE.AND P2, PT, R14, R5.reuse, PT ;  /* 0x000000050e00720c */ /* 0x080fe40003f46270 */
[----:B------:R-:W-:-:S02]  /*15b90*/  ISETP.GE.AND P1, PT, R16, R5, PT ;  /* 0x000000051000720c */ /* 0x000fc40003f26270 */
[CC--:B------:R-:W-:Y:S01]  /*15ba0*/  ISETP.GE.AND P6, PT, R142.reuse, R5.reuse, PT ;  /* 0x000000058e00720c */ /* 0x0c0fe20003fc6270 */
[----:B------:R-:W-:Y:S01]  /*15bb0*/  IMAD.SHL.U32 R142, R142, 0x8, RZ ;  /* 0x000000088e8e7824 */ /* 0x000fe200078e00ff */
[----:B------:R-:W-:Y:S02]  /*15bc0*/  ISETP.GE.AND P5, PT, R14, R5, PT ;  /* 0x000000050e00720c */ /* 0x000fe40003fa6270 */
[----:B------:R-:W-:Y:S02]  /*15bd0*/  LOP3.LUT R137, R137, 0xfffffffe, RZ, 0xc0, !PT ;  /* 0xfffffffe89897812 */ /* 0x000fe400078ec0ff */
[----:B------:R-:W-:Y:S01]  /*15be0*/  LOP3.LUT R142, R7, 0x8, R142, 0xf8, !PT ;  /* 0x00000008078e7812 */ /* 0x000fe200078ef88e */
[----:B------:R-:W-:Y:S01]  /*15bf0*/  @!PT LDS RZ, [RZ] ;  /* 0x00000000fffff984 */ /* 0x000fe20000000800 */
[----:B------:R-:W-:Y:S01]  /*15c00*/  @!PT LDS RZ, [RZ] ;  /* 0x00000000fffff984 */ /* 0x000fe20000000800 */
[----:B------:R-:W-:Y:S01]  /*15c10*/  @!PT LDS RZ, [RZ] ;  /* 0x00000000fffff984 */ /* 0x000fe20000000800 */
[----:B------:R1:W-:Y:S01]  /*15c20*/  @!P0 LDGSTS.E.BYPASS.LTC128B.128 [R237+0x8000], [R240.64] ;  /* 0x08000000f0ed8fae */ /* 0x0003e2000b901d46 */
[----:B------:R-:W-:Y:S01]  /*15c30*/  SHF.R.U32.HI R7, RZ, 0x3, R7 ;  /* 0x00000003ff077819 */ /* 0x000fe20000011607 */
[----:B------:R-:W-:Y:S01]  /*15c40*/  IMAD.IADD R137, R2, 0x1, -R137 ;  /* 0x0000000102897824 */ /* 0x000fe200078e0a89 */
[----:B--2---:R-:W-:Y:S01]  /*15c50*/  @!P2 LEA R12, P4, R50, R240, 0x1 ;  /* 0x000000f0320ca211 */ /* 0x004fe200078808ff */
[----:B------:R1:W-:Y:S01]  /*15c60*/  @!P0 LDGSTS.E.BYPASS.LTC128B.128 [R237+0xa000], [R240.64+0x80] ;  /* 0x0a000080f0ed8fae */ /* 0x0003e2000b901d46 */
[----:B------:R-:W-:Y:S01]  /*15c70*/  @!P1 IMAD.MOV.U32 R4, RZ, RZ, c[0x0][0x19c] ;  /* 0x00006700ff049624 */ /* 0x000fe200078e00ff */
[----:B------:R-:W-:Y:S01]  /*15c80*/  LOP3.LUT R142, R142, R7, RZ, 0x3c, !PT ;  /* 0x000000078e8e7212 */ /* 0x000fe200078e3cff */
[----:B----4-:R-:W-:Y:S01]  /*15c90*/  @!P1 IMAD.MOV.U32 R8, RZ, RZ, c[0x0][0x198] ;  /* 0x00006600ff089624 */ /* 0x010fe200078e00ff */
[----:B------:R1:W-:Y:S01]  /*15ca0*/  @!P0 LDGSTS.E.BYPASS.LTC128B.128 [R237+0xc000], [R240.64+0x100] ;  /* 0x0c000100f0ed8fae */ /* 0x0003e2000b901d46 */
[----:B------:R-:W-:Y:S01]  /*15cb0*/  @!P2 LEA.HI.X R13, R50, R241, R59, 0x1, P4 ;  /* 0x000000f1320da211 */ /* 0x000fe200020f0c3b */
[----:B------:R-:W-:Y:S01]  /*15cc0*/  @!P1 IMAD R11, R4, 0x60, RZ ;  /* 0x00000060040b9824 */ /* 0x000fe200078e02ff */
[CC--:B------:R-:W-:Y:S01]  /*15cd0*/  ISETP.GE.AND P4, PT, R18.reuse, R5.reuse, PT ;  /* 0x000000051200720c */ /* 0x0c0fe20003f86270 */
[----:B------:R1:W-:Y:S01]  /*15ce0*/  @!P0 LDGSTS.E.BYPASS.LTC128B.128 [R237+0xe000], [R240.64+0x180] ;  /* 0x0e000180f0ed8fae */ /* 0x0003e2000b901d46 */
[----:B------:R-:W-:Y:S01]  /*15cf0*/  ISETP.GE.AND P0, PT, R18, R5, PT ;  /* 0x000000051200720c */ /* 0x000fe20003f06270 */
[----:B------:R-:W-:-:S02]  /*15d00*/  @!P1 IMAD.WIDE.U32 R8, R8, 0x60, R240 ;  /* 0x0000006008089825 */ /* 0x000fc400078e00f0 */
[----:B------:R2:W-:Y:S02]  /*15d10*/  @!P2 LDGSTS.E.BYPASS.LTC128B.128 [R237+0x8800], [R12.64] ;  /* 0x088000000cedafae */ /* 0x0005e4000b901d46 */
[----:B------:R-:W-:Y:S02]  /*15d20*/  @!P1 IMAD.IADD R9, R9, 0x1, R11 ;  /* 0x0000000109099824 */ /* 0x000fe400078e020b */
[----:B------:R2:W-:Y:S01]  /*15d30*/  @!P2 LDGSTS.E.BYPASS.LTC128B.128 [R237+0xa800], [R12.64+0x80] ;  /* 0x0a8000800cedafae */ /* 0x0005e2000b901d46 */
[----:B------:R-:W-:Y:S02]  /*15d40*/  IMAD.SHL.U32 R7, R136, 0x40, RZ ;  /* 0x0000004088077824 */ /* 0x000fe400078e00ff */
[----:B------:R-:W-:Y:S01]  /*15d50*/  IMAD R233, R137, 0x200, R142 ;  /* 0x0000020089e97824 */ /* 0x000fe200078e028e */
[----:B------:R2:W-:Y:S01]  /*15d60*/  @!P2 LDGSTS.E.BYPASS.LTC128B.128 [R237+0xc800], [R12.64+0x100] ;  /* 0x0c8001000cedafae */ /* 0x0005e2000b901d46 */
[----:B------:R-:W-:Y:S01]  /*15d70*/  @!P4 IMAD.MOV.U32 R2, RZ, RZ, c[0x0][0x1a4] ;  /* 0x00006900ff02c624 */ /* 0x000fe200078e00ff */
[----:B------:R-:W-:Y:S01]  /*15d80*/  LOP3.LUT R7, R7, 0x1c0, RZ, 0xc0, !PT ;  /* 0x000001c007077812 */ /* 0x000fe200078ec0ff */
[----:B------:R-:W-:Y:S01]  /*15d90*/  @!P0 IMAD.MOV.U32 R0, RZ, RZ, c[0x0][0x198] ;  /* 0x00006600ff008624 */ /* 0x000fe200078e00ff */
[----:B------:R2:W-:Y:S01]  /*15da0*/  @!P2 LDGSTS.E.BYPASS.LTC128B.128 [R237+0xe800], [R12.64+0x180] ;  /* 0x0e8001800cedafae */ /* 0x0005e2000b901d46 */
[----:B------:R-:W-:-:S02]  /*15db0*/  @!P0 IMAD.MOV.U32 R4, RZ, RZ, c[0x0][0x19c] ;  /* 0x00006700ff048624 */ /* 0x000fc400078e00ff */
[----:B------:R-:W-:Y:S01]  /*15dc0*/  IMAD.SHL.U32 R233, R233, 0x2, RZ ;  /* 0x00000002e9e97824 */ /* 0x000fe200078e00ff */
[----:B------:R-:W-:-:S04]  /*15dd0*/  @!P0 LEA R10, P2, R0, R240, 0x6 ;  /* 0x000000f0000a8211 */ /* 0x000fc800078430ff */
[----:B------:R-:W-:Y:S01]  /*15de0*/  @!P0 LEA.HI.X R11, R0, R241, R4, 0x6, P2 ;  /* 0x000000f1000b8211 */ /* 0x000fe200010f3404 */
[----:B------:R-:W-:Y:S01]  /*15df0*/  IMAD.SHL.U32 R4, R137, 0x8, RZ ;  /* 0x0000000889047824 */ /* 0x000fe200078e00ff */
[----:B------:R-:W-:Y:S01]  /*15e00*/  ISETP.GE.AND P2, PT, R16, R5, PT ;  /* 0x000000051000720c */ /* 0x000fe20003f46270 */
[----:B------:R-:W-:Y:S01]  /*15e10*/  @!P4 IMAD.MOV.U32 R0, RZ, RZ, c[0x0][0x1a0] ;  /* 0x00006800ff00c624 */ /* 0x000fe200078e00ff */
[----:B------:R-:W-:Y:S01]  /*15e20*/  IADD3 R231, R233, 0x8020, RZ ;  /* 0x00008020e9e77810 */ /* 0x000fe20007ffe0ff */
[----:B------:R4:W-:Y:S01]  /*15e30*/  @!P0 LDGSTS.E.BYPASS.LTC128B.128 [R237+0x9000], [R10.64] ;  /* 0x090000000aed8fae */ /* 0x0009e2000b901d46 */
[----:B------:R-:W-:Y:S02]  /*15e40*/  LOP3.LUT R4, R7, 0x8, R4, 0xf8, !PT ;  /* 0x0000000807047812 */ /* 0x000fe400078ef804 */
[----:B------:R-:W-:Y:S01]  /*15e50*/  SHF.R.U32.HI R7, RZ, 0x3, R7 ;  /* 0x00000003ff077819 */ /* 0x000fe20000011607 */
[----:B------:R4:W-:Y:S04]  /*15e60*/  @!P0 LDGSTS.E.BYPASS.LTC128B.128 [R237+0xb000], [R10.64+0x80] ;  /* 0x0b0000800aed8fae */ /* 0x0009e8000b901d46 */
[----:B------:R4:W-:Y:S02]  /*15e70*/  @!P0 LDGSTS.E.BYPASS.LTC128B.128 [R237+0xd000], [R10.64+0x100] ;  /* 0x0d0001000aed8fae */ /* 0x0009e4000b901d46 */
[----:B------:R-:W-:-:S02]  /*15e80*/  @!P2 IMAD.MOV.U32 R5, RZ, RZ, c[0x0][0x1a4] ;  /* 0x00006900ff05a624 */ /* 0x000fc400078e00ff */
[----:B------:R4:W-:Y:S01]  /*15e90*/  @!P0 LDGSTS.E.BYPASS.LTC128B.128 [R237+0xf000], [R10.64+0x180] ;  /* 0x0f0001800aed8fae */ /* 0x0009e2000b901d46 */
[C---:B------:R-:W-:Y:S01]  /*15ea0*/  LEA R244, P0, R168.reuse, c[0x0][0x170], 0x1 ;  /* 0x00005c00a8f47a11 */ /* 0x040fe200078008ff */
[----:B--2---:R-:W-:Y:S02]  /*15eb0*/  @!P2 IMAD.MOV.U32 R12, RZ, RZ, c[0x0][0x1a0] ;  /* 0x00006800ff0ca624 */ /* 0x004fe400078e00ff */
[----:B------:R2:W-:Y:S01]  /*15ec0*/  @!P1 LDGSTS.E.BYPASS.LTC128B.128 [R237+0x9800], [R8.64] ;  /* 0x0980000008ed9fae */ /* 0x0005e2000b901d46 */
[----:B------:R-:W-:Y:S01]  /*15ed0*/  LEA.HI.X R243, R168, c[0x0][0x174], R165, 0x1, P0 ;  /* 0x00005d00a8f37a11 */ /* 0x000fe200000f0ca5 */
[----:B------:R-:W-:Y:S02]  /*15ee0*/  @!P2 IMAD R5, R5, 0x60, RZ ;  /* 0x000000600505a824 */ /* 0x000fe400078e02ff */
[----:B------:R2:W-:Y:S02]  /*15ef0*/  @!P1 LDGSTS.E.BYPASS.LTC128B.128 [R237+0xb800], [R8.64+0x80] ;  /* 0x0b80008008ed9fae */ /* 0x0005e4000b901d46 */
[----:B------:R-:W-:-:S02]  /*15f00*/  @!P2 IMAD.MOV.U32 R245, RZ, RZ, R243 ;  /* 0x000000fffff5a224 */ /* 0x000fc400078e00f3 */
[----:B------:R2:W-:Y:S02]  /*15f10*/  @!P1 LDGSTS.E.BYPASS.LTC128B.128 [R237+0xd800], [R8.64+0x100] ;  /* 0x0d80010008ed9fae */ /* 0x0005e4000b901d46 */
[----:B------:R-:W-:Y:S02]  /*15f20*/  @!P2 IMAD.WIDE.U32 R12, R12, 0x60, R244 ;  /* 0x000000600c0ca825 */ /* 0x000fe400078e00f4 */
[----:B------:R2:W-:Y:S02]  /*15f30*/  @!P1 LDGSTS.E.BYPASS.LTC128B.128 [R237+0xf800], [R8.64+0x180] ;  /* 0x0f80018008ed9fae */ /* 0x0005e4000b901d46 */
[----:B------:R-:W-:Y:S02]  /*15f40*/  @!P6 IMAD.MOV.U32 R245, RZ, RZ, R243 ;  /* 0x000000fffff5e224 */ /* 0x000fe400078e00f3 */
[----:B------:R-:W0:Y:S01]  /*15f50*/  LDGDEPBAR ;  /* 0x00000000000079af */ /* 0x000e220000000000 */
[----:B------:R-:W-:Y:S01]  /*15f60*/  @!P2 IMAD.IADD R5, R13, 0x1, R5 ;  /* 0x000000010d05a824 */ /* 0x000fe200078e0205 */
[----:B----4-:R-:W-:-:S04]  /*15f70*/  @!P5 LEA R10, P1, R64, R244, 0x1 ;  /* 0x000000f4400ad211 */ /* 0x010fc800078208ff */
[----:B------:R-:W-:Y:S02]  /*15f80*/  @!P5 LEA.HI.X R11, R64, R243, R63, 0x1, P1 ;  /* 0x000000f3400bd211 */ /* 0x000fe400008f0c3f */
[----:B--2---:R-:W-:Y:S01]  /*15f90*/  @!P4 LEA R8, P0, R0, R244, 0x6 ;  /* 0x000000f40008c211 */ /* 0x004fe200078030ff */
[----:B------:R-:W-:-:S04]  /*15fa0*/  DEPBAR.LE SB0, 0x0 ;  /* 0x000080000000791a */ /* 0x000fc80000000000 */
[----:B------:R-:W-:Y:S01]  /*15fb0*/  BAR.SYNC.DEFER_BLOCKING 0x0 ;  /* 0x0000000000007b1d */ /* 0x000fe20000010000 */
[----:B------:R-:W-:Y:S02]  /*15fc0*/  @!P4 LEA.HI.X R9, R0, R243, R2, 0x6, P0 ;  /* 0x000000f30009c211 */ /* 0x000fe400000f3402 */
[----:B------:R-:W-:Y:S01]  /*15fd0*/  LOP3.LUT R2, R4, R7, RZ, 0x3c, !PT ;  /* 0x0000000704027212 */ /* 0x000fe200078e3cff */
[----:B------:R-:W-:Y:S01]  /*15fe0*/  IMAD R7, R60, 0x400, R49 ;  /* 0x000004003c077824 */ /* 0x000fe200078e0231 */
[----:B------:R-:W-:Y:S01]  /*15ff0*/  IADD3 R0, R233, 0x8000, RZ ;  /* 0x00008000e9007810 */ /* 0x000fe20007ffe0ff */
[----:B------:R-:W-:Y:S02]  /*16000*/  @!P2 IMAD.MOV.U32 R4, RZ, RZ, R12 ;  /* 0x000000ffff04a224 */ /* 0x000fe400078e000c */
[----:B------:R-:W-:Y:S02]  /*16010*/  IMAD.IADD R234, R2, 0x1, R7 ;  /* 0x0000000102ea7824 */ /* 0x000fe400078e0207 */
[----:B------:R-:W-:-:S02]  /*16020*/  IMAD R60, R60, 0x10, R62 ;  /* 0x000000103c3c7824 */ /* 0x000fc400078e023e */
[----:B------:R-:W-:-:S04]  /*16030*/  IMAD.SHL.U32 R234, R234, 0x2, RZ ;  /* 0x00000002eaea7824 */ /* 0x000fc800078e00ff */
[--C-:B------:R-:W-:Y:S02]  /*16040*/  IMAD R232, R53, 0x2, R234.reuse ;  /* 0x0000000235e87824 */ /* 0x100fe400078e02ea */
[C---:B------:R-:W-:Y:S02]  /*16050*/  IMAD R230, R51.reuse, 0x2, R234 ;  /* 0x0000000233e67824 */ /* 0x040fe400078e02ea */
[----:B------:R-:W-:Y:S01]  /*16060*/  IMAD R229, R51, 0x2, R232 ;  /* 0x0000000233e57824 */ /* 0x000fe200078e02e8 */
        /* <DEDUP_REMOVED lines=44> */
[----:B------:R-:W-:-:S03]  /*16330*/  R2P PR, R61, 0x6 ;  /* 0x000000063d007804 */ /* 0x000fc60000000000 */
[----:B------:R-:W-:Y:S04]  /*16340*/  LDSM.16.M88.4 R40, [R234] ;  /* 0x00000000ea28783b */ /* 0x000fe80000000200 */
[----:B------:R-:W5:Y:S04]  /*16350*/  LDSM.16.M88.4 R16, [R233+0x8000] ;  /* 0x00800000e910783b */ /* 0x000f680000000200 */
[----:B--2---:R-:W2:Y:S02]  /*16360*/  LDSM.16.M88.4 R8, [R233+0x8800] ;  /* 0x00880000e908783b */ /* 0x004ea40000000200 */
[----:B------:R-:W-:Y:S01]  /*16370*/  @P1 IADD3 R231, R0, -0x20, RZ ;  /* 0xffffffe000e71810 */ /* 0x000fe20007ffe0ff */
[----:B------:R-:W-:Y:S01]  /*16380*/  IMAD.MOV.U32 R0, RZ, RZ, 0x40 ;  /* 0x00000040ff007424 */ /* 0x000fe200078e00ff */
[----:B------:R-:W4:Y:S02]  /*16390*/  LDSM.16.M88.4 R88, [R233+0x9000] ;  /* 0x00900000e958783b */ /* 0x000f240000000200 */
[----:B------:R-:W-:-:S02]  /*163a0*/  IADD3 R223, R231, 0x800, RZ ;  /* 0x00000800e7df7810 */ /* 0x000fc40007ffe0ff */
[----:B------:R-:W-:Y:S01]  /*163b0*/  LDSM.16.M88.4 R68, [R232] ;  /* 0x00000000e844783b */ /* 0x000fe20000000200 */
[----:B------:R-:W-:Y:S02]  /*163c0*/  SEL R0, R0, 0xffffffc0, !P2 ;  /* 0xffffffc000007807 */ /* 0x000fe40005000000 */
[C---:B------:R-:W-:Y:S01]  /*163d0*/  IADD3 R222, R231.reuse, 0x1000, RZ ;  /* 0x00001000e7de7810 */ /* 0x040fe20007ffe0ff */
[----:B------:R-:W3:Y:S01]  /*163e0*/  LDSM.16.M88.4 R80, [R231] ;  /* 0x00000000e750783b */ /* 0x000ee20000000200 */
[----:B------:R-:W-:Y:S01]  /*163f0*/  IADD3 R221, R231, 0x1800, RZ ;  /* 0x00001800e7dd7810 */ /* 0x000fe20007ffe0ff */
[----:B------:R-:W-:Y:S01]  /*16400*/  IMAD.IADD R227, R233, 0x1, R0 ;  /* 0x00000001e9e37824 */ /* 0x000fe200078e0200 */
[C---:B------:R-:W-:Y:S01]  /*16410*/  IADD3 R219, R231.reuse, 0x2000, RZ ;  /* 0x00002000e7db7810 */ /* 0x040fe20007ffe0ff */
[----:B------:R-:W1:Y:S01]  /*16420*/  LDSM.16.M88.4 R84, [R233+0x9800] ;  /* 0x00980000e954783b */ /* 0x000e620000000200 */
[----:B------:R-:W-:Y:S01]  /*16430*/  IMAD.IADD R220, R0, 0x1, R231 ;  /* 0x0000000100dc7824 */ /* 0x000fe200078e02e7 */
[----:B------:R-:W-:-:S02]  /*16440*/  IADD3 R218, R231, 0x2800, RZ ;  /* 0x00002800e7da7810 */ /* 0x000fc40007ffe0ff */
[----:B------:R-:W1:Y:S01]  /*16450*/  LDSM.16.M88.4 R76, [R231+0x800] ;  /* 0x00080000e74c783b */ /* 0x000e620000000200 */
[C---:B------:R-:W-:Y:S02]  /*16460*/  IADD3 R217, R231.reuse, 0x3000, RZ ;  /* 0x00003000e7d97810 */ /* 0x040fe40007ffe0ff */
[C---:B------:R-:W-:Y:S01]  /*16470*/  IADD3 R216, R231.reuse, 0x3800, RZ ;  /* 0x00003800e7d87810 */ /* 0x040fe20007ffe0ff */
[----:B------:R-:W1:Y:S01]  /*16480*/  LDSM.16.M88.4 R72, [R231+0x1000] ;  /* 0x00100000e748783b */ /* 0x000e620000000200 */
[C---:B------:R-:W-:Y:S02]  /*16490*/  IADD3 R215, R231.reuse, 0x4000, RZ ;  /* 0x00004000e7d77810 */ /* 0x040fe40007ffe0ff */
[C---:B------:R-:W-:Y:S01]  /*164a0*/  IADD3 R214, R231.reuse, 0x4800, RZ ;  /* 0x00004800e7d67810 */ /* 0x040fe20007ffe0ff */
[----:B------:R-:W-:Y:S01]  /*164b0*/  LDSM.16.M88.4 R36, [R230] ;  /* 0x00000000e624783b */ /* 0x000fe20000000200 */
[C---:B------:R-:W-:Y:S02]  /*164c0*/  IADD3 R213, R231.reuse, 0x5000, RZ ;  /* 0x00005000e7d57810 */ /* 0x040fe40007ffe0ff */
[C---:B------:R-:W-:Y:S01]  /*164d0*/  IADD3 R212, R231.reuse, 0x5800, RZ ;  /* 0x00005800e7d47810 */ /* 0x040fe20007ffe0ff */
[----:B------:R-:W1:Y:S01]  /*164e0*/  LDSM.16.M88.4 R32, [R227+0x8000] ;  /* 0x00800000e320783b */ /* 0x000e620000000200 */
[----:B------:R-:W-:-:S02]  /*164f0*/  IADD3 R211, R231, 0x6000, RZ ;  /* 0x00006000e7d37810 */ /* 0x000fc40007ffe0ff */
[C---:B------:R-:W-:Y:S01]  /*16500*/  IADD3 R210, R231.reuse, 0x6800, RZ ;  /* 0x00006800e7d27810 */ /* 0x040fe20007ffe0ff */
[C---:B---3-5:R-:W-:Y:S01]  /*16510*/  HMMA.16816.F32 R20, R40.reuse, R16, RZ ;  /* 0x000000102814723c */ /* 0x068fe200000018ff */
[----:B------:R-:W3:Y:S01]  /*16520*/  LDSM.16.M88.4 R28, [R227+0x8800] ;  /* 0x00880000e31c783b */ /* 0x000ee20000000200 */
[C---:B------:R-:W-:Y:S02]  /*16530*/  IADD3 R209, R231.reuse, 0x7000, RZ ;  /* 0x00007000e7d17810 */ /* 0x040fe40007ffe0ff */
[----:B------:R-:W-:Y:S01]  /*16540*/  IADD3 R208, R231, 0x7800, RZ ;  /* 0x00007800e7d07810 */ /* 0x000fe20007ffe0ff */
[----:B------:R-:W5:Y:S03]  /*16550*/  LDSM.16.M88.4 R64, [R231+0x1800] ;  /* 0x00180000e740783b */ /* 0x000f660000000200 */
[C---:B--2---:R-:W-:Y:S01]  /*16560*/  HMMA.16816.F32 R12, R40.reuse, R8, RZ ;  /* 0x00000008280c723c */ /* 0x044fe200000018ff */
[----:B------:R-:W2:Y:S04]  /*16570*/  LDSM.16.M88.4 R24, [R227+0x9000] ;  /* 0x00900000e318783b */ /* 0x000ea80000000200 */
[----:B------:R-:W-:Y:S03]  /*16580*/  LDSM.16.M88.4 R92, [R227+0x9800] ;  /* 0x00980000e35c783b */ /* 0x000fe60000000200 */
[C---:B------:R-:W-:Y:S01]  /*16590*/  HMMA.16816.F32 R16, R40.reuse, R18, RZ ;  /* 0x000000122810723c */ /* 0x040fe200000018ff */
[----:B------:R-:W0:Y:S07]  /*165a0*/  LDGDEPBAR ;  /* 0x00000000000079af */ /* 0x000e2e0000000000 */
[C---:B------:R-:W-:Y:S08]  /*165b0*/  HMMA.16816.F32 R8, R40.reuse, R10, RZ ;  /* 0x0000000a2808723c */ /* 0x040ff000000018ff */
[C---:B----4-:R-:W-:Y:S08]  /*165c0*/  HMMA.16816.F32 R4, R40.reuse, R88, RZ ;  /* 0x000000582804723c */ /* 0x050ff000000018ff */
[----:B------:R-:W-:Y:S08]  /*165d0*/  HMMA.16816.F32 R88, R40, R90, RZ ;  /* 0x0000005a2858723c */ /* 0x000ff000000018ff */
[----:B------:R-:W-:Y:S08]  /*165e0*/  HMMA.16816.F32 R20, R68, R80, R20 ;  /* 0x000000504414723c */ /* 0x000ff00000001814 */
[----:B-1----:R-:W-:Y:S08]  /*165f0*/  HMMA.16816.F32 R44, R40, R84, RZ ;  /* 0x00000054282c723c */ /* 0x002ff000000018ff */
[C---:B------:R-:W-:Y:S01]  /*16600*/  HMMA.16816.F32 R16, R68.reuse, R82, R16 ;  /* 0x000000524410723c */ /* 0x040fe20000001810 */
[----:B------:R-:W-:Y:S07]  /*16610*/  LDSM.16.M88.4 R80, [R220] ;  /* 0x00000000dc50783b */ /* 0x000fee0000000200 */
[C---:B------:R-:W-:Y:S08]  /*16620*/  HMMA.16816.F32 R12, R68.reuse, R76, R12 ;  /* 0x0000004c440c723c */ /* 0x040ff0000000180c */
[----:B------:R-:W-:Y:S01]  /*16630*/  HMMA.16816.F32 R8, R68, R78, R8 ;  /* 0x0000004e4408723c */ /* 0x000fe20000001808 */
[----:B------:R-:W-:Y:S07]  /*16640*/  LDSM.16.M88.4 R76, [R220+0x800] ;  /* 0x00080000dc4c783b */ /* 0x000fee0000000200 */
[----:B------:R-:W-:Y:S01]  /*16650*/  HMMA.16816.F32 R40, R40, R86, RZ ;  /* 0x000000562828723c */ /* 0x000fe200000018ff */
[----:B------:R-:W1:Y:S07]  /*16660*/  LDSM.16.M88.4 R84, [R229] ;  /* 0x00000000e554783b */ /* 0x000e6e0000000200 */
[C---:B------:R-:W-:Y:S08]  /*16670*/  HMMA.16816.F32 R4, R68.reuse, R72, R4 ;  /* 0x000000484404723c */ /* 0x040ff00000001804 */
[----:B------:R-:W-:Y:S01]  /*16680*/  HMMA.16816.F32 R88, R68, R74, R88 ;  /* 0x0000004a4458723c */ /* 0x000fe20000001858 */
[----:B------:R-:W4:Y:S07]  /*16690*/  LDSM.16.M88.4 R72, [R220+0x1000] ;  /* 0x00100000dc48783b */ /* 0x000f2e0000000200 */
[C---:B------:R-:W-:Y:S08]  /*166a0*/  HMMA.16816.F32 R20, R36.reuse, R32, R20 ;  /* 0x000000202414723c */ /* 0x040ff00000001814 */
[C---:B------:R-:W-:Y:S08]  /*166b0*/  HMMA.16816.F32 R16, R36.reuse, R34, R16 ;  /* 0x000000222410723c */ /* 0x040ff00000001810 */
[C---:B---3--:R-:W-:Y:S08]  /*166c0*/  HMMA.16816.F32 R12, R36.reuse, R28, R12 ;  /* 0x0000001c240c723c */ /* 0x048ff0000000180c */
[----:B------:R-:W-:Y:S01]  /*166d0*/  HMMA.16816.F32 R8, R36, R30, R8 ;  /* 0x0000001e2408723c */ /* 0x000fe20000001808 */
[----:B------:R-:W-:Y:S07]  /*166e0*/  LDSM.16.M88.4 R28, [R234+0x2000] ;  /* 0x00200000ea1c783b */ /* 0x000fee0000000200 */
[C---:B-----5:R-:W-:Y:S08]  /*166f0*/  HMMA.16816.F32 R44, R68.reuse, R64, R44 ;  /* 0x00000040442c723c */ /* 0x060ff0000000182c */
[----:B------:R-:W-:Y:S01]  /*16700*/  HMMA.16816.F32 R40, R68, R66, R40 ;  /* 0x000000424428723c */ /* 0x000fe20000001828 */
[----:B------:R-:W-:Y:S04]  /*16710*/  LDSM.16.M88.4 R64, [R220+0x1800] ;  /* 0x00180000dc40783b */ /* 0x000fe80000000200 */
[----:B------:R-:W-:Y:S03]  /*16720*/  LDSM.16.M88.4 R68, [R233+0xa800] ;  /* 0x00a80000e944783b */ /* 0x000fe60000000200 */
[C---:B--2---:R-:W-:Y:S01]  /*16730*/  HMMA.16816.F32 R32, R36.reuse, R24, R4 ;  /* 0x000000182420723c */ /* 0x044fe20000001804 */
[----:B------:R-:W2:Y:S07]  /*16740*/  LDSM.16.M88.4 R4, [R233+0xa000] ;  /* 0x00a00000e904783b */ /* 0x000eae0000000200 */
[----:B------:R-:W-:Y:S01]  /*16750*/  HMMA.16816.F32 R88, R36, R26, R88 ;  /* 0x0000001a2458723c */ /* 0x000fe20000001858 */
[----:B------:R-:W3:Y:S07]  /*16760*/  LDSM.16.M88.4 R24, [R233+0xb000] ;  /* 0x00b00000e918783b */ /* 0x000eee0000000200 */
[C---:B-1----:R-:W-:Y:S08]  /*16770*/  HMMA.16816.F32 R20, R84.reuse, R80, R20 ;  /* 0x000000505414723c */ /* 0x042ff00000001814 */
[C---:B------:R-:W-:Y:S08]  /*16780*/  HMMA.16816.F32 R12, R84.reuse, R76, R12 ;  /* 0x0000004c540c723c */ /* 0x040ff0000000180c */
[----:B------:R-:W-:Y:S08]  /*16790*/  HMMA.16816.F32 R8, R84, R78, R8 ;  /* 0x0000004e5408723c */ /* 0x000ff00000001808 */
[C---:B------:R-:W-:Y:S08]  /*167a0*/  HMMA.16816.F32 R44, R36.reuse, R92, R44 ;  /* 0x0000005c242c723c */ /* 0x040ff0000000182c */
[----:B------:R-:W-:Y:S01]  /*167b0*/  HMMA.16816.F32 R40, R36, R94, R40 ;  /* 0x0000005e2428723c */ /* 0x000fe20000001828 */
[----:B------:R-:W-:Y:S07]  /*167c0*/  LDSM.16.M88.4 R36, [R232+0x2000] ;  /* 0x00200000e824783b */ /* 0x000fee0000000200 */
[C---:B------:R-:W-:Y:S01]  /*167d0*/  HMMA.16816.F32 R16, R84.reuse, R82, R16 ;  /* 0x000000525410723c */ /* 0x040fe20000001810 */
[----:B------:R-:W-:Y:S07]  /*167e0*/  LDSM.16.M88.4 R80, [R233+0xb800] ;  /* 0x00b80000e950783b */ /* 0x000fee0000000200 */
[C---:B----4-:R-:W-:Y:S01]  /*167f0*/  HMMA.16816.F32 R76, R84.reuse, R72, R32 ;  /* 0x00000048544c723c */ /* 0x050fe20000001820 */
[----:B------:R-:W1:Y:S07]  /*16800*/  LDSM.16.M88.4 R32, [R231+0x2000] ;  /* 0x00200000e720783b */ /* 0x000e6e0000000200 */
[----:B------:R-:W-:Y:S01]  /*16810*/  HMMA.16816.F32 R92, R84, R74, R88 ;  /* 0x0000004a545c723c */ /* 0x000fe20000001858 */
[----:B------:R-:W4:Y:S04]  /*16820*/  LDSM.16.M88.4 R72, [R231+0x3000] ;  /* 0x00300000e748783b */ /* 0x000f280000000200 */
[----:B------:R-:W-:Y:S03]  /*16830*/  LDSM.16.M88.4 R88, [R231+0x2800] ;  /* 0x00280000e758783b */ /* 0x000fe60000000200 */
[----:B--2---:R-:W-:Y:S08]  /*16840*/  HMMA.16816.F32 R20, R28, R4, R20 ;  /* 0x000000041c14723c */ /* 0x004ff00000001814 */
[C---:B------:R-:W-:Y:S08]  /*16850*/  HMMA.16816.F32 R44, R84.reuse, R64, R44 ;  /* 0x00000040542c723c */ /* 0x040ff0000000182c */
[----:B------:R-:W-:Y:S01]  /*16860*/  HMMA.16816.F32 R40, R84, R66, R40 ;  /* 0x000000425428723c */ /* 0x000fe20000001828 */
[----:B------:R-:W-:Y:S04]  /*16870*/  LDSM.16.M88.4 R64, [R230+0x2000] ;  /* 0x00200000e640783b */ /* 0x000fe80000000200 */
[----:B------:R-:W-:Y:S03]  /*16880*/  LDSM.16.M88.4 R84, [R227+0xa800] ;  /* 0x00a80000e354783b */ /* 0x000fe60000000200 */
[C---:B------:R-:W-:Y:S01]  /*16890*/  HMMA.16816.F32 R16, R28.reuse, R6, R16 ;  /* 0x000000061c10723c */ /* 0x040fe20000001810 */
[----:B------:R-:W2:Y:S07]  /*168a0*/  LDSM.16.M88.4 R4, [R227+0xa000] ;  /* 0x00a00000e304783b */ /* 0x000eae0000000200 */
[C---:B---3--:R-:W-:Y:S08]  /*168b0*/  HMMA.16816.F32 R76, R28.reuse, R24, R76 ;  /* 0x000000181c4c723c */ /* 0x048ff0000000184c */
[C---:B------:R-:W-:Y:S08]  /*168c0*/  HMMA.16816.F32 R12, R28.reuse, R68, R12 ;  /* 0x000000441c0c723c */ /* 0x040ff0000000180c */
[C---:B------:R-:W-:Y:S01]  /*168d0*/  HMMA.16816.F32 R8, R28.reuse, R70, R8 ;  /* 0x000000461c08723c */ /* 0x040fe20000001808 */
[----:B------:R-:W3:Y:S07]  /*168e0*/  LDSM.16.M88.4 R68, [R231+0x3800] ;  /* 0x00380000e744783b */ /* 0x000eee0000000200 */
[----:B------:R-:W-:Y:S01]  /*168f0*/  HMMA.16816.F32 R92, R28, R26, R92 ;  /* 0x0000001a1c5c723c */ /* 0x000fe2000000185c */
[----:B------:R-:W5:Y:S07]  /*16900*/  LDSM.16.M88.4 R24, [R227+0xb000] ;  /* 0x00b00000e318783b */ /* 0x000f6e0000000200 */
[----:B-1----:R-:W-:Y:S08]  /*16910*/  HMMA.16816.F32 R20, R36, R32, R20 ;  /* 0x000000202414723c */ /* 0x002ff00000001814 */
[C---:B------:R-:W-:Y:S08]  /*16920*/  HMMA.16816.F32 R44, R28.reuse, R80, R44 ;  /* 0x000000501c2c723c */ /* 0x040ff0000000182c */
[----:B------:R-:W-:Y:S01]  /*16930*/  HMMA.16816.F32 R40, R28, R82, R40 ;  /* 0x000000521c28723c */ /* 0x000fe20000001828 */
[----:B------:R-:W-:Y:S04]  /*16940*/  LDSM.16.M88.4 R28, [R220+0x2000] ;  /* 0x00200000dc1c783b */ /* 0x000fe80000000200 */
[----:B------:R-:W-:Y:S03]  /*16950*/  LDSM.16.M88.4 R80, [R227+0xb800] ;  /* 0x00b80000e350783b */ /* 0x000fe60000000200 */
[C---:B------:R-:W-:Y:S01]  /*16960*/  HMMA.16816.F32 R16, R36.reuse, R34, R16 ;  /* 0x000000222410723c */ /* 0x040fe20000001810 */
[----:B------:R-:W1:Y:S07]  /*16970*/  LDSM.16.M88.4 R32, [R229+0x2000] ;  /* 0x00200000e520783b */ /* 0x000e6e0000000200 */
[C---:B----4-:R-:W-:Y:S08]  /*16980*/  HMMA.16816.F32 R76, R36.reuse, R72, R76 ;  /* 0x00000048244c723c */ /* 0x050ff0000000184c */
[----:B------:R-:W-:Y:S01]  /*16990*/  HMMA.16816.F32 R92, R36, R74, R92 ;  /* 0x0000004a245c723c */ /* 0x000fe2000000185c */
[----:B------:R-:W4:Y:S07]  /*169a0*/  LDSM.16.M88.4 R72, [R220+0x3000] ;  /* 0x00300000dc48783b */ /* 0x000f2e0000000200 */
[----:B--2---:R-:W-:Y:S08]  /*169b0*/  HMMA.16816.F32 R20, R64, R4, R20 ;  /* 0x000000044014723c */ /* 0x004ff00000001814 */
[C---:B------:R-:W-:Y:S08]  /*169c0*/  HMMA.16816.F32 R12, R36.reuse, R88, R12 ;  /* 0x00000058240c723c */ /* 0x040ff0000000180c */
[C---:B------:R-:W-:Y:S01]  /*169d0*/  HMMA.16816.F32 R8, R36.reuse, R90, R8 ;  /* 0x0000005a2408723c */ /* 0x040fe20000001808 */
[----:B------:R-:W-:Y:S07]  /*169e0*/  LDSM.16.M88.4 R88, [R220+0x2800] ;  /* 0x00280000dc58783b */ /* 0x000fee0000000200 */
[C---:B---3--:R-:W-:Y:S08]  /*169f0*/  HMMA.16816.F32 R44, R36.reuse, R68, R44 ;  /* 0x00000044242c723c */ /* 0x048ff0000000182c */
[----:B------:R-:W-:Y:S01]  /*16a00*/  HMMA.16816.F32 R40, R36, R70, R40 ;  /* 0x000000462428723c */ /* 0x000fe20000001828 */
[----:B------:R-:W-:Y:S04]  /*16a10*/  LDSM.16.M88.4 R36, [R234+0x4000] ;  /* 0x00400000ea24783b */ /* 0x000fe80000000200 */
[----:B------:R-:W-:Y:S03]  /*16a20*/  LDSM.16.M88.4 R68, [R220+0x3800] ;  /* 0x00380000dc44783b */ /* 0x000fe60000000200 */
[C---:B------:R-:W-:Y:S01]  /*16a30*/  HMMA.16816.F32 R16, R64.reuse, R6, R16 ;  /* 0x000000064010723c */ /* 0x040fe20000001810 */
[----:B------:R-:W2:Y:S07]  /*16a40*/  LDSM.16.M88.4 R4, [R233+0xc000] ;  /* 0x00c00000e904783b */ /* 0x000eae0000000200 */
[C---:B-----5:R-:W-:Y:S08]  /*16a50*/  HMMA.16816.F32 R76, R64.reuse, R24, R76 ;  /* 0x00000018404c723c */ /* 0x060ff0000000184c */
        /* <DEDUP_REMOVED lines=82> */
[----:B------:R-:W-:Y:S01]  /*16f80*/  HMMA.16816.F32 R8, R64, R86, R8 ;  /* 0x000000564008723c */ /* 0x000fe20000001808 */
[----:B------:R-:W1:Y:S07]  /*16f90*/  LDSM.16.M88.4 R84, [R227+0xe800] ;  /* 0x00e80000e354783b */ /* 0x000e6e0000000200 */
[C---:B------:R-:W-:Y:S01]  /*16fa0*/  HMMA.16816.F32 R16, R32.reuse, R30, R16 ;  /* 0x0000001e2010723c */ /* 0x040fe20000001810 */
[----:B------:R-:W-:Y:S07]  /*16fb0*/  LDSM.16.M88.4 R28, [R229+0x6000] ;  /* 0x00600000e51c783b */ /* 0x000fee0000000200 */
[----:B----4-:R-:W-:Y:S08]  /*16fc0*/  HMMA.16816.F32 R76, R32, R72, R76 ;  /* 0x00000048204c723c */ /* 0x010ff0000000184c */
[C---:B------:R-:W-:Y:S08]  /*16fd0*/  HMMA.16816.F32 R44, R64.reuse, R80, R44 ;  /* 0x00000050402c723c */ /* 0x040ff0000000182c */
[----:B------:R-:W-:Y:S01]  /*16fe0*/  HMMA.16816.F32 R40, R64, R82, R40 ;  /* 0x000000524028723c */ /* 0x000fe20000001828 */
[----:B------:R-:W4:Y:S07]  /*16ff0*/  LDSM.16.M88.4 R64, [R227+0xf800] ;  /* 0x00f80000e340783b */ /* 0x000f2e0000000200 */
[----:B--2---:R-:W-:Y:S07]  /*17000*/  HMMA.16816.F32 R20, R36, R4, R20 ;  /* 0x000000042414723c */ /* 0x004fee0000001814 */
[----:B------:R-:W-:Y:S01]  /*17010*/  SHF.R.S32.HI R5, RZ, 0x1f, R58 ;  /* 0x0000001fff057819 */ /* 0x000fe2000001143a */
[----:B------:R-:W-:Y:S03]  /*17020*/  HMMA.16816.F32 R12, R32, R88, R12 ;  /* 0x00000058200c723c */ /* 0x000fe6000000180c */
[----:B------:R-:W-:-:S05]  /*17030*/  LEA.HI R0, R5, R58, RZ, 0x5 ;  /* 0x0000003a05007211 */ /* 0x000fca00078f28ff */
[C---:B------:R-:W-:Y:S01]  /*17040*/  HMMA.16816.F32 R16, R36.reuse, R6, R16 ;  /* 0x000000062410723c */ /* 0x040fe20000001810 */
[----:B------:R-:W-:Y:S07]  /*17050*/  LDSM.16.M88.4 R4, [R220+0x6800] ;  /* 0x00680000dc04783b */ /* 0x000fee0000000200 */
[----:B---3--:R-:W-:Y:S07]  /*17060*/  HMMA.16816.F32 R76, R36, R24, R76 ;  /* 0x00000018244c723c */ /* 0x008fee000000184c */
[----:B------:R-:W-:Y:S01]  /*17070*/  LOP3.LUT R25, R0, 0xffffffe0, RZ, 0xc0, !PT ;  /* 0xffffffe000197812 */ /* 0x000fe200078ec0ff */
[----:B------:R-:W-:Y:S01]  /*17080*/  HMMA.16816.F32 R92, R32, R74, R92 ;  /* 0x0000004a205c723c */ /* 0x000fe2000000185c */
[----:B------:R-:W2:Y:S03]  /*17090*/  LDSM.16.M88.4 R72, [R220+0x6000] ;  /* 0x00600000dc48783b */ /* 0x000ea60000000200 */
[----:B------:R-:W-:-:S04]  /*170a0*/  IMAD.IADD R0, R58, 0x1, -R25 ;  /* 0x000000013a007824 */ /* 0x000fc800078e0a19 */
[----:B------:R-:W-:Y:S01]  /*170b0*/  HMMA.16816.F32 R8, R32, R90, R8 ;  /* 0x0000005a2008723c */ /* 0x000fe20000001808 */
[----:B------:R-:W-:-:S04]  /*170c0*/  SHF.R.S32.HI R25, RZ, 0x1f, R0 ;  /* 0x0000001fff197819 */ /* 0x000fc80000011400 */
[----:B------:R-:W-:-:S03]  /*170d0*/  LEA.HI R0, R25, R0, RZ, 0x2 ;  /* 0x0000000019007211 */ /* 0x000fc600078f10ff */
[----:B------:R-:W-:Y:S01]  /*170e0*/  HMMA.16816.F32 R44, R32, R68, R44 ;  /* 0x00000044202c723c */ /* 0x000fe2000000182c */
[----:B------:R-:W-:-:S04]  /*170f0*/  SHF.R.S32.HI R25, RZ, 0x2, R0 ;  /* 0x00000002ff197819 */ /* 0x000fc80000011400 */
[----:B------:R-:W-:-:S03]  /*17100*/  IADD3 R0, R60, 0x1, R25 ;  /* 0x000000013c007810 */ /* 0x000fc60007ffe019 */
[----:B------:R-:W-:Y:S07]  /*17110*/  HMMA.16816.F32 R40, R32, R70, R40 ;  /* 0x000000462028723c */ /* 0x000fee0000001828 */
[----:B------:R-:W-:Y:S01]  /*17120*/  IADD3 R33, R52, R0, -R235 ;  /* 0x0000000034217210 */ /* 0x000fe20007ffe8eb */
[----:B-1----:R-:W-:Y:S01]  /*17130*/  HMMA.16816.F32 R12, R36, R84, R12 ;  /* 0x00000054240c723c */ /* 0x002fe2000000180c */
[----:B------:R-:W-:Y:S02]  /*17140*/  IMAD.SHL.U32 R0, R58, 0x2, RZ ;  /* 0x000000023a007824 */ /* 0x000fe400078e00ff */
[----:B------:R-:W-:-:S03]  /*17150*/  IADD3 R33, R33, c[0x0][0x2e8], RZ ;  /* 0x0000ba0021217a10 */ /* 0x000fc60007ffe0ff */
[----:B------:R-:W-:Y:S02]  /*17160*/  LOP3.LUT R0, R0, 0x6, RZ, 0xc0, !PT ;  /* 0x0000000600007812 */ /* 0x000fe400078ec0ff */
[----:B------:R-:W-:Y:S01]  /*17170*/  HMMA.16816.F32 R92, R36, R26, R92 ;  /* 0x0000001a245c723c */ /* 0x000fe2000000185c */
[----:B------:R-:W1:Y:S01]  /*17180*/  LDSM.16.M88.4 R24, [R220+0x7000] ;  /* 0x00700000dc18783b */ /* 0x000e620000000200 */
[----:B------:R-:W-:-:S04]  /*17190*/  IADD3 R167, R33, 0x8, RZ ;  /* 0x0000000821a77810 */ /* 0x000fc80007ffe0ff */
[-C--:B------:R-:W-:Y:S02]  /*171a0*/  IMNMX R167, R167, R52.reuse, PT ;  /* 0x00000034a7a77217 */ /* 0x080fe40003800200 */
[C---:B------:R-:W-:Y:S08]  /*171b0*/  HMMA.16816.F32 R8, R36.reuse, R86, R8 ;  /* 0x000000562408723c */ /* 0x040ff00000001808 */
[C---:B----4-:R-:W-:Y:S08]  /*171c0*/  HMMA.16816.F32 R44, R36.reuse, R64, R44 ;  /* 0x00000040242c723c */ /* 0x050ff0000000182c */
[----:B------:R-:W-:Y:S07]  /*171d0*/  HMMA.16816.F32 R40, R36, R66, R40 ;  /* 0x000000422428723c */ /* 0x000fee0000001828 */
[----:B------:R-:W-:Y:S01]  /*171e0*/  IMAD.IADD R36, R3, 0x1, R0 ;  /* 0x0000000103247824 */ /* 0x000fe200078e0200 */
[----:B------:R-:W-:Y:S01]  /*171f0*/  LOP3.LUT R0, R2, R49, RZ, 0xfc, !PT ;  /* 0x0000003102007212 */ /* 0x000fe200078efcff */
[----:B--2---:R-:W-:Y:S01]  /*17200*/  HMMA.16816.F32 R20, R28, R72, R20 ;  /* 0x000000481c14723c */ /* 0x004fe20000001814 */
[----:B------:R-:W-:-:S02]  /*17210*/  IMNMX R2, R33, R52, PT ;  /* 0x0000003421027217 */ /* 0x000fc40003800200 */
[----:B------:R-:W-:-:S04]  /*17220*/  IADD3 R37, R36, 0x1, RZ ;  /* 0x0000000124257810 */ /* 0x000fc80007ffe0ff */
[C---:B------:R-:W-:Y:S01]  /*17230*/  ISETP.GE.AND P1, PT, R37.reuse, R2, PT ;  /* 0x000000022500720c */ /* 0x040fe20003f26270 */
[----:B------:R-:W-:Y:S01]  /*17240*/  HMMA.16816.F32 R32, R28, R4, R12 ;  /* 0x000000041c20723c */ /* 0x000fe2000000180c */
[----:B------:R-:W2:Y:S01]  /*17250*/  LDSM.16.M88.4 R12, [R220+0x7800] ;  /* 0x00780000dc0c783b */ /* 0x000ea20000000200 */
[----:B------:R-:W-:Y:S01]  /*17260*/  ISETP.GE.AND P6, PT, R37, R167, PT ;  /* 0x000000a72500720c */ /* 0x000fe20003fc6270 */
[----:B------:R-:W-:-:S04]  /*17270*/  DEPBAR.LE SB0, 0x0 ;  /* 0x000080000000791a */ /* 0x000fc80000000000 */
[C---:B------:R-:W-:Y:S01]  /*17280*/  IADD3 R5, R36.reuse, 0x8, RZ ;  /* 0x0000000824057810 */ /* 0x040fe20007ffe0ff */
[C---:B------:R-:W-:Y:S01]  /*17290*/  HMMA.16816.F32 R16, R28.reuse, R74, R16 ;  /* 0x0000004a1c10723c */ /* 0x040fe20000001810 */
[----:B------:R-:W-:Y:S02]  /*172a0*/  IADD3 R4, R36, 0x9, RZ ;  /* 0x0000000924047810 */ /* 0x000fe40007ffe0ff */
[CC--:B------:R-:W-:Y:S02]  /*172b0*/  ISETP.GE.AND P0, PT, R5.reuse, R2.reuse, PT ;  /* 0x000000020500720c */ /* 0x0c0fe40003f06270 */
[-C--:B------:R-:W-:Y:S02]  /*172c0*/  ISETP.GE.AND P4, PT, R5, R167.reuse, PT ;  /* 0x000000a70500720c */ /* 0x080fe40003f86270 */
[C---:B------:R-:W-:Y:S01]  /*172d0*/  ISETP.GE.AND P5, PT, R4.reuse, R2, PT ;  /* 0x000000020400720c */ /* 0x040fe20003fa6270 */
[----:B------:R-:W-:Y:S01]  /*172e0*/  HMMA.16816.F32 R8, R28, R6, R8 ;  /* 0x000000061c08723c */ /* 0x000fe20000001808 */
[----:B------:R-:W-:-:S02]  /*172f0*/  ISETP.GE.AND P2, PT, R4, R167, PT ;  /* 0x000000a70400720c */ /* 0x000fc40003f46270 */
[C---:B------:R-:W-:Y:S02]  /*17300*/  IADD3 R5, R36.reuse, 0x11, RZ ;  /* 0x0000001124057810 */ /* 0x040fe40007ffe0ff */
[----:B------:R-:W-:Y:S02]  /*17310*/  IADD3 R4, R36, 0x10, RZ ;  /* 0x0000001024047810 */ /* 0x000fe40007ffe0ff */
[----:B------:R-:W-:Y:S01]  /*17320*/  FSEL R39, R21, -INF , !P1 ;  /* 0xff80000015277808 */ /* 0x000fe20004800000 */
[----:B-1----:R-:W-:Y:S01]  /*17330*/  HMMA.16816.F32 R76, R28, R24, R76 ;  /* 0x000000181c4c723c */ /* 0x002fe2000000184c */
[----:B------:R-:W-:Y:S02]  /*17340*/  ISETP.GE.AND P1, PT, R4, R2, PT ;  /* 0x000000020400720c */ /* 0x000fe40003f26270 */
[----:B------:R-:W-:-:S04]  /*17350*/  IADD3 R7, R36, 0x19, RZ ;  /* 0x0000001924077810 */ /* 0x000fc80007ffe0ff */
[----:B------:R-:W-:Y:S01]  /*17360*/  IADD3 R24, R36, 0x21, RZ ;  /* 0x0000002124187810 */ /* 0x000fe20007ffe0ff */
[C---:B------:R-:W-:Y:S01]  /*17370*/  HMMA.16816.F32 R92, R28.reuse, R26, R92 ;  /* 0x0000001a1c5c723c */ /* 0x040fe2000000185c */
[----:B------:R-:W-:Y:S02]  /*17380*/  FSEL R6, R18, -INF , !P4 ;  /* 0xff80000012067808 */ /* 0x000fe40006000000 */
[----:B------:R-:W-:Y:S01]  /*17390*/  FSEL R21, R17, -INF , !P5 ;  /* 0xff80000011157808 */ /* 0x000fe20006800000 */
[----:B------:R-:W-:Y:S01]  /*173a0*/  BAR.SYNC.DEFER_BLOCKING 0x0 ;  /* 0x0000000000007b1d */ /* 0x000fe20000010000 */
[C---:B------:R-:W-:Y:S02]  /*173b0*/  ISETP.GE.AND P4, PT, R5.reuse, R2, PT ;  /* 0x000000020500720c */ /* 0x040fe40003f86270 */
[----:B------:R-:W-:Y:S02]  /*173c0*/  ISETP.GE.AND P5, PT, R5, R167, PT ;  /* 0x000000a70500720c */ /* 0x000fe40003fa6270 */
[----:B------:R-:W-:Y:S01]  /*173d0*/  IADD3 R5, R36, 0x18, RZ ;  /* 0x0000001824057810 */ /* 0x000fe20007ffe0ff */
[----:B--2---:R-:W-:Y:S01]  /*173e0*/  HMMA.16816.F32 R44, R28, R12, R44 ;  /* 0x0000000c1c2c723c */ /* 0x004fe2000000182c */
[----:B------:R-:W-:-:S02]  /*173f0*/  FSEL R37, R16, -INF , !P0 ;  /* 0xff80000010257808 */ /* 0x000fc40004000000 */
[-C--:B------:R-:W-:Y:S02]  /*17400*/  ISETP.GE.AND P0, PT, R4, R167.reuse, PT ;  /* 0x000000a70400720c */ /* 0x080fe40003f06270 */
[----:B------:R-:W-:Y:S02]  /*17410*/  FSEL R4, R19, -INF , !P2 ;  /* 0xff80000013047808 */ /* 0x000fe40005000000 */
[C---:B------:R-:W-:Y:S01]  /*17420*/  ISETP.GE.AND P2, PT, R5.reuse, R2, PT ;  /* 0x000000020500720c */ /* 0x040fe20003f46270 */
[----:B------:R-:W-:Y:S01]  /*17430*/  HMMA.16816.F32 R40, R28, R14, R40 ;  /* 0x0000000e1c28723c */ /* 0x000fe20000001828 */
[----:B------:R-:W-:Y:S02]  /*17440*/  FSEL R17, R32, -INF , !P1 ;  /* 0xff80000020117808 */ /* 0x000fe40004800000 */
[----:B------:R-:W-:Y:S02]  /*17450*/  IADD3 R19, R36, 0x20, RZ ;  /* 0x0000002024137810 */ /* 0x000fe40007ffe0ff */
[----:B------:R-:W-:-:S02]  /*17460*/  ISETP.GE.AND P1, PT, R5, R167, PT ;  /* 0x000000a70500720c */ /* 0x000fc40003f26270 */
[----:B------:R-:W-:Y:S02]  /*17470*/  FSEL R16, R34, -INF , !P0 ;  /* 0xff80000022107808 */ /* 0x000fe40004000000 */
[----:B------:R-:W-:Y:S02]  /*17480*/  FSEL R5, R33, -INF , !P4 ;  /* 0xff80000021057808 */ /* 0x000fe40006000000 */
[CC--:B------:R-:W-:Y:S02]  /*17490*/  ISETP.GE.AND P0, PT, R7.reuse, R2.reuse, PT ;  /* 0x000000020700720c */ /* 0x0c0fe40003f06270 */
[----:B------:R-:W-:Y:S02]  /*174a0*/  ISETP.GE.AND P4, PT, R7, R167, PT ;  /* 0x000000a70700720c */ /* 0x000fe40003f86270 */
[----:B------:R-:W-:Y:S02]  /*174b0*/  FSEL R18, R35, -INF , !P5 ;  /* 0xff80000023127808 */ /* 0x000fe40006800000 */
[----:B------:R-:W-:-:S02]  /*174c0*/  ISETP.GE.AND P5, PT, R19, R2, PT ;  /* 0x000000021300720c */ /* 0x000fc40003fa6270 */
[----:B------:R-:W-:Y:S02]  /*174d0*/  FSEL R7, R8, -INF , !P2 ;  /* 0xff80000008077808 */ /* 0x000fe40005000000 */
[----:B------:R-:W-:Y:S02]  /*174e0*/  IADD3 R8, R36, 0x28, RZ ;  /* 0x0000002824087810 */ /* 0x000fe40007ffe0ff */
[----:B------:R-:W-:Y:S02]  /*174f0*/  FSEL R9, R9, -INF , !P0 ;  /* 0xff80000009097808 */ /* 0x000fe40004000000 */
[----:B------:R-:W-:Y:S02]  /*17500*/  FSEL R12, R11, -INF , !P4 ;  /* 0xff8000000b0c7808 */ /* 0x000fe40006000000 */
[----:B------:R-:W-:Y:S02]  /*17510*/  FSEL R197, R76, -INF , !P5 ;  /* 0xff8000004cc57808 */ /* 0x000fe40006800000 */
[----:B------:R-:W-:-:S02]  /*17520*/  ISETP.GE.AND P2, PT, R19, R167, PT ;  /* 0x000000a71300720c */ /* 0x000fc40003f46270 */
[-C--:B------:R-:W-:Y:S02]  /*17530*/  ISETP.GE.AND P0, PT, R24, R167.reuse, PT ;  /* 0x000000a71800720c */ /* 0x080fe40003f06270 */
[C---:B------:R-:W-:Y:S02]  /*17540*/  ISETP.GE.AND P4, PT, R8.reuse, R2, PT ;  /* 0x000000020800720c */ /* 0x040fe40003f86270 */
[----:B------:R-:W-:Y:S02]  /*17550*/  ISETP.GE.AND P5, PT, R8, R167, PT ;  /* 0x000000a70800720c */ /* 0x000fe40003fa6270 */
[----:B------:R-:W-:Y:S02]  /*17560*/  FSEL R10, R10, -INF , !P1 ;  /* 0xff8000000a0a7808 */ /* 0x000fe40004800000 */
[C---:B------:R-:W-:Y:S02]  /*17570*/  IADD3 R11, R36.reuse, 0x29, RZ ;  /* 0x00000029240b7810 */ /* 0x040fe40007ffe0ff */
[----:B------:R-:W-:-:S02]  /*17580*/  IADD3 R8, R36, 0x30, RZ ;  /* 0x0000003024087810 */ /* 0x000fc40007ffe0ff */
[-C--:B------:R-:W-:Y:S02]  /*17590*/  ISETP.GE.AND P1, PT, R24, R2.reuse, PT ;  /* 0x000000021800720c */ /* 0x080fe40003f26270 */
[----:B------:R-:W-:Y:S02]  /*175a0*/  FSEL R192, R78, -INF , !P2 ;  /* 0xff8000004ec07808 */ /* 0x000fe40005000000 */
[----:B------:R-:W-:Y:S02]  /*175b0*/  FSEL R198, R79, -INF , !P0 ;  /* 0xff8000004fc67808 */ /* 0x000fe40004000000 */
[----:B------:R-:W-:Y:S02]  /*175c0*/  FSEL R195, R92, -INF , !P4 ;  /* 0xff8000005cc37808 */ /* 0x000fe40006000000 */
[-C--:B------:R-:W-:Y:S02]  /*175d0*/  ISETP.GE.AND P2, PT, R11, R2.reuse, PT ;  /* 0x000000020b00720c */ /* 0x080fe40003f46270 */
[----:B------:R-:W-:-:S02]  /*175e0*/  ISETP.GE.AND P0, PT, R8, R2, PT ;  /* 0x000000020800720c */ /* 0x000fc40003f06270 */
[-C--:B------:R-:W-:Y:S02]  /*175f0*/  ISETP.GE.AND P4, PT, R8, R167.reuse, PT ;  /* 0x000000a70800720c */ /* 0x080fe40003f86270 */
[----:B------:R-:W-:Y:S02]  /*17600*/  FSEL R187, R77, -INF , !P1 ;  /* 0xff8000004dbb7808 */ /* 0x000fe40004800000 */
[C---:B------:R-:W-:Y:S02]  /*17610*/  IADD3 R8, R36.reuse, 0x31, RZ ;  /* 0x0000003124087810 */ /* 0x040fe40007ffe0ff */
[----:B------:R-:W-:Y:S02]  /*17620*/  ISETP.GE.AND P1, PT, R11, R167, PT ;  /* 0x000000a70b00720c */ /* 0x000fe40003f26270 */
[----:B------:R-:W-:Y:S02]  /*17630*/  IADD3 R11, R36, 0x38, RZ ;  /* 0x00000038240b7810 */ /* 0x000fe40007ffe0ff */
[----:B------:R-:W-:-:S02]  /*17640*/  FSEL R194, R94, -INF , !P5 ;  /* 0xff8000005ec27808 */ /* 0x000fc40006800000 */
[----:B------:R-:W-:Y:S02]  /*17650*/  FSEL R189, R93, -INF , !P2 ;  /* 0xff8000005dbd7808 */ /* 0x000fe40005000000 */
[C---:B------:R-:W-:Y:S02]  /*17660*/  ISETP.GE.AND P5, PT, R8.reuse, R2, PT ;  /* 0x000000020800720c */ /* 0x040fe40003fa6270 */
[----:B------:R-:W-:Y:S02]  /*17670*/  ISETP.GE.AND P2, PT, R8, R167, PT ;  /* 0x000000a70800720c */ /* 0x000fe40003f46270 */
[----:B------:R-:W-:Y:S02]  /*17680*/  FSEL R196, R95, -INF , !P1 ;  /* 0xff8000005fc47808 */ /* 0x000fe40004800000 */
[----:B------:R-:W-:Y:S02]  /*17690*/  FSEL R8, R23, -INF , !P6 ;  /* 0xff80000017087808 */ /* 0x000fe40007000000 */
[----:B------:R-:W-:-:S02]  /*176a0*/  FSEL R201, R44, -INF , !P0 ;  /* 0xff8000002cc97808 */ /* 0x000fc40004000000 */
[CC--:B------:R-:W-:Y:S02]  /*176b0*/  ISETP.GE.AND P6, PT, R11.reuse, R2.reuse, PT ;  /* 0x000000020b00720c */ /* 0x0c0fe40003fc6270 */
[-C--:B------:R-:W-:Y:S02]  /*176c0*/  ISETP.GE.AND P1, PT, R11, R167.reuse, PT ;  /* 0x000000a70b00720c */ /* 0x080fe40003f26270 */
[C---:B------:R-:W-:Y:S02]  /*176d0*/  ISETP.GE.AND P0, PT, R36.reuse, R2, PT ;  /* 0x000000022400720c */ /* 0x040fe40003f06270 */
[----:B------:R-:W-:Y:S02]  /*176e0*/  IADD3 R11, R36, 0x39, RZ ;  /* 0x00000039240b7810 */ /* 0x000fe40007ffe0ff */
[----:B------:R-:W-:Y:S02]  /*176f0*/  FSEL R20, R20, -INF , !P0 ;  /* 0xff80000014147808 */ /* 0x000fe40004000000 */
[----:B------:R-:W-:-:S02]  /*17700*/  ISETP.GE.AND P0, PT, R11, R167, PT ;  /* 0x000000a70b00720c */ /* 0x000fc40003f06270 */
[----:B------:R-:W-:Y:S02]  /*17710*/  FSEL R32, R46, -INF , !P4 ;  /* 0xff8000002e207808 */ /* 0x000fe40006000000 */
[----:B------:R-:W-:Y:S02]  /*17720*/  FSEL R188, R43, -INF , !P0 ;  /* 0xff8000002bbc7808 */ /* 0x000fe40004000000 */
[----:B------:R-:W-:Y:S02]  /*17730*/  ISETP.GE.AND P0, PT, R166, 0x2, PT ;  /* 0x00000002a600780c */ /* 0x000fe40003f06270 */
[----:B------:R-:W-:Y:S02]  /*17740*/  FSEL R199, R45, -INF , !P5 ;  /* 0xff8000002dc77808 */ /* 0x000fe40006800000 */
[----:B------:R-:W-:Y:S02]  /*17750*/  ISETP.GE.AND P4, PT, R36, R167, PT ;  /* 0x000000a72400720c */ /* 0x000fe40003f86270 */
        /* <DEDUP_REMOVED lines=8> */
[----:B------:R-:W-:Y:S02]  /*177e0*/  IABS R11, c[0x0][0x2d0] ;  /* 0x0000b400000b7a13 */ /* 0x000fe40000000000 */
[----:B------:R-:W-:-:S02]  /*177f0*/  IADD3 R23, R3, -0x40, RZ ;  /* 0xffffffc003177810 */ /* 0x000fc40007ffe0ff */
[----:B------:R-:W1:Y:S01]  /*17800*/  I2F.RP R19, R11 ;  /* 0x0000000b00137306 */ /* 0x000e620000209400 */
[----:B------:R-:W-:Y:S02]  /*17810*/  IABS R15, R3 ;  /* 0x00000003000f7213 */ /* 0x000fe40000000000 */
[----:B------:R-:W-:Y:S02]  /*17820*/  IABS R13, R23 ;  /* 0x00000017000d7213 */ /* 0x000fe40000000000 */
[----:B------:R-:W-:Y:S02]  /*17830*/  LOP3.LUT R3, R3, c[0x0][0x2d0], RZ, 0x3c, !PT ;  /* 0x0000b40003037a12 */ /* 0x000fe400078e3cff */
[----:B------:R-:W-:Y:S02]  /*17840*/  LOP3.LUT R23, R23, c[0x0][0x2d0], RZ, 0x3c, !PT ;  /* 0x0000b40017177a12 */ /* 0x000fe400078e3cff */
        /* <DEDUP_REMOVED lines=22> */
[----:B------:R-:W-:Y:S02]  /*179b0*/  ISETP.GE.AND P1, PT, R23, RZ, PT ;  /* 0x000000ff1700720c */ /* 0x000fe40003f26270 */
[----:B------:R-:W-:-:S02]  /*179c0*/  ISETP.NE.AND P2, PT, RZ, c[0x0][0x2d0], PT ;  /* 0x0000b400ff007a0c */ /* 0x000fc40003f45270 */
[----:B------:R-:W-:-:S05]  /*179d0*/  LOP3.LUT R11, RZ, c[0x0][0x2d0], RZ, 0x33, !PT ;  /* 0x0000b400ff0b7a12 */ /* 0x000fca00078e33ff */
[----:B------:R-:W-:Y:S02]  /*179e0*/  @P5 IADD3 R19, R19, 0x1, RZ ;  /* 0x0000000113135810 */ /* 0x000fe40007ffe0ff */
[----:B------:R-:W-:-:S03]  /*179f0*/  @P6 IADD3 R25, R25, 0x1, RZ ;  /* 0x0000000119196810 */ /* 0x000fc60007ffe0ff */
[----:B------:R-:W-:Y:S01]  /*17a00*/  @!P1 IMAD.MOV R19, RZ, RZ, -R19 ;  /* 0x000000ffff139224 */ /* 0x000fe200078e0a13 */
[----:B------:R-:W-:-:S04]  /*17a10*/  @!P4 IADD3 R25, -R25, RZ, RZ ;  /* 0x000000ff1919c210 */ /* 0x000fc80007ffe1ff */
[C---:B------:R-:W-:Y:S02]  /*17a20*/  SEL R3, R11.reuse, R25, !P2 ;  /* 0x000000190b037207 */ /* 0x040fe40005000000 */
[----:B------:R-:W-:-:S03]  /*17a30*/  SEL R11, R11, R19, !P2 ;  /* 0x000000130b0b7207 */ /* 0x000fc60005000000 */
[----:B------:R-:W-:-:S04]  /*17a40*/  IMAD.WIDE R28, R3, 0x4, R238 ;  /* 0x00000004031c7825 */ /* 0x000fc800078e02ee */
[----:B------:R-:W-:Y:S01]  /*17a50*/  IMAD.WIDE R26, R11, 0x4, R238 ;  /* 0x000000040b1a7825 */ /* 0x000fe200078e02ee */
[----:B------:R-:W2:Y:S04]  /*17a60*/  LDG.E R24, [R28.64] ;  /* 0x000000061c187981 */ /* 0x000ea8000c1e1900 */
[----:B------:R-:W2:Y:S01]  /*17a70*/  LDG.E R13, [R26.64] ;  /* 0x000000061a0d7981 */ /* 0x000ea2000c1e1900 */
[----:B------:R-:W-:Y:S01]  /*17a80*/  MOV R14, 0x40 ;  /* 0x00000040000e7802 */ /* 0x000fe20000000f00 */
[----:B------:R-:W-:-:S04]  /*17a90*/  IMAD.IADD R3, R3, 0x1, -R11 ;  /* 0x0000000103037824 */ /* 0x000fc800078e0a0b */
[----:B------:R-:W-:-:S05]  /*17aa0*/  IMAD R14, R3, c[0x0][0x2d0], -R14 ;  /* 0x0000b400030e7a24 */ /* 0x000fca00078e0a0e */
[----:B------:R-:W-:-:S05]  /*17ab0*/  SHF.R.S32.HI R3, RZ, 0x1f, R14 ;  /* 0x0000001fff037819 */ /* 0x000fca000001140e */
[----:B------:R-:W-:-:S04]  /*17ac0*/  IMAD R3, R3, c[0x0][0x198], RZ ;  /* 0x0000660003037a24 */ /* 0x000fc800078e02ff */
[C---:B------:R-:W-:Y:S02]  /*17ad0*/  IMAD R3, R14.reuse, c[0x0][0x19c], R3 ;  /* 0x000067000e037a24 */ /* 0x040fe400078e0203 */
[----:B--2---:R-:W-:Y:S02]  /*17ae0*/  IMAD.IADD R13, R13, 0x1, -R24 ;  /* 0x000000010d0d7824 */ /* 0x004fe400078e0a18 */
[----:B------:R-:W-:-:S03]  /*17af0*/  IMAD.WIDE.U32 R24, R14, c[0x0][0x198], RZ ;  /* 0x000066000e187a25 */ /* 0x000fc600078e00ff */
[----:B------:R-:W-:Y:S01]  /*17b00*/  SHF.R.S32.HI R11, RZ, 0x1f, R13 ;  /* 0x0000001fff0b7819 */ /* 0x000fe2000001140d */
[----:B------:R-:W-:-:S04]  /*17b10*/  IMAD.IADD R25, R25, 0x1, R3 ;  /* 0x0000000119197824 */ /* 0x000fc800078e0203 */
[----:B------:R-:W-:Y:S02]  /*17b20*/  IMAD R14, R11, c[0x0][0x180], RZ ;  /* 0x000060000b0e7a24 */ /* 0x000fe400078e02ff */
[----:B------:R-:W-:-:S04]  /*17b30*/  IMAD.WIDE.U32 R24, R13, c[0x0][0x180], R24 ;  /* 0x000060000d187a25 */ /* 0x000fc800078e0018 */
[----:B------:R-:W-:Y:S02]  /*17b40*/  IMAD R14, R13, c[0x0][0x184], R14 ;  /* 0x000061000d0e7a24 */ /* 0x000fe400078e020e */
[----:B------:R-:W-:-:S03]  /*17b50*/  IMAD.MOV.U32 R3, RZ, RZ, R24 ;  /* 0x000000ffff037224 */ /* 0x000fc600078e0018 */
[----:B------:R-:W-:Y:S01]  /*17b60*/  IADD3 R14, R25, R14, RZ ;  /* 0x0000000e190e7210 */ /* 0x000fe20007ffe0ff */
[----:B------:R-:W-:Y:S05]  /*17b70*/  BRA `(.L_x_2683) ;  /* 0x0000003000007947 */ /* 0x000fea0003800000 */
.L_x_2682:
[----:B------:R-:W-:-:S05]  /*17b80*/  IMAD.MOV.U32 R3, RZ, RZ, c[0x0][0x198] ;  /* 0x00006600ff037624 */ /* 0x000fca00078e00ff */
[----:B------:R-:W-:-:S04]  /*17b90*/  LEA R3, -R3, RZ, 0x6 ;  /* 0x000000ff03037211 */ /* 0x000fc800078e31ff */
[----:B------:R-:W-:Y:S02]  /*17ba0*/  SHF.R.S32.HI R14, RZ, 0x1f, R3 ;  /* 0x0000001fff0e7819 */ /* 0x000fe40000011403 */
.L_x_2683:
[----:B------:R-:W-:Y:S01]  /*17bb0*/  IADD3 R50, P2, P1, R140, R3, R50 ;  /* 0x000000038c327210 */ /* 0x000fe2000795e032 */
[----:B------:R-:W-:Y:S01]  /*17bc0*/  ULDC.64 UR4, c[0x0][0x198] ;  /* 0x0000660000047ab9 */ /* 0x000fe20000000a00 */
[C---:B------:R-:W-:Y:S01]  /*17bd0*/  IADD3 R140, P4, R3.reuse, R140, RZ ;  /* 0x0000008c038c7210 */ /* 0x040fe20007f9e0ff */
[----:B------:R-:W-:Y:S01]  /*17be0*/  USHF.L.U32 UR9, UR4, 0x5, URZ ;  /* 0x0000000504097899 */ /* 0x000fe2000800063f */
[----:B------:R-:W-:Y:S01]  /*17bf0*/  IADD3.X R59, R48, R14, R59, P2, P1 ;  /* 0x0000000e303b7210 */ /* 0x000fe200017e243b */
[----:B------:R-:W-:Y:S01]  /*17c00*/  UMOV UR8, 0x5 ;  /* 0x0000000500087882 */ /* 0x000fe20000000000 */
[C---:B------:R-:W-:Y:S01]  /*17c10*/  LEA R240, P5, R3.reuse, R240, 0x1 ;  /* 0x000000f003f07211 */ /* 0x040fe200078a08ff */
[----:B------:R-:W-:Y:S01]  /*17c20*/  IMAD.X R11, R14, 0x1, R48, P4 ;  /* 0x000000010e0b7824 */ /* 0x000fe200020e0630 */
[----:B------:R-:W-:Y:S01]  /*17c30*/  LEA R26, P2, R140, c[0x0][0x168], 0x1 ;  /* 0x00005a008c1a7a11 */ /* 0x000fe200078408ff */
[----:B------:R-:W-:Y:S01]  /*17c40*/  USHF.L.U64.HI UR5, UR4, UR8, UR5 ;  /* 0x0000000804057299 */ /* 0x000fe20008010205 */
[----:B------:R-:W-:-:S02]  /*17c50*/  LEA.HI.X R241, R3, R241, R14, 0x1, P5 ;  /* 0x000000f103f17211 */ /* 0x000fc400028f0c0e */
[----:B------:R-:W-:Y:S02]  /*17c60*/  LEA.HI.X R27, R140, c[0x0][0x16c], R11, 0x1, P2 ;  /* 0x00005b008c1b7a11 */ /* 0x000fe400010f0c0b */
[----:B------:R-:W-:Y:S01]  /*17c70*/  IADD3 R14, P2, R240, UR9, RZ ;  /* 0x00000009f00e7c10 */ /* 0x000fe2000ff5e0ff */
[----:B------:R-:W-:Y:S01]  /*17c80*/  @!PT LDS RZ, [RZ] ;  /* 0x00000000fffff984 */ /* 0x000fe20000000800 */
[----:B------:R-:W-:Y:S01]  /*17c90*/  @!PT LDS RZ, [RZ] ;  /* 0x00000000fffff984 */ /* 0x000fe20000000800 */
[----:B------:R-:W-:Y:S01]  /*17ca0*/  @!PT LDS RZ, [RZ] ;  /* 0x00000000fffff984 */ /* 0x000fe20000000800 */
[----:B------:R1:W-:Y:S01]  /*17cb0*/  LDGSTS.E.BYPASS.LTC128B.128 [R237+0x8000], [R240.64] ;  /* 0x08000000f0ed7fae */ /* 0x0003e2000b901d46 */
[C---:B------:R-:W-:Y:S02]  /*17cc0*/  LEA R24, P1, R50.reuse, c[0x0][0x168], 0x1 ;  /* 0x00005a0032187a11 */ /* 0x040fe400078208ff */
[----:B------:R-:W-:Y:S01]  /*17cd0*/  IADD3.X R15, R241, UR5, RZ, P2, !PT ;  /* 0x00000005f10f7c10 */ /* 0x000fe200097fe4ff */
[----:B------:R1:W-:Y:S01]  /*17ce0*/  LDGSTS.E.BYPASS.LTC128B.128 [R237+0xa000], [R26.64+0x80] ;  /* 0x0a0000801aed7fae */ /* 0x0003e2000b901d46 */
[----:B------:R-:W-:Y:S02]  /*17cf0*/  LEA.HI.X R25, R50, c[0x0][0x16c], R59, 0x1, P1 ;  /* 0x00005b0032197a11 */ /* 0x000fe400008f0c3b */
[----:B------:R-:W-:Y:S01]  /*17d00*/  IADD3 R40, P2, R14, UR9, RZ ;  /* 0x000000090e287c10 */ /* 0x000fe2000ff5e0ff */
[----:B------:R1:W-:Y:S01]  /*17d10*/  LDGSTS.E.BYPASS.LTC128B.128 [R237+0xc000], [R26.64+0x100] ;  /* 0x0c0001001aed7fae */ /* 0x0003e2000b901d46 */
[----:B------:R-:W-:-:S02]  /*17d20*/  IADD3 R28, P1, R24, UR9, RZ ;  /* 0x00000009181c7c10 */ /* 0x000fc4000ff3e0ff */
[----:B------:R-:W-:Y:S01]  /*17d30*/  IADD3.X R41, R15, UR5, RZ, P2, !PT ;  /* 0x000000050f297c10 */ /* 0x000fe200097fe4ff */
[----:B------:R1:W-:Y:S01]  /*17d40*/  LDGSTS.E.BYPASS.LTC128B.128 [R237+0xe000], [R26.64+0x180] ;  /* 0x0e0001801aed7fae */ /* 0x0003e2000b901d46 */
[----:B------:R-:W-:Y:S02]  /*17d50*/  IADD3.X R29, R25, UR5, RZ, P1, !PT ;  /* 0x00000005191d7c10 */ /* 0x000fe40008ffe4ff */
[----:B------:R-:W-:Y:S01]  /*17d60*/  IADD3 R30, P2, R40, UR9, RZ ;  /* 0x00000009281e7c10 */ /* 0x000fe2000ff5e0ff */
[----:B------:R1:W-:Y:S01]  /*17d70*/  LDGSTS.E.BYPASS.LTC128B.128 [R237+0x8800], [R14.64] ;  /* 0x088000000eed7fae */ /* 0x0003e2000b901d46 */
[----:B------:R-:W-:Y:S02]  /*17d80*/  IADD3 R42, P1, R28, UR9, RZ ;  /* 0x000000091c2a7c10 */ /* 0x000fe4000ff3e0ff */
[----:B------:R-:W-:Y:S01]  /*17d90*/  IADD3.X R31, R41, UR5, RZ, P2, !PT ;  /* 0x00000005291f7c10 */ /* 0x000fe200097fe4ff */
        /* <DEDUP_REMOVED lines=13> */
.L_x_2681:
        /* <DEDUP_REMOVED lines=51> */
[----:B--2---:R-:W-:Y:S01]  /*181a0*/  FMNMX.FTZ R3, R14, R3, !PT ;  /* 0x000000030e037209 */ /* 0x004fe20007810000 */
[C---:B------:R-:W-:Y:S01]  /*181b0*/  FMUL.FTZ R34, R164.reuse, c[0x0][0x23c] ;  /* 0x00008f00a4227a20 */ /* 0x040fe20000410000 */
[----:B------:R-:W-:Y:S01]  /*181c0*/  FSETP.NEU.FTZ.AND P1, PT, R164, -INF , PT ;  /* 0xff800000a400780b */ /* 0x000fe20003f3d000 */
[----:B------:R-:W-:Y:S02]  /*181d0*/  LDSM.16.MT88.4 R124, [R224+0x14000] ;  /* 0x01400000e07c783b */ /* 0x000fe40000004200 */
[C---:B------:R-:W-:Y:S01]  /*181e0*/  FMUL.FTZ R193, R3.reuse, c[0x0][0x23c] ;  /* 0x00008f0003c17a20 */ /* 0x040fe20000410000 */
[----:B------:R-:W-:Y:S01]  /*181f0*/  FSEL R34, R34, RZ, P1 ;  /* 0x000000ff22227208 */ /* 0x000fe20000800000 */
[----:B------:R-:W-:Y:S01]  /*18200*/  LDSM.16.MT88.4 R132, [R228+0x16000] ;  /* 0x01600000e484783b */ /* 0x000fe20000004200 */
[----:B------:R-:W-:-:S03]  /*18210*/  FSETP.NEU.FTZ.AND P1, PT, R3, -INF , PT ;  /* 0xff8000000300780b */ /* 0x000fc60003f3d000 */
[--C-:B------:R-:W-:Y:S01]  /*18220*/  FFMA.FTZ R182, R20, c[0x0][0x23c], -R34.reuse ;  /* 0x00008f0014b67a23 */ /* 0x100fe20000010822 */
[----:B------:R-:W-:Y:S01]  /*18230*/  FSEL R193, R193, RZ, P1 ;  /* 0x000000ffc1c17208 */ /* 0x000fe20000800000 */
[--C-:B------:R-:W-:Y:S01]  /*18240*/  FFMA.FTZ R181, R39, c[0x0][0x23c], -R34.reuse ;  /* 0x00008f0027b57a23 */ /* 0x100fe20000010822 */
[----:B------:R-:W-:Y:S01]  /*18250*/  LDSM.16.MT88.4 R156, [R226+0x16000] ;  /* 0x01600000e29c783b */ /* 0x000fe20000004200 */
[--C-:B------:R-:W-:Y:S02]  /*18260*/  FFMA.FTZ R180, R37, c[0x0][0x23c], -R34.reuse ;  /* 0x00008f0025b47a23 */ /* 0x100fe40000010822 */
[----:B------:R-:W-:Y:S01]  /*18270*/  FFMA.FTZ R175, R21, c[0x0][0x23c], -R34 ;  /* 0x00008f0015af7a23 */ /* 0x000fe20000010822 */
[----:B------:R-:W1:Y:S01]  /*18280*/  LDSM.16.MT88.4 R36, [R228+0x10000] ;  /* 0x01000000e424783b */ /* 0x000e620000004200 */
[--C-:B------:R-:W-:Y:S01]  /*18290*/  FFMA.FTZ R178, R22, c[0x0][0x23c], -R193.reuse ;  /* 0x00008f0016b27a23 */ /* 0x100fe200000108c1 */
[----:B------:R-:W-:Y:S01]  /*182a0*/  MUFU.EX2 R182, R182 ;  /* 0x000000b600b67308 */ /* 0x000fe20000000800 */
[--C-:B------:R-:W-:Y:S01]  /*182b0*/  FFMA.FTZ R183, R8, c[0x0][0x23c], -R193.reuse ;  /* 0x00008f0008b77a23 */ /* 0x100fe200000108c1 */
[----:B------:R-:W2:Y:S01]  /*182c0*/  LDSM.16.MT88.4 R144, [R225+0x16000] ;  /* 0x01600000e190783b */ /* 0x000ea20000004200 */
[----:B------:R-:W-:-:S02]  /*182d0*/  FFMA.FTZ R185, R6, c[0x0][0x23c], -R193 ;  /* 0x00008f0006b97a23 */ /* 0x000fc400000108c1 */
[--C-:B------:R-:W-:Y:S01]  /*182e0*/  FFMA.FTZ R176, R4, c[0x0][0x23c], -R193.reuse ;  /* 0x00008f0004b07a23 */ /* 0x100fe200000108c1 */
[----:B------:R-:W-:Y:S01]  /*182f0*/  LDSM.16.MT88.4 R28, [R228+0x10800] ;  /* 0x01080000e41c783b */ /* 0x000fe20000004200 */
[--C-:B------:R-:W-:Y:S01]  /*18300*/  FFMA.FTZ R174, R5, c[0x0][0x23c], -R34.reuse ;  /* 0x00008f0005ae7a23 */ /* 0x100fe20000010822 */
[----:B------:R-:W3:Y:S01]  /*18310*/  MUFU.EX2 R181, R181 ;  /* 0x000000b500b57308 */ /* 0x000ee20000000800 */
[--C-:B------:R-:W-:Y:S01]  /*18320*/  FFMA.FTZ R173, R7, c[0x0][0x23c], -R34.reuse ;  /* 0x00008f0007ad7a23 */ /* 0x100fe20000010822 */
[----:B------:R-:W-:Y:S01]  /*18330*/  LDSM.16.MT88.4 R24, [R225+0x10800] ;  /* 0x01080000e118783b */ /* 0x000fe20000004200 */
[--C-:B------:R-:W-:Y:S02]  /*18340*/  FFMA.FTZ R170, R9, c[0x0][0x23c], -R34.reuse ;  /* 0x00008f0009aa7a23 */ /* 0x100fe40000010822 */
[--C-:B------:R-:W-:Y:S01]  /*18350*/  FFMA.FTZ R171, R10, c[0x0][0x23c], -R193.reuse ;  /* 0x00008f000aab7a23 */ /* 0x100fe200000108c1 */
[----:B------:R-:W4:Y:S01]  /*18360*/  LDSM.16.MT88.4 R4, [R224+0x16000] ;  /* 0x01600000e004783b */ /* 0x000f220000004200 */
[----:B------:R-:W-:Y:S01]  /*18370*/  FFMA.FTZ R179, R17, c[0x0][0x23c], -R34 ;  /* 0x00008f0011b37a23 */ /* 0x000fe20000010822 */
[----:B------:R-:W-:Y:S01]  /*18380*/  MUFU.EX2 R180, R180 ;  /* 0x000000b400b47308 */ /* 0x000fe20000000800 */
[--C-:B------:R-:W-:Y:S01]  /*18390*/  FFMA.FTZ R177, R16, c[0x0][0x23c], -R193.reuse ;  /* 0x00008f0010b17a23 */ /* 0x100fe200000108c1 */
[----:B------:R-:W5:Y:S01]  /*183a0*/  LDSM.16.MT88.4 R8, [R226+0x10800] ;  /* 0x01080000e208783b */ /* 0x000f620000004200 */
[----:B------:R-:W-:-:S02]  /*183b0*/  FFMA.FTZ R172, R18, c[0x0][0x23c], -R193 ;  /* 0x00008f0012ac7a23 */ /* 0x000fc400000108c1 */
[--C-:B------:R-:W-:Y:S01]  /*183c0*/  FFMA.FTZ R0, R12, c[0x0][0x23c], -R193.reuse ;  /* 0x00008f000c007a23 */ /* 0x100fe200000108c1 */
[----:B------:R-:W-:Y:S01]  /*183d0*/  LDSM.16.MT88.4 R16, [R224+0x10800] ;  /* 0x01080000e010783b */ /* 0x000fe20000004200 */
[--C-:B------:R-:W-:Y:S01]  /*183e0*/  FFMA.FTZ R184, R197, c[0x0][0x23c], -R34.reuse ;  /* 0x00008f00c5b87a23 */ /* 0x100fe20000010822 */
[----:B------:R-:W1:Y:S01]  /*183f0*/  MUFU.EX2 R175, R175 ;  /* 0x000000af00af7308 */ /* 0x000e620000000800 */
[----:B---3--:R-:W-:Y:S01]  /*18400*/  F2FP.PACK_AB R148, R181, R182 ;  /* 0x000000b6b594723e */ /* 0x008fe200000000ff */
[----:B------:R-:W3:Y:S01]  /*18410*/  LDSM.16.MT88.4 R12, [R226+0x12800] ;  /* 0x01280000e20c783b */ /* 0x000ee20000004200 */
        /* <DEDUP_REMOVED lines=9> */
[----:B------:R-:W2:Y:S01]  /*184b0*/  MUFU.EX2 R183, R183 ;  /* 0x000000b700b77308 */ /* 0x000ea20000000800 */
[----:B-1----:R-:W-:Y:S01]  /*184c0*/  F2FP.PACK_AB R150, R175, R180 ;  /* 0x000000b4af96723e */ /* 0x002fe200000000ff */
[--C-:B------:R-:W-:Y:S02]  /*184d0*/  FFMA.FTZ R196, R201, c[0x0][0x23c], -R34.reuse ;  /* 0x00008f00c9c47a23 */ /* 0x100fe40000010822 */
[--C-:B------:R-:W-:Y:S02]  /*184e0*/  FFMA.FTZ R199, R199, c[0x0][0x23c], -R34.reuse ;  /* 0x00008f00c7c77a23 */ /* 0x100fe40000010822 */
[----:B------:R-:W-:-:S02]  /*184f0*/  FFMA.FTZ R198, R35, c[0x0][0x23c], -R34 ;  /* 0x00008f0023c67a23 */ /* 0x000fc40000010822 */
[----:B------:R-:W-:Y:S01]  /*18500*/  MUFU.EX2 R185, R185 ;  /* 0x000000b900b97308 */ /* 0x000fe20000000800 */
[----:B------:R-:W-:Y:S02]  /*18510*/  FFMA.FTZ R249, R33, c[0x0][0x23c], -R34 ;  /* 0x00008f0021f97a23 */ /* 0x000fe40000010822 */
[--C-:B------:R-:W-:Y:S02]  /*18520*/  FFMA.FTZ R200, R32, c[0x0][0x23c], -R193.reuse ;  /* 0x00008f0020c87a23 */ /* 0x100fe400000108c1 */
[--C-:B------:R-:W-:Y:S01]  /*18530*/  FFMA.FTZ R191, R191, c[0x0][0x23c], -R193.reuse ;  /* 0x00008f00bfbf7a23 */ /* 0x100fe200000108c1 */
[----:B------:R-:W-:Y:S01]  /*18540*/  LDSM.16.MT88.4 R32, [R228+0x11800] ;  /* 0x01180000e420783b */ /* 0x000fe20000004200 */
[--C-:B------:R-:W-:Y:S01]  /*18550*/  FFMA.FTZ R190, R190, c[0x0][0x23c], -R193.reuse ;  /* 0x00008f00bebe7a23 */ /* 0x100fe200000108c1 */
[----:B------:R-:W1:Y:S01]  /*18560*/  MUFU.EX2 R176, R176 ;  /* 0x000000b000b07308 */ /* 0x000e620000000800 */
[----:B--2---:R-:W-:Y:S01]  /*18570*/  F2FP.PACK_AB R149, R183, R178 ;  /* 0x000000b2b795723e */ /* 0x004fe200000000ff */
[----:B------:R-:W-:-:S02]  /*18580*/  FFMA.FTZ R247, R188, c[0x0][0x23c], -R193 ;  /* 0x00008f00bcf77a23 */ /* 0x000fc400000108c1 */
[----:B------:R-:W-:Y:S02]  /*18590*/  FADD.FTZ R181, R182, R181 ;  /* 0x000000b5b6b57221 */ /* 0x000fe40000010000 */
[----:B------:R-:W-:Y:S02]  /*185a0*/  FADD.FTZ R178, R178, R183 ;  /* 0x000000b7b2b27221 */ /* 0x000fe40000010000 */
[----:B------:R-:W-:Y:S01]  /*185b0*/  MUFU.EX2 R179, R179 ;  /* 0x000000b300b37308 */ /* 0x000fe20000000800 */
[----:B------:R-:W-:-:S04]  /*185c0*/  FADD.FTZ R180, R180, R181 ;  /* 0x000000b5b4b47221 */ /* 0x000fc80000010000 */
[----:B------:R-:W-:Y:S01]  /*185d0*/  FADD.FTZ R180, R175, R180 ;  /* 0x000000b4afb47221 */ /* 0x000fe20000010000 */
[----:B-1----:R-:W-:Y:S02]  /*185e0*/  F2FP.PACK_AB R151, R176, R185 ;  /* 0x000000b9b097723e */ /* 0x002fe400000000ff */
        /* <DEDUP_REMOVED lines=68> */
[----:B-----5:R-:W-:Y:S01]  /*18a30*/  HMMA.16816.F32 R40, R4, R8, R40 ;  /* 0x000000080428723c */ /* 0x020fe20000001828 */
        /* <DEDUP_REMOVED lines=13> */
[C---:B--2---:R-:W-:Y:S08]  /*18b10*/  HMMA.16816.F32 R112, R4.reuse, R12, R112 ;  /* 0x0000000c0470723c */ /* 0x044ff00000001870 */
[C---:B------:R-:W-:Y:S01]  /*18b20*/  HMMA.16816.F32 R116, R4.reuse, R14, R116 ;  /* 0x0000000e0474723c */ /* 0x040fe20000001874 */
[----:B------:R-:W2:Y:S07]  /*18b30*/  LDSM.16.MT88.4 R12, [R225+0x16800] ;  /* 0x01680000e10c783b */ /* 0x000eae0000004200 */
        /* <DEDUP_REMOVED lines=133> */
[C---:B-----5:R-:W-:Y:S08]  /*19390*/  HMMA.16816.F32 R104, R4.reuse, R28, R104 ;  /* 0x0000001c0468723c */ /* 0x060ff00000001868 */
[C---:B------:R-:W-:Y:S08]  /*193a0*/  HMMA.16816.F32 R108, R4.reuse, R30, R108 ;  /* 0x0000001e046c723c */ /* 0x040ff0000000186c */
[C---:B------:R-:W-:Y:S08]  /*193b0*/  HMMA.16816.F32 R112, R4.reuse, R24, R112 ;  /* 0x000000180470723c */ /* 0x040ff00000001870 */
[C---:B------:R-:W-:Y:S08]  /*193c0*/  HMMA.16816.F32 R116, R4.reuse, R26, R116 ;  /* 0x0000001a0474723c */ /* 0x040ff00000001874 */
[C---:B---3--:R-:W-:Y:S08]  /*193d0*/  HMMA.16816.F32 R120, R4.reuse, R20, R120 ;  /* 0x000000140478723c */ /* 0x048ff00000001878 */
        /* <DEDUP_REMOVED lines=8> */
[----:B------:R-:W-:-:S04]  /*19460*/  DEPBAR.LE SB0, 0x0 ;  /* 0x000080000000791a */ /* 0x000fc80000000000 */
[----:B------:R-:W-:Y:S01]  /*19470*/  ULDC.64 UR8, c[0x0][0x118] ;  /* 0x0000460000087ab9 */ /* 0x000fe20000000a00 */
[----:B------:R-:W-:Y:S01]  /*19480*/  IADD3 R242, R166, -0x2, RZ ;  /* 0xfffffffea6f27810 */ /* 0x000fe20007ffe0ff */
[----:B------:R-:W-:Y:S06]  /*19490*/  BAR.SYNC.DEFER_BLOCKING 0x0 ;  /* 0x0000000000007b1d */ /* 0x000fec0000010000 */
[----:B------:R-:W-:Y:S05]  /*194a0*/  @!P3 BRA `(.L_x_2685) ;  /* 0x000003b00000b947 */ /* 0x000fea0003800000 */
[----:B------:R-:W-:Y:S01]  /*194b0*/  IABS R0, c[0x0][0x2d0] ;  /* 0x0000b40000007a13 */ /* 0x000fe20000000000 */
[----:B------:R-:W-:-:S03]  /*194c0*/  IMAD.SHL.U32 R4, R242, 0x40, RZ ;  /* 0x00000040f2047824 */ /* 0x000fc600078e00ff */
[----:B------:R-:W1:Y:S02]  /*194d0*/  I2F.RP R5, R0 ;  /* 0x0000000000057306 */ /* 0x000e640000209400 */
[C---:B------:R-:W-:Y:S02]  /*194e0*/  IADD3 R11, R4.reuse, 0x40, RZ ;  /* 0x00000040040b7810 */ /* 0x040fe40007ffe0ff */
[----:B------:R-:W-:Y:S02]  /*194f0*/  IABS R6, R4 ;  /* 0x0000000400067213 */ /* 0x000fe40000000000 */
[----:B------:R-:W-:Y:S02]  /*19500*/  IABS R8, R11 ;  /* 0x0000000b00087213 */ /* 0x000fe40000000000 */
[----:B------:R-:W-:Y:S02]  /*19510*/  LOP3.LUT R11, R11, c[0x0][0x2d0], RZ, 0x3c, !PT ;  /* 0x0000b4000b0b7a12 */ /* 0x000fe400078e3cff */
[----:B------:R-:W-:-:S02]  /*19520*/  LOP3.LUT R4, R4, c[0x0][0x2d0], RZ, 0x3c, !PT ;  /* 0x0000b40004047a12 */ /* 0x000fc400078e3cff */
        /* <DEDUP_REMOVED lines=23> */
[----:B------:R-:W-:-:S02]  /*196a0*/  ISETP.NE.AND P1, PT, RZ, c[0x0][0x2d0], PT ;  /* 0x0000b400ff007a0c */ /* 0x000fc40003f25270 */
[----:B------:R-:W-:-:S05]  /*196b0*/  LOP3.LUT R0, RZ, c[0x0][0x2d0], RZ, 0x33, !PT ;  /* 0x0000b400ff007a12 */ /* 0x000fca00078e33ff */
        /* <DEDUP_REMOVED lines=26> */
.L_x_2685:
[----:B------:R-:W-:-:S05]  /*19860*/  IMAD.MOV.U32 R5, RZ, RZ, c[0x0][0x1a0] ;  /* 0x00006800ff057624 */ /* 0x000fca00078e00ff */
[----:B------:R-:W-:-:S04]  /*19870*/  LEA R5, -R5, RZ, 0x6 ;  /* 0x000000ff05057211 */ /* 0x000fc800078e31ff */
[----:B------:R-:W-:Y:S02]  /*19880*/  SHF.R.S32.HI R0, RZ, 0x1f, R5 ;  /* 0x0000001fff007819 */ /* 0x000fe40000011405 */
.L_x_2686:
[----:B------:R-:W-:Y:S01]  /*19890*/  ULDC.64 UR4, c[0x0][0x1a0] ;  /* 0x0000680000047ab9 */ /* 0x000fe20000000a00 */
[C---:B------:R-:W-:Y:S01]  /*198a0*/  IADD3 R7, P1, R5.reuse, R168, RZ ;  /* 0x000000a805077210 */ /* 0x040fe20007f3e0ff */
[----:B------:R-:W-:Y:S01]  /*198b0*/  USHF.L.U32 UR6, UR4, 0x4, URZ ;  /* 0x0000000404067899 */ /* 0x000fe2000800063f */
[----:B------:R-:W-:Y:S01]  /*198c0*/  LEA R244, P0, R5, R244, 0x1 ;  /* 0x000000f405f47211 */ /* 0x000fe200078008ff */
[----:B------:R-:W-:Y:S01]  /*198d0*/  UMOV UR7, 0x4 ;  /* 0x0000000400077882 */ /* 0x000fe20000000000 */
[----:B------:R-:W-:Y:S01]  /*198e0*/  LEA R6, P2, R7, c[0x0][0x170], 0x1 ;  /* 0x00005c0007067a11 */ /* 0x000fe200078408ff */
[----:B------:R-:W-:Y:S01]  /*198f0*/  USHF.L.U64.HI UR7, UR4, UR7, UR5 ;  /* 0x0000000704077299 */ /* 0x000fe20008010205 */
[----:B------:R-:W-:Y:S01]  /*19900*/  IMAD.X R4, R0, 0x1, R165, P1 ;  /* 0x0000000100047824 */ /* 0x000fe200008e06a5 */
[----:B------:R-:W-:Y:S01]  /*19910*/  LEA.HI.X R243, R5, R243, R0, 0x1, P0 ;  /* 0x000000f305f37211 */ /* 0x000fe200000f0c00 */
[----:B------:R-:W-:Y:S01]  /*19920*/  USHF.L.U32 UR10, UR4, 0x5, URZ ;  /* 0x00000005040a7899 */ /* 0x000fe2000800063f */
[----:B------:R-:W-:Y:S01]  /*19930*/  IADD3 R5, P1, P0, R168, UR6, R5 ;  /* 0x00000006a8057c10 */ /* 0x000fe2000f83e005 */
[----:B------:R-:W-:Y:S01]  /*19940*/  UMOV UR6, 0x5 ;  /* 0x0000000500067882 */ /* 0x000fe20000000000 */
[----:B------:R-:W-:Y:S01]  /*19950*/  LEA.HI.X R7, R7, c[0x0][0x174], R4, 0x1, P2 ;  /* 0x00005d0007077a11 */ /* 0x000fe200010f0c04 */
[----:B------:R-:W-:Y:S01]  /*19960*/  USHF.L.U64.HI UR4, UR4, UR6, UR5 ;  /* 0x0000000604047299 */ /* 0x000fe20008010205 */
[----:B------:R-:W-:Y:S01]  /*19970*/  IADD3.X R0, R165, UR7, R0, P1, P0 ;  /* 0x00000007a5007c10 */ /* 0x000fe20008fe0400 */
[----:B------:R-:W-:Y:S01]  /*19980*/  IMAD.MOV.U32 R245, RZ, RZ, R243 ;  /* 0x000000fffff57224 */ /* 0x000fe200078e00f3 */
[----:B------:R-:W-:-:S02]  /*19990*/  LEA R8, P0, R5, c[0x0][0x170], 0x1 ;  /* 0x00005c0005087a11 */ /* 0x000fc400078008ff */
[----:B------:R-:W-:Y:S02]  /*199a0*/  IADD3 R4, P1, R244, UR10, RZ ;  /* 0x0000000af4047c10 */ /* 0x000fe4000ff3e0ff */
[----:B------:R-:W-:Y:S01]  /*199b0*/  LEA.HI.X R9, R5, c[0x0][0x174], R0, 0x1, P0 ;  /* 0x00005d0005097a11 */ /* 0x000fe200000f0c00 */
[----:B------:R-:W-:Y:S01]  /*199c0*/  @!PT LDS RZ, [RZ] ;  /* 0x00000000fffff984 */ /* 0x000fe20000000800 */
[----:B------:R-:W-:Y:S01]  /*199d0*/  @!PT LDS RZ, [RZ] ;  /* 0x00000000fffff984 */ /* 0x000fe20000000800 */
[----:B------:R-:W-:Y:S01]  /*199e0*/  @!PT LDS RZ, [RZ] ;  /* 0x00000000fffff984 */ /* 0x000fe20000000800 */
[----:B------:R1:W-:Y:S01]  /*199f0*/  LDGSTS.E.BYPASS.LTC128B.128 [R237+0x10000], [R244.64] ;  /* 0x10000000f4ed7fae */ /* 0x0003e2000b901d48 */
[----:B------:R-:W-:Y:S02]  /*19a00*/  IADD3.X R5, R243, UR4, RZ, P1, !PT ;  /* 0x00000004f3057c10 */ /* 0x000fe40008ffe4ff */
[----:B------:R-:W-:Y:S01]  /*19a10*/  IADD3 R10, P1, R4, UR10, RZ ;  /* 0x0000000a040a7c10 */ /* 0x000fe2000ff3e0ff */
[----:B------:R2:W-:Y:S01]  /*19a20*/  LDGSTS.E.BYPASS.LTC128B.128 [R237+0x12000], [R6.64+0x80] ;  /* 0x1200008006ed7fae */ /* 0x0005e2000b901d48 */
[----:B------:R-:W-:Y:S02]  /*19a30*/  IADD3 R18, P0, R8, UR10, RZ ;  /* 0x0000000a08127c10 */ /* 0x000fe4000ff1e0ff */
[----:B------:R-:W-:Y:S01]  /*19a40*/  IADD3.X R11, R5, UR4, RZ, P1, !PT ;  /* 0x00000004050b7c10 */ /* 0x000fe20008ffe4ff */
[----:B------:R2:W-:Y:S01]  /*19a50*/  LDGSTS.E.BYPASS.LTC128B.128 [R237+0x14000], [R6.64+0x100] ;  /* 0x1400010006ed7fae */ /* 0x0005e2000b901d48 */
[----:B------:R-:W-:-:S02]  /*19a60*/  IADD3 R16, P1, R10, UR10, RZ ;  /* 0x0000000a0a107c10 */ /* 0x000fc4000ff3e0ff */
[----:B------:R-:W-:Y:S01]  /*19a70*/  IADD3.X R19, R9, UR4, RZ, P0, !PT ;  /* 0x0000000409137c10 */ /* 0x000fe200087fe4ff */
[----:B------:R2:W-:Y:S01]  /*19a80*/  LDGSTS.E.BYPASS.LTC128B.128 [R237+0x16000], [R6.64+0x180] ;  /* 0x1600018006ed7fae */ /* 0x0005e2000b901d48 */
[----:B------:R-:W-:Y:S02]  /*19a90*/  IADD3 R28, P0, R18, UR10, RZ ;  /* 0x0000000a121c7c10 */ /* 0x000fe4000ff1e0ff */
[----:B------:R-:W-:Y:S01]  /*19aa0*/  IADD3.X R17, R11, UR4, RZ, P1, !PT ;  /* 0x000000040b117c10 */ /* 0x000fe20008ffe4ff */
[----:B------:R2:W-:Y:S01]  /*19ab0*/  LDGSTS.E.BYPASS.LTC128B.128 [R237+0x10800], [R4.64] ;  /* 0x1080000004ed7fae */ /* 0x0005e2000b901d48 */
[----:B------:R-:W-:Y:S02]  /*19ac0*/  IADD3.X R29, R19, UR4, RZ, P0, !PT ;  /* 0x00000004131d7c10 */ /* 0x000fe400087fe4ff */
[----:B------:R-:W-:Y:S01]  /*19ad0*/  ISETP.GE.AND P0, PT, R166, 0x3, PT ;  /* 0x00000003a600780c */ /* 0x000fe20003f06270 */
        /* <DEDUP_REMOVED lines=13> */
[----:B--2---:R-:W3:Y:S04]  /*19bb0*/  LDSM.16.M88.4 R4, [R233+0x8800] ;  /* 0x00880000e904783b */ /* 0x004ee80000000200 */
[----:B------:R-:W2:Y:S04]  /*19bc0*/  LDSM.16.M88.4 R180, [R233+0x9000] ;  /* 0x00900000e9b4783b */ /* 0x000ea80000000200 */
[----:B------:R-:W1:Y:S04]  /*19bd0*/  LDSM.16.M88.4 R24, [R233+0x9800] ;  /* 0x00980000e918783b */ /* 0x000e680000000200 */
[----:B------:R-:W-:Y:S04]  /*19be0*/  LDSM.16.M88.4 R20, [R232] ;  /* 0x00000000e814783b */ /* 0x000fe80000000200 */
[----:B------:R-:W1:Y:S04]  /*19bf0*/  LDSM.16.M88.4 R196, [R231] ;  /* 0x00000000e7c4783b */ /* 0x000e680000000200 */
[----:B------:R-:W1:Y:S04]  /*19c00*/  LDSM.16.M88.4 R192, [R223] ;  /* 0x00000000dfc0783b */ /* 0x000e680000000200 */
[----:B------:R-:W1:Y:S04]  /*19c10*/  LDSM.16.M88.4 R188, [R222] ;  /* 0x00000000debc783b */ /* 0x000e680000000200 */
[----:B-----5:R-:W5:Y:S04]  /*19c20*/  LDSM.16.M88.4 R28, [R221] ;  /* 0x00000000dd1c783b */ /* 0x020f680000000200 */
[----:B------:R-:W-:Y:S01]  /*19c30*/  LDSM.16.M88.4 R168, [R230] ;  /* 0x00000000e6a8783b */ /* 0x000fe20000000200 */
[C---:B----4-:R-:W-:Y:S03]  /*19c40*/  HMMA.16816.F32 R16, R172.reuse, R12, RZ ;  /* 0x0000000cac10723c */ /* 0x050fe600000018ff */
[----:B------:R-:W4:Y:S04]  /*19c50*/  LDSM.16.M88.4 R32, [R227+0x8000] ;  /* 0x00800000e320783b */ /* 0x000f280000000200 */
[----:B------:R-:W1:Y:S01]  /*19c60*/  S2R R0, SR_TID.X ;  /* 0x0000000000007919 */ /* 0x000e620000002100 */
[C---:B------:R-:W-:Y:S03]  /*19c70*/  HMMA.16816.F32 R12, R172.reuse, R14, RZ ;  /* 0x0000000eac0c723c */ /* 0x040fe600000018ff */
[----:B------:R-:W0:Y:S05]  /*19c80*/  LDGDEPBAR ;  /* 0x00000000000079af */ /* 0x000e2a0000000000 */
[C---:B---3--:R-:W-:Y:S08]  /*19c90*/  HMMA.16816.F32 R8, R172.reuse, R4, RZ ;  /* 0x00000004ac08723c */ /* 0x048ff000000018ff */
[----:B--2---:R-:W-:Y:S01]  /*19ca0*/  HMMA.16816.F32 R184, R172, R180, RZ ;  /* 0x000000b4acb8723c */ /* 0x004fe200000018ff */
[----:B-1----:R-:W-:-:S07]  /*19cb0*/  IMAD.SHL.U32 R0, R0, 0x2, RZ ;  /* 0x0000000200007824 */ /* 0x002fce00078e00ff */
[C---:B------:R-:W-:Y:S08]  /*19cc0*/  HMMA.16816.F32 R4, R172.reuse, R6, RZ ;  /* 0x00000006ac04723c */ /* 0x040ff000000018ff */
[C---:B------:R-:W-:Y:S08]  /*19cd0*/  HMMA.16816.F32 R180, R172.reuse, R182, RZ ;  /* 0x000000b6acb4723c */ /* 0x040ff000000018ff */
[C---:B------:R-:W-:Y:S08]  /*19ce0*/  HMMA.16816.F32 R176, R172.reuse, R24, RZ ;  /* 0x00000018acb0723c */ /* 0x040ff000000018ff */
[----:B------:R-:W-:Y:S01]  /*19cf0*/  HMMA.16816.F32 R172, R172, R26, RZ ;  /* 0x0000001aacac723c */ /* 0x000fe200000018ff */
[----:B------:R-:W1:Y:S07]  /*19d00*/  LDSM.16.M88.4 R24, [R227+0x8800] ;  /* 0x00880000e318783b */ /* 0x000e6e0000000200 */
[C---:B------:R-:W-:Y:S08]  /*19d10*/  HMMA.16816.F32 R16, R20.reuse, R196, R16 ;  /* 0x000000c41410723c */ /* 0x040ff00000001810 */
        /* <DEDUP_REMOVED lines=8> */
[C---:B-----5:R-:W-:Y:S08]  /*19da0*/  HMMA.16816.F32 R176, R20.reuse, R28, R176 ;  /* 0x0000001c14b0723c */ /* 0x060ff000000018b0 */
[----:B------:R-:W-:Y:S01]  /*19db0*/  HMMA.16816.F32 R172, R20, R30, R172 ;  /* 0x0000001e14ac723c */ /* 0x000fe200000018ac */
[----:B------:R-:W-:Y:S04]  /*19dc0*/  LDSM.16.M88.4 R20, [R229] ;  /* 0x00000000e514783b */ /* 0x000fe80000000200 */
[----:B------:R-:W5:Y:S03]  /*19dd0*/  LDSM.16.M88.4 R28, [R220] ;  /* 0x00000000dc1c783b */ /* 0x000f660000000200 */
        /* <DEDUP_REMOVED lines=11> */
[----:B------:R-:W-:Y:S04]  /*19e90*/  LDSM.16.M88.4 R188, [R234+0x2000] ;  /* 0x00200000eabc783b */ /* 0x000fe80000000200 */
[----:B------:R-:W2:Y:S03]  /*19ea0*/  LDSM.16.M88.4 R168, [R233+0xa000] ;  /* 0x00a00000e9a8783b */ /* 0x000ea60000000200 */
[C---:B-----5:R-:W-:Y:S08]  /*19eb0*/  HMMA.16816.F32 R16, R20.reuse, R28, R16 ;  /* 0x0000001c1410723c */ /* 0x060ff00000001810 */
[C---:B------:R-:W-:Y:S01]  /*19ec0*/  HMMA.16816.F32 R12, R20.reuse, R30, R12 ;  /* 0x0000001e140c723c */ /* 0x040fe2000000180c */
[----:B------:R-:W3:Y:S07]  /*19ed0*/  LDSM.16.M88.4 R28, [R233+0xa800] ;  /* 0x00a80000e91c783b */ /* 0x000eee0000000200 */
[C---:B------:R-:W-:Y:S08]  /*19ee0*/  HMMA.16816.F32 R8, R20.reuse, R192, R8 ;  /* 0x000000c01408723c */ /* 0x040ff00000001808 */
[C---:B------:R-:W-:Y:S01]  /*19ef0*/  HMMA.16816.F32 R4, R20.reuse, R194, R4 ;  /* 0x000000c21404723c */ /* 0x040fe20000001804 */
[----:B------:R-:W5:Y:S07]  /*19f00*/  LDSM.16.M88.4 R192, [R233+0xb800] ;  /* 0x00b80000e9c0783b */ /* 0x000f6e0000000200 */
[C---:B----4-:R-:W-:Y:S08]  /*19f10*/  HMMA.16816.F32 R184, R20.reuse, R32, R184 ;  /* 0x0000002014b8723c */ /* 0x050ff000000018b8 */
[C---:B------:R-:W-:Y:S01]  /*19f20*/  HMMA.16816.F32 R180, R20.reuse, R34, R180 ;  /* 0x0000002214b4723c */ /* 0x040fe200000018b4 */
[----:B------:R-:W-:Y:S07]  /*19f30*/  LDSM.16.M88.4 R32, [R218] ;  /* 0x00000000da20783b */ /* 0x000fee0000000200 */
[C---:B-1----:R-:W-:Y:S08]  /*19f40*/  HMMA.16816.F32 R176, R20.reuse, R24, R176 ;  /* 0x0000001814b0723c */ /* 0x042ff000000018b0 */
[----:B------:R-:W-:Y:S01]  /*19f50*/  HMMA.16816.F32 R172, R20, R26, R172 ;  /* 0x0000001a14ac723c */ /* 0x000fe200000018ac */
[----:B------:R-:W-:Y:S04]  /*19f60*/  LDSM.16.M88.4 R24, [R232+0x2000] ;  /* 0x00200000e818783b */ /* 0x000fe80000000200 */
[----:B------:R-:W1:Y:S03]  /*19f70*/  LDSM.16.M88.4 R20, [R219] ;  /* 0x00000000db14783b */ /* 0x000e660000000200 */
        /* <DEDUP_REMOVED lines=8> */
[----:B------:R-:W-:Y:S07]  /*1a000*/  LDSM.16.M88.4 R196, [R227+0xa000] ;  /* 0x00a00000e3c4783b */ /* 0x000fee0000000200 */
[C---:B-----5:R-:W-:Y:S08]  /*1a010*/  HMMA.16816.F32 R176, R188.reuse, R192, R176 ;  /* 0x000000c0bcb0723c */ /* 0x060ff000000018b0 */
        /* <DEDUP_REMOVED lines=8> */
[----:B------:R-:W4:Y:S07]  /*1a0a0*/  LDSM.16.M88.4 R32, [R227+0xb000] ;  /* 0x00b00000e320783b */ /* 0x000f2e0000000200 */
[C---:B--2---:R-:W-:Y:S08]  /*1a0b0*/  HMMA.16816.F32 R184, R24.reuse, R168, R184 ;  /* 0x000000a818b8723c */ /* 0x044ff000000018b8 */
        /* <DEDUP_REMOVED lines=8> */
[----:B------:R-:W-:Y:S07]  /*1a140*/  LDSM.16.M88.4 R196, [R233+0xc000] ;  /* 0x00c00000e9c4783b */ /* 0x000fee0000000200 */
[C---:B------:R-:W-:Y:S08]  /*1a150*/  HMMA.16816.F32 R8, R20.reuse, R188, R8 ;  /* 0x000000bc1408723c */ /* 0x040ff00000001808 */
[C---:B------:R-:W-:Y:S01]  /*1a160*/  HMMA.16816.F32 R4, R20.reuse, R190, R4 ;  /* 0x000000be1404723c */ /* 0x040fe20000001804 */
[----:B------:R-:W1:Y:S07]  /*1a170*/  LDSM.16.M88.4 R188, [R220+0x3000] ;  /* 0x00300000dcbc783b */ /* 0x000e6e0000000200 */
[C---:B----4-:R-:W-:Y:S08]  /*1a180*/  HMMA.16816.F32 R184, R20.reuse, R32, R184 ;  /* 0x0000002014b8723c */ /* 0x050ff000000018b8 */
[C---:B------:R-:W-:Y:S01]  /*1a190*/  HMMA.16816.F32 R180, R20.reuse, R34, R180 ;  /* 0x0000002214b4723c */ /* 0x040fe200000018b4 */
[----:B------:R-:W4:Y:S07]  /*1a1a0*/  LDSM.16.M88.4 R32, [R220+0x3800] ;  /* 0x00380000dc20783b */ /* 0x000f2e0000000200 */
[C---:B------:R-:W-:Y:S08]  /*1a1b0*/  HMMA.16816.F32 R176, R20.reuse, R192, R176 ;  /* 0x000000c014b0723c */ /* 0x040ff000000018b0 */
[----:B------:R-:W-:Y:S01]  /*1a1c0*/  HMMA.16816.F32 R172, R20, R194, R172 ;  /* 0x000000c214ac723c */ /* 0x000fe200000018ac */
[----:B------:R-:W5:Y:S04]  /*1a1d0*/  LDSM.16.M88.4 R20, [R234+0x4000] ;  /* 0x00400000ea14783b */ /* 0x000f680000000200 */
[----:B------:R-:W4:Y:S03]  /*1a1e0*/  LDSM.16.M88.4 R192, [R233+0xc800] ;  /* 0x00c80000e9c0783b */ /* 0x000f260000000200 */
        /* <DEDUP_REMOVED lines=11> */
[----:B------:R-:W1:Y:S04]  /*1a2a0*/  LDSM.16.M88.4 R32, [R215] ;  /* 0x00000000d720783b */ /* 0x000e680000000200 */
[----:B------:R-:W4:Y:S03]  /*1a2b0*/  LDSM.16.M88.4 R24, [R214] ;  /* 0x00000000d618783b */ /* 0x000f260000000200 */
[C---:B-----5:R-:W-:Y:S08]  /*1a2c0*/  HMMA.16816.F32 R16, R20.reuse, R196, R16 ;  /* 0x000000c41410723c */ /* 0x060ff00000001810 */
[C---:B------:R-:W-:Y:S01]  /*1a2d0*/  HMMA.16816.F32 R12, R20.reuse, R198, R12 ;  /* 0x000000c6140c723c */ /* 0x040fe2000000180c */
[----:B------:R-:W5:Y:S07]  /*1a2e0*/  LDSM.16.M88.4 R196, [R213] ;  /* 0x00000000d5c4783b */ /* 0x000f6e0000000200 */
[C---:B------:R-:W-:Y:S08]  /*1a2f0*/  HMMA.16816.F32 R8, R20.reuse, R192, R8 ;  /* 0x000000c01408723c */ /* 0x040ff00000001808 */
[C---:B------:R-:W-:Y:S01]  /*1a300*/  HMMA.16816.F32 R4, R20.reuse, R194, R4 ;  /* 0x000000c21404723c */ /* 0x040fe20000001804 */
[----:B------:R-:W4:Y:S07]  /*1a310*/  LDSM.16.M88.4 R192, [R212] ;  /* 0x00000000d4c0783b */ /* 0x000f2e0000000200 */
[C---:B--2---:R-:W-:Y:S08]  /*1a320*/  HMMA.16816.F32 R184, R20.reuse, R168, R184 ;  /* 0x000000a814b8723c */ /* 0x044ff000000018b8 */
[C---:B------:R-:W-:Y:S01]  /*1a330*/  HMMA.16816.F32 R180, R20.reuse, R170, R180 ;  /* 0x000000aa14b4723c */ /* 0x040fe200000018b4 */
[----:B------:R-:W-:Y:S07]  /*1a340*/  LDSM.16.M88.4 R168, [R227+0xc800] ;  /* 0x00c80000e3a8783b */ /* 0x000fee0000000200 */
[C---:B---3--:R-:W-:Y:S08]  /*1a350*/  HMMA.16816.F32 R176, R20.reuse, R28, R176 ;  /* 0x0000001c14b0723c */ /* 0x048ff000000018b0 */
        /* <DEDUP_REMOVED lines=22> */
[C---:B-1----:R-:W-:Y:S08]  /*1a4c0*/  HMMA.16816.F32 R184, R20.reuse, R32, R184 ;  /* 0x0000002014b8723c */ /* 0x042ff000000018b8 */
[C---:B------:R-:W-:Y:S01]  /*1a4d0*/  HMMA.16816.F32 R180, R20.reuse, R34, R180 ;  /* 0x0000002214b4723c */ /* 0x040fe200000018b4 */
[----:B------:R-:W1:Y:S07]  /*1a4e0*/  LDSM.16.M88.4 R32, [R220+0x5800] ;  /* 0x00580000dc20783b */ /* 0x000e6e0000000200 */
[C---:B---3--:R-:W-:Y:S08]  /*1a4f0*/  HMMA.16816.F32 R176, R20.reuse, R24, R176 ;  /* 0x0000001814b0723c */ /* 0x048ff000000018b0 */
[----:B------:R-:W-:Y:S01]  /*1a500*/  HMMA.16816.F32 R172, R20, R26, R172 ;  /* 0x0000001a14ac723c */ /* 0x000fe200000018ac */
[----:B------:R-:W3:Y:S04]  /*1a510*/  LDSM.16.M88.4 R20, [R233+0xe800] ;  /* 0x00e80000e914783b */ /* 0x000ee80000000200 */
[----:B------:R-:W5:Y:S03]  /*1a520*/  LDSM.16.M88.4 R24, [R233+0xe000] ;  /* 0x00e00000e918783b */ /* 0x000f660000000200 */
[C---:B--2---:R-:W-:Y:S08]  /*1a530*/  HMMA.16816.F32 R16, R28.reuse, R192, R16 ;  /* 0x000000c01c10723c */ /* 0x044ff00000001810 */
[C---:B------:R-:W-:Y:S01]  /*1a540*/  HMMA.16816.F32 R12, R28.reuse, R194, R12 ;  /* 0x000000c21c0c723c */ /* 0x040fe2000000180c */
[----:B------:R-:W2:Y:S07]  /*1a550*/  LDSM.16.M88.4 R192, [R233+0xf000] ;  /* 0x00f00000e9c0783b */ /* 0x000eae0000000200 */
[C---:B------:R-:W-:Y:S08]  /*1a560*/  HMMA.16816.F32 R8, R28.reuse, R188, R8 ;  /* 0x000000bc1c08723c */ /* 0x040ff00000001808 */
[C---:B------:R-:W-:Y:S01]  /*1a570*/  HMMA.16816.F32 R4, R28.reuse, R190, R4 ;  /* 0x000000be1c04723c */ /* 0x040fe20000001804 */
[----:B------:R-:W2:Y:S07]  /*1a580*/  LDSM.16.M88.4 R188, [R233+0xf800] ;  /* 0x00f80000e9bc783b */ /* 0x000eae0000000200 */
[C---:B----4-:R-:W-:Y:S08]  /*1a590*/  HMMA.16816.F32 R184, R28.reuse, R168, R184 ;  /* 0x000000a81cb8723c */ /* 0x050ff000000018b8 */
[C---:B------:R-:W-:Y:S01]  /*1a5a0*/  HMMA.16816.F32 R180, R28.reuse, R170, R180 ;  /* 0x000000aa1cb4723c */ /* 0x040fe200000018b4 */
[----:B------:R-:W-:Y:S07]  /*1a5b0*/  LDSM.16.M88.4 R168, [R232+0x6000] ;  /* 0x00600000e8a8783b */ /* 0x000fee0000000200 */
[C---:B-1----:R-:W-:Y:S08]  /*1a5c0*/  HMMA.16816.F32 R176, R28.reuse, R32, R176 ;  /* 0x000000201cb0723c */ /* 0x042ff000000018b0 */
[----:B------:R-:W-:Y:S01]  /*1a5d0*/  HMMA.16816.F32 R172, R28, R34, R172 ;  /* 0x000000221cac723c */ /* 0x000fe200000018ac */
[----:B------:R-:W1:Y:S04]  /*1a5e0*/  LDSM.16.M88.4 R32, [R211] ;  /* 0x00000000d320783b */ /* 0x000e680000000200 */
[----:B------:R-:W4:Y:S03]  /*1a5f0*/  LDSM.16.M88.4 R28, [R210] ;  /* 0x00000000d21c783b */ /* 0x000f260000000200 */
[C---:B---3--:R-:W-:Y:S08]  /*1a600*/  HMMA.16816.F32 R8, R196.reuse, R20, R8 ;  /* 0x00000014c408723c */ /* 0x048ff00000001808 */
[C---:B------:R-:W-:Y:S01]  /*1a610*/  HMMA.16816.F32 R4, R196.reuse, R22, R4 ;  /* 0x00000016c404723c */ /* 0x040fe20000001804 */
[----:B------:R-:W3:Y:S07]  /*1a620*/  LDSM.16.M88.4 R20, [R208] ;  /* 0x00000000d014783b */ /* 0x000eee0000000200 */
[C---:B-----5:R-:W-:Y:S08]  /*1a630*/  HMMA.16816.F32 R16, R196.reuse, R24, R16 ;  /* 0x00000018c410723c */ /* 0x060ff00000001810 */
[C---:B------:R-:W-:Y:S01]  /*1a640*/  HMMA.16816.F32 R12, R196.reuse, R26, R12 ;  /* 0x0000001ac40c723c */ /* 0x040fe2000000180c */
[----:B------:R-:W5:Y:S07]  /*1a650*/  LDSM.16.M88.4 R24, [R209] ;  /* 0x00000000d118783b */ /* 0x000f6e0000000200 */
[C---:B--2---:R-:W-:Y:S08]  /*1a660*/  HMMA.16816.F32 R184, R196.reuse, R192, R184 ;  /* 0x000000c0c4b8723c */ /* 0x044ff000000018b8 */
[C---:B------:R-:W-:Y:S01]  /*1a670*/  HMMA.16816.F32 R180, R196.reuse, R194, R180 ;  /* 0x000000c2c4b4723c */ /* 0x040fe200000018b4 */
[----:B------:R-:W-:Y:S07]  /*1a680*/  LDSM.16.M88.4 R192, [R220+0x6800] ;  /* 0x00680000dcc0783b */ /* 0x000fee0000000200 */
[C---:B------:R-:W-:Y:S08]  /*1a690*/  HMMA.16816.F32 R176, R196.reuse, R188, R176 ;  /* 0x000000bcc4b0723c */ /* 0x040ff000000018b0 */
[----:B------:R-:W-:Y:S01]  /*1a6a0*/  HMMA.16816.F32 R196, R196, R190, R172 ;  /* 0x000000bec4c4723c */ /* 0x000fe200000018ac */
[----:B------:R-:W-:Y:S04]  /*1a6b0*/  LDSM.16.M88.4 R188, [R230+0x6000] ;  /* 0x00600000e6bc783b */ /* 0x000fe80000000200 */
[----:B------:R-:W2:Y:S03]  /*1a6c0*/  LDSM.16.M88.4 R172, [R227+0xe000] ;  /* 0x00e00000e3ac783b */ /* 0x000ea60000000200 */
[C---:B-1----:R-:W-:Y:S08]  /*1a6d0*/  HMMA.16816.F32 R16, R168.reuse, R32, R16 ;  /* 0x00000020a810723c */ /* 0x042ff00000001810 */
[C---:B----4-:R-:W-:Y:S08]  /*1a6e0*/  HMMA.16816.F32 R8, R168.reuse, R28, R8 ;  /* 0x0000001ca808723c */ /* 0x050ff00000001808 */
[C---:B------:R-:W-:Y:S01]  /*1a6f0*/  HMMA.16816.F32 R4, R168.reuse, R30, R4 ;  /* 0x0000001ea804723c */ /* 0x040fe20000001804 */
[----:B------:R-:W-:Y:S07]  /*1a700*/  LDSM.16.M88.4 R28, [R229+0x6000] ;  /* 0x00600000e51c783b */ /* 0x000fee0000000200 */
[C---:B---3--:R-:W-:Y:S08]  /*1a710*/  HMMA.16816.F32 R176, R168.reuse, R20, R176 ;  /* 0x00000014a8b0723c */ /* 0x048ff000000018b0 */
[C---:B------:R-:W-:Y:S01]  /*1a720*/  HMMA.16816.F32 R196, R168.reuse, R22, R196 ;  /* 0x00000016a8c4723c */ /* 0x040fe200000018c4 */
[----:B------:R-:W1:Y:S07]  /*1a730*/  LDSM.16.M88.4 R20, [R220+0x6000] ;  /* 0x00600000dc14783b */ /* 0x000e6e0000000200 */
[C---:B-----5:R-:W-:Y:S08]  /*1a740*/  HMMA.16816.F32 R184, R168.reuse, R24, R184 ;  /* 0x00000018a8b8723c */ /* 0x060ff000000018b8 */
[----:B------:R-:W-:Y:S01]  /*1a750*/  HMMA.16816.F32 R180, R168, R26, R180 ;  /* 0x0000001aa8b4723c */ /* 0x000fe200000018b4 */
[----:B------:R-:W3:Y:S07]  /*1a760*/  LDSM.16.M88.4 R24, [R227+0xe800] ;  /* 0x00e80000e318783b */ /* 0x000eee0000000200 */
[----:B--2---:R-:W-:Y:S08]  /*1a770*/  HMMA.16816.F32 R16, R188, R172, R16 ;  /* 0x000000acbc10723c */ /* 0x004ff00000001810 */
[----:B------:R-:W-:Y:S01]  /*1a780*/  HMMA.16816.F32 R12, R168, R34, R12 ;  /* 0x00000022a80c723c */ /* 0x000fe2000000180c */
[----:B------:R-:W2:Y:S04]  /*1a790*/  LDSM.16.M88.4 R168, [R227+0xf000] ;  /* 0x00f00000e3a8783b */ /* 0x000ea80000000200 */
[----:B------:R-:W4:Y:S11]  /*1a7a0*/  LDSM.16.M88.4 R32, [R227+0xf800] ;  /* 0x00f80000e320783b */ /* 0x000f360000000200 */
[----:B-1----:R-:W-:Y:S07]  /*1a7b0*/  HMMA.16816.F32 R16, R28, R20, R16 ;  /* 0x000000141c10723c */ /* 0x002fee0000001810 */
[----:B------:R-:W-:Y:S01]  /*1a7c0*/  LOP3.LUT R21, R0, 0x6, RZ, 0xc0, !PT ;  /* 0x0000000600157812 */ /* 0x000fe200078ec0ff */
[----:B------:R-:W-:Y:S04]  /*1a7d0*/  HMMA.16816.F32 R12, R188, R174, R12 ;  /* 0x000000aebc0c723c */ /* 0x000fe8000000180c */
[----:B------:R-:W-:-:S04]  /*1a7e0*/  IMAD R0, R242, 0x40, R21 ;  /* 0x00000040f2007824 */ /* 0x000fc800078e0215 */
[C---:B---3--:R-:W-:Y:S01]  /*1a7f0*/  HMMA.16816.F32 R8, R188.reuse, R24, R8 ;  /* 0x00000018bc08723c */ /* 0x048fe20000001808 */
[C---:B------:R-:W-:Y:S02]  /*1a800*/  IADD3 R20, R0.reuse, 0x1, RZ ;  /* 0x0000000100147810 */ /* 0x040fe40007ffe0ff */
[----:B------:R-:W-:Y:S02]  /*1a810*/  IADD3 R21, R0, 0x8, RZ ;  /* 0x0000000800157810 */ /* 0x000fe40007ffe0ff */
[C---:B------:R-:W-:Y:S02]  /*1a820*/  ISETP.GE.AND P5, PT, R20.reuse, R2, PT ;  /* 0x000000021400720c */ /* 0x040fe40003fa6270 */
[----:B------:R-:W-:Y:S01]  /*1a830*/  ISETP.GE.AND P1, PT, R20, R167, PT ;  /* 0x000000a71400720c */ /* 0x000fe20003f26270 */
[----:B------:R-:W-:Y:S01]  /*1a840*/  HMMA.16816.F32 R4, R188, R26, R4 ;  /* 0x0000001abc04723c */ /* 0x000fe20000001804 */
[----:B------:R-:W1:Y:S01]  /*1a850*/  LDSM.16.M88.4 R24, [R220+0x7000] ;  /* 0x00700000dc18783b */ /* 0x000e620000000200 */
[----:B------:R-:W-:-:S02]  /*1a860*/  IADD3 R20, R0, 0x9, RZ ;  /* 0x0000000900147810 */ /* 0x000fc40007ffe0ff */
[----:B------:R-:W-:Y:S02]  /*1a870*/  FSEL R17, R17, -INF , !P5 ;  /* 0xff80000011117808 */ /* 0x000fe40006800000 */
[CC--:B------:R-:W-:Y:S02]  /*1a880*/  ISETP.GE.AND P4, PT, R21.reuse, R2.reuse, PT ;  /* 0x000000021500720c */ /* 0x0c0fe40003f86270 */
[----:B------:R-:W-:Y:S01]  /*1a890*/  HMMA.16816.F32 R12, R28, R22, R12 ;  /* 0x000000161c0c723c */ /* 0x000fe2000000180c */
[-C--:B------:R-:W-:Y:S02]  /*1a8a0*/  ISETP.GE.AND P6, PT, R21, R167.reuse, PT ;  /* 0x000000a71500720c */ /* 0x080fe40003fc6270 */
[C---:B------:R-:W-:Y:S02]  /*1a8b0*/  ISETP.GE.AND P2, PT, R20.reuse, R2, PT ;  /* 0x000000021400720c */ /* 0x040fe40003f46270 */
[----:B------:R-:W-:Y:S02]  /*1a8c0*/  ISETP.GE.AND P5, PT, R20, R167, PT ;  /* 0x000000a71400720c */ /* 0x000fe40003fa6270 */
[----:B------:R-:W3:Y:S01]  /*1a8d0*/  LDSM.16.M88.4 R20, [R220+0x7800] ;  /* 0x00780000dc14783b */ /* 0x000ee20000000200 */
[----:B--2---:R-:W-:Y:S01]  /*1a8e0*/  HMMA.16816.F32 R184, R188, R168, R184 ;  /* 0x000000a8bcb8723c */ /* 0x004fe200000018b8 */
[----:B------:R-:W-:-:S07]  /*1a8f0*/  DEPBAR.LE SB0, 0x0 ;  /* 0x000080000000791a */ /* 0x000fce0000000000 */
[C---:B------:R-:W-:Y:S08]  /*1a900*/  HMMA.16816.F32 R180, R188.reuse, R170, R180 ;  /* 0x000000aabcb4723c */ /* 0x040ff000000018b4 */
[----:B----4-:R-:W-:Y:S01]  /*1a910*/  HMMA.16816.F32 R176, R188, R32, R176 ;  /* 0x00000020bcb0723c */ /* 0x010fe200000018b0 */
[----:B------:R-:W-:Y:S02]  /*1a920*/  FSEL R14, R14, -INF , !P6 ;  /* 0xff8000000e0e7808 */ /* 0x000fe40007000000 */
[----:B------:R-:W-:-:S04]  /*1a930*/  FSEL R13, R13, -INF , !P2 ;  /* 0xff8000000d0d7808 */ /* 0x000fc80005000000 */
[C---:B------:R-:W-:Y:S01]  /*1a940*/  IADD3 R32, R0.reuse, 0x10, RZ ;  /* 0x0000001000207810 */ /* 0x040fe20007ffe0ff */
[C---:B------:R-:W-:Y:S01]  /*1a950*/  HMMA.16816.F32 R8, R28.reuse, R192, R8 ;  /* 0x000000c01c08723c */ /* 0x040fe20000001808 */
[----:B------:R-:W-:Y:S01]  /*1a960*/  IADD3 R33, R0, 0x11, RZ ;  /* 0x0000001100217810 */ /* 0x000fe20007ffe0ff */
[----:B------:R-:W-:Y:S03]  /*1a970*/  BAR.SYNC.DEFER_BLOCKING 0x0 ;  /* 0x0000000000007b1d */ /* 0x000fe60000010000 */
[CC--:B------:R-:W-:Y:S02]  /*1a980*/  ISETP.GE.AND P6, PT, R33.reuse, R2.reuse, PT ;  /* 0x000000022100720c */ /* 0x0c0fe40003fc6270 */
[----:B------:R-:W-:Y:S01]  /*1a990*/  ISETP.GE.AND P2, PT, R33, R167, PT ;  /* 0x000000a72100720c */ /* 0x000fe20003f46270 */
[----:B------:R-:W-:Y:S08]  /*1a9a0*/  HMMA.16816.F32 R4, R28, R194, R4 ;  /* 0x000000c21c04723c */ /* 0x000ff00000001804 */
[----:B------:R-:W-:Y:S07]  /*1a9b0*/  HMMA.16816.F32 R196, R188, R34, R196 ;  /* 0x00000022bcc4723c */ /* 0x000fee00000018c4 */
[----:B------:R-:W-:Y:S01]  /*1a9c0*/  FSEL R188, R19, -INF , !P1 ;  /* 0xff80000013bc7808 */ /* 0x000fe20004800000 */
[----:B-1----:R-:W-:Y:S01]  /*1a9d0*/  HMMA.16816.F32 R184, R28, R24, R184 ;  /* 0x000000181cb8723c */ /* 0x002fe200000018b8 */
[----:B------:R-:W-:-:S02]  /*1a9e0*/  ISETP.GE.AND P1, PT, R32, R2, PT ;  /* 0x000000022000720c */ /* 0x000fc40003f26270 */
[----:B------:R-:W-:Y:S02]  /*1a9f0*/  FSEL R19, R12, -INF , !P4 ;  /* 0xff8000000c137808 */ /* 0x000fe40006000000 */
[----:B------:R-:W-:Y:S02]  /*1aa00*/  IADD3 R12, R0, 0x18, RZ ;  /* 0x00000018000c7810 */ /* 0x000fe40007ffe0ff */
[----:B------:R-:W-:Y:S01]  /*1aa10*/  FSEL R190, R15, -INF , !P5 ;  /* 0xff8000000fbe7808 */ /* 0x000fe20006800000 */
[----:B------:R-:W-:Y:S01]  /*1aa20*/  HMMA.16816.F32 R180, R28, R26, R180 ;  /* 0x0000001a1cb4723c */ /* 0x000fe200000018b4 */
[----:B------:R-:W-:Y:S02]  /*1aa30*/  FSEL R35, R8, -INF , !P1 ;  /* 0xff80000008237808 */ /* 0x000fe40004800000 */
[----:B------:R-:W-:Y:S02]  /*1aa40*/  ISETP.GE.AND P4, PT, R32, R167, PT ;  /* 0x000000a72000720c */ /* 0x000fe40003f86270 */
[----:B------:R-:W-:-:S02]  /*1aa50*/  IADD3 R15, R0, 0x19, RZ ;  /* 0x00000019000f7810 */ /* 0x000fc40007ffe0ff */
[----:B------:R-:W-:Y:S01]  /*1aa60*/  ISETP.GE.AND P5, PT, R12, R2, PT ;  /* 0x000000020c00720c */ /* 0x000fe20003fa6270 */
[C---:B---3--:R-:W-:Y:S01]  /*1aa70*/  HMMA.16816.F32 R176, R28.reuse, R20, R176 ;  /* 0x000000141cb0723c */ /* 0x048fe200000018b0 */
[----:B------:R-:W-:Y:S02]  /*1aa80*/  IADD3 R8, R0, 0x20, RZ ;  /* 0x0000002000087810 */ /* 0x000fe40007ffe0ff */
[----:B------:R-:W-:Y:S02]  /*1aa90*/  FSEL R33, R9, -INF , !P6 ;  /* 0xff80000009217808 */ /* 0x000fe40007000000 */
[----:B------:R-:W-:Y:S02]  /*1aaa0*/  FSEL R26, R11, -INF , !P2 ;  /* 0xff8000000b1a7808 */ /* 0x000fe40005000000 */
[----:B------:R-:W-:Y:S01]  /*1aab0*/  ISETP.GE.AND P1, PT, R12, R167, PT ;  /* 0x000000a70c00720c */ /* 0x000fe20003f26270 */
[----:B------:R-:W-:Y:S01]  /*1aac0*/  HMMA.16816.F32 R196, R28, R22, R196 ;  /* 0x000000161cc4723c */ /* 0x000fe200000018c4 */
[----:B------:R-:W-:-:S02]  /*1aad0*/  FSEL R24, R10, -INF , !P4 ;  /* 0xff8000000a187808 */ /* 0x000fc40006000000 */
[C---:B------:R-:W-:Y:S02]  /*1aae0*/  ISETP.GE.AND P6, PT, R15.reuse, R167, PT ;  /* 0x000000a70f00720c */ /* 0x040fe40003fc6270 */
[-C--:B------:R-:W-:Y:S02]  /*1aaf0*/  ISETP.GE.AND P2, PT, R8, R2.reuse, PT ;  /* 0x000000020800720c */ /* 0x080fe40003f46270 */
[----:B------:R-:W-:Y:S02]  /*1ab00*/  FSEL R27, R4, -INF , !P5 ;  /* 0xff800000041b7808 */ /* 0x000fe40006800000 */
[----:B------:R-:W-:Y:S02]  /*1ab10*/  ISETP.GE.AND P4, PT, R15, R2, PT ;  /* 0x000000020f00720c */ /* 0x000fe40003f86270 */
[C---:B------:R-:W-:Y:S02]  /*1ab20*/  IADD3 R9, R0.reuse, 0x21, RZ ;  /* 0x0000002100097810 */ /* 0x040fe40007ffe0ff */
[----:B------:R-:W-:-:S02]  /*1ab30*/  IADD3 R4, R0, 0x28, RZ ;  /* 0x0000002800047810 */ /* 0x000fc40007ffe0ff */
[----:B------:R-:W-:Y:S02]  /*1ab40*/  FSEL R34, R6, -INF , !P1 ;  /* 0xff80000006227808 */ /* 0x000fe40004800000 */
[----:B------:R-:W-:Y:S02]  /*1ab50*/  FSEL R32, R7, -INF , !P6 ;  /* 0xff80000007207808 */ /* 0x000fe40007000000 */
[----:B------:R-:W-:Y:S02]  /*1ab60*/  FSEL R201, R184, -INF , !P2 ;  /* 0xff800000b8c97808 */ /* 0x000fe40005000000 */
[----:B------:R-:W-:Y:S02]  /*1ab70*/  ISETP.GE.AND P5, PT, R8, R167, PT ;  /* 0x000000a70800720c */ /* 0x000fe40003fa6270 */
[----:B------:R-:W-:Y:S02]  /*1ab80*/  ISETP.GE.AND P1, PT, R9, R2, PT ;  /* 0x000000020900720c */ /* 0x000fe40003f26270 */
[----:B------:R-:W-:-:S02]  /*1ab90*/  FSEL R25, R5, -INF , !P4 ;  /* 0xff80000005197808 */ /* 0x000fc40006000000 */
[C---:B------:R-:W-:Y:S02]  /*1aba0*/  ISETP.GE.AND P6, PT, R4.reuse, R2, PT ;  /* 0x000000020400720c */ /* 0x040fe40003fc6270 */
[-C--:B------:R-:W-:Y:S02]  /*1abb0*/  ISETP.GE.AND P2, PT, R4, R167.reuse, PT ;  /* 0x000000a70400720c */ /* 0x080fe40003f46270 */
[----:B------:R-:W-:Y:S02]  /*1abc0*/  ISETP.GE.AND P4, PT, R9, R167, PT ;  /* 0x000000a70900720c */ /* 0x000fe40003f86270 */
[C---:B------:R-:W-:Y:S02]  /*1abd0*/  IADD3 R4, R0.reuse, 0x29, RZ ;  /* 0x0000002900047810 */ /* 0x040fe40007ffe0ff */
[----:B------:R-:W-:Y:S02]  /*1abe0*/  IADD3 R5, R0, 0x30, RZ ;  /* 0x0000003000057810 */ /* 0x000fe40007ffe0ff */
[----:B------:R-:W-:-:S02]  /*1abf0*/  FSEL R200, R186, -INF , !P5 ;  /* 0xff800000bac87808 */ /* 0x000fc40006800000 */
[----:B------:R-:W-:Y:S02]  /*1ac00*/  FSEL R195, R185, -INF , !P1 ;  /* 0xff800000b9c37808 */ /* 0x000fe40004800000 */
[CC--:B------:R-:W-:Y:S02]  /*1ac10*/  ISETP.GE.AND P5, PT, R4.reuse, R2.reuse, PT ;  /* 0x000000020400720c */ /* 0x0c0fe40003fa6270 */
[----:B------:R-:W-:Y:S02]  /*1ac20*/  ISETP.GE.AND P1, PT, R4, R167, PT ;  /* 0x000000a70400720c */ /* 0x000fe40003f26270 */
[----:B------:R-:W-:Y:S02]  /*1ac30*/  FSEL R192, R187, -INF , !P4 ;  /* 0xff800000bbc07808 */ /* 0x000fe40006000000 */
[----:B------:R-:W-:Y:S02]  /*1ac40*/  IADD3 R4, R0, 0x31, RZ ;  /* 0x0000003100047810 */ /* 0x000fe40007ffe0ff */
[----:B------:R-:W-:-:S02]  /*1ac50*/  ISETP.GE.AND P4, PT, R5, R2, PT ;  /* 0x000000020500720c */ /* 0x000fc40003f86270 */
[----:B------:R-:W-:Y:S02]  /*1ac60*/  FSEL R202, R182, -INF , !P2 ;  /* 0xff800000b6ca7808 */ /* 0x000fe40005000000 */
[----:B------:R-:W-:Y:S02]  /*1ac70*/  FSEL R203, R181, -INF , !P5 ;  /* 0xff800000b5cb7808 */ /* 0x000fe40006800000 */
[----:B------:R-:W-:Y:S02]  /*1ac80*/  FSEL R193, R180, -INF , !P6 ;  /* 0xff800000b4c17808 */ /* 0x000fe40007000000 */
[C---:B------:R-:W-:Y:S02]  /*1ac90*/  ISETP.GE.AND P2, PT, R4.reuse, R2, PT ;  /* 0x000000020400720c */ /* 0x040fe40003f46270 */
[----:B------:R-:W-:Y:S02]  /*1aca0*/  ISETP.GE.AND P5, PT, R4, R167, PT ;  /* 0x000000a70400720c */ /* 0x000fe40003fa6270 */
[----:B------:R-:W-:-:S02]  /*1acb0*/  FSEL R194, R183, -INF , !P1 ;  /* 0xff800000b7c27808 */ /* 0x000fc40004800000 */
[----:B------:R-:W-:Y:S02]  /*1acc0*/  FSEL R185, R176, -INF , !P4 ;  /* 0xff800000b0b97808 */ /* 0x000fe40006000000 */
[-C--:B------:R-:W-:Y:S02]  /*1acd0*/  ISETP.GE.AND P6, PT, R5, R167.reuse, PT ;  /* 0x000000a70500720c */ /* 0x080fe40003fc6270 */
[C---:B------:R-:W-:Y:S02]  /*1ace0*/  ISETP.GE.AND P1, PT, R0.reuse, R2, PT ;  /* 0x000000020000720c */ /* 0x040fe40003f26270 */
[C---:B------:R-:W-:Y:S02]  /*1acf0*/  IADD3 R4, R0.reuse, 0x38, RZ ;  /* 0x0000003800047810 */ /* 0x040fe40007ffe0ff */
[C---:B------:R-:W-:Y:S02]  /*1ad00*/  ISETP.GE.AND P4, PT, R0.reuse, R167, PT ;  /* 0x000000a70000720c */ /* 0x040fe40003f86270 */
[----:B------:R-:W-:-:S02]  /*1ad10*/  IADD3 R0, R0, 0x39, RZ ;  /* 0x0000003900007810 */ /* 0x000fc40007ffe0ff */
[----:B------:R-:W-:Y:S02]  /*1ad20*/  FSEL R166, R178, -INF , !P6 ;  /* 0xff800000b2a67808 */ /* 0x000fe40007000000 */
[----:B------:R-:W-:Y:S02]  /*1ad30*/  FSEL R183, R177, -INF , !P2 ;  /* 0xff800000b1b77808 */ /* 0x000fe40005000000 */
[----:B------:R-:W-:Y:S02]  /*1ad40*/  FSEL R182, R179, -INF , !P5 ;  /* 0xff800000b3b67808 */ /* 0x000fe40006800000 */
[----:B------:R-:W-:Y:S02]  /*1ad50*/  FSEL R5, R16, -INF , !P1 ;  /* 0xff80000010057808 */ /* 0x000fe40004800000 */
[C---:B------:R-:W-:Y:S02]  /*1ad60*/  ISETP.GE.AND P6, PT, R4.reuse, R2, PT ;  /* 0x000000020400720c */ /* 0x040fe40003fc6270 */
[----:B------:R-:W-:-:S02]  /*1ad70*/  ISETP.GE.AND P2, PT, R4, R167, PT ;  /* 0x000000a70400720c */ /* 0x000fc40003f46270 */
[C---:B------:R-:W-:Y:S02]  /*1ad80*/  ISETP.GE.AND P5, PT, R0.reuse, R2, PT ;  /* 0x000000020000720c */ /* 0x040fe40003fa6270 */
[----:B------:R-:W-:Y:S02]  /*1ad90*/  ISETP.GE.AND P1, PT, R0, R167, PT ;  /* 0x000000a70000720c */ /* 0x000fe40003f26270 */
[----:B------:R-:W-:Y:S02]  /*1ada0*/  FSEL R18, R18, -INF , !P4 ;  /* 0xff80000012127808 */ /* 0x000fe40006000000 */
[----:B------:R-:W-:Y:S02]  /*1adb0*/  FSEL R167, R196, -INF , !P6 ;  /* 0xff800000c4a77808 */ /* 0x000fe40007000000 */
[----:B------:R-:W-:Y:S02]  /*1adc0*/  FSEL R180, R198, -INF , !P2 ;  /* 0xff800000c6b47808 */ /* 0x000fe40005000000 */
[----:B------:R-:W-:-:S02]  /*1add0*/  FSEL R165, R197, -INF , !P5 ;  /* 0xff800000c5a57808 */ /* 0x000fc40006800000 */
[----:B------:R-:W-:Y:S01]  /*1ade0*/  FSEL R179, R199, -INF , !P1 ;  /* 0xff800000c7b37808 */ /* 0x000fe20004800000 */
[----:B------:R-:W-:Y:S05]  /*1adf0*/  @!P0 BRA `(.L_x_2687) ;  /* 0x000005d000008947 */ /* 0x000fea0003800000 */
[----:B------:R-:W-:Y:S05]  /*1ae00*/  @!P3 BRA `(.L_x_2688) ;  /* 0x000003a00000b947 */ /* 0x000fea0003800000 */
[----:B------:R-:W-:Y:S01]  /*1ae10*/  IABS R0, c[0x0][0x2d0] ;  /* 0x0000b40000007a13 */ /* 0x000fe20000000000 */
[----:B------:R-:W-:-:S03]  /*1ae20*/  IMAD.SHL.U32 R2, R242, 0x40, RZ ;  /* 0x00000040f2027824 */ /* 0x000fc600078e00ff */
[----:B------:R-:W1:Y:S02]  /*1ae30*/  I2F.RP R11, R0 ;  /* 0x00000000000b7306 */ /* 0x000e640000209400 */
[C---:B------:R-:W-:Y:S02]  /*1ae40*/  IADD3 R10, R2.reuse, -0x40, RZ ;  /* 0xffffffc0020a7810 */ /* 0x040fe40007ffe0ff */
        /* <DEDUP_REMOVED lines=41> */
[----:B------:R-:W-:-:S05]  /*1b0e0*/  IMAD R7, R0, c[0x0][0x2d0], -R7 ;  /* 0x0000b40000077a24 */ /* 0x000fca00078e0a07 */
[----:B------:R-:W-:-:S05]  /*1b0f0*/  SHF.R.S32.HI R0, RZ, 0x1f, R7 ;  /* 0x0000001fff007819 */ /* 0x000fca0000011407 */
[----:B------:R-:W-:-:S04]  /*1b100*/  IMAD R0, R0, c[0x0][0x198], RZ ;  /* 0x0000660000007a24 */ /* 0x000fc800078e02ff */
[C---:B------:R-:W-:Y:S02]  /*1b110*/  IMAD R0, R7.reuse, c[0x0][0x19c], R0 ;  /* 0x0000670007007a24 */ /* 0x040fe400078e0200 */
[----:B--2---:R-:W-:Y:S02]  /*1b120*/  IMAD.IADD R4, R4, 0x1, -R9 ;  /* 0x0000000104047824 */ /* 0x004fe400078e0a09 */
[----:B------:R-:W-:-:S03]  /*1b130*/  IMAD.WIDE.U32 R8, R7, c[0x0][0x198], RZ ;  /* 0x0000660007087a25 */ /* 0x000fc600078e00ff */
[----:B------:R-:W-:Y:S02]  /*1b140*/  SHF.R.S32.HI R2, RZ, 0x1f, R4 ;  /* 0x0000001fff027819 */ /* 0x000fe40000011404 */
[----:B------:R-:W-:-:S03]  /*1b150*/  IADD3 R9, R9, R0, RZ ;  /* 0x0000000009097210 */ /* 0x000fc60007ffe0ff */
[----:B------:R-:W-:Y:S02]  /*1b160*/  IMAD R7, R2, c[0x0][0x180], RZ ;  /* 0x0000600002077a24 */ /* 0x000fe400078e02ff */
[----:B------:R-:W-:-:S04]  /*1b170*/  IMAD.WIDE.U32 R8, R4, c[0x0][0x180], R8 ;  /* 0x0000600004087a25 */ /* 0x000fc800078e0008 */
[----:B------:R-:W-:-:S04]  /*1b180*/  IMAD R7, R4, c[0x0][0x184], R7 ;  /* 0x0000610004077a24 */ /* 0x000fc800078e0207 */
[----:B------:R-:W-:Y:S01]  /*1b190*/  IMAD.IADD R0, R9, 0x1, R7 ;  /* 0x0000000109007824 */ /* 0x000fe200078e0207 */
[----:B------:R-:W-:Y:S05]  /*1b1a0*/  BRA `(.L_x_2689) ;  /* 0x0000003000007947 */ /* 0x000fea0003800000 */
.L_x_2688:
[----:B------:R-:W-:-:S05]  /*1b1b0*/  IMAD.MOV.U32 R8, RZ, RZ, c[0x0][0x198] ;  /* 0x00006600ff087624 */ /* 0x000fca00078e00ff */
[----:B------:R-:W-:-:S04]  /*1b1c0*/  LEA R8, -R8, RZ, 0x6 ;  /* 0x000000ff08087211 */ /* 0x000fc800078e31ff */
[----:B------:R-:W-:Y:S02]  /*1b1d0*/  SHF.R.S32.HI R0, RZ, 0x1f, R8 ;  /* 0x0000001fff007819 */ /* 0x000fe40000011408 */
.L_x_2689:
[----:B------:R-:W-:Y:S01]  /*1b1e0*/  ULDC.64 UR4, c[0x0][0x198] ;  /* 0x0000660000047ab9 */ /* 0x000fe20000000a00 */
[C---:B------:R-:W-:Y:S01]  /*1b1f0*/  LEA R240, P0, R8.reuse, R240, 0x1 ;  /* 0x000000f008f07211 */ /* 0x040fe200078008ff */
[----:B------:R-:W-:Y:S02]  /*1b200*/  USHF.L.U32 UR7, UR4, 0x5, URZ ;  /* 0x0000000504077899 */ /* 0x000fe4000800063f */
[----:B------:R-:W-:Y:S01]  /*1b210*/  USHF.L.U64.HI UR5, UR4, UR6, UR5 ;  /* 0x0000000604057299 */ /* 0x000fe20008010205 */
[----:B------:R-:W-:-:S03]  /*1b220*/  LEA.HI.X R241, R8, R241, R0, 0x1, P0 ;  /* 0x000000f108f17211 */ /* 0x000fc600000f0c00 */
[----:B------:R-:W-:Y:S02]  /*1b230*/  IADD3 R10, P0, R240, UR7, RZ ;  /* 0x00000007f00a7c10 */ /* 0x000fe4000ff1e0ff */
[----:B------:R-:W-:Y:S01]  /*1b240*/  @!PT LDS RZ, [RZ] ;  /* 0x00000000fffff984 */ /* 0x000fe20000000800 */
[----:B------:R-:W-:Y:S01]  /*1b250*/  @!PT LDS RZ, [RZ] ;  /* 0x00000000fffff984 */ /* 0x000fe20000000800 */
[----:B------:R-:W-:Y:S01]  /*1b260*/  @!PT LDS RZ, [RZ] ;  /* 0x00000000fffff984 */ /* 0x000fe20000000800 */
[----:B------:R1:W-:Y:S02]  /*1b270*/  LDGSTS.E.BYPASS.LTC128B.128 [R237+0x8000], [R240.64] ;  /* 0x08000000f0ed7fae */ /* 0x0003e4000b901d48 */
        /* <DEDUP_REMOVED lines=21> */
.L_x_2687:
[----:B------:R-:W-:Y:S01]  /*1b3d0*/  FMNMX.FTZ R2, R164, R5, !PT ;  /* 0x00000005a4027209 */ /* 0x000fe20007810000 */
[----:B------:R-:W-:Y:S01]  /*1b3e0*/  LDSM.16.MT88.4 R20, [R226+0x10800] ;  /* 0x01080000e214783b */ /* 0x000fe20000004200 */
[----:B-1----:R-:W-:-:S02]  /*1b3f0*/  FMNMX.FTZ R9, R3, R18, !PT ;  /* 0x0000001203097209 */ /* 0x002fc40007810000 */
        /* <DEDUP_REMOVED lines=37> */
[----:B------:R-:W-:Y:S01]  /*1b650*/  LDSM.16.MT88.4 R8, [R225+0x10000] ;  /* 0x01000000e108783b */ /* 0x000fe20000004200 */
        /* <DEDUP_REMOVED lines=9> */
[----:B------:R-:W-:-:S02]  /*1b6f0*/  FFMA.FTZ R169, R13, c[0x0][0x23c], -R184 ;  /* 0x00008f000da97a23 */ /* 0x000fc400000108b8 */
[----:B------:R-:W-:Y:S01]  /*1b700*/  FFMA.FTZ R172, R5, c[0x0][0x23c], -R184 ;  /* 0x00008f0005ac7a23 */ /* 0x000fe200000108b8 */
[----:B------:R-:W-:Y:S01]  /*1b710*/  FSEL R5, R174, RZ, P1 ;  /* 0x000000ffae057208 */ /* 0x000fe20000800000 */
[----:B------:R-:W-:Y:S02]  /*1b720*/  FFMA.FTZ R0, R14, c[0x0][0x23c], -R181 ;  /* 0x00008f000e007a23 */ /* 0x000fe400000108b5 */
[----:B------:R-:W1:Y:S01]  /*1b730*/  LDSM.16.MT88.4 R12, [R228+0x10000] ;  /* 0x01000000e40c783b */ /* 0x000e620000004200 */
[----:B------:R-:W-:Y:S01]  /*1b740*/  FADD.FTZ R6, R3, -R6 ;  /* 0x8000000603067221 */ /* 0x000fe20000010000 */
[----:B------:R-:W-:Y:S01]  /*1b750*/  MUFU.EX2 R172, R172 ;  /* 0x000000ac00ac7308 */ /* 0x000fe20000000800 */
[----:B------:R-:W-:Y:S02]  /*1b760*/  FADD.FTZ R4, R164, -R5 ;  /* 0x80000005a4047221 */ /* 0x000fe40000010000 */
[--C-:B------:R-:W-:Y:S02]  /*1b770*/  FFMA.FTZ R171, R17, c[0x0][0x23c], -R184.reuse ;  /* 0x00008f0011ab7a23 */ /* 0x100fe400000108b8 */
[----:B------:R-:W-:-:S02]  /*1b780*/  FFMA.FTZ R170, R19, c[0x0][0x23c], -R184 ;  /* 0x00008f0013aa7a23 */ /* 0x000fc400000108b8 */
[--C-:B------:R-:W-:Y:S01]  /*1b790*/  FFMA.FTZ R168, R18, c[0x0][0x23c], -R181.reuse ;  /* 0x00008f0012a87a23 */ /* 0x100fe200000108b5 */
[----:B------:R-:W-:Y:S01]  /*1b7a0*/  MUFU.EX2 R169, R169 ;  /* 0x000000a900a97308 */ /* 0x000fe20000000800 */
[--C-:B------:R-:W-:Y:S01]  /*1b7b0*/  FFMA.FTZ R2, R188, c[0x0][0x23c], -R181.reuse ;  /* 0x00008f00bc027a23 */ /* 0x100fe200000108b5 */
[----:B------:R-:W2:Y:S01]  /*1b7c0*/  LDSM.16.MT88.4 R16, [R226+0x10000] ;  /* 0x01000000e210783b */ /* 0x000ea20000004200 */
[----:B------:R-:W-:Y:S02]  /*1b7d0*/  FFMA.FTZ R175, R190, c[0x0][0x23c], -R181 ;  /* 0x00008f00beaf7a23 */ /* 0x000fe400000108b5 */
[----:B------:R-:W-:Y:S02]  /*1b7e0*/  FMUL.FTZ R176, R4, c[0x0][0x23c] ;  /* 0x00008f0004b07a20 */ /* 0x000fe40000410000 */
[----:B------:R-:W-:Y:S01]  /*1b7f0*/  FMUL.FTZ R3, R6, c[0x0][0x23c] ;  /* 0x00008f0006037a20 */ /* 0x000fe20000410000 */
[----:B------:R-:W3:Y:S01]  /*1b800*/  MUFU.EX2 R171, R171 ;  /* 0x000000ab00ab7308 */ /* 0x000ee20000000800 */
[----:B------:R-:W-:-:S02]  /*1b810*/  FFMA.FTZ R177, R35, c[0x0][0x23c], -R184 ;  /* 0x00008f0023b17a23 */ /* 0x000fc400000108b8 */
[--C-:B------:R-:W-:Y:S02]  /*1b820*/  FFMA.FTZ R178, R33, c[0x0][0x23c], -R184.reuse ;  /* 0x00008f0021b27a23 */ /* 0x100fe400000108b8 */
[--C-:B------:R-:W-:Y:S02]  /*1b830*/  FFMA.FTZ R186, R27, c[0x0][0x23c], -R184.reuse ;  /* 0x00008f001bba7a23 */ /* 0x100fe400000108b8 */
[--C-:B------:R-:W-:Y:S01]  /*1b840*/  FFMA.FTZ R187, R25, c[0x0][0x23c], -R184.reuse ;  /* 0x00008f0019bb7a23 */ /* 0x100fe200000108b8 */
[----:B------:R-:W4:Y:S01]  /*1b850*/  MUFU.EX2 R170, R170 ;  /* 0x000000aa00aa7308 */ /* 0x000f220000000800 */
[--C-:B------:R-:W-:Y:S02]  /*1b860*/  FFMA.FTZ R188, R24, c[0x0][0x23c], -R181.reuse ;  /* 0x00008f0018bc7a23 */ /* 0x100fe400000108b5 */
[--C-:B------:R-:W-:Y:S02]  /*1b870*/  FFMA.FTZ R189, R26, c[0x0][0x23c], -R181.reuse ;  /* 0x00008f001abd7a23 */ /* 0x100fe400000108b5 */
[--C-:B------:R-:W-:Y:S01]  /*1b880*/  FFMA.FTZ R190, R34, c[0x0][0x23c], -R181.reuse ;  /* 0x00008f0022be7a23 */ /* 0x100fe200000108b5 */
[----:B------:R-:W-:Y:S01]  /*1b890*/  LDSM.16.MT88.4 R24, [R228+0x10800] ;  /* 0x01080000e418783b */ /* 0x000fe20000004200 */
[----:B------:R-:W-:Y:S01]  /*1b8a0*/  FFMA.FTZ R191, R32, c[0x0][0x23c], -R181 ;  /* 0x00008f0020bf7a23 */ /* 0x000fe200000108b5 */
[----:B------:R-:W-:Y:S01]  /*1b8b0*/  MUFU.EX2 R168, R168 ;  /* 0x000000a800a87308 */ /* 0x000fe20000000800 */
[----:B---3--:R-:W-:Y:S01]  /*1b8c0*/  F2FP.PACK_AB R4, R171, R172 ;  /* 0x000000acab04723e */ /* 0x008fe200000000ff */
[----:B------:R-:W-:Y:S01]  /*1b8d0*/  LDSM.16.MT88.4 R32, [R225+0x12800] ;  /* 0x01280000e120783b */ /* 0x000fe20000004200 */
[----:B------:R-:W-:-:S02]  /*1b8e0*/  FFMA.FTZ R196, R201, c[0x0][0x23c], -R184 ;  /* 0x00008f00c9c47a23 */ /* 0x000fc400000108b8 */
[--C-:B------:R-:W-:Y:S02]  /*1b8f0*/  FFMA.FTZ R195, R195, c[0x0][0x23c], -R184.reuse ;  /* 0x00008f00c3c37a23 */ /* 0x100fe400000108b8 */
[--C-:B------:R-:W-:Y:S01]  /*1b900*/  FFMA.FTZ R193, R193, c[0x0][0x23c], -R184.reuse ;  /* 0x00008f00c1c17a23 */ /* 0x100fe200000108b8 */
[----:B------:R-:W3:Y:S01]  /*1b910*/  MUFU.EX2 R2, R2 ;  /* 0x0000000200027308 */ /* 0x000ee20000000800 */
[----:B----4-:R-:W-:Y:S01]  /*1b920*/  F2FP.PACK_AB R6, R169, R170 ;  /* 0x000000aaa906723e */ /* 0x010fe200000000ff */
[----:B------:R-:W-:Y:S02]  /*1b930*/  FFMA.FTZ R198, R203, c[0x0][0x23c], -R184 ;  /* 0x00008f00cbc67a23 */ /* 0x000fe400000108b8 */
[--C-:B------:R-:W-:Y:S02]  /*1b940*/  FFMA.FTZ R197, R200, c[0x0][0x23c], -R181.reuse ;  /* 0x00008f00c8c57a23 */ /* 0x100fe400000108b5 */
[--C-:B------:R-:W-:Y:S02]  /*1b950*/  FFMA.FTZ R192, R192, c[0x0][0x23c], -R181.reuse ;  /* 0x00008f00c0c07a23 */ /* 0x100fe400000108b5 */
[----:B------:R-:W-:Y:S01]  /*1b960*/  MUFU.EX2 R0, R0 ;  /* 0x0000000000007308 */ /* 0x000fe20000000800 */
[----:B------:R-:W-:-:S02]  /*1b970*/  FFMA.FTZ R199, R202, c[0x0][0x23c], -R181 ;  /* 0x00008f00cac77a23 */ /* 0x000fc400000108b5 */
[--C-:B------:R-:W-:Y:S02]  /*1b980*/  FFMA.FTZ R194, R194, c[0x0][0x23c], -R181.reuse ;  /* 0x00008f00c2c27a23 */ /* 0x100fe400000108b5 */
[--C-:B------:R-:W-:Y:S02]  /*1b990*/  FFMA.FTZ R200, R183, c[0x0][0x23c], -R184.reuse ;  /* 0x00008f00b7c87a23 */ /* 0x100fe400000108b8 */
[--C-:B------:R-:W-:Y:S01]  /*1b9a0*/  FFMA.FTZ R185, R185, c[0x0][0x23c], -R184.reuse ;  /* 0x00008f00b9b97a23 */ /* 0x100fe200000108b8 */
[----:B------:R-:W4:Y:S01]  /*1b9b0*/  MUFU.EX2 R175, R175 ;  /* 0x000000af00af7308 */ /* 0x000f220000000800 */
[----:B---3--:R-:W-:Y:S01]  /*1b9c0*/  F2FP.PACK_AB R5, R2, R168 ;  /* 0x000000a80205723e */ /* 0x008fe200000000ff */
[--C-:B------:R-:W-:Y:S02]  /*1b9d0*/  FFMA.FTZ R183, R167, c[0x0][0x23c], -R184.reuse ;  /* 0x00008f00a7b77a23 */ /* 0x100fe400000108b8 */
[----:B------:R-:W-:Y:S02]  /*1b9e0*/  FFMA.FTZ R184, R165, c[0x0][0x23c], -R184 ;  /* 0x00008f00a5b87a23 */ /* 0x000fe400000108b8 */
[----:B------:R-:W-:-:S02]  /*1b9f0*/  FFMA.FTZ R201, R166, c[0x0][0x23c], -R181 ;  /* 0x00008f00a6c97a23 */ /* 0x000fc400000108b5 */
[----:B------:R-:W3:Y:S01]  /*1ba00*/  MUFU.EX2 R176, R176 ;  /* 0x000000b000b07308 */ /* 0x000ee20000000800 */
[--C-:B------:R-:W-:Y:S01]  /*1ba10*/  FFMA.FTZ R182, R182, c[0x0][0x23c], -R181.reuse ;  /* 0x00008f00b6b67a23 */ /* 0x100fe200000108b5 */
[----:B------:R-:W-:Y:S01]  /*1ba20*/  LDSM.16.MT88.4 R164, [R228+0x11800] ;  /* 0x01180000e4a4783b */ /* 0x000fe20000004200 */
[--C-:B------:R-:W-:Y:S02]  /*1ba30*/  FFMA.FTZ R180, R180, c[0x0][0x23c], -R181.reuse ;  /* 0x00008f00b4b47a23 */ /* 0x100fe400000108b5 */
[----:B------:R-:W-:-:S03]  /*1ba40*/  FFMA.FTZ R179, R179, c[0x0][0x23c], -R181 ;  /* 0x00008f00b3b37a23 */ /* 0x000fc600000108b5 */
[----:B------:R-:W5:Y:S01]  /*1ba50*/  MUFU.EX2 R3, R3 ;  /* 0x0000000300037308 */ /* 0x000f620000000800 */
[----:B----4-:R-:W-:Y:S01]  /*1ba60*/  F2FP.PACK_AB R7, R175, R0 ;  /* 0x00000000af07723e */ /* 0x010fe200000000ff */
[----:B---3--:R-:W-:-:S06]  /*1ba70*/  FMUL.FTZ R160, R160, R176 ;  /* 0x000000b0a0a07220 */ /* 0x008fcc0000410000 */
[----:B------:R-:W3:Y:S01]  /*1ba80*/  MUFU.EX2 R177, R177 ;  /* 0x000000b100b17308 */ /* 0x000ee20000000800 */
[-C--:B------:R-:W-:Y:S02]  /*1ba90*/  FMUL.FTZ R161, R161, R176.reuse ;  /* 0x000000b0a1a17220 */ /* 0x080fe40000410000 */
[-C--:B------:R-:W-:Y:S02]  /*1baa0*/  FMUL.FTZ R36, R36, R176.reuse ;  /* 0x000000b024247220 */ /* 0x080fe40000410000 */
[----:B------:R-:W-:Y:S02]  /*1bab0*/  FMUL.FTZ R37, R37, R176 ;  /* 0x000000b025257220 */ /* 0x000fe40000410000 */
[-C--:B-----5:R-:W-:Y:S01]  /*1bac0*/  FMUL.FTZ R162, R162, R3.reuse ;  /* 0x00000003a2a27220 */ /* 0x0a0fe20000410000 */
[----:B------:R-:W4:Y:S01]  /*1bad0*/  MUFU.EX2 R178, R178 ;  /* 0x000000b200b27308 */ /* 0x000f220000000800 */
        /* <DEDUP_REMOVED lines=11> */
[----:B------:R-:W1:Y:S01]  /*1bb90*/  LDSM.16.MT88.4 R12, [R224+0x10000] ;  /* 0x01000000e00c783b */ /* 0x000e620000004200 */
[----:B------:R-:W-:Y:S01]  /*1bba0*/  FMUL.FTZ R45, R45, R176 ;  /* 0x000000b02d2d7220 */ /* 0x000fe20000410000 */
[----:B------:R-:W-:Y:S01]  /*1bbb0*/  MUFU.EX2 R187, R187 ;  /* 0x000000bb00bb7308 */ /* 0x000fe20000000800 */
        /* <DEDUP_REMOVED lines=10> */
[----:B------:R-:W-:Y:S01]  /*1bc60*/  FMUL.FTZ R53, R53, R176 ;  /* 0x000000b035357220 */ /* 0x000fe20000410000 */
[----:B------:R-:W2:Y:S01]  /*1bc70*/  LDSM.16.MT88.4 R16, [R228+0x12000] ;  /* 0x01200000e410783b */ /* 0x000ea20000004200 */
[-C--:B------:R-:W-:Y:S01]  /*1bc80*/  FMUL.FTZ R54, R54, R3.reuse ;  /* 0x0000000336367220 */ /* 0x080fe20000410000 */
[----:B------:R-:W5:Y:S01]  /*1bc90*/  MUFU.EX2 R189, R189 ;  /* 0x000000bd00bd7308 */ /* 0x000f620000000800 */
[----:B------:R-:W-:-:S02]  /*1bca0*/  FMUL.FTZ R55, R55, R3 ;  /* 0x0000000337377220 */ /* 0x000fc40000410000 */
[-C--:B------:R-:W-:Y:S01]  /*1bcb0*/  FMUL.FTZ R56, R56, R176.reuse ;  /* 0x000000b038387220 */ /* 0x080fe20000410000 */
[C---:B------:R-:W-:Y:S01]  /*1bcc0*/  HMMA.16816.F32 R48, R4.reuse, R8, R48 ;  /* 0x000000080430723c */ /* 0x040fe20000001830 */
        /* <DEDUP_REMOVED lines=16> */
[----:B------:R-:W-:Y:S02]  /*1bdd0*/  FMUL.FTZ R67, R67, R3 ;  /* 0x0000000343437220 */ /* 0x000fe40000410000 */
[-C--:B------:R-:W-:Y:S01]  /*1bde0*/  FMUL.FTZ R68, R68, R176.reuse ;  /* 0x000000b044447220 */ /* 0x080fe20000410000 */
[----:B------:R-:W-:Y:S01]  /*1bdf0*/  HMMA.16816.F32 R60, R4, R14, R60 ;  /* 0x0000000e043c723c */ /* 0x000fe2000000183c */
[----:B------:R-:W1:Y:S01]  /*1be00*/  LDSM.16.MT88.4 R12, [R225+0x12000] ;  /* 0x01200000e10c783b */ /* 0x000e620000004200 */
[----:B------:R-:W-:-:S02]  /*1be10*/  FMUL.FTZ R69, R69, R176 ;  /* 0x000000b045457220 */ /* 0x000fc40000410000 */
[-C--:B------:R-:W-:Y:S01]  /*1be20*/  FMUL.FTZ R70, R70, R3.reuse ;  /* 0x0000000346467220 */ /* 0x080fe20000410000 */
[----:B------:R-:W1:Y:S01]  /*1be30*/  MUFU.EX2 R195, R195 ;  /* 0x000000c300c37308 */ /* 0x000e620000000800 */
[-C--:B------:R-:W-:Y:S02]  /*1be40*/  FMUL.FTZ R71, R71, R3.reuse ;  /* 0x0000000347477220 */ /* 0x080fe40000410000 */
[-C--:B------:R-:W-:Y:S02]  /*1be50*/  FMUL.FTZ R72, R72, R176.reuse ;  /* 0x000000b048487220 */ /* 0x080fe40000410000 */
[----:B------:R-:W-:Y:S01]  /*1be60*/  FMUL.FTZ R73, R73, R176 ;  /* 0x000000b049497220 */ /* 0x000fe20000410000 */
[----:B--2---:R-:W-:Y:S01]  /*1be70*/  HMMA.16816.F32 R64, R4, R16, R64 ;  /* 0x000000100440723c */ /* 0x004fe20000001840 */
[-C--:B------:R-:W-:Y:S01]  /*1be80*/  FMUL.FTZ R74, R74, R3.reuse ;  /* 0x000000034a4a7220 */ /* 0x080fe20000410000 */
[----:B------:R-:W-:Y:S01]  /*1be90*/  MUFU.EX2 R193, R193 ;  /* 0x000000c100c17308 */ /* 0x000fe20000000800 */
[----:B------:R-:W-:-:S02]  /*1bea0*/  FMUL.FTZ R75, R75, R3 ;  /* 0x000000034b4b7220 */ /* 0x000fc40000410000 */
[-C--:B------:R-:W-:Y:S02]  /*1beb0*/  FMUL.FTZ R76, R76, R176.reuse ;  /* 0x000000b04c4c7220 */ /* 0x080fe40000410000 */
        /* <DEDUP_REMOVED lines=8> */
[----:B---3--:R-:W-:Y:S01]  /*1bf40*/  HMMA.16816.F32 R72, R4, R8, R72 ;  /* 0x000000080448723c */ /* 0x008fe20000001848 */
[----:B------:R-:W-:-:S02]  /*1bf50*/  FMUL.FTZ R82, R82, R3 ;  /* 0x0000000352527220 */ /* 0x000fc40000410000 */
[-C--:B------:R-:W-:Y:S01]  /*1bf60*/  FMUL.FTZ R83, R83, R3.reuse ;  /* 0x0000000353537220 */ /* 0x080fe20000410000 */
[----:B------:R-:W-:Y:S01]  /*1bf70*/  MUFU.EX2 R197, R197 ;  /* 0x000000c500c57308 */ /* 0x000fe20000000800 */
[-C--:B------:R-:W-:Y:S02]  /*1bf80*/  FMUL.FTZ R84, R84, R176.reuse ;  /* 0x000000b054547220 */ /* 0x080fe40000410000 */
[-C--:B------:R-:W-:Y:S01]  /*1bf90*/  FMUL.FTZ R85, R85, R176.reuse ;  /* 0x000000b055557220 */ /* 0x080fe20000410000 */
[----:B------:R-:W-:Y:S01]  /*1bfa0*/  HMMA.16816.F32 R76, R4, R10, R76 ;  /* 0x0000000a044c723c */ /* 0x000fe2000000184c */
[-C--:B------:R-:W-:Y:S01]  /*1bfb0*/  FMUL.FTZ R86, R86, R3.reuse ;  /* 0x0000000356567220 */ /* 0x080fe20000410000 */
[----:B------:R-:W3:Y:S01]  /*1bfc0*/  LDSM.16.MT88.4 R8, [R228+0x14000] ;  /* 0x01400000e408783b */ /* 0x000ee20000004200 */
[----:B------:R-:W-:Y:S01]  /*1bfd0*/  FMUL.FTZ R87, R87, R3 ;  /* 0x0000000357577220 */ /* 0x000fe20000410000 */
        /* <DEDUP_REMOVED lines=27> */
[----:B------:R-:W1:Y:S01]  /*1c190*/  MUFU.EX2 R200, R200 ;  /* 0x000000c800c87308 */ /* 0x000e620000000800 */
[----:B------:R-:W-:Y:S02]  /*1c1a0*/  FMUL.FTZ R105, R105, R176 ;  /* 0x000000b069697220 */ /* 0x000fe40000410000 */
[-C--:B------:R-:W-:Y:S01]  /*1c1b0*/  FMUL.FTZ R106, R106, R3.reuse ;  /* 0x000000036a6a7220 */ /* 0x080fe20000410000 */
[----:B---3--:R-:W-:Y:S01]  /*1c1c0*/  HMMA.16816.F32 R96, R4, R8, R96 ;  /* 0x000000080460723c */ /* 0x008fe20000001860 */
[----:B------:R-:W-:-:S02]  /*1c1d0*/  FMUL.FTZ R107, R107, R3 ;  /* 0x000000036b6b7220 */ /* 0x000fc40000410000 */
        /* <DEDUP_REMOVED lines=8> */
[----:B------:R-:W-:Y:S01]  /*1c260*/  MUFU.EX2 R184, R184 ;  /* 0x000000b800b87308 */ /* 0x000fe20000000800 */
        /* <DEDUP_REMOVED lines=31> */
[-C--:B------:R-:W-:Y:S02]  /*1c460*/  FMUL.FTZ R133, R133, R176.reuse ;  /* 0x000000b085857220 */ /* 0x080fe40000410000 */
[-C--:B------:R-:W-:Y:S02]  /*1c470*/  FMUL.FTZ R134, R134, R3.reuse ;  /* 0x0000000386867220 */ /* 0x080fe40000410000 */
[-C--:B------:R-:W-:Y:S01]  /*1c480*/  FMUL.FTZ R135, R135, R3.reuse ;  /* 0x0000000387877220 */ /* 0x080fe20000410000 */
[----:B------:R-:W-:Y:S01]  /*1c490*/  HMMA.16816.F32 R124, R4, R10, R124 ;  /* 0x0000000a047c723c */ /* 0x000fe2000000187c */
[----:B------:R-:W3:Y:S01]  /*1c4a0*/  LDSM.16.MT88.4 R8, [R225+0x16000] ;  /* 0x01600000e108783b */ /* 0x000ee20000004200 */
[-C--:B------:R-:W-:Y:S02]  /*1c4b0*/  FMUL.FTZ R136, R136, R176.reuse ;  /* 0x000000b088887220 */ /* 0x080fe40000410000 */
[----:B------:R-:W-:Y:S02]  /*1c4c0*/  FMUL.FTZ R137, R137, R176 ;  /* 0x000000b089897220 */ /* 0x000fe40000410000 */
[----:B------:R-:W-:-:S02]  /*1c4d0*/  FMUL.FTZ R138, R138, R3 ;  /* 0x000000038a8a7220 */ /* 0x000fc40000410000 */
[C---:B-1----:R-:W-:Y:S01]  /*1c4e0*/  HMMA.16816.F32 R128, R4.reuse, R12, R128 ;  /* 0x0000000c0480723c */ /* 0x042fe20000001880 */
[-C--:B------:R-:W-:Y:S02]  /*1c4f0*/  FMUL.FTZ R139, R139, R3.reuse ;  /* 0x000000038b8b7220 */ /* 0x080fe40000410000 */
        /* <DEDUP_REMOVED lines=8> */
[-C--:B------:R-:W-:Y:S02]  /*1c580*/  FMUL.FTZ R142, R142, R3.reuse ;  /* 0x000000038e8e7220 */ /* 0x080fe40000410000 */
[----:B------:R-:W-:Y:S01]  /*1c590*/  FMUL.FTZ R143, R143, R3 ;  /* 0x000000038f8f7220 */ /* 0x000fe20000410000 */
[----:B--2---:R-:W-:Y:S01]  /*1c5a0*/  HMMA.16816.F32 R136, R4, R16, R136 ;  /* 0x000000100488723c */ /* 0x004fe20000001888 */
[-C--:B------:R-:W-:Y:S02]  /*1c5b0*/  FMUL.FTZ R144, R144, R176.reuse ;  /* 0x000000b090907220 */ /* 0x080fe40000410000 */
[----:B------:R-:W-:-:S02]  /*1c5c0*/  FMUL.FTZ R145, R145, R176 ;  /* 0x000000b091917220 */ /* 0x000fc40000410000 */
[-C--:B------:R-:W-:Y:S02]  /*1c5d0*/  FMUL.FTZ R146, R146, R3.reuse ;  /* 0x0000000392927220 */ /* 0x080fe40000410000 */
[-C--:B------:R-:W-:Y:S01]  /*1c5e0*/  FMUL.FTZ R147, R147, R3.reuse ;  /* 0x0000000393937220 */ /* 0x080fe20000410000 */
[C---:B------:R-:W-:Y:S01]  /*1c5f0*/  HMMA.16816.F32 R156, R4.reuse, R18, R156 ;  /* 0x00000012049c723c */ /* 0x040fe2000000189c */
[-C--:B------:R-:W-:Y:S01]  /*1c600*/  FMUL.FTZ R152, R152, R176.reuse ;  /* 0x000000b098987220 */ /* 0x080fe20000410000 */
[----:B------:R-:W2:Y:S01]  /*1c610*/  LDSM.16.MT88.4 R16, [R225+0x10800] ;  /* 0x01080000e110783b */ /* 0x000ea20000004200 */
[-C--:B------:R-:W-:Y:S02]  /*1c620*/  FMUL.FTZ R153, R153, R176.reuse ;  /* 0x000000b099997220 */ /* 0x080fe40000410000 */
        /* <DEDUP_REMOVED lines=9> */
[----:B------:R-:W-:Y:S02]  /*1c6c0*/  FFMA.FTZ R172, R249, R176, R172 ;  /* 0x000000b0f9ac7223 */ /* 0x000fe400000100ac */
[----:B------:R-:W-:Y:S02]  /*1c6d0*/  FFMA.FTZ R3, R247, R3, R168 ;  /* 0x00000003f7037223 */ /* 0x000fe400000100a8 */
[----:B------:R-:W-:-:S02]  /*1c6e0*/  FADD.FTZ R171, R171, R172 ;  /* 0x000000acabab7221 */ /* 0x000fc40000010000 */
[C---:B-1----:R-:W-:Y:S01]  /*1c6f0*/  HMMA.16816.F32 R152, R4.reuse, R12, R152 ;  /* 0x0000000c0498723c */ /* 0x042fe20000001898 */
[----:B------:R-:W-:Y:S02]  /*1c700*/  FADD.FTZ R3, R2, R3 ;  /* 0x0000000302037221 */ /* 0x000fe40000010000 */
[----:B------:R-:W-:Y:S02]  /*1c710*/  FADD.FTZ R170, R170, R171 ;  /* 0x000000abaaaa7221 */ /* 0x000fe40000010000 */
[----:B------:R-:W-:Y:S02]  /*1c720*/  FADD.FTZ R2, R0, R3 ;  /* 0x0000000300027221 */ /* 0x000fe40000010000 */
[----:B------:R-:W-:Y:S01]  /*1c730*/  FADD.FTZ R0, R169, R170 ;  /* 0x000000aaa9007221 */ /* 0x000fe20000010000 */
[----:B------:R-:W-:Y:S01]  /*1c740*/  HMMA.16816.F32 R148, R4, R14, R148 ;  /* 0x0000000e0494723c */ /* 0x000fe20000001894 */
[----:B------:R-:W-:Y:S01]  /*1c750*/  LDSM.16.MT88.4 R12, [R226+0x12800] ;  /* 0x01280000e20c783b */ /* 0x000fe20000004200 */
[----:B------:R-:W-:-:S02]  /*1c760*/  FADD.FTZ R175, R175, R2 ;  /* 0x00000002afaf7221 */ /* 0x000fc40000010000 */
[----:B------:R-:W-:-:S03]  /*1c770*/  FADD.FTZ R3, R177, R0 ;  /* 0x00000000b1037221 */ /* 0x000fc60000010000 */
[C---:B----4-:R-:W-:Y:S01]  /*1c780*/  F2FP.PACK_AB R4, R178.reuse, R177 ;  /* 0x000000b1b204723e */ /* 0x050fe200000000ff */
[----:B------:R-:W-:Y:S01]  /*1c790*/  FADD.FTZ R3, R178, R3 ;  /* 0x00000003b2037221 */ /* 0x000fe20000010000 */
[----:B-----5:R-:W-:Y:S01]  /*1c7a0*/  F2FP.PACK_AB R5, R189, R188 ;  /* 0x000000bcbd05723e */ /* 0x020fe200000000ff */
        /* <DEDUP_REMOVED lines=8> */
[----:B------:R-:W-:Y:S02]  /*1c830*/  HMMA.16816.F32 R40, R4, R20, R40 ;  /* 0x000000140428723c */ /* 0x000fe40000001828 */
[----:B------:R-:W-:-:S06]  /*1c840*/  FADD.FTZ R0, R191, R0 ;  /* 0x00000000bf007221 */ /* 0x000fcc0000010000 */
        /* <DEDUP_REMOVED lines=160> */
.L_x_2684:
[----:B------:R-:W-:-:S13]  /*1d250*/  ISETP.GE.AND P0, PT, R242, 0x1, PT ;  /* 0x00000001f200780c */ /* 0x000fda0003f06270 */
[----:B------:R-:W-:Y:S05]  /*1d260*/  @!P0 BRA `(.L_x_2690) ;  /* 0x0000388000008947 */ /* 0x000fea0003800000 */
[----:B------:R-:W-:Y:S01]  /*1d270*/  ULDC UR6, c[0x0][0x1a0] ;  /* 0x0000680000067ab9 */ /* 0x000fe20000000800 */
[----:B------:R-:W-:Y:S01]  /*1d280*/  IMAD.MOV.U32 R0, RZ, RZ, R3 ;  /* 0x000000ffff007224 */ /* 0x000fe200078e0003 */
[----:B------:R-:W-:Y:S01]  /*1d290*/  ULEA UR5, -UR6, URZ, 0x6 ;  /* 0x0000003f06057291 */ /* 0x000fe2000f8e313f */
[----:B------:R-:W-:Y:S01]  /*1d2a0*/  IMAD.MOV.U32 R165, RZ, RZ, R164 ;  /* 0x000000ffffa57224 */ /* 0x000fe200078e00a4 */
[----:B------:R-:W-:Y:S02]  /*1d2b0*/  UMOV UR9, 0x5 ;  /* 0x0000000500097882 */ /* 0x000fe40000000000 */
[----:B------:R-:W-:Y:S02]  /*1d2c0*/  USHF.R.S32.HI UR4, URZ, 0x1f, UR5 ;  /* 0x0000001f3f047899 */ /* 0x000fe40008011405 */
[----:B------:R-:W-:Y:S01]  /*1d2d0*/  MOV R248, UR5 ;  /* 0x0000000500f87c02 */ /* 0x000fe20008000f00 */
[----:B------:R-:W-:Y:S02]  /*1d2e0*/  ULDC UR8, c[0x0][0x1a4] ;  /* 0x0000690000087ab9 */ /* 0x000fe40000000800 */
[----:B------:R-:W-:Y:S01]  /*1d2f0*/  USHF.L.U32 UR10, UR6, 0x5, URZ ;  /* 0x00000005060a7899 */ /* 0x000fe2000800063f */
[----:B------:R-:W-:Y:S01]  /*1d300*/  MOV R246, UR4 ;  /* 0x0000000400f67c02 */ /* 0x000fe20008000f00 */
[----:B------:R-:W-:-:S02]  /*1d310*/  USHF.L.U64.HI UR8, UR6, UR9, UR8 ;  /* 0x0000000906087299 */ /* 0x000fc40008010208 */
[----:B------:R-:W-:Y:S02]  /*1d320*/  ULDC.64 UR12, c[0x0][0x118] ;  /* 0x00004600000c7ab9 */ /* 0x000fe40000000a00 */
[----:B------:R-:W-:Y:S02]  /*1d330*/  ULDC UR4, c[0x0][0x19c] ;  /* 0x0000670000047ab9 */ /* 0x000fe40000000800 */
.L_x_2694:
        /* <DEDUP_REMOVED lines=59> */
[----:B------:R-:W-:Y:S01]  /*1d6f0*/  IMAD.WIDE.U32 R6, R5, c[0x0][0x188], R6 ;  /* 0x0000620005067a25 */ /* 0x000fe200078e0006 */
[----:B------:R-:W-:Y:S05]  /*1d700*/  SHF.R.S32.HI R3, RZ, 0x1f, R5 ;  /* 0x0000001fff037819 */ /* 0x000fea0000011405 */
[----:B------:R-:W-:Y:S04]  /*1d710*/  IMAD R2, R3, c[0x0][0x188], RZ ;  /* 0x0000620003027a24 */ /* 0x000fe800078e02ff */
[----:B------:R-:W-:Y:S04]  /*1d720*/  IMAD R2, R5, c[0x0][0x18c], R2 ;  /* 0x0000630005027a24 */ /* 0x000fe800078e0202 */
[----:B------:R-:W-:Y:S02]  /*1d730*/  IMAD.IADD R2, R7, 0x1, R2 ;  /* 0x0000000107027824 */ /* 0x000fe400078e0202 */
.L_x_2691:
[C---:B------:R-:W-:Y:S04]  /*1d740*/  LEA R244, P0, R6.reuse, R244, 0x1 ;  /* 0x000000f406f47211 */ /* 0x040fe800078008ff */
[----:B------:R-:W-:Y:S02]  /*1d750*/  LEA.HI.X R243, R6, R243, R2, 0x1, P0 ;  /* 0x000000f306f37211 */ /* 0x000fe400000f0c02 */
[----:B------:R-:W-:Y:S03]  /*1d760*/  IADD3 R6, P0, R244, UR10, RZ ;  /* 0x0000000af4067c10 */ /* 0x000fe6000ff1e0ff */
[----:B------:R-:W-:Y:S01]  /*1d770*/  IMAD.MOV.U32 R245, RZ, RZ, R243 ;  /* 0x000000fffff57224 */ /* 0x000fe200078e00f3 */
[----:B------:R-:W-:Y:S02]  /*1d780*/  IADD3.X R7, R243, UR8, RZ, P0, !PT ;  /* 0x00000008f3077c10 */ /* 0x000fe400087fe4ff */
[----:B------:R-:W-:Y:S02]  /*1d790*/  IADD3 R4, P0, R6, UR10, RZ ;  /* 0x0000000a06047c10 */ /* 0x000fe4000ff1e0ff */
[----:B------:R-:W-:Y:S01]  /*1d7a0*/  @!PT LDS RZ, [RZ] ;  /* 0x00000000fffff984 */ /* 0x000fe20000000800 */
[----:B------:R-:W-:Y:S01]  /*1d7b0*/  @!PT LDS RZ, [RZ] ;  /* 0x00000000fffff984 */ /* 0x000fe20000000800 */
[----:B------:R-:W-:Y:S01]  /*1d7c0*/  @!PT LDS RZ, [RZ] ;  /* 0x00000000fffff984 */ /* 0x000fe20000000800 */
[----:B------:R1:W-:Y:S02]  /*1d7d0*/  LDGSTS.E.BYPASS.LTC128B.128 [R237+0x10000], [R244.64] ;  /* 0x10000000f4ed7fae */ /* 0x0003e4000b901d4c */
[----:B------:R-:W-:Y:S02]  /*1d7e0*/  IADD3.X R5, R7, UR8, RZ, P0, !PT ;  /* 0x0000000807057c10 */ /* 0x000fe400087fe4ff */
[----:B------:R1:W-:Y:S01]  /*1d7f0*/  LDGSTS.E.BYPASS.LTC128B.128 [R237+0x12000], [R244.64+0x80] ;  /* 0x12000080f4ed7fae */ /* 0x0003e2000b901d4c */
[----:B------:R-:W-:Y:S03]  /*1d800*/  IADD3 R2, P0, R4, UR10, RZ ;  /* 0x0000000a04027c10 */ /* 0x000fe6000ff1e0ff */
[----:B------:R1:W-:Y:S01]  /*1d810*/  LDGSTS.E.BYPASS.LTC128B.128 [R237+0x14000], [R244.64+0x100] ;  /* 0x14000100f4ed7fae */ /* 0x0003e2000b901d4c */
[----:B------:R-:W-:Y:S02]  /*1d820*/  IADD3.X R3, R5, UR8, RZ, P0, !PT ;  /* 0x0000000805037c10 */ /* 0x000fe400087fe4ff */
[----:B------:R-:W-:Y:S01]  /*1d830*/  ISETP.GE.AND P0, PT, R242, 0x2, PT ;  /* 0x00000002f200780c */ /* 0x000fe20003f06270 */
        /* <DEDUP_REMOVED lines=24> */
[C---:B--2---:R-:W-:Y:S03]  /*1d9c0*/  HMMA.16816.F32 R4, R32.reuse, R8, RZ ;  /* 0x000000082004723c */ /* 0x044fe600000018ff */
[----:B------:R-:W-:Y:S04]  /*1d9d0*/  LDSM.16.M88.4 R192, [R230] ;  /* 0x00000000e6c0783b */ /* 0x000fe80000000200 */
[----:B------:R-:W2:Y:S01]  /*1d9e0*/  LDSM.16.M88.4 R196, [R227+0x8000] ;  /* 0x00800000e3c4783b */ /* 0x000ea20000000200 */
[C---:B------:R-:W-:Y:S03]  /*1d9f0*/  HMMA.16816.F32 R8, R32.reuse, R10, RZ ;  /* 0x0000000a2008723c */ /* 0x040fe600000018ff */
[----:B------:R-:W1:Y:S04]  /*1da00*/  LDSM.16.M88.4 R200, [R227+0x8800] ;  /* 0x00880000e3c8783b */ /* 0x000e680000000200 */
[----:B------:R-:W-:Y:S01]  /*1da10*/  LDSM.16.M88.4 R204, [R227+0x9800] ;  /* 0x00980000e3cc783b */ /* 0x000fe20000000200 */
[C---:B---3--:R-:W-:Y:S08]  /*1da20*/  HMMA.16816.F32 R12, R32.reuse, R16, RZ ;  /* 0x00000010200c723c */ /* 0x048ff000000018ff */
[C---:B------:R-:W-:Y:S08]  /*1da30*/  HMMA.16816.F32 R16, R32.reuse, R18, RZ ;  /* 0x000000122010723c */ /* 0x040ff000000018ff */
[C---:B----4-:R-:W-:Y:S08]  /*1da40*/  HMMA.16816.F32 R20, R32.reuse, R24, RZ ;  /* 0x000000182014723c */ /* 0x050ff000000018ff */
[C---:B------:R-:W-:Y:S08]  /*1da50*/  HMMA.16816.F32 R24, R32.reuse, R26, RZ ;  /* 0x0000001a2018723c */ /* 0x040ff000000018ff */
[C---:B-----5:R-:W-:Y:S08]  /*1da60*/  HMMA.16816.F32 R28, R32.reuse, R168, RZ ;  /* 0x000000a8201c723c */ /* 0x060ff000000018ff */
[----:B------:R-:W-:Y:S01]  /*1da70*/  HMMA.16816.F32 R32, R32, R170, RZ ;  /* 0x000000aa2020723c */ /* 0x000fe200000018ff */
[----:B------:R-:W3:Y:S07]  /*1da80*/  LDSM.16.M88.4 R168, [R227+0x9000] ;  /* 0x00900000e3a8783b */ /* 0x000eee0000000200 */
        /* <DEDUP_REMOVED lines=8> */
[----:B------:R-:W4:Y:S07]  /*1db10*/  LDSM.16.M88.4 R184, [R220+0x800] ;  /* 0x00080000dcb8783b */ /* 0x000f2e0000000200 */
        /* <DEDUP_REMOVED lines=16> */
[----:B------:R-:W2:Y:S03]  /*1dc20*/  LDSM.16.M88.4 R204, [R233+0xb800] ;  /* 0x00b80000e9cc783b */ /* 0x000ea60000000200 */
[C---:B-1----:R-:W-:Y:S08]  /*1dc30*/  HMMA.16816.F32 R4, R176.reuse, R180, R4 ;  /* 0x000000b4b004723c */ /* 0x042ff00000001804 */
[C---:B------:R-:W-:Y:S01]  /*1dc40*/  HMMA.16816.F32 R8, R176.reuse, R182, R8 ;  /* 0x000000b6b008723c */ /* 0x040fe20000001808 */
[----:B------:R-:W-:Y:S07]  /*1dc50*/  LDSM.16.M88.4 R180, [R219] ;  /* 0x00000000dbb4783b */ /* 0x000fee0000000200 */
[C---:B----4-:R-:W-:Y:S08]  /*1dc60*/  HMMA.16816.F32 R12, R176.reuse, R184, R12 ;  /* 0x000000b8b00c723c */ /* 0x050ff0000000180c */
[C---:B------:R-:W-:Y:S01]  /*1dc70*/  HMMA.16816.F32 R16, R176.reuse, R186, R16 ;  /* 0x000000bab010723c */ /* 0x040fe20000001810 */
[----:B------:R-:W-:Y:S07]  /*1dc80*/  LDSM.16.M88.4 R184, [R218] ;  /* 0x00000000dab8783b */ /* 0x000fee0000000200 */
[C---:B-----5:R-:W-:Y:S08]  /*1dc90*/  HMMA.16816.F32 R20, R176.reuse, R172, R20 ;  /* 0x000000acb014723c */ /* 0x060ff00000001814 */
[C---:B------:R-:W-:Y:S01]  /*1dca0*/  HMMA.16816.F32 R24, R176.reuse, R174, R24 ;  /* 0x000000aeb018723c */ /* 0x040fe20000001818 */
[----:B------:R-:W1:Y:S07]  /*1dcb0*/  LDSM.16.M88.4 R172, [R232+0x2000] ;  /* 0x00200000e8ac783b */ /* 0x000e6e0000000200 */
[C---:B------:R-:W-:Y:S08]  /*1dcc0*/  HMMA.16816.F32 R28, R176.reuse, R188, R28 ;  /* 0x000000bcb01c723c */ /* 0x040ff0000000181c */
[----:B------:R-:W-:Y:S01]  /*1dcd0*/  HMMA.16816.F32 R32, R176, R190, R32 ;  /* 0x000000beb020723c */ /* 0x000fe20000001820 */
[----:B------:R-:W4:Y:S04]  /*1dce0*/  LDSM.16.M88.4 R176, [R217] ;  /* 0x00000000d9b0783b */ /* 0x000f280000000200 */
[----:B------:R-:W5:Y:S03]  /*1dcf0*/  LDSM.16.M88.4 R188, [R216] ;  /* 0x00000000d8bc783b */ /* 0x000f660000000200 */
        /* <DEDUP_REMOVED lines=22> */
[C---:B-----5:R-:W-:Y:S08]  /*1de60*/  HMMA.16816.F32 R28, R172.reuse, R188, R28 ;  /* 0x000000bcac1c723c */ /* 0x060ff0000000181c */
        /* <DEDUP_REMOVED lines=19> */
[C---:B------:R-:W-:Y:S08]  /*1dfa0*/  HMMA.16816.F32 R12, R176.reuse, R184, R12 ;  /* 0x000000b8b00c723c */ /* 0x040ff0000000180c */
[C---:B------:R-:W-:Y:S01]  /*1dfb0*/  HMMA.16816.F32 R16, R176.reuse, R186, R16 ;  /* 0x000000bab010723c */ /* 0x040fe20000001810 */
[----:B------:R-:W-:Y:S07]  /*1dfc0*/  LDSM.16.M88.4 R184, [R214] ;  /* 0x00000000d6b8783b */ /* 0x000fee0000000200 */
[C---:B----4-:R-:W-:Y:S08]  /*1dfd0*/  HMMA.16816.F32 R20, R176.reuse, R172, R20 ;  /* 0x000000acb014723c */ /* 0x050ff00000001814 */
[C---:B------:R-:W-:Y:S01]  /*1dfe0*/  HMMA.16816.F32 R24, R176.reuse, R174, R24 ;  /* 0x000000aeb018723c */ /* 0x040fe20000001818 */
[----:B------:R-:W1:Y:S07]  /*1dff0*/  LDSM.16.M88.4 R172, [R232+0x4000] ;  /* 0x00400000e8ac783b */ /* 0x000e6e0000000200 */
[C---:B-----5:R-:W-:Y:S08]  /*1e000*/  HMMA.16816.F32 R28, R176.reuse, R188, R28 ;  /* 0x000000bcb01c723c */ /* 0x060ff0000000181c */
        /* <DEDUP_REMOVED lines=91> */
[C---:B-1----:R-:W-:Y:S08]  /*1e5c0*/  HMMA.16816.F32 R4, R176.reuse, R180, R4 ;  /* 0x000000b4b004723c */ /* 0x042ff00000001804 */
[C---:B------:R-:W-:Y:S08]  /*1e5d0*/  HMMA.16816.F32 R8, R176.reuse, R182, R8 ;  /* 0x000000b6b008723c */ /* 0x040ff00000001808 */
[C---:B------:R-:W-:Y:S08]  /*1e5e0*/  HMMA.16816.F32 R12, R176.reuse, R184, R12 ;  /* 0x000000b8b00c723c */ /* 0x040ff0000000180c */
[C---:B------:R-:W-:Y:S08]  /*1e5f0*/  HMMA.16816.F32 R16, R176.reuse, R186, R16 ;  /* 0x000000bab010723c */ /* 0x040ff00000001810 */
[C---:B----4-:R-:W-:Y:S08]  /*1e600*/  HMMA.16816.F32 R20, R176.reuse, R172, R20 ;  /* 0x000000acb014723c */ /* 0x050ff00000001814 */
[C---:B------:R-:W-:Y:S08]  /*1e610*/  HMMA.16816.F32 R24, R176.reuse, R174, R24 ;  /* 0x000000aeb018723c */ /* 0x040ff00000001818 */
[C---:B-----5:R-:W-:Y:S08]  /*1e620*/  HMMA.16816.F32 R28, R176.reuse, R188, R28 ;  /* 0x000000bcb01c723c */ /* 0x060ff0000000181c */
[----:B------:R-:W-:Y:S01]  /*1e630*/  HMMA.16816.F32 R32, R176, R190, R32 ;  /* 0x000000beb020723c */ /* 0x000fe20000001820 */
[----:B------:R-:W-:-:S07]  /*1e640*/  @!P0 BRA `(.L_x_2692) ;  /* 0x0000060000008947 */ /* 0x000fce0003800000 */
[----:B------:R-:W-:Y:S02]  /*1e650*/  ULDC UR7, c[0x0][0x198] ;  /* 0x0000660000077ab9 */ /* 0x000fe40000000800 */
[----:B------:R-:W-:Y:S04]  /*1e660*/  ULEA UR6, -UR7, URZ, 0x6 ;  /* 0x0000003f07067291 */ /* 0x000fe8000f8e313f */
[----:B------:R-:W-:Y:S02]  /*1e670*/  USHF.R.S32.HI UR5, URZ, 0x1f, UR6 ;  /* 0x0000001f3f057899 */ /* 0x000fe40008011406 */
[----:B------:R-:W-:Y:S04]  /*1e680*/  MOV R168, UR6 ;  /* 0x0000000600a87c02 */ /* 0x000fe80008000f00 */
[----:B------:R-:W-:Y:S01]  /*1e690*/  MOV R2, UR5 ;  /* 0x0000000500027c02 */ /* 0x000fe20008000f00 */
[----:B------:R-:W-:-:S05]  /*1e6a0*/  @!P3 BRA `(.L_x_2693) ;  /* 0x000003c00000b947 */ /* 0x000fca0003800000 */
        /* <DEDUP_REMOVED lines=60> */
.L_x_2693:
[C---:B------:R-:W-:Y:S01]  /*1ea70*/  LEA R240, P0, R168.reuse, R240, 0x1 ;  /* 0x000000f0a8f07211 */ /* 0x040fe200078008ff */
[----:B------:R-:W-:Y:S02]  /*1ea80*/  USHF.L.U32 UR5, UR7, 0x5, URZ ;  /* 0x0000000507057899 */ /* 0x000fe4000800063f */
[----:B------:R-:W-:Y:S01]  /*1ea90*/  USHF.L.U64.HI UR7, UR7, UR9, UR4 ;  /* 0x0000000907077299 */ /* 0x000fe20008010204 */
[----:B------:R-:W-:Y:S03]  /*1eaa0*/  LEA.HI.X R241, R168, R241, R2, 0x1, P0 ;  /* 0x000000f1a8f17211 */ /* 0x000fe600000f0c02 */
        /* <DEDUP_REMOVED lines=10> */
[----:B------:R-:W-:Y:S01]  /*1eb50*/  IADD3 R2, P0, R166, UR5, RZ ;  /* 0x00000005a6027c10 */ /* 0x000fe2000ff1e0ff */
[----:B------:R1:W-:Y:S03]  /*1eb60*/  LDGSTS.E.BYPASS.LTC128B.128 [R237+0xe000], [R240.64+0x180] ;  /* 0x0e000180f0ed7fae */ /* 0x0003e6000b901d4c */
[----:B------:R-:W-:Y:S01]  /*1eb70*/  IADD3.X R3, R167, UR7, RZ, P0, !PT ;  /* 0x00000007a7037c10 */ /* 0x000fe200087fe4ff */
        /* <DEDUP_REMOVED lines=13> */
.L_x_2692:
        /* <DEDUP_REMOVED lines=490> */
.L_x_2690:
        /* <DEDUP_REMOVED lines=314> */
[----:B------:R-:W2:Y:S01]  /*21e90*/  S2R R3, SR_CTAID.Y ;  /* 0x0000000000037919 */ /* 0x000ea20000002600 */
[----:B------:R-:W-:-:S03]  /*21ea0*/  ISETP.NE.AND P0, PT, R236, -0x1, PT ;  /* 0xffffffffec00780c */ /* 0x000fc60003f05270 */
[----:B------:R-:W3:Y:S01]  /*21eb0*/  S2R R74, SR_CTAID.Z ;  /* 0x00000000004a7919 */ /* 0x000ee20000002700 */
[----:B--2---:R-:W-:-:S05]  /*21ec0*/  IMAD R73, R3, c[0x0][0x214], RZ ;  /* 0x0000850003497a24 */ /* 0x004fca00078e02ff */
[----:B------:R-:W-:-:S05]  /*21ed0*/  SEL R73, R73, R236, !P0 ;  /* 0x000000ec49497207 */ /* 0x000fca0004000000 */
[----:B---3--:R-:W-:Y:S01]  /*21ee0*/  IMAD R73, R74, c[0x0][0x234], R73 ;  /* 0x00008d004a497a24 */ /* 0x008fe200078e0249 */
[----:B------:R-:W-:Y:S05]  /*21ef0*/  BRA `(.L_x_2696) ;  /* 0x0000004000007947 */ /* 0x000fea0003800000 */
.L_x_2695:
[----:B------:R-:W2:Y:S04]  /*21f00*/  S2R R74, SR_CTAID.Z ;  /* 0x00000000004a7919 */ /* 0x000ea80000002700 */
[----:B------:R-:W2:Y:S02]  /*21f10*/  S2R R3, SR_CTAID.Y ;  /* 0x0000000000037919 */ /* 0x000ea40000002600 */
[----:B--2---:R-:W-:-:S04]  /*21f20*/  IMAD R73, R3, c[0x0][0x1c0], R74 ;  /* 0x0000700003497a24 */ /* 0x004fc800078e024a */
[----:B------:R-:W-:Y:S02]  /*21f30*/  IMAD R73, R73, c[0x0][0x214], RZ ;  /* 0x0000850049497a24 */ /* 0x000fe400078e02ff */
.L_x_2696:
[----:B------:R-:W-:Y:S01]  /*21f40*/  BAR.SYNC.DEFER_BLOCKING 0x0 ;  /* 0x0000000000007b1d */ /* 0x000fe20000010000 */
[----:B------:R-:W-:Y:S01]  /*21f50*/  LOP3.LUT R5, R5, 0xffffffe0, RZ, 0xc0, !PT ;  /* 0xffffffe005057812 */ /* 0x000fe200078ec0ff */
[C---:B------:R-:W-:Y:S01]  /*21f60*/  IMAD.WIDE.U32 R80, R236.reuse, c[0x0][0x1e8], RZ ;  /* 0x00007a00ec507a25 */ /* 0x040fe200078e00ff */
[----:B------:R-:W-:Y:S02]  /*21f70*/  SHF.R.S32.HI R77, RZ, 0x1f, R6 ;  /* 0x0000001fff4d7819 */ /* 0x000fe40000011406 */
[----:B------:R-:W-:Y:S01]  /*21f80*/  ISETP.NE.AND P0, PT, R236, -0x1, PT ;  /* 0xffffffffec00780c */ /* 0x000fe20003f05270 */
[----:B------:R-:W2:Y:S01]  /*21f90*/  S2R R0, SR_TID.X ;  /* 0x0000000000007919 */ /* 0x000ea20000002100 */
[----:B------:R-:W-:Y:S01]  /*21fa0*/  IMAD.IADD R5, R4, 0x1, -R5 ;  /* 0x0000000104057824 */ /* 0x000fe200078e0a05 */
[----:B------:R-:W-:Y:S01]  /*21fb0*/  LEA.HI R77, R77, R6, RZ, 0x2 ;  /* 0x000000064d4d7211 */ /* 0x000fe200078f10ff */
[----:B------:R-:W-:Y:S01]  /*21fc0*/  IMAD.WIDE.U32 R82, R3, c[0x0][0x1e0], RZ ;  /* 0x0000780003527a25 */ /* 0x000fe200078e00ff */
[----:B------:R-:W-:Y:S01]  /*21fd0*/  ULDC.64 UR4, c[0x0][0x118] ;  /* 0x0000460000047ab9 */ /* 0x000fe20000000a00 */
[----:B------:R-:W-:Y:S01]  /*21fe0*/  BSSY B0, `(.L_x_2697) ;  /* 0x0000030000007945 */ /* 0x000fe20003800000 */
[----:B------:R-:W-:Y:S01]  /*21ff0*/  LOP3.LUT P1, RZ, R5, 0x3, RZ, 0xc0, !PT ;  /* 0x0000000305ff7812 */ /* 0x000fe2000782c0ff */
[----:B------:R-:W-:Y:S01]  /*22000*/  IMAD R236, R236, c[0x0][0x1ec], R81 ;  /* 0x00007b00ecec7a24 */ /* 0x000fe200078e0251 */
[----:B------:R-:W-:-:S05]  /*22010*/  LOP3.LUT R77, R77, 0xffffffc, RZ, 0xc0, !PT ;  /* 0x0ffffffc4d4d7812 */ /* 0x000fca00078ec0ff */
[----:B------:R-:W-:Y:S01]  /*22020*/  IMAD.IADD R77, R6, 0x1, -R77 ;  /* 0x00000001064d7824 */ /* 0x000fe200078e0a4d */
[----:B------:R3:W4:Y:S04]  /*22030*/  LDS.128 R64, [R237] ;  /* 0x00000000ed407984 */ /* 0x0007280000000c00 */
[----:B------:R3:W1:Y:S01]  /*22040*/  LDS.128 R60, [R237+0x800] ;  /* 0x00080000ed3c7984 */ /* 0x0006620000000c00 */
[----:B--2---:R-:W-:-:S03]  /*22050*/  SHF.R.S32.HI R75, RZ, 0x1f, R0 ;  /* 0x0000001fff4b7819 */ /* 0x004fc60000011400 */
[----:B------:R3:W2:Y:S01]  /*22060*/  LDS.128 R56, [R237+0x1000] ;  /* 0x00100000ed387984 */ /* 0x0006a20000000c00 */
[----:B------:R-:W-:-:S03]  /*22070*/  LEA.HI R75, R75, R0, RZ, 0x5 ;  /* 0x000000004b4b7211 */ /* 0x000fc600078f28ff */
[----:B------:R3:W1:Y:S01]  /*22080*/  LDS.128 R52, [R237+0x1800] ;  /* 0x00180000ed347984 */ /* 0x0006620000000c00 */
[----:B------:R-:W-:-:S03]  /*22090*/  LOP3.LUT R75, R75, 0xffffffe0, RZ, 0xc0, !PT ;  /* 0xffffffe04b4b7812 */ /* 0x000fc600078ec0ff */
[----:B------:R3:W1:Y:S02]  /*220a0*/  LDS.128 R48, [R237+0x2000] ;  /* 0x00200000ed307984 */ /* 0x0006640000000c00 */
[----:B------:R-:W-:Y:S02]  /*220b0*/  IMAD.IADD R76, R0, 0x1, -R75 ;  /* 0x00000001004c7824 */ /* 0x000fe400078e0a4b */
[----:B------:R3:W1:Y:S01]  /*220c0*/  LDS.128 R44, [R237+0x2800] ;  /* 0x00280000ed2c7984 */ /* 0x0006620000000c00 */
[----:B------:R-:W-:-:S03]  /*220d0*/  SHF.R.S32.HI R75, RZ, 0x1f, R3 ;  /* 0x0000001fff4b7819 */ /* 0x000fc60000011403 */
[----:B------:R3:W1:Y:S01]  /*220e0*/  LDS.128 R40, [R237+0x3000] ;  /* 0x00300000ed287984 */ /* 0x0006620000000c00 */
[----:B------:R-:W-:Y:S01]  /*220f0*/  SHF.R.S32.HI R5, RZ, 0x1f, R76 ;  /* 0x0000001fff057819 */ /* 0x000fe2000001144c */
[----:B------:R-:W-:Y:S02]  /*22100*/  IMAD R78, R75, c[0x0][0x1e0], RZ ;  /* 0x000078004b4e7a24 */ /* 0x000fe400078e02ff */
[----:B------:R3:W1:Y:S01]  /*22110*/  LDS.128 R36, [R237+0x3800] ;  /* 0x00380000ed247984 */ /* 0x0006620000000c00 */
[----:B------:R-:W-:Y:S01]  /*22120*/  LEA.HI R5, R5, R76, RZ, 0x2 ;  /* 0x0000004c05057211 */ /* 0x000fe200078f10ff */
[----:B------:R-:W-:Y:S01]  /*22130*/  IMAD R78, R3, c[0x0][0x1e4], R78 ;  /* 0x00007900034e7a24 */ /* 0x000fe200078e024e */
[----:B------:R-:W-:Y:S01]  /*22140*/  SEL R3, R82, R80, !P0 ;  /* 0x0000005052037207 */ /* 0x000fe20004000000 */
[----:B------:R3:W1:Y:S01]  /*22150*/  LDS.128 R32, [R237+0x4000] ;  /* 0x00400000ed207984 */ /* 0x0006620000000c00 */
[----:B------:R-:W-:Y:S01]  /*22160*/  SHF.R.S32.HI R6, RZ, 0x2, R5 ;  /* 0x00000002ff067819 */ /* 0x000fe20000011405 */
[----:B------:R-:W-:-:S02]  /*22170*/  @!P0 IMAD.IADD R236, R83, 0x1, R78 ;  /* 0x0000000153ec8824 */ /* 0x000fc400078e024e */
        /* <DEDUP_REMOVED lines=9> */
[----:B--2-4-:R-:W2:Y:S01]  /*22210*/  S2R R6, SR_CTAID.X ;  /* 0x0000000000067919 */ /* 0x014ea20000002500 */
[----:B------:R-:W-:Y:S01]  /*22220*/  IADD3 R75, R5, 0x8, RZ ;  /* 0x00000008054b7810 */ /* 0x000fe20007ffe0ff */
[----:B--2---:R-:W-:-:S02]  /*22230*/  IMAD R78, R6, 0x40, R73 ;  /* 0x00000040064e7824 */ /* 0x004fc400078e0249 */
[----:B------:R-:W-:-:S03]  /*22240*/  IMAD R6, R6, -0x40, R235 ;  /* 0xffffffc006067824 */ /* 0x000fc600078e02eb */
[----:B------:R-:W-:Y:S02]  /*22250*/  SHF.R.S32.HI R76, RZ, 0x1f, R78 ;  /* 0x0000001fff4c7819 */ /* 0x000fe4000001144e */
[C---:B------:R-:W-:Y:S02]  /*22260*/  IADD3 R73, P0, R5.reuse, R78, RZ ;  /* 0x0000004e05497210 */ /* 0x040fe40007f1e0ff */
[-C--:B------:R-:W-:Y:S02]  /*22270*/  ISETP.GE.AND P2, PT, R5, R6.reuse, PT ;  /* 0x000000060500720c */ /* 0x080fe40003f46270 */
[----:B------:R-:W-:Y:S02]  /*22280*/  ISETP.GE.AND P1, PT, R75, R6, PT ;  /* 0x000000064b00720c */ /* 0x000fe40003f26270 */
[----:B------:R-:W-:Y:S02]  /*22290*/  LEA.HI.X.SX32 R76, R5, R76, 0x1, P0 ;  /* 0x0000004c054c7211 */ /* 0x000fe400000f0eff */
[----:B------:R-:W-:-:S04]  /*222a0*/  LEA R78, P0, R73, c[0x0][0x200], 0x2 ;  /* 0x00008000494e7a11 */ /* 0x000fc800078010ff */
[----:B------:R-:W-:-:S05]  /*222b0*/  LEA.HI.X R79, R73, c[0x0][0x204], R76, 0x2, P0 ;  /* 0x00008100494f7a11 */ /* 0x000fca00000f144c */
[----:B------:R2:W-:Y:S04]  /*222c0*/  @!P2 STG.E [R78.64], R2 ;  /* 0x000000024e00a986 */ /* 0x0005e8000c101904 */
[----:B------:R2:W-:Y:S02]  /*222d0*/  @!P1 STG.E [R78.64+0x20], R72 ;  /* 0x000020484e009986 */ /* 0x0005e4000c101904 */
.L_x_2698:
[----:B--2-4-:R-:W-:Y:S05]  /*222e0*/  BSYNC B0 ;  /* 0x0000000000007941 */ /* 0x014fea0003800000 */
.L_x_2697:
[----:B------:R-:W2:Y:S01]  /*222f0*/  S2R R2, SR_CTAID.X ;  /* 0x0000000000027919 */ /* 0x000ea20000002500 */
[----:B------:R-:W-:Y:S01]  /*22300*/  LEA.HI R5, R7, R4, RZ, 0x3 ;  /* 0x0000000407057211 */ /* 0x000fe200078f18ff */
[----:B------:R-:W-:Y:S03]  /*22310*/  BSSY B0, `(.L_x_2699) ;  /* 0x0000023000007945 */ /* 0x000fe60003800000 */
[----:B------:R-:W-:-:S05]  /*22320*/  LOP3.LUT R5, R5, 0xfffffff8, RZ, 0xc0, !PT ;  /* 0xfffffff805057812 */ /* 0x000fca00078ec0ff */
[----:B------:R-:W-:-:S04]  /*22330*/  IMAD.IADD R4, R4, 0x1, -R5 ;  /* 0x0000000104047824 */ /* 0x000fc800078e0a05 */
[----:B------:R-:W-:-:S05]  /*22340*/  IMAD.SHL.U32 R4, R4, 0x8, RZ ;  /* 0x0000000804047824 */ /* 0x000fca00078e00ff */
[----:B------:R-:W-:Y:S01]  /*22350*/  SHF.R.S32.HI R5, RZ, 0x1f, R4 ;  /* 0x0000001fff057819 */ /* 0x000fe20000011404 */
[----:B--2---:R-:W-:-:S04]  /*22360*/  IMAD.SHL.U32 R2, R2, 0x40, RZ ;  /* 0x0000004002027824 */ /* 0x004fc800078e00ff */
[C---:B------:R-:W-:Y:S01]  /*22370*/  IMAD.WIDE.U32 R72, R2.reuse, c[0x0][0x1e8], R4 ;  /* 0x00007a0002487a25 */ /* 0x040fe200078e0004 */
[----:B------:R-:W-:Y:S02]  /*22380*/  SHF.R.S32.HI R7, RZ, 0x1f, R2 ;  /* 0x0000001fff077819 */ /* 0x000fe40000011402 */
[----:B------:R-:W-:Y:S02]  /*22390*/  SHF.R.S32.HI R5, RZ, 0x1f, R0 ;  /* 0x0000001fff057819 */ /* 0x000fe40000011400 */
[----:B------:R-:W-:Y:S01]  /*223a0*/  IADD3 R6, P0, R3, R72, RZ ;  /* 0x0000004803067210 */ /* 0x000fe20007f1e0ff */
[----:B------:R-:W-:Y:S01]  /*223b0*/  IMAD R7, R7, c[0x0][0x1e8], RZ ;  /* 0x00007a0007077a24 */ /* 0x000fe200078e02ff */
[----:B------:R-:W-:Y:S02]  /*223c0*/  LEA.HI R5, R5, R0, RZ, 0x3 ;  /* 0x0000000005057211 */ /* 0x000fe400078f18ff */
[----:B------:R-:W-:Y:S01]  /*223d0*/  SHF.R.S32.HI R4, RZ, 0x1f, R74 ;  /* 0x0000001fff047819 */ /* 0x000fe2000001144a */
[----:B------:R-:W-:Y:S01]  /*223e0*/  IMAD R7, R2, c[0x0][0x1ec], R7 ;  /* 0x00007b0002077a24 */ /* 0x000fe200078e0207 */
[----:B------:R-:W-:Y:S01]  /*223f0*/  SHF.R.S32.HI R5, RZ, 0x3, R5 ;  /* 0x00000003ff057819 */ /* 0x000fe20000011405 */
[----:B------:R-:W-:-:S02]  /*22400*/  IMAD.IADD R2, R235, 0x1, -R2 ;  /* 0x00000001eb027824 */ /* 0x000fc400078e0a02 */
[----:B------:R-:W-:Y:S01]  /*22410*/  IMAD R3, R4, c[0x0][0x1f0], RZ ;  /* 0x00007c0004037a24 */ /* 0x000fe200078e02ff */
[----:B------:R-:W-:Y:S02]  /*22420*/  IADD3.X R7, R236, R7, R73, P0, !PT ;  /* 0x00000007ec077210 */ /* 0x000fe400007fe449 */
[----:B------:R-:W-:Y:S01]  /*22430*/  ISETP.GE.AND P0, PT, R5, R2, PT ;  /* 0x000000020500720c */ /* 0x000fe20003f06270 */
[C---:B------:R-:W-:Y:S01]  /*22440*/  IMAD R3, R74.reuse, c[0x0][0x1f4], R3 ;  /* 0x00007d004a037a24 */ /* 0x040fe200078e0203 */
[----:B------:R-:W-:Y:S01]  /*22450*/  SHF.R.S32.HI R0, RZ, 0x1f, R5 ;  /* 0x0000001fff007819 */ /* 0x000fe20000011405 */
        /* <DEDUP_REMOVED lines=11> */
[----:B------:R2:W-:Y:S04]  /*22510*/  STG.E.128 [R76.64+0x80], R48 ;  /* 0x000080304c007986 */ /* 0x0005e8000c101d04 */
[----:B------:R2:W-:Y:S04]  /*22520*/  STG.E.128 [R76.64+0x100], R32 ;  /* 0x000100204c007986 */ /* 0x0005e8000c101d04 */
[----:B-1----:R2:W-:Y:S02]  /*22530*/  STG.E.128 [R76.64+0x180], R16 ;  /* 0x000180104c007986 */ /* 0x0025e4000c101d04 */
.L_x_2700:
[----:B------:R-:W-:Y:S05]  /*22540*/  BSYNC B0 ;  /* 0x0000000000007941 */ /* 0x000fea0003800000 */
.L_x_2699:
[----:B------:R-:W-:Y:S01]  /*22550*/  IADD3 R3, R5, 0x10, RZ ;  /* 0x0000001005037810 */ /* 0x000fe20007ffe0ff */
[----:B------:R-:W-:Y:S03]  /*22560*/  BSSY B0, `(.L_x_2701) ;  /* 0x0000011000007945 */ /* 0x000fe60003800000 */
[----:B------:R-:W-:-:S13]  /*22570*/  ISETP.GE.AND P0, PT, R3, R2, PT ;  /* 0x000000020300720c */ /* 0x000fda0003f06270 */
[----:B------:R-:W-:Y:S05]  /*22580*/  @P0 BRA `(.L_x_2702) ;  /* 0x000000e000000947 */ /* 0x000fea0003800000 */
[----:B------:R-:W-:Y:S01]  /*22590*/  IADD3 R4, P0, R5, 0x10, RZ ;  /* 0x0000001005047810 */ /* 0x000fe20007f1e0ff */
[----:B-12---:R-:W-:Y:S01]  /*225a0*/  IMAD.MOV.U32 R16, RZ, RZ, R74 ;  /* 0x000000ffff107224 */ /* 0x006fe200078e004a */
        /* <DEDUP_REMOVED lines=8> */
[----:B------:R1:W-:Y:S04]  /*22630*/  STG.E.128 [R18.64], R60 ;  /* 0x0000003c12007986 */ /* 0x0003e8000c101d04 */
[----:B------:R1:W-:Y:S04]  /*22640*/  STG.E.128 [R18.64+0x80], R44 ;  /* 0x0000802c12007986 */ /* 0x0003e8000c101d04 */
[----:B------:R1:W-:Y:S04]  /*22650*/  STG.E.128 [R18.64+0x100], R28 ;  /* 0x0001001c12007986 */ /* 0x0003e8000c101d04 */
[----:B------:R1:W-:Y:S02]  /*22660*/  STG.E.128 [R18.64+0x180], R12 ;  /* 0x0001800c12007986 */ /* 0x0003e4000c101d04 */
.L_x_2702:
[----:B------:R-:W-:Y:S05]  /*22670*/  BSYNC B0 ;  /* 0x0000000000007941 */ /* 0x000fea0003800000 */
.L_x_2701:
        /* <DEDUP_REMOVED lines=18> */
.L_x_2704:
[----:B------:R-:W-:Y:S05]  /*227a0*/  BSYNC B0 ;  /* 0x0000000000007941 */ /* 0x000fea0003800000 */
.L_x_2703:
        /* <DEDUP_REMOVED lines=13> */
[----:B------:R-:W-:Y:S04]  /*22880*/  STG.E.128 [R4.64], R52 ;  /* 0x0000003404007986 */ /* 0x000fe8000c101d04 */
[----:B------:R-:W-:Y:S04]  /*22890*/  STG.E.128 [R4.64+0x80], R36 ;  /* 0x0000802404007986 */ /* 0x000fe8000c101d04 */
[----:B-1----:R-:W-:Y:S04]  /*228a0*/  STG.E.128 [R4.64+0x100], R20 ;  /* 0x0001001404007986 */ /* 0x002fe8000c101d04 */
[----:B------:R-:W-:Y:S01]  /*228b0*/  STG.E.128 [R4.64+0x180], R68 ;  /* 0x0001804404007986 */ /* 0x000fe2000c101d04 */
[----:B------:R-:W-:Y:S05]  /*228c0*/  EXIT ;  /* 0x000000000000794d */ /* 0x000fea0003800000 */
.L_x_2705:
        /* <DEDUP_REMOVED lines=11> */
.L_x_4841:


//--------------------- .text._ZN5flash24flash_fwd_splitkv_kernelI23Flash_fwd_kernel_traitsILi256ELi64ELi64ELi4ELb0ELb0EN7cutlass6half_tE19Flash_kernel_traitsILi256ELi64ELi64ELi4ES3_EELb1ELb0ELb0ELb0ELb1ELb1ELb0ELb1EEEvNS_16Flash_fwd_paramsE --------------------------
	.section	.text._ZN5flash24flash_fwd_splitkv_kernelI23Flash_fwd_kernel_traitsILi256ELi64ELi64ELi4ELb0ELb0EN7cutlass6half_tE19Flash_kernel_traitsILi256ELi64ELi64ELi4ES3_EELb1ELb0ELb0ELb0ELb1ELb1ELb0ELb1EEEvNS_16Flash_fwd_paramsE,"ax",@progbits
	.sectioninfo	@"SHI_REGISTERS=255"
	.align	128
        .global         _ZN5flash24flash_fwd_splitkv_kernelI23Flash_fwd_kernel_traitsILi256ELi64ELi64ELi4ELb0ELb0EN7cutlass6half_tE19Flash_kernel_traitsILi256ELi64ELi64ELi4ES3_EELb1ELb0ELb0ELb0ELb1ELb1ELb0ELb1EEEvNS_16Flash_fwd_paramsE
        .type           _ZN5flash24flash_fwd_splitkv_kernelI23Flash_fwd_kernel_traitsILi256ELi64ELi64ELi4ELb0ELb0EN7cutlass6half_tE19Flash_kernel_traitsILi256ELi64ELi64ELi4ES3_EELb1ELb0ELb0ELb0ELb1ELb1ELb0ELb1EEEvNS_16Flash_fwd_paramsE,@function
        .size           _ZN5flash24flash_fwd_splitkv_kernelI23Flash_fwd_kernel_traitsILi256ELi64ELi64ELi4ELb0ELb0EN7cutlass6half_tE19Flash_kernel_traitsILi256ELi64ELi64ELi4ES3_EELb1ELb0ELb0ELb0ELb1ELb1ELb0ELb1EEEvNS_16Flash_fwd_paramsE,(.L_x_4842 - _ZN5flash24flash_fwd_splitkv_kernelI23Flash_fwd_kernel_traitsILi256ELi64ELi64ELi4ELb0ELb0EN7cutlass6half_tE19Flash_kernel_traitsILi256ELi64ELi64ELi4ES3_EELb1ELb0ELb0ELb0ELb1ELb1ELb0ELb1EEEvNS_16Flash_fwd_paramsE)
        .other          _ZN5flash24flash_fwd_splitkv_kernelI23Flash_fwd_kernel_traitsILi256ELi64ELi64ELi4ELb0ELb0EN7cutlass6half_tE19Flash_kernel_traitsILi256ELi64ELi64ELi4ES3_EELb1ELb0ELb0ELb0ELb1ELb1ELb0ELb1EEEvNS_16Flash_fwd_paramsE,@"STO_CUDA_ENTRY STV_DEFAULT"
_ZN5flash24flash_fwd_splitkv_kernelI23Flash_fwd_kernel_traitsILi256ELi64ELi64ELi4ELb0ELb0EN7cutlass6half_tE19Flash_kernel_traitsILi256ELi64ELi64ELi4ES3_EELb1ELb0ELb0ELb0ELb1ELb1ELb0ELb1EEEvNS_16Flash_fwd_paramsE:
.text._ZN5flash24flash_fwd_splitkv_kernelI23Flash_fwd_kernel_traitsILi256ELi64ELi64ELi4ELb0ELb0EN7cutlass6half_tE19Flash_kernel_traitsILi256ELi64ELi64ELi4ES3_EELb1ELb0ELb0ELb0ELb1ELb1ELb0ELb1EEEvNS_16Flash_fwd_paramsE:
[----:B------:R-:W-:Y:S02]  /*0000*/  MOV R1, c[0x0][0x28] ;  /* 0x00000a0000017a02 */ /* 0x000fe40000000f00 */
[----:B------:R-:W1:Y:S01]  /*0010*/  LDC.U8 R2, c[0x0][0x312] ;  /* 0x0000c480ff027b82 */ /* 0x000e620000000000 */
[----:B------:R-:W2:Y:S01]  /*0020*/  S2R R0, SR_CTAID.Y ;  /* 0x0000000000007919 */ /* 0x000ea20000002600 */
        /* <DEDUP_REMOVED lines=8> */
[----:B------:R-:W-:-:S02]  /*00b0*/  ISETP.EQ.U32.AND P0, PT, RZ, c[0x0][0x248], PT ;  /* 0x00009200ff007a0c */ /* 0x000fc40003f02070 */
[----:B------:R-:W-:Y:S02]  /*00c0*/  IADD3 R1, R1, -0x8, RZ ;  /* 0xfffffff801017810 */ /* 0x000fe40007ffe0ff */
[----:B-1----:R-:W-:Y:S01]  /*00d0*/  ISETP.NE.AND P2, PT, R2, RZ, PT ;  /* 0x000000ff0200720c */ /* 0x002fe20003f45270 */
[----:B--2---:R-:W-:-:S03]  /*00e0*/  IMAD.WIDE R2, R0, R82, c[0x0][0x240] ;  /* 0x0000900000027625 */ /* 0x004fc600078e0252 */
[----:B------:R-:W-:Y:S01]  /*00f0*/  ISETP.EQ.OR.EX P0, PT, RZ, c[0x0][0x24c], !P2, P0 ;  /* 0x00009300ff007a0c */ /* 0x000fe20005702700 */
[----:B------:R-:W-:Y:S01]  /*0100*/  IMAD.WIDE R140, R0, R82, c[0x0][0x250] ;  /* 0x00009400008c7625 */ /* 0x000fe200078e0252 */
[----:B------:R1:W2:Y:S04]  /*0110*/  @P1 LDG.E R240, [R2.64] ;  /* 0x0000000602f01981 */ /* 0x0002a8000c1e1900 */
[----:B------:R1:W2:Y:S01]  /*0120*/  @P1 LDG.E R239, [R2.64+0x4] ;  /* 0x0000040602ef1981 */ /* 0x0002a2000c1e1900 */
[----:B------:R-:W-:-:S03]  /*0130*/  IMAD.MOV.U32 R11, RZ, RZ, -0x1 ;  /* 0xffffffffff0b7424 */ /* 0x000fc600078e00ff */
[----:B------:R3:W5:Y:S04]  /*0140*/  @P5 LDG.E R8, [R140.64] ;  /* 0x000000068c085981 */ /* 0x000768000c1e1900 */
[----:B------:R-:W4:Y:S04]  /*0150*/  S2R R14, SR_CTAID.X ;  /* 0x00000000000e7919 */ /* 0x000f280000002500 */
[----:B------:R-:W2:Y:S04]  /*0160*/  S2R R138, SR_CTAID.Z ;  /* 0x00000000008a7919 */ /* 0x000ea80000002700 */
[----:B------:R-:W2:Y:S01]  /*0170*/  S2R R52, SR_TID.X ;  /* 0x0000000000347919 */ /* 0x000ea20000002100 */
[----:B-1----:R-:W-:-:S05]  /*0180*/  IMAD.WIDE R2, R0, R82, c[0x0][0x248] ;  /* 0x0000920000027625 */ /* 0x002fca00078e0252 */
[----:B------:R3:W5:Y:S01]  /*0190*/  @!P0 LDG.E R11, [R2.64] ;  /* 0x00000006020b8981 */ /* 0x000762000c1e1900 */
[----:B------:R-:W-:-:S04]  /*01a0*/  ISETP.NE.U32.AND P0, PT, RZ, c[0x0][0x248], PT ;  /* 0x00009200ff007a0c */ /* 0x000fc80003f05070 */
[----:B------:R-:W-:Y:S01]  /*01b0*/  ISETP.NE.AND.EX P0, PT, RZ, c[0x0][0x24c], PT, P0 ;  /* 0x00009300ff007a0c */ /* 0x000fe20003f05300 */
[----:B------:R-:W-:-:S04]  /*01c0*/  IMAD.MOV.U32 R10, RZ, RZ, R0 ;  /* 0x000000ffff0a7224 */ /* 0x000fc800078e0000 */
[--C-:B------:R-:W-:Y:S01]  /*01d0*/  IMAD.MOV.U32 R7, RZ, RZ, R10.reuse ;  /* 0x000000ffff077224 */ /* 0x100fe200078e000a */
[----:B------:R-:W-:Y:S01]  /*01e0*/  SHF.R.S32.HI R5, RZ, 0x1f, R10 ;  /* 0x0000001fff057819 */ /* 0x000fe2000001140a */
[----:B--2---:R-:W-:Y:S02]  /*01f0*/  @P1 IMAD.IADD R239, R239, 0x1, -R240 ;  /* 0x00000001efef1824 */ /* 0x004fe400078e0af0 */
[----:B------:R-:W-:-:S04]  /*0200*/  @!P1 IMAD.MOV.U32 R239, RZ, RZ, c[0x0][0x214] ;  /* 0x00008500ffef9624 */ /* 0x000fc800078e00ff */
[----:B------:R-:W-:Y:S05]  /*0210*/  @!P0 BRA `(.L_x_2706) ;  /* 0x0000004000008947 */ /* 0x000fea0003800000 */
[----:B---34-:R-:W2:Y:S02]  /*0220*/  @P2 LDG.E R63, [R2.64+0x4] ;  /* 0x00000406023f2981 */ /* 0x018ea4000c1e1900 */
[----:B--2--5:R-:W-:-:S06]  /*0230*/  @P2 IADD3 R63, R63, -R11, RZ ;  /* 0x8000000b3f3f2210 */ /* 0x024fcc0007ffe0ff */
[----:B------:R1:W5:Y:S01]  /*0240*/  @!P2 LDG.E R63, [R2.64] ;  /* 0x00000006023fa981 */ /* 0x000362000c1e1900 */
[----:B------:R-:W-:Y:S05]  /*0250*/  BRA `(.L_x_2707) ;  /* 0x0000001000007947 */ /* 0x000fea0003800000 */
.L_x_2706:
[----:B---34-:R-:W-:Y:S02]  /*0260*/  MOV R63, c[0x0][0x218] ;  /* 0x00008600003f7a02 */ /* 0x018fe40000000f00 */
.L_x_2707:
[----:B------:R-:W-:-:S04]  /*0270*/  ISETP.NE.U32.AND P2, PT, RZ, c[0x0][0x258], PT ;  /* 0x00009600ff007a0c */ /* 0x000fc80003f45070 */
[----:B------:R-:W-:-:S13]  /*0280*/  ISETP.NE.AND.EX P2, PT, RZ, c[0x0][0x25c], PT, P2 ;  /* 0x00009700ff007a0c */ /* 0x000fda0003f45320 */
[----:B-1----:R-:W-:-:S05]  /*0290*/  @P2 IMAD.WIDE R2, R0, R82, c[0x0][0x258] ;  /* 0x0000960000022625 */ /* 0x002fca00078e0252 */
        /* <DEDUP_REMOVED lines=31> */
[-C--:B------:R-:W-:Y:S02]  /*0490*/  LEA.HI R2, R2, R52.reuse, RZ, 0x3 ;  /* 0x0000003402027211 */ /* 0x080fe400078f18ff */
[----:B------:R-:W-:Y:S02]  /*04a0*/  SHF.R.S32.HI R0, RZ, 0x1f, R54 ;  /* 0x0000001fff007819 */ /* 0x000fe40000011436 */
[----:B------:R-:W-:Y:S02]  /*04b0*/  LOP3.LUT R4, R2, 0x1ffffff8, RZ, 0xc0, !PT ;  /* 0x1ffffff802047812 */ /* 0x000fe400078ec0ff */
[----:B------:R-:W-:Y:S01]  /*04c0*/  IADD3 R239, -R54, R239, RZ ;  /* 0x000000ef36ef7210 */ /* 0x000fe20007ffe1ff */
[----:B------:R-:W-:Y:S01]  /*04d0*/  IMAD R0, R0, c[0x0][0x1e8], RZ ;  /* 0x00007a0000007a24 */ /* 0x000fe200078e02ff */
[----:B------:R-:W-:-:S02]  /*04e0*/  IADD3 R4, -R4, R52, RZ ;  /* 0x0000003404047210 */ /* 0x000fc40007ffe1ff */
[----:B------:R-:W-:Y:S01]  /*04f0*/  SHF.R.S32.HI R2, RZ, 0x3, R2 ;  /* 0x00000003ff027819 */ /* 0x000fe20000011402 */
[----:B------:R-:W-:Y:S01]  /*0500*/  @!P0 IMAD R3, R5, c[0x0][0x1e0], RZ ;  /* 0x0000780005038a24 */ /* 0x000fe200078e02ff */
[----:B------:R-:W-:Y:S01]  /*0510*/  SHF.L.U32 R4, R4, 0x3, RZ ;  /* 0x0000000304047819 */ /* 0x000fe200000006ff */
[----:B------:R-:W-:-:S03]  /*0520*/  @!P0 IMAD.WIDE.U32 R8, R10, c[0x0][0x1e0], RZ ;  /* 0x000078000a088a25 */ /* 0x000fc600078e00ff */
[----:B------:R-:W-:Y:S01]  /*0530*/  SHF.R.S32.HI R5, RZ, 0x1f, R4 ;  /* 0x0000001fff057819 */ /* 0x000fe20000011404 */
[----:B------:R-:W-:Y:S01]  /*0540*/  @P0 IMAD.WIDE.U32 R6, R240, c[0x0][0x1e8], RZ ;  /* 0x00007a00f0060a25 */ /* 0x000fe200078e00ff */
[----:B------:R-:W-:-:S03]  /*0550*/  @!P0 MOV R6, R8 ;  /* 0x0000000800068202 */ /* 0x000fc60000000f00 */
        /* <DEDUP_REMOVED lines=14> */
[----:B------:R-:W-:-:S04]  /*0640*/  IMAD.WIDE.U32 R138, R138, c[0x0][0x1f0], R6 ;  /* 0x00007c008a8a7a25 */ /* 0x000fc800078e0006 */
[----:B------:R-:W-:-:S04]  /*0650*/  IMAD.IADD R11, R139, 0x1, R3 ;  /* 0x000000018b0b7824 */ /* 0x000fc800078e0203 */
        /* <DEDUP_REMOVED lines=12> */
.L_x_2710:
[----:B------:R-:W-:Y:S05]  /*0720*/  BSYNC B0 ;  /* 0x0000000000007941 */ /* 0x000fea0003800000 */
.L_x_2709:
        /* <DEDUP_REMOVED lines=18> */
.L_x_2712:
[----:B------:R-:W-:Y:S05]  /*0850*/  BSYNC B0 ;  /* 0x0000000000007941 */ /* 0x000fea0003800000 */
.L_x_2711:
        /* <DEDUP_REMOVED lines=18> */
.L_x_2714:
[----:B------:R-:W-:Y:S05]  /*0980*/  BSYNC B0 ;  /* 0x0000000000007941 */ /* 0x000fea0003800000 */
.L_x_2713:
        /* <DEDUP_REMOVED lines=18> */
.L_x_2716:
[----:B------:R-:W-:Y:S05]  /*0ab0*/  BSYNC B0 ;  /* 0x0000000000007941 */ /* 0x000fea0003800000 */
.L_x_2715:
        /* <DEDUP_REMOVED lines=19> */
.L_x_2708:
[----:B------:R-:W-:Y:S02]  /*0bf0*/  ISETP.NE.U32.AND P0, PT, RZ, c[0x0][0x2b8], PT ;  /* 0x0000ae00ff007a0c */ /* 0x000fe40003f05070 */
[----:B------:R-:W-:Y:S02]  /*0c00*/  ISETP.NE.U32.AND P1, PT, RZ, c[0x0][0x2c0], PT ;  /* 0x0000b000ff007a0c */ /* 0x000fe40003f25070 */
[----:B------:R-:W-:Y:S02]  /*0c10*/  ISETP.NE.AND.EX P0, PT, RZ, c[0x0][0x2bc], PT, P0 ;  /* 0x0000af00ff007a0c */ /* 0x000fe40003f05300 */
[----:B------:R-:W-:-:S11]  /*0c20*/  ISETP.NE.AND.EX P1, PT, RZ, c[0x0][0x2c4], PT, P1 ;  /* 0x0000b100ff007a0c */ /* 0x000fd60003f25310 */
[----:B------:R-:W-:-:S04]  /*0c30*/  @P0 IMAD.WIDE R2, R0, R82, c[0x0][0x2b8] ;  /* 0x0000ae0000020625 */ /* 0x000fc800078e0252 */
[----:B------:R-:W-:Y:S01]  /*0c40*/  @P1 IMAD R0, R5, c[0x0][0x2c8], RZ ;  /* 0x0000b20005001a24 */ /* 0x000fe200078e02ff */
[----:B------:R1:W5:Y:S01]  /*0c50*/  @P0 LDG.E R10, [R2.64] ;  /* 0x00000006020a0981 */ /* 0x000362000c1e1900 */
[----:B------:R-:W-:Y:S01]  /*0c60*/  CS2R R242, SRZ ;  /* 0x0000000000f27805 */ /* 0x000fe2000001ff00 */
[----:B------:R-:W-:Y:S01]  /*0c70*/  PLOP3.LUT P3, PT, PT, PT, PT, 0x8, 0x0 ;  /* 0x000000000000781c */ /* 0x000fe20003f6e170 */
        /* <DEDUP_REMOVED lines=9> */
[----:B------:R-:W-:Y:S02]  /*0d10*/  IABS R3, c[0x0][0x2d0] ;  /* 0x0000b40000037a13 */ /* 0x000fe40000000000 */
[----:B------:R-:W-:Y:S02]  /*0d20*/  LEA R99, R166, 0xffffffc0, 0x6 ;  /* 0xffffffc0a6637811 */ /* 0x000fe400078e30ff */
[----:B------:R-:W1:Y:S02]  /*0d30*/  I2F.RP R8, R3 ;  /* 0x0000000300087306 */ /* 0x000e640000209400 */
[----:B------:R-:W-:-:S06]  /*0d40*/  IABS R2, R99 ;  /* 0x0000006300027213 */ /* 0x000fcc0000000000 */
[----:B-1----:R-:W1:Y:S02]  /*0d50*/  MUFU.RCP R8, R8 ;  /* 0x0000000800087308 */ /* 0x002e640000001000 */
[----:B-1----:R-:W-:-:S06]  /*0d60*/  IADD3 R8, R8, 0xffffffe, RZ ;  /* 0x0ffffffe08087810 */ /* 0x002fcc0007ffe0ff */
[----:B------:R-:W1:Y:S02]  /*0d70*/  F2I.FTZ.U32.TRUNC.NTZ R9, R8 ;  /* 0x0000000800097305 */ /* 0x000e64000021f000 */
[----:B-1----:R-:W-:Y:S02]  /*0d80*/  IMAD.MOV R4, RZ, RZ, -R9 ;  /* 0x000000ffff047224 */ /* 0x002fe400078e0a09 */
[----:B------:R-:W-:Y:S02]  /*0d90*/  IMAD.MOV.U32 R8, RZ, RZ, RZ ;  /* 0x000000ffff087224 */ /* 0x000fe400078e00ff */
[----:B------:R-:W-:-:S04]  /*0da0*/  IMAD R4, R4, R3, RZ ;  /* 0x0000000304047224 */ /* 0x000fc800078e02ff */
[----:B------:R-:W-:-:S06]  /*0db0*/  IMAD.HI.U32 R4, R9, R4, R8 ;  /* 0x0000000409047227 */ /* 0x000fcc00078e0008 */
        /* <DEDUP_REMOVED lines=8> */
[----:B------:R-:W-:-:S04]  /*0e40*/  LOP3.LUT R0, R99, c[0x0][0x2d0], RZ, 0x3c, !PT ;  /* 0x0000b40063007a12 */ /* 0x000fc800078e3cff */
[----:B------:R-:W-:-:S07]  /*0e50*/  ISETP.GE.AND P0, PT, R0, RZ, PT ;  /* 0x000000ff0000720c */ /* 0x000fce0003f06270 */
[----:B------:R-:W-:-:S06]  /*0e60*/  @P2 IADD3 R4, R4, 0x1, RZ ;  /* 0x0000000104042810 */ /* 0x000fcc0007ffe0ff */
[----:B------:R-:W-:Y:S01]  /*0e70*/  @!P0 IMAD.MOV R4, RZ, RZ, -R4 ;  /* 0x000000ffff048224 */ /* 0x000fe200078e0a04 */
[----:B------:R-:W-:-:S05]  /*0e80*/  @!P1 LOP3.LUT R4, RZ, c[0x0][0x2d0], RZ, 0x33, !PT ;  /* 0x0000b400ff049a12 */ /* 0x000fca00078e33ff */
[----:B------:R-:W-:-:S05]  /*0e90*/  IMAD.WIDE R2, R4, 0x4, R242 ;  /* 0x0000000404027825 */ /* 0x000fca00078e02f2 */
[----:B------:R1:W2:Y:S01]  /*0ea0*/  LDG.E R0, [R2.64] ;  /* 0x0000000602007981 */ /* 0x0002a2000c1e1900 */
[----:B------:R-:W-:Y:S01]  /*0eb0*/  IMAD.MOV R4, RZ, RZ, -R4 ;  /* 0x000000ffff047224 */ /* 0x000fe200078e0a04 */
[----:B-1----:R-:W-:-:S04]  /*0ec0*/  IABS R2, c[0x0][0x1c8] ;  /* 0x0000720000027a13 */ /* 0x002fc80000000000 */
        /* <DEDUP_REMOVED lines=8> */
[----:B------:R-:W-:Y:S01]  /*0f50*/  IMAD.HI.U32 R6, R9, R6, R8 ;  /* 0x0000000609067227 */ /* 0x000fe200078e0008 */
[----:B------:R-:W-:-:S03]  /*0f60*/  MOV R8, R3 ;  /* 0x0000000300087202 */ /* 0x000fc60000000f00 */
[----:B------:R-:W-:Y:S02]  /*0f70*/  IMAD R9, R4, c[0x0][0x2d0], R99 ;  /* 0x0000b40004097a24 */ /* 0x000fe400078e0263 */
        /* <DEDUP_REMOVED lines=8> */
[----:B------:R-:W-:Y:S02]  /*1000*/  SHF.R.S32.HI R6, RZ, 0x1f, R9 ;  /* 0x0000001fff067819 */ /* 0x000fe40000011409 */
[----:B------:R-:W-:-:S03]  /*1010*/  ISETP.GE.AND P0, PT, R2, RZ, PT ;  /* 0x000000ff0200720c */ /* 0x000fc60003f06270 */
[----:B------:R-:W-:-:S04]  /*1020*/  IMAD R4, R6, c[0x0][0x198], RZ ;  /* 0x0000660006047a24 */ /* 0x000fc800078e02ff */
[----:B------:R-:W-:Y:S01]  /*1030*/  @P1 IADD3 R3, R3, 0x1, RZ ;  /* 0x0000000103031810 */ /* 0x000fe20007ffe0ff */
[----:B------:R-:W-:Y:S01]  /*1040*/  IMAD R4, R9, c[0x0][0x19c], R4 ;  /* 0x0000670009047a24 */ /* 0x000fe200078e0204 */
[----:B------:R-:W-:-:S04]  /*1050*/  ISETP.NE.AND P1, PT, RZ, c[0x0][0x1c8], PT ;  /* 0x00007200ff007a0c */ /* 0x000fc80003f25270 */
[----:B------:R-:W-:-:S09]  /*1060*/  @!P0 IADD3 R3, -R3, RZ, RZ ;  /* 0x000000ff03038210 */ /* 0x000fd20007ffe1ff */
[----:B------:R-:W-:Y:S02]  /*1070*/  @!P1 LOP3.LUT R3, RZ, c[0x0][0x1c8], RZ, 0x33, !PT ;  /* 0x00007200ff039a12 */ /* 0x000fe400078e33ff */
[----:B--2---:R-:W-:Y:S01]  /*1080*/  SHF.R.S32.HI R11, RZ, 0x1f, R0 ;  /* 0x0000001fff0b7819 */ /* 0x004fe20000011400 */
[----:B------:R-:W-:-:S04]  /*1090*/  IMAD.WIDE.U32 R12, R0, c[0x0][0x180], RZ ;  /* 0x00006000000c7a25 */ /* 0x000fc800078e00ff */
[C---:B------:R-:W-:Y:S02]  /*10a0*/  IMAD R2, R11.reuse, c[0x0][0x180], RZ ;  /* 0x000060000b027a24 */ /* 0x040fe400078e02ff */
[----:B------:R-:W-:Y:S02]  /*10b0*/  IMAD R11, R11, c[0x0][0x188], RZ ;  /* 0x000062000b0b7a24 */ /* 0x000fe400078e02ff */
[C---:B------:R-:W-:Y:S02]  /*10c0*/  IMAD R2, R0.reuse, c[0x0][0x184], R2 ;  /* 0x0000610000027a24 */ /* 0x040fe400078e0202 */
[C---:B------:R-:W-:Y:S02]  /*10d0*/  IMAD R11, R0.reuse, c[0x0][0x18c], R11 ;  /* 0x00006300000b7a24 */ /* 0x040fe400078e020b */
[----:B------:R-:W-:Y:S01]  /*10e0*/  IMAD.IADD R13, R13, 0x1, R2 ;  /* 0x000000010d0d7824 */ /* 0x000fe200078e0202 */
[----:B------:R-:W-:Y:S01]  /*10f0*/  SHF.R.S32.HI R2, RZ, 0x1f, R3 ;  /* 0x0000001fff027819 */ /* 0x000fe20000011403 */
[----:B------:R-:W-:-:S04]  /*1100*/  IMAD.WIDE.U32 R16, R0, c[0x0][0x188], RZ ;  /* 0x0000620000107a25 */ /* 0x000fc800078e00ff */
[----:B------:R-:W-:Y:S01]  /*1110*/  IMAD.WIDE.U32 R12, R9, c[0x0][0x198], R12 ;  /* 0x00006600090c7a25 */ /* 0x000fe200078e000c */
[----:B------:R-:W-:-:S03]  /*1120*/  IADD3 R11, R17, R11, RZ ;  /* 0x0000000b110b7210 */ /* 0x000fc60007ffe0ff */
[----:B------:R-:W-:Y:S01]  /*1130*/  IMAD.MOV.U32 R0, RZ, RZ, R16 ;  /* 0x000000ffff007224 */ /* 0x000fe200078e0010 */
[----:B------:R-:W-:Y:S01]  /*1140*/  IADD3 R13, R13, R4, RZ ;  /* 0x000000040d0d7210 */ /* 0x000fe20007ffe0ff */
[----:B------:R-:W-:-:S04]  /*1150*/  IMAD R4, R2, c[0x0][0x1b0], RZ ;  /* 0x00006c0002047a24 */ /* 0x000fc800078e02ff */
[----:B------:R-:W-:-:S04]  /*1160*/  IMAD.WIDE.U32 R12, R3, c[0x0][0x1b0], R12 ;  /* 0x00006c00030c7a25 */ /* 0x000fc800078e000c */
[----:B------:R-:W-:Y:S01]  /*1170*/  IMAD R4, R3, c[0x0][0x1b4], R4 ;  /* 0x00006d0003047a24 */ /* 0x000fe200078e0204 */
[----:B------:R-:W-:-:S03]  /*1180*/  MOV R134, R12 ;  /* 0x0000000c00867202 */ /* 0x000fc60000000f00 */
[----:B------:R-:W-:Y:S01]  /*1190*/  IMAD.IADD R4, R13, 0x1, R4 ;  /* 0x000000010d047824 */ /* 0x000fe200078e0204 */
[----:B------:R-:W-:Y:S05]  /*11a0*/  BRA `(.L_x_2718) ;  /* 0x0000049000007947 */ /* 0x000fea0003800000 */
.L_x_2717:
        /* <DEDUP_REMOVED lines=18> */
.L_x_2719:
[----:B------:R-:W-:Y:S02]  /*12d0*/  IABS R6, c[0x0][0x1c8] ;  /* 0x0000720000067a13 */ /* 0x000fe40000000000 */
[----:B------:R-:W-:Y:S02]  /*12e0*/  LEA R99, R166, 0xffffffc0, 0x6 ;  /* 0xffffffc0a6637811 */ /* 0x000fe400078e30ff */
[----:B------:R-:W1:Y:S01]  /*12f0*/  I2F.RP R12, R6 ;  /* 0x00000006000c7306 */ /* 0x000e620000209400 */
[----:B------:R-:W-:-:S05]  /*1300*/  @P4 IADD3 R11, R8, R11, RZ ;  /* 0x0000000b080b4210 */ /* 0x000fca0007ffe0ff */
[----:B------:R-:W-:-:S04]  /*1310*/  @P4 IMAD.WIDE.U32 R16, R11, c[0x0][0x1a0], RZ ;  /* 0x000068000b104a25 */ /* 0x000fc800078e00ff */
[----:B------:R-:W-:Y:S01]  /*1320*/  @P4 IMAD R11, R11, c[0x0][0x1a4], R17 ;  /* 0x000069000b0b4a24 */ /* 0x000fe200078e0211 */
        /* <DEDUP_REMOVED lines=14> */
[----:B------:R-:W-:Y:S02]  /*1410*/  IMAD R0, R6, R0, R9 ;  /* 0x0000000006007224 */ /* 0x000fe400078e0209 */
[----:B------:R-:W-:-:S03]  /*1420*/  IMAD.MOV.U32 R9, RZ, RZ, R99 ;  /* 0x000000ffff097224 */ /* 0x000fc600078e0063 */
[----:B------:R-:W-:-:S13]  /*1430*/  ISETP.GT.U32.AND P0, PT, R6, R0, PT ;  /* 0x000000000600720c */ /* 0x000fda0003f04070 */
        /* <DEDUP_REMOVED lines=12> */
[----:B------:R-:W-:Y:S01]  /*1500*/  IMAD.IADD R13, R13, 0x1, R0 ;  /* 0x000000010d0d7824 */ /* 0x000fe200078e0200 */
[----:B------:R-:W-:Y:S02]  /*1510*/  @P4 MOV R0, R16 ;  /* 0x0000001000004202 */ /* 0x000fe40000000f00 */
[----:B------:R-:W-:Y:S01]  /*1520*/  SHF.R.S32.HI R2, RZ, 0x1f, R3 ;  /* 0x0000001fff027819 */ /* 0x000fe20000011403 */
        /* <DEDUP_REMOVED lines=17> */
.L_x_2718:
[----:B-----5:R1:W5:Y:S01]  /*1640*/  @P5 LDG.E R10, [R140.64] ;  /* 0x000000068c0a5981 */ /* 0x020362000c1e1900 */
[----:B------:R-:W-:Y:S01]  /*1650*/  ISETP.NE.AND P0, PT, R240, -0x1, PT ;  /* 0xfffffffff000780c */ /* 0x000fe20003f05270 */
[----:B------:R-:W-:Y:S01]  /*1660*/  IMAD.MOV.U32 R12, RZ, RZ, 0x2 ;  /* 0x00000002ff0c7424 */ /* 0x000fe200078e00ff */
[----:B------:R-:W-:Y:S01]  /*1670*/  SHF.R.S32.HI R53, RZ, 0x1f, R52 ;  /* 0x0000001fff357819 */ /* 0x000fe20000011434 */
[----:B------:R-:W-:Y:S01]  /*1680*/  IMAD.MOV.U32 R129, RZ, RZ, c[0x0][0x230] ;  /* 0x00008c00ff817624 */ /* 0x000fe200078e00ff */
[----:B------:R-:W-:Y:S01]  /*1690*/  MOV R21, c[0x0][0x230] ;  /* 0x00008c0000157a02 */ /* 0x000fe20000000f00 */
[----:B------:R-:W-:Y:S01]  /*16a0*/  IMAD.MOV.U32 R20, RZ, RZ, RZ ;  /* 0x000000ffff147224 */ /* 0x000fe200078e00ff */
[CC--:B------:R-:W-:Y:S01]  /*16b0*/  LEA.HI R55, R53.reuse, R52.reuse, RZ, 0x3 ;  /* 0x0000003435377211 */ /* 0x0c0fe200078f18ff */
[----:B------:R-:W-:Y:S01]  /*16c0*/  IMAD.MOV.U32 R69, RZ, RZ, 0x20 ;  /* 0x00000020ff457424 */ /* 0x000fe200078e00ff */
[----:B------:R-:W-:Y:S01]  /*16d0*/  LEA.HI R131, R53, R52, RZ, 0x4 ;  /* 0x0000003435837211 */ /* 0x000fe200078f20ff */
[----:B------:R-:W-:Y:S01]  /*16e0*/  IMAD.HI.U32 R129, R12, R129, R20 ;  /* 0x000000810c817227 */ /* 0x000fe200078e0014 */
[----:B------:R-:W-:-:S02]  /*16f0*/  SHF.R.S32.HI R136, RZ, 0x3, R55 ;  /* 0x00000003ff887819 */ /* 0x000fc40000011437 */
[----:B------:R-:W-:Y:S01]  /*1700*/  LOP3.LUT R55, R55, 0xfffffff8, RZ, 0xc0, !PT ;  /* 0xfffffff837377812 */ /* 0x000fe200078ec0ff */
[----:B------:R-:W-:Y:S01]  /*1710*/  @P0 IMAD.WIDE.U32 R16, R240, c[0x0][0x190], RZ ;  /* 0x00006400f0100a25 */ /* 0x000fe200078e00ff */
[----:B------:R-:W-:Y:S02]  /*1720*/  LOP3.LUT R130, R131, 0xfffffff0, RZ, 0xc0, !PT ;  /* 0xfffffff083827812 */ /* 0x000fe400078ec0ff */
[----:B------:R-:W-:Y:S01]  /*1730*/  SHF.R.S32.HI R62, RZ, 0x1f, R63 ;  /* 0x0000001fff3e7819 */ /* 0x000fe2000001143f */
[----:B------:R-:W-:Y:S01]  /*1740*/  IMAD.SHL.U32 R132, R136, 0x40, RZ ;  /* 0x0000004088847824 */ /* 0x000fe200078e00ff */
[----:B------:R-:W-:Y:S01]  /*1750*/  @P0 MOV R12, R16 ;  /* 0x00000010000c0202 */ /* 0x000fe20000000f00 */
[----:B------:R-:W-:Y:S01]  /*1760*/  IMAD.IADD R55, R52, 0x1, -R55 ;  /* 0x0000000134377824 */ /* 0x000fe200078e0a37 */
[----:B------:R-:W-:Y:S01]  /*1770*/  LEA.HI R62, R62, R63, RZ, 0x6 ;  /* 0x0000003f3e3e7211 */ /* 0x000fe200078f30ff */
[----:B------:R-:W-:Y:S01]  /*1780*/  @!P0 IMAD R13, R5, c[0x0][0x178], RZ ;  /* 0x00005e00050d8a24 */ /* 0x000fe200078e02ff */
[----:B------:R-:W-:Y:S01]  /*1790*/  LOP3.LUT R132, R132, 0x1c0, RZ, 0xc0, !PT ;  /* 0x000001c084847812 */ /* 0x000fe200078ec0ff */
[----:B------:R-:W-:Y:S01]  /*17a0*/  IMAD.SHL.U32 R16, R55, 0x8, RZ ;  /* 0x0000000837107824 */ /* 0x000fe200078e00ff */
[----:B------:R-:W-:Y:S01]  /*17b0*/  SHF.R.S32.HI R137, RZ, 0x1f, R136 ;  /* 0x0000001fff897819 */ /* 0x000fe20000011488 */
[----:B------:R-:W-:Y:S01]  /*17c0*/  @P0 IMAD R8, R240, c[0x0][0x194], R17 ;  /* 0x00006500f0080a24 */ /* 0x000fe200078e0211 */
[----:B------:R-:W-:Y:S01]  /*17d0*/  SHF.R.S32.HI R62, RZ, 0x6, R62 ;  /* 0x00000006ff3e7819 */ /* 0x000fe2000001143e */
[----:B------:R-:W-:Y:S01]  /*17e0*/  IMAD.IADD R130, R52, 0x1, -R130 ;  /* 0x0000000134827824 */ /* 0x000fe200078e0a82 */
[----:B------:R-:W-:Y:S01]  /*17f0*/  LOP3.LUT R17, R132, 0x38, R16, 0xf8, !PT ;  /* 0x0000003884117812 */ /* 0x000fe200078ef810 */
[----:B------:R-:W-:Y:S01]  /*1800*/  @!P0 IMAD.WIDE.U32 R18, R7, c[0x0][0x178], RZ ;  /* 0x00005e0007128a25 */ /* 0x000fe200078e00ff */
[----:B------:R-:W-:-:S02]  /*1810*/  SHF.R.U32.HI R132, RZ, 0x3, R132 ;  /* 0x00000003ff847819 */ /* 0x000fc40000011684 */
[----:B------:R-:W-:Y:S01]  /*1820*/  SHF.R.S32.HI R58, RZ, 0x1f, R130 ;  /* 0x0000001fff3a7819 */ /* 0x000fe20000011482 */
[----:B------:R-:W-:Y:S01]  /*1830*/  @!P0 IMAD R13, R7, c[0x0][0x17c], R13 ;  /* 0x00005f00070d8a24 */ /* 0x000fe200078e020d */
[----:B------:R-:W-:Y:S01]  /*1840*/  @!P0 MOV R12, R18 ;  /* 0x00000012000c8202 */ /* 0x000fe20000000f00 */
[----:B------:R-:W-:Y:S01]  /*1850*/  IMAD.WIDE R14, R14, 0x40, R136 ;  /* 0x000000400e0e7825 */ /* 0x000fe200078e0288 */
[----:B------:R-:W-:Y:S02]  /*1860*/  LOP3.LUT R132, R17, R132, RZ, 0x3c, !PT ;  /* 0x0000008411847212 */ /* 0x000fe400078e3cff */
[----:B------:R-:W-:Y:S01]  /*1870*/  SHF.R.S32.HI R17, RZ, 0x1f, R16 ;  /* 0x0000001fff117819 */ /* 0x000fe20000011410 */
[----:B------:R-:W-:Y:S01]  /*1880*/  @!P0 IMAD.IADD R8, R19, 0x1, R13 ;  /* 0x0000000113088824 */ /* 0x000fe200078e020d */
[----:B------:R-:W-:Y:S01]  /*1890*/  IADD3 R18, P0, R16, R0, RZ ;  /* 0x0000000010127210 */ /* 0x000fe20007f1e0ff */
[----:B------:R-:W-:Y:S01]  /*18a0*/  IMAD R0, R15, c[0x0][0x190], RZ ;  /* 0x000064000f007a24 */ /* 0x000fe200078e02ff */
[----:B------:R-:W-:Y:S01]  /*18b0*/  LEA.HI R58, R58, R130, RZ, 0x3 ;  /* 0x000000823a3a7211 */ /* 0x000fe200078f18ff */
[----:B------:R-:W-:Y:S01]  /*18c0*/  IMAD.SHL.U32 R125, R55, 0x4, RZ ;  /* 0x00000004377d7824 */ /* 0x000fe200078e00ff */
[----:B------:R-:W-:Y:S01]  /*18d0*/  LEA.HI R13, R53, R52, RZ, 0x6 ;  /* 0x00000034350d7211 */ /* 0x000fe200078f30ff */
[----:B------:R-:W-:Y:S01]  /*18e0*/  IMAD.X R19, R17, 0x1, R11, P0 ;  /* 0x0000000111137824 */ /* 0x000fe200000e060b */
[----:B------:R-:W-:Y:S01]  /*18f0*/  IADD3 R168, P0, R136, R9, RZ ;  /* 0x0000000988a87210 */ /* 0x000fe20007f1e0ff */
[----:B------:R-:W-:Y:S01]  /*1900*/  IMAD R0, R14, c[0x0][0x194], R0 ;  /* 0x000065000e007a24 */ /* 0x000fe200078e0200 */
[----:B------:R-:W-:Y:S01]  /*1910*/  LOP3.LUT R11, R58, 0xfffffff8, RZ, 0xc0, !PT ;  /* 0xfffffff83a0b7812 */ /* 0x000fe200078ec0ff */
[----:B------:R-:W-:Y:S01]  /*1920*/  IMAD.SHL.U32 R13, R13, 0x8, RZ ;  /* 0x000000080d0d7824 */ /* 0x000fe200078e00ff */
[----:B------:R-:W-:Y:S01]  /*1930*/  IADD3 R12, P1, R16, R12, RZ ;  /* 0x0000000c100c7210 */ /* 0x000fe20007f3e0ff */
[----:B------:R-:W-:Y:S01]  /*1940*/  IMAD.WIDE.U32 R18, R3, c[0x0][0x1b8], R18 ;  /* 0x00006e0003127a25 */ /* 0x000fe200078e0012 */
[----:B------:R-:W-:-:S02]  /*1950*/  IADD3.X R6, R137, R6, RZ, P0, !PT ;  /* 0x0000000689067210 */ /* 0x000fc400007fe4ff */
[----:B------:R-:W-:Y:S01]  /*1960*/  IADD3 R134, P0, R16, R134, RZ ;  /* 0x0000008610867210 */ /* 0x000fe20007f1e0ff */
[----:B------:R-:W-:Y:S01]  /*1970*/  IMAD.IADD R130, R130, 0x1, -R11 ;  /* 0x0000000182827824 */ /* 0x000fe200078e0a0b */
[----:B------:R-:W-:Y:S01]  /*1980*/  LOP3.LUT R132, R132, 0xfffffe00, R13, 0xf8, !PT ;  /* 0xfffffe0084847812 */ /* 0x000fe200078ef80d */
[----:B------:R-:W-:Y:S01]  /*1990*/  IMAD R6, R6, c[0x0][0x1a0], RZ ;  /* 0x0000680006067a24 */ /* 0x000fe200078e02ff */
[----:B------:R-:W-:Y:S01]  /*19a0*/  IMNMX R62, RZ, R62, !PT ;  /* 0x0000003eff3e7217 */ /* 0x000fe20007800200 */
[C---:B------:R-:W-:Y:S01]  /*19b0*/  IMAD.X R135, R17.reuse, 0x1, R4, P0 ;  /* 0x0000000111877824 */ /* 0x040fe200000e0604 */
[----:B------:R-:W-:Y:S01]  /*19c0*/  IADD3.X R13, R17, R8, RZ, P1, !PT ;  /* 0x00000008110d7210 */ /* 0x000fe20000ffe4ff */
[----:B------:R-:W-:Y:S01]  /*19d0*/  IMAD R8, R2, c[0x0][0x1b8], RZ ;  /* 0x00006e0002087a24 */ /* 0x000fe200078e02ff */
[----:B------:R-:W-:Y:S01]  /*19e0*/  R2P PR, R130, 0x6 ;  /* 0x0000000682007804 */ /* 0x000fe20000000000 */
[----:B------:R-:W-:Y:S01]  /*19f0*/  IMAD R48, R137, c[0x0][0x198], RZ ;  /* 0x0000660089307a24 */ /* 0x000fe200078e02ff */
[----:B------:R-:W-:Y:S01]  /*1a00*/  ISETP.GT.AND P0, PT, R166, R62, PT ;  /* 0x0000003ea600720c */ /* 0x000fe20003f04270 */
[----:B------:R-:W-:Y:S01]  /*1a10*/  IMAD R8, R3, c[0x0][0x1bc], R8 ;  /* 0x00006f0003087a24 */ /* 0x000fe200078e0208 */
[----:B------:R-:W-:Y:S01]  /*1a20*/  SHF.R.S32.HI R9, RZ, 0x1f, R138 ;  /* 0x0000001fff097819 */ /* 0x000fe2000001148a */
[----:B------:R-:W-:Y:S01]  /*1a30*/  IMAD.WIDE.U32 R12, R14, c[0x0][0x190], R12 ;  /* 0x000064000e0c7a25 */ /* 0x000fe200078e000c */
[----:B------:R-:W-:-:S02]  /*1a40*/  SHF.R.S32.HI R128, RZ, 0x1, R129 ;  /* 0x00000001ff807819 */ /* 0x000fc40000011481 */
[----:B------:R-:W-:Y:S01]  /*1a50*/  MOV R34, 0x10 ;  /* 0x0000001000227802 */ /* 0x000fe20000000f00 */
[----:B------:R-:W-:Y:S01]  /*1a60*/  IMAD.IADD R19, R19, 0x1, R8 ;  /* 0x0000000113137824 */ /* 0x000fe200078e0208 */
[----:B------:R-:W-:Y:S01]  /*1a70*/  LEA.HI R53, R53, R52, RZ, 0x5 ;  /* 0x0000003435357211 */ /* 0x000fe200078f28ff */
[----:B------:R-:W-:Y:S01]  /*1a80*/  IMAD R9, R9, c[0x0][0x1a8], RZ ;  /* 0x00006a0009097a24 */ /* 0x000fe200078e02ff */
[----:B------:R-:W-:Y:S01]  /*1a90*/  SHF.L.U32 R127, R128, 0x4, RZ ;  /* 0x00000004807f7819 */ /* 0x000fe200000006ff */
[----:B------:R-:W-:Y:S01]  /*1aa0*/  IMAD R126, R136, R128, R125 ;  /* 0x00000080887e7224 */ /* 0x000fe200078e027d */
[----:B------:R-:W-:Y:S01]  /*1ab0*/  SHF.R.S32.HI R53, RZ, 0x5, R53 ;  /* 0x00000005ff357819 */ /* 0x000fe20000011435 */
[----:B------:R-:W-:Y:S01]  /*1ac0*/  IMAD.IADD R13, R13, 0x1, R0 ;  /* 0x000000010d0d7824 */ /* 0x000fe200078e0200 */
[----:B------:R-:W-:Y:S01]  /*1ad0*/  MOV R0, c[0x0][0x1a0] ;  /* 0x0000680000007a02 */ /* 0x000fe20000000f00 */
[----:B------:R-:W-:Y:S01]  /*1ae0*/  IMAD R165, R168, c[0x0][0x1a4], R6 ;  /* 0x00006900a8a57a24 */ /* 0x000fe200078e0206 */
[----:B------:R-:W-:Y:S01]  /*1af0*/  SHF.R.S32.HI R113, RZ, 0x1f, R126 ;  /* 0x0000001fff717819 */ /* 0x000fe2000001147e */
[----:B------:R-:W-:Y:S01]  /*1b00*/  IMAD R133, R138, c[0x0][0x1ac], R9 ;  /* 0x00006b008a857a24 */ /* 0x000fe200078e0209 */
[----:B------:R-:W-:Y:S01]  /*1b10*/  SHF.L.U64.HI R56, R0, R82, c[0x0][0x1a4] ;  /* 0x0000690000387619 */ /* 0x000fe20000010252 */
[----:B------:R-:W-:Y:S01]  /*1b20*/  IMAD.WIDE.U32 R168, R168, c[0x0][0x1a0], R18 ;  /* 0x00006800a8a87a25 */ /* 0x000fe200078e0012 */
[----:B------:R-:W-:-:S02]  /*1b30*/  SEL R34, R34, 0xfffffff0, !P1 ;  /* 0xfffffff022227807 */ /* 0x000fc40004800000 */
[----:B------:R-:W-:Y:S01]  /*1b40*/  SEL R33, R69, 0xffffffe0, !P2 ;  /* 0xffffffe045217807 */ /* 0x000fe20005000000 */
[----:B------:R-:W-:Y:S01]  /*1b50*/  IMAD.MOV.U32 R144, RZ, RZ, c[0x0][0x198] ;  /* 0x00006600ff907624 */ /* 0x000fe200078e00ff */
[----:B------:R-:W-:Y:S01]  /*1b60*/  IADD3 R165, R169, R165, RZ ;  /* 0x000000a5a9a57210 */ /* 0x000fe20007ffe0ff */
[----:B------:R-:W-:Y:S02]  /*1b70*/  IMAD.IADD R125, R125, 0x1, R126 ;  /* 0x000000017d7d7824 */ /* 0x000fe400078e027e */
[----:B------:R-:W-:Y:S01]  /*1b80*/  IMAD.WIDE.U32 R138, R138, c[0x0][0x1a8], R12 ;  /* 0x00006a008a8a7a25 */ /* 0x000fe200078e000c */
[----:B------:R-:W-:Y:S02]  /*1b90*/  SHF.L.U64.HI R49, R144, R82, c[0x0][0x19c] ;  /* 0x0000670090317619 */ /* 0x000fe40000010252 */
[----:B------:R-:W-:Y:S01]  /*1ba0*/  SHF.R.S32.HI R112, RZ, 0x1f, R125 ;  /* 0x0000001fff707819 */ /* 0x000fe2000001147d */
[C---:B------:R-:W-:Y:S02]  /*1bb0*/  IMAD R48, R136.reuse, c[0x0][0x19c], R48 ;  /* 0x0000670088307a24 */ /* 0x040fe400078e0230 */
[----:B------:R-:W-:-:S04]  /*1bc0*/  IMAD.WIDE.U32 R134, R136, c[0x0][0x198], R134 ;  /* 0x0000660088867a25 */ /* 0x000fc800078e0086 */
[----:B------:R-:W-:Y:S02]  /*1bd0*/  IMAD.SHL.U32 R50, R144, 0x10, RZ ;  /* 0x0000001090327824 */ /* 0x000fe400078e00ff */
[----:B------:R-:W-:Y:S02]  /*1be0*/  IMAD.SHL.U32 R57, R0, 0x10, RZ ;  /* 0x0000001000397824 */ /* 0x000fe400078e00ff */
[----:B------:R-:W-:Y:S02]  /*1bf0*/  IMAD.IADD R48, R135, 0x1, R48 ;  /* 0x0000000187307824 */ /* 0x000fe400078e0230 */
[----:B------:R-:W-:Y:S01]  /*1c00*/  IMAD.IADD R133, R139, 0x1, R133 ;  /* 0x000000018b857824 */ /* 0x000fe200078e0285 */
[----:B------:R-:W-:Y:S01]  /*1c10*/  @!P5 MOV R10, RZ ;  /* 0x000000ff000ad202 */ /* 0x000fe20000000f00 */
[----:B------:R-:W-:Y:S05]  /*1c20*/  @!P0 BRA `(.L_x_2720) ;  /* 0x0000b10000008947 */ /* 0x000fea0003800000 */
[----:B-1----:R-:W-:Y:S01]  /*1c30*/  IMAD R6, R5, c[0x0][0x280], RZ ;  /* 0x0000a00005067a24 */ /* 0x002fe200078e02ff */
[----:B------:R-:W-:Y:S01]  /*1c40*/  SHF.R.S32.HI R4, RZ, 0x1f, R99 ;  /* 0x0000001fff047819 */ /* 0x000fe20000011463 */
[----:B------:R-:W-:Y:S01]  /*1c50*/  IMAD.WIDE.U32 R14, R7, c[0x0][0x280], R16 ;  /* 0x0000a000070e7a25 */ /* 0x000fe200078e0010 */
[--C-:B------:R-:W-:Y:S01]  /*1c60*/  SHF.R.S32.HI R9, RZ, 0x1f, R63.reuse ;  /* 0x0000001fff097819 */ /* 0x100fe2000001143f */
[----:B------:R-:W-:Y:S01]  /*1c70*/  UMOV UR8, 0x60 ;  /* 0x0000006000087882 */ /* 0x000fe20000000000 */
[----:B------:R-:W-:Y:S01]  /*1c80*/  IADD3 R8, P1, P0, R99, R136, -R63 ;  /* 0x0000008863087210 */ /* 0x000fe2000783e83f */
[----:B------:R-:W-:Y:S01]  /*1c90*/  IMAD R6, R7, c[0x0][0x284], R6 ;  /* 0x0000a10007067a24 */ /* 0x000fe200078e0206 */
[----:B------:R-:W-:Y:S01]  /*1ca0*/  IADD3 R123, R127, 0x40, RZ ;  /* 0x000000407f7b7810 */ /* 0x000fe20007ffe0ff */
[----:B------:R-:W-:Y:S01]  /*1cb0*/  IMAD R5, R5, c[0x0][0x278], RZ ;  /* 0x00009e0005057a24 */ /* 0x000fe200078e02ff */
[----:B------:R-:W-:Y:S01]  /*1cc0*/  IADD3.X R4, R4, R137, ~R9, P1, P0 ;  /* 0x0000008904047210 */ /* 0x000fe20000fe0c09 */
[----:B------:R-:W-:Y:S01]  /*1cd0*/  IMAD.IADD R15, R15, 0x1, R6 ;  /* 0x000000010f0f7824 */ /* 0x000fe200078e0206 */
[----:B------:R-:W-:Y:S01]  /*1ce0*/  IADD3 R121, R127, 0x80, RZ ;  /* 0x000000807f797810 */ /* 0x000fe20007ffe0ff */
[----:B------:R-:W-:Y:S01]  /*1cf0*/  IMAD.WIDE.U32 R12, R7, c[0x0][0x278], R16 ;  /* 0x00009e00070c7a25 */ /* 0x000fe200078e0010 */
[----:B------:R-:W-:Y:S01]  /*1d00*/  IADD3 R119, R127, 0xc0, RZ ;  /* 0x000000c07f777810 */ /* 0x000fe20007ffe0ff */
[----:B------:R-:W-:Y:S01]  /*1d10*/  ULDC.64 UR4, c[0x0][0x1a0] ;  /* 0x0000680000047ab9 */ /* 0x000fe20000000a00 */
[----:B------:R-:W-:Y:S01]  /*1d20*/  IADD3 R61, R136, 0x10, RZ ;  /* 0x00000010883d7810 */ /* 0x000fe20007ffe0ff */
[----:B------:R-:W-:Y:S01]  /*1d30*/  IMAD R6, R4, c[0x0][0x290], RZ ;  /* 0x0000a40004067a24 */ /* 0x000fe200078e02ff */
[----:B------:R-:W-:Y:S01]  /*1d40*/  UIMAD UR9, UR8, UR5, URZ ;  /* 0x00000005080972a4 */ /* 0x000fe2000f8e023f */
[----:B------:R-:W-:Y:S01]  /*1d50*/  IMAD R5, R7, c[0x0][0x27c], R5 ;  /* 0x00009f0007057a24 */ /* 0x000fe200078e0205 */
[----:B------:R-:W-:Y:S01]  /*1d60*/  UIMAD.WIDE.U32 UR10, UR8, UR4, URZ ;  /* 0x00000004080a72a5 */ /* 0x000fe2000f8e003f */
[C---:B------:R-:W-:Y:S01]  /*1d70*/  IMAD R6, R8.reuse, c[0x0][0x294], R6 ;  /* 0x0000a50008067a24 */ /* 0x040fe200078e0206 */
[----:B------:R-:W-:Y:S01]  /*1d80*/  ULDC UR5, c[0x0][0x294] ;  /* 0x0000a50000057ab9 */ /* 0x000fe20000000800 */
[----:B------:R-:W-:Y:S01]  /*1d90*/  IMAD.WIDE.U32 R14, R8, c[0x0][0x290], R14 ;  /* 0x0000a400080e7a25 */ /* 0x000fe200078e000e */
[----:B------:R-:W-:Y:S01]  /*1da0*/  UIMAD UR5, UR8, UR5, URZ ;  /* 0x00000005080572a4 */ /* 0x000fe2000f8e023f */
[----:B------:R-:W-:Y:S01]  /*1db0*/  IADD3 R60, R136, 0x20, RZ ;  /* 0x00000020883c7810 */ /* 0x000fe20007ffe0ff */
[----:B------:R-:W-:Y:S01]  /*1dc0*/  ULDC UR4, c[0x0][0x230] ;  /* 0x00008c0000047ab9 */ /* 0x000fe20000000800 */
[----:B------:R-:W-:Y:S01]  /*1dd0*/  IMAD R4, R4, c[0x0][0x288], RZ ;  /* 0x0000a20004047a24 */ /* 0x000fe200078e02ff */
[----:B------:R-:W-:Y:S01]  /*1de0*/  IADD3 R59, R136, 0x30, RZ ;  /* 0x00000030883b7810 */ /* 0x000fe20007ffe0ff */
[----:B------:R-:W-:Y:S01]  /*1df0*/  IMAD.IADD R13, R13, 0x1, R5 ;  /* 0x000000010d0d7824 */ /* 0x000fe200078e0205 */
[----:B------:R-:W-:Y:S01]  /*1e00*/  IADD3 R11, R16, 0x80, RZ ;  /* 0x00000080100b7810 */ /* 0x000fe20007ffe0ff */
[----:B------:R-:W-:Y:S01]  /*1e10*/  IMAD.IADD R7, R15, 0x1, R6 ;  /* 0x000000010f077824 */ /* 0x000fe200078e0206 */
[----:B------:R-:W-:Y:S01]  /*1e20*/  SHF.R.S32.HI R111, RZ, 0x1f, R127 ;  /* 0x0000001fff6f7819 */ /* 0x000fe2000001147f */
[----:B------:R-:W-:Y:S01]  /*1e30*/  IMAD.MOV.U32 R6, RZ, RZ, R14 ;  /* 0x000000ffff067224 */ /* 0x000fe200078e000e */
[----:B------:R-:W-:Y:S01]  /*1e40*/  SHF.R.S32.HI R109, RZ, 0x1f, R123 ;  /* 0x0000001fff6d7819 */ /* 0x000fe2000001147b */
[----:B------:R-:W-:Y:S01]  /*1e50*/  IMAD R92, R2, c[0x0][0x2a0], RZ ;  /* 0x0000a800025c7a24 */ /* 0x000fe200078e02ff */
[----:B------:R-:W-:Y:S01]  /*1e60*/  SHF.R.S32.HI R107, RZ, 0x1f, R121 ;  /* 0x0000001fff6b7819 */ /* 0x000fe20000011479 */
[C---:B------:R-:W-:Y:S01]  /*1e70*/  IMAD R4, R8.reuse, c[0x0][0x28c], R4 ;  /* 0x0000a30008047a24 */ /* 0x040fe200078e0204 */
[----:B------:R-:W-:Y:S01]  /*1e80*/  SHF.R.S32.HI R105, RZ, 0x1f, R119 ;  /* 0x0000001fff697819 */ /* 0x000fe20000011477 */
[----:B------:R-:W-:Y:S01]  /*1e90*/  IMAD.WIDE.U32 R8, R8, c[0x0][0x288], R12 ;  /* 0x0000a20008087a25 */ /* 0x000fe200078e000c */
[----:B------:R-:W-:Y:S01]  /*1ea0*/  IADD3 R12, R16, 0x40, RZ ;  /* 0x00000040100c7810 */ /* 0x000fe20007ffe0ff */
[----:B------:R-:W-:-:S02]  /*1eb0*/  UIADD3 UR9, UR11, UR9, URZ ;  /* 0x000000090b097290 */ /* 0x000fc4000fffe03f */
[C---:B------:R-:W-:Y:S01]  /*1ec0*/  IMAD R92, R3.reuse, c[0x0][0x2a4], R92 ;  /* 0x0000a900035c7a24 */ /* 0x040fe200078e025c */
[----:B------:R-:W-:Y:S01]  /*1ed0*/  ULDC.U8 UR8, c[0x0][0x313] ;  /* 0x0000c4c000087ab9 */ /* 0x000fe20000000000 */
[----:B------:R-:W-:-:S04]  /*1ee0*/  IMAD.WIDE.U32 R6, R3, c[0x0][0x2a0], R6 ;  /* 0x0000a80003067a25 */ /* 0x000fc800078e0006 */
[----:B------:R-:W-:Y:S01]  /*1ef0*/  IMAD.IADD R5, R9, 0x1, R4 ;  /* 0x0000000109057824 */ /* 0x000fe200078e0204 */
[----:B------:R-:W-:Y:S01]  /*1f00*/  LEA R93, P1, R6, c[0x0][0x270], 0x1 ;  /* 0x00009c00065d7a11 */ /* 0x000fe200078208ff */
[----:B------:R-:W-:Y:S02]  /*1f10*/  IMAD R94, R2, c[0x0][0x298], RZ ;  /* 0x0000a600025e7a24 */ /* 0x000fe400078e02ff */
[----:B------:R-:W-:Y:S02]  /*1f20*/  IMAD.MOV.U32 R4, RZ, RZ, R8 ;  /* 0x000000ffff047224 */ /* 0x000fe400078e0008 */
[----:B------:R-:W-:Y:S02]  /*1f30*/  IMAD.IADD R92, R7, 0x1, R92 ;  /* 0x00000001075c7824 */ /* 0x000fe400078e025c */
[----:B-----5:R-:W-:Y:S01]  /*1f40*/  IMAD.IADD R99, R10, 0x1, R99 ;  /* 0x000000010a637824 */ /* 0x020fe200078e0263 */
[----:B------:R-:W-:Y:S01]  /*1f50*/  IADD3 R10, R16, 0xc0, RZ ;  /* 0x000000c0100a7810 */ /* 0x000fe20007ffe0ff */
[C---:B------:R-:W-:Y:S01]  /*1f60*/  IMAD R94, R3.reuse, c[0x0][0x29c], R94 ;  /* 0x0000a700035e7a24 */ /* 0x040fe200078e025e */
[----:B------:R-:W-:Y:S01]  /*1f70*/  LEA.HI.X R92, R6, c[0x0][0x274], R92, 0x1, P1 ;  /* 0x00009d00065c7a11 */ /* 0x000fe200008f0c5c */
[----:B------:R-:W-:Y:S01]  /*1f80*/  IMAD.WIDE.U32 R4, R3, c[0x0][0x298], R4 ;  /* 0x0000a60003047a25 */ /* 0x000fe200078e0004 */
[----:B------:R-:W-:-:S03]  /*1f90*/  LEA R146, P1, R134, c[0x0][0x168], 0x1 ;  /* 0x00005a0086927a11 */ /* 0x000fc600078208ff */
[----:B------:R-:W-:Y:S01]  /*1fa0*/  IMAD R99, R128, R99, RZ ;  /* 0x0000006380637224 */ /* 0x000fe200078e02ff */
[----:B------:R-:W-:Y:S01]  /*1fb0*/  IADD3 R94, R5, R94, RZ ;  /* 0x0000005e055e7210 */ /* 0x000fe20007ffe0ff */
[----:B------:R-:W-:Y:S01]  /*1fc0*/  IMAD.MOV.U32 R68, RZ, RZ, c[0x0][0x288] ;  /* 0x0000a200ff447624 */ /* 0x000fe200078e00ff */
[----:B------:R-:W-:Y:S01]  /*1fd0*/  LEA R95, P0, R4, c[0x0][0x268], 0x1 ;  /* 0x00009a00045f7a11 */ /* 0x000fe200078008ff */
[----:B------:R-:W-:Y:S01]  /*1fe0*/  IMAD.WIDE.U32 R86, R0, 0x20, RZ ;  /* 0x0000002000567825 */ /* 0x000fe200078e00ff */
[----:B------:R-:W-:Y:S02]  /*1ff0*/  LEA.HI.X R147, R134, c[0x0][0x16c], R48, 0x1, P1 ;  /* 0x00005b0086937a11 */ /* 0x000fe400008f0c30 */
[----:B------:R-:W-:Y:S01]  /*2000*/  SHF.R.S32.HI R98, RZ, 0x1f, R99 ;  /* 0x0000001fff627819 */ /* 0x000fe20000011463 */
[----:B------:R-:W-:Y:S01]  /*2010*/  IMAD.SHL.U32 R66, R68, 0x10, RZ ;  /* 0x0000001044427824 */ /* 0x000fe200078e00ff */
[-C--:B------:R-:W-:Y:S01]  /*2020*/  IADD3 R36, P2, R126, R99.reuse, RZ ;  /* 0x000000637e247210 */ /* 0x080fe20007f5e0ff */
[----:B------:R-:W-:Y:S01]  /*2030*/  IMAD.MOV.U32 R142, RZ, RZ, c[0x0][0x290] ;  /* 0x0000a400ff8e7624 */ /* 0x000fe200078e00ff */
[----:B------:R-:W-:Y:S01]  /*2040*/  IADD3 R99, P1, R125, R99, RZ ;  /* 0x000000637d637210 */ /* 0x000fe20007f3e0ff */
[----:B------:R-:W-:Y:S01]  /*2050*/  IMAD.MOV.U32 R67, RZ, RZ, 0x5 ;  /* 0x00000005ff437424 */ /* 0x000fe200078e00ff */
[----:B------:R-:W-:Y:S01]  /*2060*/  LEA.HI.X R94, R4, c[0x0][0x26c], R94, 0x1, P0 ;  /* 0x00009b00045e7a11 */ /* 0x000fe200000f0c5e */
[--C-:B------:R-:W-:Y:S01]  /*2070*/  IMAD.X R0, R113, 0x1, R98.reuse, P2 ;  /* 0x0000000171007824 */ /* 0x100fe200010e0662 */
[----:B------:R-:W-:Y:S01]  /*2080*/  LEA R90, P0, R168, c[0x0][0x170], 0x1 ;  /* 0x00005c00a85a7a11 */ /* 0x000fe200078008ff */
[----:B------:R-:W-:Y:S01]  /*2090*/  IMAD.X R98, R112, 0x1, R98, P1 ;  /* 0x0000000170627824 */ /* 0x000fe200008e0662 */
[----:B------:R-:W-:Y:S01]  /*20a0*/  SHF.L.U64.HI R65, R68, R82, c[0x0][0x28c] ;  /* 0x0000a30044417619 */ /* 0x000fe20000010252 */
[----:B------:R-:W-:Y:S01]  /*20b0*/  IMAD R2, R69, c[0x0][0x1a4], RZ ;  /* 0x0000690045027a24 */ /* 0x000fe200078e02ff */
[----:B------:R-:W-:Y:S01]  /*20c0*/  LEA.HI.X R89, R168, c[0x0][0x174], R165, 0x1, P0 ;  /* 0x00005d00a8597a11 */ /* 0x000fe200000f0ca5 */
[C---:B------:R-:W-:Y:S01]  /*20d0*/  IMAD.IADD R120, R127.reuse, 0x1, R123 ;  /* 0x000000017f787824 */ /* 0x040fe200078e027b */
[----:B------:R-:W-:Y:S01]  /*20e0*/  IADD3 R75, P0, R66, R66, RZ ;  /* 0x00000042424b7210 */ /* 0x000fe20007f1e0ff */
[----:B------:R-:W-:Y:S01]  /*20f0*/  IMAD.IADD R118, R127, 0x1, R121 ;  /* 0x000000017f767824 */ /* 0x000fe200078e0279 */
        /* <DEDUP_REMOVED lines=9> */
[----:B------:R-:W-:Y:S01]  /*2190*/  IMAD.IADD R116, R127, 0x1, R119 ;  /* 0x000000017f747824 */ /* 0x000fe200078e0277 */
[----:B------:R-:W-:Y:S01]  /*21a0*/  IADD3 R75, P0, R75, 0xc0, RZ ;  /* 0x000000c04b4b7810 */ /* 0x000fe20007f1e0ff */
[----:B------:R-:W-:Y:S01]  /*21b0*/  IMAD.SHL.U32 R83, R142, 0x10, RZ ;  /* 0x000000108e537824 */ /* 0x000fe200078e00ff */
[----:B------:R-:W-:Y:S01]  /*21c0*/  IADD3 R99, P2, R99, c[0x0][0x2a8], RZ ;  /* 0x0000aa0063637a10 */ /* 0x000fe20007f5e0ff */
[----:B------:R-:W-:Y:S01]  /*21d0*/  IMAD.IADD R2, R87, 0x1, R2 ;  /* 0x0000000157027824 */ /* 0x000fe200078e0202 */
[----:B------:R-:W-:Y:S01]  /*21e0*/  IADD3.X R96, R98, c[0x0][0x2b4], RZ, P4, !PT ;  /* 0x0000ad0062607a10 */ /* 0x000fe200027fe4ff */
[----:B------:R-:W-:Y:S01]  /*21f0*/  IMAD.SHL.U32 R124, R128, 0x20, RZ ;  /* 0x00000020807c7824 */ /* 0x000fe200078e00ff */
[----:B------:R-:W-:Y:S01]  /*2200*/  SHF.L.U64.HI R82, R142, R82, c[0x0][0x294] ;  /* 0x0000a5008e527619 */ /* 0x000fe20000010252 */
[----:B------:R-:W-:Y:S01]  /*2210*/  IMAD R122, R128, 0x30, RZ ;  /* 0x00000030807a7824 */ /* 0x000fe200078e02ff */
[C---:B------:R-:W-:Y:S01]  /*2220*/  SHF.L.U64.HI R84, R142.reuse, R67, c[0x0][0x294] ;  /* 0x0000a5008e547619 */ /* 0x040fe20000010243 */
[----:B------:R-:W-:Y:S01]  /*2230*/  IMAD.IADD R117, R127, 0x1, R120 ;  /* 0x000000017f757824 */ /* 0x000fe200078e0278 */
[C---:B------:R-:W-:Y:S01]  /*2240*/  SHF.L.U32 R85, R142.reuse, 0x5, RZ ;  /* 0x000000058e557819 */ /* 0x040fe200000006ff */
[----:B------:R-:W-:Y:S01]  /*2250*/  IMAD.WIDE.U32 R142, R142, 0x60, RZ ;  /* 0x000000608e8e7825 */ /* 0x000fe200078e00ff */
[----:B------:R-:W-:-:S02]  /*2260*/  IADD3.X R72, RZ, R74, RZ, P1, !PT ;  /* 0x0000004aff487210 */ /* 0x000fc40000ffe4ff */
[----:B------:R-:W-:Y:S01]  /*2270*/  IADD3.X R98, R98, c[0x0][0x2ac], RZ, P2, !PT ;  /* 0x0000ab0062627a10 */ /* 0x000fe200017fe4ff */
[----:B------:R-:W-:Y:S01]  /*2280*/  IMAD.IADD R114, R127, 0x1, R116 ;  /* 0x000000017f727824 */ /* 0x000fe200078e0274 */
[----:B------:R-:W-:Y:S01]  /*2290*/  IADD3 R18, P1, R36, c[0x0][0x2b0], RZ ;  /* 0x0000ac0024127a10 */ /* 0x000fe20007f3e0ff */
[----:B------:R-:W-:Y:S01]  /*22a0*/  IMAD.X R74, RZ, RZ, R74, P0 ;  /* 0x000000ffff4a7224 */ /* 0x000fe200000e064a */
[-C--:B------:R-:W-:Y:S01]  /*22b0*/  IADD3 R77, P5, R71, R66.reuse, RZ ;  /* 0x00000042474d7210 */ /* 0x080fe20007fbe0ff */
[----:B------:R-:W-:Y:S01]  /*22c0*/  IMAD R69, R69, c[0x0][0x19c], RZ ;  /* 0x0000670045457a24 */ /* 0x000fe200078e02ff */
[-C--:B------:R-:W-:Y:S01]  /*22d0*/  IADD3 R79, P4, R73, R66.reuse, RZ ;  /* 0x00000042494f7210 */ /* 0x080fe20007f9e0ff */
[----:B------:R-:W-:Y:S01]  /*22e0*/  IMAD.WIDE.U32 R144, R144, 0x20, RZ ;  /* 0x0000002090907825 */ /* 0x000fe200078e00ff */
[----:B------:R-:W-:Y:S02]  /*22f0*/  IADD3 R81, P2, R75, R66, RZ ;  /* 0x000000424b517210 */ /* 0x000fe40007f5e0ff */
[----:B------:R-:W-:Y:S01]  /*2300*/  IADD3 R115, R127, R118, RZ ;  /* 0x000000767f737210 */ /* 0x000fe20007ffe0ff */
[----:B------:R-:W-:Y:S01]  /*2310*/  IMAD.MOV.U32 R64, RZ, RZ, c[0x0][0x290] ;  /* 0x0000a400ff407624 */ /* 0x000fe200078e00ff */
[----:B------:R-:W-:Y:S01]  /*2320*/  IADD3 R36, P0, R36, c[0x0][0x2a8], RZ ;  /* 0x0000aa0024247a10 */ /* 0x000fe20007f1e0ff */
[----:B------:R-:W-:Y:S01]  /*2330*/  IMAD.SHL.U32 R87, R86, 0x2, RZ ;  /* 0x0000000256577824 */ /* 0x000fe200078e00ff */
[C---:B------:R-:W-:Y:S01]  /*2340*/  SHF.L.U64.HI R67, R68.reuse, R67, c[0x0][0x28c] ;  /* 0x0000a30044437619 */ /* 0x040fe20000010243 */
[----:B------:R-:W-:Y:S01]  /*2350*/  IMAD.MOV.U32 R9, RZ, RZ, R166 ;  /* 0x000000ffff097224 */ /* 0x000fe200078e00a6 */
[----:B------:R-:W-:Y:S01]  /*2360*/  SHF.L.U64.HI R84, R85, 0x1, R84 ;  /* 0x0000000155547819 */ /* 0x000fe20000010254 */
[----:B------:R-:W-:Y:S01]  /*2370*/  IMAD.SHL.U32 R68, R68, 0x20, RZ ;  /* 0x0000002044447824 */ /* 0x000fe200078e00ff */
[----:B------:R-:W-:Y:S01]  /*2380*/  SHF.L.U64.HI R82, R83, 0x1, R82 ;  /* 0x0000000153527819 */ /* 0x000fe20000010252 */
[----:B------:R-:W-:Y:S01]  /*2390*/  IMAD.IADD R69, R145, 0x1, R69 ;  /* 0x0000000191457824 */ /* 0x000fe200078e0245 */
[----:B------:R-:W-:Y:S01]  /*23a0*/  SHF.L.U64.HI R86, R86, 0x1, R2 ;  /* 0x0000000156567819 */ /* 0x000fe20000010202 */
[----:B------:R-:W-:Y:S01]  /*23b0*/  IMAD.SHL.U32 R85, R85, 0x2, RZ ;  /* 0x0000000255557824 */ /* 0x000fe200078e00ff */
[----:B------:R-:W-:Y:S01]  /*23c0*/  SHF.R.S32.HI R110, RZ, 0x1f, R124 ;  /* 0x0000001fff6e7819 */ /* 0x000fe2000001147c */
[----:B------:R-:W-:Y:S01]  /*23d0*/  IMAD.SHL.U32 R83, R83, 0x2, RZ ;  /* 0x0000000253537824 */ /* 0x000fe200078e00ff */
[----:B------:R-:W-:Y:S01]  /*23e0*/  SHF.R.S32.HI R108, RZ, 0x1f, R122 ;  /* 0x0000001fff6c7819 */ /* 0x000fe2000001147a */
[--C-:B------:R-:W-:Y:S01]  /*23f0*/  IMAD.X R76, R70, 0x1, R65.reuse, P5 ;  /* 0x00000001464c7824 */ /* 0x100fe200028e0641 */
[----:B------:R-:W-:Y:S01]  /*2400*/  SHF.R.S32.HI R106, RZ, 0x1f, R120 ;  /* 0x0000001fff6a7819 */ /* 0x000fe20000011478 */
[--C-:B------:R-:W-:Y:S01]  /*2410*/  IMAD.X R78, R72, 0x1, R65.reuse, P4 ;  /* 0x00000001484e7824 */ /* 0x100fe200020e0641 */
[----:B------:R-:W-:Y:S01]  /*2420*/  SHF.R.S32.HI R104, RZ, 0x1f, R118 ;  /* 0x0000001fff687819 */ /* 0x000fe20000011476 */
[----:B------:R-:W-:Y:S01]  /*2430*/  IMAD.X R80, R74, 0x1, R65, P2 ;  /* 0x000000014a507824 */ /* 0x000fe200010e0641 */
[----:B------:R-:W-:Y:S01]  /*2440*/  SHF.R.S32.HI R102, RZ, 0x1f, R116 ;  /* 0x0000001fff667819 */ /* 0x000fe20000011474 */
[----:B------:R-:W-:Y:S01]  /*2450*/  IMAD.U32 R64, R64, -0x40, RZ ;  /* 0xffffffc040407824 */ /* 0x000fe200078e00ff */
[----:B------:R-:W-:-:S02]  /*2460*/  IADD3 R88, R143, UR5, RZ ;  /* 0x000000058f587c10 */ /* 0x000fc4000fffe0ff */
[----:B------:R-:W-:Y:S02]  /*2470*/  SHF.R.S32.HI R103, RZ, 0x1f, R117 ;  /* 0x0000001fff677819 */ /* 0x000fe40000011475 */
[----:B------:R-:W-:Y:S02]  /*2480*/  SHF.R.S32.HI R101, RZ, 0x1f, R115 ;  /* 0x0000001fff657819 */ /* 0x000fe40000011473 */
[----:B------:R-:W-:Y:S02]  /*2490*/  SHF.R.S32.HI R100, RZ, 0x1f, R114 ;  /* 0x0000001fff647819 */ /* 0x000fe40000011472 */
[C---:B------:R-:W-:Y:S02]  /*24a0*/  IADD3.X R19, R0.reuse, c[0x0][0x2b4], RZ, P1, !PT ;  /* 0x0000ad0000137a10 */ /* 0x040fe40000ffe4ff */
[----:B------:R-:W-:Y:S02]  /*24b0*/  IADD3.X R37, R0, c[0x0][0x2ac], RZ, P0, !PT ;  /* 0x0000ab0000257a10 */ /* 0x000fe400007fe4ff */
.L_x_2774:
[----:B------:R-:W-:Y:S02]  /*24c0*/  IMAD.SHL.U32 R14, R9, 0x40, RZ ;  /* 0x00000040090e7824 */ /* 0x000fe400078e00ff */
[----:B------:R-:W-:Y:S02]  /*24d0*/  IMAD.MOV.U32 R2, RZ, RZ, R93 ;  /* 0x000000ffff027224 */ /* 0x000fe400078e005d */
[----:B------:R-:W-:Y:S01]  /*24e0*/  IMAD.MOV.U32 R3, RZ, RZ, R92 ;  /* 0x000000ffff037224 */ /* 0x000fe200078e005c */
[----:B------:R-:W-:Y:S05]  /*24f0*/  IADD3 R13, R14, -0x40, RZ ;  /* 0xffffffc00e0d7810 */ /* 0x000fea0007ffe0ff */
[--C-:B------:R-:W-:Y:S02]  /*2500*/  IMAD.IADD R149, R51, 0x1, -R13.reuse ;  /* 0x0000000133957824 */ /* 0x100fe400078e0a0d */
[----:B------:R-:W-:Y:S03]  /*2510*/  IMAD.IADD R148, R63, 0x1, -R13 ;  /* 0x000000013f947824 */ /* 0x000fe600078e0a0d */
[CC--:B------:R-:W-:Y:S02]  /*2520*/  ISETP.GE.AND P4, PT, R136.reuse, R149.reuse, PT ;  /* 0x000000958800720c */ /* 0x0c0fe40003f86270 */
[CC--:B------:R-:W-:Y:S02]  /*2530*/  ISETP.GE.AND P2, PT, R61.reuse, R149.reuse, PT ;  /* 0x000000953d00720c */ /* 0x0c0fe40003f46270 */
[-C--:B------:R-:W-:Y:S02]  /*2540*/  ISETP.GE.AND P4, PT, R136, R148.reuse, !P4 ;  /* 0x000000948800720c */ /* 0x080fe40006786270 */
[-C--:B------:R-:W-:Y:S02]  /*2550*/  ISETP.GE.AND P2, PT, R61, R148.reuse, !P2 ;  /* 0x000000943d00720c */ /* 0x080fe40005746270 */
[C---:B------:R-:W-:Y:S04]  /*2560*/  ISETP.GE.AND P1, PT, R60.reuse, R149, PT ;  /* 0x000000953c00720c */ /* 0x040fe80003f26270 */
[----:B------:R-:W-:Y:S05]  /*2570*/  ISETP.GE.AND P1, PT, R60, R148, !P1 ;  /* 0x000000943c00720c */ /* 0x000fea0004f26270 */
[----:B--2---:R-:W2:Y:S01]  /*2580*/  @P4 LDG.E.128 R4, [R2.64] ;  /* 0x0000000602044981 */ /* 0x004ea2000c1e1d00 */
[----:B------:R-:W-:Y:S05]  /*2590*/  @P4 IMAD.MOV.U32 R91, RZ, RZ, R89 ;  /* 0x000000ffff5b4224 */ /* 0x000fea00078e0059 */
[----:B--2---:R1:W-:Y:S04]  /*25a0*/  @P4 STG.E.128 [R90.64], R4 ;  /* 0x000000045a004986 */ /* 0x0043e8000c101d06 */
[----:B------:R-:W2:Y:S04]  /*25b0*/  @P4 LDG.E.128 R24, [R2.64+0x80] ;  /* 0x0000800602184981 */ /* 0x000ea8000c1e1d00 */
[----:B--2---:R2:W-:Y:S04]  /*25c0*/  @P4 STG.E.128 [R90.64+0x80], R24 ;  /* 0x000080185a004986 */ /* 0x0045e8000c101d06 */
[----:B-1-3--:R-:W3:Y:S01]  /*25d0*/  @P4 LDG.E.128 R4, [R2.64+0x100] ;  /* 0x0001000602044981 */ /* 0x00aee2000c1e1d00 */
[C---:B--2---:R-:W-:Y:S05]  /*25e0*/  @P2 IADD3 R24, P0, R2.reuse, R83, RZ ;  /* 0x0000005302182210 */ /* 0x044fea0007f1e0ff */
[----:B------:R-:W-:Y:S01]  /*25f0*/  @P2 IMAD.X R25, R3, 0x1, R82, P0 ;  /* 0x0000000103192824 */ /* 0x000fe200000e0652 */
[C---:B------:R-:W-:Y:S04]  /*2600*/  @P2 LEA R26, P0, R57.reuse, R90, 0x1 ;  /* 0x0000005a391a2211 */ /* 0x040fe800078008ff */
[----:B------:R-:W-:Y:S01]  /*2610*/  @P2 LEA.HI.X R27, R57, R89, R56, 0x1, P0 ;  /* 0x00000059391b2211 */ /* 0x000fe200000f0c38 */
[----:B---3--:R1:W-:Y:S04]  /*2620*/  @P4 STG.E.128 [R90.64+0x100], R4 ;  /* 0x000100045a004986 */ /* 0x0083e8000c101d06 */
[----:B-1----:R-:W2:Y:S04]  /*2630*/  @P4 LDG.E.128 R4, [R2.64+0x180] ;  /* 0x0001800602044981 */ /* 0x002ea8000c1e1d00 */
[----:B--2---:R1:W-:Y:S04]  /*2640*/  @P4 STG.E.128 [R90.64+0x180], R4 ;  /* 0x000180045a004986 */ /* 0x0043e8000c101d06 */
[----:B------:R-:W2:Y:S04]  /*2650*/  @P2 LDG.E.128 R20, [R24.64] ;  /* 0x0000000618142981 */ /* 0x000ea8000c1e1d00 */
[----:B--2---:R-:W-:Y:S04]  /*2660*/  @P2 STG.E.128 [R26.64], R20 ;  /* 0x000000141a002986 */ /* 0x004fe8000c101d06 */
[----:B-1----:R-:W2:Y:S04]  /*2670*/  @P2 LDG.E.128 R4, [R24.64+0x80] ;  /* 0x0000800618042981 */ /* 0x002ea8000c1e1d00 */
[----:B--2---:R1:W-:Y:S04]  /*2680*/  @P2 STG.E.128 [R26.64+0x80], R4 ;  /* 0x000080041a002986 */ /* 0x0043e8000c101d06 */
[----:B-1----:R-:W2:Y:S04]  /*2690*/  @P2 LDG.E.128 R4, [R24.64+0x100] ;  /* 0x0001000618042981 */ /* 0x002ea8000c1e1d00 */
[----:B--2---:R1:W-:Y:S04]  /*26a0*/  @P2 STG.E.128 [R26.64+0x100], R4 ;  /* 0x000100041a002986 */ /* 0x0043e8000c101d06 */
[----:B-1----:R1:W2:Y:S02]  /*26b0*/  @P2 LDG.E.128 R4, [R24.64+0x180] ;  /* 0x0001800618042981 */ /* 0x0022a4000c1e1d00 */
[----:B-1----:R-:W-:Y:S05]  /*26c0*/  @P1 IADD3 R24, P0, R2, R85, RZ ;  /* 0x0000005502181210 */ /* 0x002fea0007f1e0ff */
[----:B------:R-:W-:Y:S01]  /*26d0*/  @P1 IMAD.X R25, R3, 0x1, R84, P0 ;  /* 0x0000000103191824 */ /* 0x000fe200000e0654 */
[----:B--2---:R1:W-:Y:S04]  /*26e0*/  @P2 STG.E.128 [R26.64+0x180], R4 ;  /* 0x000180041a002986 */ /* 0x0043e8000c101d06 */
[----:B------:R-:W2:Y:S01]  /*26f0*/  @P1 LDG.E.128 R20, [R24.64] ;  /* 0x0000000618141981 */ /* 0x000ea2000c1e1d00 */
[----:B-1----:R-:W-:Y:S05]  /*2700*/  @P1 IADD3 R26, P0, R90, R87, RZ ;  /* 0x000000575a1a1210 */ /* 0x002fea0007f1e0ff */
[----:B------:R-:W-:Y:S01]  /*2710*/  @P1 IMAD.X R27, R89, 0x1, R86, P0 ;  /* 0x00000001591b1824 */ /* 0x000fe200000e0656 */
[C---:B------:R-:W-:Y:S04]  /*2720*/  ISETP.GE.AND P0, PT, R59.reuse, R149, PT ;  /* 0x000000953b00720c */ /* 0x040fe80003f06270 */
[----:B------:R-:W-:Y:S01]  /*2730*/  ISETP.GE.AND P0, PT, R59, R148, !P0 ;  /* 0x000000943b00720c */ /* 0x000fe20004706270 */
[----:B--2---:R-:W-:Y:S04]  /*2740*/  @P1 STG.E.128 [R26.64], R20 ;  /* 0x000000141a001986 */ /* 0x004fe8000c101d06 */
[----:B------:R-:W2:Y:S04]  /*2750*/  @P1 LDG.E.128 R4, [R24.64+0x80] ;  /* 0x0000800618041981 */ /* 0x000ea8000c1e1d00 */
[----:B--2---:R1:W-:Y:S04]  /*2760*/  @P1 STG.E.128 [R26.64+0x80], R4 ;  /* 0x000080041a001986 */ /* 0x0043e8000c101d06 */
[----:B-1----:R-:W2:Y:S04]  /*2770*/  @P1 LDG.E.128 R4, [R24.64+0x100] ;  /* 0x0001000618041981 */ /* 0x002ea8000c1e1d00 */
[----:B--2---:R1:W-:Y:S04]  /*2780*/  @P1 STG.E.128 [R26.64+0x100], R4 ;  /* 0x000100041a001986 */ /* 0x0043e8000c101d06 */
[----:B-1----:R1:W2:Y:S02]  /*2790*/  @P1 LDG.E.128 R4, [R24.64+0x180] ;  /* 0x0001800618041981 */ /* 0x0022a4000c1e1d00 */
[----:B-1----:R-:W-:Y:S05]  /*27a0*/  @P0 IADD3 R24, P5, R2, R142, RZ ;  /* 0x0000008e02180210 */ /* 0x002fea0007fbe0ff */
[----:B------:R-:W-:Y:S01]  /*27b0*/  @P0 IMAD.X R25, R3, 0x1, R88, P5 ;  /* 0x0000000103190824 */ /* 0x000fe200028e0658 */
[----:B--2---:R1:W-:Y:S01]  /*27c0*/  @P1 STG.E.128 [R26.64+0x180], R4 ;  /* 0x000180041a001986 */ /* 0x0043e2000c101d06 */
[----:B------:R-:W-:Y:S03]  /*27d0*/  @P0 IADD3 R28, P1, R90, UR10, RZ ;  /* 0x0000000a5a1c0c10 */ /* 0x000fe6000ff3e0ff */
[----:B------:R-:W2:Y:S01]  /*27e0*/  @P0 LDG.E.128 R20, [R24.64] ;  /* 0x0000000618140981 */ /* 0x000ea2000c1e1d00 */
[----:B------:R-:W-:Y:S02]  /*27f0*/  @P0 IADD3.X R29, R89, UR9, RZ, P1, !PT ;  /* 0x00000009591d0c10 */ /* 0x000fe40008ffe4ff */
[----:B------:R-:W-:Y:S03]  /*2800*/  ISETP.NE.AND P1, PT, RZ, UR4, PT ;  /* 0x00000004ff007c0c */ /* 0x000fe6000bf25270 */
[----:B--2---:R-:W-:Y:S04]  /*2810*/  @P0 STG.E.128 [R28.64], R20 ;  /* 0x000000141c000986 */ /* 0x004fe8000c101d06 */
[----:B-1----:R-:W2:Y:S04]  /*2820*/  @P0 LDG.E.128 R4, [R24.64+0x80] ;  /* 0x0000800618040981 */ /* 0x002ea8000c1e1d00 */
[----:B--2---:R1:W-:Y:S04]  /*2830*/  @P0 STG.E.128 [R28.64+0x80], R4 ;  /* 0x000080041c000986 */ /* 0x0043e8000c101d06 */
[----:B-1----:R-:W2:Y:S04]  /*2840*/  @P0 LDG.E.128 R4, [R24.64+0x100] ;  /* 0x0001000618040981 */ /* 0x002ea8000c1e1d00 */
[----:B--2---:R1:W-:Y:S04]  /*2850*/  @P0 STG.E.128 [R28.64+0x100], R4 ;  /* 0x000100041c000986 */ /* 0x0043e8000c101d06 */
[----:B-1----:R-:W2:Y:S04]  /*2860*/  @P0 LDG.E.128 R4, [R24.64+0x180] ;  /* 0x0001800618040981 */ /* 0x002ea8000c1e1d00 */
[----:B--2---:R1:W-:Y:S01]  /*2870*/  @P0 STG.E.128 [R28.64+0x180], R4 ;  /* 0x000180041c000986 */ /* 0x0043e2000c101d06 */
[C---:B------:R-:W-:Y:S04]  /*2880*/  LEA R93, P0, R64.reuse, R2, 0x1 ;  /* 0x00000002405d7211 */ /* 0x040fe800078008ff */
[----:B------:R-:W-:Y:S01]  /*2890*/  LEA.HI.X.SX32 R92, R64, R3, 0x1, P0 ;  /* 0x00000003405c7211 */ /* 0x000fe200000f0eff */
[----:B----4-:R-:W-:-:S05]  /*28a0*/  @!P1 BRA `(.L_x_2721) ;  /* 0x00009af000009947 */ /* 0x010fca0003800000 */
[----:B------:R-:W-:Y:S11]  /*28b0*/  ISETP.NE.AND P0, PT, RZ, UR8, PT ;  /* 0x00000008ff007c0c */ /* 0x000ff6000bf05270 */
[----:B------:R-:W-:Y:S02]  /*28c0*/  @!UPT UIADD3 URZ, URZ, URZ, URZ ;  /* 0x0000003f3f3ff290 */ /* 0x000fe4000fffe03f */
[----:B------:R-:W-:-:S05]  /*28d0*/  @!P0 BRA `(.L_x_2722) ;  /* 0x000035b000008947 */ /* 0x000fca0003800000 */
[----:B------:R-:W-:Y:S01]  /*28e0*/  BSSY B0, `(.L_x_2723) ;  /* 0x00000c8000007945 */ /* 0x000fe20003800000 */
[----:B------:R-:W-:-:S05]  /*28f0*/  @!P4 BRA `(.L_x_2724) ;  /* 0x00000c600000c947 */ /* 0x000fca0003800000 */
[----:B------:R-:W-:Y:S02]  /*2900*/  ISETP.GE.AND P0, PT, R16, UR4, PT ;  /* 0x0000000410007c0c */ /* 0x000fe4000bf06270 */
[----:B-1----:R-:W-:Y:S02]  /*2910*/  MOV R28, R95 ;  /* 0x0000005f001c7202 */ /* 0x002fe40000000f00 */
[----:B------:R-:W-:Y:S02]  /*2920*/  MOV R29, R94 ;  /* 0x0000005e001d7202 */ /* 0x000fe40000000f00 */
[----:B------:R-:W-:Y:S03]  /*2930*/  ISETP.GE.AND P1, PT, R12, UR4, PT ;  /* 0x000000040c007c0c */ /* 0x000fe6000bf26270 */
[----:B------:R-:W2:Y:S08]  /*2940*/  LDG.E.128 R20, [R28.64] ;  /* 0x000000061c147981 */ /* 0x000eb0000c1e1d00 */
[----:B------:R-:W3:Y:S06]  /*2950*/  @!P0 LDG.E.64 R2, [R18.64] ;  /* 0x0000000612028981 */ /* 0x000eec000c1e1b00 */
[----:B------:R-:W4:Y:S02]  /*2960*/  @!P0 LDG.E.64 R26, [R36.64] ;  /* 0x00000006241a8981 */ /* 0x000f24000c1e1b00 */
[----:B----4-:R-:W-:Y:S01]  /*2970*/  @!P0 HADD2.F32 R15, -RZ, R26.H0_H0 ;  /* 0x2000001aff0f8230 */ /* 0x010fe20000004100 */
[----:B--2---:R-:W-:Y:S01]  /*2980*/  @!P0 MOV R4, R20 ;  /* 0x0000001400048202 */ /* 0x004fe20000000f00 */
[----:B---3--:R-:W-:Y:S01]  /*2990*/  @!P0 HADD2.F32 R0, -RZ, R2.H0_H0 ;  /* 0x20000002ff008230 */ /* 0x008fe20000004100 */
[----:B------:R-:W-:Y:S01]  /*29a0*/  @!P0 MOV R7, R22 ;  /* 0x0000001600078202 */ /* 0x000fe20000000f00 */
[--C-:B------:R-:W-:Y:S02]  /*29b0*/  @!P0 HADD2.F32 R5, -RZ, R3.reuse.H0_H0 ;  /* 0x20000003ff058230 */ /* 0x100fe40000004100 */
[--C-:B------:R-:W-:Y:S02]  /*29c0*/  @!P0 HADD2.F32 R8, -RZ, R4.reuse.H1_H1 ;  /* 0x30000004ff088230 */ /* 0x100fe40000004100 */
[----:B------:R-:W-:Y:S02]  /*29d0*/  @!P0 HADD2.F32 R6, -RZ, R4.H0_H0 ;  /* 0x20000004ff068230 */ /* 0x000fe40000004100 */
[----:B------:R-:W-:Y:S01]  /*29e0*/  @!P0 HADD2.F32 R4, -RZ, R3.H1_H1 ;  /* 0x30000003ff048230 */ /* 0x000fe20000004100 */
[-C--:B------:R-:W-:Y:S01]  /*29f0*/  @!P0 FMUL.FTZ R30, R8, R0.reuse ;  /* 0x00000000081e8220 */ /* 0x080fe20000410000 */
[----:B------:R-:W-:Y:S01]  /*2a00*/  @!P0 MOV R3, R21 ;  /* 0x0000001500038202 */ /* 0x000fe20000000f00 */
[C---:B------:R-:W-:Y:S01]  /*2a10*/  @!P0 FMUL.FTZ R0, R6.reuse, R0 ;  /* 0x0000000006008220 */ /* 0x040fe20000410000 */
[----:B------:R-:W-:Y:S01]  /*2a20*/  @!P0 HADD2.F32 R2, -RZ, R2.H1_H1 ;  /* 0x30000002ff028230 */ /* 0x000fe20000004100 */
[----:B------:R-:W-:Y:S01]  /*2a30*/  @!P0 FFMA.FTZ R30, R6, R15, -R30 ;  /* 0x0000000f061e8223 */ /* 0x000fe2000001081e */
[----:B------:R-:W-:Y:S01]  /*2a40*/  @!P0 MOV R6, R23 ;  /* 0x0000001700068202 */ /* 0x000fe20000000f00 */
[----:B------:R-:W-:Y:S01]  /*2a50*/  @!P0 FFMA.FTZ R0, R8, R15, R0 ;  /* 0x0000000f08008223 */ /* 0x000fe20000010000 */
[--C-:B------:R-:W-:Y:S02]  /*2a60*/  @!P0 HADD2.F32 R8, -RZ, R3.reuse.H1_H1 ;  /* 0x30000003ff088230 */ /* 0x100fe40000004100 */
[----:B------:R-:W-:Y:S02]  /*2a70*/  @!P0 HADD2.F32 R3, -RZ, R3.H0_H0 ;  /* 0x20000003ff038230 */ /* 0x000fe40000004100 */
[----:B------:R-:W-:Y:S01]  /*2a80*/  @!P0 HADD2.F32 R24, -RZ, R26.H1_H1 ;  /* 0x3000001aff188230 */ /* 0x000fe20000004100 */
[-C--:B------:R-:W-:Y:S01]  /*2a90*/  @!P0 FMUL.FTZ R31, R8, R2.reuse ;  /* 0x00000002081f8220 */ /* 0x080fe20000410000 */
[--C-:B------:R-:W-:Y:S01]  /*2aa0*/  @!P0 HADD2.F32 R15, -RZ, R7.reuse.H1_H1 ;  /* 0x30000007ff0f8230 */ /* 0x100fe20000004100 */
[C---:B------:R-:W-:Y:S01]  /*2ab0*/  @!P0 FMUL.FTZ R2, R3.reuse, R2 ;  /* 0x0000000203028220 */ /* 0x040fe20000410000 */
[----:B------:R-:W-:Y:S01]  /*2ac0*/  @!P0 HADD2.F32 R7, -RZ, R7.H0_H0 ;  /* 0x20000007ff078230 */ /* 0x000fe20000004100 */
[----:B------:R-:W-:Y:S01]  /*2ad0*/  @!P0 FFMA.FTZ R31, R3, R24, -R31 ;  /* 0x00000018031f8223 */ /* 0x000fe2000001081f */
[--C-:B------:R-:W-:Y:S01]  /*2ae0*/  @!P0 HADD2.F32 R26, -RZ, R6.reuse.H1_H1 ;  /* 0x30000006ff1a8230 */ /* 0x100fe20000004100 */
[-C--:B------:R-:W-:Y:S01]  /*2af0*/  @!P0 FMUL.FTZ R35, R15, R5.reuse ;  /* 0x000000050f238220 */ /* 0x080fe20000410000 */
[----:B------:R-:W-:Y:S01]  /*2b00*/  @!P0 HADD2.F32 R6, -RZ, R6.H0_H0 ;  /* 0x20000006ff068230 */ /* 0x000fe20000004100 */
[----:B------:R-:W-:Y:S01]  /*2b10*/  @!P0 FMUL.FTZ R3, R7, R5 ;  /* 0x0000000507038220 */ /* 0x000fe20000410000 */
[--C-:B------:R-:W-:Y:S01]  /*2b20*/  @!P0 HADD2.F32 R25, -RZ, R27.reuse.H0_H0 ;  /* 0x2000001bff198230 */ /* 0x100fe20000004100 */
[-C--:B------:R-:W-:Y:S01]  /*2b30*/  @!P0 FMUL.FTZ R32, R26, R4.reuse ;  /* 0x000000041a208220 */ /* 0x080fe20000410000 */
[----:B------:R-:W-:Y:S01]  /*2b40*/  @!P0 HADD2.F32 R27, -RZ, R27.H1_H1 ;  /* 0x3000001bff1b8230 */ /* 0x000fe20000004100 */
[----:B------:R-:W-:Y:S01]  /*2b50*/  @!P0 FMUL.FTZ R4, R6, R4 ;  /* 0x0000000406048220 */ /* 0x000fe20000410000 */
[----:B------:R-:W-:Y:S01]  /*2b60*/  @!P0 F2FP.PACK_AB R0, R0, R30 ;  /* 0x0000001e0000823e */ /* 0x000fe200000000ff */
[----:B------:R-:W-:Y:S02]  /*2b70*/  @!P0 FFMA.FTZ R2, R8, R24, R2 ;  /* 0x0000001808028223 */ /* 0x000fe40000010002 */
[-C--:B------:R-:W-:Y:S01]  /*2b80*/  @!P0 FFMA.FTZ R3, R15, R25.reuse, R3 ;  /* 0x000000190f038223 */ /* 0x080fe20000010003 */
[----:B------:R-:W-:Y:S01]  /*2b90*/  @!P0 MOV R20, R0 ;  /* 0x0000000000148202 */ /* 0x000fe20000000f00 */
[----:B------:R-:W-:Y:S01]  /*2ba0*/  @!P0 FFMA.FTZ R7, R7, R25, -R35 ;  /* 0x0000001907078223 */ /* 0x000fe20000010823 */
[----:B------:R-:W-:Y:S01]  /*2bb0*/  @!P0 F2FP.PACK_AB R2, R2, R31 ;  /* 0x0000001f0202823e */ /* 0x000fe200000000ff */
[-C--:B------:R-:W-:Y:S02]  /*2bc0*/  @!P0 FFMA.FTZ R32, R6, R27.reuse, -R32 ;  /* 0x0000001b06208223 */ /* 0x080fe40000010820 */
        /* <DEDUP_REMOVED lines=8> */
[----:B------:R-:W2:Y:S06]  /*2c50*/  @!P1 LDG.E.64 R2, [R18.64+0x40] ;  /* 0x0000400612029981 */ /* 0x000eac000c1e1b00 */
[----:B------:R-:W3:Y:S06]  /*2c60*/  @!P1 LDG.E.64 R26, [R36.64+0x40] ;  /* 0x00004006241a9981 */ /* 0x000eec000c1e1b00 */
[----:B-1----:R-:W4:Y:S01]  /*2c70*/  LDG.E.128 R20, [R28.64+0x80] ;  /* 0x000080061c147981 */ /* 0x002f22000c1e1d00 */
[--C-:B--2---:R-:W-:Y:S02]  /*2c80*/  @!P1 HADD2.F32 R0, -RZ, R2.reuse.H0_H0 ;  /* 0x20000002ff009230 */ /* 0x104fe40000004100 */
[----:B------:R-:W-:Y:S02]  /*2c90*/  @!P1 HADD2.F32 R5, -RZ, R3.H0_H0 ;  /* 0x20000003ff059230 */ /* 0x000fe40000004100 */
[----:B------:R-:W-:Y:S02]  /*2ca0*/  @!P1 HADD2.F32 R2, -RZ, R2.H1_H1 ;  /* 0x30000002ff029230 */ /* 0x000fe40000004100 */
[--C-:B---3--:R-:W-:Y:S02]  /*2cb0*/  @!P1 HADD2.F32 R15, -RZ, R26.reuse.H0_H0 ;  /* 0x2000001aff0f9230 */ /* 0x108fe40000004100 */
[----:B------:R-:W-:Y:S02]  /*2cc0*/  @!P1 HADD2.F32 R24, -RZ, R26.H1_H1 ;  /* 0x3000001aff189230 */ /* 0x000fe40000004100 */
[--C-:B------:R-:W-:Y:S02]  /*2cd0*/  @!P1 HADD2.F32 R25, -RZ, R27.reuse.H0_H0 ;  /* 0x2000001bff199230 */ /* 0x100fe40000004100 */
[----:B------:R-:W-:Y:S01]  /*2ce0*/  @!P1 HADD2.F32 R27, -RZ, R27.H1_H1 ;  /* 0x3000001bff1b9230 */ /* 0x000fe20000004100 */
[----:B----4-:R-:W-:Y:S02]  /*2cf0*/  @!P1 MOV R4, R20 ;  /* 0x0000001400049202 */ /* 0x010fe40000000f00 */
[----:B------:R-:W-:Y:S03]  /*2d00*/  @!P1 MOV R7, R22 ;  /* 0x0000001600079202 */ /* 0x000fe60000000f00 */
[--C-:B------:R-:W-:Y:S02]  /*2d10*/  @!P1 HADD2.F32 R8, -RZ, R4.reuse.H1_H1 ;  /* 0x30000004ff089230 */ /* 0x100fe40000004100 */
[----:B------:R-:W-:Y:S02]  /*2d20*/  @!P1 HADD2.F32 R6, -RZ, R4.H0_H0 ;  /* 0x20000004ff069230 */ /* 0x000fe40000004100 */
[----:B------:R-:W-:Y:S01]  /*2d30*/  @!P1 HADD2.F32 R4, -RZ, R3.H1_H1 ;  /* 0x30000003ff049230 */ /* 0x000fe20000004100 */
[-C--:B------:R-:W-:Y:S01]  /*2d40*/  @!P1 FMUL.FTZ R30, R8, R0.reuse ;  /* 0x00000000081e9220 */ /* 0x080fe20000410000 */
[----:B------:R-:W-:Y:S01]  /*2d50*/  @!P1 MOV R3, R21 ;  /* 0x0000001500039202 */ /* 0x000fe20000000f00 */
[C---:B------:R-:W-:Y:S02]  /*2d60*/  @!P1 FMUL.FTZ R0, R6.reuse, R0 ;  /* 0x0000000006009220 */ /* 0x040fe40000410000 */
[----:B------:R-:W-:Y:S01]  /*2d70*/  @!P1 FFMA.FTZ R30, R6, R15, -R30 ;  /* 0x0000000f061e9223 */ /* 0x000fe2000001081e */
[----:B------:R-:W-:Y:S01]  /*2d80*/  @!P1 MOV R6, R23 ;  /* 0x0000001700069202 */ /* 0x000fe20000000f00 */
[----:B------:R-:W-:Y:S01]  /*2d90*/  @!P1 FFMA.FTZ R0, R8, R15, R0 ;  /* 0x0000000f08009223 */ /* 0x000fe20000010000 */
[--C-:B------:R-:W-:Y:S02]  /*2da0*/  @!P1 HADD2.F32 R8, -RZ, R3.reuse.H1_H1 ;  /* 0x30000003ff089230 */ /* 0x100fe40000004100 */
[----:B------:R-:W-:Y:S02]  /*2db0*/  @!P1 HADD2.F32 R3, -RZ, R3.H0_H0 ;  /* 0x20000003ff039230 */ /* 0x000fe40000004100 */
[--C-:B------:R-:W-:Y:S01]  /*2dc0*/  @!P1 HADD2.F32 R15, -RZ, R7.reuse.H1_H1 ;  /* 0x30000007ff0f9230 */ /* 0x100fe20000004100 */
        /* <DEDUP_REMOVED lines=8> */
[C---:B------:R-:W-:Y:S02]  /*2e50*/  @!P1 FMUL.FTZ R35, R15.reuse, R5 ;  /* 0x000000050f239220 */ /* 0x040fe40000410000 */
[----:B------:R-:W-:Y:S01]  /*2e60*/  @!P1 FMUL.FTZ R32, R26, R4 ;  /* 0x000000041a209220 */ /* 0x000fe20000410000 */
[----:B------:R-:W-:Y:S01]  /*2e70*/  @!P1 MOV R20, R0 ;  /* 0x0000000000149202 */ /* 0x000fe20000000f00 */
[----:B------:R-:W-:Y:S02]  /*2e80*/  @!P1 FMUL.FTZ R4, R6, R4 ;  /* 0x0000000406049220 */ /* 0x000fe40000410000 */
[----:B------:R-:W-:Y:S02]  /*2e90*/  @!P1 FFMA.FTZ R2, R8, R24, R2 ;  /* 0x0000001808029223 */ /* 0x000fe40000010002 */
[-C--:B------:R-:W-:Y:S02]  /*2ea0*/  @!P1 FFMA.FTZ R3, R15, R25.reuse, R3 ;  /* 0x000000190f039223 */ /* 0x080fe40000010003 */
        /* <DEDUP_REMOVED lines=57> */
[----:B------:R-:W-:Y:S05]  /*3240*/  @!P0 MOV R23, R4 ;  /* 0x0000000400178202 */ /* 0x000fea0000000f00 */
        /* <DEDUP_REMOVED lines=13> */
[--C-:B------:R-:W-:Y:S02]  /*3320*/  @!P1 HADD2.F32 R6, -RZ, R4.reuse.H0_H0 ;  /* 0x20000004ff069230 */ /* 0x100fe40000004100 */
[----:B------:R-:W-:Y:S02]  /*3330*/  @!P1 HADD2.F32 R8, -RZ, R4.H1_H1 ;  /* 0x30000004ff089230 */ /* 0x000fe40000004100 */
[----:B------:R-:W-:Y:S01]  /*3340*/  @!P1 HADD2.F32 R4, -RZ, R3.H1_H1 ;  /* 0x30000003ff049230 */ /* 0x000fe20000004100 */
[----:B------:R-:W-:Y:S02]  /*3350*/  @!P1 MOV R3, R21 ;  /* 0x0000001500039202 */ /* 0x000fe40000000f00 */
[-C--:B------:R-:W-:Y:S02]  /*3360*/  @!P1 FMUL.FTZ R28, R8, R0.reuse ;  /* 0x00000000081c9220 */ /* 0x080fe40000410000 */
        /* <DEDUP_REMOVED lines=16> */
[----:B------:R-:W-:Y:S01]  /*3470*/  @!P1 FFMA.FTZ R2, R8, R24, R2 ;  /* 0x0000001808029223 */ /* 0x000fe20000010002 */
[----:B------:R-:W-:Y:S01]  /*3480*/  @!P1 MOV R20, R0 ;  /* 0x0000000000149202 */ /* 0x000fe20000000f00 */
[-C--:B------:R-:W-:Y:S02]  /*3490*/  @!P1 FMUL.FTZ R30, R26, R4.reuse ;  /* 0x000000041a1e9220 */ /* 0x080fe40000410000 */
[----:B------:R-:W-:Y:S01]  /*34a0*/  @!P1 FMUL.FTZ R4, R6, R4 ;  /* 0x0000000406049220 */ /* 0x000fe20000410000 */
[----:B------:R-:W-:Y:S01]  /*34b0*/  @!P1 F2FP.PACK_AB R2, R2, R29 ;  /* 0x0000001d0202923e */ /* 0x000fe200000000ff */
[-C--:B------:R-:W-:Y:S02]  /*34c0*/  @!P1 FFMA.FTZ R3, R15, R25.reuse, R3 ;  /* 0x000000190f039223 */ /* 0x080fe40000010003 */
[----:B------:R-:W-:Y:S01]  /*34d0*/  @!P1 FFMA.FTZ R7, R7, R25, -R31 ;  /* 0x0000001907079223 */ /* 0x000fe2000001081f */
[----:B------:R-:W-:Y:S01]  /*34e0*/  @!P1 MOV R21, R2 ;  /* 0x0000000200159202 */ /* 0x000fe20000000f00 */
[-C--:B------:R-:W-:Y:S02]  /*34f0*/  @!P1 FFMA.FTZ R30, R6, R27.reuse, -R30 ;  /* 0x0000001b061e9223 */ /* 0x080fe4000001081e */
[----:B------:R-:W-:Y:S01]  /*3500*/  @!P1 FFMA.FTZ R4, R26, R27, R4 ;  /* 0x0000001b1a049223 */ /* 0x000fe20000010004 */
[----:B------:R-:W-:Y:S04]  /*3510*/  @!P1 F2FP.PACK_AB R3, R3, R7 ;  /* 0x000000070303923e */ /* 0x000fe800000000ff */
[----:B------:R-:W-:Y:S02]  /*3520*/  @!P1 F2FP.PACK_AB R4, R4, R30 ;  /* 0x0000001e0404923e */ /* 0x000fe400000000ff */
[----:B------:R-:W-:Y:S02]  /*3530*/  @!P1 MOV R22, R3 ;  /* 0x0000000300169202 */ /* 0x000fe40000000f00 */
[----:B------:R-:W-:Y:S05]  /*3540*/  @!P1 MOV R23, R4 ;  /* 0x0000000400179202 */ /* 0x000fea0000000f00 */
[----:B------:R1:W-:Y:S02]  /*3550*/  STG.E.128 [R146.64+0x180], R20 ;  /* 0x0001801492007986 */ /* 0x0003e4000c101d06 */
.L_x_2724:
[----:B------:R-:W-:Y:S05]  /*3560*/  BSYNC B0 ;  /* 0x0000000000007941 */ /* 0x000fea0003800000 */
.L_x_2723:
[----:B------:R-:W-:Y:S01]  /*3570*/  BSSY B0, `(.L_x_2725) ;  /* 0x00000d0000007945 */ /* 0x000fe20003800000 */
[----:B------:R-:W-:-:S05]  /*3580*/  @!P2 BRA `(.L_x_2726) ;  /* 0x00000ce00000a947 */ /* 0x000fca0003800000 */
[----:B------:R-:W-:Y:S02]  /*3590*/  LEA R40, P1, R66, R95, 0x1 ;  /* 0x0000005f42287211 */ /* 0x000fe400078208ff */
[----:B------:R-:W-:Y:S02]  /*35a0*/  ISETP.GE.AND P0, PT, R16, UR4, PT ;  /* 0x0000000410007c0c */ /* 0x000fe4000bf06270 */
[C---:B-1----:R-:W-:Y:S02]  /*35b0*/  SHF.L.U32 R6, R127.reuse, 0x1, RZ ;  /* 0x000000017f067819 */ /* 0x042fe400000006ff */
[----:B------:R-:W-:Y:S02]  /*35c0*/  LEA.HI.X R41, R66, R94, R65, 0x1, P1 ;  /* 0x0000005e42297211 */ /* 0x000fe400008f0c41 */
[-C--:B------:R-:W-:Y:S02]  /*35d0*/  IADD3 R30, P2, R36, R6.reuse, RZ ;  /* 0x00000006241e7210 */ /* 0x080fe40007f5e0ff */
[----:B------:R-:W-:Y:S01]  /*35e0*/  IADD3 R6, P1, R18, R6, RZ ;  /* 0x0000000612067210 */ /* 0x000fe20007f3e0ff */
[----:B------:R-:W2:Y:S01]  /*35f0*/  LDG.E.128 R20, [R40.64] ;  /* 0x0000000628147981 */ /* 0x000ea2000c1e1d00 */
[----:B------:R-:W-:Y:S04]  /*3600*/  SHF.L.U64.HI R0, R127, 0x1, R111 ;  /* 0x000000017f007819 */ /* 0x000fe8000001026f */
[-C--:B------:R-:W-:Y:S02]  /*3610*/  IADD3.X R7, R19, R0.reuse, RZ, P1, !PT ;  /* 0x0000000013077210 */ /* 0x080fe40000ffe4ff */
[----:B------:R-:W-:Y:S02]  /*3620*/  IADD3.X R31, R37, R0, RZ, P2, !PT ;  /* 0x00000000251f7210 */ /* 0x000fe400017fe4ff */
[----:B------:R-:W-:Y:S01]  /*3630*/  ISETP.GE.AND P1, PT, R12, UR4, PT ;  /* 0x000000040c007c0c */ /* 0x000fe2000bf26270 */
        /* <DEDUP_REMOVED lines=39> */
[-C--:B------:R-:W-:Y:S01]  /*38b0*/  @!P0 FFMA.FTZ R8, R8, R29.reuse, -R38 ;  /* 0x0000001d08088223 */ /* 0x080fe20000010826 */
[----:B------:R-:W-:Y:S01]  /*38c0*/  LEA R38, P2, R50, R146, 0x1 ;  /* 0x0000009232267211 */ /* 0x000fe200078408ff */
[----:B------:R-:W-:Y:S01]  /*38d0*/  @!P0 FFMA.FTZ R4, R28, R29, R4 ;  /* 0x0000001d1c048223 */ /* 0x000fe20000010004 */
[----:B------:R-:W-:Y:S02]  /*38e0*/  @!P0 F2FP.PACK_AB R3, R3, R15 ;  /* 0x0000000f0303823e */ /* 0x000fe400000000ff */
[----:B------:R-:W-:Y:S02]  /*38f0*/  @!P0 MOV R21, R2 ;  /* 0x0000000200158202 */ /* 0x000fe40000000f00 */
[----:B------:R-:W-:Y:S02]  /*3900*/  @!P0 F2FP.PACK_AB R4, R4, R8 ;  /* 0x000000080404823e */ /* 0x000fe400000000ff */
[----:B------:R-:W-:Y:S02]  /*3910*/  @!P0 MOV R22, R3 ;  /* 0x0000000300168202 */ /* 0x000fe40000000f00 */
[----:B------:R-:W-:Y:S02]  /*3920*/  @!P0 MOV R23, R4 ;  /* 0x0000000400178202 */ /* 0x000fe40000000f00 */
[----:B------:R-:W-:Y:S02]  /*3930*/  LEA.HI.X R39, R50, R147, R49, 0x1, P2 ;  /* 0x0000009332277211 */ /* 0x000fe400010f0c31 */
        /* <DEDUP_REMOVED lines=102> */
[----:B--2---:R-:W-:Y:S02]  /*3fa0*/  @!P1 HADD2.F32 R0, -RZ, R6.H0_H0 ;  /* 0x20000006ff009230 */ /* 0x004fe40000004100 */
[--C-:B------:R-:W-:Y:S02]  /*3fb0*/  @!P1 HADD2.F32 R3, -RZ, R7.reuse.H0_H0 ;  /* 0x20000007ff039230 */ /* 0x100fe40000004100 */
        /* <DEDUP_REMOVED lines=10> */
[C---:B------:R-:W-:Y:S01]  /*4060*/  @!P1 FMUL.FTZ R28, R8.reuse, R0 ;  /* 0x00000000081c9220 */ /* 0x040fe20000410000 */
        /* <DEDUP_REMOVED lines=11> */
[--C-:B------:R-:W-:Y:S01]  /*4120*/  @!P1 HADD2.F32 R26, -RZ, R5.reuse.H1_H1 ;  /* 0x30000005ff1a9230 */ /* 0x100fe20000004100 */
[-C--:B------:R-:W-:Y:S01]  /*4130*/  @!P1 FMUL.FTZ R30, R15, R3.reuse ;  /* 0x000000030f1e9220 */ /* 0x080fe20000410000 */
[----:B------:R-:W-:Y:S01]  /*4140*/  @!P1 HADD2.F32 R5, -RZ, R5.H0_H0 ;  /* 0x20000005ff059230 */ /* 0x000fe20000004100 */
[----:B------:R-:W-:Y:S01]  /*4150*/  @!P1 FMUL.FTZ R3, R6, R3 ;  /* 0x0000000306039220 */ /* 0x000fe20000410000 */
[----:B------:R-:W-:Y:S01]  /*4160*/  @!P1 F2FP.PACK_AB R0, R0, R28 ;  /* 0x0000001c0000923e */ /* 0x000fe200000000ff */
[-C--:B------:R-:W-:Y:S02]  /*4170*/  @!P1 FFMA.FTZ R7, R7, R24.reuse, -R29 ;  /* 0x0000001807079223 */ /* 0x080fe4000001081d */
        /* <DEDUP_REMOVED lines=15> */
.L_x_2726:
[----:B------:R-:W-:Y:S05]  /*4270*/  BSYNC B0 ;  /* 0x0000000000007941 */ /* 0x000fea0003800000 */
.L_x_2725:
[C---:B------:R-:W-:Y:S01]  /*4280*/  ISETP.GE.AND P0, PT, R60.reuse, R149, PT ;  /* 0x000000953c00720c */ /* 0x040fe20003f06270 */
[----:B------:R-:W-:Y:S03]  /*4290*/  BSSY B0, `(.L_x_2727) ;  /* 0x00000d8000007945 */ /* 0x000fe60003800000 */
[----:B------:R-:W-:Y:S11]  /*42a0*/  ISETP.GE.AND P0, PT, R60, R148, !P0 ;  /* 0x000000943c00720c */ /* 0x000ff60004706270 */
[----:B------:R-:W-:Y:S02]  /*42b0*/  @!UPT UIADD3 URZ, URZ, URZ, URZ ;  /* 0x0000003f3f3ff290 */ /* 0x000fe4000fffe03f */
[----:B------:R-:W-:-:S05]  /*42c0*/  @!P0 BRA `(.L_x_2728) ;  /* 0x00000d4000008947 */ /* 0x000fca0003800000 */
[----:B-1----:R-:W-:Y:S02]  /*42d0*/  LEA R20, P1, R68, R95, 0x1 ;  /* 0x0000005f44147211 */ /* 0x002fe400078208ff */
[----:B------:R-:W-:Y:S02]  /*42e0*/  ISETP.GE.AND P0, PT, R16, UR4, PT ;  /* 0x0000000410007c0c */ /* 0x000fe4000bf06270 */
[----:B------:R-:W-:Y:S02]  /*42f0*/  SHF.L.U32 R6, R124, 0x1, RZ ;  /* 0x000000017c067819 */ /* 0x000fe400000006ff */
[----:B------:R-:W-:Y:S02]  /*4300*/  LEA.HI.X R21, R68, R94, R67, 0x1, P1 ;  /* 0x0000005e44157211 */ /* 0x000fe400008f0c43 */
[-C--:B------:R-:W-:Y:S02]  /*4310*/  IADD3 R30, P2, R36, R6.reuse, RZ ;  /* 0x00000006241e7210 */ /* 0x080fe40007f5e0ff */
[----:B------:R-:W-:Y:S02]  /*4320*/  IADD3 R6, P1, R18, R6, RZ ;  /* 0x0000000612067210 */ /* 0x000fe40007f3e0ff */
[----:B------:R-:W-:Y:S01]  /*4330*/  SHF.L.U64.HI R0, R124, 0x1, R110 ;  /* 0x000000017c007819 */ /* 0x000fe2000001026e */
[----:B------:R-:W2:Y:S03]  /*4340*/  LDG.E.128 R20, [R20.64] ;  /* 0x0000000614147981 */ /* 0x000ea6000c1e1d00 */
[-C--:B------:R-:W-:Y:S02]  /*4350*/  IADD3.X R7, R19, R0.reuse, RZ, P1, !PT ;  /* 0x0000000013077210 */ /* 0x080fe40000ffe4ff */
[----:B------:R-:W-:Y:S02]  /*4360*/  IADD3.X R31, R37, R0, RZ, P2, !PT ;  /* 0x00000000251f7210 */ /* 0x000fe400017fe4ff */
[----:B------:R-:W-:Y:S01]  /*4370*/  ISETP.GE.AND P1, PT, R12, UR4, PT ;  /* 0x000000040c007c0c */ /* 0x000fe2000bf26270 */
[----:B------:R-:W3:Y:S06]  /*4380*/  @!P0 LDG.E.64 R2, [R6.64] ;  /* 0x0000000606028981 */ /* 0x000eec000c1e1b00 */
[----:B------:R-:W4:Y:S02]  /*4390*/  @!P0 LDG.E.64 R28, [R30.64] ;  /* 0x000000061e1c8981 */ /* 0x000f24000c1e1b00 */
[----:B----4-:R-:W-:Y:S01]  /*43a0*/  @!P0 HADD2.F32 R25, -RZ, R28.H0_H0 ;  /* 0x2000001cff198230 */ /* 0x010fe20000004100 */
[----:B--2---:R-:W-:Y:S01]  /*43b0*/  @!P0 MOV R4, R20 ;  /* 0x0000001400048202 */ /* 0x004fe20000000f00 */
[--C-:B---3--:R-:W-:Y:S01]  /*43c0*/  @!P0 HADD2.F32 R0, -RZ, R2.reuse.H0_H0 ;  /* 0x20000002ff008230 */ /* 0x108fe20000004100 */
[----:B------:R-:W-:Y:S01]  /*43d0*/  @!P0 MOV R15, R21 ;  /* 0x00000015000f8202 */ /* 0x000fe20000000f00 */
[----:B------:R-:W-:Y:S02]  /*43e0*/  @!P0 HADD2.F32 R2, -RZ, R2.H1_H1 ;  /* 0x30000002ff028230 */ /* 0x000fe40000004100 */
[--C-:B------:R-:W-:Y:S02]  /*43f0*/  @!P0 HADD2.F32 R24, -RZ, R4.reuse.H1_H1 ;  /* 0x30000004ff188230 */ /* 0x100fe40000004100 */
[----:B------:R-:W-:Y:S02]  /*4400*/  @!P0 HADD2.F32 R8, -RZ, R4.H0_H0 ;  /* 0x20000004ff088230 */ /* 0x000fe40000004100 */
[----:B------:R-:W-:Y:S01]  /*4410*/  @!P0 HADD2.F32 R26, -RZ, R15.H1_H1 ;  /* 0x3000000fff1a8230 */ /* 0x000fe20000004100 */
[-C--:B------:R-:W-:Y:S01]  /*4420*/  @!P0 FMUL.FTZ R32, R24, R0.reuse ;  /* 0x0000000018208220 */ /* 0x080fe20000410000 */
[----:B------:R-:W-:Y:S01]  /*4430*/  @!P0 HADD2.F32 R27, -RZ, R28.H1_H1 ;  /* 0x3000001cff1b8230 */ /* 0x000fe20000004100 */
[C---:B------:R-:W-:Y:S01]  /*4440*/  @!P0 FMUL.FTZ R0, R8.reuse, R0 ;  /* 0x0000000008008220 */ /* 0x040fe20000410000 */
[----:B------:R-:W-:Y:S01]  /*4450*/  @!P0 HADD2.F32 R28, -RZ, R29.H0_H0 ;  /* 0x2000001dff1c8230 */ /* 0x000fe20000004100 */
[-C--:B------:R-:W-:Y:S01]  /*4460*/  @!P0 FFMA.FTZ R32, R8, R25.reuse, -R32 ;  /* 0x0000001908208223 */ /* 0x080fe20000010820 */
[----:B------:R-:W-:Y:S01]  /*4470*/  @!P0 MOV R8, R22 ;  /* 0x0000001600088202 */ /* 0x000fe20000000f00 */
[----:B------:R-:W-:Y:S01]  /*4480*/  @!P0 FMUL.FTZ R35, R26, R2 ;  /* 0x000000021a238220 */ /* 0x000fe20000410000 */
[--C-:B------:R-:W-:Y:S01]  /*4490*/  @!P0 HADD2.F32 R5, -RZ, R3.reuse.H0_H0 ;  /* 0x20000003ff058230 */ /* 0x100fe20000004100 */
[----:B------:R-:W-:Y:S01]  /*44a0*/  @!P0 FFMA.FTZ R0, R24, R25, R0 ;  /* 0x0000001918008223 */ /* 0x000fe20000010000 */
[----:B------:R-:W-:Y:S01]  /*44b0*/  @!P0 HADD2.F32 R4, -RZ, R3.H1_H1 ;  /* 0x30000003ff048230 */ /* 0x000fe20000004100 */
[----:B------:R-:W-:Y:S01]  /*44c0*/  @!P0 MOV R3, R23 ;  /* 0x0000001700038202 */ /* 0x000fe20000000f00 */
[----:B------:R-:W-:Y:S02]  /*44d0*/  @!P0 HADD2.F32 R15, -RZ, R15.H0_H0 ;  /* 0x2000000fff0f8230 */ /* 0x000fe40000004100 */
[--C-:B------:R-:W-:Y:S01]  /*44e0*/  @!P0 HADD2.F32 R24, -RZ, R8.reuse.H1_H1 ;  /* 0x30000008ff188230 */ /* 0x100fe20000004100 */
[----:B------:R-:W-:Y:S01]  /*44f0*/  @!P0 F2FP.PACK_AB R0, R0, R32 ;  /* 0x000000200000823e */ /* 0x000fe200000000ff */
[----:B------:R-:W-:Y:S01]  /*4500*/  @!P0 HADD2.F32 R8, -RZ, R8.H0_H0 ;  /* 0x20000008ff088230 */ /* 0x000fe20000004100 */
[C---:B------:R-:W-:Y:S01]  /*4510*/  @!P0 FMUL.FTZ R2, R15.reuse, R2 ;  /* 0x000000020f028220 */ /* 0x040fe20000410000 */
[----:B------:R-:W-:Y:S01]  /*4520*/  @!P0 HADD2.F32 R29, -RZ, R29.H1_H1 ;  /* 0x3000001dff1d8230 */ /* 0x000fe20000004100 */
[----:B------:R-:W-:Y:S01]  /*4530*/  @!P0 FFMA.FTZ R35, R15, R27, -R35 ;  /* 0x0000001b0f238223 */ /* 0x000fe20000010823 */
[--C-:B------:R-:W-:Y:S01]  /*4540*/  @!P0 HADD2.F32 R25, -RZ, R3.reuse.H1_H1 ;  /* 0x30000003ff198230 */ /* 0x100fe20000004100 */
[-C--:B------:R-:W-:Y:S01]  /*4550*/  @!P0 FMUL.FTZ R38, R24, R5.reuse ;  /* 0x0000000518268220 */ /* 0x080fe20000410000 */
[----:B------:R-:W-:Y:S01]  /*4560*/  @!P0 HADD2.F32 R15, -RZ, R3.H0_H0 ;  /* 0x20000003ff0f8230 */ /* 0x000fe20000004100 */
[----:B------:R-:W-:Y:S01]  /*4570*/  @!P0 FMUL.FTZ R3, R8, R5 ;  /* 0x0000000508038220 */ /* 0x000fe20000410000 */
[----:B------:R-:W-:Y:S01]  /*4580*/  @!P0 MOV R20, R0 ;  /* 0x0000000000148202 */ /* 0x000fe20000000f00 */
[-C--:B------:R-:W-:Y:S02]  /*4590*/  @!P0 FMUL.FTZ R5, R25, R4.reuse ;  /* 0x0000000419058220 */ /* 0x080fe40000410000 */
[----:B------:R-:W-:Y:S02]  /*45a0*/  @!P0 FFMA.FTZ R2, R26, R27, R2 ;  /* 0x0000001b1a028223 */ /* 0x000fe40000010002 */
[----:B------:R-:W-:Y:S02]  /*45b0*/  @!P0 FMUL.FTZ R4, R15, R4 ;  /* 0x000000040f048220 */ /* 0x000fe40000410000 */
[-C--:B------:R-:W-:Y:S01]  /*45c0*/  @!P0 FFMA.FTZ R3, R24, R28.reuse, R3 ;  /* 0x0000001c18038223 */ /* 0x080fe20000010003 */
[----:B------:R-:W-:Y:S01]  /*45d0*/  @!P0 F2FP.PACK_AB R2, R2, R35 ;  /* 0x000000230202823e */ /* 0x000fe200000000ff */
[----:B------:R-:W-:Y:S01]  /*45e0*/  @!P0 FFMA.FTZ R8, R8, R28, -R38 ;  /* 0x0000001c08088223 */ /* 0x000fe20000010826 */
[----:B------:R-:W-:Y:S01]  /*45f0*/  LEA R24, P2, R71, R95, 0x1 ;  /* 0x0000005f47187211 */ /* 0x000fe200078408ff */
[-C--:B------:R-:W-:Y:S01]  /*4600*/  @!P0 FFMA.FTZ R5, R15, R29.reuse, -R5 ;  /* 0x0000001d0f058223 */ /* 0x080fe20000010805 */
[----:B------:R-:W-:Y:S01]  /*4610*/  @!P0 MOV R21, R2 ;  /* 0x0000000200158202 */ /* 0x000fe20000000f00 */
[----:B------:R-:W-:Y:S01]  /*4620*/  @!P0 FFMA.FTZ R4, R25, R29, R4 ;  /* 0x0000001d19048223 */ /* 0x000fe20000010004 */
[----:B------:R-:W-:Y:S02]  /*4630*/  @!P0 F2FP.PACK_AB R3, R3, R8 ;  /* 0x000000080303823e */ /* 0x000fe400000000ff */
[----:B------:R-:W-:Y:S02]  /*4640*/  LEA R38, P4, R144, R146, 0x1 ;  /* 0x0000009290267211 */ /* 0x000fe400078808ff */
[----:B------:R-:W-:Y:S02]  /*4650*/  @!P0 F2FP.PACK_AB R4, R4, R5 ;  /* 0x000000050404823e */ /* 0x000fe400000000ff */
[----:B------:R-:W-:Y:S02]  /*4660*/  @!P0 MOV R22, R3 ;  /* 0x0000000300168202 */ /* 0x000fe40000000f00 */
[----:B------:R-:W-:Y:S02]  /*4670*/  @!P0 MOV R23, R4 ;  /* 0x0000000400178202 */ /* 0x000fe40000000f00 */
[----:B------:R-:W-:Y:S02]  /*4680*/  LEA.HI.X R39, R144, R147, R69, 0x1, P4 ;  /* 0x0000009390277211 */ /* 0x000fe400020f0c45 */
[----:B------:R-:W-:Y:S02]  /*4690*/  LEA.HI.X R25, R71, R94, R70, 0x1, P2 ;  /* 0x0000005e47197211 */ /* 0x000fe400010f0c46 */
[----:B------:R-:W-:Y:S01]  /*46a0*/  ISETP.GE.AND P0, PT, R11, UR4, PT ;  /* 0x000000040b007c0c */ /* 0x000fe2000bf06270 */
[----:B------:R1:W-:Y:S08]  /*46b0*/  STG.E.128 [R38.64], R20 ;  /* 0x0000001426007986 */ /* 0x0003f0000c101d06 */
[----:B------:R-:W2:Y:S06]  /*46c0*/  @!P1 LDG.E.64 R2, [R6.64+0x40] ;  /* 0x0000400606029981 */ /* 0x000eac000c1e1b00 */
[----:B------:R-:W3:Y:S06]  /*46d0*/  @!P1 LDG.E.64 R28, [R30.64+0x40] ;  /* 0x000040061e1c9981 */ /* 0x000eec000c1e1b00 */
[----:B-1----:R3:W4:Y:S01]  /*46e0*/  LDG.E.128 R20, [R24.64] ;  /* 0x0000000618147981 */ /* 0x002722000c1e1d00 */
        /* <DEDUP_REMOVED lines=29> */
[----:B------:R-:W-:Y:S02]  /*48c0*/  @!P1 FMUL.FTZ R41, R25, R5 ;  /* 0x0000000519299220 */ /* 0x000fe40000410000 */
[----:B------:R-:W-:Y:S01]  /*48d0*/  @!P1 FMUL.FTZ R40, R28, R4 ;  /* 0x000000041c289220 */ /* 0x000fe20000410000 */
[----:B------:R-:W-:Y:S01]  /*48e0*/  @!P1 MOV R20, R0 ;  /* 0x0000000000149202 */ /* 0x000fe20000000f00 */
[----:B------:R-:W-:Y:S02]  /*48f0*/  @!P1 FMUL.FTZ R4, R8, R4 ;  /* 0x0000000408049220 */ /* 0x000fe40000410000 */
[----:B------:R-:W-:Y:S01]  /*4900*/  @!P1 FFMA.FTZ R2, R24, R26, R2 ;  /* 0x0000001a18029223 */ /* 0x000fe20000010002 */
[----:B------:R-:W-:Y:S01]  /*4910*/  LEA R24, P2, R73, R95, 0x1 ;  /* 0x0000005f49187211 */ /* 0x000fe200078408ff */
[-C--:B------:R-:W-:Y:S02]  /*4920*/  @!P1 FFMA.FTZ R3, R25, R27.reuse, R3 ;  /* 0x0000001b19039223 */ /* 0x080fe40000010003 */
[----:B------:R-:W-:Y:S01]  /*4930*/  @!P1 FFMA.FTZ R15, R15, R27, -R41 ;  /* 0x0000001b0f0f9223 */ /* 0x000fe20000010829 */
[----:B------:R-:W-:Y:S01]  /*4940*/  @!P1 F2FP.PACK_AB R2, R2, R35 ;  /* 0x000000230202923e */ /* 0x000fe200000000ff */
[-C--:B------:R-:W-:Y:S01]  /*4950*/  @!P1 FFMA.FTZ R40, R8, R29.reuse, -R40 ;  /* 0x0000001d08289223 */ /* 0x080fe20000010828 */
[----:B------:R-:W-:Y:S01]  /*4960*/  LEA.HI.X R25, R73, R94, R72, 0x1, P2 ;  /* 0x0000005e49197211 */ /* 0x000fe200010f0c48 */
[----:B------:R-:W-:Y:S01]  /*4970*/  @!P1 FFMA.FTZ R4, R28, R29, R4 ;  /* 0x0000001d1c049223 */ /* 0x000fe20000010004 */
[----:B------:R-:W-:Y:S01]  /*4980*/  @!P1 F2FP.PACK_AB R3, R3, R15 ;  /* 0x0000000f0303923e */ /* 0x000fe200000000ff */
[----:B------:R-:W-:Y:S03]  /*4990*/  @!P1 IMAD.MOV.U32 R21, RZ, RZ, R2 ;  /* 0x000000ffff159224 */ /* 0x000fe600078e0002 */
[----:B------:R-:W-:Y:S02]  /*49a0*/  @!P1 F2FP.PACK_AB R4, R4, R40 ;  /* 0x000000280404923e */ /* 0x000fe400000000ff */
[----:B------:R-:W-:Y:S02]  /*49b0*/  @!P1 MOV R22, R3 ;  /* 0x0000000300169202 */ /* 0x000fe40000000f00 */
[----:B------:R-:W-:Y:S02]  /*49c0*/  @!P1 MOV R23, R4 ;  /* 0x0000000400179202 */ /* 0x000fe40000000f00 */
[----:B------:R-:W-:Y:S03]  /*49d0*/  ISETP.GE.AND P1, PT, R10, UR4, PT ;  /* 0x000000040a007c0c */ /* 0x000fe6000bf26270 */
[----:B------:R1:W-:Y:S08]  /*49e0*/  STG.E.128 [R38.64+0x80], R20 ;  /* 0x0000801426007986 */ /* 0x0003f0000c101d06 */
        /* <DEDUP_REMOVED lines=40> */
[----:B------:R-:W-:Y:S01]  /*4c70*/  LEA.HI.X R25, R75, R94, R74, 0x1, P2 ;  /* 0x0000005e4b197211 */ /* 0x000fe200010f0c4a */
        /* <DEDUP_REMOVED lines=9> */
[----:B------:R-:W2:Y:S06]  /*4d10*/  @!P1 LDG.E.64 R6, [R6.64+0xc0] ;  /* 0x0000c00606069981 */ /* 0x000eac000c1e1b00 */
[----:B------:R-:W3:Y:S06]  /*4d20*/  @!P1 LDG.E.64 R30, [R30.64+0xc0] ;  /* 0x0000c0061e1e9981 */ /* 0x000eec000c1e1b00 */
[----:B-1----:R1:W4:Y:S01]  /*4d30*/  LDG.E.128 R20, [R24.64] ;  /* 0x0000000618147981 */ /* 0x002322000c1e1d00 */
[----:B--2---:R-:W-:Y:S02]  /*4d40*/  @!P1 HADD2.F32 R0, -RZ, R6.H0_H0 ;  /* 0x20000006ff009230 */ /* 0x004fe40000004100 */
[--C-:B------:R-:W-:Y:S02]  /*4d50*/  @!P1 HADD2.F32 R3, -RZ, R7.reuse.H0_H0 ;  /* 0x20000007ff039230 */ /* 0x100fe40000004100 */
[----:B------:R-:W-:Y:S02]  /*4d60*/  @!P1 HADD2.F32 R4, -RZ, R7.H1_H1 ;  /* 0x30000007ff049230 */ /* 0x000fe40000004100 */
[--C-:B---3--:R-:W-:Y:S02]  /*4d70*/  @!P1 HADD2.F32 R15, -RZ, R30.reuse.H0_H0 ;  /* 0x2000001eff0f9230 */ /* 0x108fe40000004100 */
[----:B-1----:R-:W-:Y:S02]  /*4d80*/  @!P1 HADD2.F32 R24, -RZ, R30.H1_H1 ;  /* 0x3000001eff189230 */ /* 0x002fe40000004100 */
        /* <DEDUP_REMOVED lines=40> */
.L_x_2728:
[----:B------:R-:W-:Y:S05]  /*5010*/  BSYNC B0 ;  /* 0x0000000000007941 */ /* 0x000fea0003800000 */
.L_x_2727:
[C---:B------:R-:W-:Y:S01]  /*5020*/  ISETP.GE.AND P0, PT, R59.reuse, R149, PT ;  /* 0x000000953b00720c */ /* 0x040fe20003f06270 */
[----:B------:R-:W-:Y:S03]  /*5030*/  BSSY B0, `(.L_x_2729) ;  /* 0x00000dd000007945 */ /* 0x000fe60003800000 */
[----:B------:R-:W-:Y:S11]  /*5040*/  ISETP.GE.AND P0, PT, R59, R148, !P0 ;  /* 0x000000943b00720c */ /* 0x000ff60004706270 */
[----:B------:R-:W-:Y:S02]  /*5050*/  @!UPT UIADD3 URZ, URZ, URZ, URZ ;  /* 0x0000003f3f3ff290 */ /* 0x000fe4000fffe03f */
[----:B------:R-:W-:-:S05]  /*5060*/  @!P0 BRA `(.L_x_2730) ;  /* 0x00000d9000008947 */ /* 0x000fca0003800000 */
[----:B-1----:R-:W-:Y:S02]  /*5070*/  MOV R38, 0x60 ;  /* 0x0000006000267802 */ /* 0x002fe40000000f00 */
[----:B------:R-:W-:Y:S02]  /*5080*/  MOV R4, R95 ;  /* 0x0000005f00047202 */ /* 0x000fe40000000f00 */
[----:B------:R-:W-:Y:S01]  /*5090*/  MOV R5, R94 ;  /* 0x0000005e00057202 */ /* 0x000fe20000000f00 */
[----:B------:R-:W-:Y:S01]  /*50a0*/  IMAD R2, R38, c[0x0][0x28c], RZ ;  /* 0x0000a30026027a24 */ /* 0x000fe200078e02ff */
[----:B------:R-:W-:Y:S02]  /*50b0*/  ISETP.GE.AND P0, PT, R16, UR4, PT ;  /* 0x0000000410007c0c */ /* 0x000fe4000bf06270 */
[----:B------:R-:W-:Y:S01]  /*50c0*/  SHF.L.U32 R6, R122, 0x1, RZ ;  /* 0x000000017a067819 */ /* 0x000fe200000006ff */
[----:B------:R-:W-:Y:S01]  /*50d0*/  IMAD.WIDE.U32 R4, R38, c[0x0][0x288], R4 ;  /* 0x0000a20026047a25 */ /* 0x000fe200078e0004 */
[----:B------:R-:W-:Y:S02]  /*50e0*/  SHF.L.U64.HI R0, R122, 0x1, R108 ;  /* 0x000000017a007819 */ /* 0x000fe4000001026c */
[----:B------:R-:W-:Y:S02]  /*50f0*/  IADD3 R30, P2, R36, R6, RZ ;  /* 0x00000006241e7210 */ /* 0x000fe40007f5e0ff */
[----:B------:R-:W-:Y:S02]  /*5100*/  IADD3 R5, R5, R2, RZ ;  /* 0x0000000205057210 */ /* 0x000fe40007ffe0ff */
[----:B------:R-:W-:Y:S02]  /*5110*/  IADD3 R6, P1, R18, R6, RZ ;  /* 0x0000000612067210 */ /* 0x000fe40007f3e0ff */
[-C--:B------:R-:W-:Y:S01]  /*5120*/  IADD3.X R31, R37, R0.reuse, RZ, P2, !PT ;  /* 0x00000000251f7210 */ /* 0x080fe200017fe4ff */
[----:B------:R-:W2:Y:S01]  /*5130*/  LDG.E.128 R20, [R4.64] ;  /* 0x0000000604147981 */ /* 0x000ea2000c1e1d00 */
[----:B------:R-:W-:Y:S02]  /*5140*/  IADD3.X R7, R19, R0, RZ, P1, !PT ;  /* 0x0000000013077210 */ /* 0x000fe40000ffe4ff */
[----:B------:R-:W-:Y:S05]  /*5150*/  ISETP.GE.AND P1, PT, R12, UR4, PT ;  /* 0x000000040c007c0c */ /* 0x000fea000bf26270 */
        /* <DEDUP_REMOVED lines=34> */
[----:B------:R-:W-:Y:S01]  /*5380*/  @!P0 FFMA.FTZ R2, R24, R26, R2 ;  /* 0x0000001a18028223 */ /* 0x000fe20000010002 */
[----:B------:R-:W-:Y:S01]  /*5390*/  LEA R24, P2, R77, R95, 0x1 ;  /* 0x0000005f4d187211 */ /* 0x000fe200078408ff */
[-C--:B------:R-:W-:Y:S01]  /*53a0*/  @!P0 FFMA.FTZ R3, R25, R27.reuse, R3 ;  /* 0x0000001b19038223 */ /* 0x080fe20000010003 */
[----:B------:R-:W-:Y:S01]  /*53b0*/  @!P0 MOV R20, R0 ;  /* 0x0000000000148202 */ /* 0x000fe20000000f00 */
[----:B------:R-:W-:Y:S01]  /*53c0*/  @!P0 FFMA.FTZ R15, R15, R27, -R40 ;  /* 0x0000001b0f0f8223 */ /* 0x000fe20000010828 */
[----:B------:R-:W-:Y:S01]  /*53d0*/  @!P0 F2FP.PACK_AB R2, R2, R35 ;  /* 0x000000230202823e */ /* 0x000fe200000000ff */
[-C--:B------:R-:W-:Y:S01]  /*53e0*/  @!P0 FFMA.FTZ R8, R8, R29.reuse, -R39 ;  /* 0x0000001d08088223 */ /* 0x080fe20000010827 */
[----:B------:R-:W-:Y:S01]  /*53f0*/  LEA.HI.X R25, R77, R94, R76, 0x1, P2 ;  /* 0x0000005e4d197211 */ /* 0x000fe200010f0c4c */
[----:B------:R-:W-:Y:S01]  /*5400*/  @!P0 FFMA.FTZ R4, R28, R29, R4 ;  /* 0x0000001d1c048223 */ /* 0x000fe20000010004 */
[----:B------:R-:W-:Y:S01]  /*5410*/  @!P0 F2FP.PACK_AB R3, R3, R15 ;  /* 0x0000000f0303823e */ /* 0x000fe200000000ff */
[C---:B------:R-:W-:Y:S01]  /*5420*/  IMAD R5, R38.reuse, c[0x0][0x19c], RZ ;  /* 0x0000670026057a24 */ /* 0x040fe200078e02ff */
[----:B------:R-:W-:Y:S01]  /*5430*/  @!P0 MOV R21, R2 ;  /* 0x0000000200158202 */ /* 0x000fe20000000f00 */
[----:B------:R-:W-:Y:S01]  /*5440*/  IMAD.WIDE.U32 R38, R38, c[0x0][0x198], R146 ;  /* 0x0000660026267a25 */ /* 0x000fe200078e0092 */
[----:B------:R-:W-:Y:S02]  /*5450*/  @!P0 F2FP.PACK_AB R4, R4, R8 ;  /* 0x000000080404823e */ /* 0x000fe400000000ff */
[----:B------:R-:W-:Y:S02]  /*5460*/  @!P0 MOV R22, R3 ;  /* 0x0000000300168202 */ /* 0x000fe40000000f00 */
[----:B------:R-:W-:Y:S02]  /*5470*/  IADD3 R39, R39, R5, RZ ;  /* 0x0000000527277210 */ /* 0x000fe40007ffe0ff */
[----:B------:R-:W-:Y:S02]  /*5480*/  @!P0 MOV R23, R4 ;  /* 0x0000000400178202 */ /* 0x000fe40000000f00 */
[----:B------:R-:W-:Y:S03]  /*5490*/  ISETP.GE.AND P0, PT, R11, UR4, PT ;  /* 0x000000040b007c0c */ /* 0x000fe6000bf06270 */
        /* <DEDUP_REMOVED lines=150> */
.L_x_2730:
[----:B------:R-:W-:Y:S05]  /*5e00*/  BSYNC B0 ;  /* 0x0000000000007941 */ /* 0x000fea0003800000 */
.L_x_2729:
        /* <DEDUP_REMOVED lines=8> */
.L_x_2722:
[----:B------:R-:W-:Y:S01]  /*5e90*/  BSSY B1, `(.L_x_2732) ;  /* 0x0000186000017945 */ /* 0x000fe20003800000 */
[----:B------:R-:W-:-:S05]  /*5ea0*/  @!P4 BRA `(.L_x_2733) ;  /* 0x000018400000c947 */ /* 0x000fca0003800000 */
[----:B------:R-:W-:Y:S01]  /*5eb0*/  IMAD.MOV.U32 R150, RZ, RZ, R95 ;  /* 0x000000ffff967224 */ /* 0x000fe200078e005f */
[----:B------:R-:W-:Y:S01]  /*5ec0*/  MOV R151, R94 ;  /* 0x0000005e00977202 */ /* 0x000fe20000000f00 */
[----:B------:R-:W-:Y:S01]  /*5ed0*/  BSSY B0, `(.L_x_2734) ;  /* 0x000005d000007945 */ /* 0x000fe20003800000 */
[----:B------:R-:W-:Y:S03]  /*5ee0*/  ISETP.GE.AND P0, PT, R16, UR4, PT ;  /* 0x0000000410007c0c */ /* 0x000fe6000bf06270 */
[----:B------:R2:W5:Y:S10]  /*5ef0*/  LDG.E.128 R44, [R150.64] ;  /* 0x00000006962c7981 */ /* 0x000574000c1e1d00 */
[----:B------:R-:W-:-:S05]  /*5f00*/  @P0 BRA `(.L_x_2735) ;  /* 0x0000059000000947 */ /* 0x000fca0003800000 */
[----:B------:R-:W-:Y:S01]  /*5f10*/  ULEA.HI UR5, UR4, UR4, URZ, 0x1 ;  /* 0x0000000404057291 */ /* 0x000fe2000f8f083f */
[----:B-1----:R-:W-:Y:S01]  /*5f20*/  MOV R4, RZ ;  /* 0x000000ff00047202 */ /* 0x002fe20000000f00 */
[----:B-----5:R-:W-:Y:S01]  /*5f30*/  IMAD.MOV.U32 R35, RZ, RZ, R47 ;  /* 0x000000ffff237224 */ /* 0x020fe200078e002f */
[----:B------:R-:W-:Y:S01]  /*5f40*/  MOV R6, R99 ;  /* 0x0000006300067202 */ /* 0x000fe20000000f00 */
[----:B------:R-:W-:Y:S01]  /*5f50*/  USHF.R.S32.HI UR5, URZ, 0x1, UR5 ;  /* 0x000000013f057899 */ /* 0x000fe20008011405 */
[----:B------:R-:W-:Y:S02]  /*5f60*/  MOV R7, R98 ;  /* 0x0000006200077202 */ /* 0x000fe40000000f00 */
[----:B------:R-:W-:Y:S02]  /*5f70*/  MOV R0, RZ ;  /* 0x000000ff00007202 */ /* 0x000fe40000000f00 */
[----:B------:R-:W-:Y:S02]  /*5f80*/  MOV R39, R45 ;  /* 0x0000002d00277202 */ /* 0x000fe40000000f00 */
[----:B------:R-:W-:Y:S02]  /*5f90*/  ISETP.GE.AND P4, PT, R16, UR5, PT ;  /* 0x0000000510007c0c */ /* 0x000fe4000bf86270 */
[----:B------:R-:W-:Y:S02]  /*5fa0*/  MOV R3, UR5 ;  /* 0x0000000500037c02 */ /* 0x000fe40008000f00 */
[----:B------:R-:W-:Y:S09]  /*5fb0*/  MOV R38, R46 ;  /* 0x0000002e00267202 */ /* 0x000ff20000000f00 */
[----:B------:R-:W-:Y:S01]  /*5fc0*/  @P4 IADD3 R3, RZ, -UR5, RZ ;  /* 0x80000005ff034c10 */ /* 0x000fe2000fffe0ff */
[----:B------:R-:W-:Y:S01]  /*5fd0*/  @P4 IMAD R0, RZ, RZ, -UR5 ;  /* 0x80000005ff004e24 */ /* 0x000fe2000f8e02ff */
[----:B------:R-:W-:Y:S02]  /*5fe0*/  @P4 IADD3 R4, RZ, -UR5, RZ ;  /* 0x80000005ff044c10 */ /* 0x000fe4000fffe0ff */
[C---:B------:R-:W-:Y:S02]  /*5ff0*/  LEA R2, P1, R3.reuse, R150, 0x1 ;  /* 0x0000009603027211 */ /* 0x040fe400078208ff */
[C---:B------:R-:W-:Y:S02]  /*6000*/  LEA R40, P0, R4.reuse, R6, 0x1 ;  /* 0x0000000604287211 */ /* 0x040fe400078008ff */
[----:B------:R-:W-:Y:S02]  /*6010*/  LEA.HI.X.SX32 R3, R3, R151, 0x1, P1 ;  /* 0x0000009703037211 */ /* 0x000fe400008f0eff */
[----:B------:R-:W-:Y:S03]  /*6020*/  LEA.HI.X.SX32 R41, R4, R7, 0x1, P0 ;  /* 0x0000000704297211 */ /* 0x000fe600000f0eff */
[----:B------:R1:W3:Y:S08]  /*6030*/  LDG.E.128 R4, [R2.64] ;  /* 0x0000000602047981 */ /* 0x0002f0000c1e1d00 */
[----:B------:R-:W4:Y:S01]  /*6040*/  LDG.E.128 R40, [R40.64] ;  /* 0x0000000628287981 */ /* 0x000f22000c1e1d00 */
[----:B-1----:R-:W-:Y:S02]  /*6050*/  MOV R2, R97 ;  /* 0x0000006100027202 */ /* 0x002fe40000000f00 */
[----:B------:R-:W-:Y:S02]  /*6060*/  MOV R3, R96 ;  /* 0x0000006000037202 */ /* 0x000fe40000000f00 */
[C---:B------:R-:W-:Y:S04]  /*6070*/  LEA R152, P0, R0.reuse, R2, 0x1 ;  /* 0x0000000200987211 */ /* 0x040fe800078008ff */
[----:B------:R-:W-:Y:S06]  /*6080*/  LEA.HI.X.SX32 R153, R0, R3, 0x1, P0 ;  /* 0x0000000300997211 */ /* 0x000fec00000f0eff */
[----:B--2---:R-:W2:Y:S01]  /*6090*/  LDG.E.128 R152, [R152.64] ;  /* 0x0000000698987981 */ /* 0x004ea2000c1e1d00 */
[--C-:B----4-:R-:W-:Y:S01]  /*60a0*/  HADD2.F32 R25, -RZ, R40.reuse.H0_H0 ;  /* 0x20000028ff197230 */ /* 0x110fe20000004100 */
[----:B---3--:R-:W-:Y:S01]  /*60b0*/  MOV R0, R4 ;  /* 0x0000000400007202 */ /* 0x008fe20000000f00 */
[----:B------:R-:W-:Y:S01]  /*60c0*/  HADD2.F32 R26, -RZ, R40.H1_H1 ;  /* 0x30000028ff1a7230 */ /* 0x000fe20000004100 */
[----:B------:R-:W-:Y:S01]  /*60d0*/  MOV R20, R6 ;  /* 0x0000000600147202 */ /* 0x000fe20000000f00 */
[--C-:B------:R-:W-:Y:S01]  /*60e0*/  HADD2.F32 R27, -RZ, R41.reuse.H0_H0 ;  /* 0x20000029ff1b7230 */ /* 0x100fe20000004100 */
[----:B------:R-:W-:Y:S01]  /*60f0*/  MOV R22, R5 ;  /* 0x0000000500167202 */ /* 0x000fe20000000f00 */
[--C-:B------:R-:W-:Y:S01]  /*6100*/  HADD2.F32 R24, -RZ, R0.reuse.H0_H0 ;  /* 0x20000000ff187230 */ /* 0x100fe20000004100 */
[----:B------:R-:W-:Y:S01]  /*6110*/  MOV R15, R7 ;  /* 0x00000007000f7202 */ /* 0x000fe20000000f00 */
[----:B------:R-:W-:Y:S02]  /*6120*/  HADD2.F32 R23, -RZ, R0.H1_H1 ;  /* 0x30000000ff177230 */ /* 0x000fe40000004100 */
[----:B------:R-:W-:Y:S02]  /*6130*/  HADD2.F32 R28, -RZ, R41.H1_H1 ;  /* 0x30000029ff1c7230 */ /* 0x000fe40000004100 */
[--C-:B------:R-:W-:Y:S02]  /*6140*/  HADD2.F32 R29, -RZ, R42.reuse.H0_H0 ;  /* 0x2000002aff1d7230 */ /* 0x100fe40000004100 */
[----:B------:R-:W-:Y:S02]  /*6150*/  HADD2.F32 R30, -RZ, R42.H1_H1 ;  /* 0x3000002aff1e7230 */ /* 0x000fe40000004100 */
[--C-:B------:R-:W-:Y:S02]  /*6160*/  HADD2.F32 R31, -RZ, R43.reuse.H0_H0 ;  /* 0x2000002bff1f7230 */ /* 0x100fe40000004100 */
[----:B------:R-:W-:Y:S02]  /*6170*/  HADD2.F32 R32, -RZ, R43.H1_H1 ;  /* 0x3000002bff207230 */ /* 0x000fe40000004100 */
[--C-:B--2---:R-:W-:Y:S02]  /*6180*/  HADD2.F32 R21, -RZ, R152.reuse.H0_H0 ;  /* 0x20000098ff157230 */ /* 0x104fe40000004100 */
[----:B------:R-:W-:Y:S02]  /*6190*/  HADD2.F32 R2, -RZ, R152.H1_H1 ;  /* 0x30000098ff027230 */ /* 0x000fe40000004100 */
[--C-:B------:R-:W-:Y:S01]  /*61a0*/  HADD2.F32 R5, -RZ, R154.reuse.H0_H0 ;  /* 0x2000009aff057230 */ /* 0x100fe20000004100 */
[----:B------:R-:W-:Y:S01]  /*61b0*/  @!P4 FADD.FTZ R21, -R21, -RZ ;  /* 0x800000ff1515c221 */ /* 0x000fe20000010100 */
[----:B------:R-:W-:Y:S01]  /*61c0*/  HADD2.F32 R6, -RZ, R154.H1_H1 ;  /* 0x3000009aff067230 */ /* 0x000fe20000004100 */
[----:B------:R-:W-:Y:S01]  /*61d0*/  @!P4 FADD.FTZ R2, -R2, -RZ ;  /* 0x800000ff0202c221 */ /* 0x000fe20000010100 */
[--C-:B------:R-:W-:Y:S01]  /*61e0*/  HADD2.F32 R4, -RZ, R153.reuse.H1_H1 ;  /* 0x30000099ff047230 */ /* 0x100fe20000004100 */
[----:B------:R-:W-:Y:S01]  /*61f0*/  FMUL.FTZ R0, R24, R21 ;  /* 0x0000001518007220 */ /* 0x000fe20000410000 */
[----:B------:R-:W-:Y:S01]  /*6200*/  HADD2.F32 R3, -RZ, R153.H0_H0 ;  /* 0x20000099ff037230 */ /* 0x000fe20000004100 */
[----:B------:R-:W-:Y:S01]  /*6210*/  @!P4 FADD.FTZ R5, -R5, -RZ ;  /* 0x800000ff0505c221 */ /* 0x000fe20000010100 */
[--C-:B------:R-:W-:Y:S01]  /*6220*/  HADD2.F32 R21, -RZ, R20.reuse.H0_H0 ;  /* 0x20000014ff157230 */ /* 0x100fe20000004100 */
[----:B------:R-:W-:Y:S01]  /*6230*/  FMUL.FTZ R2, R23, R2 ;  /* 0x0000000217027220 */ /* 0x000fe20000410000 */
[----:B------:R-:W-:Y:S01]  /*6240*/  HADD2.F32 R20, -RZ, R20.H1_H1 ;  /* 0x30000014ff147230 */ /* 0x000fe20000004100 */
[----:B------:R-:W-:Y:S01]  /*6250*/  @!P4 FADD.FTZ R6, -R6, -RZ ;  /* 0x800000ff0606c221 */ /* 0x000fe20000010100 */
[--C-:B------:R-:W-:Y:S01]  /*6260*/  HADD2.F32 R8, -RZ, R155.reuse.H1_H1 ;  /* 0x3000009bff087230 */ /* 0x100fe20000004100 */
[----:B------:R-:W-:Y:S01]  /*6270*/  @!P4 FADD.FTZ R4, -R4, -RZ ;  /* 0x800000ff0404c221 */ /* 0x000fe20000010100 */
[--C-:B------:R-:W-:Y:S01]  /*6280*/  HADD2.F32 R23, -RZ, R22.reuse.H0_H0 ;  /* 0x20000016ff177230 */ /* 0x100fe20000004100 */
[----:B------:R-:W-:Y:S01]  /*6290*/  @!P4 FADD.FTZ R3, -R3, -RZ ;  /* 0x800000ff0303c221 */ /* 0x000fe20000010100 */
[----:B------:R-:W-:Y:S01]  /*62a0*/  HADD2.F32 R22, -RZ, R22.H1_H1 ;  /* 0x30000016ff167230 */ /* 0x000fe20000004100 */
[----:B------:R-:W-:Y:S01]  /*62b0*/  FMUL.FTZ R5, R21, R5 ;  /* 0x0000000515057220 */ /* 0x000fe20000410000 */
[----:B------:R-:W-:Y:S01]  /*62c0*/  HADD2.F32 R7, -RZ, R155.H0_H0 ;  /* 0x2000009bff077230 */ /* 0x000fe20000004100 */
[----:B------:R-:W-:Y:S01]  /*62d0*/  FMUL.FTZ R6, R20, R6 ;  /* 0x0000000614067220 */ /* 0x000fe20000410000 */
[--C-:B------:R-:W-:Y:S01]  /*62e0*/  HADD2.F32 R21, -RZ, R44.reuse.H0_H0 ;  /* 0x2000002cff157230 */ /* 0x100fe20000004100 */
[----:B------:R-:W-:Y:S01]  /*62f0*/  FMUL.FTZ R4, R22, R4 ;  /* 0x0000000416047220 */ /* 0x000fe20000410000 */
[--C-:B------:R-:W-:Y:S01]  /*6300*/  HADD2.F32 R20, -RZ, R15.reuse.H0_H0 ;  /* 0x2000000fff147230 */ /* 0x100fe20000004100 */
[----:B------:R-:W-:Y:S01]  /*6310*/  @!P4 FADD.FTZ R8, -R8, -RZ ;  /* 0x800000ff0808c221 */ /* 0x000fe20000010100 */
[----:B------:R-:W-:Y:S01]  /*6320*/  HADD2.F32 R15, -RZ, R15.H1_H1 ;  /* 0x3000000fff0f7230 */ /* 0x000fe20000004100 */
[----:B------:R-:W-:Y:S01]  /*6330*/  FMUL.FTZ R3, R23, R3 ;  /* 0x0000000317037220 */ /* 0x000fe20000410000 */
[----:B------:R-:W-:Y:S01]  /*6340*/  HADD2.F32 R22, -RZ, R44.H1_H1 ;  /* 0x3000002cff167230 */ /* 0x000fe20000004100 */
[----:B------:R-:W-:Y:S01]  /*6350*/  @!P4 FADD.FTZ R7, -R7, -RZ ;  /* 0x800000ff0707c221 */ /* 0x000fe20000010100 */
[--C-:B------:R-:W-:Y:S01]  /*6360*/  HADD2.F32 R23, -RZ, R39.reuse.H0_H0 ;  /* 0x20000027ff177230 */ /* 0x100fe20000004100 */
[----:B------:R-:W-:Y:S01]  /*6370*/  FFMA.FTZ R0, R21, R25, R0 ;  /* 0x0000001915007223 */ /* 0x000fe20000010000 */
[--C-:B------:R-:W-:Y:S01]  /*6380*/  HADD2.F32 R21, -RZ, R38.reuse.H1_H1 ;  /* 0x30000026ff157230 */ /* 0x100fe20000004100 */
[----:B------:R-:W-:Y:S01]  /*6390*/  FMUL.FTZ R8, R15, R8 ;  /* 0x000000080f087220 */ /* 0x000fe20000410000 */
[----:B------:R-:W-:Y:S01]  /*63a0*/  HADD2.F32 R15, -RZ, R39.H1_H1 ;  /* 0x30000027ff0f7230 */ /* 0x000fe20000004100 */
[----:B------:R-:W-:Y:S01]  /*63b0*/  FFMA.FTZ R2, R22, R26, R2 ;  /* 0x0000001a16027223 */ /* 0x000fe20000010002 */
[--C-:B------:R-:W-:Y:S01]  /*63c0*/  HADD2.F32 R22, -RZ, R35.reuse.H0_H0 ;  /* 0x20000023ff167230 */ /* 0x100fe20000004100 */
[----:B------:R-:W-:Y:S01]  /*63d0*/  FMUL.FTZ R7, R20, R7 ;  /* 0x0000000714077220 */ /* 0x000fe20000410000 */
[----:B------:R-:W-:Y:S01]  /*63e0*/  HADD2.F32 R20, -RZ, R38.H0_H0 ;  /* 0x20000026ff147230 */ /* 0x000fe20000004100 */
[----:B------:R-:W-:Y:S01]  /*63f0*/  FFMA.FTZ R3, R23, R27, R3 ;  /* 0x0000001b17037223 */ /* 0x000fe20000010003 */
[----:B------:R-:W-:Y:S01]  /*6400*/  HADD2.F32 R23, -RZ, R35.H1_H1 ;  /* 0x30000023ff177230 */ /* 0x000fe20000004100 */
[----:B------:R-:W-:Y:S01]  /*6410*/  FFMA.FTZ R4, R15, R28, R4 ;  /* 0x0000001c0f047223 */ /* 0x000fe20000010004 */
[----:B------:R-:W-:Y:S01]  /*6420*/  F2FP.PACK_AB R44, R2, R0 ;  /* 0x00000000022c723e */ /* 0x000fe200000000ff */
[----:B------:R-:W-:Y:S02]  /*6430*/  FFMA.FTZ R5, R20, R29, R5 ;  /* 0x0000001d14057223 */ /* 0x000fe40000010005 */
[----:B------:R-:W-:Y:S01]  /*6440*/  FFMA.FTZ R6, R21, R30, R6 ;  /* 0x0000001e15067223 */ /* 0x000fe20000010006 */
[----:B------:R-:W-:Y:S01]  /*6450*/  F2FP.PACK_AB R45, R4, R3 ;  /* 0x00000003042d723e */ /* 0x000fe200000000ff */
[----:B------:R-:W-:Y:S02]  /*6460*/  FFMA.FTZ R7, R22, R31, R7 ;  /* 0x0000001f16077223 */ /* 0x000fe40000010007 */
[----:B------:R-:W-:Y:S01]  /*6470*/  FFMA.FTZ R8, R23, R32, R8 ;  /* 0x0000002017087223 */ /* 0x000fe20000010008 */
[----:B------:R-:W-:Y:S04]  /*6480*/  F2FP.PACK_AB R46, R6, R5 ;  /* 0x00000005062e723e */ /* 0x000fe800000000ff */
[----:B------:R-:W-:Y:S02]  /*6490*/  F2FP.PACK_AB R47, R8, R7 ;  /* 0x00000007082f723e */ /* 0x000fe400000000ff */
.L_x_2735:
[----:B------:R-:W-:Y:S05]  /*64a0*/  BSYNC B0 ;  /* 0x0000000000007941 */ /* 0x000fea0003800000 */
.L_x_2734:
[----:B-----5:R3:W-:Y:S01]  /*64b0*/  STG.E.128 [R146.64], R44 ;  /* 0x0000002c92007986 */ /* 0x0207e2000c101d06 */
[----:B------:R-:W-:Y:S01]  /*64c0*/  ISETP.GE.AND P0, PT, R12, UR4, PT ;  /* 0x000000040c007c0c */ /* 0x000fe2000bf06270 */
[----:B------:R-:W-:Y:S01]  /*64d0*/  BSSY B0, `(.L_x_2736) ;  /* 0x000005e000007945 */ /* 0x000fe20003800000 */
[----:B------:R-:W-:Y:S05]  /*64e0*/  IADD3 R20, P1, R95, 0x80, RZ ;  /* 0x000000805f147810 */ /* 0x000fea0007f3e0ff */
[----:B------:R-:W-:Y:S01]  /*64f0*/  IMAD.X R21, RZ, RZ, R94, P1 ;  /* 0x000000ffff157224 */ /* 0x000fe200008e065e */
[----:B---3--:R3:W5:Y:S05]  /*6500*/  LDG.E.128 R44, [R150.64+0x80] ;  /* 0x00008006962c7981 */ /* 0x00876a000c1e1d00 */
        /* <DEDUP_REMOVED lines=19> */
[----:B------:R1:W4:Y:S08]  /*6640*/  LDG.E.128 R4, [R2.64] ;  /* 0x0000000602047981 */ /* 0x000330000c1e1d00 */
[----:B--2---:R-:W2:Y:S01]  /*6650*/  LDG.E.128 R40, [R40.64+0x80] ;  /* 0x0000800628287981 */ /* 0x004ea2000c1e1d00 */
[----:B-1----:R-:W-:Y:S02]  /*6660*/  MOV R2, R97 ;  /* 0x0000006100027202 */ /* 0x002fe40000000f00 */
[----:B------:R-:W-:Y:S02]  /*6670*/  MOV R3, R96 ;  /* 0x0000006000037202 */ /* 0x000fe40000000f00 */
[C---:B------:R-:W-:Y:S04]  /*6680*/  LEA R152, P0, R0.reuse, R2, 0x1 ;  /* 0x0000000200987211 */ /* 0x040fe800078008ff */
[----:B------:R-:W-:Y:S06]  /*6690*/  LEA.HI.X.SX32 R153, R0, R3, 0x1, P0 ;  /* 0x0000000300997211 */ /* 0x000fec00000f0eff */
[----:B---3--:R-:W3:Y:S01]  /*66a0*/  LDG.E.128 R152, [R152.64+0x80] ;  /* 0x0000800698987981 */ /* 0x008ee2000c1e1d00 */
[--C-:B--2---:R-:W-:Y:S01]  /*66b0*/  HADD2.F32 R25, -RZ, R40.reuse.H0_H0 ;  /* 0x20000028ff197230 */ /* 0x104fe20000004100 */
[----:B----4-:R-:W-:Y:S01]  /*66c0*/  MOV R0, R4 ;  /* 0x0000000400007202 */ /* 0x010fe20000000f00 */
        /* <DEDUP_REMOVED lines=12> */
[--C-:B---3--:R-:W-:Y:S02]  /*6790*/  HADD2.F32 R21, -RZ, R152.reuse.H0_H0 ;  /* 0x20000098ff157230 */ /* 0x108fe40000004100 */
        /* <DEDUP_REMOVED lines=49> */
.L_x_2737:
[----:B------:R-:W-:Y:S05]  /*6ab0*/  BSYNC B0 ;  /* 0x0000000000007941 */ /* 0x000fea0003800000 */
.L_x_2736:
        /* <DEDUP_REMOVED lines=25> */
[----:B--2---:R1:W2:Y:S08]  /*6c50*/  LDG.E.128 R4, [R2.64] ;  /* 0x0000000602047981 */ /* 0x0042b0000c1e1d00 */
[----:B---3--:R-:W3:Y:S01]  /*6c60*/  LDG.E.128 R40, [R40.64+0x100] ;  /* 0x0001000628287981 */ /* 0x008ee2000c1e1d00 */
[----:B-1----:R-:W-:Y:S02]  /*6c70*/  MOV R2, R97 ;  /* 0x0000006100027202 */ /* 0x002fe40000000f00 */
[----:B------:R-:W-:Y:S02]  /*6c80*/  MOV R3, R96 ;  /* 0x0000006000037202 */ /* 0x000fe40000000f00 */
[C---:B------:R-:W-:Y:S04]  /*6c90*/  LEA R152, P0, R0.reuse, R2, 0x1 ;  /* 0x0000000200987211 */ /* 0x040fe800078008ff */
[----:B------:R-:W-:Y:S06]  /*6ca0*/  LEA.HI.X.SX32 R153, R0, R3, 0x1, P0 ;  /* 0x0000000300997211 */ /* 0x000fec00000f0eff */
[----:B----4-:R-:W4:Y:S01]  /*6cb0*/  LDG.E.128 R152, [R152.64+0x100] ;  /* 0x0001000698987981 */ /* 0x010f22000c1e1d00 */
[--C-:B---3--:R-:W-:Y:S01]  /*6cc0*/  HADD2.F32 R25, -RZ, R40.reuse.H0_H0 ;  /* 0x20000028ff197230 */ /* 0x108fe20000004100 */
[----:B--2---:R-:W-:Y:S01]  /*6cd0*/  MOV R0, R4 ;  /* 0x0000000400007202 */ /* 0x004fe20000000f00 */
        /* <DEDUP_REMOVED lines=12> */
[--C-:B----4-:R-:W-:Y:S02]  /*6da0*/  HADD2.F32 R21, -RZ, R152.reuse.H0_H0 ;  /* 0x20000098ff157230 */ /* 0x110fe40000004100 */
        /* <DEDUP_REMOVED lines=49> */
.L_x_2739:
[----:B------:R-:W-:Y:S05]  /*70c0*/  BSYNC B0 ;  /* 0x0000000000007941 */ /* 0x000fea0003800000 */
.L_x_2738:
[----:B-----5:R1:W-:Y:S01]  /*70d0*/  STG.E.128 [R146.64+0x100], R44 ;  /* 0x0001002c92007986 */ /* 0x0203e2000c101d06 */
[----:B------:R-:W-:Y:S01]  /*70e0*/  ISETP.GE.AND P0, PT, R10, UR4, PT ;  /* 0x000000040a007c0c */ /* 0x000fe2000bf06270 */
[----:B------:R-:W-:Y:S01]  /*70f0*/  BSSY B0, `(.L_x_2740) ;  /* 0x000005e000007945 */ /* 0x000fe20003800000 */
[----:B------:R-:W-:Y:S05]  /*7100*/  IADD3 R20, P1, R95, 0x180, RZ ;  /* 0x000001805f147810 */ /* 0x000fea0007f3e0ff */
[----:B------:R-:W-:Y:S01]  /*7110*/  IMAD.X R21, RZ, RZ, R94, P1 ;  /* 0x000000ffff157224 */ /* 0x000fe200008e065e */
[----:B-1----:R1:W5:Y:S05]  /*7120*/  LDG.E.128 R44, [R150.64+0x180] ;  /* 0x00018006962c7981 */ /* 0x00236a000c1e1d00 */
[----:B------:R-:W-:-:S05]  /*7130*/  @P0 BRA `(.L_x_2741) ;  /* 0x0000059000000947 */ /* 0x000fca0003800000 */
[----:B------:R-:W-:Y:S01]  /*7140*/  ULEA.HI UR5, UR4, UR4, URZ, 0x1 ;  /* 0x0000000404057291 */ /* 0x000fe2000f8f083f */
[----:B------:R-:W-:Y:S01]  /*7150*/  MOV R4, RZ ;  /* 0x000000ff00047202 */ /* 0x000fe20000000f00 */
        /* <DEDUP_REMOVED lines=87> */
.L_x_2741:
[----:B------:R-:W-:Y:S05]  /*76d0*/  BSYNC B0 ;  /* 0x0000000000007941 */ /* 0x000fea0003800000 */
.L_x_2740:
[----:B-----5:R1:W-:Y:S02]  /*76e0*/  STG.E.128 [R146.64+0x180], R44 ;  /* 0x0001802c92007986 */ /* 0x0203e4000c101d06 */
.L_x_2733:
[----:B------:R-:W-:Y:S05]  /*76f0*/  BSYNC B1 ;  /* 0x0000000000017941 */ /* 0x000fea0003800000 */
.L_x_2732:
[----:B------:R-:W-:Y:S01]  /*7700*/  BSSY B1, `(.L_x_2742) ;  /* 0x0000190000017945 */ /* 0x000fe20003800000 */
[----:B------:R-:W-:-:S05]  /*7710*/  @!P2 BRA `(.L_x_2743) ;  /* 0x000018e00000a947 */ /* 0x000fca0003800000 */
[C---:B-1----:R-:W-:Y:S01]  /*7720*/  LEA R46, P0, R66.reuse, R95, 0x1 ;  /* 0x0000005f422e7211 */ /* 0x042fe200078008ff */
[----:B------:R-:W-:Y:S03]  /*7730*/  BSSY B0, `(.L_x_2744) ;  /* 0x0000060000007945 */ /* 0x000fe60003800000 */
[----:B------:R-:W-:Y:S02]  /*7740*/  LEA.HI.X R47, R66, R94, R65, 0x1, P0 ;  /* 0x0000005e422f7211 */ /* 0x000fe400000f0c41 */
[----:B------:R-:W-:Y:S03]  /*7750*/  ISETP.GE.AND P0, PT, R16, UR4, PT ;  /* 0x0000000410007c0c */ /* 0x000fe6000bf06270 */
[----:B------:R1:W5:Y:S10]  /*7760*/  LDG.E.128 R4, [R46.64] ;  /* 0x000000062e047981 */ /* 0x000374000c1e1d00 */
        /* <DEDUP_REMOVED lines=16> */
[-C--:B------:R-:W-:Y:S01]  /*7870*/  LEA.HI.X.SX32 R0, R0, R111.reuse, 0x1, P2 ;  /* 0x0000006f00007211 */ /* 0x080fe200010f0eff */
[----:B--2---:R1:W2:Y:S03]  /*7880*/  LDG.E.128 R20, [R2.64] ;  /* 0x0000000602147981 */ /* 0x0042a6000c1e1d00 */
[----:B------:R-:W-:Y:S01]  /*7890*/  LEA.HI.X R41, R8, R96, R0, 0x1, P0 ;  /* 0x0000006008297211 */ /* 0x000fe200000f0c00 */
[----:B------:R-:W-:Y:S01]  /*78a0*/  IMAD.MOV.U32 R0, RZ, RZ, RZ ;  /* 0x000000ffff007224 */ /* 0x000fe200078e00ff */
[----:B------:R-:W-:Y:S04]  /*78b0*/  @P1 IADD3 R0, RZ, -UR5, RZ ;  /* 0x80000005ff001c10 */ /* 0x000fe8000fffe0ff */
[----:B---3--:R-:W3:Y:S01]  /*78c0*/  LDG.E.128 R40, [R40.64] ;  /* 0x0000000628287981 */ /* 0x008ee2000c1e1d00 */
[----:B-1----:R-:W-:Y:S04]  /*78d0*/  IADD3 R3, P0, R127, R0, RZ ;  /* 0x000000007f037210 */ /* 0x002fe80007f1e0ff */
[----:B------:R-:W-:Y:S02]  /*78e0*/  LEA.HI.X.SX32 R0, R0, R111, 0x1, P0 ;  /* 0x0000006f00007211 */ /* 0x000fe400000f0eff */
[C---:B------:R-:W-:Y:S04]  /*78f0*/  LEA R2, P0, R3.reuse, R99, 0x1 ;  /* 0x0000006303027211 */ /* 0x040fe800078008ff */
[----:B------:R-:W-:Y:S05]  /*7900*/  LEA.HI.X R3, R3, R98, R0, 0x1, P0 ;  /* 0x0000006203037211 */ /* 0x000fea00000f0c00 */
[----:B----4-:R3:W4:Y:S02]  /*7910*/  LDG.E.128 R28, [R2.64] ;  /* 0x00000006021c7981 */ /* 0x010724000c1e1d00 */
[--C-:B---3--:R-:W-:Y:S01]  /*7920*/  HADD2.F32 R3, -RZ, R41.reuse.H0_H0 ;  /* 0x20000029ff037230 */ /* 0x108fe20000004100 */
[----:B--2---:R-:W-:Y:S01]  /*7930*/  MOV R25, R20 ;  /* 0x0000001400197202 */ /* 0x004fe20000000f00 */
[----:B------:R-:W-:Y:S01]  /*7940*/  HADD2.F32 R4, -RZ, R41.H1_H1 ;  /* 0x30000029ff047230 */ /* 0x000fe20000004100 */
[----:B------:R-:W-:Y:S01]  /*7950*/  IMAD.MOV.U32 R20, RZ, RZ, R22 ;  /* 0x000000ffff147224 */ /* 0x000fe200078e0016 */
[--C-:B------:R-:W-:Y:S01]  /*7960*/  HADD2.F32 R22, -RZ, R21.reuse.H0_H0 ;  /* 0x20000015ff167230 */ /* 0x100fe20000004100 */
[----:B------:R-:W-:Y:S01]  /*7970*/  MOV R15, R23 ;  /* 0x00000017000f7202 */ /* 0x000fe20000000f00 */
        /* <DEDUP_REMOVED lines=29> */
[----:B------:R-:W-:Y:S01]  /*7b50*/  FMUL.FTZ R6, R21, R6 ;  /* 0x0000000615067220 */ /* 0x000fe20000410000 */
[----:B------:R-:W-:Y:S01]  /*7b60*/  HADD2.F32 R21, -RZ, R26.H1_H1 ;  /* 0x3000001aff157230 */ /* 0x000fe20000004100 */
[----:B------:R-:W-:Y:S01]  /*7b70*/  FMUL.FTZ R2, R23, R2 ;  /* 0x0000000217027220 */ /* 0x000fe20000410000 */
        /* <DEDUP_REMOVED lines=15> */
[----:B------:R-:W-:Y:S01]  /*7c70*/  F2FP.PACK_AB R4, R4, R3 ;  /* 0x000000030404723e */ /* 0x000fe200000000ff */
[--C-:B------:R-:W-:Y:S02]  /*7c80*/  HADD2.F32 R28, -RZ, R31.reuse.H0_H0 ;  /* 0x2000001fff1c7230 */ /* 0x100fe40000004100 */
[--C-:B------:R-:W-:Y:S01]  /*7c90*/  HADD2.F32 R22, -RZ, R32.reuse.H0_H0 ;  /* 0x20000020ff167230 */ /* 0x100fe20000004100 */
[----:B------:R-:W-:Y:S01]  /*7ca0*/  FFMA.FTZ R6, R21, R27, R6 ;  /* 0x0000001b15067223 */ /* 0x000fe20000010006 */
[----:B------:R-:W-:Y:S02]  /*7cb0*/  HADD2.F32 R29, -RZ, R31.H1_H1 ;  /* 0x3000001fff1d7230 */ /* 0x000fe40000004100 */
[----:B------:R-:W-:Y:S01]  /*7cc0*/  HADD2.F32 R23, -RZ, R32.H1_H1 ;  /* 0x30000020ff177230 */ /* 0x000fe20000004100 */
[----:B------:R-:W-:Y:S01]  /*7cd0*/  FFMA.FTZ R7, R22, R28, R7 ;  /* 0x0000001c16077223 */ /* 0x000fe20000010007 */
[----:B------:R-:W-:Y:S02]  /*7ce0*/  F2FP.PACK_AB R6, R6, R5 ;  /* 0x000000050606723e */ /* 0x000fe400000000ff */
[----:B------:R-:W-:Y:S01]  /*7cf0*/  MOV R5, R4 ;  /* 0x0000000400057202 */ /* 0x000fe20000000f00 */
[----:B------:R-:W-:Y:S01]  /*7d00*/  FFMA.FTZ R8, R23, R29, R8 ;  /* 0x0000001d17087223 */ /* 0x000fe20000010008 */
[----:B------:R-:W-:Y:S04]  /*7d10*/  MOV R4, R0 ;  /* 0x0000000000047202 */ /* 0x000fe80000000f00 */
[----:B------:R-:W-:Y:S02]  /*7d20*/  F2FP.PACK_AB R7, R8, R7 ;  /* 0x000000070807723e */ /* 0x000fe400000000ff */
.L_x_2745:
[----:B------:R-:W-:Y:S05]  /*7d30*/  BSYNC B0 ;  /* 0x0000000000007941 */ /* 0x000fea0003800000 */
.L_x_2744:
[----:B------:R-:W-:Y:S01]  /*7d40*/  LEA R44, P0, R50, R146, 0x1 ;  /* 0x00000092322c7211 */ /* 0x000fe200078008ff */
[----:B------:R-:W-:Y:S01]  /*7d50*/  BSSY B0, `(.L_x_2746) ;  /* 0x0000063000007945 */ /* 0x000fe20003800000 */
[----:B------:R-:W-:Y:S02]  /*7d60*/  IADD3 R20, P1, R46, 0x80, RZ ;  /* 0x000000802e147810 */ /* 0x000fe40007f3e0ff */
[----:B------:R-:W-:Y:S02]  /*7d70*/  LEA.HI.X R45, R50, R147, R49, 0x1, P0 ;  /* 0x00000093322d7211 */ /* 0x000fe400000f0c31 */
[----:B------:R-:W-:Y:S01]  /*7d80*/  ISETP.GE.AND P0, PT, R12, UR4, PT ;  /* 0x000000040c007c0c */ /* 0x000fe2000bf06270 */
[----:B------:R-:W-:Y:S02]  /*7d90*/  IMAD.X R21, RZ, RZ, R47, P1 ;  /* 0x000000ffff157224 */ /* 0x000fe400008e062f */
[----:B-----5:R1:W-:Y:S04]  /*7da0*/  STG.E.128 [R44.64], R4 ;  /* 0x000000042c007986 */ /* 0x0203e8000c101d06 */
[----:B-1----:R1:W5:Y:S06]  /*7db0*/  LDG.E.128 R4, [R46.64+0x80] ;  /* 0x000080062e047981 */ /* 0x00236c000c1e1d00 */
        /* <DEDUP_REMOVED lines=92> */
.L_x_2747:
[----:B------:R-:W-:Y:S05]  /*8380*/  BSYNC B0 ;  /* 0x0000000000007941 */ /* 0x000fea0003800000 */
.L_x_2746:
        /* <DEDUP_REMOVED lines=98> */
.L_x_2749:
[----:B------:R-:W-:Y:S05]  /*89b0*/  BSYNC B0 ;  /* 0x0000000000007941 */ /* 0x000fea0003800000 */
.L_x_2748:
        /* <DEDUP_REMOVED lines=98> */
.L_x_2751:
[----:B------:R-:W-:Y:S05]  /*8fe0*/  BSYNC B0 ;  /* 0x0000000000007941 */ /* 0x000fea0003800000 */
.L_x_2750:
[----:B-----5:R1:W-:Y:S02]  /*8ff0*/  STG.E.128 [R44.64+0x180], R4 ;  /* 0x000180042c007986 */ /* 0x0203e4000c101d06 */
.L_x_2743:
[----:B------:R-:W-:Y:S05]  /*9000*/  BSYNC B1 ;  /* 0x0000000000017941 */ /* 0x000fea0003800000 */
.L_x_2742:
        /* <DEDUP_REMOVED lines=9> */
[----:B-1----:R1:W5:Y:S10]  /*90a0*/  LDG.E.128 R4, [R20.64] ;  /* 0x0000000614047981 */ /* 0x002374000c1e1d00 */
        /* <DEDUP_REMOVED lines=17> */
[----:B-12---:R1:W2:Y:S03]  /*91c0*/  LDG.E.128 R20, [R2.64] ;  /* 0x0000000602147981 */ /* 0x0062a6000c1e1d00 */
        /* <DEDUP_REMOVED lines=74> */
.L_x_2755:
[----:B------:R-:W-:Y:S05]  /*9670*/  BSYNC B0 ;  /* 0x0000000000007941 */ /* 0x000fea0003800000 */
.L_x_2754:
[C---:B------:R-:W-:Y:S01]  /*9680*/  LEA R44, P1, R144.reuse, R146, 0x1 ;  /* 0x00000092902c7211 */ /* 0x040fe200078208ff */
[----:B------:R-:W-:Y:S01]  /*9690*/  BSSY B0, `(.L_x_2756) ;  /* 0x0000063000007945 */ /* 0x000fe20003800000 */
[C---:B-1----:R-:W-:Y:S02]  /*96a0*/  LEA R20, P0, R71.reuse, R95, 0x1 ;  /* 0x0000005f47147211 */ /* 0x042fe400078008ff */
[----:B------:R-:W-:Y:S02]  /*96b0*/  LEA.HI.X R45, R144, R147, R69, 0x1, P1 ;  /* 0x00000093902d7211 */ /* 0x000fe400008f0c45 */
[----:B------:R-:W-:Y:S02]  /*96c0*/  LEA.HI.X R21, R71, R94, R70, 0x1, P0 ;  /* 0x0000005e47157211 */ /* 0x000fe400000f0c46 */
[----:B------:R-:W-:Y:S01]  /*96d0*/  ISETP.GE.AND P0, PT, R12, UR4, PT ;  /* 0x000000040c007c0c */ /* 0x000fe2000bf06270 */
[----:B-----5:R1:W-:Y:S04]  /*96e0*/  STG.E.128 [R44.64], R4 ;  /* 0x000000042c007986 */ /* 0x0203e8000c101d06 */
[----:B-1----:R1:W5:Y:S08]  /*96f0*/  LDG.E.128 R4, [R20.64] ;  /* 0x0000000614047981 */ /* 0x002370000c1e1d00 */
        /* <DEDUP_REMOVED lines=92> */
.L_x_2757:
[----:B------:R-:W-:Y:S05]  /*9cc0*/  BSYNC B0 ;  /* 0x0000000000007941 */ /* 0x000fea0003800000 */
.L_x_2756:
[----:B-----5:R1:W-:Y:S02]  /*9cd0*/  STG.E.128 [R44.64+0x80], R4 ;  /* 0x000080042c007986 */ /* 0x0203e4000c101d06 */
        /* <DEDUP_REMOVED lines=97> */
.L_x_2759:
[----:B------:R-:W-:Y:S05]  /*a2f0*/  BSYNC B0 ;  /* 0x0000000000007941 */ /* 0x000fea0003800000 */
.L_x_2758:
        /* <DEDUP_REMOVED lines=98> */
.L_x_2761:
[----:B------:R-:W-:Y:S05]  /*a920*/  BSYNC B0 ;  /* 0x0000000000007941 */ /* 0x000fea0003800000 */
.L_x_2760:
[----:B-----5:R1:W-:Y:S02]  /*a930*/  STG.E.128 [R44.64+0x180], R4 ;  /* 0x000180042c007986 */ /* 0x0203e4000c101d06 */
.L_x_2753:
[----:B------:R-:W-:Y:S05]  /*a940*/  BSYNC B1 ;  /* 0x0000000000017941 */ /* 0x000fea0003800000 */
.L_x_2752:
[C---:B------:R-:W-:Y:S01]  /*a950*/  ISETP.GE.AND P0, PT, R59.reuse, R149, PT ;  /* 0x000000953b00720c */ /* 0x040fe20003f06270 */
[----:B------:R-:W-:Y:S03]  /*a960*/  BSSY B1, `(.L_x_2762) ;  /* 0x0000197000017945 */ /* 0x000fe60003800000 */
[----:B------:R-:W-:Y:S11]  /*a970*/  ISETP.GE.AND P0, PT, R59, R148, !P0 ;  /* 0x000000943b00720c */ /* 0x000ff60004706270 */
[----:B------:R-:W-:Y:S02]  /*a980*/  @!UPT UIADD3 URZ, URZ, URZ, URZ ;  /* 0x0000003f3f3ff290 */ /* 0x000fe4000fffe03f */
[----:B------:R-:W-:-:S05]  /*a990*/  @!P0 BRA `(.L_x_2763) ;  /* 0x0000193000008947 */ /* 0x000fca0003800000 */
[----:B-1----:R-:W-:Y:S01]  /*a9a0*/  MOV R44, 0x60 ;  /* 0x00000060002c7802 */ /* 0x002fe20000000f00 */
[----:B------:R-:W-:Y:S01]  /*a9b0*/  BSSY B0, `(.L_x_2764) ;  /* 0x0000064000007945 */ /* 0x000fe20003800000 */
[----:B------:R-:W-:Y:S02]  /*a9c0*/  MOV R20, R95 ;  /* 0x0000005f00147202 */ /* 0x000fe40000000f00 */
[----:B------:R-:W-:Y:S01]  /*a9d0*/  MOV R21, R94 ;  /* 0x0000005e00157202 */ /* 0x000fe20000000f00 */
[----:B------:R-:W-:Y:S01]  /*a9e0*/  IMAD R0, R44, c[0x0][0x28c], RZ ;  /* 0x0000a3002c007a24 */ /* 0x000fe200078e02ff */
[----:B------:R-:W-:Y:S03]  /*a9f0*/  ISETP.GE.AND P0, PT, R16, UR4, PT ;  /* 0x0000000410007c0c */ /* 0x000fe6000bf06270 */
[----:B------:R-:W-:Y:S05]  /*aa00*/  IMAD.WIDE.U32 R20, R44, c[0x0][0x288], R20 ;  /* 0x0000a2002c147a25 */ /* 0x000fea00078e0014 */
        /* <DEDUP_REMOVED lines=94> */
.L_x_2765:
[----:B------:R-:W-:Y:S05]  /*aff0*/  BSYNC B0 ;  /* 0x0000000000007941 */ /* 0x000fea0003800000 */
.L_x_2764:
[C---:B------:R-:W-:Y:S01]  /*b000*/  IMAD R0, R44.reuse, c[0x0][0x19c], RZ ;  /* 0x000067002c007a24 */ /* 0x040fe200078e02ff */
[C---:B-1----:R-:W-:Y:S01]  /*b010*/  LEA R20, P0, R77.reuse, R95, 0x1 ;  /* 0x0000005f4d147211 */ /* 0x042fe200078008ff */
[----:B------:R-:W-:Y:S01]  /*b020*/  IMAD.WIDE.U32 R44, R44, c[0x0][0x198], R146 ;  /* 0x000066002c2c7a25 */ /* 0x000fe200078e0092 */
[----:B------:R-:W-:Y:S02]  /*b030*/  BSSY B0, `(.L_x_2766) ;  /* 0x0000062000007945 */ /* 0x000fe40003800000 */
[----:B------:R-:W-:Y:S02]  /*b040*/  LEA.HI.X R21, R77, R94, R76, 0x1, P0 ;  /* 0x0000005e4d157211 */ /* 0x000fe400000f0c4c */
[----:B------:R-:W-:Y:S02]  /*b050*/  IADD3 R45, R45, R0, RZ ;  /* 0x000000002d2d7210 */ /* 0x000fe40007ffe0ff */
[----:B------:R-:W-:Y:S03]  /*b060*/  ISETP.GE.AND P0, PT, R12, UR4, PT ;  /* 0x000000040c007c0c */ /* 0x000fe6000bf06270 */
[----:B-----5:R1:W-:Y:S04]  /*b070*/  STG.E.128 [R44.64], R4 ;  /* 0x000000042c007986 */ /* 0x0203e8000c101d06 */
[----:B-1----:R1:W5:Y:S06]  /*b080*/  LDG.E.128 R4, [R20.64] ;  /* 0x0000000614047981 */ /* 0x00236c000c1e1d00 */
        /* <DEDUP_REMOVED lines=92> */
.L_x_2767:
[----:B------:R-:W-:Y:S05]  /*b650*/  BSYNC B0 ;  /* 0x0000000000007941 */ /* 0x000fea0003800000 */
.L_x_2766:
        /* <DEDUP_REMOVED lines=98> */
.L_x_2769:
[----:B------:R-:W-:Y:S05]  /*bc80*/  BSYNC B0 ;  /* 0x0000000000007941 */ /* 0x000fea0003800000 */
.L_x_2768:
        /* <DEDUP_REMOVED lines=98> */
.L_x_2771:
[----:B------:R-:W-:Y:S05]  /*c2b0*/  BSYNC B0 ;  /* 0x0000000000007941 */ /* 0x000fea0003800000 */
.L_x_2770:
[----:B-----5:R1:W-:Y:S02]  /*c2c0*/  STG.E.128 [R44.64+0x180], R4 ;  /* 0x000180042c007986 */ /* 0x0203e4000c101d06 */
.L_x_2763:
[----:B------:R-:W-:Y:S05]  /*c2d0*/  BSYNC B1 ;  /* 0x0000000000017941 */ /* 0x000fea0003800000 */
.L_x_2762:
[----:B-1----:R-:W-:Y:S01]  /*c2e0*/  MOV R5, R98 ;  /* 0x0000006200057202 */ /* 0x002fe20000000f00 */
[----:B------:R-:W-:Y:S01]  /*c2f0*/  IMAD.MOV.U32 R0, RZ, RZ, c[0x0][0x230] ;  /* 0x00008c00ff007624 */ /* 0x000fe200078e00ff */
[----:B------:R-:W-:Y:S01]  /*c300*/  MOV R3, R96 ;  /* 0x0000006000037202 */ /* 0x000fe20000000f00 */
[----:B------:R-:W-:Y:S01]  /*c310*/  IMAD.MOV.U32 R4, RZ, RZ, R99 ;  /* 0x000000ffff047224 */ /* 0x000fe200078e0063 */
[----:B------:R-:W-:Y:S01]  /*c320*/  ULDC UR4, c[0x0][0x230] ;  /* 0x00008c0000047ab9 */ /* 0x000fe20000000800 */
[----:B------:R-:W-:Y:S02]  /*c330*/  IMAD.U32 R0, R0, -0x20, RZ ;  /* 0xffffffe000007824 */ /* 0x000fe400078e00ff */
[----:B------:R-:W-:Y:S03]  /*c340*/  IMAD.MOV.U32 R2, RZ, RZ, R97 ;  /* 0x000000ffff027224 */ /* 0x000fe600078e0061 */
[C---:B------:R-:W-:Y:S02]  /*c350*/  LEA R99, P1, R0.reuse, R4, 0x1 ;  /* 0x0000000400637211 */ /* 0x040fe400078208ff */
[C---:B------:R-:W-:Y:S02]  /*c360*/  LEA R97, P0, R0.reuse, R2, 0x1 ;  /* 0x0000000200617211 */ /* 0x040fe400078008ff */
[C---:B------:R-:W-:Y:S02]  /*c370*/  LEA.HI.X.SX32 R98, R0.reuse, R5, 0x1, P1 ;  /* 0x0000000500627211 */ /* 0x040fe400008f0eff */
[----:B------:R-:W-:Y:S01]  /*c380*/  LEA.HI.X.SX32 R96, R0, R3, 0x1, P0 ;  /* 0x0000000300607211 */ /* 0x000fe200000f0eff */
[----:B------:R-:W-:-:S05]  /*c390*/  BRA `(.L_x_2731) ;  /* 0x000003a000007947 */ /* 0x000fca0003800000 */
.L_x_2721:
[----:B------:R-:W-:Y:S01]  /*c3a0*/  @P4 IMAD.MOV.U32 R2, RZ, RZ, R95 ;  /* 0x000000ffff024224 */ /* 0x000fe200078e005f */
[----:B------:R-:W-:Y:S01]  /*c3b0*/  UMOV UR4, URZ ;  /* 0x0000003f00047c82 */ /* 0x000fe20008000000 */
[--C-:B------:R-:W-:Y:S05]  /*c3c0*/  @P4 IMAD.MOV.U32 R3, RZ, RZ, R94.reuse ;  /* 0x000000ffff034224 */ /* 0x100fea00078e005e */
[----:B-1----:R-:W2:Y:S04]  /*c3d0*/  @P4 LDG.E.128 R28, [R2.64] ;  /* 0x00000006021c4981 */ /* 0x002ea8000c1e1d00 */
[----:B--2---:R-:W-:Y:S04]  /*c3e0*/  @P4 STG.E.128 [R146.64], R28 ;  /* 0x0000001c92004986 */ /* 0x004fe8000c101d06 */
[----:B------:R-:W2:Y:S04]  /*c3f0*/  @P4 LDG.E.128 R4, [R2.64+0x80] ;  /* 0x0000800602044981 */ /* 0x000ea8000c1e1d00 */
[----:B--2---:R1:W-:Y:S04]  /*c400*/  @P4 STG.E.128 [R146.64+0x80], R4 ;  /* 0x0000800492004986 */ /* 0x0043e8000c101d06 */
[----:B-1----:R-:W2:Y:S04]  /*c410*/  @P4 LDG.E.128 R4, [R2.64+0x100] ;  /* 0x0001000602044981 */ /* 0x002ea8000c1e1d00 */
[----:B--2---:R1:W-:Y:S04]  /*c420*/  @P4 STG.E.128 [R146.64+0x100], R4 ;  /* 0x0001000492004986 */ /* 0x0043e8000c101d06 */
[----:B------:R2:W3:Y:S02]  /*c430*/  @P4 LDG.E.128 R24, [R2.64+0x180] ;  /* 0x0001800602184981 */ /* 0x0004e4000c1e1d00 */
[C---:B--2---:R-:W-:Y:S04]  /*c440*/  @P2 LEA R2, P0, R66.reuse, R95, 0x1 ;  /* 0x0000005f42022211 */ /* 0x044fe800078008ff */
[----:B------:R-:W-:Y:S02]  /*c450*/  @P2 LEA.HI.X R3, R66, R94, R65, 0x1, P0 ;  /* 0x0000005e42032211 */ /* 0x000fe400000f0c41 */
[C---:B------:R-:W-:Y:S04]  /*c460*/  @P2 LEA R38, P0, R50.reuse, R146, 0x1 ;  /* 0x0000009232262211 */ /* 0x040fe800078008ff */
[----:B------:R-:W-:Y:S02]  /*c470*/  @P2 LEA.HI.X R39, R50, R147, R49, 0x1, P0 ;  /* 0x0000009332272211 */ /* 0x000fe400000f0c31 */
[C---:B------:R-:W-:Y:S04]  /*c480*/  ISETP.GE.AND P0, PT, R60.reuse, R149, PT ;  /* 0x000000953c00720c */ /* 0x040fe80003f06270 */
[----:B------:R-:W-:Y:S01]  /*c490*/  ISETP.GE.AND P0, PT, R60, R148, !P0 ;  /* 0x000000943c00720c */ /* 0x000fe20004706270 */
[----:B---3--:R-:W-:Y:S04]  /*c4a0*/  @P4 STG.E.128 [R146.64+0x180], R24 ;  /* 0x0001801892004986 */ /* 0x008fe8000c101d06 */
[----:B------:R-:W2:Y:S04]  /*c4b0*/  @P2 LDG.E.128 R20, [R2.64] ;  /* 0x0000000602142981 */ /* 0x000ea8000c1e1d00 */
[----:B--2---:R-:W-:Y:S04]  /*c4c0*/  @P2 STG.E.128 [R38.64], R20 ;  /* 0x0000001426002986 */ /* 0x004fe8000c101d06 */
[----:B-1----:R-:W2:Y:S04]  /*c4d0*/  @P2 LDG.E.128 R4, [R2.64+0x80] ;  /* 0x0000800602042981 */ /* 0x002ea8000c1e1d00 */
[----:B--2---:R1:W-:Y:S04]  /*c4e0*/  @P2 STG.E.128 [R38.64+0x80], R4 ;  /* 0x0000800426002986 */ /* 0x0043e8000c101d06 */
[----:B-1----:R-:W2:Y:S04]  /*c4f0*/  @P2 LDG.E.128 R4, [R2.64+0x100] ;  /* 0x0001000602042981 */ /* 0x002ea8000c1e1d00 */
[----:B--2---:R1:W-:Y:S04]  /*c500*/  @P2 STG.E.128 [R38.64+0x100], R4 ;  /* 0x0001000426002986 */ /* 0x0043e8000c101d06 */
[----:B-1----:R1:W2:Y:S02]  /*c510*/  @P2 LDG.E.128 R4, [R2.64+0x180] ;  /* 0x0001800602042981 */ /* 0x0022a4000c1e1d00 */
[C---:B-1----:R-:W-:Y:S04]  /*c520*/  @P0 LEA R2, P1, R68.reuse, R95, 0x1 ;  /* 0x0000005f44020211 */ /* 0x042fe800078208ff */
[----:B------:R-:W-:Y:S02]  /*c530*/  @P0 LEA.HI.X R3, R68, R94, R67, 0x1, P1 ;  /* 0x0000005e44030211 */ /* 0x000fe400008f0c43 */
[C---:B------:R-:W-:Y:S04]  /*c540*/  @P0 LEA R24, P1, R144.reuse, R146, 0x1 ;  /* 0x0000009290180211 */ /* 0x040fe800078208ff */
[----:B------:R-:W-:Y:S02]  /*c550*/  @P0 LEA.HI.X R25, R144, R147, R69, 0x1, P1 ;  /* 0x0000009390190211 */ /* 0x000fe400008f0c45 */
[C---:B------:R-:W-:Y:S04]  /*c560*/  ISETP.GE.AND P1, PT, R59.reuse, R149, PT ;  /* 0x000000953b00720c */ /* 0x040fe80003f26270 */
[----:B------:R-:W-:Y:S11]  /*c570*/  ISETP.GE.AND P1, PT, R59, R148, !P1 ;  /* 0x000000943b00720c */ /* 0x000ff60004f26270 */
[----:B------:R-:W-:Y:S02]  /*c580*/  @!UPT UIADD3 URZ, URZ, URZ, URZ ;  /* 0x0000003f3f3ff290 */ /* 0x000fe4000fffe03f */
[----:B------:R-:W-:Y:S02]  /*c590*/  @P1 IMAD.MOV.U32 R0, RZ, RZ, 0x60 ;  /* 0x00000060ff001424 */ /* 0x000fe400078e00ff */
[----:B------:R-:W-:Y:S02]  /*c5a0*/  @P1 IMAD.MOV.U32 R26, RZ, RZ, R95 ;  /* 0x000000ffff1a1224 */ /* 0x000fe400078e005f */
[----:B------:R-:W-:Y:S04]  /*c5b0*/  @P1 IMAD.MOV.U32 R27, RZ, RZ, R94 ;  /* 0x000000ffff1b1224 */ /* 0x000fe800078e005e */
[C---:B------:R-:W-:Y:S01]  /*c5c0*/  @P1 IMAD.WIDE.U32 R26, R0.reuse, c[0x0][0x288], R26 ;  /* 0x0000a200001a1a25 */ /* 0x040fe200078e001a */
[----:B--2---:R1:W-:Y:S04]  /*c5d0*/  @P2 STG.E.128 [R38.64+0x180], R4 ;  /* 0x0001800426002986 */ /* 0x0043e8000c101d06 */
[----:B------:R-:W2:Y:S04]  /*c5e0*/  @P0 LDG.E.128 R20, [R2.64] ;  /* 0x0000000602140981 */ /* 0x000ea8000c1e1d00 */
[----:B--2---:R2:W-:Y:S04]  /*c5f0*/  @P0 STG.E.128 [R24.64], R20 ;  /* 0x0000001418000986 */ /* 0x0045e8000c101d06 */
[----:B-1----:R-:W3:Y:S01]  /*c600*/  @P0 LDG.E.128 R4, [R2.64+0x80] ;  /* 0x0000800602040981 */ /* 0x002ee2000c1e1d00 */
[C---:B--2---:R-:W-:Y:S03]  /*c610*/  @P1 IMAD.WIDE.U32 R20, R0.reuse, c[0x0][0x198], R146 ;  /* 0x0000660000141a25 */ /* 0x044fe600078e0092 */
[----:B---3--:R1:W-:Y:S04]  /*c620*/  @P0 STG.E.128 [R24.64+0x80], R4 ;  /* 0x0000800418000986 */ /* 0x0083e8000c101d06 */
[----:B-1----:R-:W2:Y:S04]  /*c630*/  @P0 LDG.E.128 R4, [R2.64+0x100] ;  /* 0x0001000602040981 */ /* 0x002ea8000c1e1d00 */
[----:B--2---:R1:W-:Y:S04]  /*c640*/  @P0 STG.E.128 [R24.64+0x100], R4 ;  /* 0x0001000418000986 */ /* 0x0043e8000c101d06 */
[----:B-1----:R1:W2:Y:S02]  /*c650*/  @P0 LDG.E.128 R4, [R2.64+0x180] ;  /* 0x0001800602040981 */ /* 0x0022a4000c1e1d00 */
[C---:B-1----:R-:W-:Y:S04]  /*c660*/  @P1 IMAD R2, R0.reuse, c[0x0][0x28c], RZ ;  /* 0x0000a30000021a24 */ /* 0x042fe800078e02ff */
[----:B------:R-:W-:Y:S02]  /*c670*/  @P1 IMAD.IADD R27, R27, 0x1, R2 ;  /* 0x000000011b1b1824 */ /* 0x000fe400078e0202 */
[----:B------:R-:W-:Y:S04]  /*c680*/  @P1 IMAD R2, R0, c[0x0][0x19c], RZ ;  /* 0x0000670000021a24 */ /* 0x000fe800078e02ff */
[----:B------:R-:W-:Y:S02]  /*c690*/  @P1 IMAD.IADD R3, R21, 0x1, R2 ;  /* 0x0000000115031824 */ /* 0x000fe400078e0202 */
[----:B------:R-:W-:Y:S01]  /*c6a0*/  @P1 IMAD.MOV.U32 R2, RZ, RZ, R20 ;  /* 0x000000ffff021224 */ /* 0x000fe200078e0014 */
[----:B--2---:R1:W-:Y:S04]  /*c6b0*/  @P0 STG.E.128 [R24.64+0x180], R4 ;  /* 0x0001800418000986 */ /* 0x0043e8000c101d06 */
[----:B-1----:R-:W2:Y:S04]  /*c6c0*/  @P1 LDG.E.128 R4, [R26.64] ;  /* 0x000000061a041981 */ /* 0x002ea8000c1e1d00 */
[----:B--2---:R1:W-:Y:S04]  /*c6d0*/  @P1 STG.E.128 [R2.64], R4 ;  /* 0x0000000402001986 */ /* 0x0043e8000c101d06 */
[----:B------:R-:W2:Y:S04]  /*c6e0*/  @P1 LDG.E.128 R20, [R26.64+0x80] ;  /* 0x000080061a141981 */ /* 0x000ea8000c1e1d00 */
[----:B--2---:R-:W-:Y:S04]  /*c6f0*/  @P1 STG.E.128 [R2.64+0x80], R20 ;  /* 0x0000801402001986 */ /* 0x004fe8000c101d06 */
[----:B-1----:R-:W2:Y:S04]  /*c700*/  @P1 LDG.E.128 R4, [R26.64+0x100] ;  /* 0x000100061a041981 */ /* 0x002ea8000c1e1d00 */
[----:B--2---:R1:W-:Y:S04]  /*c710*/  @P1 STG.E.128 [R2.64+0x100], R4 ;  /* 0x0001000402001986 */ /* 0x0043e8000c101d06 */
[----:B-1----:R-:W2:Y:S04]  /*c720*/  @P1 LDG.E.128 R4, [R26.64+0x180] ;  /* 0x000180061a041981 */ /* 0x002ea8000c1e1d00 */
[----:B--2---:R1:W-:Y:S02]  /*c730*/  @P1 STG.E.128 [R2.64+0x180], R4 ;  /* 0x0001800402001986 */ /* 0x0043e4000c101d06 */
.L_x_2731:
[----:B-1----:R-:W-:Y:S01]  /*c740*/  MOV R2, R95 ;  /* 0x0000005f00027202 */ /* 0x002fe20000000f00 */
[----:B------:R-:W-:Y:S02]  /*c750*/  IMAD.MOV.U32 R0, RZ, RZ, c[0x0][0x288] ;  /* 0x0000a200ff007624 */ /* 0x000fe400078e00ff */
[----:B------:R-:W-:Y:S02]  /*c760*/  IMAD.MOV.U32 R3, RZ, RZ, R94 ;  /* 0x000000ffff037224 */ /* 0x000fe400078e005e */
[----:B------:R-:W-:Y:S05]  /*c770*/  IMAD.U32 R0, R0, -0x40, RZ ;  /* 0xffffffc000007824 */ /* 0x000fea00078e00ff */
[C---:B------:R-:W-:Y:S04]  /*c780*/  LEA R95, P0, R0.reuse, R2, 0x1 ;  /* 0x00000002005f7211 */ /* 0x040fe800078008ff */
[----:B------:R-:W-:Y:S01]  /*c790*/  LEA.HI.X.SX32 R94, R0, R3, 0x1, P0 ;  /* 0x00000003005e7211 */ /* 0x000fe200000f0eff */
[----:B------:R-:W-:-:S05]  /*c7a0*/  @!P3 BRA `(.L_x_2772) ;  /* 0x000004b00000b947 */ /* 0x000fca0003800000 */
[----:B------:R-:W-:Y:S04]  /*c7b0*/  IADD3 R0, R9, -0x1, RZ ;  /* 0xffffffff09007810 */ /* 0x000fe80007ffe0ff */
[----:B------:R-:W-:Y:S11]  /*c7c0*/  ISETP.GT.AND P0, PT, R0, R62, PT ;  /* 0x0000003e0000720c */ /* 0x000ff60003f04270 */
[----:B------:R-:W-:Y:S02]  /*c7d0*/  @!UPT UIADD3 URZ, URZ, URZ, URZ ;  /* 0x0000003f3f3ff290 */ /* 0x000fe4000fffe03f */
[----:B------:R-:W-:-:S05]  /*c7e0*/  @!P0 BRA `(.L_x_2773) ;  /* 0x0000050000008947 */ /* 0x000fca0003800000 */
[----:B------:R-:W-:Y:S02]  /*c7f0*/  IABS R2, c[0x0][0x2d0] ;  /* 0x0000b40000027a13 */ /* 0x000fe40000000000 */
[----:B------:R-:W-:Y:S02]  /*c800*/  IABS R8, R13 ;  /* 0x0000000d00087213 */ /* 0x000fe40000000000 */
[----:B------:R-:W1:Y:S10]  /*c810*/  I2F.RP R0, R2 ;  /* 0x0000000200007306 */ /* 0x000e740000209400 */
[----:B-1----:R-:W1:Y:S02]  /*c820*/  MUFU.RCP R0, R0 ;  /* 0x0000000000007308 */ /* 0x002e640000001000 */
[----:B-1----:R-:W-:Y:S08]  /*c830*/  IADD3 R0, R0, 0xffffffe, RZ ;  /* 0x0ffffffe00007810 */ /* 0x002ff00007ffe0ff */
[----:B------:R-:W1:Y:S02]  /*c840*/  F2I.FTZ.U32.TRUNC.NTZ R15, R0 ;  /* 0x00000000000f7305 */ /* 0x000e64000021f000 */
[--C-:B-1----:R-:W-:Y:S01]  /*c850*/  IMAD.MOV R4, RZ, RZ, -R15.reuse ;  /* 0x000000ffff047224 */ /* 0x102fe200078e0a0f */
[----:B------:R-:W-:Y:S01]  /*c860*/  IADD3 R0, R14, -0x80, RZ ;  /* 0xffffff800e007810 */ /* 0x000fe20007ffe0ff */
[----:B------:R-:W-:Y:S02]  /*c870*/  IMAD.MOV.U32 R14, RZ, RZ, RZ ;  /* 0x000000ffff0e7224 */ /* 0x000fe400078e00ff */
[----:B------:R-:W-:Y:S01]  /*c880*/  IMAD R4, R4, R2, RZ ;  /* 0x0000000204047224 */ /* 0x000fe200078e02ff */
[----:B------:R-:W-:Y:S03]  /*c890*/  IABS R6, R0 ;  /* 0x0000000000067213 */ /* 0x000fe60000000000 */
[----:B------:R-:W-:Y:S06]  /*c8a0*/  IMAD.HI.U32 R4, R15, R4, R14 ;  /* 0x000000040f047227 */ /* 0x000fec00078e000e */
[C---:B------:R-:W-:Y:S04]  /*c8b0*/  IMAD.HI.U32 R3, R4.reuse, R6, RZ ;  /* 0x0000000604037227 */ /* 0x040fe800078e00ff */
[----:B------:R-:W-:Y:S04]  /*c8c0*/  IMAD.HI.U32 R4, R4, R8, RZ ;  /* 0x0000000804047227 */ /* 0x000fe800078e00ff */
[----:B------:R-:W-:Y:S02]  /*c8d0*/  IMAD.MOV R5, RZ, RZ, -R3 ;  /* 0x000000ffff057224 */ /* 0x000fe400078e0a03 */
[----:B------:R-:W-:Y:S02]  /*c8e0*/  IMAD.MOV R7, RZ, RZ, -R4 ;  /* 0x000000ffff077224 */ /* 0x000fe400078e0a04 */
[C---:B------:R-:W-:Y:S01]  /*c8f0*/  IMAD R6, R2.reuse, R5, R6 ;  /* 0x0000000502067224 */ /* 0x040fe200078e0206 */
[----:B------:R-:W-:Y:S01]  /*c900*/  LOP3.LUT R5, R13, c[0x0][0x2d0], RZ, 0x3c, !PT ;  /* 0x0000b4000d057a12 */ /* 0x000fe200078e3cff */
[C---:B------:R-:W-:Y:S03]  /*c910*/  IMAD R8, R2.reuse, R7, R8 ;  /* 0x0000000702087224 */ /* 0x040fe600078e0208 */
[C---:B------:R-:W-:Y:S02]  /*c920*/  ISETP.GT.U32.AND P0, PT, R2.reuse, R6, PT ;  /* 0x000000060200720c */ /* 0x040fe40003f04070 */
[----:B------:R-:W-:Y:S02]  /*c930*/  ISETP.GT.U32.AND P4, PT, R2, R8, PT ;  /* 0x000000080200720c */ /* 0x000fe40003f84070 */
[----:B------:R-:W-:Y:S09]  /*c940*/  ISETP.GE.AND P2, PT, R5, RZ, PT ;  /* 0x000000ff0500720c */ /* 0x000ff20003f46270 */
[----:B------:R-:W-:Y:S01]  /*c950*/  @!P0 IADD3 R3, R3, 0x1, RZ ;  /* 0x0000000103038810 */ /* 0x000fe20007ffe0ff */
[----:B------:R-:W-:Y:S01]  /*c960*/  @!P0 IMAD.IADD R6, R6, 0x1, -R2 ;  /* 0x0000000106068824 */ /* 0x000fe200078e0a02 */
[-C--:B------:R-:W-:Y:S02]  /*c970*/  @!P4 IADD3 R8, R8, -R2.reuse, RZ ;  /* 0x800000020808c210 */ /* 0x080fe40007ffe0ff */
[----:B------:R-:W-:Y:S02]  /*c980*/  @!P4 IADD3 R4, R4, 0x1, RZ ;  /* 0x000000010404c810 */ /* 0x000fe40007ffe0ff */
[-C--:B------:R-:W-:Y:S02]  /*c990*/  ISETP.GE.U32.AND P5, PT, R6, R2.reuse, PT ;  /* 0x000000020600720c */ /* 0x080fe40003fa6070 */
[----:B------:R-:W-:Y:S02]  /*c9a0*/  ISETP.GE.U32.AND P6, PT, R8, R2, PT ;  /* 0x000000020800720c */ /* 0x000fe40003fc6070 */
[C---:B------:R-:W-:Y:S01]  /*c9b0*/  LOP3.LUT R2, R0.reuse, c[0x0][0x2d0], RZ, 0x3c, !PT ;  /* 0x0000b40000027a12 */ /* 0x040fe200078e3cff */
[----:B------:R-:W-:Y:S01]  /*c9c0*/  IMAD.IADD R0, R0, 0x1, -R13 ;  /* 0x0000000100007824 */ /* 0x000fe200078e0a0d */
[----:B------:R-:W-:Y:S02]  /*c9d0*/  ISETP.NE.AND P0, PT, RZ, c[0x0][0x2d0], PT ;  /* 0x0000b400ff007a0c */ /* 0x000fe40003f05270 */
[----:B------:R-:W-:Y:S02]  /*c9e0*/  ISETP.GE.AND P1, PT, R2, RZ, PT ;  /* 0x000000ff0200720c */ /* 0x000fe40003f26270 */
[----:B------:R-:W-:Y:S03]  /*c9f0*/  LOP3.LUT R2, RZ, c[0x0][0x2d0], RZ, 0x33, !PT ;  /* 0x0000b400ff027a12 */ /* 0x000fe600078e33ff */
[----:B------:R-:W-:Y:S02]  /*ca00*/  @P5 IADD3 R3, R3, 0x1, RZ ;  /* 0x0000000103035810 */ /* 0x000fe40007ffe0ff */
[----:B------:R-:W-:Y:S05]  /*ca10*/  @P6 IADD3 R4, R4, 0x1, RZ ;  /* 0x0000000104046810 */ /* 0x000fea0007ffe0ff */
        /* <DEDUP_REMOVED lines=9> */
[----:B------:R1:W5:Y:S04]  /*cab0*/  LDG.E R4, [R4.64] ;  /* 0x0000000604047981 */ /* 0x000368000c1e1900 */
[----:B------:R-:W-:Y:S04]  /*cac0*/  IMAD R0, R2, c[0x0][0x2d0], R0 ;  /* 0x0000b40002007a24 */ /* 0x000fe800078e0200 */
[----:B------:R-:W-:Y:S01]  /*cad0*/  IMAD.WIDE.U32 R20, R0, c[0x0][0x1a0], RZ ;  /* 0x0000680000147a25 */ /* 0x000fe200078e00ff */
[----:B------:R-:W-:Y:S01]  /*cae0*/  SHF.R.S32.HI R2, RZ, 0x1f, R0 ;  /* 0x0000001fff027819 */ /* 0x000fe20000011400 */
[----:B-1----:R-:W5:Y:S02]  /*caf0*/  LDG.E R5, [R6.64] ;  /* 0x0000000606057981 */ /* 0x002f64000c1e1900 */
[----:B-----5:R-:W-:Y:S02]  /*cb00*/  IMAD.IADD R4, R4, 0x1, -R5 ;  /* 0x0000000104047824 */ /* 0x020fe400078e0a05 */
[----:B------:R-:W-:Y:S02]  /*cb10*/  IMAD R5, R2, c[0x0][0x1a0], RZ ;  /* 0x0000680002057a24 */ /* 0x000fe400078e02ff */
        /* <DEDUP_REMOVED lines=20> */
.L_x_2772:
[----:B------:R-:W-:Y:S01]  /*cc60*/  MOV R91, R89 ;  /* 0x00000059005b7202 */ /* 0x000fe20000000f00 */
[----:B------:R-:W-:Y:S02]  /*cc70*/  IMAD.MOV.U32 R0, RZ, RZ, c[0x0][0x198] ;  /* 0x00006600ff007624 */ /* 0x000fe400078e00ff */
[----:B------:R-:W-:Y:S03]  /*cc80*/  IMAD.MOV.U32 R2, RZ, RZ, c[0x0][0x1a0] ;  /* 0x00006800ff027624 */ /* 0x000fe600078e00ff */
[----:B------:R-:W-:Y:S01]  /*cc90*/  LEA R0, -R0, RZ, 0x6 ;  /* 0x000000ff00007211 */ /* 0x000fe200078e31ff */
[----:B------:R-:W-:Y:S03]  /*cca0*/  IMAD.U32 R2, R2, -0x40, RZ ;  /* 0xffffffc002027824 */ /* 0x000fe600078e00ff */
[----:B------:R-:W-:Y:S02]  /*ccb0*/  LEA R146, P0, R0, R146, 0x1 ;  /* 0x0000009200927211 */ /* 0x000fe400078008ff */
[----:B------:R-:W-:Y:S02]  /*ccc0*/  LEA R90, P1, R2, R90, 0x1 ;  /* 0x0000005a025a7211 */ /* 0x000fe400078208ff */
[----:B------:R-:W-:Y:S02]  /*ccd0*/  LEA.HI.X.SX32 R147, R0, R147, 0x1, P0 ;  /* 0x0000009300937211 */ /* 0x000fe400000f0eff */
[----:B------:R-:W-:Y:S02]  /*cce0*/  LEA.HI.X.SX32 R89, R2, R91, 0x1, P1 ;  /* 0x0000005b02597211 */ /* 0x000fe400008f0eff */
.L_x_2773:
[----:B------:R-:W-:Y:S04]  /*ccf0*/  IADD3 R9, R9, -0x1, RZ ;  /* 0xffffffff09097810 */ /* 0x000fe80007ffe0ff */
[----:B------:R-:W-:Y:S11]  /*cd00*/  ISETP.GT.AND P0, PT, R9, R62, PT ;  /* 0x0000003e0900720c */ /* 0x000ff60003f04270 */
[----:B------:R-:W-:Y:S02]  /*cd10*/  @!UPT UIADD3 URZ, URZ, URZ, URZ ;  /* 0x0000003f3f3ff290 */ /* 0x000fe4000fffe03f */
[----:B------:R-:W-:-:S05]  /*cd20*/  @P0 BRA `(.L_x_2774) ;  /* 0xffff579000000947 */ /* 0x000fca000383ffff */
.L_x_2720:
        /* <DEDUP_REMOVED lines=12> */
[----:B--2---:R-:W2:Y:S01]  /*cdf0*/  @P0 LDG.E R5, [R140.64] ;  /* 0x000000068c050981 */ /* 0x004ea2000c1e1900 */
[-C--:B------:R-:W-:Y:S01]  /*ce00*/  IADD3 R7, P1, R7, R138.reuse, RZ ;  /* 0x0000008a07077210 */ /* 0x080fe20007f3e0ff */
[----:B------:R-:W-:Y:S01]  /*ce10*/  IMAD.MOV.U32 R6, RZ, RZ, c[0x0][0x194] ;  /* 0x00006500ff067624 */ /* 0x000fe200078e00ff */
[----:B------:R-:W-:Y:S01]  /*ce20*/  LEA R2, P0, R0, R138, 0x5 ;  /* 0x0000008a00027211 */ /* 0x000fe200078028ff */
[----:B------:R-:W-:Y:S01]  /*ce30*/  ULDC.U8 UR4, c[0x0][0x313] ;  /* 0x0000c4c000047ab9 */ /* 0x000fe20000000000 */
[----:B------:R-:W-:Y:S01]  /*ce40*/  LEA R14, P2, R138, c[0x0][0x160], 0x1 ;  /* 0x000058008a0e7a11 */ /* 0x000fe200078408ff */
[--C-:B------:R-:W-:Y:S01]  /*ce50*/  IMAD.X R8, R3, 0x1, R133.reuse, P1 ;  /* 0x0000000103087824 */ /* 0x100fe200008e0685 */
[----:B------:R-:W-:Y:S01]  /*ce60*/  LEA.HI.X R4, R0, R133, R6, 0x5, P0 ;  /* 0x0000008500047211 */ /* 0x000fe200000f2c06 */
[----:B------:R-:W-:Y:S01]  /*ce70*/  IMAD.MOV.U32 R132, RZ, RZ, R138 ;  /* 0x000000ffff847224 */ /* 0x000fe200078e008a */
[----:B------:R-:W-:Y:S01]  /*ce80*/  LEA R20, P0, R7, c[0x0][0x160], 0x1 ;  /* 0x0000580007147a11 */ /* 0x000fe200078008ff */
[----:B------:R-:W-:Y:S01]  /*ce90*/  IMAD.IADD R3, R239, 0x1, -R54 ;  /* 0x00000001ef037824 */ /* 0x000fe200078e0a36 */
[--C-:B------:R-:W-:Y:S01]  /*cea0*/  LEA.HI.X R15, R138, c[0x0][0x164], R133.reuse, 0x1, P2 ;  /* 0x000059008a0f7a11 */ /* 0x100fe200010f0c85 */
[----:B------:R-:W-:Y:S01]  /*ceb0*/  IMAD.WIDE.U32 R132, R0, 0x30, R132 ;  /* 0x0000003000847825 */ /* 0x000fe200078e0084 */
[----:B------:R-:W-:-:S02]  /*cec0*/  LEA.HI.X R21, R7, c[0x0][0x164], R8, 0x1, P0 ;  /* 0x0000590007157a11 */ /* 0x000fc400000f0c08 */
[----:B------:R-:W-:Y:S02]  /*ced0*/  ISETP.NE.AND P0, PT, RZ, UR4, PT ;  /* 0x00000004ff007c0c */ /* 0x000fe4000bf05270 */
[----:B------:R-:W-:Y:S02]  /*cee0*/  LEA R18, P4, R2, c[0x0][0x160], 0x1 ;  /* 0x0000580002127a11 */ /* 0x000fe400078808ff */
[----:B------:R-:W-:Y:S02]  /*cef0*/  ISETP.GE.AND P1, PT, R136, R3, PT ;  /* 0x000000038800720c */ /* 0x000fe40003f26270 */
[----:B------:R-:W-:Y:S02]  /*cf00*/  LEA R12, P2, R132, c[0x0][0x160], 0x1 ;  /* 0x00005800840c7a11 */ /* 0x000fe400078408ff */
[----:B------:R-:W-:Y:S02]  /*cf10*/  LEA.HI.X R19, R2, c[0x0][0x164], R4, 0x1, P4 ;  /* 0x0000590002137a11 */ /* 0x000fe400020f0c04 */
[----:B------:R-:W-:-:S02]  /*cf20*/  ISETP.GT.AND P1, PT, R52, -0x8, !P1 ;  /* 0xfffffff83400780c */ /* 0x000fc40004f24270 */
[----:B--2---:R-:W-:Y:S01]  /*cf30*/  IADD3 R63, R5, R63, R54 ;  /* 0x0000003f053f7210 */ /* 0x004fe20007ffe036 */
[----:B------:R-:W-:-:S04]  /*cf40*/  IMAD R5, R6, 0x30, RZ ;  /* 0x0000003006057824 */ /* 0x000fc800078e02ff */
[----:B------:R-:W-:Y:S02]  /*cf50*/  IMAD R6, R128, R63, RZ ;  /* 0x0000003f80067224 */ /* 0x000fe400078e02ff */
[----:B------:R-:W-:-:S03]  /*cf60*/  IMAD.IADD R5, R133, 0x1, R5 ;  /* 0x0000000185057824 */ /* 0x000fc600078e0205 */
[-C--:B------:R-:W-:Y:S02]  /*cf70*/  IADD3 R8, P6, R126, R6.reuse, RZ ;  /* 0x000000067e087210 */ /* 0x080fe40007fde0ff */
[----:B------:R-:W-:Y:S02]  /*cf80*/  IADD3 R0, P5, R125, R6, RZ ;  /* 0x000000067d007210 */ /* 0x000fe40007fbe0ff */
[----:B------:R-:W-:Y:S02]  /*cf90*/  SHF.R.S32.HI R6, RZ, 0x1f, R6 ;  /* 0x0000001fff067819 */ /* 0x000fe40000011406 */
[----:B------:R-:W-:-:S03]  /*cfa0*/  LEA.HI.X R13, R132, c[0x0][0x164], R5, 0x1, P2 ;  /* 0x00005900840d7a11 */ /* 0x000fc600010f0c05 */
        /* <DEDUP_REMOVED lines=10> */
[----:B-----5:R-:W-:-:S02]  /*d050*/  IADD3 R10, P1, R22, c[0x0][0x2a8], RZ ;  /* 0x0000aa00160a7a10 */ /* 0x020fc40007f3e0ff */
[----:B------:R-:W-:Y:S02]  /*d060*/  IADD3 R22, P0, R22, c[0x0][0x2b0], RZ ;  /* 0x0000ac0016167a10 */ /* 0x000fe40007f1e0ff */
[C---:B------:R-:W-:Y:S02]  /*d070*/  IADD3.X R11, R0.reuse, c[0x0][0x2ac], RZ, P1, !PT ;  /* 0x0000ab00000b7a10 */ /* 0x040fe40000ffe4ff */
[----:B------:R-:W-:Y:S01]  /*d080*/  IADD3.X R23, R0, c[0x0][0x2b4], RZ, P0, !PT ;  /* 0x0000ad0000177a10 */ /* 0x000fe200007fe4ff */
[----:B------:R-:W-:Y:S05]  /*d090*/  @P2 BRA `(.L_x_2781) ;  /* 0x000002d000002947 */ /* 0x000fea0003800000 */
[----:B------:R-:W2:Y:S04]  /*d0a0*/  LDG.E.64 R4, [R22.64] ;  /* 0x0000000616047981 */ /* 0x000ea8000c1e1b00 */
[----:B------:R-:W5:Y:S01]  /*d0b0*/  LDG.E.64 R6, [R10.64] ;  /* 0x000000060a067981 */ /* 0x000f62000c1e1b00 */
[----:B------:R-:W-:-:S02]  /*d0c0*/  MOV R32, R25 ;  /* 0x0000001900207202 */ /* 0x000fc40000000f00 */
[----:B------:R-:W-:Y:S02]  /*d0d0*/  MOV R29, R27 ;  /* 0x0000001b001d7202 */ /* 0x000fe40000000f00 */
[----:B------:R-:W-:Y:S01]  /*d0e0*/  MOV R0, R24 ;  /* 0x0000001800007202 */ /* 0x000fe20000000f00 */
[--C-:B------:R-:W-:Y:S01]  /*d0f0*/  HADD2.F32 R35, -RZ, R32.reuse.H0_H0 ;  /* 0x20000020ff237230 */ /* 0x100fe20000004100 */
[----:B------:R-:W-:Y:S01]  /*d100*/  MOV R31, R26 ;  /* 0x0000001a001f7202 */ /* 0x000fe20000000f00 */
[--C-:B------:R-:W-:Y:S02]  /*d110*/  HADD2.F32 R30, -RZ, R29.reuse.H0_H0 ;  /* 0x2000001dff1e7230 */ /* 0x100fe40000004100 */
[----:B------:R-:W-:Y:S02]  /*d120*/  HADD2.F32 R32, -RZ, R32.H1_H1 ;  /* 0x30000020ff207230 */ /* 0x000fe40000004100 */
[----:B------:R-:W-:Y:S02]  /*d130*/  HADD2.F32 R29, -RZ, R29.H1_H1 ;  /* 0x3000001dff1d7230 */ /* 0x000fe40000004100 */
[----:B--2---:R-:W-:-:S02]  /*d140*/  HADD2.F32 R25, -RZ, R4.H1_H1 ;  /* 0x30000004ff197230 */ /* 0x004fc40000004100 */
[----:B------:R-:W-:Y:S02]  /*d150*/  HADD2.F32 R2, -RZ, R5.H1_H1 ;  /* 0x30000005ff027230 */ /* 0x000fe40000004100 */
[----:B-----5:R-:W-:Y:S01]  /*d160*/  HADD2.F32 R28, -RZ, R6.H1_H1 ;  /* 0x30000006ff1c7230 */ /* 0x020fe20000004100 */
        /* <DEDUP_REMOVED lines=9> */
[----:B------:R-:W-:Y:S01]  /*d200*/  FFMA.FTZ R25, R32, R28, R25 ;  /* 0x0000001c20197223 */ /* 0x000fe20000010019 */
[--C-:B------:R-:W-:Y:S01]  /*d210*/  HADD2.F32 R28, -RZ, R0.reuse.H1_H1 ;  /* 0x30000000ff1c7230 */ /* 0x100fe20000004100 */
[-C--:B------:R-:W-:Y:S02]  /*d220*/  FFMA.FTZ R24, R30, R27.reuse, -R24 ;  /* 0x0000001b1e187223 */ /* 0x080fe40000010818 */
[----:B------:R-:W-:Y:S01]  /*d230*/  FFMA.FTZ R2, R29, R27, R2 ;  /* 0x0000001b1d027223 */ /* 0x000fe20000010002 */
[----:B------:R-:W-:Y:S01]  /*d240*/  HADD2.F32 R27, -RZ, R0.H0_H0 ;  /* 0x20000000ff1b7230 */ /* 0x000fe20000004100 */
[----:B------:R-:W-:Y:S01]  /*d250*/  F2FP.PACK_AB R25, R25, R26 ;  /* 0x0000001a1919723e */ /* 0x000fe200000000ff */
[--C-:B------:R-:W-:Y:S02]  /*d260*/  HADD2.F32 R0, -RZ, R31.reuse.H0_H0 ;  /* 0x2000001fff007230 */ /* 0x100fe40000004100 */
[----:B------:R-:W-:Y:S01]  /*d270*/  HADD2.F32 R31, -RZ, R31.H1_H1 ;  /* 0x3000001fff1f7230 */ /* 0x000fe20000004100 */
[-C--:B------:R-:W-:Y:S01]  /*d280*/  FMUL.FTZ R30, R27, R4.reuse ;  /* 0x000000041b1e7220 */ /* 0x080fe20000410000 */
[----:B------:R-:W-:Y:S01]  /*d290*/  HADD2.F32 R29, -RZ, R7.H0_H0 ;  /* 0x20000007ff1d7230 */ /* 0x000fe20000004100 */
[----:B------:R-:W-:Y:S01]  /*d2a0*/  FMUL.FTZ R7, R28, R4 ;  /* 0x000000041c077220 */ /* 0x000fe20000410000 */
[----:B------:R-:W-:Y:S01]  /*d2b0*/  F2FP.PACK_AB R2, R2, R24 ;  /* 0x000000180202723e */ /* 0x000fe200000000ff */
[----:B------:R-:W-:-:S02]  /*d2c0*/  FMUL.FTZ R4, R31, R5 ;  /* 0x000000051f047220 */ /* 0x000fc40000410000 */
[----:B------:R-:W-:Y:S02]  /*d2d0*/  FMUL.FTZ R5, R0, R5 ;  /* 0x0000000500057220 */ /* 0x000fe40000410000 */
[----:B------:R-:W-:Y:S01]  /*d2e0*/  FFMA.FTZ R7, R27, R6, -R7 ;  /* 0x000000061b077223 */ /* 0x000fe20000010807 */
[----:B------:R-:W-:Y:S01]  /*d2f0*/  MOV R27, R2 ;  /* 0x00000002001b7202 */ /* 0x000fe20000000f00 */
[----:B------:R-:W-:Y:S02]  /*d300*/  FFMA.FTZ R30, R28, R6, R30 ;  /* 0x000000061c1e7223 */ /* 0x000fe4000001001e */
[-C--:B------:R-:W-:Y:S02]  /*d310*/  FFMA.FTZ R4, R0, R29.reuse, -R4 ;  /* 0x0000001d00047223 */ /* 0x080fe40000010804 */
[----:B------:R-:W-:Y:S01]  /*d320*/  FFMA.FTZ R5, R31, R29, R5 ;  /* 0x0000001d1f057223 */ /* 0x000fe20000010005 */
[----:B------:R-:W-:-:S04]  /*d330*/  F2FP.PACK_AB R7, R30, R7 ;  /* 0x000000071e07723e */ /* 0x000fc800000000ff */
[----:B------:R-:W-:Y:S02]  /*d340*/  F2FP.PACK_AB R4, R5, R4 ;  /* 0x000000040504723e */ /* 0x000fe400000000ff */
[----:B------:R-:W-:Y:S02]  /*d350*/  MOV R24, R7 ;  /* 0x0000000700187202 */ /* 0x000fe40000000f00 */
[----:B------:R-:W-:Y:S02]  /*d360*/  MOV R26, R4 ;  /* 0x00000004001a7202 */ /* 0x000fe40000000f00 */
.L_x_2781:
[----:B------:R-:W-:Y:S05]  /*d370*/  BSYNC B0 ;  /* 0x0000000000007941 */ /* 0x000fea0003800000 */
.L_x_2780:
[----:B------:R2:W5:Y:S01]  /*d380*/  LDG.E.128 R28, [R14.64+0x80] ;  /* 0x000080060e1c7981 */ /* 0x000562000c1e1d00 */
[----:B------:R-:W-:Y:S01]  /*d390*/  IADD3 R0, R16, 0x40, RZ ;  /* 0x0000004010007810 */ /* 0x000fe20007ffe0ff */
[----:B------:R-:W-:Y:S02]  /*d3a0*/  BSSY B0, `(.L_x_2782) ;  /* 0x0000032000007945 */ /* 0x000fe40003800000 */
[----:B------:R2:W-:Y:S01]  /*d3b0*/  STS.128 [R241], R24 ;  /* 0x00000018f1007388 */ /* 0x0005e20000000c00 */
[----:B------:R-:W-:-:S13]  /*d3c0*/  ISETP.GE.AND P0, PT, R0, c[0x0][0x230], PT ;  /* 0x00008c0000007a0c */ /* 0x000fda0003f06270 */
[----:B------:R-:W-:Y:S05]  /*d3d0*/  @P0 BRA `(.L_x_2783) ;  /* 0x000002e000000947 */ /* 0x000fea0003800000 */
[----:B--2---:R-:W2:Y:S04]  /*d3e0*/  LDG.E.64 R4, [R22.64+0x40] ;  /* 0x0000400616047981 */ /* 0x004ea8000c1e1b00 */
[----:B---3--:R-:W3:Y:S01]  /*d3f0*/  LDG.E.64 R6, [R10.64+0x40] ;  /* 0x000040060a067981 */ /* 0x008ee2000c1e1b00 */
[----:B-----5:R-:W-:Y:S02]  /*d400*/  MOV R32, R29 ;  /* 0x0000001d00207202 */ /* 0x020fe40000000f00 */
[----:B------:R-:W-:Y:S02]  /*d410*/  MOV R29, R31 ;  /* 0x0000001f001d7202 */ /* 0x000fe40000000f00 */
[----:B------:R-:W-:Y:S01]  /*d420*/  MOV R31, R30 ;  /* 0x0000001e001f7202 */ /* 0x000fe20000000f00 */
[----:B------:R-:W-:Y:S01]  /*d430*/  HADD2.F32 R35, -RZ, R32.H0_H0 ;  /* 0x20000020ff237230 */ /* 0x000fe20000004100 */
[----:B------:R-:W-:Y:S01]  /*d440*/  MOV R0, R28 ;  /* 0x0000001c00007202 */ /* 0x000fe20000000f00 */
[----:B------:R-:W-:-:S02]  /*d450*/  HADD2.F32 R30, -RZ, R29.H0_H0 ;  /* 0x2000001dff1e7230 */ /* 0x000fc40000004100 */
[----:B------:R-:W-:Y:S02]  /*d460*/  HADD2.F32 R32, -RZ, R32.H1_H1 ;  /* 0x30000020ff207230 */ /* 0x000fe40000004100 */
[----:B------:R-:W-:Y:S02]  /*d470*/  HADD2.F32 R29, -RZ, R29.H1_H1 ;  /* 0x3000001dff1d7230 */ /* 0x000fe40000004100 */
        /* <DEDUP_REMOVED lines=26> */
[-C--:B------:R-:W-:Y:S02]  /*d620*/  FFMA.FTZ R7, R27, R6.reuse, -R7 ;  /* 0x000000061b077223 */ /* 0x080fe40000010807 */
[----:B------:R-:W-:Y:S02]  /*d630*/  FFMA.FTZ R30, R28, R6, R30 ;  /* 0x000000061c1e7223 */ /* 0x000fe4000001001e */
[-C--:B------:R-:W-:Y:S02]  /*d640*/  FFMA.FTZ R4, R0, R29.reuse, -R4 ;  /* 0x0000001d00047223 */ /* 0x080fe40000010804 */
[----:B------:R-:W-:Y:S01]  /*d650*/  FFMA.FTZ R5, R31, R29, R5 ;  /* 0x0000001d1f057223 */ /* 0x000fe20000010005 */
[----:B------:R-:W-:Y:S02]  /*d660*/  F2FP.PACK_AB R7, R30, R7 ;  /* 0x000000071e07723e */ /* 0x000fe400000000ff */
[----:B------:R-:W-:-:S02]  /*d670*/  MOV R29, R25 ;  /* 0x00000019001d7202 */ /* 0x000fc40000000f00 */
[----:B------:R-:W-:Y:S02]  /*d680*/  F2FP.PACK_AB R4, R5, R4 ;  /* 0x000000040504723e */ /* 0x000fe400000000ff */
[----:B------:R-:W-:Y:S02]  /*d690*/  MOV R28, R7 ;  /* 0x00000007001c7202 */ /* 0x000fe40000000f00 */
[----:B------:R-:W-:Y:S02]  /*d6a0*/  MOV R30, R4 ;  /* 0x00000004001e7202 */ /* 0x000fe40000000f00 */
[----:B------:R-:W-:Y:S02]  /*d6b0*/  MOV R31, R2 ;  /* 0x00000002001f7202 */ /* 0x000fe40000000f00 */
.L_x_2783:
[----:B------:R-:W-:Y:S05]  /*d6c0*/  BSYNC B0 ;  /* 0x0000000000007941 */ /* 0x000fea0003800000 */
.L_x_2782:
[----:B--2---:R2:W5:Y:S01]  /*d6d0*/  LDG.E.128 R24, [R14.64+0x100] ;  /* 0x000100060e187981 */ /* 0x004562000c1e1d00 */
[----:B------:R-:W-:Y:S01]  /*d6e0*/  IADD3 R0, R16, 0x80, RZ ;  /* 0x0000008010007810 */ /* 0x000fe20007ffe0ff */
[----:B------:R-:W-:Y:S02]  /*d6f0*/  BSSY B0, `(.L_x_2784) ;  /* 0x0000031000007945 */ /* 0x000fe40003800000 */
[----:B-----5:R2:W-:Y:S01]  /*d700*/  STS.128 [R241+0x2000], R28 ;  /* 0x0020001cf1007388 */ /* 0x0205e20000000c00 */
[----:B------:R-:W-:-:S13]  /*d710*/  ISETP.GE.AND P0, PT, R0, c[0x0][0x230], PT ;  /* 0x00008c0000007a0c */ /* 0x000fda0003f06270 */
[----:B------:R-:W-:Y:S05]  /*d720*/  @P0 BRA `(.L_x_2785) ;  /* 0x000002d000000947 */ /* 0x000fea0003800000 */
[----:B------:R-:W5:Y:S04]  /*d730*/  LDG.E.64 R4, [R22.64+0x80] ;  /* 0x0000800616047981 */ /* 0x000f68000c1e1b00 */
[----:B--2---:R-:W2:Y:S01]  /*d740*/  LDG.E.64 R6, [R10.64+0x80] ;  /* 0x000080060a067981 */ /* 0x004ea2000c1e1b00 */
[----:B------:R-:W-:Y:S02]  /*d750*/  MOV R32, R25 ;  /* 0x0000001900207202 */ /* 0x000fe40000000f00 */
[----:B------:R-:W-:Y:S02]  /*d760*/  MOV R29, R27 ;  /* 0x0000001b001d7202 */ /* 0x000fe40000000f00 */
[----:B------:R-:W-:Y:S01]  /*d770*/  MOV R0, R24 ;  /* 0x0000001800007202 */ /* 0x000fe20000000f00 */
[----:B------:R-:W-:Y:S01]  /*d780*/  HADD2.F32 R35, -RZ, R32.H0_H0 ;  /* 0x20000020ff237230 */ /* 0x000fe20000004100 */
[----:B------:R-:W-:Y:S01]  /*d790*/  MOV R31, R26 ;  /* 0x0000001a001f7202 */ /* 0x000fe20000000f00 */
[----:B------:R-:W-:-:S02]  /*d7a0*/  HADD2.F32 R30, -RZ, R29.H0_H0 ;  /* 0x2000001dff1e7230 */ /* 0x000fc40000004100 */
[----:B------:R-:W-:Y:S02]  /*d7b0*/  HADD2.F32 R32, -RZ, R32.H1_H1 ;  /* 0x30000020ff207230 */ /* 0x000fe40000004100 */
[----:B------:R-:W-:Y:S02]  /*d7c0*/  HADD2.F32 R29, -RZ, R29.H1_H1 ;  /* 0x3000001dff1d7230 */ /* 0x000fe40000004100 */
[----:B-----5:R-:W-:Y:S02]  /*d7d0*/  HADD2.F32 R25, -RZ, R4.H1_H1 ;  /* 0x30000004ff197230 */ /* 0x020fe40000004100 */
[----:B------:R-:W-:Y:S02]  /*d7e0*/  HADD2.F32 R2, -RZ, R5.H1_H1 ;  /* 0x30000005ff027230 */ /* 0x000fe40000004100 */
[----:B--2---:R-:W-:Y:S01]  /*d7f0*/  HADD2.F32 R28, -RZ, R6.H1_H1 ;  /* 0x30000006ff1c7230 */ /* 0x004fe20000004100 */
        /* <DEDUP_REMOVED lines=32> */
.L_x_2785:
[----:B------:R-:W-:Y:S05]  /*da00*/  BSYNC B0 ;  /* 0x0000000000007941 */ /* 0x000fea0003800000 */
.L_x_2784:
[----:B--2---:R2:W5:Y:S01]  /*da10*/  LDG.E.128 R28, [R14.64+0x180] ;  /* 0x000180060e1c7981 */ /* 0x004562000c1e1d00 */
[----:B------:R-:W-:Y:S01]  /*da20*/  IADD3 R0, R16, 0xc0, RZ ;  /* 0x000000c010007810 */ /* 0x000fe20007ffe0ff */
[----:B------:R-:W-:Y:S02]  /*da30*/  BSSY B0, `(.L_x_2786) ;  /* 0x0000032000007945 */ /* 0x000fe40003800000 */
[----:B------:R2:W-:Y:S01]  /*da40*/  STS.128 [R241+0x4000], R24 ;  /* 0x00400018f1007388 */ /* 0x0005e20000000c00 */
[----:B------:R-:W-:-:S13]  /*da50*/  ISETP.GE.AND P0, PT, R0, c[0x0][0x230], PT ;  /* 0x00008c0000007a0c */ /* 0x000fda0003f06270 */
[----:B------:R-:W-:Y:S05]  /*da60*/  @P0 BRA `(.L_x_2787) ;  /* 0x000002e000000947 */ /* 0x000fea0003800000 */
[----:B--2---:R1:W2:Y:S04]  /*da70*/  LDG.E.64 R4, [R22.64+0xc0] ;  /* 0x0000c00616047981 */ /* 0x0042a8000c1e1b00 */
[----:B---3--:R2:W3:Y:S01]  /*da80*/  LDG.E.64 R6, [R10.64+0xc0] ;  /* 0x0000c0060a067981 */ /* 0x0084e2000c1e1b00 */
[----:B-----5:R-:W-:Y:S02]  /*da90*/  MOV R26, R29 ;  /* 0x0000001d001a7202 */ /* 0x020fe40000000f00 */
[----:B------:R-:W-:Y:S02]  /*daa0*/  MOV R0, R28 ;  /* 0x0000001c00007202 */ /* 0x000fe40000000f00 */
[----:B------:R-:W-:Y:S01]  /*dab0*/  MOV R25, R30 ;  /* 0x0000001e00197202 */ /* 0x000fe20000000f00 */
[----:B------:R-:W-:-:S02]  /*dac0*/  HADD2.F32 R27, -RZ, R26.H0_H0 ;  /* 0x2000001aff1b7230 */ /* 0x000fc40000004100 */
[----:B------:R-:W-:Y:S01]  /*dad0*/  HADD2.F32 R26, -RZ, R26.H1_H1 ;  /* 0x3000001aff1a7230 */ /* 0x000fe20000004100 */
[----:B-1----:R-:W-:-:S05]  /*dae0*/  MOV R23, R31 ;  /* 0x0000001f00177202 */ /* 0x002fca0000000f00 */
[--C-:B------:R-:W-:Y:S02]  /*daf0*/  HADD2.F32 R24, -RZ, R23.reuse.H0_H0 ;  /* 0x20000017ff187230 */ /* 0x100fe40000004100 */
        /* <DEDUP_REMOVED lines=25> */
[----:B------:R-:W-:Y:S01]  /*dc90*/  FMUL.FTZ R4, R25, R5 ;  /* 0x0000000519047220 */ /* 0x000fe20000410000 */
[----:B------:R-:W-:Y:S01]  /*dca0*/  MOV R29, R11 ;  /* 0x0000000b001d7202 */ /* 0x000fe20000000f00 */
[----:B------:R-:W-:Y:S01]  /*dcb0*/  FMUL.FTZ R5, R0, R5 ;  /* 0x0000000500057220 */ /* 0x000fe20000410000 */
[----:B------:R-:W-:Y:S01]  /*dcc0*/  MOV R31, R2 ;  /* 0x00000002001f7202 */ /* 0x000fe20000000f00 */
[----:B------:R-:W-:-:S02]  /*dcd0*/  FFMA.FTZ R7, R15, R6, -R7 ;  /* 0x000000060f077223 */ /* 0x000fc40000010807 */
[----:B------:R-:W-:Y:S02]  /*dce0*/  FFMA.FTZ R24, R22, R6, R24 ;  /* 0x0000000616187223 */ /* 0x000fe40000010018 */
[-C--:B------:R-:W-:Y:S02]  /*dcf0*/  FFMA.FTZ R4, R0, R23.reuse, -R4 ;  /* 0x0000001700047223 */ /* 0x080fe40000010804 */
[----:B------:R-:W-:Y:S01]  /*dd00*/  FFMA.FTZ R5, R25, R23, R5 ;  /* 0x0000001719057223 */ /* 0x000fe20000010005 */
[----:B------:R-:W-:-:S04]  /*dd10*/  F2FP.PACK_AB R7, R24, R7 ;  /* 0x000000071807723e */ /* 0x000fc800000000ff */
[----:B------:R-:W-:Y:S02]  /*dd20*/  F2FP.PACK_AB R4, R5, R4 ;  /* 0x000000040504723e */ /* 0x000fe400000000ff */
[----:B------:R-:W-:Y:S02]  /*dd30*/  MOV R28, R7 ;  /* 0x00000007001c7202 */ /* 0x000fe40000000f00 */
[----:B------:R-:W-:Y:S02]  /*dd40*/  MOV R30, R4 ;  /* 0x00000004001e7202 */ /* 0x000fe40000000f00 */
.L_x_2787:
[----:B------:R-:W-:Y:S05]  /*dd50*/  BSYNC B0 ;  /* 0x0000000000007941 */ /* 0x000fea0003800000 */
.L_x_2786:
[----:B-----5:R1:W-:Y:S02]  /*dd60*/  STS.128 [R241+0x6000], R28 ;  /* 0x0060001cf1007388 */ /* 0x0203e40000000c00 */
.L_x_2779:
[----:B------:R-:W-:Y:S05]  /*dd70*/  BSYNC B1 ;  /* 0x0000000000017941 */ /* 0x000fea0003800000 */
.L_x_2778:
        /* <DEDUP_REMOVED lines=12> */
[----:B-----5:R-:W-:-:S02]  /*de40*/  IADD3 R10, P2, R36, c[0x0][0x2a8], RZ ;  /* 0x0000aa00240a7a10 */ /* 0x020fc40007f5e0ff */
[----:B------:R-:W-:Y:S02]  /*de50*/  IADD3 R36, P1, R36, c[0x0][0x2b0], RZ ;  /* 0x0000ac0024247a10 */ /* 0x000fe40007f3e0ff */
[C---:B------:R-:W-:Y:S02]  /*de60*/  IADD3.X R11, R0.reuse, c[0x0][0x2ac], RZ, P2, !PT ;  /* 0x0000ab00000b7a10 */ /* 0x040fe400017fe4ff */
[----:B------:R-:W-:-:S03]  /*de70*/  IADD3.X R37, R0, c[0x0][0x2b4], RZ, P1, !PT ;  /* 0x0000ad0000257a10 */ /* 0x000fc60000ffe4ff */
[----:B------:R-:W-:Y:S05]  /*de80*/  @P0 BRA `(.L_x_2791) ;  /* 0x000002e000000947 */ /* 0x000fea0003800000 */
[----:B------:R-:W2:Y:S04]  /*de90*/  LDG.E.64 R4, [R36.64] ;  /* 0x0000000624047981 */ /* 0x000ea8000c1e1b00 */
[----:B------:R-:W5:Y:S01]  /*dea0*/  LDG.E.64 R6, [R10.64] ;  /* 0x000000060a067981 */ /* 0x000f62000c1e1b00 */
        /* <DEDUP_REMOVED lines=10> */
[----:B-----5:R-:W-:Y:S01]  /*df50*/  HADD2.F32 R25, -RZ, R6.H1_H1 ;  /* 0x30000006ff197230 */ /* 0x020fe20000004100 */
[----:B------:R-:W-:Y:S01]  /*df60*/  FMUL.FTZ R23, R29, R22 ;  /* 0x000000161d177220 */ /* 0x000fe20000410000 */
[----:B------:R-:W-:Y:S01]  /*df70*/  HADD2.F32 R24, -RZ, R7.H1_H1 ;  /* 0x30000007ff187230 */ /* 0x000fe20000004100 */
[----:B------:R-:W-:Y:S01]  /*df80*/  FMUL.FTZ R15, R26, R2 ;  /* 0x000000021a0f7220 */ /* 0x000fe20000410000 */
        /* <DEDUP_REMOVED lines=21> */
[----:B------:R-:W-:Y:S01]  /*e0e0*/  FFMA.FTZ R27, R25, R6, R27 ;  /* 0x00000006191b7223 */ /* 0x000fe2000001001b */
[----:B------:R-:W-:Y:S01]  /*e0f0*/  MOV R25, R22 ;  /* 0x0000001600197202 */ /* 0x000fe20000000f00 */
[-C--:B------:R-:W-:Y:S02]  /*e100*/  FFMA.FTZ R4, R0, R26.reuse, -R4 ;  /* 0x0000001a00047223 */ /* 0x080fe40000010804 */
[----:B------:R-:W-:Y:S01]  /*e110*/  FFMA.FTZ R5, R28, R26, R5 ;  /* 0x0000001a1c057223 */ /* 0x000fe20000010005 */
[----:B------:R-:W-:Y:S02]  /*e120*/  F2FP.PACK_AB R7, R27, R7 ;  /* 0x000000071b07723e */ /* 0x000fe400000000ff */
[----:B------:R-:W-:-:S02]  /*e130*/  MOV R27, R2 ;  /* 0x00000002001b7202 */ /* 0x000fc40000000f00 */
[----:B------:R-:W-:Y:S02]  /*e140*/  F2FP.PACK_AB R4, R5, R4 ;  /* 0x000000040504723e */ /* 0x000fe400000000ff */
[----:B------:R-:W-:Y:S02]  /*e150*/  MOV R24, R7 ;  /* 0x0000000700187202 */ /* 0x000fe40000000f00 */
[----:B------:R-:W-:Y:S02]  /*e160*/  MOV R26, R4 ;  /* 0x00000004001a7202 */ /* 0x000fe40000000f00 */
.L_x_2791:
[----:B------:R-:W-:Y:S05]  /*e170*/  BSYNC B0 ;  /* 0x0000000000007941 */ /* 0x000fea0003800000 */
.L_x_2790:
[----:B------:R2:W5:Y:S01]  /*e180*/  LDG.E.128 R28, [R20.64+0x80] ;  /* 0x00008006141c7981 */ /* 0x000562000c1e1d00 */
[----:B------:R-:W-:Y:S01]  /*e190*/  IADD3 R0, R16, 0x40, RZ ;  /* 0x0000004010007810 */ /* 0x000fe20007ffe0ff */
[----:B------:R-:W-:Y:S02]  /*e1a0*/  BSSY B0, `(.L_x_2792) ;  /* 0x0000031000007945 */ /* 0x000fe40003800000 */
[----:B------:R2:W-:Y:S01]  /*e1b0*/  STS.128 [R241+0x800], R24 ;  /* 0x00080018f1007388 */ /* 0x0005e20000000c00 */
[----:B------:R-:W-:-:S13]  /*e1c0*/  ISETP.GE.AND P0, PT, R0, c[0x0][0x230], PT ;  /* 0x00008c0000007a0c */ /* 0x000fda0003f06270 */
[----:B------:R-:W-:Y:S05]  /*e1d0*/  @P0 BRA `(.L_x_2793) ;  /* 0x000002d000000947 */ /* 0x000fea0003800000 */
[----:B--2---:R-:W2:Y:S04]  /*e1e0*/  LDG.E.64 R4, [R36.64+0x40] ;  /* 0x0000400624047981 */ /* 0x004ea8000c1e1b00 */
[----:B---3--:R-:W3:Y:S01]  /*e1f0*/  LDG.E.64 R6, [R10.64+0x40] ;  /* 0x000040060a067981 */ /* 0x008ee2000c1e1b00 */
[----:B-----5:R-:W-:Y:S02]  /*e200*/  MOV R26, R31 ;  /* 0x0000001f001a7202 */ /* 0x020fe40000000f00 */
[----:B------:R-:W-:Y:S02]  /*e210*/  MOV R0, R28 ;  /* 0x0000001c00007202 */ /* 0x000fe40000000f00 */
[----:B------:R-:W-:Y:S01]  /*e220*/  MOV R28, R30 ;  /* 0x0000001e001c7202 */ /* 0x000fe20000000f00 */
[----:B------:R-:W-:-:S02]  /*e230*/  HADD2.F32 R30, -RZ, R29.H0_H0 ;  /* 0x2000001dff1e7230 */ /* 0x000fc40000004100 */
[--C-:B------:R-:W-:Y:S02]  /*e240*/  HADD2.F32 R27, -RZ, R26.reuse.H0_H0 ;  /* 0x2000001aff1b7230 */ /* 0x100fe40000004100 */
[----:B------:R-:W-:Y:S02]  /*e250*/  HADD2.F32 R29, -RZ, R29.H1_H1 ;  /* 0x3000001dff1d7230 */ /* 0x000fe40000004100 */
[----:B------:R-:W-:Y:S02]  /*e260*/  HADD2.F32 R26, -RZ, R26.H1_H1 ;  /* 0x3000001aff1a7230 */ /* 0x000fe40000004100 */
[----:B--2---:R-:W-:Y:S02]  /*e270*/  HADD2.F32 R22, -RZ, R4.H1_H1 ;  /* 0x30000004ff167230 */ /* 0x004fe40000004100 */
[----:B------:R-:W-:Y:S02]  /*e280*/  HADD2.F32 R2, -RZ, R5.H1_H1 ;  /* 0x30000005ff027230 */ /* 0x000fe40000004100 */
[----:B---3--:R-:W-:Y:S01]  /*e290*/  HADD2.F32 R25, -RZ, R6.H1_H1 ;  /* 0x30000006ff197230 */ /* 0x008fe20000004100 */
        /* <DEDUP_REMOVED lines=21> */
[-C--:B------:R-:W-:Y:S01]  /*e3f0*/  FMUL.FTZ R4, R28, R5.reuse ;  /* 0x000000051c047220 */ /* 0x080fe20000410000 */
        /* <DEDUP_REMOVED lines=11> */
.L_x_2793:
[----:B------:R-:W-:Y:S05]  /*e4b0*/  BSYNC B0 ;  /* 0x0000000000007941 */ /* 0x000fea0003800000 */
.L_x_2792:
        /* <DEDUP_REMOVED lines=52> */
.L_x_2795:
[----:B------:R-:W-:Y:S05]  /*e800*/  BSYNC B0 ;  /* 0x0000000000007941 */ /* 0x000fea0003800000 */
.L_x_2794:
[----:B-12---:R-:W5:Y:S01]  /*e810*/  LDG.E.128 R20, [R20.64+0x180] ;  /* 0x0001800614147981 */ /* 0x006f62000c1e1d00 */
[----:B------:R-:W-:Y:S01]  /*e820*/  IADD3 R0, R16, 0xc0, RZ ;  /* 0x000000c010007810 */ /* 0x000fe20007ffe0ff */
[----:B------:R-:W-:Y:S02]  /*e830*/  BSSY B0, `(.L_x_2796) ;  /* 0x0000032000007945 */ /* 0x000fe40003800000 */
[----:B------:R1:W-:Y:S01]  /*e840*/  STS.128 [R241+0x4800], R24 ;  /* 0x00480018f1007388 */ /* 0x0003e20000000c00 */
[----:B------:R-:W-:-:S13]  /*e850*/  ISETP.GE.AND P0, PT, R0, c[0x0][0x230], PT ;  /* 0x00008c0000007a0c */ /* 0x000fda0003f06270 */
[----:B------:R-:W-:Y:S05]  /*e860*/  @P0 BRA `(.L_x_2797) ;  /* 0x000002e000000947 */ /* 0x000fea0003800000 */
[----:B------:R-:W2:Y:S04]  /*e870*/  LDG.E.64 R4, [R36.64+0xc0] ;  /* 0x0000c00624047981 */ /* 0x000ea8000c1e1b00 */
[----:B---3--:R2:W3:Y:S01]  /*e880*/  LDG.E.64 R6, [R10.64+0xc0] ;  /* 0x0000c0060a067981 */ /* 0x0084e2000c1e1b00 */
[----:B-1---5:R-:W-:Y:S02]  /*e890*/  MOV R25, R21 ;  /* 0x0000001500197202 */ /* 0x022fe40000000f00 */
        /* <DEDUP_REMOVED lines=43> */
.L_x_2797:
[----:B------:R-:W-:Y:S05]  /*eb50*/  BSYNC B0 ;  /* 0x0000000000007941 */ /* 0x000fea0003800000 */
.L_x_2796:
[----:B-----5:R2:W-:Y:S02]  /*eb60*/  STS.128 [R241+0x6800], R20 ;  /* 0x00680014f1007388 */ /* 0x0205e40000000c00 */
.L_x_2789:
[----:B------:R-:W-:Y:S05]  /*eb70*/  BSYNC B1 ;  /* 0x0000000000017941 */ /* 0x000fea0003800000 */
.L_x_2788:
[----:B------:R-:W-:Y:S01]  /*eb80*/  IADD3 R15, R136, 0x20, RZ ;  /* 0x00000020880f7810 */ /* 0x000fe20007ffe0ff */
[----:B------:R-:W-:Y:S03]  /*eb90*/  BSSY B1, `(.L_x_2798) ;  /* 0x00000de000017945 */ /* 0x000fe60003800000 */
[----:B------:R-:W-:-:S04]  /*eba0*/  ISETP.GE.AND P0, PT, R15, R3, PT ;  /* 0x000000030f00720c */ /* 0x000fc80003f06270 */
[----:B------:R-:W-:-:S13]  /*ebb0*/  ISETP.LT.OR P0, PT, R52, -0x107, P0 ;  /* 0xfffffef93400780c */ /* 0x000fda0000701670 */
[----:B------:R-:W-:Y:S05]  /*ebc0*/  @P0 BRA `(.L_x_2799) ;  /* 0x00000da000000947 */ /* 0x000fea0003800000 */
[----:B--2---:R2:W5:Y:S01]  /*ebd0*/  LDG.E.128 R20, [R18.64] ;  /* 0x0000000612147981 */ /* 0x004562000c1e1d00 */
[----:B------:R-:W-:Y:S01]  /*ebe0*/  IMAD.SHL.U32 R0, R128, 0x20, RZ ;  /* 0x0000002080007824 */ /* 0x000fe200078e00ff */
[----:B------:R-:W-:Y:S04]  /*ebf0*/  BSSY B0, `(.L_x_2800) ;  /* 0x0000038000007945 */ /* 0x000fe80003800000 */
[----:B------:R-:W-:-:S04]  /*ec00*/  IADD3 R2, P0, R0, R8, RZ ;  /* 0x0000000800027210 */ /* 0x000fc80007f1e0ff */
[----:B------:R-:W-:Y:S01]  /*ec10*/  LEA.HI.X.SX32 R0, R0, R9, 0x1, P0 ;  /* 0x0000000900007211 */ /* 0x000fe200000f0eff */
[----:B------:R-:W-:Y:S01]  /*ec20*/  IMAD.SHL.U32 R28, R2, 0x2, RZ ;  /* 0x00000002021c7824 */ /* 0x000fe200078e00ff */
[----:B------:R-:W-:Y:S02]  /*ec30*/  ISETP.GE.AND P0, PT, R16, c[0x0][0x230], PT ;  /* 0x00008c0010007a0c */ /* 0x000fe40003f06270 */
[----:B------:R-:W-:Y:S02]  /*ec40*/  SHF.L.U64.HI R0, R2, 0x1, R0 ;  /* 0x0000000102007819 */ /* 0x000fe40000010200 */
[C---:B-----5:R-:W-:Y:S02]  /*ec50*/  IADD3 R10, P2, R28.reuse, c[0x0][0x2a8], RZ ;  /* 0x0000aa001c0a7a10 */ /* 0x060fe40007f5e0ff */
[----:B------:R-:W-:Y:S02]  /*ec60*/  IADD3 R28, P1, R28, c[0x0][0x2b0], RZ ;  /* 0x0000ac001c1c7a10 */ /* 0x000fe40007f3e0ff */
[----:B------:R-:W-:-:S02]  /*ec70*/  IADD3.X R11, R0, c[0x0][0x2ac], RZ, P2, !PT ;  /* 0x0000ab00000b7a10 */ /* 0x000fc400017fe4ff */
[----:B------:R-:W-:-:S03]  /*ec80*/  IADD3.X R29, R0, c[0x0][0x2b4], RZ, P1, !PT ;  /* 0x0000ad00001d7a10 */ /* 0x000fc60000ffe4ff */
[----:B------:R-:W-:Y:S05]  /*ec90*/  @P0 BRA `(.L_x_2801) ;  /* 0x000002d000000947 */ /* 0x000fea0003800000 */
[----:B--2---:R-:W2:Y:S04]  /*eca0*/  LDG.E.64 R4, [R28.64] ;  /* 0x000000061c047981 */ /* 0x004ea8000c1e1b00 */
[----:B------:R-:W5:Y:S01]  /*ecb0*/  LDG.E.64 R6, [R10.64] ;  /* 0x000000060a067981 */ /* 0x000f62000c1e1b00 */
[----:B------:R-:W-:Y:S02]  /*ecc0*/  MOV R30, R21 ;  /* 0x00000015001e7202 */ /* 0x000fe40000000f00 */
[----:B-1----:R-:W-:Y:S02]  /*ecd0*/  MOV R25, R23 ;  /* 0x0000001700197202 */ /* 0x002fe40000000f00 */
        /* <DEDUP_REMOVED lines=41> */
.L_x_2801:
[----:B--2---:R-:W-:Y:S05]  /*ef70*/  BSYNC B0 ;  /* 0x0000000000007941 */ /* 0x004fea0003800000 */
.L_x_2800:
[----:B-1----:R1:W5:Y:S01]  /*ef80*/  LDG.E.128 R24, [R18.64+0x80] ;  /* 0x0000800612187981 */ /* 0x002362000c1e1d00 */
[----:B------:R-:W-:Y:S01]  /*ef90*/  IADD3 R0, R16, 0x40, RZ ;  /* 0x0000004010007810 */ /* 0x000fe20007ffe0ff */
[----:B------:R-:W-:Y:S02]  /*efa0*/  BSSY B0, `(.L_x_2802) ;  /* 0x0000032000007945 */ /* 0x000fe40003800000 */
[----:B------:R1:W-:Y:S01]  /*efb0*/  STS.128 [R241+0x1000], R20 ;  /* 0x00100014f1007388 */ /* 0x0003e20000000c00 */
[----:B------:R-:W-:-:S13]  /*efc0*/  ISETP.GE.AND P0, PT, R0, c[0x0][0x230], PT ;  /* 0x00008c0000007a0c */ /* 0x000fda0003f06270 */
[----:B------:R-:W-:Y:S05]  /*efd0*/  @P0 BRA `(.L_x_2803) ;  /* 0x000002e000000947 */ /* 0x000fea0003800000 */
[----:B------:R-:W2:Y:S04]  /*efe0*/  LDG.E.64 R4, [R28.64+0x40] ;  /* 0x000040061c047981 */ /* 0x000ea8000c1e1b00 */
        /* <DEDUP_REMOVED lines=9> */
[----:B-12---:R-:W-:Y:S02]  /*f080*/  HADD2.F32 R21, -RZ, R4.H1_H1 ;  /* 0x30000004ff157230 */ /* 0x006fe40000004100 */
        /* <DEDUP_REMOVED lines=35> */
.L_x_2803:
[----:B------:R-:W-:Y:S05]  /*f2c0*/  BSYNC B0 ;  /* 0x0000000000007941 */ /* 0x000fea0003800000 */
.L_x_2802:
[----:B-1----:R1:W5:Y:S01]  /*f2d0*/  LDG.E.128 R20, [R18.64+0x100] ;  /* 0x0001000612147981 */ /* 0x002362000c1e1d00 */
[----:B------:R-:W-:Y:S01]  /*f2e0*/  IADD3 R0, R16, 0x80, RZ ;  /* 0x0000008010007810 */ /* 0x000fe20007ffe0ff */
[----:B------:R-:W-:Y:S02]  /*f2f0*/  BSSY B0, `(.L_x_2804) ;  /* 0x0000031000007945 */ /* 0x000fe40003800000 */
[----:B-----5:R1:W-:Y:S01]  /*f300*/  STS.128 [R241+0x3000], R24 ;  /* 0x00300018f1007388 */ /* 0x0203e20000000c00 */
[----:B------:R-:W-:-:S13]  /*f310*/  ISETP.GE.AND P0, PT, R0, c[0x0][0x230], PT ;  /* 0x00008c0000007a0c */ /* 0x000fda0003f06270 */
[----:B------:R-:W-:Y:S05]  /*f320*/  @P0 BRA `(.L_x_2805) ;  /* 0x000002d000000947 */ /* 0x000fea0003800000 */
[----:B------:R-:W2:Y:S04]  /*f330*/  LDG.E.64 R4, [R28.64+0x80] ;  /* 0x000080061c047981 */ /* 0x000ea8000c1e1b00 */
[----:B------:R-:W5:Y:S01]  /*f340*/  LDG.E.64 R6, [R10.64+0x80] ;  /* 0x000080060a067981 */ /* 0x000f62000c1e1b00 */
        /* <DEDUP_REMOVED lines=43> */
.L_x_2805:
[----:B------:R-:W-:Y:S05]  /*f600*/  BSYNC B0 ;  /* 0x0000000000007941 */ /* 0x000fea0003800000 */
.L_x_2804:
[----:B-1----:R1:W5:Y:S01]  /*f610*/  LDG.E.128 R24, [R18.64+0x180] ;  /* 0x0001800612187981 */ /* 0x002362000c1e1d00 */
[----:B------:R-:W-:Y:S01]  /*f620*/  IADD3 R0, R16, 0xc0, RZ ;  /* 0x000000c010007810 */ /* 0x000fe20007ffe0ff */
[----:B------:R-:W-:Y:S02]  /*f630*/  BSSY B0, `(.L_x_2806) ;  /* 0x0000032000007945 */ /* 0x000fe40003800000 */
[----:B------:R1:W-:Y:S01]  /*f640*/  STS.128 [R241+0x5000], R20 ;  /* 0x00500014f1007388 */ /* 0x0003e20000000c00 */
[----:B------:R-:W-:-:S13]  /*f650*/  ISETP.GE.AND P0, PT, R0, c[0x0][0x230], PT ;  /* 0x00008c0000007a0c */ /* 0x000fda0003f06270 */
[----:B------:R-:W-:Y:S05]  /*f660*/  @P0 BRA `(.L_x_2807) ;  /* 0x000002e000000947 */ /* 0x000fea0003800000 */
[----:B------:R-:W2:Y:S04]  /*f670*/  LDG.E.64 R4, [R28.64+0xc0] ;  /* 0x0000c0061c047981 */ /* 0x000ea8000c1e1b00 */
[----:B---3--:R2:W3:Y:S01]  /*f680*/  LDG.E.64 R6, [R10.64+0xc0] ;  /* 0x0000c0060a067981 */ /* 0x0084e2000c1e1b00 */
[----:B-----5:R-:W-:Y:S02]  /*f690*/  MOV R2, R25 ;  /* 0x0000001900027202 */ /* 0x020fe40000000f00 */
[----:B-1----:R-:W-:Y:S02]  /*f6a0*/  MOV R21, R27 ;  /* 0x0000001b00157202 */ /* 0x002fe40000000f00 */
[----:B------:R-:W-:Y:S01]  /*f6b0*/  MOV R0, R24 ;  /* 0x0000001800007202 */ /* 0x000fe20000000f00 */
[--C-:B------:R-:W-:Y:S01]  /*f6c0*/  HADD2.F32 R25, -RZ, R2.reuse.H0_H0 ;  /* 0x20000002ff197230 */ /* 0x100fe20000004100 */
[----:B------:R-:W-:Y:S01]  /*f6d0*/  MOV R23, R26 ;  /* 0x0000001a00177202 */ /* 0x000fe20000000f00 */
[----:B------:R-:W-:-:S02]  /*f6e0*/  HADD2.F32 R24, -RZ, R2.H1_H1 ;  /* 0x30000002ff187230 */ /* 0x000fc40000004100 */
        /* <DEDUP_REMOVED lines=38> */
.L_x_2807:
[----:B------:R-:W-:Y:S05]  /*f950*/  BSYNC B0 ;  /* 0x0000000000007941 */ /* 0x000fea0003800000 */
.L_x_2806:
[----:B-----5:R2:W-:Y:S02]  /*f960*/  STS.128 [R241+0x7000], R24 ;  /* 0x00700018f1007388 */ /* 0x0205e40000000c00 */
.L_x_2799:
[----:B------:R-:W-:Y:S05]  /*f970*/  BSYNC B1 ;  /* 0x0000000000017941 */ /* 0x000fea0003800000 */
.L_x_2798:
[----:B-1----:R-:W-:-:S04]  /*f980*/  IADD3 R18, R136, 0x30, RZ ;  /* 0x0000003088127810 */ /* 0x002fc80007ffe0ff */
[----:B------:R-:W-:-:S04]  /*f990*/  ISETP.GE.AND P0, PT, R18, R3, PT ;  /* 0x000000031200720c */ /* 0x000fc80003f06270 */
[----:B------:R-:W-:-:S13]  /*f9a0*/  ISETP.LT.OR P0, PT, R52, -0x187, P0 ;  /* 0xfffffe793400780c */ /* 0x000fda0000701670 */
[----:B------:R-:W-:Y:S05]  /*f9b0*/  @P0 BRA `(.L_x_2808) ;  /* 0x0000744000000947 */ /* 0x000fea0003800000 */
[----:B--2---:R1:W5:Y:S01]  /*f9c0*/  LDG.E.128 R20, [R12.64] ;  /* 0x000000060c147981 */ /* 0x004362000c1e1d00 */
        /* <DEDUP_REMOVED lines=13> */
[----:B---3--:R-:W3:Y:S01]  /*faa0*/  LDG.E.64 R4, [R6.64] ;  /* 0x0000000606047981 */ /* 0x008ee2000c1e1b00 */
        /* <DEDUP_REMOVED lines=44> */
.L_x_2810:
[----:B-1----:R-:W-:Y:S05]  /*fd70*/  BSYNC B0 ;  /* 0x0000000000007941 */ /* 0x002fea0003800000 */
.L_x_2809:
[----:B-----5:R1:W5:Y:S01]  /*fd80*/  LDG.E.128 R8, [R12.64+0x80] ;  /* 0x000080060c087981 */ /* 0x020362000c1e1d00 */
        /* <DEDUP_REMOVED lines=51> */
.L_x_2812:
[----:B------:R-:W-:Y:S05]  /*100c0*/  BSYNC B0 ;  /* 0x0000000000007941 */ /* 0x000fea0003800000 */
.L_x_2811:
        /* <DEDUP_REMOVED lines=52> */
.L_x_2814:
[----:B------:R-:W-:Y:S05]  /*10410*/  BSYNC B0 ;  /* 0x0000000000007941 */ /* 0x000fea0003800000 */
.L_x_2813:
        /* <DEDUP_REMOVED lines=23> */
[----:B------:R-:W-:Y:S01]  /*10590*/  FMUL.FTZ R8, R19, R8 ;  /* 0x0000000813087220 */ /* 0x000fe20000410000 */
        /* <DEDUP_REMOVED lines=18> */
[----:B------:R-:W-:-:S02]  /*106c0*/  FMUL.FTZ R3, R0, R3 ;  /* 0x0000000300037220 */ /* 0x000fc40000410000 */
[-C--:B------:R-:W-:Y:S02]  /*106d0*/  FFMA.FTZ R5, R10, R4.reuse, -R5 ;  /* 0x000000040a057223 */ /* 0x080fe40000010805 */
[----:B------:R-:W-:Y:S01]  /*106e0*/  FFMA.FTZ R13, R11, R4, R13 ;  /* 0x000000040b0d7223 */ /* 0x000fe2000001000d */
[----:B------:R-:W-:Y:S01]  /*106f0*/  MOV R11, R6 ;  /* 0x00000006000b7202 */ /* 0x000fe20000000f00 */
[-C--:B------:R-:W-:Y:S02]  /*10700*/  FFMA.FTZ R2, R0, R12.reuse, -R2 ;  /* 0x0000000c00027223 */ /* 0x080fe40000010802 */
[----:B------:R-:W-:Y:S01]  /*10710*/  FFMA.FTZ R3, R16, R12, R3 ;  /* 0x0000000c10037223 */ /* 0x000fe20000010003 */
[----:B------:R-:W-:-:S04]  /*10720*/  F2FP.PACK_AB R5, R13, R5 ;  /* 0x000000050d05723e */ /* 0x000fc800000000ff */
[----:B------:R-:W-:Y:S02]  /*10730*/  F2FP.PACK_AB R2, R3, R2 ;  /* 0x000000020302723e */ /* 0x000fe400000000ff */
[----:B------:R-:W-:Y:S02]  /*10740*/  MOV R8, R5 ;  /* 0x0000000500087202 */ /* 0x000fe40000000f00 */
[----:B------:R-:W-:Y:S02]  /*10750*/  MOV R10, R2 ;  /* 0x00000002000a7202 */ /* 0x000fe40000000f00 */
.L_x_2816:
[----:B------:R-:W-:Y:S05]  /*10760*/  BSYNC B0 ;  /* 0x0000000000007941 */ /* 0x000fea0003800000 */
.L_x_2815:
[----:B-----5:R2:W-:Y:S01]  /*10770*/  STS.128 [R241+0x7800], R8 ;  /* 0x00780008f1007388 */ /* 0x0205e20000000c00 */
[----:B------:R-:W-:Y:S05]  /*10780*/  BRA `(.L_x_2808) ;  /* 0x0000667000007947 */ /* 0x000fea0003800000 */
.L_x_2777:
        /* <DEDUP_REMOVED lines=17> */
[----:B-----5:R-:W-:-:S03]  /*108a0*/  LEA R10, P0, R5, c[0x0][0x2b0], 0x1 ;  /* 0x0000ac00050a7a11 */ /* 0x020fc600078008ff */
[----:B------:R-:W2:Y:S01]  /*108b0*/  LDG.E.128 R28, [R28.64] ;  /* 0x000000061c1c7981 */ /* 0x000ea2000c1e1d00 */
[----:B------:R-:W-:Y:S02]  /*108c0*/  LEA.HI.X R11, R5, c[0x0][0x2b4], R4, 0x1, P0 ;  /* 0x0000ad00050b7a11 */ /* 0x000fe400000f0c04 */
[----:B------:R-:W-:-:S03]  /*108d0*/  IADD3 R9, P0, R8, R0, RZ ;  /* 0x0000000008097210 */ /* 0x000fc60007f1e0ff */
[----:B---3--:R1:W3:Y:S01]  /*108e0*/  LDG.E.128 R4, [R10.64] ;  /* 0x000000060a047981 */ /* 0x0082e2000c1e1d00 */
[----:B------:R-:W-:Y:S02]  /*108f0*/  LEA.HI.X.SX32 R8, R8, R2, 0x1, P0 ;  /* 0x0000000208087211 */ /* 0x000fe400000f0eff */
[----:B-1----:R-:W-:-:S04]  /*10900*/  LEA R10, P0, R9, c[0x0][0x2a8], 0x1 ;  /* 0x0000aa00090a7a11 */ /* 0x002fc800078008ff */
[----:B------:R-:W-:-:S06]  /*10910*/  LEA.HI.X R11, R9, c[0x0][0x2ac], R8, 0x1, P0 ;  /* 0x0000ab00090b7a11 */ /* 0x000fcc00000f0c08 */
[----:B----4-:R-:W4:Y:S01]  /*10920*/  LDG.E.128 R8, [R10.64] ;  /* 0x000000060a087981 */ /* 0x010f22000c1e1d00 */
[----:B------:R-:W-:Y:S01]  /*10930*/  IMAD.MOV.U32 R22, RZ, RZ, R25 ;  /* 0x000000ffff167224 */ /* 0x000fe200078e0019 */
[----:B------:R-:W-:Y:S02]  /*10940*/  MOV R23, R27 ;  /* 0x0000001b00177202 */ /* 0x000fe40000000f00 */
[----:B--2---:R-:W-:Y:S01]  /*10950*/  MOV R25, R28 ;  /* 0x0000001c00197202 */ /* 0x004fe20000000f00 */
[----:B------:R-:W-:Y:S01]  /*10960*/  IMAD.MOV.U32 R27, RZ, RZ, R30 ;  /* 0x000000ffff1b7224 */ /* 0x000fe200078e001e */
[----:B------:R-:W-:Y:S02]  /*10970*/  MOV R28, R29 ;  /* 0x0000001d001c7202 */ /* 0x000fe40000000f00 */
[----:B------:R-:W-:Y:S01]  /*10980*/  MOV R30, R31 ;  /* 0x0000001f001e7202 */ /* 0x000fe20000000f00 */
[--C-:B---3--:R-:W-:Y:S02]  /*10990*/  HADD2.F32 R29, -RZ, R4.reuse.H0_H0 ;  /* 0x20000004ff1d7230 */ /* 0x108fe40000004100 */
        /* <DEDUP_REMOVED lines=42> */
[----:B------:R-:W-:Y:S02]  /*10c40*/  HADD2.F32 R10, -RZ, R11.H0_H0 ;  /* 0x2000000bff0a7230 */ /* 0x000fe40000004100 */
[----:B------:R-:W-:-:S02]  /*10c50*/  HADD2.F32 R24, -RZ, R22.H1_H1 ;  /* 0x30000016ff187230 */ /* 0x000fc40000004100 */
[----:B------:R-:W-:Y:S02]  /*10c60*/  HADD2.F32 R25, -RZ, R23.H0_H0 ;  /* 0x20000017ff197230 */ /* 0x000fe40000004100 */
[----:B------:R-:W-:Y:S02]  /*10c70*/  HADD2.F32 R11, -RZ, R11.H1_H1 ;  /* 0x3000000bff0b7230 */ /* 0x000fe40000004100 */
[----:B------:R-:W-:Y:S01]  /*10c80*/  HADD2.F32 R23, -RZ, R23.H1_H1 ;  /* 0x30000017ff177230 */ /* 0x000fe20000004100 */
[----:B------:R-:W-:Y:S01]  /*10c90*/  FFMA.FTZ R24, R24, R31, R28 ;  /* 0x0000001f18187223 */ /* 0x000fe2000001001c */
[--C-:B------:R-:W-:Y:S01]  /*10ca0*/  HADD2.F32 R22, -RZ, R26.reuse.H0_H0 ;  /* 0x2000001aff167230 */ /* 0x100fe20000004100 */
[----:B------:R-:W-:Y:S01]  /*10cb0*/  FFMA.FTZ R29, R29, R30, R37 ;  /* 0x0000001e1d1d7223 */ /* 0x000fe20000010025 */
[----:B------:R-:W-:Y:S01]  /*10cc0*/  HADD2.F32 R26, -RZ, R26.H1_H1 ;  /* 0x3000001aff1a7230 */ /* 0x000fe20000004100 */
[----:B------:R-:W-:Y:S02]  /*10cd0*/  FFMA.FTZ R6, R25, R10, R6 ;  /* 0x0000000a19067223 */ /* 0x000fe40000010006 */
[----:B------:R-:W-:Y:S01]  /*10ce0*/  FFMA.FTZ R7, R23, R11, R7 ;  /* 0x0000000b17077223 */ /* 0x000fe20000010007 */
[----:B------:R-:W-:Y:S01]  /*10cf0*/  F2FP.PACK_AB R24, R24, R8 ;  /* 0x000000081818723e */ /* 0x000fe200000000ff */
[----:B------:R-:W-:Y:S01]  /*10d00*/  FFMA.FTZ R5, R22, R9, R5 ;  /* 0x0000000916057223 */ /* 0x000fe20000010005 */
[----:B------:R-:W-:Y:S01]  /*10d10*/  F2FP.PACK_AB R4, R29, R4 ;  /* 0x000000041d04723e */ /* 0x000fe200000000ff */
[----:B------:R-:W-:Y:S01]  /*10d20*/  FFMA.FTZ R26, R26, R32, R35 ;  /* 0x000000201a1a7223 */ /* 0x000fe20000010023 */
[----:B------:R-:W-:-:S02]  /*10d30*/  F2FP.PACK_AB R6, R7, R6 ;  /* 0x000000060706723e */ /* 0x000fc400000000ff */
[----:B------:R-:W-:Y:S02]  /*10d40*/  MOV R25, R24 ;  /* 0x0000001800197202 */ /* 0x000fe40000000f00 */
[----:B------:R-:W-:Y:S02]  /*10d50*/  F2FP.PACK_AB R26, R26, R5 ;  /* 0x000000051a1a723e */ /* 0x000fe400000000ff */
[----:B------:R-:W-:Y:S02]  /*10d60*/  MOV R24, R4 ;  /* 0x0000000400187202 */ /* 0x000fe40000000f00 */
[----:B------:R-:W-:Y:S02]  /*10d70*/  MOV R27, R6 ;  /* 0x00000006001b7202 */ /* 0x000fe40000000f00 */
.L_x_2820:
[----:B------:R-:W-:Y:S05]  /*10d80*/  BSYNC B0 ;  /* 0x0000000000007941 */ /* 0x000fea0003800000 */
.L_x_2819:
        /* <DEDUP_REMOVED lines=20> */
[----:B------:R-:W-:-:S03]  /*10ed0*/  IADD3 R9, P0, R8, R0, RZ ;  /* 0x0000000008097210 */ /* 0x000fc60007f1e0ff */
[----:B---3--:R5:W3:Y:S01]  /*10ee0*/  LDG.E.128 R4, [R10.64+0x80] ;  /* 0x000080060a047981 */ /* 0x008ae2000c1e1d00 */
[----:B------:R-:W-:Y:S02]  /*10ef0*/  LEA.HI.X.SX32 R8, R8, R2, 0x1, P0 ;  /* 0x0000000208087211 */ /* 0x000fe400000f0eff */
[----:B-----5:R-:W-:-:S04]  /*10f00*/  LEA R10, P0, R9, c[0x0][0x2a8], 0x1 ;  /* 0x0000aa00090a7a11 */ /* 0x020fc800078008ff */
[----:B------:R-:W-:-:S06]  /*10f10*/  LEA.HI.X R11, R9, c[0x0][0x2ac], R8, 0x1, P0 ;  /* 0x0000ab00090b7a11 */ /* 0x000fcc00000f0c08 */
[----:B------:R-:W5:Y:S01]  /*10f20*/  LDG.E.128 R8, [R10.64+0x80] ;  /* 0x000080060a087981 */ /* 0x000f62000c1e1d00 */
[----:B------:R-:W-:Y:S01]  /*10f30*/  IMAD.MOV.U32 R22, RZ, RZ, R29 ;  /* 0x000000ffff167224 */ /* 0x000fe200078e001d */
[----:B------:R-:W-:Y:S02]  /*10f40*/  MOV R29, R30 ;  /* 0x0000001e001d7202 */ /* 0x000fe40000000f00 */
[----:B------:R-:W-:Y:S02]  /*10f50*/  MOV R23, R31 ;  /* 0x0000001f00177202 */ /* 0x000fe40000000f00 */
[----:B--2---:R-:W-:Y:S01]  /*10f60*/  MOV R30, R25 ;  /* 0x00000019001e7202 */ /* 0x004fe20000000f00 */
[----:B------:R-:W-:Y:S01]  /*10f70*/  IMAD.MOV.U32 R25, RZ, RZ, R26 ;  /* 0x000000ffff197224 */ /* 0x000fe200078e001a */
[----:B------:R-:W-:Y:S02]  /*10f80*/  HADD2.F32 R36, -RZ, R24.H0_H0 ;  /* 0x20000018ff247230 */ /* 0x000fe40000004100 */
[----:B---3--:R-:W-:-:S02]  /*10f90*/  HADD2.F32 R26, -RZ, R4.H0_H0 ;  /* 0x20000004ff1a7230 */ /* 0x008fc40000004100 */
[----:B------:R-:W-:Y:S02]  /*10fa0*/  HADD2.F32 R31, -RZ, R4.H1_H1 ;  /* 0x30000004ff1f7230 */ /* 0x000fe40000004100 */
        /* <DEDUP_REMOVED lines=11> */
[----:B------:R-:W-:Y:S01]  /*11060*/  HADD2.F32 R26, -RZ, R25.H0_H0 ;  /* 0x20000019ff1a7230 */ /* 0x000fe20000004100 */
        /* <DEDUP_REMOVED lines=8> */
[----:B------:R-:W-:Y:S01]  /*110f0*/  HADD2.F32 R30, -RZ, R30.H1_H1 ;  /* 0x3000001eff1e7230 */ /* 0x000fe20000004100 */
[----:B------:R-:W-:Y:S02]  /*11100*/  FMUL.FTZ R35, R25, R35 ;  /* 0x0000002319237220 */ /* 0x000fe40000410000 */
[----:B------:R-:W-:Y:S01]  /*11110*/  FMUL.FTZ R6, R4, R6 ;  /* 0x0000000604067220 */ /* 0x000fe20000410000 */
[----:B------:R-:W-:Y:S01]  /*11120*/  HADD2.F32 R4, -RZ, R28.H0_H0 ;  /* 0x2000001cff047230 */ /* 0x000fe20000004100 */
[----:B------:R-:W-:Y:S01]  /*11130*/  FMUL.FTZ R7, R27, R7 ;  /* 0x000000071b077220 */ /* 0x000fe20000410000 */
[--C-:B-----5:R-:W-:Y:S01]  /*11140*/  HADD2.F32 R25, -RZ, R8.reuse.H0_H0 ;  /* 0x20000008ff197230 */ /* 0x120fe20000004100 */
[----:B------:R-:W-:Y:S01]  /*11150*/  @!P1 FADD.FTZ R31, -R31, -RZ ;  /* 0x800000ff1f1f9221 */ /* 0x000fe20000010100 */
[----:B------:R-:W-:Y:S01]  /*11160*/  HADD2.F32 R27, -RZ, R8.H1_H1 ;  /* 0x30000008ff1b7230 */ /* 0x000fe20000004100 */
[----:B------:R-:W-:Y:S01]  /*11170*/  FMUL.FTZ R5, R26, R5 ;  /* 0x000000051a057220 */ /* 0x000fe20000410000 */
[----:B------:R-:W-:Y:S01]  /*11180*/  HADD2.F32 R26, -RZ, R22.H0_H0 ;  /* 0x20000016ff1a7230 */ /* 0x000fe20000004100 */
[----:B------:R-:W-:Y:S01]  /*11190*/  @!P1 FADD.FTZ R32, -R32, -RZ ;  /* 0x800000ff20209221 */ /* 0x000fe20000010100 */
        /* <DEDUP_REMOVED lines=26> */
[----:B------:R-:W-:Y:S02]  /*11340*/  MOV R28, R4 ;  /* 0x00000004001c7202 */ /* 0x000fe40000000f00 */
[----:B------:R-:W-:Y:S02]  /*11350*/  MOV R29, R8 ;  /* 0x00000008001d7202 */ /* 0x000fe40000000f00 */
[----:B------:R-:W-:-:S02]  /*11360*/  MOV R30, R5 ;  /* 0x00000005001e7202 */ /* 0x000fc40000000f00 */
[----:B------:R-:W-:Y:S02]  /*11370*/  MOV R31, R6 ;  /* 0x00000006001f7202 */ /* 0x000fe40000000f00 */
.L_x_2822:
[----:B------:R-:W-:Y:S05]  /*11380*/  BSYNC B0 ;  /* 0x0000000000007941 */ /* 0x000fea0003800000 */
.L_x_2821:
        /* <DEDUP_REMOVED lines=23> */
[----:B-1----:R-:W-:-:S04]  /*11500*/  LEA R10, P0, R9, c[0x0][0x2a8], 0x1 ;  /* 0x0000aa00090a7a11 */ /* 0x002fc800078008ff */
[----:B------:R-:W-:-:S06]  /*11510*/  LEA.HI.X R11, R9, c[0x0][0x2ac], R8, 0x1, P0 ;  /* 0x0000ab00090b7a11 */ /* 0x000fcc00000f0c08 */
[----:B----4-:R-:W4:Y:S01]  /*11520*/  LDG.E.128 R8, [R10.64+0x100] ;  /* 0x000100060a087981 */ /* 0x010f22000c1e1d00 */
[----:B-----5:R-:W-:Y:S02]  /*11530*/  MOV R22, R25 ;  /* 0x0000001900167202 */ /* 0x020fe40000000f00 */
[----:B------:R-:W-:Y:S02]  /*11540*/  MOV R23, R27 ;  /* 0x0000001b00177202 */ /* 0x000fe40000000f00 */
[----:B--2---:R-:W-:Y:S02]  /*11550*/  MOV R25, R28 ;  /* 0x0000001c00197202 */ /* 0x004fe40000000f00 */
[----:B------:R-:W-:Y:S02]  /*11560*/  MOV R27, R30 ;  /* 0x0000001e001b7202 */ /* 0x000fe40000000f00 */
[----:B------:R-:W-:Y:S02]  /*11570*/  MOV R28, R29 ;  /* 0x0000001d001c7202 */ /* 0x000fe40000000f00 */
[----:B------:R-:W-:Y:S01]  /*11580*/  MOV R30, R31 ;  /* 0x0000001f001e7202 */ /* 0x000fe20000000f00 */
[----:B---3--:R-:W-:-:S02]  /*11590*/  HADD2.F32 R29, -RZ, R4.H0_H0 ;  /* 0x20000004ff1d7230 */ /* 0x008fc40000004100 */
[----:B------:R-:W-:Y:S02]  /*115a0*/  HADD2.F32 R31, -RZ, R4.H1_H1 ;  /* 0x30000004ff1f7230 */ /* 0x000fe40000004100 */
[----:B------:R-:W-:Y:S02]  /*115b0*/  HADD2.F32 R4, -RZ, R5.H0_H0 ;  /* 0x20000005ff047230 */ /* 0x000fe40000004100 */
        /* <DEDUP_REMOVED lines=25> */
[--C-:B----4-:R-:W-:Y:S01]  /*11750*/  HADD2.F32 R24, -RZ, R8.reuse.H0_H0 ;  /* 0x20000008ff187230 */ /* 0x110fe20000004100 */
[----:B------:R-:W-:Y:S01]  /*11760*/  FMUL.FTZ R35, R27, R35 ;  /* 0x000000231b237220 */ /* 0x000fe20000410000 */
[----:B------:R-:W-:Y:S01]  /*11770*/  HADD2.F32 R30, -RZ, R8.H1_H1 ;  /* 0x30000008ff1e7230 */ /* 0x000fe20000004100 */
[----:B------:R-:W-:Y:S01]  /*11780*/  @!P1 FADD.FTZ R31, -R31, -RZ ;  /* 0x800000ff1f1f9221 */ /* 0x000fe20000010100 */
        /* <DEDUP_REMOVED lines=9> */
[----:B------:R-:W-:Y:S02]  /*11820*/  HADD2.F32 R32, -RZ, R10.H1_H1 ;  /* 0x3000000aff207230 */ /* 0x000fe40000004100 */
[----:B------:R-:W-:Y:S02]  /*11830*/  HADD2.F32 R25, -RZ, R22.H1_H1 ;  /* 0x30000016ff197230 */ /* 0x000fe40000004100 */
[----:B------:R-:W-:-:S02]  /*11840*/  HADD2.F32 R10, -RZ, R11.H0_H0 ;  /* 0x2000000bff0a7230 */ /* 0x000fc40000004100 */
        /* <DEDUP_REMOVED lines=10> */
[----:B------:R-:W-:-:S02]  /*118f0*/  FFMA.FTZ R25, R25, R31, R28 ;  /* 0x0000001f19197223 */ /* 0x000fc4000001001c */
[----:B------:R-:W-:Y:S01]  /*11900*/  FFMA.FTZ R5, R24, R9, R5 ;  /* 0x0000000918057223 */ /* 0x000fe20000010005 */
[----:B------:R-:W-:Y:S01]  /*11910*/  F2FP.PACK_AB R6, R7, R6 ;  /* 0x000000060706723e */ /* 0x000fe200000000ff */
[----:B------:R-:W-:Y:S01]  /*11920*/  FFMA.FTZ R26, R26, R32, R35 ;  /* 0x000000201a1a7223 */ /* 0x000fe20000010023 */
[----:B------:R-:W-:Y:S02]  /*11930*/  F2FP.PACK_AB R25, R25, R8 ;  /* 0x000000081919723e */ /* 0x000fe400000000ff */
[----:B------:R-:W-:Y:S02]  /*11940*/  MOV R24, R4 ;  /* 0x0000000400187202 */ /* 0x000fe40000000f00 */
[----:B------:R-:W-:Y:S02]  /*11950*/  F2FP.PACK_AB R26, R26, R5 ;  /* 0x000000051a1a723e */ /* 0x000fe400000000ff */
[----:B------:R-:W-:Y:S02]  /*11960*/  MOV R27, R6 ;  /* 0x00000006001b7202 */ /* 0x000fe40000000f00 */
.L_x_2824:
[----:B------:R-:W-:Y:S05]  /*11970*/  BSYNC B0 ;  /* 0x0000000000007941 */ /* 0x000fea0003800000 */
.L_x_2823:
        /* <DEDUP_REMOVED lines=26> */
[----:B-1----:R-:W-:Y:S01]  /*11b20*/  MOV R14, R29 ;  /* 0x0000001d000e7202 */ /* 0x002fe20000000f00 */
[----:B------:R-:W-:Y:S01]  /*11b30*/  IMAD.MOV.U32 R22, RZ, RZ, R28 ;  /* 0x000000ffff167224 */ /* 0x000fe200078e001c */
[----:B------:R-:W-:Y:S02]  /*11b40*/  MOV R28, R30 ;  /* 0x0000001e001c7202 */ /* 0x000fe40000000f00 */
[----:B------:R-:W-:Y:S02]  /*11b50*/  MOV R15, R31 ;  /* 0x0000001f000f7202 */ /* 0x000fe40000000f00 */
[----:B--2---:R-:W-:Y:S01]  /*11b60*/  MOV R23, R24 ;  /* 0x0000001800177202 */ /* 0x004fe20000000f00 */
[----:B------:R-:W-:Y:S01]  /*11b70*/  IMAD.MOV.U32 R24, RZ, RZ, R26 ;  /* 0x000000ffff187224 */ /* 0x000fe200078e001a */
        /* <DEDUP_REMOVED lines=28> */
[--C-:B-----5:R-:W-:Y:S01]  /*11d40*/  HADD2.F32 R22, -RZ, R8.reuse.H0_H0 ;  /* 0x20000008ff167230 */ /* 0x120fe20000004100 */
        /* <DEDUP_REMOVED lines=35> */
.L_x_2826:
[----:B------:R-:W-:Y:S05]  /*11f80*/  BSYNC B0 ;  /* 0x0000000000007941 */ /* 0x000fea0003800000 */
.L_x_2825:
[----:B------:R1:W-:Y:S02]  /*11f90*/  STS.128 [R241+0x6000], R28 ;  /* 0x0060001cf1007388 */ /* 0x0003e40000000c00 */
.L_x_2818:
[----:B------:R-:W-:Y:S05]  /*11fa0*/  BSYNC B1 ;  /* 0x0000000000017941 */ /* 0x000fea0003800000 */
.L_x_2817:
[----:B-12---:R-:W-:Y:S01]  /*11fb0*/  IADD3 R14, R136, 0x10, RZ ;  /* 0x00000010880e7810 */ /* 0x006fe20007ffe0ff */
[----:B------:R-:W-:Y:S03]  /*11fc0*/  BSSY B1, `(.L_x_2827) ;  /* 0x0000192000017945 */ /* 0x000fe60003800000 */
[----:B------:R-:W-:-:S04]  /*11fd0*/  ISETP.GE.AND P0, PT, R14, R3, PT ;  /* 0x000000030e00720c */ /* 0x000fc80003f06270 */
[----:B------:R-:W-:-:S13]  /*11fe0*/  ISETP.LT.OR P0, PT, R52, -0x87, P0 ;  /* 0xffffff793400780c */ /* 0x000fda0000701670 */
[----:B------:R-:W-:Y:S05]  /*11ff0*/  @P0 BRA `(.L_x_2828) ;  /* 0x000018e000000947 */ /* 0x000fea0003800000 */
[----:B------:R1:W5:Y:S01]  /*12000*/  LDG.E.128 R28, [R20.64] ;  /* 0x00000006141c7981 */ /* 0x000362000c1e1d00 */
[----:B------:R-:W-:Y:S01]  /*12010*/  ISETP.GE.AND P0, PT, R16, c[0x0][0x230], PT ;  /* 0x00008c0010007a0c */ /* 0x000fe20003f06270 */
[----:B------:R-:W-:-:S12]  /*12020*/  BSSY B0, `(.L_x_2829) ;  /* 0x000005e000007945 */ /* 0x000fd80003800000 */
[----:B------:R-:W-:Y:S05]  /*12030*/  @P0 BRA `(.L_x_2830) ;  /* 0x000005c000000947 */ /* 0x000fea0003800000 */
[-C--:B------:R-:W-:Y:S02]  /*12040*/  ISETP.GE.AND P0, PT, R16, R128.reuse, PT ;  /* 0x000000801000720c */ /* 0x080fe40003f06270 */
[----:B------:R-:W-:Y:S02]  /*12050*/  MOV R6, R128 ;  /* 0x0000008000067202 */ /* 0x000fe40000000f00 */
[----:B------:R-:W-:Y:S02]  /*12060*/  MOV R4, RZ ;  /* 0x000000ff00047202 */ /* 0x000fe40000000f00 */
[C---:B------:R-:W-:Y:S02]  /*12070*/  IADD3 R9, P1, R127.reuse, R0, RZ ;  /* 0x000000007f097210 */ /* 0x040fe40007f3e0ff */
[----:B-----5:R-:W-:Y:S02]  /*12080*/  MOV R10, RZ ;  /* 0x000000ff000a7202 */ /* 0x020fe40000000f00 */
[----:B------:R-:W-:-:S03]  /*12090*/  LEA.HI.X.SX32 R8, R127, R2, 0x1, P1 ;  /* 0x000000027f087211 */ /* 0x000fc600008f0eff */
[----:B------:R-:W-:-:S04]  /*120a0*/  @P0 SHF.R.S32.HI R128, RZ, 0x1, R129 ;  /* 0x00000001ff800819 */ /* 0x000fc80000011481 */
[C---:B------:R-:W-:Y:S01]  /*120b0*/  @P0 IADD3 R4, -R128.reuse, RZ, RZ ;  /* 0x000000ff80040210 */ /* 0x040fe20007ffe1ff */
[----:B------:R-:W-:Y:S01]  /*120c0*/  @P0 IMAD.MOV R10, RZ, RZ, -R128 ;  /* 0x000000ffff0a0224 */ /* 0x000fe200078e0a80 */
[----:B------:R-:W-:Y:S02]  /*120d0*/  @P0 IADD3 R6, -R128, RZ, RZ ;  /* 0x000000ff80060210 */ /* 0x000fe40007ffe1ff */
[----:B------:R-:W-:-:S03]  /*120e0*/  IADD3 R5, P1, R4, R9, RZ ;  /* 0x0000000904057210 */ /* 0x000fc60007f3e0ff */
[----:B------:R-:W-:Y:S01]  /*120f0*/  IMAD.WIDE R24, R6, 0x2, R20 ;  /* 0x0000000206187825 */ /* 0x000fe200078e0214 */
[----:B------:R-:W-:Y:S02]  /*12100*/  LEA.HI.X.SX32 R4, R4, R8, 0x1, P1 ;  /* 0x0000000804047211 */ /* 0x000fe400008f0eff */
[----:B------:R-:W-:-:S03]  /*12110*/  LEA R22, P1, R5, c[0x0][0x2b0], 0x1 ;  /* 0x0000ac0005167a11 */ /* 0x000fc600078208ff */
[----:B------:R-:W2:Y:S01]  /*12120*/  LDG.E.128 R24, [R24.64] ;  /* 0x0000000618187981 */ /* 0x000ea2000c1e1d00 */
[----:B------:R-:W-:Y:S02]  /*12130*/  LEA.HI.X R23, R5, c[0x0][0x2b4], R4, 0x1, P1 ;  /* 0x0000ad0005177a11 */ /* 0x000fe400008f0c04 */
[----:B------:R-:W-:-:S03]  /*12140*/  IADD3 R9, P1, R10, R9, RZ ;  /* 0x000000090a097210 */ /* 0x000fc60007f3e0ff */
[----:B---3--:R1:W3:Y:S01]  /*12150*/  LDG.E.128 R4, [R22.64] ;  /* 0x0000000616047981 */ /* 0x0082e2000c1e1d00 */
[----:B------:R-:W-:Y:S02]  /*12160*/  LEA.HI.X.SX32 R8, R10, R8, 0x1, P1 ;  /* 0x000000080a087211 */ /* 0x000fe400008f0eff */
[----:B------:R-:W-:-:S04]  /*12170*/  LEA R10, P1, R9, c[0x0][0x2a8], 0x1 ;  /* 0x0000aa00090a7a11 */ /* 0x000fc800078208ff */
[----:B------:R-:W-:-:S06]  /*12180*/  LEA.HI.X R11, R9, c[0x0][0x2ac], R8, 0x1, P1 ;  /* 0x0000ab00090b7a11 */ /* 0x000fcc00008f0c08 */
[----:B----4-:R-:W4:Y:S01]  /*12190*/  LDG.E.128 R8, [R10.64] ;  /* 0x000000060a087981 */ /* 0x010f22000c1e1d00 */
[----:B------:R-:W-:Y:S02]  /*121a0*/  MOV R15, R29 ;  /* 0x0000001d000f7202 */ /* 0x000fe40000000f00 */
[----:B-1----:R-:W-:Y:S02]  /*121b0*/  MOV R23, R28 ;  /* 0x0000001c00177202 */ /* 0x002fe40000000f00 */
[----:B------:R-:W-:Y:S01]  /*121c0*/  MOV R28, R30 ;  /* 0x0000001e001c7202 */ /* 0x000fe20000000f00 */
[----:B------:R-:W-:Y:S01]  /*121d0*/  IMAD.MOV.U32 R22, RZ, RZ, R31 ;  /* 0x000000ffff167224 */ /* 0x000fe200078e001f */
[----:B--2---:R-:W-:Y:S02]  /*121e0*/  MOV R29, R25 ;  /* 0x00000019001d7202 */ /* 0x004fe40000000f00 */
[----:B------:R-:W-:Y:S01]  /*121f0*/  MOV R25, R26 ;  /* 0x0000001a00197202 */ /* 0x000fe20000000f00 */
[----:B---3--:R-:W-:-:S02]  /*12200*/  HADD2.F32 R26, -RZ, R4.H0_H0 ;  /* 0x20000004ff1a7230 */ /* 0x008fc40000004100 */
        /* <DEDUP_REMOVED lines=63> */
.L_x_2830:
[----:B------:R-:W-:Y:S05]  /*12600*/  BSYNC B0 ;  /* 0x0000000000007941 */ /* 0x000fea0003800000 */
.L_x_2829:
        /* <DEDUP_REMOVED lines=14> */
[----:B------:R-:W-:Y:S01]  /*126f0*/  @P0 IADD3 R10, -R128, RZ, RZ ;  /* 0x000000ff800a0210 */ /* 0x000fe20007ffe1ff */
[--C-:B------:R-:W-:Y:S02]  /*12700*/  @P0 IMAD.MOV R4, RZ, RZ, -R128.reuse ;  /* 0x000000ffff040224 */ /* 0x100fe400078e0a80 */
[----:B------:R-:W-:-:S03]  /*12710*/  @P0 IMAD.MOV R6, RZ, RZ, -R128 ;  /* 0x000000ffff060224 */ /* 0x000fc600078e0a80 */
[----:B------:R-:W-:Y:S01]  /*12720*/  IADD3 R5, P1, R4, R9, RZ ;  /* 0x0000000904057210 */ /* 0x000fe20007f3e0ff */
[----:B--2---:R-:W-:-:S03]  /*12730*/  IMAD.WIDE R28, R6, 0x2, R20 ;  /* 0x00000002061c7825 */ /* 0x004fc600078e0214 */
[----:B------:R-:W-:Y:S02]  /*12740*/  LEA.HI.X.SX32 R4, R4, R8, 0x1, P1 ;  /* 0x0000000804047211 */ /* 0x000fe400008f0eff */
[C---:B------:R-:W-:Y:S01]  /*12750*/  LEA R22, P1, R5.reuse, c[0x0][0x2b0], 0x1 ;  /* 0x0000ac0005167a11 */ /* 0x040fe200078208ff */
[----:B------:R-:W2:Y:S03]  /*12760*/  LDG.E.128 R28, [R28.64+0x80] ;  /* 0x000080061c1c7981 */ /* 0x000ea6000c1e1d00 */
        /* <DEDUP_REMOVED lines=8> */
[----:B------:R-:W-:Y:S02]  /*127f0*/  MOV R25, R26 ;  /* 0x0000001a00197202 */ /* 0x000fe40000000f00 */
[----:B-----5:R-:W-:Y:S01]  /*12800*/  MOV R23, R24 ;  /* 0x0000001800177202 */ /* 0x020fe20000000f00 */
[----:B------:R-:W-:Y:S01]  /*12810*/  IMAD.MOV.U32 R22, RZ, RZ, R27 ;  /* 0x000000ffff167224 */ /* 0x000fe200078e001b */
[----:B--2---:R-:W-:Y:S01]  /*12820*/  MOV R24, R28 ;  /* 0x0000001c00187202 */ /* 0x004fe20000000f00 */
[----:B------:R-:W-:Y:S01]  /*12830*/  IMAD.MOV.U32 R27, RZ, RZ, R29 ;  /* 0x000000ffff1b7224 */ /* 0x000fe200078e001d */
[----:B------:R-:W-:Y:S02]  /*12840*/  MOV R26, R30 ;  /* 0x0000001e001a7202 */ /* 0x000fe40000000f00 */
        /* <DEDUP_REMOVED lines=65> */
.L_x_2832:
[----:B------:R-:W-:Y:S05]  /*12c60*/  BSYNC B0 ;  /* 0x0000000000007941 */ /* 0x000fea0003800000 */
.L_x_2831:
[----:B--2---:R2:W5:Y:S01]  /*12c70*/  LDG.E.128 R28, [R20.64+0x100] ;  /* 0x00010006141c7981 */ /* 0x004562000c1e1d00 */
[----:B------:R-:W-:Y:S01]  /*12c80*/  IADD3 R4, R16, 0x80, RZ ;  /* 0x0000008010047810 */ /* 0x000fe20007ffe0ff */
[----:B------:R-:W-:Y:S02]  /*12c90*/  BSSY B0, `(.L_x_2833) ;  /* 0x0000061000007945 */ /* 0x000fe40003800000 */
[----:B------:R2:W-:Y:S01]  /*12ca0*/  STS.128 [R241+0x2800], R24 ;  /* 0x00280018f1007388 */ /* 0x0005e20000000c00 */
[----:B------:R-:W-:-:S13]  /*12cb0*/  ISETP.GE.AND P0, PT, R4, c[0x0][0x230], PT ;  /* 0x00008c0004007a0c */ /* 0x000fda0003f06270 */
[----:B------:R-:W-:Y:S05]  /*12cc0*/  @P0 BRA `(.L_x_2834) ;  /* 0x000005d000000947 */ /* 0x000fea0003800000 */
[-C--:B------:R-:W-:Y:S01]  /*12cd0*/  ISETP.GE.AND P0, PT, R4, R128.reuse, PT ;  /* 0x000000800400720c */ /* 0x080fe20003f06270 */
[----:B------:R-:W-:Y:S01]  /*12ce0*/  IMAD.MOV.U32 R4, RZ, RZ, RZ ;  /* 0x000000ffff047224 */ /* 0x000fe200078e00ff */
[----:B------:R-:W-:Y:S02]  /*12cf0*/  MOV R6, R128 ;  /* 0x0000008000067202 */ /* 0x000fe40000000f00 */
[----:B------:R-:W-:Y:S02]  /*12d00*/  IADD3 R8, R127, 0x80, RZ ;  /* 0x000000807f087810 */ /* 0x000fe40007ffe0ff */
[----:B------:R-:W-:Y:S02]  /*12d10*/  MOV R10, RZ ;  /* 0x000000ff000a7202 */ /* 0x000fe40000000f00 */
[----:B------:R-:W-:-:S04]  /*12d20*/  IADD3 R9, P1, R8, R0, RZ ;  /* 0x0000000008097210 */ /* 0x000fc80007f3e0ff */
[----:B------:R-:W-:Y:S02]  /*12d30*/  LEA.HI.X.SX32 R8, R8, R2, 0x1, P1 ;  /* 0x0000000208087211 */ /* 0x000fe400008f0eff */
        /* <DEDUP_REMOVED lines=11> */
[----:B---3--:R1:W3:Y:S01]  /*12df0*/  LDG.E.128 R4, [R22.64] ;  /* 0x0000000616047981 */ /* 0x0082e2000c1e1d00 */
[----:B------:R-:W-:Y:S02]  /*12e00*/  LEA.HI.X.SX32 R8, R10, R8, 0x1, P1 ;  /* 0x000000080a087211 */ /* 0x000fe400008f0eff */
[----:B------:R-:W-:-:S04]  /*12e10*/  LEA R10, P1, R9, c[0x0][0x2a8], 0x1 ;  /* 0x0000aa00090a7a11 */ /* 0x000fc800078208ff */
[----:B------:R-:W-:-:S06]  /*12e20*/  LEA.HI.X R11, R9, c[0x0][0x2ac], R8, 0x1, P1 ;  /* 0x0000ab00090b7a11 */ /* 0x000fcc00008f0c08 */
[----:B----4-:R-:W4:Y:S01]  /*12e30*/  LDG.E.128 R8, [R10.64] ;  /* 0x000000060a087981 */ /* 0x010f22000c1e1d00 */
[----:B-----5:R-:W-:Y:S01]  /*12e40*/  IMAD.MOV.U32 R15, RZ, RZ, R29 ;  /* 0x000000ffff0f7224 */ /* 0x020fe200078e001d */
[----:B-1----:R-:W-:Y:S01]  /*12e50*/  MOV R23, R28 ;  /* 0x0000001c00177202 */ /* 0x002fe20000000f00 */
[----:B------:R-:W-:Y:S01]  /*12e60*/  IMAD.MOV.U32 R28, RZ, RZ, R30 ;  /* 0x000000ffff1c7224 */ /* 0x000fe200078e001e */
[----:B------:R-:W-:Y:S02]  /*12e70*/  MOV R22, R31 ;  /* 0x0000001f00167202 */ /* 0x000fe40000000f00 */
[----:B--2---:R-:W-:Y:S02]  /*12e80*/  MOV R29, R25 ;  /* 0x00000019001d7202 */ /* 0x004fe40000000f00 */
[----:B------:R-:W-:Y:S01]  /*12e90*/  MOV R25, R26 ;  /* 0x0000001a00197202 */ /* 0x000fe20000000f00 */
[--C-:B---3--:R-:W-:Y:S02]  /*12ea0*/  HADD2.F32 R26, -RZ, R4.reuse.H0_H0 ;  /* 0x20000004ff1a7230 */ /* 0x108fe40000004100 */
        /* <DEDUP_REMOVED lines=63> */
.L_x_2834:
[----:B------:R-:W-:Y:S05]  /*132a0*/  BSYNC B0 ;  /* 0x0000000000007941 */ /* 0x000fea0003800000 */
.L_x_2833:
[----:B--2---:R2:W5:Y:S01]  /*132b0*/  LDG.E.128 R24, [R20.64+0x180] ;  /* 0x0001800614187981 */ /* 0x004562000c1e1d00 */
[----:B------:R-:W-:Y:S01]  /*132c0*/  IADD3 R4, R16, 0xc0, RZ ;  /* 0x000000c010047810 */ /* 0x000fe20007ffe0ff */
[----:B------:R-:W-:Y:S02]  /*132d0*/  BSSY B0, `(.L_x_2835) ;  /* 0x000005f000007945 */ /* 0x000fe40003800000 */
[----:B-----5:R2:W-:Y:S01]  /*132e0*/  STS.128 [R241+0x4800], R28 ;  /* 0x0048001cf1007388 */ /* 0x0205e20000000c00 */
        /* <DEDUP_REMOVED lines=11> */
[C---:B------:R-:W-:Y:S02]  /*133a0*/  @P0 IADD3 R4, -R128.reuse, RZ, RZ ;  /* 0x000000ff80040210 */ /* 0x040fe40007ffe1ff */
[C---:B------:R-:W-:Y:S02]  /*133b0*/  IADD3 R6, P1, R5.reuse, R10, RZ ;  /* 0x0000000a05067210 */ /* 0x040fe40007f3e0ff */
[----:B------:R-:W-:Y:S01]  /*133c0*/  @P0 IADD3 R8, -R128, RZ, RZ ;  /* 0x000000ff80080210 */ /* 0x000fe20007ffe1ff */
[----:B-12---:R-:W-:Y:S01]  /*133d0*/  IMAD.WIDE R20, R4, 0x2, R20 ;  /* 0x0000000204147825 */ /* 0x006fe200078e0214 */
[----:B------:R-:W-:Y:S02]  /*133e0*/  LEA.HI.X.SX32 R5, R5, R9, 0x1, P1 ;  /* 0x0000000905057211 */ /* 0x000fe400008f0eff */
[----:B------:R-:W-:-:S03]  /*133f0*/  LEA R28, P1, R6, c[0x0][0x2b0], 0x1 ;  /* 0x0000ac00061c7a11 */ /* 0x000fc600078208ff */
[----:B------:R-:W2:Y:S01]  /*13400*/  LDG.E.128 R20, [R20.64+0x180] ;  /* 0x0001800614147981 */ /* 0x000ea2000c1e1d00 */
[----:B------:R-:W-:-:S05]  /*13410*/  LEA.HI.X R29, R6, c[0x0][0x2b4], R5, 0x1, P1 ;  /* 0x0000ad00061d7a11 */ /* 0x000fca00008f0c05 */
[----:B------:R1:W5:Y:S01]  /*13420*/  LDG.E.128 R4, [R28.64] ;  /* 0x000000061c047981 */ /* 0x000362000c1e1d00 */
[----:B------:R-:W-:-:S04]  /*13430*/  IADD3 R10, P1, R8, R10, RZ ;  /* 0x0000000a080a7210 */ /* 0x000fc80007f3e0ff */
[----:B------:R-:W-:Y:S02]  /*13440*/  LEA.HI.X.SX32 R8, R8, R9, 0x1, P1 ;  /* 0x0000000908087211 */ /* 0x000fe400008f0eff */
[----:B-1----:R-:W-:-:S04]  /*13450*/  LEA R28, P1, R10, c[0x0][0x2a8], 0x1 ;  /* 0x0000aa000a1c7a11 */ /* 0x002fc800078208ff */
[----:B------:R-:W-:-:S05]  /*13460*/  LEA.HI.X R29, R10, c[0x0][0x2ac], R8, 0x1, P1 ;  /* 0x0000ab000a1d7a11 */ /* 0x000fca00008f0c08 */
[----:B---3--:R1:W3:Y:S01]  /*13470*/  LDG.E.128 R8, [R28.64] ;  /* 0x000000061c087981 */ /* 0x0082e2000c1e1d00 */
[----:B------:R-:W-:Y:S01]  /*13480*/  IMAD.MOV.U32 R15, RZ, RZ, R25 ;  /* 0x000000ffff0f7224 */ /* 0x000fe200078e0019 */
[----:B------:R-:W-:Y:S02]  /*13490*/  MOV R25, R24 ;  /* 0x0000001800197202 */ /* 0x000fe40000000f00 */
[----:B------:R-:W-:Y:S02]  /*134a0*/  MOV R24, R27 ;  /* 0x0000001b00187202 */ /* 0x000fe40000000f00 */
[----:B--2---:R-:W-:Y:S01]  /*134b0*/  MOV R27, R21 ;  /* 0x00000015001b7202 */ /* 0x004fe20000000f00 */
[----:B------:R-:W-:Y:S01]  /*134c0*/  IMAD.MOV.U32 R21, RZ, RZ, R22 ;  /* 0x000000ffff157224 */ /* 0x000fe200078e0016 */
[----:B------:R-:W-:Y:S02]  /*134d0*/  HADD2.F32 R31, -RZ, R20.H0_H0 ;  /* 0x20000014ff1f7230 */ /* 0x000fe40000004100 */
[----:B-----5:R-:W-:-:S02]  /*134e0*/  HADD2.F32 R22, -RZ, R4.H0_H0 ;  /* 0x20000004ff167230 */ /* 0x020fc40000004100 */
[----:B-1----:R-:W-:Y:S02]  /*134f0*/  HADD2.F32 R28, -RZ, R4.H1_H1 ;  /* 0x30000004ff1c7230 */ /* 0x002fe40000004100 */
        /* <DEDUP_REMOVED lines=21> */
[----:B------:R-:W-:Y:S02]  /*13650*/  @!P0 FADD.FTZ R28, -R28, -RZ ;  /* 0x800000ff1c1c8221 */ /* 0x000fe40000010100 */
[----:B------:R-:W-:Y:S01]  /*13660*/  FMUL.FTZ R30, R21, R30 ;  /* 0x0000001e151e7220 */ /* 0x000fe20000410000 */
[--C-:B---3--:R-:W-:Y:S01]  /*13670*/  HADD2.F32 R21, -RZ, R8.reuse.H0_H0 ;  /* 0x20000008ff157230 */ /* 0x108fe20000004100 */
[----:B------:R-:W-:Y:S01]  /*13680*/  FMUL.FTZ R6, R4, R6 ;  /* 0x0000000604067220 */ /* 0x000fe20000410000 */
[----:B------:R-:W-:Y:S01]  /*13690*/  HADD2.F32 R4, -RZ, R25.H0_H0 ;  /* 0x20000019ff047230 */ /* 0x000fe20000004100 */
[----:B------:R-:W-:Y:S01]  /*136a0*/  FMUL.FTZ R7, R23, R7 ;  /* 0x0000000717077220 */ /* 0x000fe20000410000 */
[----:B------:R-:W-:Y:S01]  /*136b0*/  HADD2.F32 R23, -RZ, R8.H1_H1 ;  /* 0x30000008ff177230 */ /* 0x000fe20000004100 */
[----:B------:R-:W-:Y:S01]  /*136c0*/  @!P0 FADD.FTZ R29, -R29, -RZ ;  /* 0x800000ff1d1d8221 */ /* 0x000fe20000010100 */
[----:B------:R-:W-:Y:S01]  /*136d0*/  HADD2.F32 R8, -RZ, R9.H0_H0 ;  /* 0x20000009ff087230 */ /* 0x000fe20000004100 */
[----:B------:R-:W-:Y:S01]  /*136e0*/  FMUL.FTZ R5, R22, R5 ;  /* 0x0000000516057220 */ /* 0x000fe20000410000 */
[----:B------:R-:W-:Y:S01]  /*136f0*/  HADD2.F32 R22, -RZ, R15.H0_H0 ;  /* 0x2000000fff167230 */ /* 0x000fe20000004100 */
[----:B------:R-:W-:Y:S01]  /*13700*/  FMUL.FTZ R32, R32, R28 ;  /* 0x0000001c20207220 */ /* 0x000fe20000410000 */
[----:B------:R-:W-:Y:S01]  /*13710*/  HADD2.F32 R28, -RZ, R9.H1_H1 ;  /* 0x30000009ff1c7230 */ /* 0x000fe20000004100 */
[----:B------:R-:W-:Y:S01]  /*13720*/  FMUL.FTZ R27, R27, R29 ;  /* 0x0000001d1b1b7220 */ /* 0x000fe20000410000 */
[--C-:B------:R-:W-:Y:S01]  /*13730*/  HADD2.F32 R9, -RZ, R10.reuse.H0_H0 ;  /* 0x2000000aff097230 */ /* 0x100fe20000004100 */
[----:B------:R-:W-:Y:S01]  /*13740*/  FFMA.FTZ R4, R4, R21, R31 ;  /* 0x0000001504047223 */ /* 0x000fe2000001001f */
[----:B------:R-:W-:Y:S01]  /*13750*/  HADD2.F32 R29, -RZ, R10.H1_H1 ;  /* 0x3000000aff1d7230 */ /* 0x000fe20000004100 */
[----:B------:R-:W-:Y:S01]  /*13760*/  FFMA.FTZ R8, R22, R8, R20 ;  /* 0x0000000816087223 */ /* 0x000fe20000010014 */
[----:B------:R-:W-:-:S02]  /*13770*/  HADD2.F32 R10, -RZ, R11.H0_H0 ;  /* 0x2000000bff0a7230 */ /* 0x000fc40000004100 */
[--C-:B------:R-:W-:Y:S02]  /*13780*/  HADD2.F32 R21, -RZ, R24.reuse.H0_H0 ;  /* 0x20000018ff157230 */ /* 0x100fe40000004100 */
[----:B------:R-:W-:Y:S02]  /*13790*/  HADD2.F32 R25, -RZ, R25.H1_H1 ;  /* 0x30000019ff197230 */ /* 0x000fe40000004100 */
[----:B------:R-:W-:Y:S02]  /*137a0*/  HADD2.F32 R11, -RZ, R11.H1_H1 ;  /* 0x3000000bff0b7230 */ /* 0x000fe40000004100 */
[----:B------:R-:W-:Y:S02]  /*137b0*/  HADD2.F32 R20, -RZ, R15.H1_H1 ;  /* 0x3000000fff147230 */ /* 0x000fe40000004100 */
[----:B------:R-:W-:Y:S02]  /*137c0*/  HADD2.F32 R24, -RZ, R24.H1_H1 ;  /* 0x30000018ff187230 */ /* 0x000fe40000004100 */
[--C-:B------:R-:W-:Y:S01]  /*137d0*/  HADD2.F32 R15, -RZ, R26.reuse.H0_H0 ;  /* 0x2000001aff0f7230 */ /* 0x100fe20000004100 */
[----:B------:R-:W-:Y:S01]  /*137e0*/  FFMA.FTZ R23, R25, R23, R32 ;  /* 0x0000001719177223 */ /* 0x000fe20000010020 */
[----:B------:R-:W-:Y:S01]  /*137f0*/  HADD2.F32 R26, -RZ, R26.H1_H1 ;  /* 0x3000001aff1a7230 */ /* 0x000fe20000004100 */
[----:B------:R-:W-:-:S02]  /*13800*/  FFMA.FTZ R20, R20, R28, R27 ;  /* 0x0000001c14147223 */ /* 0x000fc4000001001b */
[----:B------:R-:W-:Y:S02]  /*13810*/  FFMA.FTZ R6, R21, R10, R6 ;  /* 0x0000000a15067223 */ /* 0x000fe40000010006 */
[----:B------:R-:W-:Y:S01]  /*13820*/  FFMA.FTZ R7, R24, R11, R7 ;  /* 0x0000000b18077223 */ /* 0x000fe20000010007 */
[----:B------:R-:W-:Y:S01]  /*13830*/  F2FP.PACK_AB R4, R23, R4 ;  /* 0x000000041704723e */ /* 0x000fe200000000ff */
[----:B------:R-:W-:Y:S01]  /*13840*/  FFMA.FTZ R5, R15, R9, R5 ;  /* 0x000000090f057223 */ /* 0x000fe20000010005 */
[----:B------:R-:W-:Y:S01]  /*13850*/  F2FP.PACK_AB R8, R20, R8 ;  /* 0x000000081408723e */ /* 0x000fe200000000ff */
[----:B------:R-:W-:Y:S01]  /*13860*/  FFMA.FTZ R26, R26, R29, R30 ;  /* 0x0000001d1a1a7223 */ /* 0x000fe2000001001e */
[----:B------:R-:W-:Y:S02]  /*13870*/  F2FP.PACK_AB R6, R7, R6 ;  /* 0x000000060706723e */ /* 0x000fe400000000ff */
[----:B------:R-:W-:Y:S02]  /*13880*/  MOV R24, R4 ;  /* 0x0000000400187202 */ /* 0x000fe40000000f00 */
[----:B------:R-:W-:-:S02]  /*13890*/  F2FP.PACK_AB R26, R26, R5 ;  /* 0x000000051a1a723e */ /* 0x000fc400000000ff */
[----:B------:R-:W-:Y:S02]  /*138a0*/  MOV R25, R8 ;  /* 0x0000000800197202 */ /* 0x000fe40000000f00 */
[----:B------:R-:W-:Y:S02]  /*138b0*/  MOV R27, R6 ;  /* 0x00000006001b7202 */ /* 0x000fe40000000f00 */
.L_x_2836:
[----:B------:R-:W-:Y:S05]  /*138c0*/  BSYNC B0 ;  /* 0x0000000000007941 */ /* 0x000fea0003800000 */
.L_x_2835:
[----:B------:R1:W-:Y:S02]  /*138d0*/  STS.128 [R241+0x6800], R24 ;  /* 0x00680018f1007388 */ /* 0x0003e40000000c00 */
.L_x_2828:
[----:B------:R-:W-:Y:S05]  /*138e0*/  BSYNC B1 ;  /* 0x0000000000017941 */ /* 0x000fea0003800000 */
.L_x_2827:
[----:B------:R-:W-:Y:S01]  /*138f0*/  IADD3 R15, R136, 0x20, RZ ;  /* 0x00000020880f7810 */ /* 0x000fe20007ffe0ff */
[----:B------:R-:W-:Y:S03]  /*13900*/  BSSY B1, `(.L_x_2837) ;  /* 0x0000189000017945 */ /* 0x000fe60003800000 */
[----:B------:R-:W-:-:S04]  /*13910*/  ISETP.GE.AND P0, PT, R15, R3, PT ;  /* 0x000000030f00720c */ /* 0x000fc80003f06270 */
[----:B------:R-:W-:-:S13]  /*13920*/  ISETP.LT.OR P0, PT, R52, -0x107, P0 ;  /* 0xfffffef93400780c */ /* 0x000fda0000701670 */
[----:B------:R-:W-:Y:S05]  /*13930*/  @P0 BRA `(.L_x_2838) ;  /* 0x0000185000000947 */ /* 0x000fea0003800000 */
[----:B-1----:R1:W5:Y:S01]  /*13940*/  LDG.E.128 R24, [R18.64] ;  /* 0x0000000612187981 */ /* 0x002362000c1e1d00 */
[----:B------:R-:W-:Y:S01]  /*13950*/  ISETP.GE.AND P0, PT, R16, c[0x0][0x230], PT ;  /* 0x00008c0010007a0c */ /* 0x000fe20003f06270 */
[----:B------:R-:W-:-:S12]  /*13960*/  BSSY B0, `(.L_x_2839) ;  /* 0x000005b000007945 */ /* 0x000fd80003800000 */
[----:B------:R-:W-:Y:S05]  /*13970*/  @P0 BRA `(.L_x_2840) ;  /* 0x0000059000000947 */ /* 0x000fea0003800000 */
[-C--:B------:R-:W-:Y:S01]  /*13980*/  ISETP.GE.AND P0, PT, R16, R128.reuse, PT ;  /* 0x000000801000720c */ /* 0x080fe20003f06270 */
[----:B------:R-:W-:Y:S01]  /*13990*/  IMAD.MOV.U32 R4, RZ, RZ, RZ ;  /* 0x000000ffff047224 */ /* 0x000fe200078e00ff */
[----:B------:R-:W-:Y:S02]  /*139a0*/  MOV R6, R128 ;  /* 0x0000008000067202 */ /* 0x000fe40000000f00 */
[----:B-----5:R-:W-:-:S09]  /*139b0*/  MOV R10, RZ ;  /* 0x000000ff000a7202 */ /* 0x020fd20000000f00 */
[----:B------:R-:W-:-:S04]  /*139c0*/  @P0 SHF.R.S32.HI R128, RZ, 0x1, R129 ;  /* 0x00000001ff800819 */ /* 0x000fc80000011481 */
[C---:B------:R-:W-:Y:S02]  /*139d0*/  SHF.L.U32 R8, R128.reuse, 0x5, RZ ;  /* 0x0000000580087819 */ /* 0x040fe400000006ff */
        /* <DEDUP_REMOVED lines=9> */
[----:B------:R-:W2:Y:S03]  /*13a70*/  LDG.E.128 R20, [R20.64] ;  /* 0x0000000614147981 */ /* 0x000ea6000c1e1d00 */
[----:B------:R-:W-:Y:S02]  /*13a80*/  LEA.HI.X R29, R5, c[0x0][0x2b4], R4, 0x1, P1 ;  /* 0x0000ad00051d7a11 */ /* 0x000fe400008f0c04 */
[----:B------:R-:W-:-:S03]  /*13a90*/  IADD3 R9, P1, R10, R9, RZ ;  /* 0x000000090a097210 */ /* 0x000fc60007f3e0ff */
[----:B---3--:R1:W3:Y:S01]  /*13aa0*/  LDG.E.128 R4, [R28.64] ;  /* 0x000000061c047981 */ /* 0x0082e2000c1e1d00 */
[----:B------:R-:W-:Y:S02]  /*13ab0*/  LEA.HI.X.SX32 R8, R10, R8, 0x1, P1 ;  /* 0x000000080a087211 */ /* 0x000fe400008f0eff */
[----:B------:R-:W-:-:S04]  /*13ac0*/  LEA R10, P1, R9, c[0x0][0x2a8], 0x1 ;  /* 0x0000aa00090a7a11 */ /* 0x000fc800078208ff */
[----:B------:R-:W-:-:S06]  /*13ad0*/  LEA.HI.X R11, R9, c[0x0][0x2ac], R8, 0x1, P1 ;  /* 0x0000ab00090b7a11 */ /* 0x000fcc00008f0c08 */
[----:B----4-:R-:W4:Y:S01]  /*13ae0*/  LDG.E.128 R8, [R10.64] ;  /* 0x000000060a087981 */ /* 0x010f22000c1e1d00 */
[----:B-1----:R-:W-:Y:S02]  /*13af0*/  MOV R28, R24 ;  /* 0x00000018001c7202 */ /* 0x002fe40000000f00 */
[----:B------:R-:W-:Y:S01]  /*13b00*/  MOV R24, R27 ;  /* 0x0000001b00187202 */ /* 0x000fe20000000f00 */
[----:B--2---:R-:W-:Y:S01]  /*13b10*/  IMAD.MOV.U32 R27, RZ, RZ, R21 ;  /* 0x000000ffff1b7224 */ /* 0x004fe200078e0015 */
[----:B------:R-:W-:Y:S01]  /*13b20*/  MOV R21, R22 ;  /* 0x0000001600157202 */ /* 0x000fe20000000f00 */
[--C-:B------:R-:W-:Y:S02]  /*13b30*/  HADD2.F32 R32, -RZ, R20.reuse.H0_H0 ;  /* 0x20000014ff207230 */ /* 0x100fe40000004100 */
[----:B------:R-:W-:Y:S02]  /*13b40*/  HADD2.F32 R35, -RZ, R20.H1_H1 ;  /* 0x30000014ff237230 */ /* 0x000fe40000004100 */
[----:B---3--:R-:W-:-:S02]  /*13b50*/  HADD2.F32 R22, -RZ, R4.H0_H0 ;  /* 0x20000004ff167230 */ /* 0x008fc40000004100 */
[----:B------:R-:W-:Y:S02]  /*13b60*/  HADD2.F32 R29, -RZ, R4.H1_H1 ;  /* 0x30000004ff1d7230 */ /* 0x000fe40000004100 */
[--C-:B------:R-:W-:Y:S01]  /*13b70*/  HADD2.F32 R4, -RZ, R5.reuse.H0_H0 ;  /* 0x20000005ff047230 */ /* 0x100fe20000004100 */
[----:B------:R-:W-:Y:S01]  /*13b80*/  @!P0 FADD.FTZ R22, -R22, -RZ ;  /* 0x800000ff16168221 */ /* 0x000fe20000010100 */
[----:B------:R-:W-:Y:S02]  /*13b90*/  HADD2.F32 R30, -RZ, R5.H1_H1 ;  /* 0x30000005ff1e7230 */ /* 0x000fe40000004100 */
[----:B------:R-:W-:Y:S01]  /*13ba0*/  HADD2.F32 R20, -RZ, R27.H0_H0 ;  /* 0x2000001bff147230 */ /* 0x000fe20000004100 */
[----:B------:R-:W-:Y:S01]  /*13bb0*/  @!P0 FADD.FTZ R4, -R4, -RZ ;  /* 0x800000ff04048221 */ /* 0x000fe20000010100 */
[--C-:B------:R-:W-:Y:S02]  /*13bc0*/  HADD2.F32 R5, -RZ, R6.reuse.H0_H0 ;  /* 0x20000006ff057230 */ /* 0x100fe40000004100 */
[----:B------:R-:W-:-:S02]  /*13bd0*/  HADD2.F32 R31, -RZ, R6.H1_H1 ;  /* 0x30000006ff1f7230 */ /* 0x000fc40000004100 */
[--C-:B------:R-:W-:Y:S01]  /*13be0*/  HADD2.F32 R6, -RZ, R7.reuse.H0_H0 ;  /* 0x20000007ff067230 */ /* 0x100fe20000004100 */
[----:B------:R-:W-:Y:S01]  /*13bf0*/  FMUL.FTZ R32, R32, R22 ;  /* 0x0000001620207220 */ /* 0x000fe20000410000 */
        /* <DEDUP_REMOVED lines=11> */
[----:B------:R-:W-:-:S02]  /*13cb0*/  @!P0 FADD.FTZ R5, -R5, -RZ ;  /* 0x800000ff05058221 */ /* 0x000fc40000010100 */
[----:B------:R-:W-:Y:S01]  /*13cc0*/  FMUL.FTZ R31, R21, R31 ;  /* 0x0000001f151f7220 */ /* 0x000fe20000410000 */
[----:B----4-:R-:W-:Y:S01]  /*13cd0*/  HADD2.F32 R21, -RZ, R8.H0_H0 ;  /* 0x20000008ff157230 */ /* 0x010fe20000004100 */
[----:B------:R-:W-:Y:S01]  /*13ce0*/  FMUL.FTZ R6, R4, R6 ;  /* 0x0000000604067220 */ /* 0x000fe20000410000 */
[----:B------:R-:W-:Y:S01]  /*13cf0*/  HADD2.F32 R4, -RZ, R28.H0_H0 ;  /* 0x2000001cff047230 */ /* 0x000fe20000004100 */
[----:B------:R-:W-:Y:S02]  /*13d00*/  @!P0 FADD.FTZ R30, -R30, -RZ ;  /* 0x800000ff1e1e8221 */ /* 0x000fe40000010100 */
[----:B------:R-:W-:Y:S01]  /*13d10*/  FMUL.FTZ R7, R23, R7 ;  /* 0x0000000717077220 */ /* 0x000fe20000410000 */
[----:B------:R-:W-:Y:S01]  /*13d20*/  HADD2.F32 R23, -RZ, R8.H1_H1 ;  /* 0x30000008ff177230 */ /* 0x000fe20000004100 */
[----:B------:R-:W-:Y:S01]  /*13d30*/  FMUL.FTZ R35, R35, R29 ;  /* 0x0000001d23237220 */ /* 0x000fe20000410000 */
[----:B------:R-:W-:Y:S01]  /*13d40*/  HADD2.F32 R8, -RZ, R9.H0_H0 ;  /* 0x20000009ff087230 */ /* 0x000fe20000004100 */
[----:B------:R-:W-:Y:S01]  /*13d50*/  FMUL.FTZ R5, R22, R5 ;  /* 0x0000000516057220 */ /* 0x000fe20000410000 */
[----:B------:R-:W-:Y:S01]  /*13d60*/  HADD2.F32 R22, -RZ, R25.H0_H0 ;  /* 0x20000019ff167230 */ /* 0x000fe20000004100 */
[----:B------:R-:W-:Y:S01]  /*13d70*/  FMUL.FTZ R27, R27, R30 ;  /* 0x0000001e1b1b7220 */ /* 0x000fe20000410000 */
[----:B------:R-:W-:Y:S01]  /*13d80*/  HADD2.F32 R29, -RZ, R9.H1_H1 ;  /* 0x30000009ff1d7230 */ /* 0x000fe20000004100 */
[----:B------:R-:W-:Y:S01]  /*13d90*/  FFMA.FTZ R4, R4, R21, R32 ;  /* 0x0000001504047223 */ /* 0x000fe20000010020 */
[----:B------:R-:W-:-:S02]  /*13da0*/  HADD2.F32 R9, -RZ, R10.H0_H0 ;  /* 0x2000000aff097230 */ /* 0x000fc40000004100 */
[----:B------:R-:W-:Y:S02]  /*13db0*/  HADD2.F32 R30, -RZ, R10.H1_H1 ;  /* 0x3000000aff1e7230 */ /* 0x000fe40000004100 */
[--C-:B------:R-:W-:Y:S02]  /*13dc0*/  HADD2.F32 R10, -RZ, R11.reuse.H0_H0 ;  /* 0x2000000bff0a7230 */ /* 0x100fe40000004100 */
[----:B------:R-:W-:Y:S02]  /*13dd0*/  HADD2.F32 R21, -RZ, R24.H0_H0 ;  /* 0x20000018ff157230 */ /* 0x000fe40000004100 */
[----:B------:R-:W-:Y:S02]  /*13de0*/  HADD2.F32 R28, -RZ, R28.H1_H1 ;  /* 0x3000001cff1c7230 */ /* 0x000fe40000004100 */
[----:B------:R-:W-:Y:S02]  /*13df0*/  HADD2.F32 R11, -RZ, R11.H1_H1 ;  /* 0x3000000bff0b7230 */ /* 0x000fe40000004100 */
[----:B------:R-:W-:Y:S01]  /*13e00*/  HADD2.F32 R24, -RZ, R24.H1_H1 ;  /* 0x30000018ff187230 */ /* 0x000fe20000004100 */
[----:B------:R-:W-:Y:S01]  /*13e10*/  FFMA.FTZ R8, R22, R8, R20 ;  /* 0x0000000816087223 */ /* 0x000fe20000010014 */
[--C-:B------:R-:W-:Y:S01]  /*13e20*/  HADD2.F32 R20, -RZ, R26.reuse.H0_H0 ;  /* 0x2000001aff147230 */ /* 0x100fe20000004100 */
[----:B------:R-:W-:Y:S01]  /*13e30*/  FFMA.FTZ R23, R28, R23, R35 ;  /* 0x000000171c177223 */ /* 0x000fe20000010023 */
[----:B------:R-:W-:Y:S01]  /*13e40*/  HADD2.F32 R25, -RZ, R25.H1_H1 ;  /* 0x30000019ff197230 */ /* 0x000fe20000004100 */
[----:B------:R-:W-:Y:S01]  /*13e50*/  FFMA.FTZ R6, R21, R10, R6 ;  /* 0x0000000a15067223 */ /* 0x000fe20000010006 */
[----:B------:R-:W-:Y:S01]  /*13e60*/  HADD2.F32 R26, -RZ, R26.H1_H1 ;  /* 0x3000001aff1a7230 */ /* 0x000fe20000004100 */
        /* <DEDUP_REMOVED lines=10> */
.L_x_2840:
[----:B------:R-:W-:Y:S05]  /*13f10*/  BSYNC B0 ;  /* 0x0000000000007941 */ /* 0x000fea0003800000 */
.L_x_2839:
        /* <DEDUP_REMOVED lines=9> */
[----:B------:R-:W-:-:S09]  /*13fb0*/  MOV R10, RZ ;  /* 0x000000ff000a7202 */ /* 0x000fd20000000f00 */
        /* <DEDUP_REMOVED lines=19> */
[----:B-----5:R-:W-:Y:S01]  /*140f0*/  MOV R28, R20 ;  /* 0x00000014001c7202 */ /* 0x020fe20000000f00 */
        /* <DEDUP_REMOVED lines=28> */
[--C-:B----4-:R-:W-:Y:S01]  /*142c0*/  HADD2.F32 R24, -RZ, R8.reuse.H0_H0 ;  /* 0x20000008ff187230 */ /* 0x110fe20000004100 */
[----:B------:R-:W-:Y:S01]  /*142d0*/  FMUL.FTZ R7, R27, R7 ;  /* 0x000000071b077220 */ /* 0x000fe20000410000 */
        /* <DEDUP_REMOVED lines=8> */
[----:B------:R-:W-:Y:S01]  /*14360*/  HADD2.F32 R4, -RZ, R28.H0_H0 ;  /* 0x2000001cff047230 */ /* 0x000fe20000004100 */
[----:B------:R-:W-:Y:S01]  /*14370*/  FMUL.FTZ R35, R35, R29 ;  /* 0x0000001d23237220 */ /* 0x000fe20000410000 */
[----:B------:R-:W-:Y:S01]  /*14380*/  HADD2.F32 R29, -RZ, R9.H1_H1 ;  /* 0x30000009ff1d7230 */ /* 0x000fe20000004100 */
[----:B------:R-:W-:Y:S01]  /*14390*/  FFMA.FTZ R8, R26, R8, R22 ;  /* 0x000000081a087223 */ /* 0x000fe20000010016 */
[----:B------:R-:W-:Y:S01]  /*143a0*/  HADD2.F32 R22, -RZ, R21.H1_H1 ;  /* 0x30000015ff167230 */ /* 0x000fe20000004100 */
[----:B------:R-:W-:Y:S01]  /*143b0*/  FMUL.FTZ R25, R25, R30 ;  /* 0x0000001e19197220 */ /* 0x000fe20000410000 */
[--C-:B------:R-:W-:Y:S01]  /*143c0*/  HADD2.F32 R9, -RZ, R10.reuse.H0_H0 ;  /* 0x2000000aff097230 */ /* 0x100fe20000004100 */
[----:B------:R-:W-:Y:S01]  /*143d0*/  FFMA.FTZ R4, R4, R24, R32 ;  /* 0x0000001804047223 */ /* 0x000fe20000010020 */
[----:B------:R-:W-:-:S02]  /*143e0*/  HADD2.F32 R30, -RZ, R10.H1_H1 ;  /* 0x3000000aff1e7230 */ /* 0x000fc40000004100 */
[--C-:B------:R-:W-:Y:S02]  /*143f0*/  HADD2.F32 R21, -RZ, R23.reuse.H0_H0 ;  /* 0x20000017ff157230 */ /* 0x100fe40000004100 */
[----:B------:R-:W-:Y:S02]  /*14400*/  HADD2.F32 R24, -RZ, R23.H1_H1 ;  /* 0x30000017ff187230 */ /* 0x000fe40000004100 */
[----:B------:R-:W-:Y:S02]  /*14410*/  HADD2.F32 R28, -RZ, R28.H1_H1 ;  /* 0x3000001cff1c7230 */ /* 0x000fe40000004100 */
[--C-:B------:R-:W-:Y:S02]  /*14420*/  HADD2.F32 R10, -RZ, R11.reuse.H0_H0 ;  /* 0x2000000bff0a7230 */ /* 0x100fe40000004100 */
[----:B------:R-:W-:Y:S02]  /*14430*/  HADD2.F32 R23, -RZ, R20.H0_H0 ;  /* 0x20000014ff177230 */ /* 0x000fe40000004100 */
        /* <DEDUP_REMOVED lines=11> */
[----:B------:R-:W-:Y:S01]  /*144f0*/  F2FP.PACK_AB R6, R7, R6 ;  /* 0x000000060706723e */ /* 0x000fe200000000ff */
[----:B------:R-:W-:Y:S01]  /*14500*/  IMAD.MOV.U32 R20, RZ, RZ, R4 ;  /* 0x000000ffff147224 */ /* 0x000fe200078e0004 */
[----:B------:R-:W-:Y:S02]  /*14510*/  MOV R21, R8 ;  /* 0x0000000800157202 */ /* 0x000fe40000000f00 */
[----:B------:R-:W-:Y:S02]  /*14520*/  MOV R22, R5 ;  /* 0x0000000500167202 */ /* 0x000fe40000000f00 */
[----:B------:R-:W-:-:S02]  /*14530*/  MOV R23, R6 ;  /* 0x0000000600177202 */ /* 0x000fc40000000f00 */
.L_x_2842:
[----:B------:R-:W-:Y:S05]  /*14540*/  BSYNC B0 ;  /* 0x0000000000007941 */ /* 0x000fea0003800000 */
.L_x_2841:
        /* <DEDUP_REMOVED lines=11> */
[C---:B------:R-:W-:Y:S01]  /*14600*/  LEA R8, R128.reuse, 0x80, 0x5 ;  /* 0x0000008080087811 */ /* 0x040fe200078e28ff */
[----:B------:R-:W-:Y:S01]  /*14610*/  @P0 IMAD.MOV R4, RZ, RZ, -R128 ;  /* 0x000000ffff040224 */ /* 0x000fe200078e0a80 */
[----:B------:R-:W-:Y:S02]  /*14620*/  @P0 IADD3 R6, -R128, RZ, RZ ;  /* 0x000000ff80060210 */ /* 0x000fe40007ffe1ff */
[----:B------:R-:W-:Y:S02]  /*14630*/  IADD3 R9, P1, R8, R0, RZ ;  /* 0x0000000008097210 */ /* 0x000fe40007f3e0ff */
[----:B------:R-:W-:Y:S01]  /*14640*/  @P0 IADD3 R10, -R128, RZ, RZ ;  /* 0x000000ff800a0210 */ /* 0x000fe20007ffe1ff */
[----:B--2---:R-:W-:Y:S01]  /*14650*/  IMAD.WIDE R20, R6, 0x2, R18 ;  /* 0x0000000206147825 */ /* 0x004fe200078e0212 */
[----:B------:R-:W-:Y:S02]  /*14660*/  LEA.HI.X.SX32 R8, R8, R2, 0x1, P1 ;  /* 0x0000000208087211 */ /* 0x000fe400008f0eff */
[----:B------:R-:W-:-:S03]  /*14670*/  IADD3 R5, P1, R4, R9, RZ ;  /* 0x0000000904057210 */ /* 0x000fc60007f3e0ff */
[----:B------:R-:W2:Y:S01]  /*14680*/  LDG.E.128 R20, [R20.64+0x100] ;  /* 0x0001000614147981 */ /* 0x000ea2000c1e1d00 */
[----:B------:R-:W-:Y:S02]  /*14690*/  LEA.HI.X.SX32 R4, R4, R8, 0x1, P1 ;  /* 0x0000000804047211 */ /* 0x000fe400008f0eff */
[----:B------:R-:W-:-:S04]  /*146a0*/  LEA R28, P1, R5, c[0x0][0x2b0], 0x1 ;  /* 0x0000ac00051c7a11 */ /* 0x000fc800078208ff */
[----:B------:R-:W-:Y:S02]  /*146b0*/  LEA.HI.X R29, R5, c[0x0][0x2b4], R4, 0x1, P1 ;  /* 0x0000ad00051d7a11 */ /* 0x000fe400008f0c04 */
[----:B------:R-:W-:-:S03]  /*146c0*/  IADD3 R9, P1, R10, R9, RZ ;  /* 0x000000090a097210 */ /* 0x000fc60007f3e0ff */
[----:B---3--:R1:W3:Y:S01]  /*146d0*/  LDG.E.128 R4, [R28.64] ;  /* 0x000000061c047981 */ /* 0x0082e2000c1e1d00 */
[----:B------:R-:W-:Y:S02]  /*146e0*/  LEA.HI.X.SX32 R8, R10, R8, 0x1, P1 ;  /* 0x000000080a087211 */ /* 0x000fe400008f0eff */
[----:B------:R-:W-:-:S04]  /*146f0*/  LEA R10, P1, R9, c[0x0][0x2a8], 0x1 ;  /* 0x0000aa00090a7a11 */ /* 0x000fc800078208ff */
[----:B------:R-:W-:-:S06]  /*14700*/  LEA.HI.X R11, R9, c[0x0][0x2ac], R8, 0x1, P1 ;  /* 0x0000ab00090b7a11 */ /* 0x000fcc00008f0c08 */
[----:B----4-:R-:W4:Y:S01]  /*14710*/  LDG.E.128 R8, [R10.64] ;  /* 0x000000060a087981 */ /* 0x010f22000c1e1d00 */
[----:B-1---5:R-:W-:Y:S02]  /*14720*/  MOV R28, R24 ;  /* 0x00000018001c7202 */ /* 0x022fe40000000f00 */
[----:B------:R-:W-:Y:S01]  /*14730*/  MOV R24, R27 ;  /* 0x0000001b00187202 */ /* 0x000fe20000000f00 */
[----:B--2---:R-:W-:Y:S01]  /*14740*/  IMAD.MOV.U32 R27, RZ, RZ, R21 ;  /* 0x000000ffff1b7224 */ /* 0x004fe200078e0015 */
[----:B------:R-:W-:Y:S01]  /*14750*/  MOV R21, R22 ;  /* 0x0000001600157202 */ /* 0x000fe20000000f00 */
[--C-:B------:R-:W-:Y:S02]  /*14760*/  HADD2.F32 R32, -RZ, R20.reuse.H0_H0 ;  /* 0x20000014ff207230 */ /* 0x100fe40000004100 */
[----:B------:R-:W-:Y:S02]  /*14770*/  HADD2.F32 R35, -RZ, R20.H1_H1 ;  /* 0x30000014ff237230 */ /* 0x000fe40000004100 */
[----:B------:R-:W-:-:S02]  /*14780*/  HADD2.F32 R20, -RZ, R27.H0_H0 ;  /* 0x2000001bff147230 */ /* 0x000fc40000004100 */
[--C-:B---3--:R-:W-:Y:S02]  /*14790*/  HADD2.F32 R22, -RZ, R4.reuse.H0_H0 ;  /* 0x20000004ff167230 */ /* 0x108fe40000004100 */
[----:B------:R-:W-:Y:S02]  /*147a0*/  HADD2.F32 R29, -RZ, R4.H1_H1 ;  /* 0x30000004ff1d7230 */ /* 0x000fe40000004100 */
[--C-:B------:R-:W-:Y:S01]  /*147b0*/  HADD2.F32 R4, -RZ, R5.reuse.H0_H0 ;  /* 0x20000005ff047230 */ /* 0x100fe20000004100 */
[----:B------:R-:W-:Y:S01]  /*147c0*/  @!P0 FADD.FTZ R22, -R22, -RZ ;  /* 0x800000ff16168221 */ /* 0x000fe20000010100 */
[----:B------:R-:W-:Y:S02]  /*147d0*/  HADD2.F32 R30, -RZ, R5.H1_H1 ;  /* 0x30000005ff1e7230 */ /* 0x000fe40000004100 */
[--C-:B------:R-:W-:Y:S01]  /*147e0*/  HADD2.F32 R5, -RZ, R6.reuse.H0_H0 ;  /* 0x20000006ff057230 */ /* 0x100fe20000004100 */
[----:B------:R-:W-:Y:S01]  /*147f0*/  @!P0 FADD.FTZ R4, -R4, -RZ ;  /* 0x800000ff04048221 */ /* 0x000fe20000010100 */
        /* <DEDUP_REMOVED lines=52> */
.L_x_2844:
[----:B------:R-:W-:Y:S05]  /*14b40*/  BSYNC B0 ;  /* 0x0000000000007941 */ /* 0x000fea0003800000 */
.L_x_2843:
        /* <DEDUP_REMOVED lines=24> */
[----:B------:R-:W5:Y:S01]  /*14cd0*/  LDG.E.128 R4, [R28.64] ;  /* 0x000000061c047981 */ /* 0x000f62000c1e1d00 */
[----:B------:R-:W-:Y:S02]  /*14ce0*/  LEA.HI.X.SX32 R8, R10, R8, 0x1, P1 ;  /* 0x000000080a087211 */ /* 0x000fe400008f0eff */
[----:B------:R-:W-:-:S04]  /*14cf0*/  LEA R10, P1, R9, c[0x0][0x2a8], 0x1 ;  /* 0x0000aa00090a7a11 */ /* 0x000fc800078208ff */
[----:B------:R-:W-:-:S06]  /*14d00*/  LEA.HI.X R11, R9, c[0x0][0x2ac], R8, 0x1, P1 ;  /* 0x0000ab00090b7a11 */ /* 0x000fcc00008f0c08 */
[----:B---3--:R-:W3:Y:S01]  /*14d10*/  LDG.E.128 R8, [R10.64] ;  /* 0x000000060a087981 */ /* 0x008ee2000c1e1d00 */
[----:B-1----:R-:W-:Y:S01]  /*14d20*/  MOV R18, R21 ;  /* 0x0000001500127202 */ /* 0x002fe20000000f00 */
[----:B------:R-:W-:Y:S01]  /*14d30*/  IMAD.MOV.U32 R19, RZ, RZ, R23 ;  /* 0x000000ffff137224 */ /* 0x000fe200078e0017 */
[----:B--2---:R-:W-:Y:S02]  /*14d40*/  MOV R21, R24 ;  /* 0x0000001800157202 */ /* 0x004fe40000000f00 */
[----:B------:R-:W-:Y:S01]  /*14d50*/  MOV R23, R26 ;  /* 0x0000001a00177202 */ /* 0x000fe20000000f00 */
[----:B------:R-:W-:Y:S01]  /*14d60*/  IMAD.MOV.U32 R26, RZ, RZ, R27 ;  /* 0x000000ffff1a7224 */ /* 0x000fe200078e001b */
[----:B------:R-:W-:Y:S01]  /*14d70*/  MOV R24, R25 ;  /* 0x0000001900187202 */ /* 0x000fe20000000f00 */
[--C-:B-----5:R-:W-:Y:S02]  /*14d80*/  HADD2.F32 R25, -RZ, R4.reuse.H0_H0 ;  /* 0x20000004ff197230 */ /* 0x120fe40000004100 */
        /* <DEDUP_REMOVED lines=29> */
[--C-:B---3--:R-:W-:Y:S01]  /*14f60*/  HADD2.F32 R20, -RZ, R8.reuse.H0_H0 ;  /* 0x20000008ff147230 */ /* 0x108fe20000004100 */
        /* <DEDUP_REMOVED lines=32> */
.L_x_2846:
[----:B------:R-:W-:Y:S05]  /*15170*/  BSYNC B0 ;  /* 0x0000000000007941 */ /* 0x000fea0003800000 */
.L_x_2845:
[----:B------:R1:W-:Y:S02]  /*15180*/  STS.128 [R241+0x7000], R20 ;  /* 0x00700014f1007388 */ /* 0x0003e40000000c00 */
.L_x_2838:
[----:B------:R-:W-:Y:S05]  /*15190*/  BSYNC B1 ;  /* 0x0000000000017941 */ /* 0x000fea0003800000 */
.L_x_2837:
[----:B-12---:R-:W-:-:S04]  /*151a0*/  IADD3 R18, R136, 0x30, RZ ;  /* 0x0000003088127810 */ /* 0x006fc80007ffe0ff */
        /* <DEDUP_REMOVED lines=22> */
[----:B-----5:R-:W-:-:S04]  /*15310*/  LEA R10, P1, R5, c[0x0][0x2b0], 0x1 ;  /* 0x0000ac00050a7a11 */ /* 0x020fc800078208ff */
        /* <DEDUP_REMOVED lines=9> */
[----:B------:R-:W-:Y:S02]  /*153b0*/  MOV R19, R27 ;  /* 0x0000001b00137202 */ /* 0x000fe40000000f00 */
[----:B--2---:R-:W-:Y:S01]  /*153c0*/  MOV R26, R21 ;  /* 0x00000015001a7202 */ /* 0x004fe20000000f00 */
[----:B------:R-:W-:Y:S01]  /*153d0*/  IMAD.MOV.U32 R21, RZ, RZ, R22 ;  /* 0x000000ffff157224 */ /* 0x000fe200078e0016 */
[--C-:B------:R-:W-:Y:S02]  /*153e0*/  HADD2.F32 R30, -RZ, R20.reuse.H0_H0 ;  /* 0x20000014ff1e7230 */ /* 0x100fe40000004100 */
[----:B------:R-:W-:-:S02]  /*153f0*/  HADD2.F32 R31, -RZ, R20.H1_H1 ;  /* 0x30000014ff1f7230 */ /* 0x000fc40000004100 */
[----:B------:R-:W-:Y:S02]  /*15400*/  HADD2.F32 R20, -RZ, R26.H0_H0 ;  /* 0x2000001aff147230 */ /* 0x000fe40000004100 */
        /* <DEDUP_REMOVED lines=20> */
[----:B------:R-:W-:Y:S02]  /*15550*/  FMUL.FTZ R29, R21, R29 ;  /* 0x0000001d151d7220 */ /* 0x000fe40000410000 */
[----:B------:R-:W-:Y:S01]  /*15560*/  FMUL.FTZ R7, R23, R7 ;  /* 0x0000000717077220 */ /* 0x000fe20000410000 */
[----:B------:R-:W-:Y:S01]  /*15570*/  HADD2.F32 R26, -RZ, R26.H1_H1 ;  /* 0x3000001aff1a7230 */ /* 0x000fe20000004100 */
[----:B------:R-:W-:Y:S01]  /*15580*/  FMUL.FTZ R5, R22, R5 ;  /* 0x0000000516057220 */ /* 0x000fe20000410000 */
[----:B------:R-:W-:Y:S01]  /*15590*/  HADD2.F32 R22, -RZ, R3.H0_H0 ;  /* 0x20000003ff167230 */ /* 0x000fe20000004100 */
[----:B------:R-:W-:Y:S01]  /*155a0*/  @!P0 FADD.FTZ R27, -R27, -RZ ;  /* 0x800000ff1b1b8221 */ /* 0x000fe20000010100 */
[--C-:B----4-:R-:W-:Y:S01]  /*155b0*/  HADD2.F32 R21, -RZ, R8.reuse.H0_H0 ;  /* 0x20000008ff157230 */ /* 0x110fe20000004100 */
[----:B------:R-:W-:Y:S01]  /*155c0*/  FMUL.FTZ R6, R4, R6 ;  /* 0x0000000604067220 */ /* 0x000fe20000410000 */
[----:B------:R-:W-:Y:S01]  /*155d0*/  HADD2.F32 R23, -RZ, R8.H1_H1 ;  /* 0x30000008ff177230 */ /* 0x000fe20000004100 */
[----:B------:R-:W-:Y:S01]  /*155e0*/  @!P0 FADD.FTZ R28, -R28, -RZ ;  /* 0x800000ff1c1c8221 */ /* 0x000fe20000010100 */
[----:B------:R-:W-:-:S02]  /*155f0*/  HADD2.F32 R8, -RZ, R9.H0_H0 ;  /* 0x20000009ff087230 */ /* 0x000fc40000004100 */
        /* <DEDUP_REMOVED lines=30> */
.L_x_2848:
[----:B------:R-:W-:Y:S05]  /*157e0*/  BSYNC B0 ;  /* 0x0000000000007941 */ /* 0x000fea0003800000 */
.L_x_2847:
        /* <DEDUP_REMOVED lines=9> */
[----:B------:R-:W-:Y:S02]  /*15880*/  MOV R4, RZ ;  /* 0x000000ff00047202 */ /* 0x000fe40000000f00 */
[----:B------:R-:W-:-:S05]  /*15890*/  MOV R9, RZ ;  /* 0x000000ff00097202 */ /* 0x000fca0000000f00 */
[----:B------:R-:W-:-:S04]  /*158a0*/  @P0 SHF.R.S32.HI R128, RZ, 0x1, R129 ;  /* 0x00000001ff800819 */ /* 0x000fc80000011481 */
[C---:B------:R-:W-:Y:S01]  /*158b0*/  @P0 IADD3 R4, -R128.reuse, RZ, RZ ;  /* 0x000000ff80040210 */ /* 0x040fe20007ffe1ff */
[C---:B------:R-:W-:Y:S01]  /*158c0*/  IMAD R3, R128.reuse, R3, 0x40 ;  /* 0x0000004080037424 */ /* 0x040fe200078e0203 */
[----:B------:R-:W-:Y:S01]  /*158d0*/  @P0 IADD3 R6, -R128, RZ, RZ ;  /* 0x000000ff80060210 */ /* 0x000fe20007ffe1ff */
[----:B------:R-:W-:-:S03]  /*158e0*/  @P0 IMAD.MOV R9, RZ, RZ, -R128 ;  /* 0x000000ffff090224 */ /* 0x000fc600078e0a80 */
[----:B------:R-:W-:Y:S01]  /*158f0*/  IADD3 R8, P1, R3, R0, RZ ;  /* 0x0000000003087210 */ /* 0x000fe20007f3e0ff */
[----:B--2---:R-:W-:-:S03]  /*15900*/  IMAD.WIDE R24, R6, 0x2, R12 ;  /* 0x0000000206187825 */ /* 0x004fc600078e020c */
[----:B------:R-:W-:Y:S02]  /*15910*/  LEA.HI.X.SX32 R3, R3, R2, 0x1, P1 ;  /* 0x0000000203037211 */ /* 0x000fe400008f0eff */
[C---:B------:R-:W-:Y:S01]  /*15920*/  IADD3 R5, P1, R4.reuse, R8, RZ ;  /* 0x0000000804057210 */ /* 0x040fe20007f3e0ff */
[----:B------:R-:W2:Y:S03]  /*15930*/  LDG.E.128 R24, [R24.64+0x80] ;  /* 0x0000800618187981 */ /* 0x000ea6000c1e1d00 */
[----:B------:R-:W-:Y:S02]  /*15940*/  LEA.HI.X.SX32 R4, R4, R3, 0x1, P1 ;  /* 0x0000000304047211 */ /* 0x000fe400008f0eff */
[----:B------:R-:W-:-:S04]  /*15950*/  LEA R10, P1, R5, c[0x0][0x2b0], 0x1 ;  /* 0x0000ac00050a7a11 */ /* 0x000fc800078208ff */
[----:B------:R-:W-:Y:S02]  /*15960*/  LEA.HI.X R11, R5, c[0x0][0x2b4], R4, 0x1, P1 ;  /* 0x0000ad00050b7a11 */ /* 0x000fe400008f0c04 */
[----:B------:R-:W-:-:S03]  /*15970*/  IADD3 R8, P1, R9, R8, RZ ;  /* 0x0000000809087210 */ /* 0x000fc60007f3e0ff */
[----:B---3--:R5:W3:Y:S01]  /*15980*/  LDG.E.128 R4, [R10.64] ;  /* 0x000000060a047981 */ /* 0x008ae2000c1e1d00 */
[----:B------:R-:W-:Y:S02]  /*15990*/  LEA.HI.X.SX32 R3, R9, R3, 0x1, P1 ;  /* 0x0000000309037211 */ /* 0x000fe400008f0eff */
[----:B-----5:R-:W-:-:S04]  /*159a0*/  LEA R10, P1, R8, c[0x0][0x2a8], 0x1 ;  /* 0x0000aa00080a7a11 */ /* 0x020fc800078208ff */
[----:B------:R-:W-:-:S06]  /*159b0*/  LEA.HI.X R11, R8, c[0x0][0x2ac], R3, 0x1, P1 ;  /* 0x0000ab00080b7a11 */ /* 0x000fcc00008f0c03 */
[----:B------:R-:W5:Y:S01]  /*159c0*/  LDG.E.128 R8, [R10.64] ;  /* 0x000000060a087981 */ /* 0x000f62000c1e1d00 */
[----:B------:R-:W-:Y:S01]  /*159d0*/  MOV R3, R21 ;  /* 0x0000001500037202 */ /* 0x000fe20000000f00 */
[----:B------:R-:W-:Y:S01]  /*159e0*/  IMAD.MOV.U32 R19, RZ, RZ, R23 ;  /* 0x000000ffff137224 */ /* 0x000fe200078e0017 */
[----:B--2---:R-:W-:Y:S02]  /*159f0*/  MOV R21, R24 ;  /* 0x0000001800157202 */ /* 0x004fe40000000f00 */
[----:B------:R-:W-:Y:S01]  /*15a00*/  MOV R23, R26 ;  /* 0x0000001a00177202 */ /* 0x000fe20000000f00 */
[----:B------:R-:W-:Y:S01]  /*15a10*/  IMAD.MOV.U32 R26, RZ, RZ, R27 ;  /* 0x000000ffff1a7224 */ /* 0x000fe200078e001b */
[----:B------:R-:W-:Y:S01]  /*15a20*/  MOV R24, R25 ;  /* 0x0000001900187202 */ /* 0x000fe20000000f00 */
        /* <DEDUP_REMOVED lines=31> */
[--C-:B-----5:R-:W-:Y:S01]  /*15c20*/  HADD2.F32 R20, -RZ, R8.reuse.H0_H0 ;  /* 0x20000008ff147230 */ /* 0x120fe20000004100 */
[----:B------:R-:W-:Y:S01]  /*15c30*/  @!P0 FADD.FTZ R28, -R28, -RZ ;  /* 0x800000ff1c1c8221 */ /* 0x000fe20000010100 */
[----:B------:R-:W-:-:S02]  /*15c40*/  HADD2.F32 R26, -RZ, R8.H1_H1 ;  /* 0x30000008ff1a7230 */ /* 0x000fc40000004100 */
[----:B------:R-:W-:Y:S02]  /*15c50*/  HADD2.F32 R23, -RZ, R3.H0_H0 ;  /* 0x20000003ff177230 */ /* 0x000fe40000004100 */
        /* <DEDUP_REMOVED lines=9> */
[----:B------:R-:W-:Y:S02]  /*15cf0*/  HADD2.F32 R20, -RZ, R3.H1_H1 ;  /* 0x30000003ff147230 */ /* 0x000fe40000004100 */
[----:B------:R-:W-:Y:S02]  /*15d00*/  HADD2.F32 R21, -RZ, R19.H0_H0 ;  /* 0x20000013ff157230 */ /* 0x000fe40000004100 */
[----:B------:R-:W-:Y:S02]  /*15d10*/  HADD2.F32 R11, -RZ, R11.H1_H1 ;  /* 0x3000000bff0b7230 */ /* 0x000fe40000004100 */
[----:B------:R-:W-:Y:S01]  /*15d20*/  HADD2.F32 R19, -RZ, R19.H1_H1 ;  /* 0x30000013ff137230 */ /* 0x000fe20000004100 */
[----:B------:R-:W-:Y:S01]  /*15d30*/  FFMA.FTZ R20, R20, R27, R24 ;  /* 0x0000001b14147223 */ /* 0x000fe20000010018 */
[--C-:B------:R-:W-:Y:S01]  /*15d40*/  HADD2.F32 R3, -RZ, R22.reuse.H0_H0 ;  /* 0x20000016ff037230 */ /* 0x100fe20000004100 */
[----:B------:R-:W-:Y:S01]  /*15d50*/  FFMA.FTZ R25, R25, R26, R31 ;  /* 0x0000001a19197223 */ /* 0x000fe2000001001f */
[----:B------:R-:W-:Y:S01]  /*15d60*/  HADD2.F32 R22, -RZ, R22.H1_H1 ;  /* 0x30000016ff167230 */ /* 0x000fe20000004100 */
[----:B------:R-:W-:-:S02]  /*15d70*/  FFMA.FTZ R6, R21, R10, R6 ;  /* 0x0000000a15067223 */ /* 0x000fc40000010006 */
[----:B------:R-:W-:Y:S01]  /*15d80*/  FFMA.FTZ R7, R19, R11, R7 ;  /* 0x0000000b13077223 */ /* 0x000fe20000010007 */
[----:B------:R-:W-:Y:S01]  /*15d90*/  F2FP.PACK_AB R20, R20, R8 ;  /* 0x000000081414723e */ /* 0x000fe200000000ff */
[----:B------:R-:W-:Y:S01]  /*15da0*/  FFMA.FTZ R3, R3, R9, R5 ;  /* 0x0000000903037223 */ /* 0x000fe20000010005 */
[----:B------:R-:W-:Y:S01]  /*15db0*/  F2FP.PACK_AB R4, R25, R4 ;  /* 0x000000041904723e */ /* 0x000fe200000000ff */
[----:B------:R-:W-:Y:S01]  /*15dc0*/  FFMA.FTZ R22, R22, R28, R29 ;  /* 0x0000001c16167223 */ /* 0x000fe2000001001d */
[----:B------:R-:W-:Y:S02]  /*15dd0*/  F2FP.PACK_AB R6, R7, R6 ;  /* 0x000000060706723e */ /* 0x000fe400000000ff */
[----:B------:R-:W-:Y:S02]  /*15de0*/  MOV R21, R20 ;  /* 0x0000001400157202 */ /* 0x000fe40000000f00 */
[----:B------:R-:W-:Y:S02]  /*15df0*/  F2FP.PACK_AB R22, R22, R3 ;  /* 0x000000031616723e */ /* 0x000fe400000000ff */
[----:B------:R-:W-:-:S02]  /*15e00*/  MOV R20, R4 ;  /* 0x0000000400147202 */ /* 0x000fc40000000f00 */
[----:B------:R-:W-:Y:S02]  /*15e10*/  MOV R23, R6 ;  /* 0x0000000600177202 */ /* 0x000fe40000000f00 */
.L_x_2850:
[----:B------:R-:W-:Y:S05]  /*15e20*/  BSYNC B0 ;  /* 0x0000000000007941 */ /* 0x000fea0003800000 */
.L_x_2849:
        /* <DEDUP_REMOVED lines=27> */
[----:B-1----:R-:W-:-:S04]  /*15fe0*/  LEA R10, P1, R8, c[0x0][0x2a8], 0x1 ;  /* 0x0000aa00080a7a11 */ /* 0x002fc800078208ff */
[----:B------:R-:W-:-:S06]  /*15ff0*/  LEA.HI.X R11, R8, c[0x0][0x2ac], R3, 0x1, P1 ;  /* 0x0000ab00080b7a11 */ /* 0x000fcc00008f0c03 */
[----:B----4-:R-:W4:Y:S01]  /*16000*/  LDG.E.128 R8, [R10.64] ;  /* 0x000000060a087981 */ /* 0x010f22000c1e1d00 */
[----:B-----5:R-:W-:Y:S02]  /*16010*/  MOV R3, R25 ;  /* 0x0000001900037202 */ /* 0x020fe40000000f00 */
[----:B------:R-:W-:Y:S01]  /*16020*/  MOV R25, R26 ;  /* 0x0000001a00197202 */ /* 0x000fe20000000f00 */
[----:B------:R-:W-:Y:S01]  /*16030*/  IMAD.MOV.U32 R19, RZ, RZ, R27 ;  /* 0x000000ffff137224 */ /* 0x000fe200078e001b */
[----:B--2---:R-:W-:Y:S02]  /*16040*/  MOV R26, R21 ;  /* 0x00000015001a7202 */ /* 0x004fe40000000f00 */
        /* <DEDUP_REMOVED lines=65> */
.L_x_2852:
[----:B------:R-:W-:Y:S05]  /*16460*/  BSYNC B0 ;  /* 0x0000000000007941 */ /* 0x000fea0003800000 */
.L_x_2851:
        /* <DEDUP_REMOVED lines=9> */
[----:B------:R-:W-:-:S09]  /*16500*/  MOV R6, 0x30 ;  /* 0x0000003000067802 */ /* 0x000fd20000000f00 */
[--C-:B------:R-:W-:Y:S02]  /*16510*/  @P0 SHF.R.S32.HI R128, RZ, 0x1, R129.reuse ;  /* 0x00000001ff800819 */ /* 0x100fe40000011481 */
[----:B------:R-:W-:Y:S02]  /*16520*/  @P0 SHF.R.S32.HI R5, RZ, 0x1, R129 ;  /* 0x00000001ff050819 */ /* 0x000fe40000011481 */
[C---:B------:R-:W-:Y:S01]  /*16530*/  @P0 IADD3 R4, -R128.reuse, RZ, RZ ;  /* 0x000000ff80040210 */ /* 0x040fe20007ffe1ff */
[----:B------:R-:W-:Y:S01]  /*16540*/  IMAD R6, R128, R6, 0xc0 ;  /* 0x000000c080067424 */ /* 0x000fe200078e0206 */
[----:B------:R-:W-:-:S03]  /*16550*/  @P0 IADD3 R3, -R5, RZ, RZ ;  /* 0x000000ff05030210 */ /* 0x000fc60007ffe1ff */
[----:B--2---:R-:W-:Y:S01]  /*16560*/  IMAD.WIDE R24, R4, 0x2, R12 ;  /* 0x0000000204187825 */ /* 0x004fe200078e020c */
[----:B------:R-:W-:-:S04]  /*16570*/  IADD3 R0, P1, R6, R0, RZ ;  /* 0x0000000006007210 */ /* 0x000fc80007f3e0ff */
[----:B------:R-:W-:Y:S01]  /*16580*/  LEA.HI.X.SX32 R2, R6, R2, 0x1, P1 ;  /* 0x0000000206027211 */ /* 0x000fe200008f0eff */
[----:B------:R-:W2:Y:S01]  /*16590*/  LDG.E.128 R24, [R24.64+0x180] ;  /* 0x0001800618187981 */ /* 0x000ea2000c1e1d00 */
[----:B------:R-:W-:-:S04]  /*165a0*/  IADD3 R5, P1, R3, R0, RZ ;  /* 0x0000000003057210 */ /* 0x000fc80007f3e0ff */
[----:B------:R-:W-:Y:S02]  /*165b0*/  LEA.HI.X.SX32 R3, R3, R2, 0x1, P1 ;  /* 0x0000000203037211 */ /* 0x000fe400008f0eff */
[C---:B------:R-:W-:Y:S02]  /*165c0*/  LEA R6, P1, R5.reuse, c[0x0][0x2b0], 0x1 ;  /* 0x0000ac0005067a11 */ /* 0x040fe400078208ff */
[----:B------:R-:W-:Y:S02]  /*165d0*/  @P0 SHF.R.S32.HI R129, RZ, 0x1, R129 ;  /* 0x00000001ff810819 */ /* 0x000fe40000011481 */
[----:B------:R-:W-:Y:S01]  /*165e0*/  LEA.HI.X R7, R5, c[0x0][0x2b4], R3, 0x1, P1 ;  /* 0x0000ad0005077a11 */ /* 0x000fe200008f0c03 */
[----:B------:R-:W-:Y:S01]  /*165f0*/  IMAD.MOV.U32 R3, RZ, RZ, RZ ;  /* 0x000000ffff037224 */ /* 0x000fe200078e00ff */
[----:B------:R-:W-:-:S04]  /*16600*/  @P0 IADD3 R3, -R129, RZ, RZ ;  /* 0x000000ff81030210 */ /* 0x000fc80007ffe1ff */
[----:B------:R-:W5:Y:S01]  /*16610*/  LDG.E.128 R4, [R6.64] ;  /* 0x0000000606047981 */ /* 0x000f62000c1e1d00 */
[----:B------:R-:W-:-:S04]  /*16620*/  IADD3 R0, P1, R3, R0, RZ ;  /* 0x0000000003007210 */ /* 0x000fc80007f3e0ff */
[----:B------:R-:W-:Y:S02]  /*16630*/  LEA.HI.X.SX32 R2, R3, R2, 0x1, P1 ;  /* 0x0000000203027211 */ /* 0x000fe400008f0eff */
[----:B------:R-:W-:-:S04]  /*16640*/  LEA R8, P1, R0, c[0x0][0x2a8], 0x1 ;  /* 0x0000aa0000087a11 */ /* 0x000fc800078208ff */
[----:B------:R-:W-:-:S06]  /*16650*/  LEA.HI.X R9, R0, c[0x0][0x2ac], R2, 0x1, P1 ;  /* 0x0000ab0000097a11 */ /* 0x000fcc00008f0c02 */
[----:B---3--:R-:W3:Y:S01]  /*16660*/  LDG.E.128 R8, [R8.64] ;  /* 0x0000000608087981 */ /* 0x008ee2000c1e1d00 */
[----:B------:R-:W-:Y:S01]  /*16670*/  MOV R0, R21 ;  /* 0x0000001500007202 */ /* 0x000fe20000000f00 */
[----:B------:R-:W-:Y:S01]  /*16680*/  IMAD.MOV.U32 R3, RZ, RZ, R20 ;  /* 0x000000ffff037224 */ /* 0x000fe200078e0014 */
[----:B-1----:R-:W-:Y:S02]  /*16690*/  MOV R13, R22 ;  /* 0x00000016000d7202 */ /* 0x002fe40000000f00 */
[----:B------:R-:W-:Y:S02]  /*166a0*/  MOV R2, R23 ;  /* 0x0000001700027202 */ /* 0x000fe40000000f00 */
[----:B--2---:R-:W-:Y:S01]  /*166b0*/  MOV R17, R25 ;  /* 0x0000001900117202 */ /* 0x004fe20000000f00 */
[----:B------:R-:W-:Y:S01]  /*166c0*/  IMAD.MOV.U32 R12, RZ, RZ, R24 ;  /* 0x000000ffff0c7224 */ /* 0x000fe200078e0018 */
[----:B------:R-:W-:-:S03]  /*166d0*/  MOV R16, R26 ;  /* 0x0000001a00107202 */ /* 0x000fc60000000f00 */
[--C-:B------:R-:W-:Y:S01]  /*166e0*/  HADD2.F32 R24, -RZ, R17.reuse.H0_H0 ;  /* 0x20000011ff187230 */ /* 0x100fe20000004100 */
[----:B------:R-:W-:Y:S01]  /*166f0*/  MOV R20, R27 ;  /* 0x0000001b00147202 */ /* 0x000fe20000000f00 */
[----:B------:R-:W-:Y:S02]  /*16700*/  HADD2.F32 R17, -RZ, R17.H1_H1 ;  /* 0x30000011ff117230 */ /* 0x000fe40000004100 */
[--C-:B-----5:R-:W-:Y:S02]  /*16710*/  HADD2.F32 R19, -RZ, R5.reuse.H0_H0 ;  /* 0x20000005ff137230 */ /* 0x120fe40000004100 */
[----:B------:R-:W-:Y:S02]  /*16720*/  HADD2.F32 R5, -RZ, R5.H1_H1 ;  /* 0x30000005ff057230 */ /* 0x000fe40000004100 */
[--C-:B------:R-:W-:Y:S01]  /*16730*/  HADD2.F32 R21, -RZ, R4.reuse.H0_H0 ;  /* 0x20000004ff157230 */ /* 0x100fe20000004100 */
[----:B------:R-:W-:Y:S01]  /*16740*/  @!P0 FADD.FTZ R19, -R19, -RZ ;  /* 0x800000ff13138221 */ /* 0x000fe20000010100 */
[----:B------:R-:W-:Y:S01]  /*16750*/  HADD2.F32 R22, -RZ, R4.H1_H1 ;  /* 0x30000004ff167230 */ /* 0x000fe20000004100 */
[----:B------:R-:W-:Y:S01]  /*16760*/  @!P0 FADD.FTZ R5, -R5, -RZ ;  /* 0x800000ff05058221 */ /* 0x000fe20000010100 */
[----:B------:R-:W-:-:S02]  /*16770*/  HADD2.F32 R4, -RZ, R6.H0_H0 ;  /* 0x20000006ff047230 */ /* 0x000fc40000004100 */
[----:B------:R-:W-:Y:S02]  /*16780*/  HADD2.F32 R23, -RZ, R6.H1_H1 ;  /* 0x30000006ff177230 */ /* 0x000fe40000004100 */
[--C-:B------:R-:W-:Y:S01]  /*16790*/  HADD2.F32 R6, -RZ, R7.reuse.H0_H0 ;  /* 0x20000007ff067230 */ /* 0x100fe20000004100 */
        /* <DEDUP_REMOVED lines=8> */
[----:B------:R-:W-:Y:S01]  /*16820*/  FMUL.FTZ R23, R16, R23 ;  /* 0x0000001710177220 */ /* 0x000fe20000410000 */
[--C-:B------:R-:W-:Y:S01]  /*16830*/  HADD2.F32 R16, -RZ, R0.reuse.H1_H1 ;  /* 0x30000000ff107230 */ /* 0x100fe20000004100 */
[----:B------:R-:W-:Y:S01]  /*16840*/  FMUL.FTZ R6, R5, R6 ;  /* 0x0000000605067220 */ /* 0x000fe20000410000 */
[----:B------:R-:W-:Y:S01]  /*16850*/  HADD2.F32 R5, -RZ, R0.H0_H0 ;  /* 0x20000000ff057230 */ /* 0x000fe20000004100 */
[----:B------:R-:W-:Y:S01]  /*16860*/  @!P0 FADD.FTZ R21, -R21, -RZ ;  /* 0x800000ff15158221 */ /* 0x000fe20000010100 */
[----:B------:R-:W-:Y:S01]  /*16870*/  HADD2.F32 R25, -RZ, R12.H0_H0 ;  /* 0x2000000cff197230 */ /* 0x000fe20000004100 */
[----:B------:R-:W-:Y:S01]  /*16880*/  @!P0 FADD.FTZ R4, -R4, -RZ ;  /* 0x800000ff04048221 */ /* 0x000fe20000010100 */
[----:B------:R-:W-:Y:S01]  /*16890*/  HADD2.F32 R20, -RZ, R20.H1_H1 ;  /* 0x30000014ff147230 */ /* 0x000fe20000004100 */
[----:B------:R-:W-:Y:S01]  /*168a0*/  @!P0 FADD.FTZ R7, -R7, -RZ ;  /* 0x800000ff07078221 */ /* 0x000fe20000010100 */
[----:B---3--:R-:W-:Y:S01]  /*168b0*/  HADD2.F32 R0, -RZ, R9.H0_H0 ;  /* 0x20000009ff007230 */ /* 0x008fe20000004100 */
[----:B------:R-:W-:Y:S01]  /*168c0*/  @!P0 FADD.FTZ R22, -R22, -RZ ;  /* 0x800000ff16168221 */ /* 0x000fe20000010100 */
[----:B------:R-:W-:-:S02]  /*168d0*/  HADD2.F32 R12, -RZ, R12.H1_H1 ;  /* 0x3000000cff0c7230 */ /* 0x000fc40000004100 */
[----:B------:R-:W-:Y:S01]  /*168e0*/  HADD2.F32 R9, -RZ, R9.H1_H1 ;  /* 0x30000009ff097230 */ /* 0x000fe20000004100 */
[----:B------:R-:W-:Y:S01]  /*168f0*/  FMUL.FTZ R25, R25, R21 ;  /* 0x0000001519197220 */ /* 0x000fe20000410000 */
[--C-:B------:R-:W-:Y:S01]  /*16900*/  HADD2.F32 R21, -RZ, R8.reuse.H1_H1 ;  /* 0x30000008ff157230 */ /* 0x100fe20000004100 */
[----:B------:R-:W-:Y:S01]  /*16910*/  FMUL.FTZ R4, R19, R4 ;  /* 0x0000000413047220 */ /* 0x000fe20000410000 */
[--C-:B------:R-:W-:Y:S01]  /*16920*/  HADD2.F32 R19, -RZ, R3.reuse.H0_H0 ;  /* 0x20000003ff137230 */ /* 0x100fe20000004100 */
[----:B------:R-:W-:Y:S01]  /*16930*/  FMUL.FTZ R7, R20, R7 ;  /* 0x0000000714077220 */ /* 0x000fe20000410000 */
[----:B------:R-:W-:Y:S01]  /*16940*/  HADD2.F32 R20, -RZ, R8.H0_H0 ;  /* 0x20000008ff147230 */ /* 0x000fe20000004100 */
[----:B------:R-:W-:Y:S01]  /*16950*/  FFMA.FTZ R0, R5, R0, R24 ;  /* 0x0000000005007223 */ /* 0x000fe20000010018 */
        /* <DEDUP_REMOVED lines=25> */
.L_x_2854:
[----:B------:R-:W-:Y:S05]  /*16af0*/  BSYNC B0 ;  /* 0x0000000000007941 */ /* 0x000fea0003800000 */
.L_x_2853:
[----:B------:R1:W-:Y:S01]  /*16b00*/  STS.128 [R241+0x7800], R20 ;  /* 0x00780014f1007388 */ /* 0x0003e20000000c00 */
[----:B------:R-:W-:Y:S05]  /*16b10*/  BRA `(.L_x_2808) ;  /* 0x000002e000007947 */ /* 0x000fea0003800000 */
.L_x_2776:
[----:B------:R-:W-:Y:S01]  /*16b20*/  IMAD.IADD R2, R239, 0x1, -R54 ;  /* 0x00000001ef027824 */ /* 0x000fe200078e0a36 */
[----:B------:R-:W-:-:S02]  /*16b30*/  IADD3 R14, R136, 0x10, RZ ;  /* 0x00000010880e7810 */ /* 0x000fc40007ffe0ff */
[----:B------:R-:W-:Y:S02]  /*16b40*/  IADD3 R15, R136, 0x20, RZ ;  /* 0x00000020880f7810 */ /* 0x000fe40007ffe0ff */
        /* <DEDUP_REMOVED lines=10> */
[C---:B------:R-:W-:Y:S01]  /*16bf0*/  @!P5 LEA R6, P1, R7.reuse, c[0x0][0x160], 0x1 ;  /* 0x000058000706da11 */ /* 0x040fe200078208ff */
[----:B-----5:R-:W-:Y:S01]  /*16c00*/  @!P2 IMAD.MOV.U32 R10, RZ, RZ, R138 ;  /* 0x000000ffff0aa224 */ /* 0x020fe200078e008a */
[C---:B------:R-:W-:Y:S01]  /*16c10*/  @!P4 LEA R2, P0, R0.reuse, R138, 0x5 ;  /* 0x0000008a0002c211 */ /* 0x040fe200078028ff */
[----:B------:R-:W-:Y:S01]  /*16c20*/  @!P2 IMAD.MOV.U32 R11, RZ, RZ, R133 ;  /* 0x000000ffff0ba224 */ /* 0x000fe200078e0085 */
[----:B------:R-:W-:Y:S01]  /*16c30*/  @!P5 LEA.HI.X R7, R7, c[0x0][0x164], R3, 0x1, P1 ;  /* 0x000059000707da11 */ /* 0x000fe200008f0c03 */
[----:B------:R-:W-:Y:S01]  /*16c40*/  @!P2 IMAD.MOV.U32 R4, RZ, RZ, c[0x0][0x194] ;  /* 0x00006500ff04a624 */ /* 0x000fe200078e00ff */
[C---:B------:R-:W-:Y:S01]  /*16c50*/  @!P4 LEA.HI.X R5, R0.reuse, R133, R5, 0x5, P0 ;  /* 0x000000850005c211 */ /* 0x040fe200000f2c05 */
[----:B------:R-:W-:Y:S01]  /*16c60*/  @!P2 IMAD.WIDE.U32 R10, R0, 0x30, R10 ;  /* 0x00000030000aa825 */ /* 0x000fe200078e000a */
[----:B------:R-:W-:Y:S01]  /*16c70*/  @!P4 LEA R12, P1, R2, c[0x0][0x160], 0x1 ;  /* 0x00005800020cca11 */ /* 0x000fe200078208ff */
[----:B------:R-:W-:Y:S01]  /*16c80*/  @!PT LDS RZ, [RZ] ;  /* 0x00000000fffff984 */ /* 0x000fe20000000800 */
[----:B------:R-:W-:Y:S01]  /*16c90*/  @!PT LDS RZ, [RZ] ;  /* 0x00000000fffff984 */ /* 0x000fe20000000800 */
[----:B------:R-:W-:Y:S01]  /*16ca0*/  @!PT LDS RZ, [RZ] ;  /* 0x00000000fffff984 */ /* 0x000fe20000000800 */
[----:B------:R1:W-:Y:S02]  /*16cb0*/  @!P6 LDGSTS.E.BYPASS.LTC128B.128 [R241], [R8.64] ;  /* 0x0000000008f1efae */ /* 0x0003e4000b901d46 */
[----:B------:R-:W-:Y:S01]  /*16cc0*/  @!P2 IMAD R4, R4, 0x30, RZ ;  /* 0x000000300404a824 */ /* 0x000fe200078e02ff */
[----:B------:R-:W-:Y:S01]  /*16cd0*/  @!P2 LEA R16, P0, R10, c[0x0][0x160], 0x1 ;  /* 0x000058000a10aa11 */ /* 0x000fe200078008ff */
[----:B------:R1:W-:Y:S01]  /*16ce0*/  @!P6 LDGSTS.E.BYPASS.LTC128B.128 [R241+0x2000], [R8.64+0x80] ;  /* 0x0200008008f1efae */ /* 0x0003e2000b901d46 */
[----:B------:R-:W-:Y:S01]  /*16cf0*/  @!P4 LEA.HI.X R13, R2, c[0x0][0x164], R5, 0x1, P1 ;  /* 0x00005900020dca11 */ /* 0x000fe200008f0c05 */
[----:B------:R-:W-:-:S02]  /*16d00*/  @!P2 IMAD.IADD R4, R11, 0x1, R4 ;  /* 0x000000010b04a824 */ /* 0x000fc400078e0204 */
        /* <DEDUP_REMOVED lines=15> */
.L_x_2808:
[----:B------:R-:W-:Y:S05]  /*16e00*/  BSYNC B2 ;  /* 0x0000000000027941 */ /* 0x000fea0003800000 */
.L_x_2775:
[----:B------:R-:W-:Y:S01]  /*16e10*/  IADD3 R246, R166, -0x1, RZ ;  /* 0xffffffffa6f67810 */ /* 0x000fe20007ffe0ff */
[----:B------:R-:W-:Y:S01]  /*16e20*/  IMAD.SHL.U32 R2, R55, 0x40, RZ ;  /* 0x0000004037027824 */ /* 0x000fe200078e00ff */
[----:B------:R-:W-:Y:S01]  /*16e30*/  LEA R245, P4, R134, c[0x0][0x168], 0x1 ;  /* 0x00005a0086f57a11 */ /* 0x000fe200078808ff */
[----:B------:R-:W-:-:S02]  /*16e40*/  IMAD.SHL.U32 R32, R58, 0x40, RZ ;  /* 0x000000403a207824 */ /* 0x000fc400078e00ff */
[----:B------:R-:W-:Y:S01]  /*16e50*/  IMAD.SHL.U32 R3, R246, 0x40, RZ ;  /* 0x00000040f6037824 */ /* 0x000fe200078e00ff */
[----:B------:R-:W-:Y:S02]  /*16e60*/  LEA.HI.X R244, R134, c[0x0][0x16c], R48, 0x1, P4 ;  /* 0x00005b0086f47a11 */ /* 0x000fe400020f0c30 */
[----:B------:R-:W-:Y:S01]  /*16e70*/  LOP3.LUT R32, R32, 0xfffffe00, RZ, 0xc0, !PT ;  /* 0xfffffe0020207812 */ /* 0x000fe200078ec0ff */
[----:B------:R-:W-:-:S04]  /*16e80*/  IMAD.IADD R0, R51, 0x1, -R3 ;  /* 0x0000000133007824 */ /* 0x000fc800078e0a03 */
[C---:B------:R-:W-:Y:S01]  /*16e90*/  IMAD R238, R53.reuse, 0x400, R32 ;  /* 0x0000040035ee7824 */ /* 0x040fe200078e0220 */
[-C--:B------:R-:W-:Y:S01]  /*16ea0*/  ISETP.GE.AND P0, PT, R136, R0.reuse, PT ;  /* 0x000000008800720c */ /* 0x080fe20003f06270 */
[----:B------:R-:W-:Y:S01]  /*16eb0*/  IMAD R53, R53, 0x10, R54 ;  /* 0x0000001035357824 */ /* 0x000fe200078e0236 */
[-C--:B------:R-:W-:Y:S02]  /*16ec0*/  ISETP.GE.AND P2, PT, R14, R0.reuse, PT ;  /* 0x000000000e00720c */ /* 0x080fe40003f46270 */
[-C--:B------:R-:W-:Y:S02]  /*16ed0*/  ISETP.GE.AND P1, PT, R18, R0.reuse, PT ;  /* 0x000000001200720c */ /* 0x080fe40003f26270 */
[CC--:B------:R-:W-:Y:S01]  /*16ee0*/  ISETP.GE.AND P6, PT, R136.reuse, R0.reuse, PT ;  /* 0x000000008800720c */ /* 0x0c0fe20003fc6270 */
[----:B------:R-:W-:Y:S01]  /*16ef0*/  IMAD.SHL.U32 R136, R136, 0x8, RZ ;  /* 0x0000000888887824 */ /* 0x000fe200078e00ff */
[----:B------:R-:W-:-:S05]  /*16f00*/  ISETP.GE.AND P5, PT, R14, R0, PT ;  /* 0x000000000e00720c */ /* 0x000fca0003fa6270 */
[----:B------:R-:W-:Y:S02]  /*16f10*/  @!P0 IMAD.MOV.U32 R4, RZ, RZ, R245 ;  /* 0x000000ffff048224 */ /* 0x000fe400078e00f5 */
[----:B------:R-:W-:Y:S01]  /*16f20*/  @!P0 IMAD.MOV.U32 R5, RZ, RZ, R244 ;  /* 0x000000ffff058224 */ /* 0x000fe200078e00f4 */
[----:B-1----:R-:W-:Y:S01]  /*16f30*/  @!P2 LEA R6, P4, R50, R245, 0x1 ;  /* 0x000000f53206a211 */ /* 0x002fe200078808ff */
[----:B--2---:R-:W-:-:S03]  /*16f40*/  @!P1 IMAD.MOV.U32 R8, RZ, RZ, c[0x0][0x198] ;  /* 0x00006600ff089624 */ /* 0x004fc600078e00ff */
[----:B------:R-:W-:Y:S01]  /*16f50*/  @!PT LDS RZ, [RZ] ;  /* 0x00000000fffff984 */ /* 0x000fe20000000800 */
[----:B------:R-:W-:Y:S01]  /*16f60*/  @!PT LDS RZ, [RZ] ;  /* 0x00000000fffff984 */ /* 0x000fe20000000800 */
[----:B------:R-:W-:Y:S01]  /*16f70*/  @!PT LDS RZ, [RZ] ;  /* 0x00000000fffff984 */ /* 0x000fe20000000800 */
[----:B------:R1:W-:Y:S01]  /*16f80*/  @!P0 LDGSTS.E.BYPASS.LTC128B.128 [R241+0x8000], [R4.64] ;  /* 0x0800000004f18fae */ /* 0x0003e2000b901d46 */
[----:B------:R-:W-:Y:S02]  /*16f90*/  @!P2 LEA.HI.X R7, R50, R244, R49, 0x1, P4 ;  /* 0x000000f43207a211 */ /* 0x000fe400020f0c31 */
[CC--:B------:R-:W-:Y:S01]  /*16fa0*/  ISETP.GE.AND P4, PT, R15.reuse, R0.reuse, PT ;  /* 0x000000000f00720c */ /* 0x0c0fe20003f86270 */
[----:B------:R1:W-:Y:S04]  /*16fb0*/  @!P0 LDGSTS.E.BYPASS.LTC128B.128 [R241+0xa000], [R4.64+0x80] ;  /* 0x0a00008004f18fae */ /* 0x0003e8000b901d46 */
[----:B------:R1:W-:Y:S04]  /*16fc0*/  @!P0 LDGSTS.E.BYPASS.LTC128B.128 [R241+0xc000], [R4.64+0x100] ;  /* 0x0c00010004f18fae */ /* 0x0003e8000b901d46 */
[----:B------:R1:W-:Y:S01]  /*16fd0*/  @!P0 LDGSTS.E.BYPASS.LTC128B.128 [R241+0xe000], [R4.64+0x180] ;  /* 0x0e00018004f18fae */ /* 0x0003e2000b901d46 */
[----:B------:R-:W-:-:S03]  /*16fe0*/  ISETP.GE.AND P0, PT, R15, R0, PT ;  /* 0x000000000f00720c */ /* 0x000fc60003f06270 */
[----:B------:R2:W-:Y:S04]  /*16ff0*/  @!P2 LDGSTS.E.BYPASS.LTC128B.128 [R241+0x8800], [R6.64] ;  /* 0x0880000006f1afae */ /* 0x0005e8000b901d46 */
[----:B------:R2:W-:Y:S04]  /*17000*/  @!P2 LDGSTS.E.BYPASS.LTC128B.128 [R241+0xa800], [R6.64+0x80] ;  /* 0x0a80008006f1afae */ /* 0x0005e8000b901d46 */
[----:B------:R2:W-:Y:S04]  /*17010*/  @!P2 LDGSTS.E.BYPASS.LTC128B.128 [R241+0xc800], [R6.64+0x100] ;  /* 0x0c80010006f1afae */ /* 0x0005e8000b901d46 */
[----:B------:R2:W-:Y:S01]  /*17020*/  @!P2 LDGSTS.E.BYPASS.LTC128B.128 [R241+0xe800], [R6.64+0x180] ;  /* 0x0e80018006f1afae */ /* 0x0005e2000b901d46 */
[----:B-1----:R-:W-:-:S02]  /*17030*/  @!P1 IMAD.MOV.U32 R4, RZ, RZ, R245 ;  /* 0x000000ffff049224 */ /* 0x002fc400078e00f5 */
[----:B------:R-:W-:-:S04]  /*17040*/  @!P1 IMAD.MOV.U32 R5, RZ, RZ, R244 ;  /* 0x000000ffff059224 */ /* 0x000fc800078e00f4 */
[----:B------:R-:W-:Y:S01]  /*17050*/  @!P1 IMAD.WIDE.U32 R8, R8, 0x60, R4 ;  /* 0x0000006008089825 */ /* 0x000fe200078e0004 */
[----:B------:R-:W-:-:S03]  /*17060*/  SHF.R.S32.HI R4, RZ, 0x4, R131 ;  /* 0x00000004ff047819 */ /* 0x000fc60000011483 */
[----:B------:R-:W-:Y:S01]  /*17070*/  @!P1 IMAD.MOV.U32 R5, RZ, RZ, c[0x0][0x19c] ;  /* 0x00006700ff059624 */ /* 0x000fe200078e00ff */
[----:B------:R-:W-:-:S04]  /*17080*/  LEA.HI R131, R131, R4, RZ, 0x1 ;  /* 0x0000000483837211 */ /* 0x000fc800078f08ff */
[----:B------:R-:W-:Y:S01]  /*17090*/  LOP3.LUT R131, R131, 0xfffffffe, RZ, 0xc0, !PT ;  /* 0xfffffffe83837812 */ /* 0x000fe200078ec0ff */
[----:B--2---:R-:W-:Y:S01]  /*170a0*/  @!P1 IMAD R7, R5, 0x60, RZ ;  /* 0x0000006005079824 */ /* 0x004fe200078e02ff */
[----:B------:R-:W-:Y:S01]  /*170b0*/  LOP3.LUT R6, R2, 0x1c0, RZ, 0xc0, !PT ;  /* 0x000001c002067812 */ /* 0x000fe200078ec0ff */
[----:B------:R-:W-:Y:S02]  /*170c0*/  @!P0 IMAD.MOV.U32 R2, RZ, RZ, c[0x0][0x198] ;  /* 0x00006600ff028624 */ /* 0x000fe400078e00ff */
[----:B------:R-:W-:Y:S01]  /*170d0*/  @!P0 IMAD.MOV.U32 R5, RZ, RZ, c[0x0][0x19c] ;  /* 0x00006700ff058624 */ /* 0x000fe200078e00ff */
[----:B------:R-:W-:Y:S01]  /*170e0*/  LOP3.LUT R136, R6, 0x8, R136, 0xf8, !PT ;  /* 0x0000000806887812 */ /* 0x000fe200078ef888 */
[----:B------:R-:W-:Y:S01]  /*170f0*/  @!P1 IMAD.IADD R9, R9, 0x1, R7 ;  /* 0x0000000109099824 */ /* 0x000fe200078e0207 */
[----:B-----5:R-:W-:Y:S01]  /*17100*/  @!P0 LEA R10, P2, R2, R245, 0x6 ;  /* 0x000000f5020a8211 */ /* 0x020fe200078430ff */
[----:B------:R-:W-:Y:S01]  /*17110*/  IMAD.IADD R131, R4, 0x1, -R131 ;  /* 0x0000000104837824 */ /* 0x000fe200078e0a83 */
[----:B------:R-:W-:-:S02]  /*17120*/  SHF.R.U32.HI R6, RZ, 0x3, R6 ;  /* 0x00000003ff067819 */ /* 0x000fc40000011606 */
[----:B------:R-:W-:Y:S01]  /*17130*/  @!P0 LEA.HI.X R11, R2, R244, R5, 0x6, P2 ;  /* 0x000000f4020b8211 */ /* 0x000fe200010f3405 */
[C---:B------:R-:W-:Y:S01]  /*17140*/  IMAD.SHL.U32 R4, R131.reuse, 0x8, RZ ;  /* 0x0000000883047824 */ /* 0x040fe200078e00ff */
[----:B------:R-:W-:Y:S01]  /*17150*/  ISETP.GE.AND P2, PT, R18, R0, PT ;  /* 0x000000001200720c */ /* 0x000fe20003f46270 */
[----:B------:R-:W-:Y:S01]  /*17160*/  @!P4 IMAD.MOV.U32 R0, RZ, RZ, c[0x0][0x1a0] ;  /* 0x00006800ff00c624 */ /* 0x000fe200078e00ff */
[----:B------:R-:W-:Y:S01]  /*17170*/  LOP3.LUT R136, R136, R6, RZ, 0x3c, !PT ;  /* 0x0000000688887212 */ /* 0x000fe200078e3cff */
[----:B------:R1:W-:Y:S01]  /*17180*/  @!P0 LDGSTS.E.BYPASS.LTC128B.128 [R241+0x9000], [R10.64] ;  /* 0x090000000af18fae */ /* 0x0003e2000b901d46 */
[----:B------:R-:W-:Y:S02]  /*17190*/  IMAD.SHL.U32 R6, R130, 0x40, RZ ;  /* 0x0000004082067824 */ /* 0x000fe400078e00ff */
[----:B------:R-:W-:Y:S01]  /*171a0*/  @!P4 IMAD.MOV.U32 R2, RZ, RZ, c[0x0][0x1a4] ;  /* 0x00006900ff02c624 */ /* 0x000fe200078e00ff */
[----:B------:R1:W-:Y:S01]  /*171b0*/  @!P0 LDGSTS.E.BYPASS.LTC128B.128 [R241+0xb000], [R10.64+0x80] ;  /* 0x0b0000800af18fae */ /* 0x0003e2000b901d46 */
[----:B------:R-:W-:Y:S01]  /*171c0*/  IMAD R237, R131, 0x200, R136 ;  /* 0x0000020083ed7824 */ /* 0x000fe200078e0288 */
[----:B------:R-:W-:-:S02]  /*171d0*/  LOP3.LUT R6, R6, 0x1c0, RZ, 0xc0, !PT ;  /* 0x000001c006067812 */ /* 0x000fc400078ec0ff */
[----:B------:R1:W-:Y:S01]  /*171e0*/  @!P0 LDGSTS.E.BYPASS.LTC128B.128 [R241+0xd000], [R10.64+0x100] ;  /* 0x0d0001000af18fae */ /* 0x0003e2000b901d46 */
[----:B------:R-:W-:Y:S01]  /*171f0*/  IMAD.SHL.U32 R237, R237, 0x2, RZ ;  /* 0x00000002eded7824 */ /* 0x000fe200078e00ff */
[----:B------:R-:W-:Y:S01]  /*17200*/  LOP3.LUT R4, R6, 0x8, R4, 0xf8, !PT ;  /* 0x0000000806047812 */ /* 0x000fe200078ef804 */
[----:B------:R-:W-:Y:S01]  /*17210*/  @!P2 IMAD.MOV.U32 R12, RZ, RZ, c[0x0][0x1a0] ;  /* 0x00006800ff0ca624 */ /* 0x000fe200078e00ff */
[----:B------:R1:W-:Y:S01]  /*17220*/  @!P0 LDGSTS.E.BYPASS.LTC128B.128 [R241+0xf000], [R10.64+0x180] ;  /* 0x0f0001800af18fae */ /* 0x0003e2000b901d46 */
[C---:B------:R-:W-:Y:S01]  /*17230*/  LEA R248, P0, R168.reuse, c[0x0][0x170], 0x1 ;  /* 0x00005c00a8f87a11 */ /* 0x040fe200078008ff */
[----:B------:R-:W-:Y:S01]  /*17240*/  @!P2 IMAD.MOV.U32 R5, RZ, RZ, c[0x0][0x1a4] ;  /* 0x00006900ff05a624 */ /* 0x000fe200078e00ff */
[----:B------:R-:W-:Y:S01]  /*17250*/  SHF.R.U32.HI R6, RZ, 0x3, R6 ;  /* 0x00000003ff067819 */ /* 0x000fe20000011606 */
[----:B------:R2:W-:Y:S01]  /*17260*/  @!P1 LDGSTS.E.BYPASS.LTC128B.128 [R241+0x9800], [R8.64] ;  /* 0x0980000008f19fae */ /* 0x0005e2000b901d46 */
[----:B------:R-:W-:Y:S01]  /*17270*/  LEA.HI.X R247, R168, c[0x0][0x174], R165, 0x1, P0 ;  /* 0x00005d00a8f77a11 */ /* 0x000fe200000f0ca5 */
[----:B------:R-:W-:Y:S01]  /*17280*/  @!P2 IMAD R5, R5, 0x60, RZ ;  /* 0x000000600505a824 */ /* 0x000fe200078e02ff */
[----:B------:R-:W-:Y:S01]  /*17290*/  IADD3 R235, R237, 0x8020, RZ ;  /* 0x00008020edeb7810 */ /* 0x000fe20007ffe0ff */
[----:B------:R2:W-:Y:S02]  /*172a0*/  @!P1 LDGSTS.E.BYPASS.LTC128B.128 [R241+0xb800], [R8.64+0x80] ;  /* 0x0b80008008f19fae */ /* 0x0005e4000b901d46 */
[----:B------:R-:W-:-:S02]  /*172b0*/  @!P6 IMAD.MOV.U32 R7, RZ, RZ, R247 ;  /* 0x000000ffff07e224 */ /* 0x000fc400078e00f7 */
[----:B------:R2:W-:Y:S04]  /*172c0*/  @!P1 LDGSTS.E.BYPASS.LTC128B.128 [R241+0xd800], [R8.64+0x100] ;  /* 0x0d80010008f19fae */ /* 0x0005e8000b901d46 */
[----:B------:R2:W-:Y:S04]  /*172d0*/  @!P1 LDGSTS.E.BYPASS.LTC128B.128 [R241+0xf800], [R8.64+0x180] ;  /* 0x0f80018008f19fae */ /* 0x0005e8000b901d46 */
[----:B------:R-:W0:Y:S01]  /*172e0*/  LDGDEPBAR ;  /* 0x00000000000079af */ /* 0x000e220000000000 */
[----:B-1----:R-:W-:-:S04]  /*172f0*/  @!P5 LEA R10, P1, R57, R248, 0x1 ;  /* 0x000000f8390ad211 */ /* 0x002fc800078208ff */
[----:B------:R-:W-:Y:S01]  /*17300*/  @!P5 LEA.HI.X R11, R57, R247, R56, 0x1, P1 ;  /* 0x000000f7390bd211 */ /* 0x000fe200008f0c38 */
[----:B--2---:R-:W-:Y:S01]  /*17310*/  @!P2 IMAD.MOV.U32 R8, RZ, RZ, R248 ;  /* 0x000000ffff08a224 */ /* 0x004fe200078e00f8 */
[----:B------:R-:W-:-:S04]  /*17320*/  DEPBAR.LE SB0, 0x0 ;  /* 0x000080000000791a */ /* 0x000fc80000000000 */
[----:B------:R-:W-:Y:S01]  /*17330*/  BAR.SYNC.DEFER_BLOCKING 0x0 ;  /* 0x0000000000007b1d */ /* 0x000fe20000010000 */
[----:B------:R-:W-:-:S04]  /*17340*/  @!P2 IMAD.MOV.U32 R9, RZ, RZ, R247 ;  /* 0x000000ffff09a224 */ /* 0x000fc800078e00f7 */
[----:B------:R-:W-:Y:S01]  /*17350*/  @!P2 IMAD.WIDE.U32 R12, R12, 0x60, R8 ;  /* 0x000000600c0ca825 */ /* 0x000fe200078e0008 */
[----:B------:R-:W-:-:S03]  /*17360*/  @!P4 LEA R8, P0, R0, R248, 0x6 ;  /* 0x000000f80008c211 */ /* 0x000fc600078030ff */
[----:B------:R-:W-:Y:S01]  /*17370*/  @!P2 IMAD.IADD R5, R13, 0x1, R5 ;  /* 0x000000010d05a824 */ /* 0x000fe200078e0205 */
[----:B------:R-:W-:Y:S02]  /*17380*/  @!P4 LEA.HI.X R9, R0, R247, R2, 0x6, P0 ;  /* 0x000000f70009c211 */ /* 0x000fe400000f3402 */
[----:B------:R-:W-:Y:S01]  /*17390*/  LOP3.LUT R2, R4, R6, RZ, 0x3c, !PT ;  /* 0x0000000604027212 */ /* 0x000fe200078e3cff */
[----:B------:R-:W-:Y:S01]  /*173a0*/  @!P6 IMAD.MOV.U32 R6, RZ, RZ, R248 ;  /* 0x000000ffff06e224 */ /* 0x000fe200078e00f8 */
[----:B------:R-:W-:Y:S01]  /*173b0*/  IADD3 R0, R237, 0x8000, RZ ;  /* 0x00008000ed007810 */ /* 0x000fe20007ffe0ff */
[----:B------:R-:W-:Y:S02]  /*173c0*/  @!P2 IMAD.MOV.U32 R4, RZ, RZ, R12 ;  /* 0x000000ffff04a224 */ /* 0x000fe400078e000c */
[----:B------:R-:W-:-:S04]  /*173d0*/  IMAD.IADD R238, R2, 0x1, R238 ;  /* 0x0000000102ee7824 */ /* 0x000fc800078e02ee */
[----:B------:R-:W-:Y:S01]  /*173e0*/  IMAD.SHL.U32 R238, R238, 0x2, RZ ;  /* 0x00000002eeee7824 */ /* 0x000fe200078e00ff */
[----:B------:R-:W-:Y:S03]  /*173f0*/  @P6 STS.128 [R241+0x10000], RZ ;  /* 0x010000fff1006388 */ /* 0x000fe60000000c00 */
[--C-:B------:R-:W-:Y:S02]  /*17400*/  IMAD R236, R34, 0x2, R238.reuse ;  /* 0x0000000222ec7824 */ /* 0x100fe400078e02ee */
[C---:B------:R-:W-:Y:S01]  /*17410*/  IMAD R234, R33.reuse, 0x2, R238 ;  /* 0x0000000221ea7824 */ /* 0x040fe200078e02ee */
[----:B------:R-:W-:Y:S01]  /*17420*/  @P6 STS.128 [R241+0x12000], RZ ;  /* 0x012000fff1006388 */ /* 0x000fe20000000c00 */
[----:B------:R-:W-:-:S03]  /*17430*/  IMAD R233, R33, 0x2, R236 ;  /* 0x0000000221e97824 */ /* 0x000fc600078e02ec */
        /* <DEDUP_REMOVED lines=44> */
[----:B------:R-:W3:Y:S04]  /*17700*/  LDSM.16.M88.4 R24, [R237+0x8000] ;  /* 0x00800000ed18783b */ /* 0x000ee80000000200 */
[----:B------:R-:W4:Y:S02]  /*17710*/  LDSM.16.M88.4 R44, [R237+0x8800] ;  /* 0x00880000ed2c783b */ /* 0x000f240000000200 */
[----:B------:R-:W-:Y:S01]  /*17720*/  @P1 IADD3 R235, R0, -0x20, RZ ;  /* 0xffffffe000eb1810 */ /* 0x000fe20007ffe0ff */
[----:B------:R-:W-:Y:S01]  /*17730*/  IMAD.MOV.U32 R0, RZ, RZ, 0x40 ;  /* 0x00000040ff007424 */ /* 0x000fe200078e00ff */
[----:B------:R-:W4:Y:S02]  /*17740*/  LDSM.16.M88.4 R80, [R237+0x9000] ;  /* 0x00900000ed50783b */ /* 0x000f240000000200 */
[----:B------:R-:W-:-:S02]  /*17750*/  IADD3 R227, R235, 0x800, RZ ;  /* 0x00000800ebe37810 */ /* 0x000fc40007ffe0ff */
[----:B------:R-:W-:Y:S01]  /*17760*/  LDSM.16.M88.4 R12, [R236] ;  /* 0x00000000ec0c783b */ /* 0x000fe20000000200 */
[----:B------:R-:W-:Y:S02]  /*17770*/  SEL R0, R0, 0xffffffc0, !P2 ;  /* 0xffffffc000007807 */ /* 0x000fe40005000000 */
[C---:B------:R-:W-:Y:S01]  /*17780*/  IADD3 R226, R235.reuse, 0x1000, RZ ;  /* 0x00001000ebe27810 */ /* 0x040fe20007ffe0ff */
[----:B------:R-:W-:Y:S01]  /*17790*/  LDSM.16.M88.4 R40, [R237+0x9800] ;  /* 0x00980000ed28783b */ /* 0x000fe20000000200 */
[----:B------:R-:W-:Y:S01]  /*177a0*/  IADD3 R225, R235, 0x1800, RZ ;  /* 0x00001800ebe17810 */ /* 0x000fe20007ffe0ff */
[----:B------:R-:W-:Y:S01]  /*177b0*/  IMAD.IADD R231, R237, 0x1, R0 ;  /* 0x00000001ede77824 */ /* 0x000fe200078e0200 */
[----:B------:R-:W-:Y:S01]  /*177c0*/  IADD3 R223, R235, 0x2000, RZ ;  /* 0x00002000ebdf7810 */ /* 0x000fe20007ffe0ff */
[----:B-1----:R-:W1:Y:S01]  /*177d0*/  LDSM.16.M88.4 R4, [R235] ;  /* 0x00000000eb04783b */ /* 0x002e620000000200 */
[----:B------:R-:W-:Y:S01]  /*177e0*/  IMAD.IADD R224, R0, 0x1, R235 ;  /* 0x0000000100e07824 */ /* 0x000fe200078e02eb */
[----:B------:R-:W-:-:S02]  /*177f0*/  SHF.R.S32.HI R0, RZ, 0x1f, R52 ;  /* 0x0000001fff007819 */ /* 0x000fc40000011434 */
[----:B------:R-:W1:Y:S01]  /*17800*/  LDSM.16.M88.4 R28, [R235+0x800] ;  /* 0x00080000eb1c783b */ /* 0x000e620000000200 */
[C---:B------:R-:W-:Y:S02]  /*17810*/  IADD3 R222, R235.reuse, 0x2800, RZ ;  /* 0x00002800ebde7810 */ /* 0x040fe40007ffe0ff */
[----:B------:R-:W-:Y:S01]  /*17820*/  LEA.HI R0, R0, R52, RZ, 0x5 ;  /* 0x0000003400007211 */ /* 0x000fe200078f28ff */
[----:B------:R-:W1:Y:S01]  /*17830*/  LDSM.16.M88.4 R60, [R235+0x1000] ;  /* 0x00100000eb3c783b */ /* 0x000e620000000200 */
[C---:B------:R-:W-:Y:S02]  /*17840*/  IADD3 R221, R235.reuse, 0x3000, RZ ;  /* 0x00003000ebdd7810 */ /* 0x040fe40007ffe0ff */
[----:B------:R-:W-:Y:S01]  /*17850*/  LOP3.LUT R0, R0, 0xffffffe0, RZ, 0xc0, !PT ;  /* 0xffffffe000007812 */ /* 0x000fe200078ec0ff */
[----:B------:R-:W-:Y:S01]  /*17860*/  LDSM.16.M88.4 R72, [R234] ;  /* 0x00000000ea48783b */ /* 0x000fe20000000200 */
[C---:B------:R-:W-:Y:S02]  /*17870*/  IADD3 R220, R235.reuse, 0x3800, RZ ;  /* 0x00003800ebdc7810 */ /* 0x040fe40007ffe0ff */
[C---:B------:R-:W-:Y:S01]  /*17880*/  IADD3 R219, R235.reuse, 0x4000, RZ ;  /* 0x00004000ebdb7810 */ /* 0x040fe20007ffe0ff */
[----:B--2---:R-:W2:Y:S01]  /*17890*/  LDSM.16.M88.4 R8, [R231+0x8000] ;  /* 0x00800000e708783b */ /* 0x004ea20000000200 */
[C---:B------:R-:W-:Y:S01]  /*178a0*/  IMAD.IADD R0, R52.reuse, 0x1, -R0 ;  /* 0x0000000134007824 */ /* 0x040fe200078e0a00 */
[C---:B------:R-:W-:Y:S01]  /*178b0*/  IADD3 R218, R235.reuse, 0x4800, RZ ;  /* 0x00004800ebda7810 */ /* 0x040fe20007ffe0ff */
[----:B------:R-:W-:Y:S01]  /*178c0*/  IMAD.SHL.U32 R52, R52, 0x2, RZ ;  /* 0x0000000234347824 */ /* 0x000fe200078e00ff */
[----:B---3--:R-:W-:Y:S01]  /*178d0*/  HMMA.16816.F32 R16, R64, R24, RZ ;  /* 0x000000184010723c */ /* 0x008fe200000018ff */
[----:B------:R-:W3:Y:S01]  /*178e0*/  LDSM.16.M88.4 R56, [R235+0x1800] ;  /* 0x00180000eb38783b */ /* 0x000ee20000000200 */
[----:B------:R-:W-:-:S02]  /*178f0*/  IADD3 R217, R235, 0x5000, RZ ;  /* 0x00005000ebd97810 */ /* 0x000fc40007ffe0ff */
[C---:B------:R-:W-:Y:S01]  /*17900*/  IADD3 R216, R235.reuse, 0x5800, RZ ;  /* 0x00005800ebd87810 */ /* 0x040fe20007ffe0ff */
[----:B------:R-:W1:Y:S01]  /*17910*/  LDSM.16.M88.4 R20, [R231+0x8800] ;  /* 0x00880000e714783b */ /* 0x000e620000000200 */
[C---:B------:R-:W-:Y:S02]  /*17920*/  IADD3 R215, R235.reuse, 0x6000, RZ ;  /* 0x00006000ebd77810 */ /* 0x040fe40007ffe0ff */
[----:B------:R-:W-:Y:S01]  /*17930*/  HMMA.16816.F32 R24, R64, R26, RZ ;  /* 0x0000001a4018723c */ /* 0x000fe200000018ff */
[----:B------:R-:W2:Y:S01]  /*17940*/  LDSM.16.M88.4 R88, [R231+0x9000] ;  /* 0x00900000e758783b */ /* 0x000ea20000000200 */
[C---:B------:R-:W-:Y:S02]  /*17950*/  IADD3 R214, R235.reuse, 0x6800, RZ ;  /* 0x00006800ebd67810 */ /* 0x040fe40007ffe0ff */
[C---:B------:R-:W-:Y:S01]  /*17960*/  IADD3 R213, R235.reuse, 0x7000, RZ ;  /* 0x00007000ebd57810 */ /* 0x040fe20007ffe0ff */
[----:B------:R-:W-:Y:S01]  /*17970*/  LDSM.16.M88.4 R68, [R231+0x9800] ;  /* 0x00980000e744783b */ /* 0x000fe20000000200 */
[----:B------:R-:W-:-:S02]  /*17980*/  IADD3 R212, R235, 0x7800, RZ ;  /* 0x00007800ebd47810 */ /* 0x000fc40007ffe0ff */
[C---:B----4-:R-:W-:Y:S01]  /*17990*/  HMMA.16816.F32 R36, R64.reuse, R44, RZ ;  /* 0x0000002c4024723c */ /* 0x050fe200000018ff */
[----:B------:R-:W-:Y:S04]  /*179a0*/  LDSM.16.M88.4 R96, [R234+0x4000] ;  /* 0x00400000ea60783b */ /* 0x000fe80000000200 */
[----:B------:R-:W-:Y:S03]  /*179b0*/  LDSM.16.M88.4 R104, [R237+0xe800] ;  /* 0x00e80000ed68783b */ /* 0x000fe60000000200 */
[C---:B------:R-:W-:Y:S01]  /*179c0*/  HMMA.16816.F32 R84, R64.reuse, R80, RZ ;  /* 0x000000504054723c */ /* 0x040fe200000018ff */
[----:B------:R-:W-:Y:S04]  /*179d0*/  LDSM.16.M88.4 R92, [R231+0xd000] ;  /* 0x00d00000e75c783b */ /* 0x000fe80000000200 */
[----:B------:R-:W-:Y:S03]  /*179e0*/  LDSM.16.M88.4 R100, [R231+0xe000] ;  /* 0x00e00000e764783b */ /* 0x000fe60000000200 */
[C---:B------:R-:W-:Y:S01]  /*179f0*/  HMMA.16816.F32 R44, R64.reuse, R46, RZ ;  /* 0x0000002e402c723c */ /* 0x040fe200000018ff */
[----:B------:R-:W0:Y:S07]  /*17a00*/  LDGDEPBAR ;  /* 0x00000000000079af */ /* 0x000e2e0000000000 */
[----:B------:R-:W-:Y:S08]  /*17a10*/  HMMA.16816.F32 R80, R64, R82, RZ ;  /* 0x000000524050723c */ /* 0x000ff000000018ff */
[C---:B-1----:R-:W-:Y:S08]  /*17a20*/  HMMA.16816.F32 R16, R12.reuse, R4, R16 ;  /* 0x000000040c10723c */ /* 0x042ff00000001810 */
[----:B------:R-:W-:Y:S01]  /*17a30*/  HMMA.16816.F32 R24, R12, R6, R24 ;  /* 0x000000060c18723c */ /* 0x000fe20000001818 */
[----:B------:R-:W-:Y:S07]  /*17a40*/  LDSM.16.M88.4 R4, [R224] ;  /* 0x00000000e004783b */ /* 0x000fee0000000200 */
[C---:B------:R-:W-:Y:S08]  /*17a50*/  HMMA.16816.F32 R76, R64.reuse, R40, RZ ;  /* 0x00000028404c723c */ /* 0x040ff000000018ff */
[----:B------:R-:W-:Y:S01]  /*17a60*/  HMMA.16816.F32 R64, R64, R42, RZ ;  /* 0x0000002a4040723c */ /* 0x000fe200000018ff */
[----:B------:R-:W1:Y:S07]  /*17a70*/  LDSM.16.M88.4 R40, [R233] ;  /* 0x00000000e928783b */ /* 0x000e6e0000000200 */
[C---:B------:R-:W-:Y:S08]  /*17a80*/  HMMA.16816.F32 R36, R12.reuse, R28, R36 ;  /* 0x0000001c0c24723c */ /* 0x040ff00000001824 */
[C---:B------:R-:W-:Y:S01]  /*17a90*/  HMMA.16816.F32 R44, R12.reuse, R30, R44 ;  /* 0x0000001e0c2c723c */ /* 0x040fe2000000182c */
[----:B------:R-:W4:Y:S07]  /*17aa0*/  LDSM.16.M88.4 R28, [R224+0x800] ;  /* 0x00080000e01c783b */ /* 0x000f2e0000000200 */
[C---:B------:R-:W-:Y:S08]  /*17ab0*/  HMMA.16816.F32 R84, R12.reuse, R60, R84 ;  /* 0x0000003c0c54723c */ /* 0x040ff00000001854 */
[----:B------:R-:W-:Y:S01]  /*17ac0*/  HMMA.16816.F32 R80, R12, R62, R80 ;  /* 0x0000003e0c50723c */ /* 0x000fe20000001850 */
[----:B------:R-:W1:Y:S07]  /*17ad0*/  LDSM.16.M88.4 R60, [R224+0x1000] ;  /* 0x00100000e03c783b */ /* 0x000e6e0000000200 */
[C---:B--2---:R-:W-:Y:S08]  /*17ae0*/  HMMA.16816.F32 R16, R72.reuse, R8, R16 ;  /* 0x000000084810723c */ /* 0x044ff00000001810 */
[----:B------:R-:W-:Y:S01]  /*17af0*/  HMMA.16816.F32 R24, R72, R10, R24 ;  /* 0x0000000a4818723c */ /* 0x000fe20000001818 */
[----:B------:R-:W-:Y:S07]  /*17b00*/  LDSM.16.M88.4 R8, [R238+0x2000] ;  /* 0x00200000ee08783b */ /* 0x000fee0000000200 */
[C---:B---3--:R-:W-:Y:S08]  /*17b10*/  HMMA.16816.F32 R76, R12.reuse, R56, R76 ;  /* 0x000000380c4c723c */ /* 0x048ff0000000184c */
[----:B------:R-:W-:Y:S01]  /*17b20*/  HMMA.16816.F32 R64, R12, R58, R64 ;  /* 0x0000003a0c40723c */ /* 0x000fe20000001840 */
[----:B------:R-:W2:Y:S04]  /*17b30*/  LDSM.16.M88.4 R12, [R237+0xa000] ;  /* 0x00a00000ed0c783b */ /* 0x000ea80000000200 */
[----:B------:R-:W3:Y:S03]  /*17b40*/  LDSM.16.M88.4 R56, [R224+0x1800] ;  /* 0x00180000e038783b */ /* 0x000ee60000000200 */
[C---:B------:R-:W-:Y:S08]  /*17b50*/  HMMA.16816.F32 R36, R72.reuse, R20, R36 ;  /* 0x000000144824723c */ /* 0x040ff00000001824 */
[C---:B------:R-:W-:Y:S01]  /*17b60*/  HMMA.16816.F32 R44, R72.reuse, R22, R44 ;  /* 0x00000016482c723c */ /* 0x040fe2000000182c */
[----:B------:R-:W2:Y:S07]  /*17b70*/  LDSM.16.M88.4 R20, [R237+0xa800] ;  /* 0x00a80000ed14783b */ /* 0x000eae0000000200 */
[C---:B------:R-:W-:Y:S08]  /*17b80*/  HMMA.16816.F32 R84, R72.reuse, R88, R84 ;  /* 0x000000584854723c */ /* 0x040ff00000001854 */
        /* <DEDUP_REMOVED lines=9> */
[C---:B----4-:R-:W-:Y:S08]  /*17c20*/  HMMA.16816.F32 R36, R40.reuse, R28, R36 ;  /* 0x0000001c2824723c */ /* 0x050ff00000001824 */
[C---:B------:R-:W-:Y:S01]  /*17c30*/  HMMA.16816.F32 R44, R40.reuse, R30, R44 ;  /* 0x0000001e282c723c */ /* 0x040fe2000000182c */
[----:B------:R-:W4:Y:S07]  /*17c40*/  LDSM.16.M88.4 R28, [R237+0xb800] ;  /* 0x00b80000ed1c783b */ /* 0x000f2e0000000200 */
[C---:B------:R-:W-:Y:S08]  /*17c50*/  HMMA.16816.F32 R84, R40.reuse, R60, R84 ;  /* 0x0000003c2854723c */ /* 0x040ff00000001854 */
[----:B------:R-:W-:Y:S01]  /*17c60*/  HMMA.16816.F32 R80, R40, R62, R80 ;  /* 0x0000003e2850723c */ /* 0x000fe20000001850 */
[----:B------:R-:W-:Y:S07]  /*17c70*/  LDSM.16.M88.4 R60, [R236+0x2000] ;  /* 0x00200000ec3c783b */ /* 0x000fee0000000200 */
[C---:B--2---:R-:W-:Y:S08]  /*17c80*/  HMMA.16816.F32 R16, R8.reuse, R12, R16 ;  /* 0x0000000c0810723c */ /* 0x044ff00000001810 */
[----:B------:R-:W-:Y:S01]  /*17c90*/  HMMA.16816.F32 R24, R8, R14, R24 ;  /* 0x0000000e0818723c */ /* 0x000fe20000001818 */
[----:B------:R-:W2:Y:S07]  /*17ca0*/  LDSM.16.M88.4 R12, [R235+0x2000] ;  /* 0x00200000eb0c783b */ /* 0x000eae0000000200 */
[C---:B---3--:R-:W-:Y:S08]  /*17cb0*/  HMMA.16816.F32 R76, R40.reuse, R56, R76 ;  /* 0x00000038284c723c */ /* 0x048ff0000000184c */
[----:B------:R-:W-:Y:S01]  /*17cc0*/  HMMA.16816.F32 R72, R40, R58, R72 ;  /* 0x0000003a2848723c */ /* 0x000fe20000001848 */
[----:B------:R-:W-:Y:S04]  /*17cd0*/  LDSM.16.M88.4 R40, [R231+0xa000] ;  /* 0x00a00000e728783b */ /* 0x000fe80000000200 */
[----:B------:R-:W-:Y:S03]  /*17ce0*/  LDSM.16.M88.4 R56, [R231+0xb800] ;  /* 0x00b80000e738783b */ /* 0x000fe60000000200 */
[C---:B------:R-:W-:Y:S08]  /*17cf0*/  HMMA.16816.F32 R36, R8.reuse, R20, R36 ;  /* 0x000000140824723c */ /* 0x040ff00000001824 */
[C---:B------:R-:W-:Y:S01]  /*17d00*/  HMMA.16816.F32 R44, R8.reuse, R22, R44 ;  /* 0x00000016082c723c */ /* 0x040fe2000000182c */
[----:B------:R-:W3:Y:S07]  /*17d10*/  LDSM.16.M88.4 R20, [R235+0x2800] ;  /* 0x00280000eb14783b */ /* 0x000eee0000000200 */
        /* <DEDUP_REMOVED lines=13> */
[C---:B-1----:R-:W-:Y:S08]  /*17df0*/  HMMA.16816.F32 R84, R60.reuse, R4, R84 ;  /* 0x000000043c54723c */ /* 0x042ff00000001854 */
[----:B------:R-:W-:Y:S01]  /*17e00*/  HMMA.16816.F32 R80, R60, R6, R80 ;  /* 0x000000063c50723c */ /* 0x000fe20000001850 */
[----:B------:R-:W1:Y:S07]  /*17e10*/  LDSM.16.M88.4 R4, [R224+0x2000] ;  /* 0x00200000e004783b */ /* 0x000e6e0000000200 */
[C---:B----4-:R-:W-:Y:S08]  /*17e20*/  HMMA.16816.F32 R16, R8.reuse, R40, R16 ;  /* 0x000000280810723c */ /* 0x050ff00000001810 */
[----:B------:R-:W-:Y:S01]  /*17e30*/  HMMA.16816.F32 R24, R8, R42, R24 ;  /* 0x0000002a0818723c */ /* 0x000fe20000001818 */
[----:B------:R-:W-:Y:S07]  /*17e40*/  LDSM.16.M88.4 R40, [R238+0x4000] ;  /* 0x00400000ee28783b */ /* 0x000fee0000000200 */
[C---:B------:R-:W-:Y:S08]  /*17e50*/  HMMA.16816.F32 R76, R60.reuse, R64, R76 ;  /* 0x000000403c4c723c */ /* 0x040ff0000000184c */
[----:B------:R-:W-:Y:S01]  /*17e60*/  HMMA.16816.F32 R72, R60, R66, R72 ;  /* 0x000000423c48723c */ /* 0x000fe20000001848 */
[----:B------:R-:W-:Y:S04]  /*17e70*/  LDSM.16.M88.4 R64, [R237+0xc800] ;  /* 0x00c80000ed40783b */ /* 0x000fe80000000200 */
[----:B------:R-:W-:Y:S03]  /*17e80*/  LDSM.16.M88.4 R60, [R237+0xd000] ;  /* 0x00d00000ed3c783b */ /* 0x000fe60000000200 */
[C---:B--2---:R-:W-:Y:S08]  /*17e90*/  HMMA.16816.F32 R84, R8.reuse, R12, R84 ;  /* 0x0000000c0854723c */ /* 0x044ff00000001854 */
[----:B------:R-:W-:Y:S01]  /*17ea0*/  HMMA.16816.F32 R80, R8, R14, R80 ;  /* 0x0000000e0850723c */ /* 0x000fe20000001850 */
[----:B------:R-:W2:Y:S07]  /*17eb0*/  LDSM.16.M88.4 R12, [R237+0xc000] ;  /* 0x00c00000ed0c783b */ /* 0x000eae0000000200 */
[C---:B-1----:R-:W-:Y:S08]  /*17ec0*/  HMMA.16816.F32 R16, R20.reuse, R4, R16 ;  /* 0x000000041410723c */ /* 0x042ff00000001810 */
[----:B------:R-:W-:Y:S01]  /*17ed0*/  HMMA.16816.F32 R24, R20, R6, R24 ;  /* 0x000000061418723c */ /* 0x000fe20000001818 */
[----:B------:R-:W-:Y:S07]  /*17ee0*/  LDSM.16.M88.4 R4, [R236+0x4000] ;  /* 0x00400000ec04783b */ /* 0x000fee0000000200 */
[C---:B------:R-:W-:Y:S08]  /*17ef0*/  HMMA.16816.F32 R36, R8.reuse, R28, R36 ;  /* 0x0000001c0824723c */ /* 0x040ff00000001824 */
[C---:B------:R-:W-:Y:S01]  /*17f00*/  HMMA.16816.F32 R44, R8.reuse, R30, R44 ;  /* 0x0000001e082c723c */ /* 0x040fe2000000182c */
[----:B------:R-:W1:Y:S07]  /*17f10*/  LDSM.16.M88.4 R28, [R224+0x3800] ;  /* 0x00380000e01c783b */ /* 0x000e6e0000000200 */
[C---:B------:R-:W-:Y:S08]  /*17f20*/  HMMA.16816.F32 R76, R8.reuse, R56, R76 ;  /* 0x00000038084c723c */ /* 0x040ff0000000184c */
[----:B------:R-:W-:Y:S01]  /*17f30*/  HMMA.16816.F32 R72, R8, R58, R72 ;  /* 0x0000003a0848723c */ /* 0x000fe20000001848 */
[----:B------:R-:W3:Y:S04]  /*17f40*/  LDSM.16.M88.4 R8, [R235+0x4000] ;  /* 0x00400000eb08783b */ /* 0x000ee80000000200 */
[----:B------:R-:W-:Y:S03]  /*17f50*/  LDSM.16.M88.4 R56, [R237+0xd800] ;  /* 0x00d80000ed38783b */ /* 0x000fe60000000200 */
[C---:B--2---:R-:W-:Y:S08]  /*17f60*/  HMMA.16816.F32 R16, R40.reuse, R12, R16 ;  /* 0x0000000c2810723c */ /* 0x044ff00000001810 */
        /* <DEDUP_REMOVED lines=11> */
[----:B------:R-:W4:Y:S03]  /*18020*/  LDSM.16.M88.4 R20, [R235+0x5000] ;  /* 0x00500000eb14783b */ /* 0x000f260000000200 */
[C---:B---3--:R-:W-:Y:S08]  /*18030*/  HMMA.16816.F32 R16, R4.reuse, R8, R16 ;  /* 0x000000080410723c */ /* 0x048ff00000001810 */
[----:B------:R-:W-:Y:S01]  /*18040*/  HMMA.16816.F32 R24, R4, R10, R24 ;  /* 0x0000000a0418723c */ /* 0x000fe20000001818 */
[----:B------:R-:W3:Y:S07]  /*18050*/  LDSM.16.M88.4 R8, [R224+0x4000] ;  /* 0x00400000e008783b */ /* 0x000eee0000000200 */
[C---:B------:R-:W-:Y:S08]  /*18060*/  HMMA.16816.F32 R36, R40.reuse, R64, R36 ;  /* 0x000000402824723c */ /* 0x040ff00000001824 */
[C---:B------:R-:W-:Y:S01]  /*18070*/  HMMA.16816.F32 R44, R40.reuse, R66, R44 ;  /* 0x00000042282c723c */ /* 0x040fe2000000182c */
[----:B------:R-:W1:Y:S07]  /*18080*/  LDSM.16.M88.4 R64, [R231+0xc800] ;  /* 0x00c80000e740783b */ /* 0x000e6e0000000200 */
[C---:B------:R-:W-:Y:S08]  /*18090*/  HMMA.16816.F32 R84, R40.reuse, R60, R84 ;  /* 0x0000003c2854723c */ /* 0x040ff00000001854 */
[----:B------:R-:W-:Y:S01]  /*180a0*/  HMMA.16816.F32 R80, R40, R62, R80 ;  /* 0x0000003e2850723c */ /* 0x000fe20000001850 */
[----:B------:R-:W-:Y:S07]  /*180b0*/  LDSM.16.M88.4 R60, [R235+0x5800] ;  /* 0x00580000eb3c783b */ /* 0x000fee0000000200 */
[C---:B--2---:R-:W-:Y:S08]  /*180c0*/  HMMA.16816.F32 R16, R96.reuse, R12, R16 ;  /* 0x0000000c6010723c */ /* 0x044ff00000001810 */
[----:B------:R-:W-:Y:S01]  /*180d0*/  HMMA.16816.F32 R24, R96, R14, R24 ;  /* 0x0000000e6018723c */ /* 0x000fe20000001818 */
[----:B------:R-:W-:Y:S07]  /*180e0*/  LDSM.16.M88.4 R12, [R236+0x6000] ;  /* 0x00600000ec0c783b */ /* 0x000fee0000000200 */
[C---:B------:R-:W-:Y:S08]  /*180f0*/  HMMA.16816.F32 R76, R40.reuse, R56, R76 ;  /* 0x00000038284c723c */ /* 0x040ff0000000184c */
[----:B------:R-:W-:Y:S01]  /*18100*/  HMMA.16816.F32 R72, R40, R58, R72 ;  /* 0x0000003a2848723c */ /* 0x000fe20000001848 */
[----:B------:R-:W-:Y:S04]  /*18110*/  LDSM.16.M88.4 R56, [R238+0x6000] ;  /* 0x00600000ee38783b */ /* 0x000fe80000000200 */
[----:B------:R-:W2:Y:S03]  /*18120*/  LDSM.16.M88.4 R40, [R237+0xe000] ;  /* 0x00e00000ed28783b */ /* 0x000ea60000000200 */
[C---:B-1----:R-:W-:Y:S08]  /*18130*/  HMMA.16816.F32 R36, R4.reuse, R28, R36 ;  /* 0x0000001c0424723c */ /* 0x042ff00000001824 */
[C---:B------:R-:W-:Y:S01]  /*18140*/  HMMA.16816.F32 R44, R4.reuse, R30, R44 ;  /* 0x0000001e042c723c */ /* 0x040fe2000000182c */
[----:B------:R-:W-:Y:S07]  /*18150*/  LDSM.16.M88.4 R28, [R235+0x6000] ;  /* 0x00600000eb1c783b */ /* 0x000fee0000000200 */
[C---:B----4-:R-:W-:Y:S08]  /*18160*/  HMMA.16816.F32 R84, R4.reuse, R20, R84 ;  /* 0x000000140454723c */ /* 0x050ff00000001854 */
[----:B------:R-:W-:Y:S01]  /*18170*/  HMMA.16816.F32 R80, R4, R22, R80 ;  /* 0x000000160450723c */ /* 0x000fe20000001850 */
[----:B------:R-:W1:Y:S07]  /*18180*/  LDSM.16.M88.4 R20, [R224+0x4800] ;  /* 0x00480000e014783b */ /* 0x000e6e0000000200 */
[C---:B---3--:R-:W-:Y:S08]  /*18190*/  HMMA.16816.F32 R16, R68.reuse, R8, R16 ;  /* 0x000000084410723c */ /* 0x048ff00000001810 */
[----:B------:R-:W-:Y:S01]  /*181a0*/  HMMA.16816.F32 R24, R68, R10, R24 ;  /* 0x0000000a4418723c */ /* 0x000fe20000001818 */
[----:B------:R-:W3:Y:S07]  /*181b0*/  LDSM.16.M88.4 R8, [R234+0x6000] ;  /* 0x00600000ea08783b */ /* 0x000eee0000000200 */
[C---:B------:R-:W-:Y:S08]  /*181c0*/  HMMA.16816.F32 R36, R96.reuse, R64, R36 ;  /* 0x000000406024723c */ /* 0x040ff00000001824 */
[----:B------:R-:W-:Y:S01]  /*181d0*/  HMMA.16816.F32 R44, R96, R66, R44 ;  /* 0x00000042602c723c */ /* 0x000fe2000000182c */
[----:B------:R-:W-:Y:S07]  /*181e0*/  LDSM.16.M88.4 R64, [R224+0x5000] ;  /* 0x00500000e040783b */ /* 0x000fee0000000200 */
[C---:B--2---:R-:W-:Y:S08]  /*181f0*/  HMMA.16816.F32 R16, R56.reuse, R40, R16 ;  /* 0x000000283810723c */ /* 0x044ff00000001810 */
[----:B------:R-:W-:Y:S01]  /*18200*/  HMMA.16816.F32 R24, R56, R42, R24 ;  /* 0x0000002a3818723c */ /* 0x000fe20000001818 */
[----:B------:R-:W2:Y:S07]  /*18210*/  LDSM.16.M88.4 R40, [R235+0x6800] ;  /* 0x00680000eb28783b */ /* 0x000eae0000000200 */
[C---:B-1----:R-:W-:Y:S08]  /*18220*/  HMMA.16816.F32 R36, R68.reuse, R20, R36 ;  /* 0x000000144424723c */ /* 0x042ff00000001824 */
[----:B------:R-:W-:Y:S01]  /*18230*/  HMMA.16816.F32 R44, R68, R22, R44 ;  /* 0x00000016442c723c */ /* 0x000fe2000000182c */
[----:B------:R-:W-:Y:S07]  /*18240*/  LDSM.16.M88.4 R20, [R224+0x6000] ;  /* 0x00600000e014783b */ /* 0x000fee0000000200 */
[----:B------:R-:W-:Y:S08]  /*18250*/  HMMA.16816.F32 R76, R4, R60, R76 ;  /* 0x0000003c044c723c */ /* 0x000ff0000000184c */
[----:B------:R-:W-:Y:S08]  /*18260*/  HMMA.16816.F32 R16, R12, R28, R16 ;  /* 0x0000001c0c10723c */ /* 0x000ff00000001810 */
[----:B------:R-:W-:Y:S01]  /*18270*/  HMMA.16816.F32 R72, R4, R62, R72 ;  /* 0x0000003e0448723c */ /* 0x000fe20000001848 */
[----:B------:R-:W1:Y:S04]  /*18280*/  LDSM.16.M88.4 R4, [R233+0x6000] ;  /* 0x00600000e904783b */ /* 0x000e680000000200 */
[----:B------:R-:W-:Y:S03]  /*18290*/  LDSM.16.M88.4 R60, [R224+0x5800] ;  /* 0x00580000e03c783b */ /* 0x000fe60000000200 */
[----:B------:R-:W-:Y:S01]  /*182a0*/  HMMA.16816.F32 R24, R12, R30, R24 ;  /* 0x0000001e0c18723c */ /* 0x000fe20000001818 */
[----:B------:R-:W4:Y:S07]  /*182b0*/  LDSM.16.M88.4 R28, [R231+0xe800] ;  /* 0x00e80000e71c783b */ /* 0x000f2e0000000200 */
[----:B------:R-:W-:Y:S08]  /*182c0*/  HMMA.16816.F32 R36, R56, R104, R36 ;  /* 0x000000683824723c */ /* 0x000ff00000001824 */
[----:B------:R-:W-:Y:S08]  /*182d0*/  HMMA.16816.F32 R84, R96, R92, R84 ;  /* 0x0000005c6054723c */ /* 0x000ff00000001854 */
[----:B------:R-:W-:Y:S08]  /*182e0*/  HMMA.16816.F32 R44, R56, R106, R44 ;  /* 0x0000006a382c723c */ /* 0x000ff0000000182c */
[----:B---3--:R-:W-:Y:S08]  /*182f0*/  HMMA.16816.F32 R16, R8, R100, R16 ;  /* 0x000000640810723c */ /* 0x008ff00000001810 */
[C---:B------:R-:W-:Y:S08]  /*18300*/  HMMA.16816.F32 R76, R96.reuse, R88, R76 ;  /* 0x00000058604c723c */ /* 0x040ff0000000184c */
[----:B------:R-:W-:Y:S01]  /*18310*/  HMMA.16816.F32 R72, R96, R90, R72 ;  /* 0x0000005a6048723c */ /* 0x000fe20000001848 */
[----:B------:R-:W3:Y:S07]  /*18320*/  LDSM.16.M88.4 R88, [R237+0xf000] ;  /* 0x00f00000ed58783b */ /* 0x000eee0000000200 */
[----:B------:R-:W-:Y:S08]  /*18330*/  HMMA.16816.F32 R24, R8, R102, R24 ;  /* 0x000000660818723c */ /* 0x000ff00000001818 */
[----:B--2---:R-:W-:Y:S08]  /*18340*/  HMMA.16816.F32 R36, R12, R40, R36 ;  /* 0x000000280c24723c */ /* 0x004ff00000001824 */
[----:B------:R-:W-:Y:S08]  /*18350*/  HMMA.16816.F32 R84, R68, R64, R84 ;  /* 0x000000404454723c */ /* 0x000ff00000001854 */
[----:B------:R-:W-:Y:S01]  /*18360*/  HMMA.16816.F32 R44, R12, R42, R44 ;  /* 0x0000002a0c2c723c */ /* 0x000fe2000000182c */
[----:B------:R-:W-:Y:S07]  /*18370*/  LDSM.16.M88.4 R40, [R231+0xf000] ;  /* 0x00f00000e728783b */ /* 0x000fee0000000200 */
[----:B------:R-:W-:Y:S01]  /*18380*/  HMMA.16816.F32 R80, R96, R94, R80 ;  /* 0x0000005e6050723c */ /* 0x000fe20000001850 */
[----:B------:R-:W2:Y:S07]  /*18390*/  LDSM.16.M88.4 R92, [R224+0x6800] ;  /* 0x00680000e05c783b */ /* 0x000eae0000000200 */
[C---:B-1----:R-:W-:Y:S08]  /*183a0*/  HMMA.16816.F32 R16, R4.reuse, R20, R16 ;  /* 0x000000140410723c */ /* 0x042ff00000001810 */
[----:B------:R-:W-:Y:S01]  /*183b0*/  HMMA.16816.F32 R24, R4, R22, R24 ;  /* 0x000000160418723c */ /* 0x000fe20000001818 */
[----:B------:R-:W1:Y:S07]  /*183c0*/  LDSM.16.M88.4 R20, [R235+0x7000] ;  /* 0x00700000eb14783b */ /* 0x000e6e0000000200 */
[----:B----4-:R-:W-:Y:S08]  /*183d0*/  HMMA.16816.F32 R36, R8, R28, R36 ;  /* 0x0000001c0824723c */ /* 0x010ff00000001824 */
[----:B---3--:R-:W-:Y:S01]  /*183e0*/  HMMA.16816.F32 R84, R56, R88, R84 ;  /* 0x000000583854723c */ /* 0x008fe20000001854 */
[----:B------:R-:W-:-:S02]  /*183f0*/  FMUL.FTZ R17, R17, c[0x0][0x2ec] ;  /* 0x0000bb0011117a20 */ /* 0x000fc40000410000 */
[----:B------:R-:W-:Y:S02]  /*18400*/  FMUL.FTZ R19, R19, c[0x0][0x2ec] ;  /* 0x0000bb0013137a20 */ /* 0x000fe40000410000 */
[----:B------:R-:W-:Y:S02]  /*18410*/  FMUL.FTZ R16, R16, c[0x0][0x2ec] ;  /* 0x0000bb0010107a20 */ /* 0x000fe40000410000 */
[----:B------:R-:W3:Y:S01]  /*18420*/  MUFU.TANH R17, R17 ;  /* 0x0000001100117308 */ /* 0x000ee20000002400 */
[----:B------:R-:W-:Y:S01]  /*18430*/  HMMA.16816.F32 R44, R8, R30, R44 ;  /* 0x0000001e082c723c */ /* 0x000fe2000000182c */
[----:B------:R-:W4:Y:S01]  /*18440*/  LDSM.16.M88.4 R28, [R237+0xf800] ;  /* 0x00f80000ed1c783b */ /* 0x000f220000000200 */
[----:B------:R-:W-:Y:S02]  /*18450*/  FMUL.FTZ R24, R24, c[0x0][0x2ec] ;  /* 0x0000bb0018187a20 */ /* 0x000fe40000410000 */
[----:B------:R-:W-:Y:S02]  /*18460*/  FMUL.FTZ R25, R25, c[0x0][0x2ec] ;  /* 0x0000bb0019197a20 */ /* 0x000fe40000410000 */
[----:B------:R-:W-:Y:S01]  /*18470*/  FMUL.FTZ R26, R26, c[0x0][0x2ec] ;  /* 0x0000bb001a1a7a20 */ /* 0x000fe20000410000 */
[----:B------:R-:W-:Y:S01]  /*18480*/  MUFU.TANH R35, R24 ;  /* 0x0000001800237308 */ /* 0x000fe20000002400 */
[----:B------:R-:W-:Y:S01]  /*18490*/  HMMA.16816.F32 R80, R68, R66, R80 ;  /* 0x000000424450723c */ /* 0x000fe20000001850 */
[----:B------:R-:W-:-:S06]  /*184a0*/  FMUL.FTZ R27, R27, c[0x0][0x2ec] ;  /* 0x0000bb001b1b7a20 */ /* 0x000fcc0000410000 */
[----:B------:R-:W-:Y:S01]  /*184b0*/  MUFU.TANH R55, R25 ;  /* 0x0000001900377308 */ /* 0x000fe20000002400 */
[C---:B------:R-:W-:Y:S07]  /*184c0*/  HMMA.16816.F32 R76, R68.reuse, R60, R76 ;  /* 0x0000003c444c723c */ /* 0x040fee000000184c */
[----:B------:R-:W-:Y:S01]  /*184d0*/  MUFU.TANH R60, R26 ;  /* 0x0000001a003c7308 */ /* 0x000fe20000002400 */
[----:B------:R-:W-:Y:S07]  /*184e0*/  HMMA.16816.F32 R72, R68, R62, R72 ;  /* 0x0000003e4448723c */ /* 0x000fee0000001848 */
[----:B------:R3:W-:Y:S01]  /*184f0*/  MUFU.TANH R61, R27 ;  /* 0x0000001b003d7308 */ /* 0x0007e20000002400 */
[----:B--2---:R-:W-:Y:S07]  /*18500*/  HMMA.16816.F32 R36, R4, R92, R36 ;  /* 0x0000005c0424723c */ /* 0x004fee0000001824 */
[----:B------:R-:W2:Y:S01]  /*18510*/  MUFU.TANH R19, R19 ;  /* 0x0000001300137308 */ /* 0x000ea20000002400 */
[----:B-1----:R-:W-:Y:S01]  /*18520*/  HMMA.16816.F32 R84, R12, R20, R84 ;  /* 0x000000140c54723c */ /* 0x002fe20000001854 */
[----:B---3--:R-:W1:Y:S07]  /*18530*/  LDSM.16.M88.4 R24, [R235+0x7800] ;  /* 0x00780000eb18783b */ /* 0x008e6e0000000200 */
[C---:B------:R-:W-:Y:S01]  /*18540*/  HMMA.16816.F32 R80, R56.reuse, R90, R80 ;  /* 0x0000005a3850723c */ /* 0x040fe20000001850 */
[----:B------:R-:W-:Y:S07]  /*18550*/  MUFU.TANH R16, R16 ;  /* 0x0000001000107308 */ /* 0x000fee0000002400 */
[----:B----4-:R-:W-:Y:S01]  /*18560*/  HMMA.16816.F32 R76, R56, R28, R76 ;  /* 0x0000001c384c723c */ /* 0x010fe2000000184c */
[----:B------:R-:W-:-:S02]  /*18570*/  FMUL.FTZ R36, R36, c[0x0][0x2ec] ;  /* 0x0000bb0024247a20 */ /* 0x000fc40000410000 */
[----:B------:R-:W-:Y:S02]  /*18580*/  FMUL.FTZ R37, R37, c[0x0][0x2ec] ;  /* 0x0000bb0025257a20 */ /* 0x000fe40000410000 */
[----:B------:R-:W-:Y:S01]  /*18590*/  FMUL.FTZ R38, R38, c[0x0][0x2ec] ;  /* 0x0000bb0026267a20 */ /* 0x000fe20000410000 */
[----:B------:R-:W3:Y:S01]  /*185a0*/  MUFU.TANH R63, R36 ;  /* 0x00000024003f7308 */ /* 0x000ee20000002400 */
[----:B------:R-:W-:Y:S01]  /*185b0*/  FMUL.FTZ R39, R39, c[0x0][0x2ec] ;  /* 0x0000bb0027277a20 */ /* 0x000fe20000410000 */
[----:B------:R-:W-:Y:S01]  /*185c0*/  HMMA.16816.F32 R72, R56, R30, R72 ;  /* 0x0000001e3848723c */ /* 0x000fe20000001848 */
[----:B------:R-:W-:Y:S05]  /*185d0*/  LDSM.16.M88.4 R28, [R224+0x7800] ;  /* 0x00780000e01c783b */ /* 0x000fea0000000200 */
[----:B------:R-:W-:Y:S02]  /*185e0*/  MUFU.TANH R62, R37 ;  /* 0x00000025003e7308 */ /* 0x000fe40000002400 */
[----:B------:R-:W-:Y:S06]  /*185f0*/  HMMA.16816.F32 R84, R8, R40, R84 ;  /* 0x000000280854723c */ /* 0x000fec0000001854 */
[----:B------:R-:W4:Y:S02]  /*18600*/  MUFU.TANH R40, R38 ;  /* 0x0000002600287308 */ /* 0x000f240000002400 */
[C---:B------:R-:W-:Y:S01]  /*18610*/  HMMA.16816.F32 R80, R12.reuse, R22, R80 ;  /* 0x000000160c50723c */ /* 0x040fe20000001850 */
[----:B------:R-:W2:Y:S05]  /*18620*/  LDSM.16.M88.4 R20, [R224+0x7000] ;  /* 0x00700000e014783b */ /* 0x000eaa0000000200 */
[----:B------:R3:W2:Y:S02]  /*18630*/  MUFU.TANH R41, R39 ;  /* 0x0000002700297308 */ /* 0x0006a40000002400 */
[C---:B-1----:R-:W-:Y:S07]  /*18640*/  HMMA.16816.F32 R76, R12.reuse, R24, R76 ;  /* 0x000000180c4c723c */ /* 0x042fee000000184c */
[----:B------:R-:W-:Y:S01]  /*18650*/  SHF.R.S32.HI R24, RZ, 0x1f, R0 ;  /* 0x0000001fff187819 */ /* 0x000fe20000011400 */
[----:B------:R-:W-:Y:S03]  /*18660*/  HMMA.16816.F32 R72, R12, R26, R72 ;  /* 0x0000001a0c48723c */ /* 0x000fe60000001848 */
[----:B------:R-:W-:Y:S01]  /*18670*/  LEA.HI R0, R24, R0, RZ, 0x2 ;  /* 0x0000000018007211 */ /* 0x000fe200078f10ff */
[----:B---3--:R-:W1:Y:S03]  /*18680*/  LDSM.16.M88.4 R36, [R231+0xf800] ;  /* 0x00f80000e724783b */ /* 0x008e660000000200 */
[----:B------:R-:W-:Y:S01]  /*18690*/  SHF.R.S32.HI R0, RZ, 0x2, R0 ;  /* 0x00000002ff007819 */ /* 0x000fe20000011400 */
[----:B------:R-:W-:Y:S01]  /*186a0*/  HMMA.16816.F32 R80, R8, R42, R80 ;  /* 0x0000002a0850723c */ /* 0x000fe20000001850 */
[----:B------:R-:W-:-:S04]  /*186b0*/  DEPBAR.LE SB0, 0x0 ;  /* 0x000080000000791a */ /* 0x000fc80000000000 */
[----:B------:R-:W-:-:S03]  /*186c0*/  IADD3 R0, R53, 0x1, R0 ;  /* 0x0000000135007810 */ /* 0x000fc60007ffe000 */
[----:B------:R-:W-:Y:S01]  /*186d0*/  HMMA.16816.F32 R44, R4, R94, R44 ;  /* 0x0000005e042c723c */ /* 0x000fe2000000182c */
[----:B------:R-:W-:-:S07]  /*186e0*/  IADD3 R0, R51, R0, -R239 ;  /* 0x0000000033007210 */ /* 0x000fce0007ffe8ef */
[C---:B--2---:R-:W-:Y:S08]  /*186f0*/  HMMA.16816.F32 R84, R4.reuse, R20, R84 ;  /* 0x000000140454723c */ /* 0x044ff00000001854 */
[----:B------:R-:W-:Y:S07]  /*18700*/  HMMA.16816.F32 R80, R4, R22, R80 ;  /* 0x000000160450723c */ /* 0x000fee0000001850 */
[----:B------:R-:W-:Y:S01]  /*18710*/  LOP3.LUT R23, R52, 0x6, RZ, 0xc0, !PT ;  /* 0x0000000634177812 */ /* 0x000fe200078ec0ff */
[----:B------:R-:W-:Y:S01]  /*18720*/  FMUL.FTZ R21, R46, c[0x0][0x2ec] ;  /* 0x0000bb002e157a20 */ /* 0x000fe20000410000 */
[----:B------:R-:W-:Y:S01]  /*18730*/  IADD3 R22, R0, c[0x0][0x2e8], RZ ;  /* 0x0000ba0000167a10 */ /* 0x000fe20007ffe0ff */
[----:B------:R-:W-:Y:S01]  /*18740*/  FMUL.FTZ R42, R44, c[0x0][0x2ec] ;  /* 0x0000bb002c2a7a20 */ /* 0x000fe20000410000 */
[----:B------:R-:W-:Y:S01]  /*18750*/  LOP3.LUT R0, R2, R32, RZ, 0xfc, !PT ;  /* 0x0000002002007212 */ /* 0x000fe200078efcff */
[----:B------:R-:W-:Y:S01]  /*18760*/  IMAD.IADD R23, R3, 0x1, R23 ;  /* 0x0000000103177824 */ /* 0x000fe200078e0217 */
[C---:B-1----:R-:W-:Y:S01]  /*18770*/  HMMA.16816.F32 R76, R8.reuse, R36, R76 ;  /* 0x00000024084c723c */ /* 0x042fe2000000184c */
[C---:B------:R-:W-:Y:S01]  /*18780*/  IADD3 R167, R22.reuse, 0x8, RZ ;  /* 0x0000000816a77810 */ /* 0x040fe20007ffe0ff */
[----:B------:R-:W-:Y:S01]  /*18790*/  FMUL.FTZ R20, R45, c[0x0][0x2ec] ;  /* 0x0000bb002d147a20 */ /* 0x000fe20000410000 */
[-C--:B------:R-:W-:Y:S01]  /*187a0*/  IMNMX R2, R22, R51.reuse, PT ;  /* 0x0000003316027217 */ /* 0x080fe20003800200 */
[----:B------:R-:W-:Y:S01]  /*187b0*/  FMUL.FTZ R47, R47, c[0x0][0x2ec] ;  /* 0x0000bb002f2f7a20 */ /* 0x000fe20000410000 */
[----:B------:R-:W-:Y:S01]  /*187c0*/  IMNMX R167, R167, R51, PT ;  /* 0x00000033a7a77217 */ /* 0x000fe20003800200 */
[----:B------:R-:W1:Y:S01]  /*187d0*/  MUFU.TANH R21, R21 ;  /* 0x0000001500157308 */ /* 0x000e620000002400 */
[C---:B------:R-:W-:Y:S01]  /*187e0*/  IADD3 R22, R23.reuse, 0x1, RZ ;  /* 0x0000000117167810 */ /* 0x040fe20007ffe0ff */
[----:B------:R-:W-:Y:S01]  /*187f0*/  HMMA.16816.F32 R72, R8, R38, R72 ;  /* 0x000000260848723c */ /* 0x000fe20000001848 */
[----:B------:R-:W-:Y:S01]  /*18800*/  IADD3 R13, R23, 0x9, RZ ;  /* 0x00000009170d7810 */ /* 0x000fe20007ffe0ff */
[----:B------:R-:W-:Y:S01]  /*18810*/  FMUL.FTZ R84, R84, c[0x0][0x2ec] ;  /* 0x0000bb0054547a20 */ /* 0x000fe20000410000 */
[-C--:B------:R-:W-:Y:S01]  /*18820*/  ISETP.GE.AND P5, PT, R22, R2.reuse, PT ;  /* 0x000000021600720c */ /* 0x080fe20003fa6270 */
[----:B------:R-:W-:Y:S01]  /*18830*/  FMUL.FTZ R86, R86, c[0x0][0x2ec] ;  /* 0x0000bb0056567a20 */ /* 0x000fe20000410000 */
[-C--:B------:R-:W-:Y:S01]  /*18840*/  ISETP.GE.AND P1, PT, R22, R167.reuse, PT ;  /* 0x000000a71600720c */ /* 0x080fe20003f26270 */
[----:B------:R-:W2:Y:S01]  /*18850*/  MUFU.TANH R42, R42 ;  /* 0x0000002a002a7308 */ /* 0x000ea20000002400 */
[CC--:B------:R-:W-:Y:S01]  /*18860*/  ISETP.GE.AND P6, PT, R13.reuse, R2.reuse, PT ;  /* 0x000000020d00720c */ /* 0x0c0fe20003fc6270 */
[----:B------:R-:W-:Y:S01]  /*18870*/  FMUL.FTZ R80, R80, c[0x0][0x2ec] ;  /* 0x0000bb0050507a20 */ /* 0x000fe20000410000 */
[-C--:B------:R-:W-:Y:S01]  /*18880*/  ISETP.GE.AND P4, PT, R13, R167.reuse, PT ;  /* 0x000000a70d00720c */ /* 0x080fe20003f86270 */
[----:B------:R-:W-:Y:S01]  /*18890*/  FMUL.FTZ R82, R82, c[0x0][0x2ec] ;  /* 0x0000bb0052527a20 */ /* 0x000fe20000410000 */
[----:B------:R-:W-:Y:S01]  /*188a0*/  IADD3 R12, R23, 0x8, RZ ;  /* 0x00000008170c7810 */ /* 0x000fe20007ffe0ff */
[----:B------:R-:W-:Y:S01]  /*188b0*/  FMUL.FTZ R81, R81, c[0x0][0x2ec] ;  /* 0x0000bb0051517a20 */ /* 0x000fe20000410000 */
[----:B------:R-:W-:Y:S01]  /*188c0*/  IADD3 R13, R23, 0x10, RZ ;  /* 0x00000010170d7810 */ /* 0x000fe20007ffe0ff */
[----:B------:R-:W3:Y:S01]  /*188d0*/  MUFU.TANH R20, R20 ;  /* 0x0000001400147308 */ /* 0x000ee20000002400 */
[----:B------:R-:W-:Y:S01]  /*188e0*/  FSEL R17, R17, -INF , !P5 ;  /* 0xff80000011117808 */ /* 0x000fe20006800000 */
[C---:B------:R-:W-:Y:S01]  /*188f0*/  HMMA.16816.F32 R76, R4.reuse, R28, R76 ;  /* 0x0000001c044c723c */ /* 0x040fe2000000184c */
[----:B------:R-:W-:Y:S01]  /*18900*/  FSEL R19, R19, -INF , !P1 ;  /* 0xff80000013137808 */ /* 0x000fe20004800000 */
[----:B------:R-:W-:Y:S01]  /*18910*/  FMUL.FTZ R83, R83, c[0x0][0x2ec] ;  /* 0x0000bb0053537a20 */ /* 0x000fe20000410000 */
[CC--:B------:R-:W-:Y:S01]  /*18920*/  ISETP.GE.AND P0, PT, R12.reuse, R2.reuse, PT ;  /* 0x000000020c00720c */ /* 0x0c0fe20003f06270 */
[----:B------:R-:W-:Y:S01]  /*18930*/  FMUL.FTZ R85, R85, c[0x0][0x2ec] ;  /* 0x0000bb0055557a20 */ /* 0x000fe20000410000 */
[-C--:B------:R-:W-:Y:S01]  /*18940*/  ISETP.GE.AND P2, PT, R12, R167.reuse, PT ;  /* 0x000000a70c00720c */ /* 0x080fe20003f46270 */
[----:B------:R-:W1:Y:S01]  /*18950*/  MUFU.TANH R24, R47 ;  /* 0x0000002f00187308 */ /* 0x000e620000002400 */
[C---:B------:R-:W-:Y:S01]  /*18960*/  ISETP.GE.AND P5, PT, R13.reuse, R2, PT ;  /* 0x000000020d00720c */ /* 0x040fe20003fa6270 */
[----:B------:R-:W-:Y:S01]  /*18970*/  HMMA.16816.F32 R4, R4, R30, R72 ;  /* 0x0000001e0404723c */ /* 0x000fe20000001848 */
[----:B------:R-:W-:Y:S01]  /*18980*/  ISETP.GE.AND P1, PT, R13, R167, PT ;  /* 0x000000a70d00720c */ /* 0x000fe20003f26270 */
[----:B------:R-:W-:Y:S01]  /*18990*/  FMUL.FTZ R87, R87, c[0x0][0x2ec] ;  /* 0x0000bb0057577a20 */ /* 0x000fe20000410000 */
[----:B------:R-:W-:-:S02]  /*189a0*/  IADD3 R12, R23, 0x11, RZ ;  /* 0x00000011170c7810 */ /* 0x000fc40007ffe0ff */
[C---:B------:R-:W-:Y:S01]  /*189b0*/  IADD3 R8, R23.reuse, 0x19, RZ ;  /* 0x0000001917087810 */ /* 0x040fe20007ffe0ff */
[----:B------:R-:W1:Y:S01]  /*189c0*/  MUFU.TANH R185, R84 ;  /* 0x0000005400b97308 */ /* 0x000e620000002400 */
[----:B------:R-:W-:Y:S02]  /*189d0*/  IADD3 R9, R23, 0x18, RZ ;  /* 0x0000001817097810 */ /* 0x000fe40007ffe0ff */
[----:B------:R-:W-:Y:S02]  /*189e0*/  FSEL R22, R35, -INF , !P0 ;  /* 0xff80000023167808 */ /* 0x000fe40004000000 */
[----:B------:R-:W-:Y:S02]  /*189f0*/  FSEL R60, R60, -INF , !P2 ;  /* 0xff8000003c3c7808 */ /* 0x000fe40005000000 */
[----:B------:R-:W-:Y:S01]  /*18a00*/  FSEL R15, R63, -INF , !P5 ;  /* 0xff8000003f0f7808 */ /* 0x000fe20006800000 */
[----:B------:R-:W1:Y:S01]  /*18a10*/  MUFU.TANH R193, R86 ;  /* 0x0000005600c17308 */ /* 0x000e620000002400 */
[----:B----4-:R-:W-:Y:S01]  /*18a20*/  FSEL R10, R40, -INF , !P1 ;  /* 0xff800000280a7808 */ /* 0x010fe20004800000 */
[----:B------:R-:W-:Y:S01]  /*18a30*/  FMUL.FTZ R32, R78, c[0x0][0x2ec] ;  /* 0x0000bb004e207a20 */ /* 0x000fe20000410000 */
[-C--:B------:R-:W-:Y:S01]  /*18a40*/  ISETP.GE.AND P0, PT, R12, R2.reuse, PT ;  /* 0x000000020c00720c */ /* 0x080fe20003f06270 */
[----:B------:R-:W-:Y:S01]  /*18a50*/  FMUL.FTZ R76, R76, c[0x0][0x2ec] ;  /* 0x0000bb004c4c7a20 */ /* 0x000fe20000410000 */
[-C--:B------:R-:W-:Y:S01]  /*18a60*/  ISETP.GE.AND P2, PT, R12, R167.reuse, PT ;  /* 0x000000a70c00720c */ /* 0x080fe20003f46270 */
[----:B------:R-:W-:Y:S01]  /*18a70*/  FMUL.FTZ R77, R77, c[0x0][0x2ec] ;  /* 0x0000bb004d4d7a20 */ /* 0x000fe20000410000 */
[CC--:B------:R-:W-:Y:S01]  /*18a80*/  ISETP.GE.AND P5, PT, R8.reuse, R2.reuse, PT ;  /* 0x000000020800720c */ /* 0x0c0fe20003fa6270 */
[----:B------:R-:W4:Y:S01]  /*18a90*/  MUFU.TANH R187, R80 ;  /* 0x0000005000bb7308 */ /* 0x000f220000002400 */
[-C--:B------:R-:W-:Y:S01]  /*18aa0*/  ISETP.GE.AND P1, PT, R8, R167.reuse, PT ;  /* 0x000000a70800720c */ /* 0x080fe20003f26270 */
[----:B------:R-:W-:Y:S01]  /*18ab0*/  FMUL.FTZ R198, R4, c[0x0][0x2ec] ;  /* 0x0000bb0004c67a20 */ /* 0x000fe20000410000 */
[----:B------:R-:W-:Y:S01]  /*18ac0*/  FSEL R61, R61, -INF , !P4 ;  /* 0xff8000003d3d7808 */ /* 0x000fe20006000000 */
[----:B------:R-:W-:Y:S01]  /*18ad0*/  FMUL.FTZ R79, R79, c[0x0][0x2ec] ;  /* 0x0000bb004f4f7a20 */ /* 0x000fe20000410000 */
[----:B------:R-:W-:Y:S01]  /*18ae0*/  IADD3 R8, R23, 0x20, RZ ;  /* 0x0000002017087810 */ /* 0x000fe20007ffe0ff */
[----:B------:R-:W-:Y:S01]  /*18af0*/  FMUL.FTZ R5, R5, c[0x0][0x2ec] ;  /* 0x0000bb0005057a20 */ /* 0x000fe20000410000 */
[----:B------:R-:W-:Y:S01]  /*18b00*/  FSEL R55, R55, -INF , !P6 ;  /* 0xff80000037377808 */ /* 0x000fe20007000000 */
[----:B------:R-:W2:Y:S01]  /*18b10*/  MUFU.TANH R195, R82 ;  /* 0x0000005200c37308 */ /* 0x000ea20000002400 */
[C---:B------:R-:W-:Y:S01]  /*18b20*/  ISETP.GE.AND P4, PT, R9.reuse, R167, PT ;  /* 0x000000a70900720c */ /* 0x040fe20003f86270 */
[----:B------:R-:W-:Y:S01]  /*18b30*/  FMUL.FTZ R6, R6, c[0x0][0x2ec] ;  /* 0x0000bb0006067a20 */ /* 0x000fe20000410000 */
[----:B------:R-:W-:Y:S01]  /*18b40*/  ISETP.GE.AND P6, PT, R9, R2, PT ;  /* 0x000000020900720c */ /* 0x000fe20003fc6270 */
[----:B------:R-:W-:Y:S01]  /*18b50*/  FMUL.FTZ R7, R7, c[0x0][0x2ec] ;  /* 0x0000bb0007077a20 */ /* 0x000fe20000410000 */
[----:B------:R-:W-:-:S02]  /*18b60*/  IADD3 R11, R23, 0x21, RZ ;  /* 0x00000021170b7810 */ /* 0x000fc40007ffe0ff */
[----:B------:R-:W-:Y:S01]  /*18b70*/  FSEL R14, R62, -INF , !P0 ;  /* 0xff8000003e0e7808 */ /* 0x000fe20004000000 */
[----:B------:R-:W3:Y:S01]  /*18b80*/  MUFU.TANH R188, R81 ;  /* 0x0000005100bc7308 */ /* 0x000ee20000002400 */
[----:B------:R-:W-:Y:S02]  /*18b90*/  FSEL R9, R41, -INF , !P2 ;  /* 0xff80000029097808 */ /* 0x000fe40005000000 */
[C---:B------:R-:W-:Y:S02]  /*18ba0*/  ISETP.GE.AND P0, PT, R8.reuse, R2, PT ;  /* 0x000000020800720c */ /* 0x040fe40003f06270 */
[----:B------:R-:W-:Y:S02]  /*18bb0*/  ISETP.GE.AND P2, PT, R8, R167, PT ;  /* 0x000000a70800720c */ /* 0x000fe40003f46270 */
[----:B-1----:R-:W-:Y:S01]  /*18bc0*/  FSEL R8, R21, -INF , !P4 ;  /* 0xff80000015087808 */ /* 0x002fe20006000000 */
[----:B------:R-:W1:Y:S01]  /*18bd0*/  MUFU.TANH R197, R83 ;  /* 0x0000005300c57308 */ /* 0x000e620000002400 */
[----:B------:R-:W-:-:S02]  /*18be0*/  IADD3 R25, R23, 0x28, RZ ;  /* 0x0000002817197810 */ /* 0x000fc40007ffe0ff */
[----:B--2---:R-:W-:Y:S02]  /*18bf0*/  FSEL R13, R42, -INF , !P6 ;  /* 0xff8000002a0d7808 */ /* 0x004fe40007000000 */
[----:B------:R-:W-:Y:S02]  /*18c00*/  IADD3 R21, R23, 0x29, RZ ;  /* 0x0000002917157810 */ /* 0x000fe40007ffe0ff */
[C---:B------:R-:W-:Y:S01]  /*18c10*/  ISETP.GE.AND P6, PT, R11.reuse, R2, PT ;  /* 0x000000020b00720c */ /* 0x040fe20003fc6270 */
[----:B------:R-:W2:Y:S01]  /*18c20*/  MUFU.TANH R198, R198 ;  /* 0x000000c600c67308 */ /* 0x000ea20000002400 */
[----:B------:R-:W-:Y:S02]  /*18c30*/  ISETP.GE.AND P4, PT, R11, R167, PT ;  /* 0x000000a70b00720c */ /* 0x000fe40003f86270 */
[----:B---3--:R-:W-:Y:S02]  /*18c40*/  FSEL R11, R20, -INF , !P5 ;  /* 0xff800000140b7808 */ /* 0x008fe40006800000 */
[----:B------:R-:W-:-:S02]  /*18c50*/  FSEL R12, R24, -INF , !P1 ;  /* 0xff800000180c7808 */ /* 0x000fc40004800000 */
[CC--:B------:R-:W-:Y:S01]  /*18c60*/  ISETP.GE.AND P5, PT, R25.reuse, R2.reuse, PT ;  /* 0x000000021900720c */ /* 0x0c0fe20003fa6270 */
[----:B------:R-:W3:Y:S01]  /*18c70*/  MUFU.TANH R186, R85 ;  /* 0x0000005500ba7308 */ /* 0x000ee20000002400 */
[----:B------:R-:W-:Y:S02]  /*18c80*/  ISETP.GE.AND P1, PT, R25, R167, PT ;  /* 0x000000a71900720c */ /* 0x000fe40003f26270 */
[----:B------:R-:W-:Y:S02]  /*18c90*/  FSEL R185, R185, -INF , !P0 ;  /* 0xff800000b9b97808 */ /* 0x000fe40004000000 */
[----:B------:R-:W-:Y:S02]  /*18ca0*/  ISETP.GE.AND P0, PT, R21, R2, PT ;  /* 0x000000021500720c */ /* 0x000fe40003f06270 */
[C---:B------:R-:W-:Y:S01]  /*18cb0*/  IADD3 R20, R23.reuse, 0x31, RZ ;  /* 0x0000003117147810 */ /* 0x040fe20007ffe0ff */
[----:B------:R-:W1:Y:S01]  /*18cc0*/  MUFU.TANH R194, R87 ;  /* 0x0000005700c27308 */ /* 0x000e620000002400 */
[----:B------:R-:W-:-:S02]  /*18cd0*/  IADD3 R4, R23, 0x38, RZ ;  /* 0x0000003817047810 */ /* 0x000fc40007ffe0ff */
[----:B------:R-:W-:Y:S02]  /*18ce0*/  FSEL R193, R193, -INF , !P2 ;  /* 0xff800000c1c17808 */ /* 0x000fe40005000000 */
[-C--:B------:R-:W-:Y:S02]  /*18cf0*/  ISETP.GE.AND P2, PT, R21, R167.reuse, PT ;  /* 0x000000a71500720c */ /* 0x080fe40003f46270 */
[----:B----4-:R-:W-:Y:S01]  /*18d00*/  FSEL R187, R187, -INF , !P5 ;  /* 0xff800000bbbb7808 */ /* 0x010fe20006800000 */
[----:B------:R-:W4:Y:S01]  /*18d10*/  MUFU.TANH R200, R76 ;  /* 0x0000004c00c87308 */ /* 0x000f220000002400 */
[----:B------:R-:W-:Y:S02]  /*18d20*/  FSEL R195, R195, -INF , !P1 ;  /* 0xff800000c3c37808 */ /* 0x000fe40004800000 */
[CC--:B------:R-:W-:Y:S02]  /*18d30*/  ISETP.GE.AND P5, PT, R20.reuse, R2.reuse, PT ;  /* 0x000000021400720c */ /* 0x0c0fe40003fa6270 */
[----:B------:R-:W-:Y:S01]  /*18d40*/  ISETP.GE.AND P1, PT, R20, R167, PT ;  /* 0x000000a71400720c */ /* 0x000fe20003f26270 */
[----:B------:R-:W-:Y:S01]  /*18d50*/  FMUL.FTZ R20, R18, c[0x0][0x2ec] ;  /* 0x0000bb0012147a20 */ /* 0x000fe20000410000 */
[----:B------:R-:W-:Y:S01]  /*18d60*/  FSEL R188, R188, -INF , !P0 ;  /* 0xff800000bcbc7808 */ /* 0x000fe20004000000 */
[----:B------:R-:W-:Y:S01]  /*18d70*/  MUFU.TANH R199, R77 ;  /* 0x0000004d00c77308 */ /* 0x000fe20000002400 */
[----:B------:R-:W-:-:S02]  /*18d80*/  ISETP.GE.AND P0, PT, R4, R2, PT ;  /* 0x000000020400720c */ /* 0x000fc40003f06270 */
[----:B-1----:R-:W-:Y:S02]  /*18d90*/  FSEL R197, R197, -INF , !P2 ;  /* 0xff800000c5c57808 */ /* 0x002fe40005000000 */
[----:B------:R-:W-:Y:S02]  /*18da0*/  ISETP.GE.AND P2, PT, R4, R167, PT ;  /* 0x000000a70400720c */ /* 0x000fe40003f46270 */
[----:B--2---:R-:W-:Y:S01]  /*18db0*/  FSEL R198, R198, -INF , !P0 ;  /* 0xff800000c6c67808 */ /* 0x004fe20004000000 */
[----:B------:R-:W1:Y:S01]  /*18dc0*/  MUFU.TANH R32, R32 ;  /* 0x0000002000207308 */ /* 0x000e620000002400 */
[----:B------:R-:W-:Y:S02]  /*18dd0*/  ISETP.GE.AND P0, PT, R166, 0x2, PT ;  /* 0x00000002a600780c */ /* 0x000fe40003f06270 */
[----:B------:R-:W-:Y:S02]  /*18de0*/  IADD3 R21, R23, 0x30, RZ ;  /* 0x0000003017157810 */ /* 0x000fe40007ffe0ff */
[----:B---3--:R-:W-:-:S02]  /*18df0*/  FSEL R186, R186, -INF , !P6 ;  /* 0xff800000baba7808 */ /* 0x008fc40007000000 */
[----:B------:R-:W-:Y:S01]  /*18e00*/  FSEL R194, R194, -INF , !P4 ;  /* 0xff800000c2c27808 */ /* 0x000fe20006000000 */
[----:B------:R-:W2:Y:S01]  /*18e10*/  MUFU.TANH R191, R79 ;  /* 0x0000004f00bf7308 */ /* 0x000ea20000002400 */
[C---:B------:R-:W-:Y:S02]  /*18e20*/  ISETP.GE.AND P6, PT, R21.reuse, R2, PT ;  /* 0x000000021500720c */ /* 0x040fe40003fc6270 */
[----:B------:R-:W-:Y:S02]  /*18e30*/  ISETP.GE.AND P4, PT, R21, R167, PT ;  /* 0x000000a71500720c */ /* 0x000fe40003f86270 */
[----:B------:R-:W-:Y:S02]  /*18e40*/  IADD3 R18, R23, 0x39, RZ ;  /* 0x0000003917127810 */ /* 0x000fe40007ffe0ff */
[----:B----4-:R-:W-:Y:S01]  /*18e50*/  FSEL R200, R200, -INF , !P6 ;  /* 0xff800000c8c87808 */ /* 0x010fe20007000000 */
[----:B------:R-:W3:Y:S01]  /*18e60*/  MUFU.TANH R4, R20 ;  /* 0x0000001400047308 */ /* 0x000ee20000002400 */
[----:B-1----:R-:W-:-:S02]  /*18e70*/  FSEL R32, R32, -INF , !P4 ;  /* 0xff80000020207808 */ /* 0x002fc40006000000 */
[----:B------:R-:W-:Y:S01]  /*18e80*/  FSEL R199, R199, -INF , !P5 ;  /* 0xff800000c7c77808 */ /* 0x000fe20006800000 */
[----:B------:R-:W-:Y:S01]  /*18e90*/  BAR.SYNC.DEFER_BLOCKING 0x0 ;  /* 0x0000000000007b1d */ /* 0x000fe20000010000 */
[CC--:B------:R-:W-:Y:S02]  /*18ea0*/  ISETP.GE.AND P6, PT, R23.reuse, R2.reuse, PT ;  /* 0x000000021700720c */ /* 0x0c0fe40003fc6270 */
[-C--:B------:R-:W-:Y:S02]  /*18eb0*/  ISETP.GE.AND P4, PT, R23, R167.reuse, PT ;  /* 0x000000a71700720c */ /* 0x080fe40003f86270 */
[----:B--2---:R-:W-:Y:S01]  /*18ec0*/  FSEL R191, R191, -INF , !P1 ;  /* 0xff800000bfbf7808 */ /* 0x004fe20004800000 */
[----:B------:R-:W1:Y:S01]  /*18ed0*/  MUFU.TANH R35, R5 ;  /* 0x0000000500237308 */ /* 0x000e620000002400 */
[C---:B------:R-:W-:Y:S02]  /*18ee0*/  ISETP.GE.AND P5, PT, R18.reuse, R2, PT ;  /* 0x000000021200720c */ /* 0x040fe40003fa6270 */
[----:B------:R-:W-:-:S02]  /*18ef0*/  ISETP.GE.AND P1, PT, R18, R167, PT ;  /* 0x000000a71200720c */ /* 0x000fc40003f26270 */
[----:B------:R-:W-:Y:S02]  /*18f00*/  FSEL R16, R16, -INF , !P6 ;  /* 0xff80000010107808 */ /* 0x000fe40007000000 */
[----:B---3--:R-:W-:Y:S01]  /*18f10*/  FSEL R4, R4, -INF , !P4 ;  /* 0xff80000004047808 */ /* 0x008fe20006000000 */
[----:B------:R-:W2:Y:S08]  /*18f20*/  MUFU.TANH R190, R6 ;  /* 0x0000000600be7308 */ /* 0x000eb00000002400 */
[----:B------:R-:W3:Y:S01]  /*18f30*/  MUFU.TANH R189, R7 ;  /* 0x0000000700bd7308 */ /* 0x000ee20000002400 */
[----:B-1----:R-:W-:-:S02]  /*18f40*/  FSEL R35, R35, -INF , !P5 ;  /* 0xff80000023237808 */ /* 0x002fc40006800000 */
[----:B--2---:R-:W-:Y:S02]  /*18f50*/  FSEL R190, R190, -INF , !P2 ;  /* 0xff800000bebe7808 */ /* 0x004fe40005000000 */
[----:B---3--:R-:W-:Y:S01]  /*18f60*/  FSEL R189, R189, -INF , !P1 ;  /* 0xff800000bdbd7808 */ /* 0x008fe20004800000 */
[----:B------:R-:W-:Y:S05]  /*18f70*/  @!P0 BRA `(.L_x_2855) ;  /* 0x000006d000008947 */ /* 0x000fea0003800000 */
[----:B------:R-:W-:Y:S05]  /*18f80*/  @!P3 BRA `(.L_x_2856) ;  /* 0x000003b00000b947 */ /* 0x000fea0003800000 */
[----:B------:R-:W-:Y:S02]  /*18f90*/  IABS R5, c[0x0][0x2d0] ;  /* 0x0000b40000057a13 */ /* 0x000fe40000000000 */
[----:B------:R-:W-:Y:S02]  /*18fa0*/  IADD3 R23, R3, -0x40, RZ ;  /* 0xffffffc003177810 */ /* 0x000fe40007ffe0ff */
[----:B------:R-:W1:Y:S01]  /*18fb0*/  I2F.RP R24, R5 ;  /* 0x0000000500187306 */ /* 0x000e620000209400 */
[----:B------:R-:W-:Y:S02]  /*18fc0*/  IABS R20, R3 ;  /* 0x0000000300147213 */ /* 0x000fe40000000000 */
[----:B------:R-:W-:-:S02]  /*18fd0*/  IABS R7, R23 ;  /* 0x0000001700077213 */ /* 0x000fc40000000000 */
        /* <DEDUP_REMOVED lines=21> */
[----:B------:R-:W-:Y:S02]  /*19130*/  ISETP.GE.AND P1, PT, R23, RZ, PT ;  /* 0x000000ff1700720c */ /* 0x000fe40003f26270 */
[-C--:B------:R-:W-:Y:S02]  /*19140*/  ISETP.GE.U32.AND P6, PT, R18, R5.reuse, PT ;  /* 0x000000051200720c */ /* 0x080fe40003fc6070 */
[----:B------:R-:W-:Y:S02]  /*19150*/  ISETP.GE.U32.AND P5, PT, R6, R5, PT ;  /* 0x000000050600720c */ /* 0x000fe40003fa6070 */
[----:B------:R-:W-:Y:S02]  /*19160*/  @!P2 IADD3 R21, R21, 0x1, RZ ;  /* 0x000000011515a810 */ /* 0x000fe40007ffe0ff */
[----:B------:R-:W-:-:S02]  /*19170*/  ISETP.NE.AND P2, PT, RZ, c[0x0][0x2d0], PT ;  /* 0x0000b400ff007a0c */ /* 0x000fc40003f45270 */
[----:B------:R-:W-:-:S05]  /*19180*/  LOP3.LUT R6, RZ, c[0x0][0x2d0], RZ, 0x33, !PT ;  /* 0x0000b400ff067a12 */ /* 0x000fca00078e33ff */
        /* <DEDUP_REMOVED lines=27> */
.L_x_2856:
[----:B------:R-:W-:-:S05]  /*19340*/  IMAD.MOV.U32 R3, RZ, RZ, c[0x0][0x198] ;  /* 0x00006600ff037624 */ /* 0x000fca00078e00ff */
[----:B------:R-:W-:-:S04]  /*19350*/  LEA R3, -R3, RZ, 0x6 ;  /* 0x000000ff03037211 */ /* 0x000fc800078e31ff */
[----:B------:R-:W-:Y:S02]  /*19360*/  SHF.R.S32.HI R5, RZ, 0x1f, R3 ;  /* 0x0000001fff057819 */ /* 0x000fe40000011403 */
.L_x_2857:
[----:B------:R-:W-:Y:S01]  /*19370*/  IADD3 R50, P2, P1, R134, R3, R50 ;  /* 0x0000000386327210 */ /* 0x000fe2000795e032 */
[----:B------:R-:W-:Y:S01]  /*19380*/  ULDC.64 UR4, c[0x0][0x198] ;  /* 0x0000660000047ab9 */ /* 0x000fe20000000a00 */
[C---:B------:R-:W-:Y:S01]  /*19390*/  IADD3 R134, P4, R3.reuse, R134, RZ ;  /* 0x0000008603867210 */ /* 0x040fe20007f9e0ff */
[----:B------:R-:W-:Y:S01]  /*193a0*/  USHF.L.U32 UR9, UR4, 0x5, URZ ;  /* 0x0000000504097899 */ /* 0x000fe2000800063f */
[----:B------:R-:W-:Y:S01]  /*193b0*/  LEA R245, P5, R3, R245, 0x1 ;  /* 0x000000f503f57211 */ /* 0x000fe200078a08ff */
[----:B------:R-:W-:Y:S01]  /*193c0*/  UMOV UR8, 0x5 ;  /* 0x0000000500087882 */ /* 0x000fe20000000000 */
[----:B------:R-:W-:Y:S01]  /*193d0*/  IADD3.X R49, R48, R5, R49, P2, P1 ;  /* 0x0000000530317210 */ /* 0x000fe200017e2431 */
[----:B------:R-:W-:Y:S01]  /*193e0*/  IMAD.X R48, R5, 0x1, R48, P4 ;  /* 0x0000000105307824 */ /* 0x000fe200020e0630 */
[C---:B------:R-:W-:Y:S01]  /*193f0*/  LEA R20, P2, R134.reuse, c[0x0][0x168], 0x1 ;  /* 0x00005a0086147a11 */ /* 0x040fe200078408ff */
[----:B------:R-:W-:Y:S01]  /*19400*/  USHF.L.U64.HI UR5, UR4, UR8, UR5 ;  /* 0x0000000804057299 */ /* 0x000fe20008010205 */
[----:B------:R-:W-:Y:S01]  /*19410*/  LEA.HI.X R244, R3, R244, R5, 0x1, P5 ;  /* 0x000000f403f47211 */ /* 0x000fe200028f0c05 */
[----:B------:R-:W-:Y:S01]  /*19420*/  IMAD.MOV.U32 R26, RZ, RZ, R245 ;  /* 0x000000ffff1a7224 */ /* 0x000fe200078e00f5 */
[----:B------:R-:W-:-:S02]  /*19430*/  LEA.HI.X R21, R134, c[0x0][0x16c], R48, 0x1, P2 ;  /* 0x00005b0086157a11 */ /* 0x000fc400010f0c30 */
[----:B------:R-:W-:Y:S01]  /*19440*/  IADD3 R24, P2, R245, UR9, RZ ;  /* 0x00000009f5187c10 */ /* 0x000fe2000ff5e0ff */
[----:B------:R-:W-:Y:S01]  /*19450*/  IMAD.MOV.U32 R27, RZ, RZ, R244 ;  /* 0x000000ffff1b7224 */ /* 0x000fe200078e00f4 */
[----:B------:R-:W-:Y:S02]  /*19460*/  LEA R6, P1, R50, c[0x0][0x168], 0x1 ;  /* 0x00005a0032067a11 */ /* 0x000fe400078208ff */
[----:B------:R-:W-:Y:S02]  /*19470*/  IADD3.X R25, R244, UR5, RZ, P2, !PT ;  /* 0x00000005f4197c10 */ /* 0x000fe400097fe4ff */
[----:B------:R-:W-:Y:S01]  /*19480*/  LEA.HI.X R7, R50, c[0x0][0x16c], R49, 0x1, P1 ;  /* 0x00005b0032077a11 */ /* 0x000fe200008f0c31 */
[----:B------:R-:W-:Y:S01]  /*19490*/  @!PT LDS RZ, [RZ] ;  /* 0x00000000fffff984 */ /* 0x000fe20000000800 */
[----:B------:R-:W-:Y:S01]  /*194a0*/  @!PT LDS RZ, [RZ] ;  /* 0x00000000fffff984 */ /* 0x000fe20000000800 */
[----:B------:R-:W-:Y:S01]  /*194b0*/  @!PT LDS RZ, [RZ] ;  /* 0x00000000fffff984 */ /* 0x000fe20000000800 */
[----:B------:R1:W-:Y:S01]  /*194c0*/  LDGSTS.E.BYPASS.LTC128B.128 [R241+0x8000], [R26.64] ;  /* 0x080000001af17fae */ /* 0x0003e2000b901d46 */
[----:B------:R-:W-:-:S03]  /*194d0*/  IADD3 R28, P2, R24, UR9, RZ ;  /* 0x00000009181c7c10 */ /* 0x000fc6000ff5e0ff */
[----:B------:R2:W-:Y:S01]  /*194e0*/  LDGSTS.E.BYPASS.LTC128B.128 [R241+0xa000], [R20.64+0x80] ;  /* 0x0a00008014f17fae */ /* 0x0005e2000b901d46 */
[----:B------:R-:W-:-:S03]  /*194f0*/  IADD3.X R29, R25, UR5, RZ, P2, !PT ;  /* 0x00000005191d7c10 */ /* 0x000fc600097fe4ff */
[----:B------:R2:W-:Y:S04]  /*19500*/  LDGSTS.E.BYPASS.LTC128B.128 [R241+0xc000], [R20.64+0x100] ;  /* 0x0c00010014f17fae */ /* 0x0005e8000b901d46 */
[----:B------:R2:W-:Y:S04]  /*19510*/  LDGSTS.E.BYPASS.LTC128B.128 [R241+0xe000], [R20.64+0x180] ;  /* 0x0e00018014f17fae */ /* 0x0005e8000b901d46 */
[----:B------:R3:W-:Y:S04]  /*19520*/  LDGSTS.E.BYPASS.LTC128B.128 [R241+0x8800], [R24.64] ;  /* 0x0880000018f17fae */ /* 0x0007e8000b901d46 */
[----:B------:R3:W-:Y:S04]  /*19530*/  LDGSTS.E.BYPASS.LTC128B.128 [R241+0xa800], [R6.64+0x80] ;  /* 0x0a80008006f17fae */ /* 0x0007e8000b901d46 */
[----:B------:R3:W-:Y:S01]  /*19540*/  LDGSTS.E.BYPASS.LTC128B.128 [R241+0xc800], [R6.64+0x100] ;  /* 0x0c80010006f17fae */ /* 0x0007e2000b901d46 */
[----:B-1----:R-:W-:-:S03]  /*19550*/  IADD3 R26, P1, R6, UR9, RZ ;  /* 0x00000009061a7c10 */ /* 0x002fc6000ff3e0ff */
[----:B------:R3:W-:Y:S01]  /*19560*/  LDGSTS.E.BYPASS.LTC128B.128 [R241+0xe800], [R6.64+0x180] ;  /* 0x0e80018006f17fae */ /* 0x0007e2000b901d46 */
[----:B------:R-:W-:-:S03]  /*19570*/  IADD3.X R27, R7, UR5, RZ, P1, !PT ;  /* 0x00000005071b7c10 */ /* 0x000fc60008ffe4ff */
[----:B------:R3:W-:Y:S01]  /*19580*/  LDGSTS.E.BYPASS.LTC128B.128 [R241+0x9000], [R28.64] ;  /* 0x090000001cf17fae */ /* 0x0007e2000b901d46 */
[----:B------:R-:W-:-:S03]  /*19590*/  IADD3 R30, P1, R26, UR9, RZ ;  /* 0x000000091a1e7c10 */ /* 0x000fc6000ff3e0ff */
[----:B------:R3:W-:Y:S01]  /*195a0*/  LDGSTS.E.BYPASS.LTC128B.128 [R241+0xb000], [R26.64+0x80] ;  /* 0x0b0000801af17fae */ /* 0x0007e2000b901d46 */
[----:B------:R-:W-:Y:S02]  /*195b0*/  IADD3.X R31, R27, UR5, RZ, P1, !PT ;  /* 0x000000051b1f7c10 */ /* 0x000fe40008ffe4ff */
[----:B--2---:R-:W-:Y:S01]  /*195c0*/  IADD3 R20, P2, R28, UR9, RZ ;  /* 0x000000091c147c10 */ /* 0x004fe2000ff5e0ff */
[----:B------:R3:W-:Y:S03]  /*195d0*/  LDGSTS.E.BYPASS.LTC128B.128 [R241+0xd000], [R26.64+0x100] ;  /* 0x0d0001001af17fae */ /* 0x0007e6000b901d46 */
[----:B------:R-:W-:Y:S01]  /*195e0*/  IADD3.X R21, R29, UR5, RZ, P2, !PT ;  /* 0x000000051d157c10 */ /* 0x000fe200097fe4ff */
[----:B------:R3:W-:Y:S04]  /*195f0*/  LDGSTS.E.BYPASS.LTC128B.128 [R241+0xf000], [R26.64+0x180] ;  /* 0x0f0001801af17fae */ /* 0x0007e8000b901d46 */
[----:B------:R3:W-:Y:S04]  /*19600*/  LDGSTS.E.BYPASS.LTC128B.128 [R241+0x9800], [R20.64] ;  /* 0x0980000014f17fae */ /* 0x0007e8000b901d46 */
[----:B------:R3:W-:Y:S04]  /*19610*/  LDGSTS.E.BYPASS.LTC128B.128 [R241+0xb800], [R30.64+0x80] ;  /* 0x0b8000801ef17fae */ /* 0x0007e8000b901d46 */
[----:B------:R3:W-:Y:S04]  /*19620*/  LDGSTS.E.BYPASS.LTC128B.128 [R241+0xd800], [R30.64+0x100] ;  /* 0x0d8001001ef17fae */ /* 0x0007e8000b901d46 */
[----:B------:R3:W-:Y:S04]  /*19630*/  LDGSTS.E.BYPASS.LTC128B.128 [R241+0xf800], [R30.64+0x180] ;  /* 0x0f8001801ef17fae */ /* 0x0007e8000b901d46 */
[----:B------:R-:W0:Y:S02]  /*19640*/  LDGDEPBAR ;  /* 0x00000000000079af */ /* 0x000e240000000000 */
.L_x_2855:
[----:B---3--:R-:W-:Y:S02]  /*19650*/  FMNMX.FTZ R7, R16, R17, !PT ;  /* 0x0000001110077209 */ /* 0x008fe40007810000 */
        /* <DEDUP_REMOVED lines=54> */
[C---:B------:R-:W-:Y:S01]  /*199c0*/  FMUL.FTZ R192, R3.reuse, c[0x0][0x23c] ;  /* 0x00008f0003c07a20 */ /* 0x040fe20000410000 */
[----:B------:R-:W-:Y:S01]  /*199d0*/  FSEL R196, R196, RZ, P1 ;  /* 0x000000ffc4c47208 */ /* 0x000fe20000800000 */
[----:B------:R-:W1:Y:S01]  /*199e0*/  LDSM.16.MT88.4 R96, [R228+0x14000] ;  /* 0x01400000e460783b */ /* 0x000e620000004200 */
[----:B------:R-:W-:-:S03]  /*199f0*/  FSETP.NEU.FTZ.AND P1, PT, R3, -INF , PT ;  /* 0xff8000000300780b */ /* 0x000fc60003f3d000 */
[--C-:B------:R-:W-:Y:S01]  /*19a00*/  FFMA.FTZ R182, R16, c[0x0][0x23c], -R196.reuse ;  /* 0x00008f0010b67a23 */ /* 0x100fe200000108c4 */
[----:B------:R-:W-:Y:S01]  /*19a10*/  FSEL R192, R192, RZ, P1 ;  /* 0x000000ffc0c07208 */ /* 0x000fe20000800000 */
[--C-:B------:R-:W-:Y:S01]  /*19a20*/  FFMA.FTZ R181, R17, c[0x0][0x23c], -R196.reuse ;  /* 0x00008f0011b57a23 */ /* 0x100fe200000108c4 */
[----:B------:R-:W1:Y:S01]  /*19a30*/  LDSM.16.MT88.4 R104, [R232+0x16000] ;  /* 0x01600000e868783b */ /* 0x000e620000004200 */
[--C-:B------:R-:W-:Y:S02]  /*19a40*/  FFMA.FTZ R180, R22, c[0x0][0x23c], -R196.reuse ;  /* 0x00008f0016b47a23 */ /* 0x100fe400000108c4 */
[----:B------:R-:W-:Y:S01]  /*19a50*/  FFMA.FTZ R175, R55, c[0x0][0x23c], -R196 ;  /* 0x00008f0037af7a23 */ /* 0x000fe200000108c4 */
[----:B------:R-:W1:Y:S01]  /*19a60*/  LDSM.16.MT88.4 R112, [R230+0x16000] ;  /* 0x01600000e670783b */ /* 0x000e620000004200 */
[--C-:B------:R-:W-:Y:S01]  /*19a70*/  FFMA.FTZ R179, R4, c[0x0][0x23c], -R192.reuse ;  /* 0x00008f0004b37a23 */ /* 0x100fe200000108c0 */
[----:B------:R-:W-:Y:S01]  /*19a80*/  MUFU.EX2 R182, R182 ;  /* 0x000000b600b67308 */ /* 0x000fe20000000800 */
[--C-:B------:R-:W-:Y:S01]  /*19a90*/  FFMA.FTZ R183, R19, c[0x0][0x23c], -R192.reuse ;  /* 0x00008f0013b77a23 */ /* 0x100fe200000108c0 */
[----:B------:R-:W1:Y:S01]  /*19aa0*/  LDSM.16.MT88.4 R120, [R229+0x16000] ;  /* 0x01600000e578783b */ /* 0x000e620000004200 */
[----:B------:R-:W-:-:S02]  /*19ab0*/  FFMA.FTZ R184, R60, c[0x0][0x23c], -R192 ;  /* 0x00008f003cb87a23 */ /* 0x000fc400000108c0 */
[----:B------:R-:W-:Y:S01]  /*19ac0*/  FFMA.FTZ R177, R61, c[0x0][0x23c], -R192 ;  /* 0x00008f003db17a23 */ /* 0x000fe200000108c0 */
[----:B------:R-:W1:Y:S01]  /*19ad0*/  LDSM.16.MT88.4 R4, [R228+0x16000] ;  /* 0x01600000e404783b */ /* 0x000e620000004200 */
[----:B------:R-:W-:Y:S01]  /*19ae0*/  FFMA.FTZ R170, R11, c[0x0][0x23c], -R196 ;  /* 0x00008f000baa7a23 */ /* 0x000fe200000108c4 */
[----:B------:R-:W2:Y:S01]  /*19af0*/  MUFU.EX2 R181, R181 ;  /* 0x000000b500b57308 */ /* 0x000ea20000000800 */
[--C-:B------:R-:W-:Y:S01]  /*19b00*/  FFMA.FTZ R176, R10, c[0x0][0x23c], -R192.reuse ;  /* 0x00008f000ab07a23 */ /* 0x100fe200000108c0 */
[----:B------:R-:W-:Y:S01]  /*19b10*/  LDSM.16.MT88.4 R16, [R228+0x10800] ;  /* 0x01080000e410783b */ /* 0x000fe20000004200 */
[--C-:B------:R-:W-:Y:S02]  /*19b20*/  FFMA.FTZ R172, R9, c[0x0][0x23c], -R192.reuse ;  /* 0x00008f0009ac7a23 */ /* 0x100fe400000108c0 */
[----:B------:R-:W-:Y:S01]  /*19b30*/  FFMA.FTZ R171, R8, c[0x0][0x23c], -R192 ;  /* 0x00008f0008ab7a23 */ /* 0x000fe200000108c0 */
[----:B------:R-:W-:Y:S01]  /*19b40*/  LDSM.16.MT88.4 R28, [R232+0x10800] ;  /* 0x01080000e81c783b */ /* 0x000fe20000004200 */
[--C-:B------:R-:W-:Y:S01]  /*19b50*/  FFMA.FTZ R178, R15, c[0x0][0x23c], -R196.reuse ;  /* 0x00008f000fb27a23 */ /* 0x100fe200000108c4 */
[----:B------:R-:W-:Y:S01]  /*19b60*/  MUFU.EX2 R180, R180 ;  /* 0x000000b400b47308 */ /* 0x000fe20000000800 */
[--C-:B------:R-:W-:Y:S01]  /*19b70*/  FFMA.FTZ R174, R14, c[0x0][0x23c], -R196.reuse ;  /* 0x00008f000eae7a23 */ /* 0x100fe200000108c4 */
[----:B------:R-:W1:Y:S01]  /*19b80*/  LDSM.16.MT88.4 R8, [R230+0x10800] ;  /* 0x01080000e608783b */ /* 0x000e620000004200 */
[----:B------:R-:W-:-:S02]  /*19b90*/  FFMA.FTZ R173, R13, c[0x0][0x23c], -R196 ;  /* 0x00008f000dad7a23 */ /* 0x000fc400000108c4 */
[----:B------:R-:W-:Y:S01]  /*19ba0*/  FFMA.FTZ R0, R12, c[0x0][0x23c], -R192 ;  /* 0x00008f000c007a23 */ /* 0x000fe200000108c0 */
[----:B------:R-:W-:Y:S01]  /*19bb0*/  LDSM.16.MT88.4 R24, [R229+0x10800] ;  /* 0x01080000e518783b */ /* 0x000fe20000004200 */
        /* <DEDUP_REMOVED lines=24> */
[----:B------:R-:W3:Y:S01]  /*19d40*/  MUFU.EX2 R177, R177 ;  /* 0x000000b100b17308 */ /* 0x000ee20000000800 */
[----:B----4-:R-:W-:Y:S01]  /*19d50*/  F2FP.PACK_AB R129, R183, R179 ;  /* 0x000000b3b781723e */ /* 0x010fe200000000ff */
[----:B------:R-:W-:-:S02]  /*19d60*/  FFMA.FTZ R250, R189, c[0x0][0x23c], -R192 ;  /* 0x00008f00bdfa7a23 */ /* 0x000fc400000108c0 */
[----:B------:R-:W-:Y:S02]  /*19d70*/  FADD.FTZ R181, R182, R181 ;  /* 0x000000b5b6b57221 */ /* 0x000fe40000010000 */
        /* <DEDUP_REMOVED lines=84> */
[C---:B---3--:R-:W-:Y:S08]  /*1a2c0*/  HMMA.16816.F32 R52, R4.reuse, R8, R52 ;  /* 0x000000080434723c */ /* 0x048ff00000001834 */
[C---:B------:R-:W-:Y:S01]  /*1a2d0*/  HMMA.16816.F32 R56, R4.reuse, R10, R56 ;  /* 0x0000000a0438723c */ /* 0x040fe20000001838 */
[----:B------:R-:W3:Y:S07]  /*1a2e0*/  LDSM.16.MT88.4 R8, [R228+0x14800] ;  /* 0x01480000e408783b */ /* 0x000eee0000004200 */
        /* <DEDUP_REMOVED lines=11> */
[C---:B------:R-:W-:Y:S08]  /*1a3a0*/  HMMA.16816.F32 R36, R4.reuse, R20, R36 ;  /* 0x000000140424723c */ /* 0x040ff00000001824 */
[C---:B------:R-:W-:Y:S01]  /*1a3b0*/  HMMA.16816.F32 R40, R4.reuse, R22, R40 ;  /* 0x000000160428723c */ /* 0x040fe20000001828 */
[----:B------:R-:W4:Y:S07]  /*1a3c0*/  LDSM.16.MT88.4 R20, [R232+0x16800] ;  /* 0x01680000e814783b */ /* 0x000f2e0000004200 */
        /* <DEDUP_REMOVED lines=39> */
[----:B------:R-:W-:Y:S02]  /*1a640*/  FADD.FTZ R195, R191, R195 ;  /* 0x000000c3bfc37221 */ /* 0x000fe40000010000 */
[----:B------:R-:W-:Y:S02]  /*1a650*/  FADD.FTZ R187, R198, R187 ;  /* 0x000000bbc6bb7221 */ /* 0x000fe40000010000 */
[----:B---3--:R-:W-:Y:S01]  /*1a660*/  HMMA.16816.F32 R44, R4, R8, R44 ;  /* 0x00000008042c723c */ /* 0x008fe2000000182c */
[----:B------:R-:W-:Y:S02]  /*1a670*/  FADD.FTZ R195, R190, R195 ;  /* 0x000000c3bec37221 */ /* 0x000fe40000010000 */
[----:B------:R-:W-:-:S05]  /*1a680*/  FADD.FTZ R204, R196, R187 ;  /* 0x000000bbc4cc7221 */ /* 0x000fca0000010000 */
[C---:B------:R-:W-:Y:S01]  /*1a690*/  HMMA.16816.F32 R48, R4.reuse, R10, R48 ;  /* 0x0000000a0430723c */ /* 0x040fe20000001830 */
[----:B------:R-:W3:Y:S04]  /*1a6a0*/  LDSM.16.MT88.4 R8, [R228+0x15000] ;  /* 0x01500000e408783b */ /* 0x000ee80000004200 */
[----:B------:R-:W-:Y:S03]  /*1a6b0*/  STL [R1], R204 ;  /* 0x000000cc01007387 */ /* 0x000fe60000100800 */
        /* <DEDUP_REMOVED lines=84> */
[C---:B--2---:R-:W-:Y:S08]  /*1ac00*/  HMMA.16816.F32 R116, R4.reuse, R12, R116 ;  /* 0x0000000c0474723c */ /* 0x044ff00000001874 */
[C---:B------:R-:W-:Y:S08]  /*1ac10*/  HMMA.16816.F32 R120, R4.reuse, R14, R120 ;  /* 0x0000000e0478723c */ /* 0x040ff00000001878 */
[C---:B---3--:R-:W-:Y:S08]  /*1ac20*/  HMMA.16816.F32 R124, R4.reuse, R8, R124 ;  /* 0x00000008047c723c */ /* 0x048ff0000000187c */
        /* <DEDUP_REMOVED lines=42> */
[----:B------:R-:W-:Y:S01]  /*1aed0*/  IMAD.MOV.U32 R0, RZ, RZ, R10 ;  /* 0x000000ffff007224 */ /* 0x000fe200078e000a */
[----:B------:R-:W-:-:S03]  /*1aee0*/  @!P0 IADD3 R9, -R9, RZ, RZ ;  /* 0x000000ff09098210 */ /* 0x000fc60007ffe1ff */
[----:B------:R-:W-:-:S05]  /*1aef0*/  @!P2 IMAD.MOV R0, RZ, RZ, -R0 ;  /* 0x000000ffff00a224 */ /* 0x000fca00078e0a00 */
[C---:B------:R-:W-:Y:S02]  /*1af00*/  SEL R0, R5.reuse, R0, !P1 ;  /* 0x0000000005007207 */ /* 0x040fe40004800000 */
[----:B------:R-:W-:-:S03]  /*1af10*/  SEL R5, R5, R9, !P1 ;  /* 0x0000000905057207 */ /* 0x000fc60004800000 */
[----:B------:R-:W-:-:S04]  /*1af20*/  IMAD.WIDE R8, R0, 0x4, R242 ;  /* 0x0000000400087825 */ /* 0x000fc800078e02f2 */
[----:B------:R-:W-:Y:S01]  /*1af30*/  IMAD.WIDE R6, R5, 0x4, R242 ;  /* 0x0000000405067825 */ /* 0x000fe200078e02f2 */
[----:B------:R1:W2:Y:S05]  /*1af40*/  LDG.E R4, [R8.64] ;  /* 0x0000000808047981 */ /* 0x0002aa000c1e1900 */
[----:B------:R-:W2:Y:S01]  /*1af50*/  LDG.E R6, [R6.64] ;  /* 0x0000000806067981 */ /* 0x000ea2000c1e1900 */
[----:B------:R-:W-:Y:S02]  /*1af60*/  IMAD.IADD R0, R0, 0x1, -R5 ;  /* 0x0000000100007824 */ /* 0x000fe400078e0a05 */
[----:B------:R-:W-:-:S04]  /*1af70*/  IMAD.MOV.U32 R5, RZ, RZ, 0x40 ;  /* 0x00000040ff057424 */ /* 0x000fc800078e00ff */
[----:B------:R-:W-:-:S05]  /*1af80*/  IMAD R5, R0, c[0x0][0x2d0], -R5 ;  /* 0x0000b40000057a24 */ /* 0x000fca00078e0a05 */
[----:B------:R-:W-:-:S05]  /*1af90*/  SHF.R.S32.HI R0, RZ, 0x1f, R5 ;  /* 0x0000001fff007819 */ /* 0x000fca0000011405 */
[----:B------:R-:W-:Y:S02]  /*1afa0*/  IMAD R0, R0, c[0x0][0x1a0], RZ ;  /* 0x0000680000007a24 */ /* 0x000fe400078e02ff */
[----:B-1----:R-:W-:-:S04]  /*1afb0*/  IMAD.WIDE.U32 R8, R5, c[0x0][0x1a0], RZ ;  /* 0x0000680005087a25 */ /* 0x002fc800078e00ff */
[----:B------:R-:W-:-:S04]  /*1afc0*/  IMAD R0, R5, c[0x0][0x1a4], R0 ;  /* 0x0000690005007a24 */ /* 0x000fc800078e0200 */
[----:B------:R-:W-:Y:S01]  /*1afd0*/  IMAD.IADD R9, R9, 0x1, R0 ;  /* 0x0000000109097824 */ /* 0x000fe200078e0200 */
[----:B--2---:R-:W-:-:S04]  /*1afe0*/  IADD3 R6, -R4, R6, RZ ;  /* 0x0000000604067210 */ /* 0x004fc80007ffe1ff */
[----:B------:R-:W-:-:S05]  /*1aff0*/  SHF.R.S32.HI R4, RZ, 0x1f, R6 ;  /* 0x0000001fff047819 */ /* 0x000fca0000011406 */
[----:B------:R-:W-:-:S04]  /*1b000*/  IMAD R4, R4, c[0x0][0x188], RZ ;  /* 0x0000620004047a24 */ /* 0x000fc800078e02ff */
[C---:B------:R-:W-:Y:S02]  /*1b010*/  IMAD R4, R6.reuse, c[0x0][0x18c], R4 ;  /* 0x0000630006047a24 */ /* 0x040fe400078e0204 */
[----:B------:R-:W-:-:S04]  /*1b020*/  IMAD.WIDE.U32 R6, R6, c[0x0][0x188], R8 ;  /* 0x0000620006067a25 */ /* 0x000fc800078e0008 */
[----:B------:R-:W-:Y:S01]  /*1b030*/  IMAD.IADD R4, R7, 0x1, R4 ;  /* 0x0000000107047824 */ /* 0x000fe200078e0204 */
[----:B------:R-:W-:Y:S01]  /*1b040*/  MOV R0, R6 ;  /* 0x0000000600007202 */ /* 0x000fe20000000f00 */
[----:B------:R-:W-:Y:S05]  /*1b050*/  BRA `(.L_x_2860) ;  /* 0x0000003000007947 */ /* 0x000fea0003800000 */
.L_x_2859:
[----:B------:R-:W-:-:S05]  /*1b060*/  IMAD.MOV.U32 R0, RZ, RZ, c[0x0][0x1a0] ;  /* 0x00006800ff007624 */ /* 0x000fca00078e00ff */
[----:B------:R-:W-:-:S04]  /*1b070*/  LEA R0, -R0, RZ, 0x6 ;  /* 0x000000ff00007211 */ /* 0x000fc800078e31ff */
[----:B------:R-:W-:Y:S02]  /*1b080*/  SHF.R.S32.HI R4, RZ, 0x1f, R0 ;  /* 0x0000001fff047819 */ /* 0x000fe40000011400 */
.L_x_2860:
        /* <DEDUP_REMOVED lines=16> */
[----:B------:R-:W-:Y:S01]  /*1b190*/  LEA R12, P0, R0, c[0x0][0x170], 0x1 ;  /* 0x00005c00000c7a11 */ /* 0x000fe200078008ff */
[----:B------:R-:W-:Y:S01]  /*1b1a0*/  IMAD.MOV.U32 R11, RZ, RZ, R247 ;  /* 0x000000ffff0b7224 */ /* 0x000fe200078e00f7 */
[----:B------:R-:W-:-:S02]  /*1b1b0*/  IADD3 R6, P1, R248, UR10, RZ ;  /* 0x0000000af8067c10 */ /* 0x000fc4000ff3e0ff */
[----:B------:R-:W-:Y:S02]  /*1b1c0*/  LEA.HI.X R13, R0, c[0x0][0x174], R4, 0x1, P0 ;  /* 0x00005d00000d7a11 */ /* 0x000fe400000f0c04 */
[----:B------:R-:W-:Y:S01]  /*1b1d0*/  IADD3.X R7, R247, UR4, RZ, P1, !PT ;  /* 0x00000004f7077c10 */ /* 0x000fe20008ffe4ff */
[----:B------:R-:W-:Y:S01]  /*1b1e0*/  @!PT LDS RZ, [RZ] ;  /* 0x00000000fffff984 */ /* 0x000fe20000000800 */
[----:B------:R-:W-:Y:S01]  /*1b1f0*/  @!PT LDS RZ, [RZ] ;  /* 0x00000000fffff984 */ /* 0x000fe20000000800 */
[----:B------:R-:W-:Y:S01]  /*1b200*/  @!PT LDS RZ, [RZ] ;  /* 0x00000000fffff984 */ /* 0x000fe20000000800 */
[----:B------:R1:W-:Y:S01]  /*1b210*/  LDGSTS.E.BYPASS.LTC128B.128 [R241+0x10000], [R10.64] ;  /* 0x100000000af17fae */ /* 0x0003e2000b901d48 */
[----:B------:R-:W-:Y:S02]  /*1b220*/  IADD3 R4, P1, R6, UR10, RZ ;  /* 0x0000000a06047c10 */ /* 0x000fe4000ff3e0ff */
[----:B------:R-:W-:Y:S01]  /*1b230*/  IADD3 R14, P0, R12, UR10, RZ ;  /* 0x0000000a0c0e7c10 */ /* 0x000fe2000ff1e0ff */
[----:B------:R2:W-:Y:S01]  /*1b240*/  LDGSTS.E.BYPASS.LTC128B.128 [R241+0x12000], [R8.64+0x80] ;  /* 0x1200008008f17fae */ /* 0x0005e2000b901d48 */
[----:B------:R-:W-:Y:S02]  /*1b250*/  IADD3.X R5, R7, UR4, RZ, P1, !PT ;  /* 0x0000000407057c10 */ /* 0x000fe40008ffe4ff */
[----:B------:R-:W-:Y:S01]  /*1b260*/  IADD3.X R15, R13, UR4, RZ, P0, !PT ;  /* 0x000000040d0f7c10 */ /* 0x000fe200087fe4ff */
        /* <DEDUP_REMOVED lines=9> */
[----:B------:R-:W-:-:S03]  /*1b300*/  ISETP.GE.AND P0, PT, R166, 0x3, PT ;  /* 0x00000003a600780c */ /* 0x000fc60003f06270 */
[----:B------:R4:W-:Y:S01]  /*1b310*/  LDGSTS.E.BYPASS.LTC128B.128 [R241+0x13000], [R14.64+0x80] ;  /* 0x130000800ef17fae */ /* 0x0009e2000b901d48 */
[----:B--2---:R-:W-:-:S03]  /*1b320*/  IADD3 R8, P1, R4, UR10, RZ ;  /* 0x0000000a04087c10 */ /* 0x004fc6000ff3e0ff */
[----:B------:R4:W-:Y:S01]  /*1b330*/  LDGSTS.E.BYPASS.LTC128B.128 [R241+0x15000], [R14.64+0x100] ;  /* 0x150001000ef17fae */ /* 0x0009e2000b901d48 */
[----:B------:R-:W-:-:S03]  /*1b340*/  IADD3.X R9, R5, UR4, RZ, P1, !PT ;  /* 0x0000000405097c10 */ /* 0x000fc60008ffe4ff */
[----:B------:R4:W-:Y:S04]  /*1b350*/  LDGSTS.E.BYPASS.LTC128B.128 [R241+0x17000], [R14.64+0x180] ;  /* 0x170001800ef17fae */ /* 0x0009e8000b901d48 */
[----:B------:R1:W-:Y:S04]  /*1b360*/  LDGSTS.E.BYPASS.LTC128B.128 [R241+0x11800], [R8.64] ;  /* 0x1180000008f17fae */ /* 0x0003e8000b901d48 */
[----:B------:R1:W-:Y:S04]  /*1b370*/  LDGSTS.E.BYPASS.LTC128B.128 [R241+0x13800], [R10.64+0x80] ;  /* 0x138000800af17fae */ /* 0x0003e8000b901d48 */
[----:B------:R1:W-:Y:S04]  /*1b380*/  LDGSTS.E.BYPASS.LTC128B.128 [R241+0x15800], [R10.64+0x100] ;  /* 0x158001000af17fae */ /* 0x0003e8000b901d48 */
[----:B------:R1:W-:Y:S04]  /*1b390*/  LDGSTS.E.BYPASS.LTC128B.128 [R241+0x17800], [R10.64+0x180] ;  /* 0x178001800af17fae */ /* 0x0003e8000b901d48 */
[----:B------:R-:W-:Y:S04]  /*1b3a0*/  LDSM.16.M88.4 R176, [R238] ;  /* 0x00000000eeb0783b */ /* 0x000fe80000000200 */
[----:B---3--:R-:W1:Y:S04]  /*1b3b0*/  LDSM.16.M88.4 R4, [R237+0x8000] ;  /* 0x00800000ed04783b */ /* 0x008e680000000200 */
[----:B------:R-:W2:Y:S04]  /*1b3c0*/  LDSM.16.M88.4 R28, [R237+0x8800] ;  /* 0x00880000ed1c783b */ /* 0x000ea80000000200 */
[----:B------:R-:W3:Y:S04]  /*1b3d0*/  LDSM.16.M88.4 R184, [R237+0x9000] ;  /* 0x00900000edb8783b */ /* 0x000ee80000000200 */
[----:B----4-:R-:W4:Y:S04]  /*1b3e0*/  LDSM.16.M88.4 R12, [R237+0x9800] ;  /* 0x00980000ed0c783b */ /* 0x010f280000000200 */
[----:B------:R-:W-:Y:S04]  /*1b3f0*/  LDSM.16.M88.4 R24, [R236] ;  /* 0x00000000ec18783b */ /* 0x000fe80000000200 */
[----:B------:R-:W5:Y:S04]  /*1b400*/  LDSM.16.M88.4 R168, [R235] ;  /* 0x00000000eba8783b */ /* 0x000f680000000200 */
[----:B------:R-:W3:Y:S04]  /*1b410*/  LDSM.16.M88.4 R16, [R227] ;  /* 0x00000000e310783b */ /* 0x000ee80000000200 */
[----:B------:R-:W3:Y:S04]  /*1b420*/  LDSM.16.M88.4 R196, [R226] ;  /* 0x00000000e2c4783b */ /* 0x000ee80000000200 */
[----:B------:R-:W3:Y:S04]  /*1b430*/  LDSM.16.M88.4 R172, [R225] ;  /* 0x00000000e1ac783b */ /* 0x000ee80000000200 */
[----:B------:R-:W-:Y:S01]  /*1b440*/  LDSM.16.M88.4 R20, [R231+0x8000] ;  /* 0x00800000e714783b */ /* 0x000fe20000000200 */
[C---:B-1----:R-:W-:Y:S03]  /*1b450*/  HMMA.16816.F32 R8, R176.reuse, R4, RZ ;  /* 0x00000004b008723c */ /* 0x042fe600000018ff */
[----:B------:R-:W-:Y:S04]  /*1b460*/  LDSM.16.M88.4 R192, [R231+0x8800] ;  /* 0x00880000e7c0783b */ /* 0x000fe80000000200 */
[----:B------:R-:W-:Y:S01]  /*1b470*/  LDSM.16.M88.4 R200, [R213] ;  /* 0x00000000d5c8783b */ /* 0x000fe20000000200 */
[C---:B--2---:R-:W-:Y:S03]  /*1b480*/  HMMA.16816.F32 R32, R176.reuse, R28, RZ ;  /* 0x0000001cb020723c */ /* 0x044fe600000018ff */
[----:B------:R-:W0:Y:S05]  /*1b490*/  LDGDEPBAR ;  /* 0x00000000000079af */ /* 0x000e2a0000000000 */
[C---:B------:R-:W-:Y:S08]  /*1b4a0*/  HMMA.16816.F32 R4, R176.reuse, R6, RZ ;  /* 0x00000006b004723c */ /* 0x040ff000000018ff */
[C---:B------:R-:W-:Y:S08]  /*1b4b0*/  HMMA.16816.F32 R28, R176.reuse, R30, RZ ;  /* 0x0000001eb01c723c */ /* 0x040ff000000018ff */
[C---:B---3--:R-:W-:Y:S08]  /*1b4c0*/  HMMA.16816.F32 R188, R176.reuse, R184, RZ ;  /* 0x000000b8b0bc723c */ /* 0x048ff000000018ff */
[C---:B------:R-:W-:Y:S08]  /*1b4d0*/  HMMA.16816.F32 R184, R176.reuse, R186, RZ ;  /* 0x000000bab0b8723c */ /* 0x040ff000000018ff */
[C---:B----4-:R-:W-:Y:S08]  /*1b4e0*/  HMMA.16816.F32 R180, R176.reuse, R12, RZ ;  /* 0x0000000cb0b4723c */ /* 0x050ff000000018ff */
[----:B------:R-:W-:Y:S01]  /*1b4f0*/  HMMA.16816.F32 R176, R176, R14, RZ ;  /* 0x0000000eb0b0723c */ /* 0x000fe200000018ff */
[----:B------:R-:W1:Y:S07]  /*1b500*/  LDSM.16.M88.4 R12, [R234] ;  /* 0x00000000ea0c783b */ /* 0x000e6e0000000200 */
[C---:B-----5:R-:W-:Y:S08]  /*1b510*/  HMMA.16816.F32 R8, R24.reuse, R168, R8 ;  /* 0x000000a81808723c */ /* 0x060ff00000001808 */
[C---:B------:R-:W-:Y:S01]  /*1b520*/  HMMA.16816.F32 R4, R24.reuse, R170, R4 ;  /* 0x000000aa1804723c */ /* 0x040fe20000001804 */
[----:B------:R-:W2:Y:S07]  /*1b530*/  LDSM.16.M88.4 R168, [R231+0x9000] ;  /* 0x00900000e7a8783b */ /* 0x000eae0000000200 */
[C---:B------:R-:W-:Y:S08]  /*1b540*/  HMMA.16816.F32 R32, R24.reuse, R16, R32 ;  /* 0x000000101820723c */ /* 0x040ff00000001820 */
        /* <DEDUP_REMOVED lines=20> */
[----:B------:R-:W-:Y:S04]  /*1b690*/  LDSM.16.M88.4 R16, [R238+0x2000] ;  /* 0x00200000ee10783b */ /* 0x000fe80000000200 */
[----:B------:R-:W2:Y:S03]  /*1b6a0*/  LDSM.16.M88.4 R12, [R237+0xa000] ;  /* 0x00a00000ed0c783b */ /* 0x000ea60000000200 */
[C---:B----4-:R-:W-:Y:S08]  /*1b6b0*/  HMMA.16816.F32 R8, R172.reuse, R24, R8 ;  /* 0x00000018ac08723c */ /* 0x050ff00000001808 */
[C---:B------:R-:W-:Y:S01]  /*1b6c0*/  HMMA.16816.F32 R4, R172.reuse, R26, R4 ;  /* 0x0000001aac04723c */ /* 0x040fe20000001804 */
[----:B------:R-:W3:Y:S07]  /*1b6d0*/  LDSM.16.M88.4 R24, [R237+0xb000] ;  /* 0x00b00000ed18783b */ /* 0x000eee0000000200 */
        /* <DEDUP_REMOVED lines=8> */
[----:B------:R-:W-:Y:S04]  /*1b760*/  LDSM.16.M88.4 R192, [R222] ;  /* 0x00000000dec0783b */ /* 0x000fe80000000200 */
[----:B------:R-:W-:Y:S03]  /*1b770*/  LDSM.16.M88.4 R172, [R220] ;  /* 0x00000000dcac783b */ /* 0x000fe60000000200 */
[C---:B--2---:R-:W-:Y:S08]  /*1b780*/  HMMA.16816.F32 R8, R16.reuse, R12, R8 ;  /* 0x0000000c1008723c */ /* 0x044ff00000001808 */
[C---:B------:R-:W-:Y:S01]  /*1b790*/  HMMA.16816.F32 R4, R16.reuse, R14, R4 ;  /* 0x0000000e1004723c */ /* 0x040fe20000001804 */
[----:B------:R-:W2:Y:S07]  /*1b7a0*/  LDSM.16.M88.4 R12, [R236+0x2000] ;  /* 0x00200000ec0c783b */ /* 0x000eae0000000200 */
[C---:B------:R-:W-:Y:S08]  /*1b7b0*/  HMMA.16816.F32 R32, R16.reuse, R168, R32 ;  /* 0x000000a81020723c */ /* 0x040ff00000001820 */
[C---:B------:R-:W-:Y:S01]  /*1b7c0*/  HMMA.16816.F32 R28, R16.reuse, R170, R28 ;  /* 0x000000aa101c723c */ /* 0x040fe2000000181c */
[----:B------:R-:W4:Y:S07]  /*1b7d0*/  LDSM.16.M88.4 R168, [R221] ;  /* 0x00000000dda8783b */ /* 0x000f2e0000000200 */
[C---:B---3--:R-:W-:Y:S08]  /*1b7e0*/  HMMA.16816.F32 R188, R16.reuse, R24, R188 ;  /* 0x0000001810bc723c */ /* 0x048ff000000018bc */
[C---:B------:R-:W-:Y:S01]  /*1b7f0*/  HMMA.16816.F32 R184, R16.reuse, R26, R184 ;  /* 0x0000001a10b8723c */ /* 0x040fe200000018b8 */
[----:B------:R-:W-:Y:S07]  /*1b800*/  LDSM.16.M88.4 R24, [R231+0xa000] ;  /* 0x00a00000e718783b */ /* 0x000fee0000000200 */
[C---:B-1----:R-:W-:Y:S08]  /*1b810*/  HMMA.16816.F32 R180, R16.reuse, R20, R180 ;  /* 0x0000001410b4723c */ /* 0x042ff000000018b4 */
[----:B------:R-:W-:Y:S01]  /*1b820*/  HMMA.16816.F32 R176, R16, R22, R176 ;  /* 0x0000001610b0723c */ /* 0x000fe200000018b0 */
[----:B------:R-:W1:Y:S04]  /*1b830*/  LDSM.16.M88.4 R20, [R234+0x2000] ;  /* 0x00200000ea14783b */ /* 0x000e680000000200 */
[----:B------:R-:W3:Y:S03]  /*1b840*/  LDSM.16.M88.4 R16, [R231+0xa800] ;  /* 0x00a80000e710783b */ /* 0x000ee60000000200 */
[C---:B--2---:R-:W-:Y:S08]  /*1b850*/  HMMA.16816.F32 R8, R12.reuse, R196, R8 ;  /* 0x000000c40c08723c */ /* 0x044ff00000001808 */
[C---:B------:R-:W-:Y:S01]  /*1b860*/  HMMA.16816.F32 R4, R12.reuse, R198, R4 ;  /* 0x000000c60c04723c */ /* 0x040fe20000001804 */
[----:B------:R-:W-:Y:S07]  /*1b870*/  LDSM.16.M88.4 R196, [R224+0x2000] ;  /* 0x00200000e0c4783b */ /* 0x000fee0000000200 */
[C---:B------:R-:W-:Y:S08]  /*1b880*/  HMMA.16816.F32 R32, R12.reuse, R192, R32 ;  /* 0x000000c00c20723c */ /* 0x040ff00000001820 */
[C---:B------:R-:W-:Y:S01]  /*1b890*/  HMMA.16816.F32 R28, R12.reuse, R194, R28 ;  /* 0x000000c20c1c723c */ /* 0x040fe2000000181c */
[----:B------:R-:W2:Y:S07]  /*1b8a0*/  LDSM.16.M88.4 R192, [R231+0xb000] ;  /* 0x00b00000e7c0783b */ /* 0x000eae0000000200 */
[C---:B----4-:R-:W-:Y:S08]  /*1b8b0*/  HMMA.16816.F32 R188, R12.reuse, R168, R188 ;  /* 0x000000a80cbc723c */ /* 0x050ff000000018bc */
[C---:B------:R-:W-:Y:S01]  /*1b8c0*/  HMMA.16816.F32 R184, R12.reuse, R170, R184 ;  /* 0x000000aa0cb8723c */ /* 0x040fe200000018b8 */
[----:B------:R-:W4:Y:S07]  /*1b8d0*/  LDSM.16.M88.4 R168, [R231+0xb800] ;  /* 0x00b80000e7a8783b */ /* 0x000f2e0000000200 */
[C---:B------:R-:W-:Y:S08]  /*1b8e0*/  HMMA.16816.F32 R180, R12.reuse, R172, R180 ;  /* 0x000000ac0cb4723c */ /* 0x040ff000000018b4 */
[----:B------:R-:W-:Y:S01]  /*1b8f0*/  HMMA.16816.F32 R176, R12, R174, R176 ;  /* 0x000000ae0cb0723c */ /* 0x000fe200000018b0 */
[----:B------:R-:W5:Y:S04]  /*1b900*/  LDSM.16.M88.4 R12, [R233+0x2000] ;  /* 0x00200000e90c783b */ /* 0x000f680000000200 */
[----:B------:R-:W4:Y:S03]  /*1b910*/  LDSM.16.M88.4 R172, [R224+0x2800] ;  /* 0x00280000e0ac783b */ /* 0x000f260000000200 */
[C---:B-1----:R-:W-:Y:S08]  /*1b920*/  HMMA.16816.F32 R8, R20.reuse, R24, R8 ;  /* 0x000000181408723c */ /* 0x042ff00000001808 */
[C---:B------:R-:W-:Y:S01]  /*1b930*/  HMMA.16816.F32 R4, R20.reuse, R26, R4 ;  /* 0x0000001a1404723c */ /* 0x040fe20000001804 */
[----:B------:R-:W1:Y:S07]  /*1b940*/  LDSM.16.M88.4 R24, [R224+0x3000] ;  /* 0x00300000e018783b */ /* 0x000e6e0000000200 */
[C---:B---3--:R-:W-:Y:S08]  /*1b950*/  HMMA.16816.F32 R32, R20.reuse, R16, R32 ;  /* 0x000000101420723c */ /* 0x048ff00000001820 */
[C---:B------:R-:W-:Y:S01]  /*1b960*/  HMMA.16816.F32 R28, R20.reuse, R18, R28 ;  /* 0x00000012141c723c */ /* 0x040fe2000000181c */
[----:B------:R-:W3:Y:S07]  /*1b970*/  LDSM.16.M88.4 R16, [R224+0x3800] ;  /* 0x00380000e010783b */ /* 0x000eee0000000200 */
[C---:B--2---:R-:W-:Y:S08]  /*1b980*/  HMMA.16816.F32 R188, R20.reuse, R192, R188 ;  /* 0x000000c014bc723c */ /* 0x044ff000000018bc */
[C---:B------:R-:W-:Y:S01]  /*1b990*/  HMMA.16816.F32 R184, R20.reuse, R194, R184 ;  /* 0x000000c214b8723c */ /* 0x040fe200000018b8 */
[----:B------:R-:W-:Y:S07]  /*1b9a0*/  LDSM.16.M88.4 R192, [R237+0xc000] ;  /* 0x00c00000edc0783b */ /* 0x000fee0000000200 */
[C---:B----4-:R-:W-:Y:S08]  /*1b9b0*/  HMMA.16816.F32 R180, R20.reuse, R168, R180 ;  /* 0x000000a814b4723c */ /* 0x050ff000000018b4 */
[----:B------:R-:W-:Y:S01]  /*1b9c0*/  HMMA.16816.F32 R176, R20, R170, R176 ;  /* 0x000000aa14b0723c */ /* 0x000fe200000018b0 */
[----:B------:R-:W2:Y:S04]  /*1b9d0*/  LDSM.16.M88.4 R20, [R238+0x4000] ;  /* 0x00400000ee14783b */ /* 0x000ea80000000200 */
[----:B------:R-:W4:Y:S03]  /*1b9e0*/  LDSM.16.M88.4 R168, [R237+0xc800] ;  /* 0x00c80000eda8783b */ /* 0x000f260000000200 */
[C---:B-----5:R-:W-:Y:S08]  /*1b9f0*/  HMMA.16816.F32 R8, R12.reuse, R196, R8 ;  /* 0x000000c40c08723c */ /* 0x060ff00000001808 */
[C---:B------:R-:W-:Y:S01]  /*1ba00*/  HMMA.16816.F32 R4, R12.reuse, R198, R4 ;  /* 0x000000c60c04723c */ /* 0x040fe20000001804 */
[----:B------:R-:W-:Y:S07]  /*1ba10*/  LDSM.16.M88.4 R196, [R218] ;  /* 0x00000000dac4783b */ /* 0x000fee0000000200 */
        /* <DEDUP_REMOVED lines=8> */
[----:B------:R-:W-:Y:S04]  /*1baa0*/  LDSM.16.M88.4 R16, [R236+0x4000] ;  /* 0x00400000ec10783b */ /* 0x000fe80000000200 */
[----:B------:R-:W3:Y:S03]  /*1bab0*/  LDSM.16.M88.4 R12, [R219] ;  /* 0x00000000db0c783b */ /* 0x000ee60000000200 */
[C---:B--2---:R-:W-:Y:S08]  /*1bac0*/  HMMA.16816.F32 R8, R20.reuse, R192, R8 ;  /* 0x000000c01408723c */ /* 0x044ff00000001808 */
[C---:B------:R-:W-:Y:S01]  /*1bad0*/  HMMA.16816.F32 R4, R20.reuse, R194, R4 ;  /* 0x000000c21404723c */ /* 0x040fe20000001804 */
[----:B------:R-:W2:Y:S07]  /*1bae0*/  LDSM.16.M88.4 R192, [R217] ;  /* 0x00000000d9c0783b */ /* 0x000eae0000000200 */
[C---:B----4-:R-:W-:Y:S08]  /*1baf0*/  HMMA.16816.F32 R32, R20.reuse, R168, R32 ;  /* 0x000000a81420723c */ /* 0x050ff00000001820 */
[C---:B------:R-:W-:Y:S01]  /*1bb00*/  HMMA.16816.F32 R28, R20.reuse, R170, R28 ;  /* 0x000000aa141c723c */ /* 0x040fe2000000181c */
[----:B------:R-:W4:Y:S07]  /*1bb10*/  LDSM.16.M88.4 R168, [R216] ;  /* 0x00000000d8a8783b */ /* 0x000f2e0000000200 */
[C---:B-----5:R-:W-:Y:S08]  /*1bb20*/  HMMA.16816.F32 R188, R20.reuse, R172, R188 ;  /* 0x000000ac14bc723c */ /* 0x060ff000000018bc */
[C---:B------:R-:W-:Y:S01]  /*1bb30*/  HMMA.16816.F32 R184, R20.reuse, R174, R184 ;  /* 0x000000ae14b8723c */ /* 0x040fe200000018b8 */
[----:B------:R-:W-:Y:S07]  /*1bb40*/  LDSM.16.M88.4 R172, [R234+0x4000] ;  /* 0x00400000eaac783b */ /* 0x000fee0000000200 */
[C---:B-1----:R-:W-:Y:S08]  /*1bb50*/  HMMA.16816.F32 R180, R20.reuse, R24, R180 ;  /* 0x0000001814b4723c */ /* 0x042ff000000018b4 */
[----:B------:R-:W-:Y:S01]  /*1bb60*/  HMMA.16816.F32 R176, R20, R26, R176 ;  /* 0x0000001a14b0723c */ /* 0x000fe200000018b0 */
[----:B------:R-:W1:Y:S04]  /*1bb70*/  LDSM.16.M88.4 R24, [R231+0xc000] ;  /* 0x00c00000e718783b */ /* 0x000e680000000200 */
[----:B------:R-:W-:Y:S03]  /*1bb80*/  LDSM.16.M88.4 R20, [R231+0xc800] ;  /* 0x00c80000e714783b */ /* 0x000fe60000000200 */
[C---:B---3--:R-:W-:Y:S08]  /*1bb90*/  HMMA.16816.F32 R8, R16.reuse, R12, R8 ;  /* 0x0000000c1008723c */ /* 0x048ff00000001808 */
[C---:B------:R-:W-:Y:S01]  /*1bba0*/  HMMA.16816.F32 R4, R16.reuse, R14, R4 ;  /* 0x0000000e1004723c */ /* 0x040fe20000001804 */
[----:B------:R-:W3:Y:S07]  /*1bbb0*/  LDSM.16.M88.4 R12, [R231+0xd000] ;  /* 0x00d00000e70c783b */ /* 0x000eee0000000200 */
[C---:B------:R-:W-:Y:S08]  /*1bbc0*/  HMMA.16816.F32 R32, R16.reuse, R196, R32 ;  /* 0x000000c41020723c */ /* 0x040ff00000001820 */
[C---:B------:R-:W-:Y:S01]  /*1bbd0*/  HMMA.16816.F32 R28, R16.reuse, R198, R28 ;  /* 0x000000c6101c723c */ /* 0x040fe2000000181c */
[----:B------:R-:W-:Y:S07]  /*1bbe0*/  LDSM.16.M88.4 R196, [R238+0x6000] ;  /* 0x00600000eec4783b */ /* 0x000fee0000000200 */
[C---:B--2---:R-:W-:Y:S08]  /*1bbf0*/  HMMA.16816.F32 R188, R16.reuse, R192, R188 ;  /* 0x000000c010bc723c */ /* 0x044ff000000018bc */
[C---:B------:R-:W-:Y:S01]  /*1bc00*/  HMMA.16816.F32 R184, R16.reuse, R194, R184 ;  /* 0x000000c210b8723c */ /* 0x040fe200000018b8 */
[----:B------:R-:W-:Y:S07]  /*1bc10*/  LDSM.16.M88.4 R192, [R231+0xd800] ;  /* 0x00d80000e7c0783b */ /* 0x000fee0000000200 */
[C---:B----4-:R-:W-:Y:S08]  /*1bc20*/  HMMA.16816.F32 R180, R16.reuse, R168, R180 ;  /* 0x000000a810b4723c */ /* 0x050ff000000018b4 */
[----:B------:R-:W-:Y:S01]  /*1bc30*/  HMMA.16816.F32 R176, R16, R170, R176 ;  /* 0x000000aa10b0723c */ /* 0x000fe200000018b0 */
[----:B------:R-:W-:Y:S04]  /*1bc40*/  LDSM.16.M88.4 R168, [R233+0x4000] ;  /* 0x00400000e9a8783b */ /* 0x000fe80000000200 */
[----:B------:R-:W2:Y:S03]  /*1bc50*/  LDSM.16.M88.4 R16, [R224+0x4000] ;  /* 0x00400000e010783b */ /* 0x000ea60000000200 */
        /* <DEDUP_REMOVED lines=8> */
[----:B------:R-:W3:Y:S07]  /*1bce0*/  LDSM.16.M88.4 R20, [R224+0x5000] ;  /* 0x00500000e014783b */ /* 0x000eee0000000200 */
[C---:B--2---:R-:W-:Y:S08]  /*1bcf0*/  HMMA.16816.F32 R8, R168.reuse, R16, R8 ;  /* 0x00000010a808723c */ /* 0x044ff00000001808 */
[----:B------:R-:W-:Y:S01]  /*1bd00*/  HMMA.16816.F32 R4, R168, R18, R4 ;  /* 0x00000012a804723c */ /* 0x000fe20000001804 */
[----:B------:R-:W-:Y:S07]  /*1bd10*/  LDSM.16.M88.4 R16, [R215] ;  /* 0x00000000d710783b */ /* 0x000fee0000000200 */
[C---:B------:R-:W-:Y:S08]  /*1bd20*/  HMMA.16816.F32 R180, R172.reuse, R192, R180 ;  /* 0x000000c0acb4723c */ /* 0x040ff000000018b4 */
[----:B------:R-:W-:Y:S01]  /*1bd30*/  HMMA.16816.F32 R176, R172, R194, R176 ;  /* 0x000000c2acb0723c */ /* 0x000fe200000018b0 */
[----:B------:R-:W2:Y:S04]  /*1bd40*/  LDSM.16.M88.4 R192, [R224+0x5800] ;  /* 0x00580000e0c0783b */ /* 0x000ea80000000200 */
[----:B------:R-:W4:Y:S03]  /*1bd50*/  LDSM.16.M88.4 R172, [R236+0x6000] ;  /* 0x00600000ecac783b */ /* 0x000f260000000200 */
[C---:B-1----:R-:W-:Y:S08]  /*1bd60*/  HMMA.16816.F32 R8, R196.reuse, R12, R8 ;  /* 0x0000000cc408723c */ /* 0x042ff00000001808 */
[----:B------:R-:W-:Y:S01]  /*1bd70*/  HMMA.16816.F32 R4, R196, R14, R4 ;  /* 0x0000000ec404723c */ /* 0x000fe20000001804 */
[----:B------:R-:W1:Y:S07]  /*1bd80*/  LDSM.16.M88.4 R12, [R237+0xe800] ;  /* 0x00e80000ed0c783b */ /* 0x000e6e0000000200 */
[C---:B------:R-:W-:Y:S08]  /*1bd90*/  HMMA.16816.F32 R32, R168.reuse, R24, R32 ;  /* 0x00000018a820723c */ /* 0x040ff00000001820 */
[C---:B------:R-:W-:Y:S01]  /*1bda0*/  HMMA.16816.F32 R28, R168.reuse, R26, R28 ;  /* 0x0000001aa81c723c */ /* 0x040fe2000000181c */
[----:B------:R-:W-:Y:S07]  /*1bdb0*/  LDSM.16.M88.4 R24, [R234+0x6000] ;  /* 0x00600000ea18783b */ /* 0x000fee0000000200 */
[C---:B---3--:R-:W-:Y:S08]  /*1bdc0*/  HMMA.16816.F32 R188, R168.reuse, R20, R188 ;  /* 0x00000014a8bc723c */ /* 0x048ff000000018bc */
[C---:B------:R-:W-:Y:S01]  /*1bdd0*/  HMMA.16816.F32 R184, R168.reuse, R22, R184 ;  /* 0x00000016a8b8723c */ /* 0x040fe200000018b8 */
[----:B------:R-:W3:Y:S07]  /*1bde0*/  LDSM.16.M88.4 R20, [R231+0xe000] ;  /* 0x00e00000e714783b */ /* 0x000eee0000000200 */
[C---:B--2---:R-:W-:Y:S08]  /*1bdf0*/  HMMA.16816.F32 R180, R168.reuse, R192, R180 ;  /* 0x000000c0a8b4723c */ /* 0x044ff000000018b4 */
[----:B------:R-:W-:Y:S01]  /*1be00*/  HMMA.16816.F32 R176, R168, R194, R176 ;  /* 0x000000c2a8b0723c */ /* 0x000fe200000018b0 */
[----:B------:R-:W2:Y:S04]  /*1be10*/  LDSM.16.M88.4 R168, [R214] ;  /* 0x00000000d6a8783b */ /* 0x000ea80000000200 */
[----:B------:R-:W5:Y:S03]  /*1be20*/  LDSM.16.M88.4 R192, [R237+0xf000] ;  /* 0x00f00000edc0783b */ /* 0x000f660000000200 */
[C---:B----4-:R-:W-:Y:S08]  /*1be30*/  HMMA.16816.F32 R8, R172.reuse, R16, R8 ;  /* 0x00000010ac08723c */ /* 0x050ff00000001808 */
[----:B------:R-:W-:Y:S01]  /*1be40*/  HMMA.16816.F32 R4, R172, R18, R4 ;  /* 0x00000012ac04723c */ /* 0x000fe20000001804 */
[----:B------:R-:W-:Y:S07]  /*1be50*/  LDSM.16.M88.4 R16, [R233+0x6000] ;  /* 0x00600000e910783b */ /* 0x000fee0000000200 */
[C---:B-1----:R-:W-:Y:S08]  /*1be60*/  HMMA.16816.F32 R32, R196.reuse, R12, R32 ;  /* 0x0000000cc420723c */ /* 0x042ff00000001820 */
[----:B------:R-:W-:Y:S01]  /*1be70*/  HMMA.16816.F32 R28, R196, R14, R28 ;  /* 0x0000000ec41c723c */ /* 0x000fe2000000181c */
[----:B------:R-:W1:Y:S07]  /*1be80*/  LDSM.16.M88.4 R12, [R224+0x6000] ;  /* 0x00600000e00c783b */ /* 0x000e6e0000000200 */
[C---:B---3--:R-:W-:Y:S08]  /*1be90*/  HMMA.16816.F32 R8, R24.reuse, R20, R8 ;  /* 0x000000141808723c */ /* 0x048ff00000001808 */
[----:B------:R-:W-:Y:S01]  /*1bea0*/  HMMA.16816.F32 R4, R24, R22, R4 ;  /* 0x000000161804723c */ /* 0x000fe20000001804 */
[----:B------:R-:W3:Y:S07]  /*1beb0*/  LDSM.16.M88.4 R20, [R231+0xe800] ;  /* 0x00e80000e714783b */ /* 0x000eee0000000200 */
[C---:B--2---:R-:W-:Y:S08]  /*1bec0*/  HMMA.16816.F32 R32, R172.reuse, R168, R32 ;  /* 0x000000a8ac20723c */ /* 0x044ff00000001820 */
[----:B------:R-:W-:Y:S01]  /*1bed0*/  HMMA.16816.F32 R28, R172, R170, R28 ;  /* 0x000000aaac1c723c */ /* 0x000fe2000000181c */
[----:B------:R-:W2:Y:S07]  /*1bee0*/  LDSM.16.M88.4 R168, [R224+0x6800] ;  /* 0x00680000e0a8783b */ /* 0x000eae0000000200 */
[----:B-----5:R-:W-:Y:S08]  /*1bef0*/  HMMA.16816.F32 R188, R196, R192, R188 ;  /* 0x000000c0c4bc723c */ /* 0x020ff000000018bc */
[----:B-1----:R-:W-:Y:S08]  /*1bf00*/  HMMA.16816.F32 R4, R16, R14, R4 ;  /* 0x0000000e1004723c */ /* 0x002ff00000001804 */
[----:B------:R-:W-:Y:S08]  /*1bf10*/  HMMA.16816.F32 R184, R196, R194, R184 ;  /* 0x000000c2c4b8723c */ /* 0x000ff000000018b8 */
[C---:B---3--:R-:W-:Y:S08]  /*1bf20*/  HMMA.16816.F32 R32, R24.reuse, R20, R32 ;  /* 0x000000141820723c */ /* 0x048ff00000001820 */
[----:B------:R-:W-:Y:S01]  /*1bf30*/  HMMA.16816.F32 R28, R24, R22, R28 ;  /* 0x00000016181c723c */ /* 0x000fe2000000181c */
[----:B------:R-:W1:Y:S01]  /*1bf40*/  LDSM.16.M88.4 R20, [R237+0xf800] ;  /* 0x00f80000ed14783b */ /* 0x000e620000000200 */
[----:B------:R-:W-:-:S02]  /*1bf50*/  FMUL.FTZ R4, R4, c[0x0][0x2ec] ;  /* 0x0000bb0004047a20 */ /* 0x000fc40000410000 */
[----:B------:R-:W-:Y:S02]  /*1bf60*/  FMUL.FTZ R5, R5, c[0x0][0x2ec] ;  /* 0x0000bb0005057a20 */ /* 0x000fe40000410000 */
[----:B------:R-:W-:Y:S01]  /*1bf70*/  FMUL.FTZ R6, R6, c[0x0][0x2ec] ;  /* 0x0000bb0006067a20 */ /* 0x000fe20000410000 */
[----:B------:R-:W-:Y:S01]  /*1bf80*/  MUFU.TANH R193, R4 ;  /* 0x0000000400c17308 */ /* 0x000fe20000002400 */
[----:B------:R-:W-:Y:S01]  /*1bf90*/  HMMA.16816.F32 R8, R16, R12, R8 ;  /* 0x0000000c1008723c */ /* 0x000fe20000001808 */
[----:B------:R-:W3:Y:S01]  /*1bfa0*/  LDSM.16.M88.4 R12, [R231+0xf000] ;  /* 0x00f00000e70c783b */ /* 0x000ee20000000200 */
[----:B------:R-:W-:-:S05]  /*1bfb0*/  FMUL.FTZ R7, R7, c[0x0][0x2ec] ;  /* 0x0000bb0007077a20 */ /* 0x000fca0000410000 */
[----:B------:R-:W-:Y:S01]  /*1bfc0*/  MUFU.TANH R194, R5 ;  /* 0x0000000500c27308 */ /* 0x000fe20000002400 */
[C---:B--2---:R-:W-:Y:S07]  /*1bfd0*/  HMMA.16816.F32 R32, R16.reuse, R168, R32 ;  /* 0x000000a81020723c */ /* 0x044fee0000001820 */
[----:B------:R-:W-:Y:S01]  /*1bfe0*/  MUFU.TANH R195, R6 ;  /* 0x0000000600c37308 */ /* 0x000fe20000002400 */
[----:B------:R-:W-:Y:S01]  /*1bff0*/  HMMA.16816.F32 R28, R16, R170, R28 ;  /* 0x000000aa101c723c */ /* 0x000fe2000000181c */
[----:B------:R-:W2:Y:S07]  /*1c000*/  LDSM.16.M88.4 R168, [R212] ;  /* 0x00000000d4a8783b */ /* 0x000eae0000000200 */
[----:B------:R-:W-:Y:S01]  /*1c010*/  HMMA.16816.F32 R188, R172, R200, R188 ;  /* 0x000000c8acbc723c */ /* 0x000fe200000018bc */
[----:B------:R4:W-:Y:S01]  /*1c020*/  MUFU.TANH R201, R7 ;  /* 0x0000000700c97308 */ /* 0x0009e20000002400 */
[----:B------:R-:W-:-:S02]  /*1c030*/  FMUL.FTZ R9, R9, c[0x0][0x2ec] ;  /* 0x0000bb0009097a20 */ /* 0x000fc40000410000 */
[----:B------:R-:W-:Y:S02]  /*1c040*/  FMUL.FTZ R10, R10, c[0x0][0x2ec] ;  /* 0x0000bb000a0a7a20 */ /* 0x000fe40000410000 */
[----:B------:R-:W-:Y:S02]  /*1c050*/  FMUL.FTZ R11, R11, c[0x0][0x2ec] ;  /* 0x0000bb000b0b7a20 */ /* 0x000fe40000410000 */
[----:B------:R-:W-:Y:S01]  /*1c060*/  HMMA.16816.F32 R184, R172, R202, R184 ;  /* 0x000000caacb8723c */ /* 0x000fe200000018b8 */
[----:B------:R-:W-:Y:S01]  /*1c070*/  FMUL.FTZ R0, R8, c[0x0][0x2ec] ;  /* 0x0000bb0008007a20 */ /* 0x000fe20000410000 */
[----:B------:R-:W5:Y:S01]  /*1c080*/  MUFU.TANH R165, R9 ;  /* 0x0000000900a57308 */ /* 0x000f620000002400 */
[----:B------:R-:W-:-:S05]  /*1c090*/  FMUL.FTZ R32, R32, c[0x0][0x2ec] ;  /* 0x0000bb0020207a20 */ /* 0x000fca0000410000 */
[----:B-1----:R-:W-:Y:S01]  /*1c0a0*/  HMMA.16816.F32 R180, R196, R20, R180 ;  /* 0x00000014c4b4723c */ /* 0x002fe200000018b4 */
[----:B----4-:R-:W1:Y:S01]  /*1c0b0*/  LDSM.16.M88.4 R4, [R231+0xf800] ;  /* 0x00f80000e704783b */ /* 0x010e620000000200 */
[----:B------:R-:W-:Y:S01]  /*1c0c0*/  MUFU.TANH R200, R10 ;  /* 0x0000000a00c87308 */ /* 0x000fe20000002400 */
[----:B------:R-:W-:-:S04]  /*1c0d0*/  FMUL.FTZ R30, R30, c[0x0][0x2ec] ;  /* 0x0000bb001e1e7a20 */ /* 0x000fc80000410000 */
[----:B------:R-:W-:Y:S01]  /*1c0e0*/  FMUL.FTZ R20, R33, c[0x0][0x2ec] ;  /* 0x0000bb0021147a20 */ /* 0x000fe20000410000 */
[----:B------:R-:W-:Y:S01]  /*1c0f0*/  HMMA.16816.F32 R176, R196, R22, R176 ;  /* 0x00000016c4b0723c */ /* 0x000fe200000018b0 */
[----:B------:R-:W4:Y:S01]  /*1c100*/  S2R R22, SR_TID.X ;  /* 0x0000000000167919 */ /* 0x000f220000002100 */
[----:B------:R5:W1:Y:S01]  /*1c110*/  MUFU.TANH R192, R11 ;  /* 0x0000000b00c07308 */ /* 0x000a620000002400 */
[----:B------:R-:W-:Y:S02]  /*1c120*/  FMUL.FTZ R33, R34, c[0x0][0x2ec] ;  /* 0x0000bb0022217a20 */ /* 0x000fe40000410000 */
[----:B------:R-:W-:-:S03]  /*1c130*/  FMUL.FTZ R21, R35, c[0x0][0x2ec] ;  /* 0x0000bb0023157a20 */ /* 0x000fc60000410000 */
[----:B---3--:R-:W-:Y:S02]  /*1c140*/  HMMA.16816.F32 R188, R24, R12, R188 ;  /* 0x0000000c18bc723c */ /* 0x008fe400000018bc */
[----:B------:R-:W3:Y:S06]  /*1c150*/  MUFU.TANH R32, R32 ;  /* 0x0000002000207308 */ /* 0x000eec0000002400 */
[----:B--2---:R-:W-:Y:S01]  /*1c160*/  HMMA.16816.F32 R180, R172, R168, R180 ;  /* 0x000000a8acb4723c */ /* 0x004fe200000018b4 */
[----:B-----5:R-:W2:Y:S01]  /*1c170*/  LDSM.16.M88.4 R8, [R224+0x7000] ;  /* 0x00700000e008783b */ /* 0x020ea20000000200 */
[----:B------:R-:W5:Y:S06]  /*1c180*/  MUFU.TANH R33, R33 ;  /* 0x0000002100217308 */ /* 0x000f6c0000002400 */
[----:B------:R-:W-:Y:S01]  /*1c190*/  HMMA.16816.F32 R184, R24, R14, R184 ;  /* 0x0000000e18b8723c */ /* 0x000fe200000018b8 */
[----:B------:R-:W3:Y:S01]  /*1c1a0*/  LDSM.16.M88.4 R12, [R224+0x7800] ;  /* 0x00780000e00c783b */ /* 0x000ee20000000200 */
[----:B------:R-:W-:-:S04]  /*1c1b0*/  DEPBAR.LE SB0, 0x0 ;  /* 0x000080000000791a */ /* 0x000fc80000000000 */
[----:B------:R-:W2:Y:S02]  /*1c1c0*/  MUFU.TANH R20, R20 ;  /* 0x0000001400147308 */ /* 0x000ea40000002400 */
[----:B------:R-:W-:Y:S06]  /*1c1d0*/  HMMA.16816.F32 R176, R172, R170, R176 ;  /* 0x000000aaacb0723c */ /* 0x000fec00000018b0 */
[----:B------:R-:W2:Y:S02]  /*1c1e0*/  MUFU.TANH R21, R21 ;  /* 0x0000001500157308 */ /* 0x000ea40000002400 */
[----:B-1----:R-:W-:Y:S06]  /*1c1f0*/  HMMA.16816.F32 R180, R24, R4, R180 ;  /* 0x0000000418b4723c */ /* 0x002fec00000018b4 */
[----:B------:R-:W1:Y:S01]  /*1c200*/  MUFU.TANH R23, R30 ;  /* 0x0000001e00177308 */ /* 0x000e620000002400 */
[----:B----4-:R-:W-:-:S05]  /*1c210*/  IMAD.SHL.U32 R4, R22, 0x2, RZ ;  /* 0x0000000216047824 */ /* 0x010fca00078e00ff */
[----:B------:R-:W-:Y:S02]  /*1c220*/  LOP3.LUT R4, R4, 0x6, RZ, 0xc0, !PT ;  /* 0x0000000604047812 */ /* 0x000fe400078ec0ff */
[----:B------:R-:W-:Y:S02]  /*1c230*/  MUFU.TANH R0, R0 ;  /* 0x0000000000007308 */ /* 0x000fe40000002400 */
[----:B------:R-:W-:Y:S01]  /*1c240*/  HMMA.16816.F32 R176, R24, R6, R176 ;  /* 0x0000000618b0723c */ /* 0x000fe200000018b0 */
[----:B------:R-:W-:-:S05]  /*1c250*/  IMAD R4, R246, 0x40, R4 ;  /* 0x00000040f6047824 */ /* 0x000fca00078e0204 */
[C---:B------:R-:W-:Y:S02]  /*1c260*/  IADD3 R22, R4.reuse, 0x18, RZ ;  /* 0x0000001804167810 */ /* 0x040fe40007ffe0ff */
[----:B--2---:R-:W-:Y:S01]  /*1c270*/  HMMA.16816.F32 R188, R16, R8, R188 ;  /* 0x0000000810bc723c */ /* 0x004fe200000018bc */
[C---:B------:R-:W-:Y:S02]  /*1c280*/  IADD3 R7, R4.reuse, 0x10, RZ ;  /* 0x0000001004077810 */ /* 0x040fe40007ffe0ff */
[----:B------:R-:W-:-:S04]  /*1c290*/  IADD3 R24, R4, 0x11, RZ ;  /* 0x0000001104187810 */ /* 0x000fc80007ffe0ff */
[----:B------:R-:W-:Y:S01]  /*1c2a0*/  FMUL.FTZ R8, R28, c[0x0][0x2ec] ;  /* 0x0000bb001c087a20 */ /* 0x000fe20000410000 */
[C---:B------:R-:W-:Y:S01]  /*1c2b0*/  HMMA.16816.F32 R184, R16.reuse, R10, R184 ;  /* 0x0000000a10b8723c */ /* 0x040fe200000018b8 */
[----:B------:R-:W-:Y:S02]  /*1c2c0*/  FMUL.FTZ R9, R29, c[0x0][0x2ec] ;  /* 0x0000bb001d097a20 */ /* 0x000fe40000410000 */
[----:B------:R-:W-:Y:S02]  /*1c2d0*/  FMUL.FTZ R28, R31, c[0x0][0x2ec] ;  /* 0x0000bb001f1c7a20 */ /* 0x000fe40000410000 */
[----:B------:R-:W2:Y:S02]  /*1c2e0*/  MUFU.TANH R8, R8 ;  /* 0x0000000800087308 */ /* 0x000ea40000002400 */
[----:B------:R-:W-:Y:S01]  /*1c2f0*/  IADD3 R11, R4, 0x1, RZ ;  /* 0x00000001040b7810 */ /* 0x000fe20007ffe0ff */
[----:B---3--:R-:W-:Y:S03]  /*1c300*/  HMMA.16816.F32 R180, R16, R12, R180 ;  /* 0x0000000c10b4723c */ /* 0x008fe600000018b4 */
[----:B------:R-:W-:-:S02]  /*1c310*/  ISETP.GE.AND P5, PT, R11, R2, PT ;  /* 0x000000020b00720c */ /* 0x000fc40003fa6270 */
[----:B------:R-:W3:Y:S01]  /*1c320*/  MUFU.TANH R9, R9 ;  /* 0x0000000900097308 */ /* 0x000ee20000002400 */
[-C--:B------:R-:W-:Y:S02]  /*1c330*/  ISETP.GE.AND P6, PT, R11, R167.reuse, PT ;  /* 0x000000a70b00720c */ /* 0x080fe40003fc6270 */
[----:B------:R-:W-:Y:S01]  /*1c340*/  HMMA.16816.F32 R176, R16, R14, R176 ;  /* 0x0000000e10b0723c */ /* 0x000fe200000018b0 */
[----:B------:R-:W-:Y:S01]  /*1c350*/  IADD3 R13, R4, 0x8, RZ ;  /* 0x00000008040d7810 */ /* 0x000fe20007ffe0ff */
[----:B------:R-:W-:Y:S01]  /*1c360*/  FMUL.FTZ R188, R188, c[0x0][0x2ec] ;  /* 0x0000bb00bcbc7a20 */ /* 0x000fe20000410000 */
[----:B------:R-:W-:Y:S01]  /*1c370*/  IADD3 R12, R4, 0x9, RZ ;  /* 0x00000009040c7810 */ /* 0x000fe20007ffe0ff */
[----:B------:R-:W-:Y:S01]  /*1c380*/  FMUL.FTZ R10, R190, c[0x0][0x2ec] ;  /* 0x0000bb00be0a7a20 */ /* 0x000fe20000410000 */
[-C--:B------:R-:W-:Y:S01]  /*1c390*/  ISETP.GE.AND P4, PT, R13, R2.reuse, PT ;  /* 0x000000020d00720c */ /* 0x080fe20003f86270 */
[----:B------:R-:W-:Y:S01]  /*1c3a0*/  FMUL.FTZ R5, R191, c[0x0][0x2ec] ;  /* 0x0000bb00bf057a20 */ /* 0x000fe20000410000 */
[----:B------:R-:W4:Y:S01]  /*1c3b0*/  MUFU.TANH R28, R28 ;  /* 0x0000001c001c7308 */ /* 0x000f220000002400 */
[----:B------:R-:W-:Y:S01]  /*1c3c0*/  FSEL R11, R165, -INF , !P5 ;  /* 0xff800000a50b7808 */ /* 0x000fe20006800000 */
[----:B------:R-:W-:Y:S01]  /*1c3d0*/  FMUL.FTZ R189, R189, c[0x0][0x2ec] ;  /* 0x0000bb00bdbd7a20 */ /* 0x000fe20000410000 */
[----:B------:R-:W-:Y:S01]  /*1c3e0*/  FSEL R6, R192, -INF , !P6 ;  /* 0xff800000c0067808 */ /* 0x000fe20007000000 */
[----:B------:R-:W-:Y:S01]  /*1c3f0*/  FMUL.FTZ R184, R184, c[0x0][0x2ec] ;  /* 0x0000bb00b8b87a20 */ /* 0x000fe20000410000 */
[-C--:B------:R-:W-:Y:S01]  /*1c400*/  ISETP.GE.AND P1, PT, R13, R167.reuse, PT ;  /* 0x000000a70d00720c */ /* 0x080fe20003f26270 */
[----:B------:R-:W-:Y:S01]  /*1c410*/  FMUL.FTZ R185, R185, c[0x0][0x2ec] ;  /* 0x0000bb00b9b97a20 */ /* 0x000fe20000410000 */
[CC--:B------:R-:W-:Y:S01]  /*1c420*/  ISETP.GE.AND P2, PT, R12.reuse, R2.reuse, PT ;  /* 0x000000020c00720c */ /* 0x0c0fe20003f46270 */
[----:B------:R-:W1:Y:S01]  /*1c430*/  MUFU.TANH R199, R188 ;  /* 0x000000bc00c77308 */ /* 0x000e620000002400 */
[-C--:B------:R-:W-:Y:S01]  /*1c440*/  ISETP.GE.AND P5, PT, R12, R167.reuse, PT ;  /* 0x000000a70c00720c */ /* 0x080fe20003fa6270 */
[----:B------:R-:W-:Y:S01]  /*1c450*/  FMUL.FTZ R27, R186, c[0x0][0x2ec] ;  /* 0x0000bb00ba1b7a20 */ /* 0x000fe20000410000 */
[-C--:B------:R-:W-:Y:S01]  /*1c460*/  ISETP.GE.AND P6, PT, R7, R2.reuse, PT ;  /* 0x000000020700720c */ /* 0x080fe20003fc6270 */
[----:B------:R-:W-:Y:S01]  /*1c470*/  FMUL.FTZ R165, R182, c[0x0][0x2ec] ;  /* 0x0000bb00b6a57a20 */ /* 0x000fe20000410000 */
[----:B------:R-:W-:Y:S01]  /*1c480*/  FSEL R12, R193, -INF , !P4 ;  /* 0xff800000c10c7808 */ /* 0x000fe20006000000 */
[----:B------:R-:W-:Y:S01]  /*1c490*/  FMUL.FTZ R187, R187, c[0x0][0x2ec] ;  /* 0x0000bb00bbbb7a20 */ /* 0x000fe20000410000 */
[-C--:B------:R-:W-:Y:S01]  /*1c4a0*/  ISETP.GE.AND P4, PT, R7, R167.reuse, PT ;  /* 0x000000a70700720c */ /* 0x080fe20003f86270 */
[----:B------:R-:W-:Y:S01]  /*1c4b0*/  MUFU.TANH R198, R189 ;  /* 0x000000bd00c67308 */ /* 0x000fe20000002400 */
[----:B------:R-:W-:Y:S01]  /*1c4c0*/  IADD3 R15, R4, 0x19, RZ ;  /* 0x00000019040f7810 */ /* 0x000fe20007ffe0ff */
[----:B------:R-:W-:Y:S01]  /*1c4d0*/  FMUL.FTZ R180, R180, c[0x0][0x2ec] ;  /* 0x0000bb00b4b47a20 */ /* 0x000fe20000410000 */
[----:B------:R-:W-:Y:S01]  /*1c4e0*/  FSEL R7, R195, -INF , !P1 ;  /* 0xff800000c3077808 */ /* 0x000fe20004800000 */
[----:B------:R-:W-:Y:S01]  /*1c4f0*/  FMUL.FTZ R182, R183, c[0x0][0x2ec] ;  /* 0x0000bb00b7b67a20 */ /* 0x000fe20000410000 */
[----:B------:R-:W-:Y:S01]  /*1c500*/  FSEL R201, R201, -INF , !P5 ;  /* 0xff800000c9c97808 */ /* 0x000fe20006800000 */
[----:B------:R-:W-:Y:S01]  /*1c510*/  FMUL.FTZ R181, R181, c[0x0][0x2ec] ;  /* 0x0000bb00b5b57a20 */ /* 0x000fe20000410000 */
[----:B------:R-:W-:Y:S01]  /*1c520*/  FSEL R26, R32, -INF , !P6 ;  /* 0xff800000201a7808 */ /* 0x000fe20007000000 */
[----:B------:R-:W1:Y:S01]  /*1c530*/  MUFU.TANH R10, R10 ;  /* 0x0000000a000a7308 */ /* 0x000e620000002400 */
[-C--:B------:R-:W-:Y:S01]  /*1c540*/  ISETP.GE.AND P1, PT, R24, R2.reuse, PT ;  /* 0x000000021800720c */ /* 0x080fe20003f26270 */
[----:B------:R-:W-:Y:S01]  /*1c550*/  FMUL.FTZ R176, R176, c[0x0][0x2ec] ;  /* 0x0000bb00b0b07a20 */ /* 0x000fe20000410000 */
[----:B------:R-:W-:Y:S01]  /*1c560*/  FSEL R13, R194, -INF , !P2 ;  /* 0xff800000c20d7808 */ /* 0x000fe20005000000 */
[----:B------:R-:W-:Y:S01]  /*1c570*/  FMUL.FTZ R166, R177, c[0x0][0x2ec] ;  /* 0x0000bb00b1a67a20 */ /* 0x000fe20000410000 */
[C---:B------:R-:W-:Y:S01]  /*1c580*/  ISETP.GE.AND P5, PT, R22.reuse, R2, PT ;  /* 0x000000021600720c */ /* 0x040fe20003fa6270 */
[----:B------:R-:W-:Y:S01]  /*1c590*/  FMUL.FTZ R179, R179, c[0x0][0x2ec] ;  /* 0x0000bb00b3b37a20 */ /* 0x000fe20000410000 */
[-C--:B------:R-:W-:Y:S01]  /*1c5a0*/  ISETP.GE.AND P6, PT, R22, R167.reuse, PT ;  /* 0x000000a71600720c */ /* 0x080fe20003fc6270 */
[----:B------:R-:W2:Y:S01]  /*1c5b0*/  MUFU.TANH R5, R5 ;  /* 0x0000000500057308 */ /* 0x000ea20000002400 */
[----:B------:R-:W-:Y:S01]  /*1c5c0*/  ISETP.GE.AND P2, PT, R24, R167, PT ;  /* 0x000000a71800720c */ /* 0x000fe20003f46270 */
[----:B------:R-:W-:Y:S01]  /*1c5d0*/  FMUL.FTZ R178, R178, c[0x0][0x2ec] ;  /* 0x0000bb00b2b27a20 */ /* 0x000fe20000410000 */
[----:B-----5:R-:W-:-:S02]  /*1c5e0*/  FSEL R22, R33, -INF , !P4 ;  /* 0xff80000021167808 */ /* 0x020fc40006000000 */
[----:B------:R-:W-:Y:S02]  /*1c5f0*/  IADD3 R14, R4, 0x20, RZ ;  /* 0x00000020040e7810 */ /* 0x000fe40007ffe0ff */
[-C--:B------:R-:W-:Y:S01]  /*1c600*/  ISETP.GE.AND P4, PT, R15, R2.reuse, PT ;  /* 0x000000020f00720c */ /* 0x080fe20003f86270 */
[----:B------:R-:W5:Y:S01]  /*1c610*/  MUFU.TANH R197, R184 ;  /* 0x000000b800c57308 */ /* 0x000f620000002400 */
[----:B------:R-:W-:Y:S02]  /*1c620*/  FSEL R25, R20, -INF , !P1 ;  /* 0xff80000014197808 */ /* 0x000fe40004800000 */
[----:B------:R-:W-:Y:S02]  /*1c630*/  FSEL R21, R21, -INF , !P2 ;  /* 0xff80000015157808 */ /* 0x000fe40005000000 */
[----:B-1----:R-:W-:Y:S02]  /*1c640*/  FSEL R20, R23, -INF , !P6 ;  /* 0xff80000017147808 */ /* 0x002fe40007000000 */
[----:B------:R-:W-:Y:S01]  /*1c650*/  ISETP.GE.AND P1, PT, R15, R167, PT ;  /* 0x000000a70f00720c */ /* 0x000fe20003f26270 */
[----:B------:R-:W-:Y:S01]  /*1c660*/  MUFU.TANH R196, R185 ;  /* 0x000000b900c47308 */ /* 0x000fe20000002400 */
[----:B------:R-:W-:-:S02]  /*1c670*/  ISETP.GE.AND P2, PT, R14, R2, PT ;  /* 0x000000020e00720c */ /* 0x000fc40003f46270 */
[----:B--2---:R-:W-:Y:S02]  /*1c680*/  FSEL R24, R8, -INF , !P5 ;  /* 0xff80000008187808 */ /* 0x004fe40006800000 */
[----:B---3--:R-:W-:Y:S02]  /*1c690*/  FSEL R23, R9, -INF , !P4 ;  /* 0xff80000009177808 */ /* 0x008fe40006000000 */
[C---:B------:R-:W-:Y:S01]  /*1c6a0*/  IADD3 R8, R4.reuse, 0x21, RZ ;  /* 0x0000002104087810 */ /* 0x040fe20007ffe0ff */
[----:B------:R-:W1:Y:S01]  /*1c6b0*/  MUFU.TANH R27, R27 ;  /* 0x0000001b001b7308 */ /* 0x000e620000002400 */
[----:B------:R-:W-:Y:S02]  /*1c6c0*/  IADD3 R9, R4, 0x28, RZ ;  /* 0x0000002804097810 */ /* 0x000fe40007ffe0ff */
[----:B----4-:R-:W-:Y:S02]  /*1c6d0*/  FSEL R28, R28, -INF , !P1 ;  /* 0xff8000001c1c7808 */ /* 0x010fe40004800000 */
[----:B------:R-:W-:-:S02]  /*1c6e0*/  FSEL R199, R199, -INF , !P2 ;  /* 0xff800000c7c77808 */ /* 0x000fc40005000000 */
[-C--:B------:R-:W-:Y:S01]  /*1c6f0*/  ISETP.GE.AND P5, PT, R14, R167.reuse, PT ;  /* 0x000000a70e00720c */ /* 0x080fe20003fa6270 */
[----:B------:R-:W2:Y:S01]  /*1c700*/  MUFU.TANH R192, R187 ;  /* 0x000000bb00c07308 */ /* 0x000ea20000002400 */
[CC--:B------:R-:W-:Y:S02]  /*1c710*/  ISETP.GE.AND P6, PT, R8.reuse, R2.reuse, PT ;  /* 0x000000020800720c */ /* 0x0c0fe40003fc6270 */
[-C--:B------:R-:W-:Y:S02]  /*1c720*/  ISETP.GE.AND P4, PT, R8, R167.reuse, PT ;  /* 0x000000a70800720c */ /* 0x080fe40003f86270 */
[C---:B------:R-:W-:Y:S02]  /*1c730*/  ISETP.GE.AND P1, PT, R9.reuse, R2, PT ;  /* 0x000000020900720c */ /* 0x040fe40003f26270 */
[----:B------:R-:W-:Y:S01]  /*1c740*/  ISETP.GE.AND P2, PT, R9, R167, PT ;  /* 0x000000a70900720c */ /* 0x000fe20003f46270 */
[----:B------:R-:W3:Y:S01]  /*1c750*/  MUFU.TANH R185, R180 ;  /* 0x000000b400b97308 */ /* 0x000ee20000002400 */
[----:B------:R-:W-:-:S02]  /*1c760*/  IADD3 R8, R4, 0x29, RZ ;  /* 0x0000002904087810 */ /* 0x000fc40007ffe0ff */
[----:B------:R-:W-:Y:S02]  /*1c770*/  IADD3 R9, R4, 0x30, RZ ;  /* 0x0000003004097810 */ /* 0x000fe40007ffe0ff */
[----:B------:R-:W-:Y:S02]  /*1c780*/  FSEL R195, R10, -INF , !P5 ;  /* 0xff8000000ac37808 */ /* 0x000fe40006800000 */
[----:B------:R-:W-:Y:S01]  /*1c790*/  FSEL R198, R198, -INF , !P6 ;  /* 0xff800000c6c67808 */ /* 0x000fe20007000000 */
[----:B------:R-:W4:Y:S01]  /*1c7a0*/  MUFU.TANH R165, R165 ;  /* 0x000000a500a57308 */ /* 0x000f220000002400 */
[----:B------:R-:W-:Y:S02]  /*1c7b0*/  FSEL R194, R5, -INF , !P4 ;  /* 0xff80000005c27808 */ /* 0x000fe40006000000 */
[----:B-----5:R-:W-:Y:S02]  /*1c7c0*/  FSEL R197, R197, -INF , !P1 ;  /* 0xff800000c5c57808 */ /* 0x020fe40004800000 */
[----:B------:R-:W-:-:S02]  /*1c7d0*/  ISETP.GE.AND P5, PT, R8, R2, PT ;  /* 0x000000020800720c */ /* 0x000fc40003fa6270 */
[-C--:B------:R-:W-:Y:S01]  /*1c7e0*/  ISETP.GE.AND P6, PT, R8, R167.reuse, PT ;  /* 0x000000a70800720c */ /* 0x080fe20003fc6270 */
[----:B------:R-:W5:Y:S01]  /*1c7f0*/  MUFU.TANH R184, R181 ;  /* 0x000000b500b87308 */ /* 0x000f620000002400 */
[C---:B------:R-:W-:Y:S02]  /*1c800*/  ISETP.GE.AND P4, PT, R9.reuse, R2, PT ;  /* 0x000000020900720c */ /* 0x040fe40003f86270 */
[----:B------:R-:W-:Y:S02]  /*1c810*/  ISETP.GE.AND P1, PT, R9, R167, PT ;  /* 0x000000a70900720c */ /* 0x000fe40003f26270 */
[C---:B------:R-:W-:Y:S02]  /*1c820*/  IADD3 R8, R4.reuse, 0x31, RZ ;  /* 0x0000003104087810 */ /* 0x040fe40007ffe0ff */
[----:B------:R-:W-:Y:S01]  /*1c830*/  IADD3 R5, R4, 0x38, RZ ;  /* 0x0000003804057810 */ /* 0x000fe20007ffe0ff */
[----:B------:R-:W5:Y:S01]  /*1c840*/  MUFU.TANH R182, R182 ;  /* 0x000000b600b67308 */ /* 0x000f620000002400 */
[----:B-1----:R-:W-:-:S02]  /*1c850*/  FSEL R193, R27, -INF , !P2 ;  /* 0xff8000001bc17808 */ /* 0x002fc40005000000 */
[----:B------:R-:W-:Y:S02]  /*1c860*/  FSEL R196, R196, -INF , !P5 ;  /* 0xff800000c4c47808 */ /* 0x000fe40006800000 */
[----:B--2---:R-:W-:Y:S02]  /*1c870*/  FSEL R192, R192, -INF , !P6 ;  /* 0xff800000c0c07808 */ /* 0x004fe40007000000 */
[----:B---3--:R-:W-:Y:S01]  /*1c880*/  FSEL R185, R185, -INF , !P4 ;  /* 0xff800000b9b97808 */ /* 0x008fe20006000000 */
[----:B------:R-:W1:Y:S01]  /*1c890*/  MUFU.TANH R183, R176 ;  /* 0x000000b000b77308 */ /* 0x000e620000002400 */
[----:B----4-:R-:W-:Y:S02]  /*1c8a0*/  FSEL R165, R165, -INF , !P1 ;  /* 0xff800000a5a57808 */ /* 0x010fe40004800000 */
[C---:B------:R-:W-:Y:S02]  /*1c8b0*/  ISETP.GE.AND P2, PT, R8.reuse, R2, PT ;  /* 0x000000020800720c */ /* 0x040fe40003f46270 */
[----:B------:R-:W-:-:S02]  /*1c8c0*/  ISETP.GE.AND P5, PT, R8, R167, PT ;  /* 0x000000a70800720c */ /* 0x000fc40003fa6270 */
[CC--:B------:R-:W-:Y:S01]  /*1c8d0*/  ISETP.GE.AND P6, PT, R4.reuse, R2.reuse, PT ;  /* 0x000000020400720c */ /* 0x0c0fe20003fc6270 */
[----:B------:R-:W2:Y:S01]  /*1c8e0*/  MUFU.TANH R166, R166 ;  /* 0x000000a600a67308 */ /* 0x000ea20000002400 */
[----:B------:R-:W-:Y:S01]  /*1c8f0*/  BAR.SYNC.DEFER_BLOCKING 0x0 ;  /* 0x0000000000007b1d */ /* 0x000fe20000010000 */
[C---:B------:R-:W-:Y:S02]  /*1c900*/  ISETP.GE.AND P4, PT, R4.reuse, R167, PT ;  /* 0x000000a70400720c */ /* 0x040fe40003f86270 */
[----:B------:R-:W-:Y:S02]  /*1c910*/  ISETP.GE.AND P1, PT, R5, R2, PT ;  /* 0x000000020500720c */ /* 0x000fe40003f26270 */
[----:B------:R-:W-:Y:S02]  /*1c920*/  IADD3 R4, R4, 0x39, RZ ;  /* 0x0000003904047810 */ /* 0x000fe40007ffe0ff */
[----:B------:R-:W3:Y:S01]  /*1c930*/  MUFU.TANH R180, R178 ;  /* 0x000000b200b47308 */ /* 0x000ee20000002400 */
[----:B-----5:R-:W-:-:S02]  /*1c940*/  FSEL R184, R184, -INF , !P2 ;  /* 0xff800000b8b87808 */ /* 0x020fc40005000000 */
[----:B------:R-:W-:Y:S02]  /*1c950*/  FSEL R182, R182, -INF , !P5 ;  /* 0xff800000b6b67808 */ /* 0x000fe40006800000 */
[----:B-1----:R-:W-:Y:S02]  /*1c960*/  FSEL R183, R183, -INF , !P1 ;  /* 0xff800000b7b77808 */ /* 0x002fe40004800000 */
[-C--:B------:R-:W-:Y:S01]  /*1c970*/  ISETP.GE.AND P2, PT, R5, R167.reuse, PT ;  /* 0x000000a70500720c */ /* 0x080fe20003f46270 */
[----:B------:R-:W1:Y:S01]  /*1c980*/  MUFU.TANH R179, R179 ;  /* 0x000000b300b37308 */ /* 0x000e620000002400 */
[C---:B------:R-:W-:Y:S02]  /*1c990*/  ISETP.GE.AND P5, PT, R4.reuse, R2, PT ;  /* 0x000000020400720c */ /* 0x040fe40003fa6270 */
[----:B------:R-:W-:Y:S02]  /*1c9a0*/  ISETP.GE.AND P1, PT, R4, R167, PT ;  /* 0x000000a70400720c */ /* 0x000fe40003f26270 */
[----:B------:R-:W-:-:S02]  /*1c9b0*/  FSEL R0, R0, -INF , !P6 ;  /* 0xff80000000007808 */ /* 0x000fc40007000000 */
[----:B--2---:R-:W-:Y:S02]  /*1c9c0*/  FSEL R166, R166, -INF , !P5 ;  /* 0xff800000a6a67808 */ /* 0x004fe40006800000 */
[----:B---3--:R-:W-:Y:S02]  /*1c9d0*/  FSEL R180, R180, -INF , !P2 ;  /* 0xff800000b4b47808 */ /* 0x008fe40005000000 */
[----:B------:R-:W-:Y:S02]  /*1c9e0*/  FSEL R200, R200, -INF , !P4 ;  /* 0xff800000c8c87808 */ /* 0x000fe40006000000 */
[----:B-1----:R-:W-:Y:S01]  /*1c9f0*/  FSEL R179, R179, -INF , !P1 ;  /* 0xff800000b3b37808 */ /* 0x002fe20004800000 */
[----:B------:R-:W-:Y:S05]  /*1ca00*/  @!P0 BRA `(.L_x_2861) ;  /* 0x0000060000008947 */ /* 0x000fea0003800000 */
[----:B------:R-:W-:Y:S05]  /*1ca10*/  @!P3 BRA `(.L_x_2862) ;  /* 0x000003b00000b947 */ /* 0x000fea0003800000 */
[----:B------:R-:W-:Y:S01]  /*1ca20*/  IABS R2, c[0x0][0x2d0] ;  /* 0x0000b40000027a13 */ /* 0x000fe20000000000 */
[----:B------:R-:W-:-:S03]  /*1ca30*/  IMAD.SHL.U32 R4, R246, 0x40, RZ ;  /* 0x00000040f6047824 */ /* 0x000fc600078e00ff */
[----:B------:R-:W1:Y:S02]  /*1ca40*/  I2F.RP R16, R2 ;  /* 0x0000000200107306 */ /* 0x000e640000209400 */
[----:B------:R-:W-:Y:S02]  /*1ca50*/  IABS R10, R4 ;  /* 0x00000004000a7213 */ /* 0x000fe40000000000 */
[C---:B------:R-:W-:Y:S02]  /*1ca60*/  IADD3 R15, R4.reuse, -0x40, RZ ;  /* 0xffffffc0040f7810 */ /* 0x040fe40007ffe0ff */
[----:B------:R-:W-:Y:S02]  /*1ca70*/  LOP3.LUT R4, R4, c[0x0][0x2d0], RZ, 0x3c, !PT ;  /* 0x0000b40004047a12 */ /* 0x000fe400078e3cff */
[----:B------:R-:W-:Y:S02]  /*1ca80*/  IABS R8, R15 ;  /* 0x0000000f00087213 */ /* 0x000fe40000000000 */
        /* <DEDUP_REMOVED lines=49> */
[----:B------:R-:W-:-:S05]  /*1cda0*/  IMAD.WIDE.U32 R8, R8, c[0x0][0x180], R14 ;  /* 0x0000600008087a25 */ /* 0x000fca00078e000e */
[----:B------:R-:W-:Y:S01]  /*1cdb0*/  IADD3 R4, R9, R4, RZ ;  /* 0x0000000409047210 */ /* 0x000fe20007ffe0ff */
[----:B------:R-:W-:Y:S05]  /*1cdc0*/  BRA `(.L_x_2863) ;  /* 0x0000003000007947 */ /* 0x000fea0003800000 */
.L_x_2862:
[----:B------:R-:W-:-:S05]  /*1cdd0*/  IMAD.MOV.U32 R8, RZ, RZ, c[0x0][0x198] ;  /* 0x00006600ff087624 */ /* 0x000fca00078e00ff */
[----:B------:R-:W-:-:S04]  /*1cde0*/  LEA R8, -R8, RZ, 0x6 ;  /* 0x000000ff08087211 */ /* 0x000fc800078e31ff */
[----:B------:R-:W-:Y:S02]  /*1cdf0*/  SHF.R.S32.HI R4, RZ, 0x1f, R8 ;  /* 0x0000001fff047819 */ /* 0x000fe40000011408 */
.L_x_2863:
[----:B------:R-:W-:Y:S01]  /*1ce00*/  ULDC.64 UR4, c[0x0][0x198] ;  /* 0x0000660000047ab9 */ /* 0x000fe20000000a00 */
[C---:B------:R-:W-:Y:S01]  /*1ce10*/  LEA R245, P0, R8.reuse, R245, 0x1 ;  /* 0x000000f508f57211 */ /* 0x040fe200078008ff */
[----:B------:R-:W-:Y:S02]  /*1ce20*/  USHF.L.U32 UR7, UR4, 0x5, URZ ;  /* 0x0000000504077899 */ /* 0x000fe4000800063f */
[----:B------:R-:W-:Y:S01]  /*1ce30*/  USHF.L.U64.HI UR5, UR4, UR6, UR5 ;  /* 0x0000000604057299 */ /* 0x000fe20008010205 */
[----:B------:R-:W-:Y:S01]  /*1ce40*/  LEA.HI.X R244, R8, R244, R4, 0x1, P0 ;  /* 0x000000f408f47211 */ /* 0x000fe200000f0c04 */
[----:B------:R-:W-:Y:S02]  /*1ce50*/  IMAD.MOV.U32 R16, RZ, RZ, R245 ;  /* 0x000000ffff107224 */ /* 0x000fe400078e00f5 */
[----:B------:R-:W-:Y:S02]  /*1ce60*/  IADD3 R14, P0, R245, UR7, RZ ;  /* 0x00000007f50e7c10 */ /* 0x000fe4000ff1e0ff */
[----:B------:R-:W-:-:S02]  /*1ce70*/  IMAD.MOV.U32 R17, RZ, RZ, R244 ;  /* 0x000000ffff117224 */ /* 0x000fc400078e00f4 */
[----:B------:R-:W-:Y:S02]  /*1ce80*/  IADD3.X R15, R244, UR5, RZ, P0, !PT ;  /* 0x00000005f40f7c10 */ /* 0x000fe400087fe4ff */
[----:B------:R-:W-:Y:S01]  /*1ce90*/  IADD3 R8, P0, R14, UR7, RZ ;  /* 0x000000070e087c10 */ /* 0x000fe2000ff1e0ff */
[----:B------:R-:W-:Y:S01]  /*1cea0*/  @!PT LDS RZ, [RZ] ;  /* 0x00000000fffff984 */ /* 0x000fe20000000800 */
[----:B------:R-:W-:Y:S01]  /*1ceb0*/  @!PT LDS RZ, [RZ] ;  /* 0x00000000fffff984 */ /* 0x000fe20000000800 */
[----:B------:R-:W-:Y:S01]  /*1cec0*/  @!PT LDS RZ, [RZ] ;  /* 0x00000000fffff984 */ /* 0x000fe20000000800 */
[----:B------:R1:W-:Y:S03]  /*1ced0*/  LDGSTS.E.BYPASS.LTC128B.128 [R241+0x8000], [R16.64] ;  /* 0x0800000010f17fae */ /* 0x0003e6000b901d48 */
[----:B------:R-:W-:Y:S01]  /*1cee0*/  IADD3.X R9, R15, UR5, RZ, P0, !PT ;  /* 0x000000050f097c10 */ /* 0x000fe200087fe4ff */
[----:B------:R1:W-:Y:S01]  /*1cef0*/  LDGSTS.E.BYPASS.LTC128B.128 [R241+0xa000], [R16.64+0x80] ;  /* 0x0a00008010f17fae */ /* 0x0003e2000b901d48 */
[----:B------:R-:W-:-:S03]  /*1cf00*/  IADD3 R4, P0, R8, UR7, RZ ;  /* 0x0000000708047c10 */ /* 0x000fc6000ff1e0ff */
[----:B------:R1:W-:Y:S01]  /*1cf10*/  LDGSTS.E.BYPASS.LTC128B.128 [R241+0xc000], [R16.64+0x100] ;  /* 0x0c00010010f17fae */ /* 0x0003e2000b901d48 */
[----:B------:R-:W-:-:S03]  /*1cf20*/  IADD3.X R5, R9, UR5, RZ, P0, !PT ;  /* 0x0000000509057c10 */ /* 0x000fc600087fe4ff */
        /* <DEDUP_REMOVED lines=14> */
.L_x_2861:
[----:B-1----:R-:W-:Y:S01]  /*1d010*/  FMNMX.FTZ R8, R164, R0, !PT ;  /* 0x00000000a4087209 */ /* 0x002fe20007810000 */
        /* <DEDUP_REMOVED lines=41> */
[----:B------:R-:W-:Y:S01]  /*1d2b0*/  FMUL.FTZ R167, R174, c[0x0][0x23c] ;  /* 0x00008f00aea77a20 */ /* 0x000fe20000410000 */
[----:B--2---:R-:W-:Y:S02]  /*1d2c0*/  FMNMX.FTZ R173, R2, R173, !PT ;  /* 0x000000ad02ad7209 */ /* 0x004fe40007810000 */
[----:B------:R-:W-:Y:S02]  /*1d2d0*/  FSEL R4, R174, RZ, P1 ;  /* 0x000000ffae047208 */ /* 0x000fe40000800000 */
[----:B------:R-:W-:Y:S01]  /*1d2e0*/  FSEL R167, R167, RZ, P1 ;  /* 0x000000ffa7a77208 */ /* 0x000fe20000800000 */
[C---:B------:R-:W-:Y:S01]  /*1d2f0*/  FMUL.FTZ R181, R173.reuse, c[0x0][0x23c] ;  /* 0x00008f00adb57a20 */ /* 0x040fe20000410000 */
[C---:B------:R-:W-:Y:S01]  /*1d300*/  FSETP.NEU.FTZ.AND P0, PT, R173.reuse, -INF , PT ;  /* 0xff800000ad00780b */ /* 0x040fe20003f1d000 */
[----:B------:R-:W-:Y:S02]  /*1d310*/  FADD.FTZ R4, R164, -R4 ;  /* 0x80000004a4047221 */ /* 0x000fe40000010000 */
[--C-:B------:R-:W-:Y:S01]  /*1d320*/  FFMA.FTZ R170, R12, c[0x0][0x23c], -R167.reuse ;  /* 0x00008f000caa7a23 */ /* 0x100fe200000108a7 */
[----:B------:R-:W-:Y:S01]  /*1d330*/  FSEL R5, R173, RZ, P0 ;  /* 0x000000ffad057208 */ /* 0x000fe20000000000 */
[--C-:B------:R-:W-:Y:S01]  /*1d340*/  FFMA.FTZ R169, R13, c[0x0][0x23c], -R167.reuse ;  /* 0x00008f000da97a23 */ /* 0x100fe200000108a7 */
[----:B------:R-:W-:Y:S01]  /*1d350*/  FSEL R181, R181, RZ, P0 ;  /* 0x000000ffb5b57208 */ /* 0x000fe20000000000 */
[----:B------:R-:W1:Y:S01]  /*1d360*/  LDSM.16.MT88.4 R12, [R232+0x10000] ;  /* 0x01000000e80c783b */ /* 0x000e620000004200 */
[----:B------:R-:W-:Y:S01]  /*1d370*/  FFMA.FTZ R172, R0, c[0x0][0x23c], -R167 ;  /* 0x00008f0000ac7a23 */ /* 0x000fe200000108a7 */
[----:B------:R-:W-:Y:S01]  /*1d380*/  MUFU.EX2 R170, R170 ;  /* 0x000000aa00aa7308 */ /* 0x000fe20000000800 */
[----:B------:R-:W-:-:S02]  /*1d390*/  FADD.FTZ R5, R3, -R5 ;  /* 0x8000000503057221 */ /* 0x000fc40000010000 */
[----:B------:R-:W-:Y:S02]  /*1d3a0*/  FFMA.FTZ R171, R11, c[0x0][0x23c], -R167 ;  /* 0x00008f000bab7a23 */ /* 0x000fe400000108a7 */
[--C-:B------:R-:W-:Y:S01]  /*1d3b0*/  FFMA.FTZ R168, R200, c[0x0][0x23c], -R181.reuse ;  /* 0x00008f00c8a87a23 */ /* 0x100fe200000108b5 */
[----:B------:R-:W2:Y:S01]  /*1d3c0*/  LDSM.16.MT88.4 R8, [R229+0x10000] ;  /* 0x01000000e508783b */ /* 0x000ea20000004200 */
[--C-:B------:R-:W-:Y:S01]  /*1d3d0*/  FFMA.FTZ R2, R6, c[0x0][0x23c], -R181.reuse ;  /* 0x00008f0006027a23 */ /* 0x100fe200000108b5 */
[----:B------:R-:W-:Y:S01]  /*1d3e0*/  MUFU.EX2 R172, R172 ;  /* 0x000000ac00ac7308 */ /* 0x000fe20000000800 */
[--C-:B------:R-:W-:Y:S02]  /*1d3f0*/  FFMA.FTZ R0, R7, c[0x0][0x23c], -R181.reuse ;  /* 0x00008f0007007a23 */ /* 0x100fe400000108b5 */
[----:B------:R-:W-:Y:S02]  /*1d400*/  FFMA.FTZ R175, R201, c[0x0][0x23c], -R181 ;  /* 0x00008f00c9af7a23 */ /* 0x000fe400000108b5 */
[----:B------:R-:W-:-:S02]  /*1d410*/  FMUL.FTZ R3, R5, c[0x0][0x23c] ;  /* 0x00008f0005037a20 */ /* 0x000fc40000410000 */
[----:B------:R-:W-:Y:S01]  /*1d420*/  FMUL.FTZ R4, R4, c[0x0][0x23c] ;  /* 0x00008f0004047a20 */ /* 0x000fe20000410000 */
[----:B------:R-:W-:Y:S01]  /*1d430*/  MUFU.EX2 R171, R171 ;  /* 0x000000ab00ab7308 */ /* 0x000fe20000000800 */
[----:B------:R-:W-:Y:S02]  /*1d440*/  FFMA.FTZ R187, R23, c[0x0][0x23c], -R167 ;  /* 0x00008f0017bb7a23 */ /* 0x000fe400000108a7 */
[--C-:B------:R-:W-:Y:S02]  /*1d450*/  FFMA.FTZ R188, R22, c[0x0][0x23c], -R181.reuse ;  /* 0x00008f0016bc7a23 */ /* 0x100fe400000108b5 */
[--C-:B------:R-:W-:Y:S02]  /*1d460*/  FFMA.FTZ R189, R21, c[0x0][0x23c], -R181.reuse ;  /* 0x00008f0015bd7a23 */ /* 0x100fe400000108b5 */
[----:B------:R-:W-:Y:S01]  /*1d470*/  FFMA.FTZ R190, R20, c[0x0][0x23c], -R181 ;  /* 0x00008f0014be7a23 */ /* 0x000fe200000108b5 */
[----:B------:R-:W3:Y:S01]  /*1d480*/  MUFU.EX2 R169, R169 ;  /* 0x000000a900a97308 */ /* 0x000ee20000000800 */
[----:B------:R-:W-:Y:S01]  /*1d490*/  LDSM.16.MT88.4 R20, [R230+0x10800] ;  /* 0x01080000e614783b */ /* 0x000fe20000004200 */
[----:B------:R-:W-:-:S02]  /*1d4a0*/  FFMA.FTZ R177, R26, c[0x0][0x23c], -R167 ;  /* 0x00008f001ab17a23 */ /* 0x000fc400000108a7 */
[--C-:B------:R-:W-:Y:S02]  /*1d4b0*/  FFMA.FTZ R178, R25, c[0x0][0x23c], -R167.reuse ;  /* 0x00008f0019b27a23 */ /* 0x100fe400000108a7 */
[----:B------:R-:W-:Y:S02]  /*1d4c0*/  FFMA.FTZ R186, R24, c[0x0][0x23c], -R167 ;  /* 0x00008f0018ba7a23 */ /* 0x000fe400000108a7 */
[----:B------:R-:W-:Y:S01]  /*1d4d0*/  MUFU.EX2 R168, R168 ;  /* 0x000000a800a87308 */ /* 0x000fe20000000800 */
[----:B------:R-:W-:Y:S01]  /*1d4e0*/  FFMA.FTZ R191, R28, c[0x0][0x23c], -R181 ;  /* 0x00008f001cbf7a23 */ /* 0x000fe200000108b5 */
[----:B------:R-:W-:Y:S01]  /*1d4f0*/  LDSM.16.MT88.4 R24, [R232+0x10800] ;  /* 0x01080000e818783b */ /* 0x000fe20000004200 */
[--C-:B------:R-:W-:Y:S02]  /*1d500*/  FFMA.FTZ R199, R199, c[0x0][0x23c], -R167.reuse ;  /* 0x00008f00c7c77a23 */ /* 0x100fe400000108a7 */
[--C-:B------:R-:W-:Y:S01]  /*1d510*/  FFMA.FTZ R198, R198, c[0x0][0x23c], -R167.reuse ;  /* 0x00008f00c6c67a23 */ /* 0x100fe200000108a7 */
[----:B------:R-:W-:Y:S01]  /*1d520*/  LDSM.16.MT88.4 R28, [R232+0x12800] ;  /* 0x01280000e81c783b */ /* 0x000fe20000004200 */
[--C-:B------:R-:W-:Y:S01]  /*1d530*/  FFMA.FTZ R197, R197, c[0x0][0x23c], -R167.reuse ;  /* 0x00008f00c5c57a23 */ /* 0x100fe200000108a7 */
[----:B------:R-:W4:Y:S01]  /*1d540*/  MUFU.EX2 R2, R2 ;  /* 0x0000000200027308 */ /* 0x000f220000000800 */
[----:B---3--:R-:W-:Y:S01]  /*1d550*/  F2FP.PACK_AB R6, R169, R170 ;  /* 0x000000aaa906723e */ /* 0x008fe200000000ff */
        /* <DEDUP_REMOVED lines=8> */
[----:B------:R-:W3:Y:S01]  /*1d5e0*/  MUFU.EX2 R175, R175 ;  /* 0x000000af00af7308 */ /* 0x000ee20000000800 */
[----:B----4-:R-:W-:Y:S01]  /*1d5f0*/  F2FP.PACK_AB R5, R2, R168 ;  /* 0x000000a80205723e */ /* 0x010fe200000000ff */
[----:B------:R-:W-:-:S02]  /*1d600*/  FFMA.FTZ R183, R183, c[0x0][0x23c], -R167 ;  /* 0x00008f00b7b77a23 */ /* 0x000fc400000108a7 */
[----:B------:R-:W-:Y:S02]  /*1d610*/  FFMA.FTZ R200, R166, c[0x0][0x23c], -R167 ;  /* 0x00008f00a6c87a23 */ /* 0x000fe400000108a7 */
[--C-:B------:R-:W-:Y:S02]  /*1d620*/  FFMA.FTZ R201, R165, c[0x0][0x23c], -R181.reuse ;  /* 0x00008f00a5c97a23 */ /* 0x100fe400000108b5 */
        /* <DEDUP_REMOVED lines=85> */
[----:B--2---:R-:W-:Y:S01]  /*1db80*/  HMMA.16816.F32 R44, R4, R8, R44 ;  /* 0x00000008042c723c */ /* 0x004fe2000000182c */
[----:B------:R-:W-:-:S02]  /*1db90*/  FMUL.FTZ R54, R54, R3 ;  /* 0x0000000336367220 */ /* 0x000fc40000410000 */
[-C--:B------:R-:W-:Y:S01]  /*1dba0*/  FMUL.FTZ R55, R55, R3.reuse ;  /* 0x0000000337377220 */ /* 0x080fe20000410000 */
[----:B------:R-:W2:Y:S01]  /*1dbb0*/  MUFU.EX2 R195, R195 ;  /* 0x000000c300c37308 */ /* 0x000ea20000000800 */
[-C--:B------:R-:W-:Y:S02]  /*1dbc0*/  FMUL.FTZ R56, R56, R176.reuse ;  /* 0x000000b038387220 */ /* 0x080fe40000410000 */
[-C--:B------:R-:W-:Y:S01]  /*1dbd0*/  FMUL.FTZ R57, R57, R176.reuse ;  /* 0x000000b039397220 */ /* 0x080fe20000410000 */
[----:B------:R-:W-:Y:S01]  /*1dbe0*/  HMMA.16816.F32 R48, R4, R10, R48 ;  /* 0x0000000a0430723c */ /* 0x000fe20000001830 */
[-C--:B------:R-:W-:Y:S01]  /*1dbf0*/  FMUL.FTZ R58, R58, R3.reuse ;  /* 0x000000033a3a7220 */ /* 0x080fe20000410000 */
[----:B------:R-:W2:Y:S01]  /*1dc00*/  LDSM.16.MT88.4 R8, [R232+0x14000] ;  /* 0x01400000e808783b */ /* 0x000ea20000004200 */
        /* <DEDUP_REMOVED lines=68> */
[----:B------:R-:W1:Y:S01]  /*1e050*/  MUFU.EX2 R179, R179 ;  /* 0x000000b300b37308 */ /* 0x000e620000000800 */
        /* <DEDUP_REMOVED lines=136> */
[C---:B----4-:R-:W-:Y:S01]  /*1e8e0*/  HMMA.16816.F32 R152, R4.reuse, R28, R152 ;  /* 0x0000001c0498723c */ /* 0x050fe20000001898 */
[----:B------:R-:W-:Y:S02]  /*1e8f0*/  FADD.FTZ R250, R179, R192 ;  /* 0x000000c0b3fa7221 */ /* 0x000fe40000010000 */
[----:B------:R-:W-:Y:S05]  /*1e900*/  STL [R1], R0 ;  /* 0x0000000001007387 */ /* 0x000fea0000100800 */
        /* <DEDUP_REMOVED lines=89> */
.L_x_2858:
        /* <DEDUP_REMOVED lines=15> */
.L_x_2868:
        /* <DEDUP_REMOVED lines=64> */
.L_x_2865:
[C---:B------:R-:W-:Y:S04]  /*1f390*/  LEA R248, P0, R8.reuse, R248, 0x1 ;  /* 0x000000f808f87211 */ /* 0x040fe800078008ff */
[----:B------:R-:W-:Y:S02]  /*1f3a0*/  LEA.HI.X R247, R8, R247, R4, 0x1, P0 ;  /* 0x000000f708f77211 */ /* 0x000fe400000f0c04 */
[----:B------:R-:W-:Y:S02]  /*1f3b0*/  IADD3 R8, P0, R248, UR10, RZ ;  /* 0x0000000af8087c10 */ /* 0x000fe4000ff1e0ff */
[----:B------:R-:W-:Y:S02]  /*1f3c0*/  MOV R249, R247 ;  /* 0x000000f700f97202 */ /* 0x000fe40000000f00 */
[----:B------:R-:W-:Y:S02]  /*1f3d0*/  IADD3.X R9, R247, UR8, RZ, P0, !PT ;  /* 0x00000008f7097c10 */ /* 0x000fe400087fe4ff */
[----:B------:R-:W-:Y:S01]  /*1f3e0*/  IADD3 R6, P0, R8, UR10, RZ ;  /* 0x0000000a08067c10 */ /* 0x000fe2000ff1e0ff */
[----:B------:R-:W-:Y:S01]  /*1f3f0*/  @!PT LDS RZ, [RZ] ;  /* 0x00000000fffff984 */ /* 0x000fe20000000800 */
[----:B------:R-:W-:Y:S01]  /*1f400*/  @!PT LDS RZ, [RZ] ;  /* 0x00000000fffff984 */ /* 0x000fe20000000800 */
[----:B------:R-:W-:Y:S01]  /*1f410*/  @!PT LDS RZ, [RZ] ;  /* 0x00000000fffff984 */ /* 0x000fe20000000800 */
[----:B------:R1:W-:Y:S03]  /*1f420*/  LDGSTS.E.BYPASS.LTC128B.128 [R241+0x10000], [R248.64] ;  /* 0x10000000f8f17fae */ /* 0x0003e6000b901d4c */
[----:B------:R-:W-:Y:S02]  /*1f430*/  IADD3.X R7, R9, UR8, RZ, P0, !PT ;  /* 0x0000000809077c10 */ /* 0x000fe400087fe4ff */
[----:B------:R-:W-:Y:S01]  /*1f440*/  IADD3 R4, P0, R6, UR10, RZ ;  /* 0x0000000a06047c10 */ /* 0x000fe2000ff1e0ff */
[----:B------:R1:W-:Y:S03]  /*1f450*/  LDGSTS.E.BYPASS.LTC128B.128 [R241+0x12000], [R248.64+0x80] ;  /* 0x12000080f8f17fae */ /* 0x0003e6000b901d4c */
[----:B------:R-:W-:Y:S02]  /*1f460*/  IADD3.X R5, R7, UR8, RZ, P0, !PT ;  /* 0x0000000807057c10 */ /* 0x000fe400087fe4ff */
[----:B------:R-:W-:Y:S01]  /*1f470*/  ISETP.GE.AND P0, PT, R246, 0x2, PT ;  /* 0x00000002f600780c */ /* 0x000fe20003f06270 */
        /* <DEDUP_REMOVED lines=15> */
[----:B--2---:R-:W3:Y:S06]  /*1f570*/  LDSM.16.M88.4 R8, [R237+0x8000] ;  /* 0x00800000ed08783b */ /* 0x004eec0000000200 */
[----:B------:R-:W2:Y:S06]  /*1f580*/  LDSM.16.M88.4 R16, [R237+0x8800] ;  /* 0x00880000ed10783b */ /* 0x000eac0000000200 */
[----:B------:R-:W4:Y:S06]  /*1f590*/  LDSM.16.M88.4 R24, [R237+0x9000] ;  /* 0x00900000ed18783b */ /* 0x000f2c0000000200 */
[----:B------:R-:W0:Y:S06]  /*1f5a0*/  LDGDEPBAR ;  /* 0x00000000000079af */ /* 0x000e2c0000000000 */
[----:B------:R-:W5:Y:S06]  /*1f5b0*/  LDSM.16.M88.4 R164, [R237+0x9800] ;  /* 0x00980000eda4783b */ /* 0x000f6c0000000200 */
[----:B------:R-:W-:Y:S06]  /*1f5c0*/  LDSM.16.M88.4 R168, [R236] ;  /* 0x00000000eca8783b */ /* 0x000fec0000000200 */
[----:B------:R-:W1:Y:S01]  /*1f5d0*/  LDSM.16.M88.4 R172, [R235] ;  /* 0x00000000ebac783b */ /* 0x000e620000000200 */
[C---:B---3--:R-:W-:Y:S05]  /*1f5e0*/  HMMA.16816.F32 R4, R32.reuse, R8, RZ ;  /* 0x000000082004723c */ /* 0x048fea00000018ff */
[----:B------:R-:W3:Y:S03]  /*1f5f0*/  LDSM.16.M88.4 R176, [R227] ;  /* 0x00000000e3b0783b */ /* 0x000ee60000000200 */
[C---:B------:R-:W-:Y:S03]  /*1f600*/  HMMA.16816.F32 R8, R32.reuse, R10, RZ ;  /* 0x0000000a2008723c */ /* 0x040fe600000018ff */
[----:B------:R-:W1:Y:S06]  /*1f610*/  LDSM.16.M88.4 R180, [R226] ;  /* 0x00000000e2b4783b */ /* 0x000e6c0000000200 */
[----:B------:R-:W1:Y:S01]  /*1f620*/  LDSM.16.M88.4 R184, [R225] ;  /* 0x00000000e1b8783b */ /* 0x000e620000000200 */
[C---:B--2---:R-:W-:Y:S05]  /*1f630*/  HMMA.16816.F32 R12, R32.reuse, R16, RZ ;  /* 0x00000010200c723c */ /* 0x044fea00000018ff */
[----:B------:R-:W-:Y:S03]  /*1f640*/  LDSM.16.M88.4 R188, [R234] ;  /* 0x00000000eabc783b */ /* 0x000fe60000000200 */
[C---:B------:R-:W-:Y:S03]  /*1f650*/  HMMA.16816.F32 R16, R32.reuse, R18, RZ ;  /* 0x000000122010723c */ /* 0x040fe600000018ff */
[----:B------:R-:W2:Y:S05]  /*1f660*/  LDSM.16.M88.4 R192, [R231+0x8000] ;  /* 0x00800000e7c0783b */ /* 0x000eaa0000000200 */
[C---:B----4-:R-:W-:Y:S01]  /*1f670*/  HMMA.16816.F32 R20, R32.reuse, R24, RZ ;  /* 0x000000182014723c */ /* 0x050fe200000018ff */
[----:B------:R-:W-:Y:S06]  /*1f680*/  LDSM.16.M88.4 R196, [R231+0x9000] ;  /* 0x00900000e7c4783b */ /* 0x000fec0000000200 */
[----:B------:R-:W-:Y:S01]  /*1f690*/  LDSM.16.M88.4 R200, [R231+0x9800] ;  /* 0x00980000e7c8783b */ /* 0x000fe20000000200 */
[C---:B------:R-:W-:Y:S05]  /*1f6a0*/  HMMA.16816.F32 R24, R32.reuse, R26, RZ ;  /* 0x0000001a2018723c */ /* 0x040fea00000018ff */
[----:B------:R-:W-:Y:S03]  /*1f6b0*/  LDSM.16.M88.4 R204, [R233] ;  /* 0x00000000e9cc783b */ /* 0x000fe60000000200 */
[C---:B-----5:R-:W-:Y:S03]  /*1f6c0*/  HMMA.16816.F32 R28, R32.reuse, R164, RZ ;  /* 0x000000a4201c723c */ /* 0x060fe600000018ff */
[----:B------:R-:W-:Y:S05]  /*1f6d0*/  LDSM.16.M88.4 R208, [R224] ;  /* 0x00000000e0d0783b */ /* 0x000fea0000000200 */
[----:B------:R-:W-:Y:S01]  /*1f6e0*/  HMMA.16816.F32 R32, R32, R166, RZ ;  /* 0x000000a62020723c */ /* 0x000fe200000018ff */
[----:B------:R-:W4:Y:S07]  /*1f6f0*/  LDSM.16.M88.4 R164, [R231+0x8800] ;  /* 0x00880000e7a4783b */ /* 0x000f2e0000000200 */
[C---:B-1----:R-:W-:Y:S08]  /*1f700*/  HMMA.16816.F32 R4, R168.reuse, R172, R4 ;  /* 0x000000aca804723c */ /* 0x042ff00000001804 */
[C---:B------:R-:W-:Y:S01]  /*1f710*/  HMMA.16816.F32 R8, R168.reuse, R174, R8 ;  /* 0x000000aea808723c */ /* 0x040fe20000001808 */
[----:B------:R-:W-:Y:S07]  /*1f720*/  LDSM.16.M88.4 R172, [R224+0x1000] ;  /* 0x00100000e0ac783b */ /* 0x000fee0000000200 */
[C---:B---3--:R-:W-:Y:S08]  /*1f730*/  HMMA.16816.F32 R12, R168.reuse, R176, R12 ;  /* 0x000000b0a80c723c */ /* 0x048ff0000000180c */
[C---:B------:R-:W-:Y:S01]  /*1f740*/  HMMA.16816.F32 R16, R168.reuse, R178, R16 ;  /* 0x000000b2a810723c */ /* 0x040fe20000001810 */
[----:B------:R-:W-:Y:S07]  /*1f750*/  LDSM.16.M88.4 R176, [R224+0x1800] ;  /* 0x00180000e0b0783b */ /* 0x000fee0000000200 */
[C---:B------:R-:W-:Y:S08]  /*1f760*/  HMMA.16816.F32 R20, R168.reuse, R180, R20 ;  /* 0x000000b4a814723c */ /* 0x040ff00000001814 */
[C---:B------:R-:W-:Y:S01]  /*1f770*/  HMMA.16816.F32 R24, R168.reuse, R182, R24 ;  /* 0x000000b6a818723c */ /* 0x040fe20000001818 */
[----:B------:R-:W-:Y:S07]  /*1f780*/  LDSM.16.M88.4 R180, [R238+0x2000] ;  /* 0x00200000eeb4783b */ /* 0x000fee0000000200 */
[C---:B------:R-:W-:Y:S08]  /*1f790*/  HMMA.16816.F32 R28, R168.reuse, R184, R28 ;  /* 0x000000b8a81c723c */ /* 0x040ff0000000181c */
[----:B------:R-:W-:Y:S01]  /*1f7a0*/  HMMA.16816.F32 R32, R168, R186, R32 ;  /* 0x000000baa820723c */ /* 0x000fe20000001820 */
[----:B------:R-:W1:Y:S06]  /*1f7b0*/  LDSM.16.M88.4 R168, [R224+0x800] ;  /* 0x00080000e0a8783b */ /* 0x000e6c0000000200 */
[----:B------:R-:W3:Y:S01]  /*1f7c0*/  LDSM.16.M88.4 R184, [R237+0xa000] ;  /* 0x00a00000edb8783b */ /* 0x000ee20000000200 */
[C---:B--2---:R-:W-:Y:S08]  /*1f7d0*/  HMMA.16816.F32 R4, R188.reuse, R192, R4 ;  /* 0x000000c0bc04723c */ /* 0x044ff00000001804 */
[C---:B------:R-:W-:Y:S01]  /*1f7e0*/  HMMA.16816.F32 R8, R188.reuse, R194, R8 ;  /* 0x000000c2bc08723c */ /* 0x040fe20000001808 */
[----:B------:R-:W-:Y:S07]  /*1f7f0*/  LDSM.16.M88.4 R192, [R237+0xb800] ;  /* 0x00b80000edc0783b */ /* 0x000fee0000000200 */
[C---:B----4-:R-:W-:Y:S08]  /*1f800*/  HMMA.16816.F32 R12, R188.reuse, R164, R12 ;  /* 0x000000a4bc0c723c */ /* 0x050ff0000000180c */
[C---:B------:R-:W-:Y:S01]  /*1f810*/  HMMA.16816.F32 R16, R188.reuse, R166, R16 ;  /* 0x000000a6bc10723c */ /* 0x040fe20000001810 */
[----:B------:R-:W2:Y:S07]  /*1f820*/  LDSM.16.M88.4 R164, [R237+0xa800] ;  /* 0x00a80000eda4783b */ /* 0x000eae0000000200 */
[C---:B------:R-:W-:Y:S08]  /*1f830*/  HMMA.16816.F32 R20, R188.reuse, R196, R20 ;  /* 0x000000c4bc14723c */ /* 0x040ff00000001814 */
[C---:B------:R-:W-:Y:S01]  /*1f840*/  HMMA.16816.F32 R24, R188.reuse, R198, R24 ;  /* 0x000000c6bc18723c */ /* 0x040fe20000001818 */
[----:B------:R-:W-:Y:S07]  /*1f850*/  LDSM.16.M88.4 R196, [R236+0x2000] ;  /* 0x00200000ecc4783b */ /* 0x000fee0000000200 */
[C---:B------:R-:W-:Y:S08]  /*1f860*/  HMMA.16816.F32 R28, R188.reuse, R200, R28 ;  /* 0x000000c8bc1c723c */ /* 0x040ff0000000181c */
[----:B------:R-:W-:Y:S01]  /*1f870*/  HMMA.16816.F32 R32, R188, R202, R32 ;  /* 0x000000cabc20723c */ /* 0x000fe20000001820 */
[----:B------:R-:W4:Y:S06]  /*1f880*/  LDSM.16.M88.4 R188, [R237+0xb000] ;  /* 0x00b00000edbc783b */ /* 0x000f2c0000000200 */
[----:B------:R-:W5:Y:S01]  /*1f890*/  LDSM.16.M88.4 R200, [R223] ;  /* 0x00000000dfc8783b */ /* 0x000f620000000200 */
        /* <DEDUP_REMOVED lines=11> */
[----:B------:R-:W1:Y:S06]  /*1f950*/  LDSM.16.M88.4 R176, [R220] ;  /* 0x00000000dcb0783b */ /* 0x000e6c0000000200 */
[----:B------:R-:W1:Y:S01]  /*1f960*/  LDSM.16.M88.4 R204, [R234+0x2000] ;  /* 0x00200000eacc783b */ /* 0x000e620000000200 */
[C---:B---3--:R-:W-:Y:S08]  /*1f970*/  HMMA.16816.F32 R4, R180.reuse, R184, R4 ;  /* 0x000000b8b404723c */ /* 0x048ff00000001804 */
[C---:B------:R-:W-:Y:S01]  /*1f980*/  HMMA.16816.F32 R8, R180.reuse, R186, R8 ;  /* 0x000000bab408723c */ /* 0x040fe20000001808 */
[----:B------:R-:W-:Y:S07]  /*1f990*/  LDSM.16.M88.4 R184, [R231+0xb800] ;  /* 0x00b80000e7b8783b */ /* 0x000fee0000000200 */
[C---:B--2---:R-:W-:Y:S08]  /*1f9a0*/  HMMA.16816.F32 R12, R180.reuse, R164, R12 ;  /* 0x000000a4b40c723c */ /* 0x044ff0000000180c */
[C---:B------:R-:W-:Y:S01]  /*1f9b0*/  HMMA.16816.F32 R16, R180.reuse, R166, R16 ;  /* 0x000000a6b410723c */ /* 0x040fe20000001810 */
[----:B------:R-:W2:Y:S07]  /*1f9c0*/  LDSM.16.M88.4 R164, [R231+0xa800] ;  /* 0x00a80000e7a4783b */ /* 0x000eae0000000200 */
[C---:B----4-:R-:W-:Y:S08]  /*1f9d0*/  HMMA.16816.F32 R20, R180.reuse, R188, R20 ;  /* 0x000000bcb414723c */ /* 0x050ff00000001814 */
        /* <DEDUP_REMOVED lines=17> */
[----:B------:R-:W1:Y:S06]  /*1faf0*/  LDSM.16.M88.4 R176, [R224+0x3800] ;  /* 0x00380000e0b0783b */ /* 0x000e6c0000000200 */
[----:B------:R-:W1:Y:S01]  /*1fb00*/  LDSM.16.M88.4 R196, [R238+0x4000] ;  /* 0x00400000eec4783b */ /* 0x000e620000000200 */
        /* <DEDUP_REMOVED lines=11> */
[----:B------:R-:W2:Y:S06]  /*1fbc0*/  LDSM.16.M88.4 R184, [R237+0xd800] ;  /* 0x00d80000edb8783b */ /* 0x000eac0000000200 */
[----:B------:R-:W2:Y:S01]  /*1fbd0*/  LDSM.16.M88.4 R204, [R236+0x4000] ;  /* 0x00400000eccc783b */ /* 0x000ea20000000200 */
        /* <DEDUP_REMOVED lines=9> */
[C---:B------:R-:W-:Y:S08]  /*1fc70*/  HMMA.16816.F32 R28, R188.reuse, R176, R28 ;  /* 0x000000b0bc1c723c */ /* 0x040ff0000000181c */
[----:B------:R-:W-:Y:S01]  /*1fc80*/  HMMA.16816.F32 R32, R188, R178, R32 ;  /* 0x000000b2bc20723c */ /* 0x000fe20000001820 */
[----:B------:R-:W5:Y:S06]  /*1fc90*/  LDSM.16.M88.4 R176, [R216] ;  /* 0x00000000d8b0783b */ /* 0x000f6c0000000200 */
[----:B------:R-:W1:Y:S01]  /*1fca0*/  LDSM.16.M88.4 R188, [R234+0x4000] ;  /* 0x00400000eabc783b */ /* 0x000e620000000200 */
        /* <DEDUP_REMOVED lines=13> */
[C---:B------:R-:W-:Y:S08]  /*1fd80*/  HMMA.16816.F32 R4, R204.reuse, R208, R4 ;  /* 0x000000d0cc04723c */ /* 0x040ff00000001804 */
[C---:B------:R-:W-:Y:S01]  /*1fd90*/  HMMA.16816.F32 R8, R204.reuse, R210, R8 ;  /* 0x000000d2cc08723c */ /* 0x040fe20000001808 */
[----:B------:R-:W-:Y:S07]  /*1fda0*/  LDSM.16.M88.4 R208, [R237+0xe000] ;  /* 0x00e00000edd0783b */ /* 0x000fee0000000200 */
        /* <DEDUP_REMOVED lines=8> */
[----:B------:R-:W5:Y:S06]  /*1fe30*/  LDSM.16.M88.4 R176, [R224+0x5800] ;  /* 0x00580000e0b0783b */ /* 0x000f6c0000000200 */
        /* <DEDUP_REMOVED lines=41> */
[C---:B------:R-:W-:Y:S08]  /*200d0*/  HMMA.16816.F32 R8, R188.reuse, R194, R8 ;  /* 0x000000c2bc08723c */ /* 0x040ff00000001808 */
[C---:B-1----:R-:W-:Y:S08]  /*200e0*/  HMMA.16816.F32 R12, R188.reuse, R168, R12 ;  /* 0x000000a8bc0c723c */ /* 0x042ff0000000180c */
[C---:B------:R-:W-:Y:S08]  /*200f0*/  HMMA.16816.F32 R16, R188.reuse, R170, R16 ;  /* 0x000000aabc10723c */ /* 0x040ff00000001810 */
[C---:B----4-:R-:W-:Y:S08]  /*20100*/  HMMA.16816.F32 R20, R188.reuse, R172, R20 ;  /* 0x000000acbc14723c */ /* 0x050ff00000001814 */
[C---:B------:R-:W-:Y:S08]  /*20110*/  HMMA.16816.F32 R24, R188.reuse, R174, R24 ;  /* 0x000000aebc18723c */ /* 0x040ff00000001818 */
[C---:B-----5:R-:W-:Y:S08]  /*20120*/  HMMA.16816.F32 R28, R188.reuse, R176, R28 ;  /* 0x000000b0bc1c723c */ /* 0x060ff0000000181c */
[----:B------:R-:W-:Y:S08]  /*20130*/  HMMA.16816.F32 R32, R188, R178, R32 ;  /* 0x000000b2bc20723c */ /* 0x000ff00000001820 */
[C---:B------:R-:W-:Y:S08]  /*20140*/  HMMA.16816.F32 R4, R196.reuse, R200, R4 ;  /* 0x000000c8c404723c */ /* 0x040ff00000001804 */
[C---:B------:R-:W-:Y:S08]  /*20150*/  HMMA.16816.F32 R8, R196.reuse, R202, R8 ;  /* 0x000000cac408723c */ /* 0x040ff00000001808 */
[C---:B--2---:R-:W-:Y:S08]  /*20160*/  HMMA.16816.F32 R12, R196.reuse, R164, R12 ;  /* 0x000000a4c40c723c */ /* 0x044ff0000000180c */
        /* <DEDUP_REMOVED lines=83> */
[----:B--23--:R-:W-:Y:S02]  /*206a0*/  ULDC UR7, c[0x0][0x198] ;  /* 0x0000660000077ab9 */ /* 0x00cfe40000000800 */
[----:B------:R-:W-:Y:S04]  /*206b0*/  ULEA UR6, -UR7, URZ, 0x6 ;  /* 0x0000003f07067291 */ /* 0x000fe8000f8e313f */
[----:B------:R-:W-:Y:S02]  /*206c0*/  USHF.R.S32.HI UR5, URZ, 0x1f, UR6 ;  /* 0x0000001f3f057899 */ /* 0x000fe40008011406 */
[----:B------:R-:W-:Y:S04]  /*206d0*/  MOV R8, UR6 ;  /* 0x0000000600087c02 */ /* 0x000fe80008000f00 */
        /* <DEDUP_REMOVED lines=62> */
.L_x_2867:
[C---:B------:R-:W-:Y:S01]  /*20ac0*/  LEA R245, P0, R8.reuse, R245, 0x1 ;  /* 0x000000f508f57211 */ /* 0x040fe200078008ff */
[----:B------:R-:W-:Y:S02]  /*20ad0*/  USHF.L.U32 UR5, UR7, 0x5, URZ ;  /* 0x0000000507057899 */ /* 0x000fe4000800063f */
[----:B------:R-:W-:Y:S01]  /*20ae0*/  USHF.L.U64.HI UR7, UR7, UR9, UR4 ;  /* 0x0000000907077299 */ /* 0x000fe20008010204 */
[----:B------:R-:W-:Y:S01]  /*20af0*/  LEA.HI.X R244, R8, R244, R4, 0x1, P0 ;  /* 0x000000f408f47211 */ /* 0x000fe200000f0c04 */
[----:B------:R-:W-:Y:S02]  /*20b00*/  IMAD.MOV.U32 R10, RZ, RZ, R245 ;  /* 0x000000ffff0a7224 */ /* 0x000fe400078e00f5 */
[----:B------:R-:W-:Y:S02]  /*20b10*/  IADD3 R8, P0, R245, UR5, RZ ;  /* 0x00000005f5087c10 */ /* 0x000fe4000ff1e0ff */
[----:B------:R-:W-:Y:S02]  /*20b20*/  IMAD.MOV.U32 R11, RZ, RZ, R244 ;  /* 0x000000ffff0b7224 */ /* 0x000fe400078e00f4 */
        /* <DEDUP_REMOVED lines=8> */
[----:B------:R-:W-:Y:S03]  /*20bb0*/  IADD3 R4, P0, R6, UR5, RZ ;  /* 0x0000000506047c10 */ /* 0x000fe6000ff1e0ff */
[----:B------:R2:W-:Y:S01]  /*20bc0*/  LDGSTS.E.BYPASS.LTC128B.128 [R241+0xc000], [R10.64+0x100] ;  /* 0x0c0001000af17fae */ /* 0x0005e2000b901d4c */
[----:B------:R-:W-:Y:S03]  /*20bd0*/  IADD3.X R5, R7, UR7, RZ, P0, !PT ;  /* 0x0000000707057c10 */ /* 0x000fe600087fe4ff */
        /* <DEDUP_REMOVED lines=14> */
.L_x_2866:
        /* <DEDUP_REMOVED lines=16> */
[----:B------:R-:W2:Y:S01]  /*20dc0*/  LDL.LU R211, [R1] ;  /* 0x0000000001d37983 */ /* 0x000ea20000300800 */
        /* <DEDUP_REMOVED lines=19> */
[----:B------:R-:W1:Y:S08]  /*20f00*/  SHFL.BFLY PT, R6, R5, 0x2, 0x1f ;  /* 0x0c401f0005067f89 */ /* 0x000e7000000e0000 */
        /* <DEDUP_REMOVED lines=9> */
[----:B---3--:R-:W-:Y:S02]  /*20fa0*/  FMNMX.FTZ R3, R4, R3, !PT ;  /* 0x0000000304037209 */ /* 0x008fe40007810000 */
[----:B------:R-:W-:Y:S01]  /*20fb0*/  FSEL R187, R187, RZ, P0 ;  /* 0x000000ffbbbb7208 */ /* 0x000fe20000000000 */
[----:B------:R-:W-:Y:S01]  /*20fc0*/  FMUL.FTZ R2, R2, c[0x0][0x23c] ;  /* 0x00008f0002027a20 */ /* 0x000fe20000410000 */
[C---:B------:R-:W-:Y:S01]  /*20fd0*/  FSETP.NEU.FTZ.AND P0, PT, R3.reuse, -INF , PT ;  /* 0xff8000000300780b */ /* 0x040fe20003f1d000 */
[----:B------:R-:W-:Y:S02]  /*20fe0*/  FMUL.FTZ R4, R3, c[0x0][0x23c] ;  /* 0x00008f0003047a20 */ /* 0x000fe40000410000 */
[--C-:B------:R-:W-:Y:S02]  /*20ff0*/  FFMA.FTZ R185, R177, c[0x0][0x23c], -R187.reuse ;  /* 0x00008f00b1b97a23 */ /* 0x100fe400000108bb */
[----:B------:R-:W-:Y:S01]  /*21000*/  FADD.FTZ R0, -R3, R0 ;  /* 0x0000000003007221 */ /* 0x000fe20000010100 */
[----:B------:R-:W-:Y:S01]  /*21010*/  FSEL R177, R4, RZ, P0 ;  /* 0x000000ff04b17208 */ /* 0x000fe20000000000 */
[--C-:B------:R-:W-:Y:S01]  /*21020*/  FFMA.FTZ R186, R183, c[0x0][0x23c], -R187.reuse ;  /* 0x00008f00b7ba7a23 */ /* 0x100fe200000108bb */
[----:B------:R-:W1:Y:S01]  /*21030*/  MUFU.EX2 R2, R2 ;  /* 0x0000000200027308 */ /* 0x000e620000000800 */
[----:B------:R-:W-:Y:S01]  /*21040*/  FFMA.FTZ R184, R180, c[0x0][0x23c], -R187 ;  /* 0x00008f00b4b87a23 */ /* 0x000fe200000108bb */
[----:B------:R-:W-:Y:S01]  /*21050*/  ISETP.GT.AND P0, PT, R246, 0x1, PT ;  /* 0x00000001f600780c */ /* 0x000fe20003f04270 */
[--C-:B------:R-:W-:Y:S02]  /*21060*/  FFMA.FTZ R182, R182, c[0x0][0x23c], -R177.reuse ;  /* 0x00008f00b6b67a23 */ /* 0x100fe400000108b1 */
[----:B------:R-:W-:Y:S02]  /*21070*/  FFMA.FTZ R181, R181, c[0x0][0x23c], -R177 ;  /* 0x00008f00b5b57a23 */ /* 0x000fe400000108b1 */
[----:B------:R-:W-:Y:S02]  /*21080*/  FFMA.FTZ R183, R193, c[0x0][0x23c], -R187 ;  /* 0x00008f00c1b77a23 */ /* 0x000fe400000108bb */
[--C-:B------:R-:W-:Y:S01]  /*21090*/  FFMA.FTZ R180, R192, c[0x0][0x23c], -R177.reuse ;  /* 0x00008f00c0b47a23 */ /* 0x100fe200000108b1 */
[----:B------:R-:W-:Y:S01]  /*210a0*/  MUFU.EX2 R186, R186 ;  /* 0x000000ba00ba7308 */ /* 0x000fe20000000800 */
[----:B------:R-:W-:Y:S02]  /*210b0*/  FFMA.FTZ R167, R191, c[0x0][0x23c], -R177 ;  /* 0x00008f00bfa77a23 */ /* 0x000fe400000108b1 */
[----:B------:R-:W-:Y:S02]  /*210c0*/  FMUL.FTZ R0, R0, c[0x0][0x23c] ;  /* 0x00008f0000007a20 */ /* 0x000fe40000410000 */
[--C-:B------:R-:W-:Y:S02]  /*210d0*/  FFMA.FTZ R191, R175, c[0x0][0x23c], -R187.reuse ;  /* 0x00008f00afbf7a23 */ /* 0x100fe400000108bb */
[----:B------:R-:W-:Y:S02]  /*210e0*/  FFMA.FTZ R192, R174, c[0x0][0x23c], -R187 ;  /* 0x00008f00aec07a23 */ /* 0x000fe400000108bb */
[--C-:B------:R-:W-:Y:S01]  /*210f0*/  FFMA.FTZ R193, R173, c[0x0][0x23c], -R177.reuse ;  /* 0x00008f00adc17a23 */ /* 0x100fe200000108b1 */
[----:B------:R-:W3:Y:S01]  /*21100*/  MUFU.EX2 R0, R0 ;  /* 0x0000000000007308 */ /* 0x000ee20000000800 */
[----:B------:R-:W-:Y:S02]  /*21110*/  FFMA.FTZ R194, R172, c[0x0][0x23c], -R177 ;  /* 0x00008f00acc27a23 */ /* 0x000fe400000108b1 */
[----:B------:R-:W-:Y:S01]  /*21120*/  LDSM.16.MT88.4 R172, [R230+0x14800] ;  /* 0x01480000e6ac783b */ /* 0x000fe20000004200 */
[C---:B-1----:R-:W-:Y:S02]  /*21130*/  FMUL.FTZ R4, R2.reuse, R160 ;  /* 0x000000a002047220 */ /* 0x042fe40000410000 */
[C---:B------:R-:W-:Y:S02]  /*21140*/  FMUL.FTZ R5, R2.reuse, R161 ;  /* 0x000000a102057220 */ /* 0x040fe40000410000 */
[C---:B------:R-:W-:Y:S02]  /*21150*/  FMUL.FTZ R8, R2.reuse, R156 ;  /* 0x0000009c02087220 */ /* 0x040fe40000410000 */
        /* <DEDUP_REMOVED lines=16> */
[C---:B------:R-:W-:Y:S01]  /*21260*/  FMUL.FTZ R19, R0.reuse, R151 ;  /* 0x0000009700137220 */ /* 0x040fe20000410000 */
[----:B------:R-:W-:Y:S01]  /*21270*/  LDSM.16.MT88.4 R156, [R230+0x12800] ;  /* 0x01280000e69c783b */ /* 0x000fe20000004200 */
[C---:B------:R-:W-:Y:S02]  /*21280*/  FMUL.FTZ R26, R0.reuse, R142 ;  /* 0x0000008e001a7220 */ /* 0x040fe40000410000 */
[C---:B------:R-:W-:Y:S01]  /*21290*/  FMUL.FTZ R27, R0.reuse, R143 ;  /* 0x0000008f001b7220 */ /* 0x040fe20000410000 */
[----:B------:R-:W-:Y:S01]  /*212a0*/  MUFU.EX2 R184, R184 ;  /* 0x000000b800b87308 */ /* 0x000fe20000000800 */
[C---:B------:R-:W-:Y:S02]  /*212b0*/  FMUL.FTZ R34, R0.reuse, R134 ;  /* 0x0000008600227220 */ /* 0x040fe40000410000 */
[----:B------:R-:W-:Y:S01]  /*212c0*/  FMUL.FTZ R35, R0, R135 ;  /* 0x0000008700237220 */ /* 0x000fe20000410000 */
[----:B------:R-:W-:Y:S01]  /*212d0*/  LDSM.16.MT88.4 R140, [R228+0x12000] ;  /* 0x01200000e48c783b */ /* 0x000fe20000004200 */
[--C-:B------:R-:W-:Y:S02]  /*212e0*/  FFMA.FTZ R196, R171, c[0x0][0x23c], -R187.reuse ;  /* 0x00008f00abc47a23 */ /* 0x100fe400000108bb */
[----:B------:R-:W-:Y:S02]  /*212f0*/  FFMA.FTZ R195, R170, c[0x0][0x23c], -R187 ;  /* 0x00008f00aac37a23 */ /* 0x000fe400000108bb */
[--C-:B------:R-:W-:Y:S01]  /*21300*/  FFMA.FTZ R197, R169, c[0x0][0x23c], -R177.reuse ;  /* 0x00008f00a9c57a23 */ /* 0x100fe200000108b1 */
[----:B------:R-:W1:Y:S01]  /*21310*/  MUFU.EX2 R183, R183 ;  /* 0x000000b700b77308 */ /* 0x000e620000000800 */
[--C-:B------:R-:W-:Y:S01]  /*21320*/  FFMA.FTZ R198, R168, c[0x0][0x23c], -R177.reuse ;  /* 0x00008f00a8c67a23 */ /* 0x100fe200000108b1 */
[----:B------:R-:W-:Y:S01]  /*21330*/  LDSM.16.MT88.4 R132, [R229+0x12000] ;  /* 0x01200000e584783b */ /* 0x000fe20000004200 */
[----:B------:R-:W-:Y:S01]  /*21340*/  FFMA.FTZ R207, R179, c[0x0][0x23c], -R177 ;  /* 0x00008f00b3cf7a23 */ /* 0x000fe200000108b1 */
[----:B---3--:R-:W-:Y:S01]  /*21350*/  F2FP.PACK_AB R161, R181, R182 ;  /* 0x000000b6b5a1723e */ /* 0x008fe200000000ff */
[C---:B------:R-:W-:Y:S02]  /*21360*/  FMUL.FTZ R36, R2.reuse, R36 ;  /* 0x0000002402247220 */ /* 0x040fe40000410000 */
[----:B------:R-:W-:Y:S02]  /*21370*/  FMUL.FTZ R37, R2, R37 ;  /* 0x0000002502257220 */ /* 0x000fe40000410000 */
[C---:B------:R-:W-:Y:S01]  /*21380*/  FMUL.FTZ R38, R0.reuse, R38 ;  /* 0x0000002600267220 */ /* 0x040fe20000410000 */
[----:B------:R-:W-:Y:S01]  /*21390*/  MUFU.EX2 R180, R180 ;  /* 0x000000b400b47308 */ /* 0x000fe20000000800 */
[----:B------:R-:W-:Y:S01]  /*213a0*/  LDSM.16.MT88.4 R148, [R228+0x10800] ;  /* 0x01080000e494783b */ /* 0x000fe20000004200 */
[----:B------:R-:W-:Y:S02]  /*213b0*/  FMUL.FTZ R39, R0, R39 ;  /* 0x0000002700277220 */ /* 0x000fe40000410000 */
[C---:B------:R-:W-:Y:S02]  /*213c0*/  FMUL.FTZ R40, R2.reuse, R40 ;  /* 0x0000002802287220 */ /* 0x040fe40000410000 */
[----:B------:R-:W-:Y:S02]  /*213d0*/  FMUL.FTZ R41, R2, R41 ;  /* 0x0000002902297220 */ /* 0x000fe40000410000 */
[C---:B------:R-:W-:Y:S01]  /*213e0*/  FMUL.FTZ R42, R0.reuse, R42 ;  /* 0x0000002a002a7220 */ /* 0x040fe20000410000 */
[----:B------:R-:W-:Y:S01]  /*213f0*/  LDSM.16.MT88.4 R168, [R232+0x14800] ;  /* 0x01480000e8a8783b */ /* 0x000fe20000004200 */
        /* <DEDUP_REMOVED lines=25> */
[----:B------:R-:W3:Y:S03]  /*21590*/  MUFU.EX2 R194, R194 ;  /* 0x000000c200c27308 */ /* 0x000ee60000000800 */
[----:B------:R-:W-:Y:S02]  /*215a0*/  FMUL.FTZ R13, R2, R153 ;  /* 0x00000099020d7220 */ /* 0x000fe40000410000 */
[C---:B------:R-:W-:Y:S02]  /*215b0*/  FMUL.FTZ R59, R0.reuse, R59 ;  /* 0x0000003b003b7220 */ /* 0x040fe40000410000 */
[C---:B------:R-:W-:Y:S03]  /*215c0*/  FMUL.FTZ R14, R0.reuse, R154 ;  /* 0x0000009a000e7220 */ /* 0x040fe60000410000 */
[----:B------:R-:W-:Y:S01]  /*215d0*/  MUFU.EX2 R196, R196 ;  /* 0x000000c400c47308 */ /* 0x000fe20000000800 */
[----:B------:R-:W-:Y:S02]  /*215e0*/  FMUL.FTZ R15, R0, R155 ;  /* 0x0000009b000f7220 */ /* 0x000fe40000410000 */
[----:B------:R-:W4:Y:S01]  /*215f0*/  LDSM.16.MT88.4 R152, [R228+0x10000] ;  /* 0x01000000e498783b */ /* 0x000f220000004200 */
[C---:B------:R-:W-:Y:S02]  /*21600*/  FMUL.FTZ R60, R2.reuse, R60 ;  /* 0x0000003c023c7220 */ /* 0x040fe40000410000 */
[----:B------:R-:W-:Y:S02]  /*21610*/  FMUL.FTZ R61, R2, R61 ;  /* 0x0000003d023d7220 */ /* 0x000fe40000410000 */
[C---:B------:R-:W-:Y:S02]  /*21620*/  HMMA.16816.F32 R12, R160.reuse, R20, R12 ;  /* 0x00000014a00c723c */ /* 0x040fe4000000180c */
[----:B------:R-:W5:Y:S01]  /*21630*/  MUFU.EX2 R195, R195 ;  /* 0x000000c300c37308 */ /* 0x000f620000000800 */
        /* <DEDUP_REMOVED lines=9> */
[----:B------:R-:W1:Y:S01]  /*216d0*/  LDSM.16.MT88.4 R144, [R232+0x12000] ;  /* 0x01200000e890783b */ /* 0x000e620000004200 */
        /* <DEDUP_REMOVED lines=13> */
[----:B------:R-:W2:Y:S01]  /*217b0*/  LDSM.16.MT88.4 R136, [R230+0x12000] ;  /* 0x01200000e688783b */ /* 0x000ea20000004200 */
[C---:B------:R-:W-:Y:S02]  /*217c0*/  FMUL.FTZ R70, R0.reuse, R70 ;  /* 0x0000004600467220 */ /* 0x040fe40000410000 */
[----:B------:R-:W-:Y:S02]  /*217d0*/  FMUL.FTZ R71, R0, R71 ;  /* 0x0000004700477220 */ /* 0x000fe40000410000 */
[C---:B----4-:R-:W-:Y:S03]  /*217e0*/  HMMA.16816.F32 R28, R160.reuse, R152, R28 ;  /* 0x00000098a01c723c */ /* 0x050fe6000000181c */
[C---:B------:R-:W-:Y:S02]  /*217f0*/  FMUL.FTZ R72, R2.reuse, R72 ;  /* 0x0000004802487220 */ /* 0x040fe40000410000 */
[----:B------:R-:W-:Y:S02]  /*21800*/  FMUL.FTZ R73, R2, R73 ;  /* 0x0000004902497220 */ /* 0x000fe40000410000 */
[C---:B------:R-:W-:Y:S01]  /*21810*/  FMUL.FTZ R74, R0.reuse, R74 ;  /* 0x0000004a004a7220 */ /* 0x040fe20000410000 */
[C---:B------:R-:W-:Y:S01]  /*21820*/  HMMA.16816.F32 R32, R160.reuse, R154, R32 ;  /* 0x0000009aa020723c */ /* 0x040fe20000001820 */
[----:B------:R-:W-:Y:S03]  /*21830*/  LDSM.16.MT88.4 R152, [R232+0x12800] ;  /* 0x01280000e898783b */ /* 0x000fe60000004200 */
[----:B------:R-:W-:Y:S02]  /*21840*/  FMUL.FTZ R75, R0, R75 ;  /* 0x0000004b004b7220 */ /* 0x000fe40000410000 */
[C---:B------:R-:W-:Y:S02]  /*21850*/  FMUL.FTZ R76, R2.reuse, R76 ;  /* 0x0000004c024c7220 */ /* 0x040fe40000410000 */
[C---:B-1----:R-:W-:Y:S04]  /*21860*/  HMMA.16816.F32 R36, R160.reuse, R144, R36 ;  /* 0x00000090a024723c */ /* 0x042fe80000001824 */
[----:B------:R-:W-:Y:S02]  /*21870*/  FMUL.FTZ R77, R2, R77 ;  /* 0x0000004d024d7220 */ /* 0x000fe40000410000 */
[C---:B------:R-:W-:Y:S02]  /*21880*/  FMUL.FTZ R78, R0.reuse, R78 ;  /* 0x0000004e004e7220 */ /* 0x040fe40000410000 */
[C---:B------:R-:W-:Y:S01]  /*21890*/  HMMA.16816.F32 R40, R160.reuse, R146, R40 ;  /* 0x00000092a028723c */ /* 0x040fe20000001828 */
[----:B------:R-:W-:Y:S03]  /*218a0*/  LDSM.16.MT88.4 R144, [R229+0x10800] ;  /* 0x01080000e590783b */ /* 0x000fe60000004200 */
        /* <DEDUP_REMOVED lines=80> */
[----:B------:R-:W-:Y:S03]  /*21db0*/  FMUL.FTZ R129, R2, R129 ;  /* 0x0000008102817220 */ /* 0x000fe60000410000 */
[C---:B--2---:R-:W-:Y:S03]  /*21dc0*/  HMMA.16816.F32 R124, R160.reuse, R132, R124 ;  /* 0x00000084a07c723c */ /* 0x044fe6000000187c */
[C---:B------:R-:W-:Y:S02]  /*21dd0*/  FMUL.FTZ R130, R0.reuse, R130 ;  /* 0x0000008200827220 */ /* 0x040fe40000410000 */
[----:B------:R-:W-:Y:S02]  /*21de0*/  FMUL.FTZ R131, R0, R131 ;  /* 0x0000008300837220 */ /* 0x000fe40000410000 */
[----:B------:R-:W-:Y:S01]  /*21df0*/  F2FP.PACK_AB R132, R192, R191 ;  /* 0x000000bfc084723e */ /* 0x000fe200000000ff */
[--C-:B------:R-:W-:Y:S01]  /*21e00*/  FFMA.FTZ R204, R209, c[0x0][0x23c], -R187.reuse ;  /* 0x00008f00d1cc7a23 */ /* 0x100fe200000108bb */
[----:B---3--:R-:W-:Y:S03]  /*21e10*/  F2FP.PACK_AB R133, R194, R193 ;  /* 0x000000c1c285723e */ /* 0x008fe600000000ff */
[----:B------:R-:W-:Y:S01]  /*21e20*/  HMMA.16816.F32 R128, R160, R134, R128 ;  /* 0x00000086a080723c */ /* 0x000fe20000001880 */
[----:B------:R-:W2:Y:S01]  /*21e30*/  LDSM.16.MT88.4 R160, [R229+0x12800] ;  /* 0x01280000e5a0783b */ /* 0x000ea20000004200 */
[----:B------:R-:W-:Y:S01]  /*21e40*/  MUFU.EX2 R204, R204 ;  /* 0x000000cc00cc7308 */ /* 0x000fe20000000800 */
[----:B------:R-:W-:Y:S02]  /*21e50*/  FFMA.FTZ R205, R210, c[0x0][0x23c], -R187 ;  /* 0x00008f00d2cd7a23 */ /* 0x000fe400000108bb */
[----:B------:R-:W-:Y:S02]  /*21e60*/  FFMA.FTZ R206, R208, c[0x0][0x23c], -R177 ;  /* 0x00008f00d0ce7a23 */ /* 0x000fe400000108b1 */
[----:B-----5:R-:W-:Y:S01]  /*21e70*/  F2FP.PACK_AB R134, R195, R196 ;  /* 0x000000c4c386723e */ /* 0x020fe200000000ff */
[----:B------:R-:W-:Y:S01]  /*21e80*/  FFMA.FTZ R208, R178, c[0x0][0x23c], -R187 ;  /* 0x00008f00b2d07a23 */ /* 0x000fe200000108bb */
[----:B------:R-:W-:Y:S03]  /*21e90*/  F2FP.PACK_AB R135, R198, R197 ;  /* 0x000000c5c687723e */ /* 0x000fe600000000ff */
[----:B------:R-:W-:Y:S01]  /*21ea0*/  FFMA.FTZ R202, R202, c[0x0][0x23c], -R177 ;  /* 0x00008f00caca7a23 */ /* 0x000fe200000108b1 */
[----:B------:R-:W-:Y:S01]  /*21eb0*/  MUFU.EX2 R205, R205 ;  /* 0x000000cd00cd7308 */ /* 0x000fe20000000800 */
[--C-:B------:R-:W-:Y:S02]  /*21ec0*/  FFMA.FTZ R203, R203, c[0x0][0x23c], -R187.reuse ;  /* 0x00008f00cbcb7a23 */ /* 0x100fe400000108bb */
[C---:B----4-:R-:W-:Y:S05]  /*21ed0*/  HMMA.16816.F32 R4, R132.reuse, R140, R4 ;  /* 0x0000008c8404723c */ /* 0x050fea0000001804 */
        /* <DEDUP_REMOVED lines=18> */
[----:B------:R-:W-:Y:S02]  /*22000*/  FFMA.FTZ R186, R2, R211, R186 ;  /* 0x000000d302ba7223 */ /* 0x000fe400000100ba */
[C---:B------:R-:W-:Y:S01]  /*22010*/  HMMA.16816.F32 R24, R132.reuse, R146, R24 ;  /* 0x000000928418723c */ /* 0x040fe20000001818 */
[----:B------:R-:W1:Y:S01]  /*22020*/  LDSM.16.MT88.4 R144, [R228+0x14800] ;  /* 0x01480000e490783b */ /* 0x000e620000004200 */
[----:B------:R2:W-:Y:S02]  /*22030*/  MUFU.EX2 R165, R177 ;  /* 0x000000b100a57308 */ /* 0x0005e40000000800 */
[----:B------:R-:W-:Y:S02]  /*22040*/  FADD.FTZ R186, R185, R186 ;  /* 0x000000bab9ba7221 */ /* 0x000fe40000010000 */
[----:B------:R-:W-:Y:S01]  /*22050*/  FFMA.FTZ R182, R0, R250, R182 ;  /* 0x000000fa00b67223 */ /* 0x000fe200000100b6 */
[----:B------:R-:W-:Y:S01]  /*22060*/  IADD3 R0, R246, -0x1, RZ ;  /* 0xfffffffff6007810 */ /* 0x000fe20007ffe0ff */
[C---:B------:R-:W-:Y:S04]  /*22070*/  HMMA.16816.F32 R28, R132.reuse, R148, R28 ;  /* 0x00000094841c723c */ /* 0x040fe8000000181c */
[----:B------:R-:W-:Y:S01]  /*22080*/  MUFU.EX2 R203, R203 ;  /* 0x000000cb00cb7308 */ /* 0x000fe20000000800 */
[----:B------:R-:W-:Y:S01]  /*22090*/  FADD.FTZ R184, R184, R186 ;  /* 0x000000bab8b87221 */ /* 0x000fe20000010000 */
[----:B------:R-:W-:Y:S01]  /*220a0*/  MOV R246, R0 ;  /* 0x0000000000f67202 */ /* 0x000fe20000000f00 */
[----:B------:R-:W-:Y:S01]  /*220b0*/  FADD.FTZ R182, R181, R182 ;  /* 0x000000b6b5b67221 */ /* 0x000fe20000010000 */
[C---:B------:R-:W-:Y:S01]  /*220c0*/  HMMA.16816.F32 R32, R132.reuse, R150, R32 ;  /* 0x000000968420723c */ /* 0x040fe20000001820 */
[----:B------:R-:W1:Y:S03]  /*220d0*/  LDSM.16.MT88.4 R148, [R232+0x16800] ;  /* 0x01680000e894783b */ /* 0x000e660000004200 */
[----:B------:R-:W-:Y:S01]  /*220e0*/  FADD.FTZ R184, R183, R184 ;  /* 0x000000b8b7b87221 */ /* 0x000fe20000010000 */
[----:B------:R-:W-:Y:S01]  /*220f0*/  MOV R0, R3 ;  /* 0x0000000300007202 */ /* 0x000fe20000000f00 */
[----:B------:R-:W1:Y:S01]  /*22100*/  MUFU.EX2 R201, R201 ;  /* 0x000000c900c97308 */ /* 0x000e620000000800 */
[----:B------:R-:W-:Y:S01]  /*22110*/  FADD.FTZ R182, R180, R182 ;  /* 0x000000b6b4b67221 */ /* 0x000fe20000010000 */
[C---:B------:R-:W-:Y:S01]  /*22120*/  HMMA.16816.F32 R36, R132.reuse, R152, R36 ;  /* 0x000000988424723c */ /* 0x040fe20000001824 */
[----:B--2---:R-:W-:Y:S03]  /*22130*/  LDSM.16.MT88.4 R176, [R232+0x15800] ;  /* 0x01580000e8b0783b */ /* 0x004fe60000004200 */
[----:B------:R-:W-:Y:S02]  /*22140*/  FADD.FTZ R191, R191, R184 ;  /* 0x000000b8bfbf7221 */ /* 0x000fe40000010000 */
[----:B------:R-:W-:Y:S02]  /*22150*/  FADD.FTZ R167, R167, R182 ;  /* 0x000000b6a7a77221 */ /* 0x000fe40000010000 */
[C---:B------:R-:W-:Y:S01]  /*22160*/  HMMA.16816.F32 R40, R132.reuse, R154, R40 ;  /* 0x0000009a8428723c */ /* 0x040fe20000001828 */
[----:B------:R-:W-:Y:S01]  /*22170*/  MUFU.EX2 R200, R200 ;  /* 0x000000c800c87308 */ /* 0x000fe20000000800 */
[----:B------:R-:W-:Y:S02]  /*22180*/  LDSM.16.MT88.4 R152, [R232+0x13000] ;  /* 0x01300000e898783b */ /* 0x000fe40000004200 */
[----:B------:R-:W-:Y:S02]  /*22190*/  FADD.FTZ R191, R192, R191 ;  /* 0x000000bfc0bf7221 */ /* 0x000fe40000010000 */
[----:B------:R-:W-:Y:S02]  /*221a0*/  FADD.FTZ R167, R193, R167 ;  /* 0x000000a7c1a77221 */ /* 0x000fe40000010000 */
[C---:B------:R-:W-:Y:S03]  /*221b0*/  HMMA.16816.F32 R44, R132.reuse, R156, R44 ;  /* 0x0000009c842c723c */ /* 0x040fe6000000182c */
[----:B------:R-:W2:Y:S01]  /*221c0*/  MUFU.EX2 R199, R199 ;  /* 0x000000c700c77308 */ /* 0x000ea20000000800 */
        /* <DEDUP_REMOVED lines=9> */
[----:B------:R-:W-:Y:S01]  /*22260*/  MUFU.EX2 R190, R190 ;  /* 0x000000be00be7308 */ /* 0x000fe20000000800 */
[C---:B------:R-:W-:Y:S01]  /*22270*/  HMMA.16816.F32 R56, R132.reuse, R162, R56 ;  /* 0x000000a28438723c */ /* 0x040fe20000001838 */
[----:B------:R-:W-:Y:S03]  /*22280*/  LDSM.16.MT88.4 R160, [R229+0x13000] ;  /* 0x01300000e5a0783b */ /* 0x000fe60000004200 */
[----:B----4-:R-:W-:Y:S04]  /*22290*/  FADD.FTZ R198, R206, R198 ;  /* 0x000000c6cec67221 */ /* 0x010fe80000010000 */
[C---:B---3--:R-:W-:Y:S01]  /*222a0*/  HMMA.16816.F32 R60, R132.reuse, R140, R60 ;  /* 0x0000008c843c723c */ /* 0x048fe2000000183c */
[----:B------:R-:W3:Y:S07]  /*222b0*/  MUFU.EX2 R188, R188 ;  /* 0x000000bc00bc7308 */ /* 0x000eee0000000800 */
[C---:B------:R-:W-:Y:S01]  /*222c0*/  HMMA.16816.F32 R64, R132.reuse, R142, R64 ;  /* 0x0000008e8440723c */ /* 0x040fe20000001840 */
[----:B------:R-:W4:Y:S02]  /*222d0*/  LDSM.16.MT88.4 R140, [R230+0x16800] ;  /* 0x01680000e68c783b */ /* 0x000f240000004200 */
[----:B------:R-:W-:Y:S05]  /*222e0*/  MUFU.EX2 R208, R208 ;  /* 0x000000d000d07308 */ /* 0x000fea0000000800 */
[C---:B------:R-:W-:Y:S05]  /*222f0*/  HMMA.16816.F32 R68, R132.reuse, R168, R68 ;  /* 0x000000a88444723c */ /* 0x040fea0000001844 */
[----:B------:R-:W1:Y:S03]  /*22300*/  MUFU.EX2 R166, R166 ;  /* 0x000000a600a67308 */ /* 0x000e660000000800 */
        /* <DEDUP_REMOVED lines=16> */
[----:B------:R-:W4:Y:S07]  /*22410*/  LDSM.16.MT88.4 R140, [R232+0x11000] ;  /* 0x01100000e88c783b */ /* 0x000f2e0000004200 */
        /* <DEDUP_REMOVED lines=15> */
[C---:B----4-:R-:W-:Y:S03]  /*22510*/  HMMA.16816.F32 R4, R132.reuse, R140, R4 ;  /* 0x0000008c8404723c */ /* 0x050fe60000001804 */
[----:B------:R-:W-:Y:S02]  /*22520*/  FADD.FTZ R203, R201, R203 ;  /* 0x000000cbc9cb7221 */ /* 0x000fe40000010000 */
[----:B------:R-:W-:Y:S03]  /*22530*/  FADD.FTZ R199, R199, R202 ;  /* 0x000000cac7c77221 */ /* 0x000fe60000010000 */
[C---:B------:R-:W-:Y:S01]  /*22540*/  HMMA.16816.F32 R8, R132.reuse, R142, R8 ;  /* 0x0000008e8408723c */ /* 0x040fe20000001808 */
[----:B------:R-:W2:Y:S03]  /*22550*/  LDSM.16.MT88.4 R140, [R230+0x15000] ;  /* 0x01500000e68c783b */ /* 0x000ea60000004200 */
[----:B---3--:R-:W-:Y:S04]  /*22560*/  FADD.FTZ R199, R188, R199 ;  /* 0x000000c7bcc77221 */ /* 0x008fe80000010000 */
[C---:B------:R-:W-:Y:S04]  /*22570*/  HMMA.16816.F32 R12, R132.reuse, R148, R12 ;  /* 0x00000094840c723c */ /* 0x040fe8000000180c */
[----:B------:R-:W-:Y:S04]  /*22580*/  FADD.FTZ R199, R207, R199 ;  /* 0x000000c7cfc77221 */ /* 0x000fe80000010000 */
[C---:B------:R-:W-:Y:S01]  /*22590*/  HMMA.16816.F32 R16, R132.reuse, R150, R16 ;  /* 0x000000968410723c */ /* 0x040fe20000001810 */
[----:B------:R-:W-:Y:S03]  /*225a0*/  LDSM.16.MT88.4 R148, [R232+0x17000] ;  /* 0x01700000e894783b */ /* 0x000fe60000004200 */
[----:B------:R-:W-:Y:S04]  /*225b0*/  FADD.FTZ R199, R166, R199 ;  /* 0x000000c7a6c77221 */ /* 0x000fe80000010000 */
        /* <DEDUP_REMOVED lines=30> */
[C---:B---3--:R-:W-:Y:S01]  /*227a0*/  HMMA.16816.F32 R84, R132.reuse, R136, R84 ;  /* 0x000000888454723c */ /* 0x048fe20000001854 */
[----:B------:R3:W-:Y:S07]  /*227b0*/  STL [R1], R2 ;  /* 0x0000000201007387 */ /* 0x0007ee0000100800 */
[C---:B------:R-:W-:Y:S01]  /*227c0*/  HMMA.16816.F32 R88, R132.reuse, R138, R88 ;  /* 0x0000008a8458723c */ /* 0x040fe20000001858 */
[----:B------:R-:W4:Y:S07]  /*227d0*/  LDSM.16.MT88.4 R136, [R229+0x17000] ;  /* 0x01700000e588783b */ /* 0x000f2e0000004200 */
[C---:B-1----:R-:W-:Y:S08]  /*227e0*/  HMMA.16816.F32 R92, R132.reuse, R144, R92 ;  /* 0x00000090845c723c */ /* 0x042ff0000000185c */
[C---:B------:R-:W-:Y:S01]  /*227f0*/  HMMA.16816.F32 R96, R132.reuse, R146, R96 ;  /* 0x000000928460723c */ /* 0x040fe20000001860 */
[----:B------:R-:W1:Y:S03]  /*22800*/  LDSM.16.MT88.4 R144, [R228+0x17000] ;  /* 0x01700000e490783b */ /* 0x000e660000004200 */
[----:B---3--:R-:W-:Y:S04]  /*22810*/  MOV R2, R164 ;  /* 0x000000a400027202 */ /* 0x008fe80000000f00 */
[C---:B------:R-:W-:Y:S08]  /*22820*/  HMMA.16816.F32 R100, R132.reuse, R148, R100 ;  /* 0x000000948464723c */ /* 0x040ff00000001864 */
[C---:B------:R-:W-:Y:S01]  /*22830*/  HMMA.16816.F32 R104, R132.reuse, R150, R104 ;  /* 0x000000968468723c */ /* 0x040fe20000001868 */
[----:B------:R-:W3:Y:S07]  /*22840*/  LDSM.16.MT88.4 R148, [R230+0x11800] ;  /* 0x01180000e694783b */ /* 0x000eee0000004200 */
[C---:B--2---:R-:W-:Y:S08]  /*22850*/  HMMA.16816.F32 R108, R132.reuse, R140, R108 ;  /* 0x0000008c846c723c */ /* 0x044ff0000000186c */
[C---:B------:R-:W-:Y:S01]  /*22860*/  HMMA.16816.F32 R112, R132.reuse, R142, R112 ;  /* 0x0000008e8470723c */ /* 0x040fe20000001870 */
[----:B------:R-:W2:Y:S07]  /*22870*/  LDSM.16.MT88.4 R140, [R229+0x11800] ;  /* 0x01180000e58c783b */ /* 0x000eae0000004200 */
[C---:B----4-:R-:W-:Y:S08]  /*22880*/  HMMA.16816.F32 R116, R132.reuse, R136, R116 ;  /* 0x000000888474723c */ /* 0x050ff00000001874 */
[C---:B------:R-:W-:Y:S08]  /*22890*/  HMMA.16816.F32 R120, R132.reuse, R138, R120 ;  /* 0x0000008a8478723c */ /* 0x040ff00000001878 */
[C---:B-1----:R-:W-:Y:S08]  /*228a0*/  HMMA.16816.F32 R124, R132.reuse, R144, R124 ;  /* 0x00000090847c723c */ /* 0x042ff0000000187c */
[----:B------:R-:W-:Y:S08]  /*228b0*/  HMMA.16816.F32 R128, R132, R146, R128 ;  /* 0x000000928480723c */ /* 0x000ff00000001880 */
[C---:B------:R-:W-:Y:S01]  /*228c0*/  HMMA.16816.F32 R160, R168.reuse, R156, R4 ;  /* 0x0000009ca8a0723c */ /* 0x040fe20000001804 */
[----:B------:R-:W1:Y:S07]  /*228d0*/  LDSM.16.MT88.4 R4, [R232+0x13800] ;  /* 0x01380000e804783b */ /* 0x000e6e0000004200 */
[C---:B------:R-:W-:Y:S01]  /*228e0*/  HMMA.16816.F32 R156, R168.reuse, R158, R8 ;  /* 0x0000009ea89c723c */ /* 0x040fe20000001808 */
[----:B------:R-:W4:Y:S07]  /*228f0*/  LDSM.16.MT88.4 R8, [R230+0x13800] ;  /* 0x01380000e608783b */ /* 0x000f2e0000004200 */
[C---:B---3--:R-:W-:Y:S01]  /*22900*/  HMMA.16816.F32 R152, R168.reuse, R148, R12 ;  /* 0x00000094a898723c */ /* 0x048fe2000000180c */
[----:B------:R-:W3:Y:S07]  /*22910*/  LDSM.16.MT88.4 R12, [R229+0x13800] ;  /* 0x01380000e50c783b */ /* 0x000eee0000004200 */
        /* <DEDUP_REMOVED lines=13> */
[C---:B----4-:R-:W-:Y:S08]  /*229f0*/  HMMA.16816.F32 R44, R168.reuse, R8, R44 ;  /* 0x00000008a82c723c */ /* 0x050ff0000000182c */
[C---:B------:R-:W-:Y:S01]  /*22a00*/  HMMA.16816.F32 R48, R168.reuse, R10, R48 ;  /* 0x0000000aa830723c */ /* 0x040fe20000001830 */
[----:B------:R-:W4:Y:S07]  /*22a10*/  LDSM.16.MT88.4 R8, [R229+0x17800] ;  /* 0x01780000e508783b */ /* 0x000f2e0000004200 */
[C---:B---3--:R-:W-:Y:S08]  /*22a20*/  HMMA.16816.F32 R52, R168.reuse, R12, R52 ;  /* 0x0000000ca834723c */ /* 0x048ff00000001834 */
[C---:B------:R-:W-:Y:S01]  /*22a30*/  HMMA.16816.F32 R56, R168.reuse, R14, R56 ;  /* 0x0000000ea838723c */ /* 0x040fe20000001838 */
[----:B------:R-:W3:Y:S07]  /*22a40*/  LDSM.16.MT88.4 R12, [R228+0x17800] ;  /* 0x01780000e40c783b */ /* 0x000eee0000004200 */
        /* <DEDUP_REMOVED lines=14> */
[C---:B----4-:R-:W-:Y:S08]  /*22b30*/  HMMA.16816.F32 R116, R168.reuse, R8, R116 ;  /* 0x00000008a874723c */ /* 0x050ff00000001874 */
[C---:B------:R-:W-:Y:S08]  /*22b40*/  HMMA.16816.F32 R120, R168.reuse, R10, R120 ;  /* 0x0000000aa878723c */ /* 0x040ff00000001878 */
[C---:B---3--:R-:W-:Y:S08]  /*22b50*/  HMMA.16816.F32 R124, R168.reuse, R12, R124 ;  /* 0x0000000ca87c723c */ /* 0x048ff0000000187c */
[----:B------:R-:W-:Y:S01]  /*22b60*/  HMMA.16816.F32 R128, R168, R14, R128 ;  /* 0x0000000ea880723c */ /* 0x000fe20000001880 */
[----:B------:R-:W-:-:S07]  /*22b70*/  @P0 BRA `(.L_x_2868) ;  /* 0xffffc41000000947 */ /* 0x000fce000383ffff */
.L_x_2864:
[----:B------:R-:W2:Y:S01]  /*22b80*/  LDL.LU R5, [R1] ;  /* 0x0000000001057983 */ /* 0x000ea20000300800 */
[----:B------:R-:W-:-:S03]  /*22b90*/  ULDC.U8 UR4, c[0x0][0x328] ;  /* 0x0000ca0000047ab9 */ /* 0x000fc60000000000 */
[----:B------:R-:W1:Y:S04]  /*22ba0*/  SHFL.BFLY PT, R0, R250, 0x2, 0x1f ;  /* 0x0c401f00fa007f89 */ /* 0x000e6800000e0000 */
[----:B------:R-:W3:Y:S01]  /*22bb0*/  S2R R6, SR_TID.X ;  /* 0x0000000000067919 */ /* 0x000ee20000002100 */
[----:B-1----:R-:W-:Y:S01]  /*22bc0*/  FADD.FTZ R250, R0, R250 ;  /* 0x000000fa00fa7221 */ /* 0x002fe20000010000 */
[----:B---3--:R-:W-:-:S04]  /*22bd0*/  SHF.R.S32.HI R7, RZ, 0x1f, R6 ;  /* 0x0000001fff077819 */ /* 0x008fc80000011406 */
[----:B------:R-:W1:Y:S01]  /*22be0*/  SHFL.BFLY PT, R0, R250, 0x1, 0x1f ;  /* 0x0c201f00fa007f89 */ /* 0x000e6200000e0000 */
[----:B------:R-:W-:-:S04]  /*22bf0*/  LEA.HI R8, R7, R6, RZ, 0x2 ;  /* 0x0000000607087211 */ /* 0x000fc800078f10ff */
[--C-:B------:R-:W-:Y:S02]  /*22c00*/  SHF.R.S32.HI R10, RZ, 0x2, R8.reuse ;  /* 0x00000002ff0a7819 */ /* 0x100fe40000011408 */
[----:B------:R-:W-:Y:S02]  /*22c10*/  SHF.R.S32.HI R9, RZ, 0x1f, R8 ;  /* 0x0000001fff097819 */ /* 0x000fe40000011408 */
[----:B------:R-:W-:Y:S02]  /*22c20*/  LOP3.LUT R8, R8, 0x3ffffffc, RZ, 0xc0, !PT ;  /* 0x3ffffffc08087812 */ /* 0x000fe400078ec0ff */
[----:B------:R-:W-:Y:S02]  /*22c30*/  LEA.HI R9, R9, R10, RZ, 0x3 ;  /* 0x0000000a09097211 */ /* 0x000fe400078f18ff */
[----:B------:R-:W-:Y:S02]  /*22c40*/  IADD3 R8, -R8, R6, RZ ;  /* 0x0000000608087210 */ /* 0x000fe40007ffe1ff */
[----:B------:R-:W-:-:S04]  /*22c50*/  LOP3.LUT R9, R9, 0xfffffff8, RZ, 0xc0, !PT ;  /* 0xfffffff809097812 */ /* 0x000fc800078ec0ff */
[----:B------:R-:W-:Y:S02]  /*22c60*/  IADD3 R9, R10, -R9, RZ ;  /* 0x800000090a097210 */ /* 0x000fe40007ffe0ff */
[----:B------:R-:W-:Y:S01]  /*22c70*/  LEA.HI R10, R7, R6, RZ, 0x5 ;  /* 0x00000006070a7211 */ /* 0x000fe200078f28ff */
[----:B-1----:R-:W-:Y:S01]  /*22c80*/  FADD.FTZ R0, R250, R0 ;  /* 0x00000000fa007221 */ /* 0x002fe20000010000 */
[----:B------:R-:W-:Y:S02]  /*22c90*/  SHF.L.U32 R12, R9, 0x6, RZ ;  /* 0x00000006090c7819 */ /* 0x000fe400000006ff */
[----:B------:R-:W-:Y:S02]  /*22ca0*/  SHF.R.S32.HI R11, RZ, 0x5, R10 ;  /* 0x00000005ff0b7819 */ /* 0x000fe4000001140a */
[----:B------:R-:W-:Y:S02]  /*22cb0*/  FSETP.NE.FTZ.AND P3, PT, R0, RZ, PT ;  /* 0x000000ff0000720b */ /* 0x000fe40003f75000 */
[----:B------:R-:W-:-:S02]  /*22cc0*/  LOP3.LUT R12, R12, 0x1c0, RZ, 0xc0, !PT ;  /* 0x000001c00c0c7812 */ /* 0x000fc400078ec0ff */
[----:B------:R-:W-:Y:S02]  /*22cd0*/  LOP3.LUT R13, R9, 0x1, RZ, 0xc0, !PT ;  /* 0x00000001090d7812 */ /* 0x000fe400078ec0ff */
[----:B------:R-:W-:Y:S02]  /*22ce0*/  LEA R8, R11, R8, 0x9 ;  /* 0x000000080b087211 */ /* 0x000fe400078e48ff */
[----:B------:R-:W-:Y:S02]  /*22cf0*/  LEA.HI R12, R12, R12, RZ, 0x1d ;  /* 0x0000000c0c0c7211 */ /* 0x000fe400078fe8ff */
[----:B------:R-:W-:Y:S02]  /*22d00*/  ISETP.NE.U32.AND P0, PT, R13, 0x1, PT ;  /* 0x000000010d00780c */ /* 0x000fe40003f05070 */
[----:B------:R-:W-:Y:S02]  /*22d10*/  LEA R8, R8, R12, 0x1 ;  /* 0x0000000c08087211 */ /* 0x000fe400078e08ff */
[----:B------:R-:W-:-:S02]  /*22d20*/  MOV R13, 0x40 ;  /* 0x00000040000d7802 */ /* 0x000fc40000000f00 */
[----:B------:R-:W-:-:S04]  /*22d30*/  SHF.L.U32 R8, R8, 0x1, RZ ;  /* 0x0000000108087819 */ /* 0x000fc800000006ff */
[----:B------:R-:W-:-:S03]  /*22d40*/  IADD3 R12, R8, -0x10, RZ ;  /* 0xfffffff0080c7810 */ /* 0x000fc60007ffe0ff */
[----:B------:R-:W-:Y:S01]  /*22d50*/  @P0 IADD3 R12, R8, 0x10, RZ ;  /* 0x00000010080c0810 */ /* 0x000fe20007ffe0ff */
[----:B--2---:R-:W1:Y:S02]  /*22d60*/  SHFL.BFLY PT, R4, R5, 0x2, 0x1f ;  /* 0x0c401f0005047f89 */ /* 0x004e6400000e0000 */
[----:B-1----:R-:W-:Y:S01]  /*22d70*/  FADD.FTZ R4, R4, R5 ;  /* 0x0000000504047221 */ /* 0x002fe20000010000 */
[----:B------:R-:W-:-:S04]  /*22d80*/  MOV R5, 0x3f800000 ;  /* 0x3f80000000057802 */ /* 0x000fc80000000f00 */
[----:B------:R-:W1:Y:S02]  /*22d90*/  SHFL.BFLY PT, R2, R4, 0x1, 0x1f ;  /* 0x0c201f0004027f89 */ /* 0x000e6400000e0000 */
[----:B------:R-:W2:Y:S02]  /*22da0*/  @P3 MUFU.RCP R5, R0 ;  /* 0x0000000000053308 */ /* 0x000ea40000001000 */
[C---:B--2---:R-:W-:Y:S02]  /*22db0*/  FMUL.FTZ R163, R5.reuse, R163 ;  /* 0x000000a305a37220 */ /* 0x044fe40000410000 */
[C---:B------:R-:W-:Y:S02]  /*22dc0*/  FMUL.FTZ R162, R5.reuse, R162 ;  /* 0x000000a205a27220 */ /* 0x040fe40000410000 */
[C---:B------:R-:W-:Y:S02]  /*22dd0*/  FMUL.FTZ R159, R5.reuse, R159 ;  /* 0x0000009f059f7220 */ /* 0x040fe40000410000 */
[----:B-1----:R-:W-:Y:S01]  /*22de0*/  FADD.FTZ R2, R4, R2 ;  /* 0x0000000204027221 */ /* 0x002fe20000010000 */
[----:B------:R-:W-:Y:S01]  /*22df0*/  MOV R4, 0x3f800000 ;  /* 0x3f80000000047802 */ /* 0x000fe20000000f00 */
[----:B------:R-:W-:Y:S01]  /*22e00*/  FMUL.FTZ R158, R5, R158 ;  /* 0x0000009e059e7220 */ /* 0x000fe20000410000 */
[----:B------:R-:W-:Y:S01]  /*22e10*/  F2FP.PACK_AB R162, R163, R162 ;  /* 0x000000a2a3a2723e */ /* 0x000fe200000000ff */
[C---:B------:R-:W-:Y:S01]  /*22e20*/  FMUL.FTZ R155, R5.reuse, R155 ;  /* 0x0000009b059b7220 */ /* 0x040fe20000410000 */
[----:B------:R-:W-:Y:S01]  /*22e30*/  FSETP.NE.FTZ.AND P4, PT, R2, RZ, PT ;  /* 0x000000ff0200720b */ /* 0x000fe20003f95000 */
[----:B------:R-:W-:Y:S01]  /*22e40*/  FMUL.FTZ R154, R5, R154 ;  /* 0x0000009a059a7220 */ /* 0x000fe20000410000 */
[----:B------:R-:W-:Y:S01]  /*22e50*/  F2FP.PACK_AB R158, R159, R158 ;  /* 0x0000009e9f9e723e */ /* 0x000fe200000000ff */
[----:B------:R-:W-:Y:S01]  /*22e60*/  FMUL.FTZ R151, R5, R151 ;  /* 0x0000009705977220 */ /* 0x000fe20000410000 */
[----:B------:R-:W-:Y:S01]  /*22e70*/  R2P PR, R9, 0x6 ;  /* 0x0000000609007804 */ /* 0x000fe20000000000 */
[C---:B------:R-:W-:Y:S01]  /*22e80*/  FMUL.FTZ R150, R5.reuse, R150 ;  /* 0x0000009605967220 */ /* 0x040fe20000410000 */
[----:B------:R-:W-:Y:S01]  /*22e90*/  MOV R9, 0x20 ;  /* 0x0000002000097802 */ /* 0x000fe20000000f00 */
[----:B------:R-:W-:Y:S01]  /*22ea0*/  FMUL.FTZ R147, R5, R147 ;  /* 0x0000009305937220 */ /* 0x000fe20000410000 */
[----:B------:R-:W-:Y:S01]  /*22eb0*/  F2FP.PACK_AB R154, R155, R154 ;  /* 0x0000009a9b9a723e */ /* 0x000fe200000000ff */
[----:B------:R-:W-:Y:S01]  /*22ec0*/  FMUL.FTZ R146, R5, R146 ;  /* 0x0000009205927220 */ /* 0x000fe20000410000 */
[----:B------:R-:W-:Y:S01]  /*22ed0*/  SEL R9, R9, 0xffffffe0, !P1 ;  /* 0xffffffe009097807 */ /* 0x000fe20004800000 */
[----:B------:R-:W-:Y:S01]  /*22ee0*/  FMUL.FTZ R143, R5, R143 ;  /* 0x0000008f058f7220 */ /* 0x000fe20000410000 */
[----:B------:R-:W-:Y:S01]  /*22ef0*/  SEL R13, R13, 0xffffffc0, !P2 ;  /* 0xffffffc00d0d7807 */ /* 0x000fe20005000000 */
[----:B------:R-:W1:Y:S01]  /*22f00*/  @P4 MUFU.RCP R4, R2 ;  /* 0x0000000200044308 */ /* 0x000e620000001000 */
[C---:B------:R-:W-:Y:S01]  /*22f10*/  FMUL.FTZ R142, R5.reuse, R142 ;  /* 0x0000008e058e7220 */ /* 0x040fe20000410000 */
[C---:B------:R-:W-:Y:S01]  /*22f20*/  IADD3 R14, R8.reuse, R9, RZ ;  /* 0x00000009080e7210 */ /* 0x040fe20007ffe0ff */
[----:B------:R-:W-:Y:S01]  /*22f30*/  FMUL.FTZ R139, R5, R139 ;  /* 0x0000008b058b7220 */ /* 0x000fe20000410000 */
[----:B------:R-:W-:Y:S01]  /*22f40*/  F2FP.PACK_AB R150, R151, R150 ;  /* 0x000000969796723e */ /* 0x000fe200000000ff */
        /* <DEDUP_REMOVED lines=8> */
[C---:B------:R-:W-:Y:S01]  /*22fd0*/  FMUL.FTZ R38, R5.reuse, R38 ;  /* 0x0000002605267220 */ /* 0x040fe20000410000 */
[----:B------:R-:W-:Y:S01]  /*22fe0*/  STS [R8+0x400], R162 ;  /* 0x000400a208007388 */ /* 0x000fe20000000800 */
[----:B------:R-:W-:Y:S01]  /*22ff0*/  FMUL.FTZ R43, R5, R43 ;  /* 0x0000002b052b7220 */ /* 0x000fe20000410000 */
[----:B------:R-:W-:Y:S01]  /*23000*/  IADD3 R16, R13, R12, RZ ;  /* 0x0000000c0d107210 */ /* 0x000fe20007ffe0ff */
[C---:B-1----:R-:W-:Y:S01]  /*23010*/  FMUL.FTZ R160, R4.reuse, R160 ;  /* 0x000000a004a07220 */ /* 0x042fe20000410000 */
[----:B------:R-:W-:Y:S01]  /*23020*/  F2FP.PACK_AB R138, R139, R138 ;  /* 0x0000008a8b8a723e */ /* 0x000fe200000000ff */
[----:B------:R-:W-:Y:S01]  /*23030*/  FMUL.FTZ R161, R4, R161 ;  /* 0x000000a104a17220 */ /* 0x000fe20000410000 */
[----:B------:R-:W-:Y:S01]  /*23040*/  IADD3 R17, R14, R13, RZ ;  /* 0x0000000d0e117210 */ /* 0x000fe20007ffe0ff */
        /* <DEDUP_REMOVED lines=29> */
[----:B------:R-:W-:Y:S01]  /*23220*/  F2FP.PACK_AB R38, R39, R38 ;  /* 0x000000262726723e */ /* 0x000fe200000000ff */
[C---:B------:R-:W-:Y:S01]  /*23230*/  FMUL.FTZ R37, R4.reuse, R37 ;  /* 0x0000002504257220 */ /* 0x040fe20000410000 */
[----:B------:R-:W-:Y:S01]  /*23240*/  F2FP.PACK_AB R132, R133, R132 ;  /* 0x000000848584723e */ /* 0x000fe200000000ff */
[C---:B------:R-:W-:Y:S01]  /*23250*/  FMUL.FTZ R40, R4.reuse, R40 ;  /* 0x0000002804287220 */ /* 0x040fe20000410000 */
[----:B------:R-:W-:Y:S01]  /*23260*/  STS [R9], R148 ;  /* 0x0000009409007388 */ /* 0x000fe20000000800 */
[C---:B------:R-:W-:Y:S01]  /*23270*/  FMUL.FTZ R41, R4.reuse, R41 ;  /* 0x0000002904297220 */ /* 0x040fe20000410000 */
[----:B------:R-:W-:Y:S01]  /*23280*/  F2FP.PACK_AB R36, R37, R36 ;  /* 0x000000242524723e */ /* 0x000fe200000000ff */
[----:B------:R-:W-:Y:S01]  /*23290*/  FMUL.FTZ R42, R5, R42 ;  /* 0x0000002a052a7220 */ /* 0x000fe20000410000 */
[----:B------:R-:W-:Y:S01]  /*232a0*/  STS [R9+0x400], R150 ;  /* 0x0004009609007388 */ /* 0x000fe20000000800 */
[C---:B------:R-:W-:Y:S01]  /*232b0*/  FMUL.FTZ R44, R4.reuse, R44 ;  /* 0x0000002c042c7220 */ /* 0x040fe20000410000 */
[----:B------:R-:W-:Y:S01]  /*232c0*/  F2FP.PACK_AB R40, R41, R40 ;  /* 0x000000282928723e */ /* 0x000fe200000000ff */
        /* <DEDUP_REMOVED lines=167> */
[----:B------:R1:W-:Y:S01]  /*23d40*/  STS [R8+0x6400], R102 ;  /* 0x0064006608007388 */ /* 0x0003e20000000800 */
[----:B------:R-:W-:Y:S01]  /*23d50*/  FMUL.FTZ R131, R5, R131 ;  /* 0x0000008305837220 */ /* 0x000fe20000410000 */
[----:B------:R-:W-:Y:S01]  /*23d60*/  ISETP.NE.AND P0, PT, RZ, UR4, PT ;  /* 0x00000004ff007c0c */ /* 0x000fe2000bf05270 */
[----:B------:R-:W-:Y:S01]  /*23d70*/  FMUL.FTZ R4, R4, R129 ;  /* 0x0000008104047220 */ /* 0x000fe20000410000 */
[----:B------:R-:W-:Y:S01]  /*23d80*/  F2FP.PACK_AB R126, R127, R126 ;  /* 0x0000007e7f7e723e */ /* 0x000fe200000000ff */
[----:B------:R-:W-:Y:S01]  /*23d90*/  FMUL.FTZ R5, R5, R130 ;  /* 0x0000008205057220 */ /* 0x000fe20000410000 */
[----:B------:R-:W-:Y:S02]  /*23da0*/  STS [R12+0x6000], R104 ;  /* 0x006000680c007388 */ /* 0x000fe40000000800 */
[----:B------:R-:W-:-:S02]  /*23db0*/  F2FP.PACK_AB R4, R4, R128 ;  /* 0x000000800404723e */ /* 0x000fc400000000ff */
[----:B------:R-:W-:Y:S01]  /*23dc0*/  STS [R12+0x6400], R106 ;  /* 0x0064006a0c007388 */ /* 0x000fe20000000800 */
[----:B------:R-:W-:-:S03]  /*23dd0*/  F2FP.PACK_AB R5, R131, R5 ;  /* 0x000000058305723e */ /* 0x000fc600000000ff */
[----:B------:R-:W-:Y:S04]  /*23de0*/  STS [R14+0x6000], R108 ;  /* 0x0060006c0e007388 */ /* 0x000fe80000000800 */
[----:B------:R-:W-:Y:S04]  /*23df0*/  STS [R14+0x6400], R110 ;  /* 0x0064006e0e007388 */ /* 0x000fe80000000800 */
[----:B------:R-:W-:Y:S01]  /*23e00*/  STS [R9+0x6000], R112 ;  /* 0x0060007009007388 */ /* 0x000fe20000000800 */
[----:B-1----:R-:W1:Y:S03]  /*23e10*/  @P4 MUFU.LG2 R8, R2 ;  /* 0x0000000200084308 */ /* 0x002e660000000c00 */
[----:B------:R2:W-:Y:S04]  /*23e20*/  STS [R9+0x6400], R114 ;  /* 0x0064007209007388 */ /* 0x0005e80000000800 */
[----:B------:R3:W-:Y:S04]  /*23e30*/  STS [R15+0x6000], R116 ;  /* 0x006000740f007388 */ /* 0x0007e80000000800 */
[----:B------:R3:W-:Y:S04]  /*23e40*/  STS [R15+0x6400], R118 ;  /* 0x006400760f007388 */ /* 0x0007e80000000800 */
[----:B------:R3:W-:Y:S01]  /*23e50*/  STS [R16+0x6000], R120 ;  /* 0x0060007810007388 */ /* 0x0007e20000000800 */
[----:B-1----:R-:W-:-:S03]  /*23e60*/  @P4 FMUL.FTZ R8, R8, 0.69314718246459960938 ;  /* 0x3f31721808084820 */ /* 0x002fc60000410000 */
[----:B------:R3:W-:Y:S01]  /*23e70*/  STS [R16+0x6400], R122 ;  /* 0x0064007a10007388 */ /* 0x0007e20000000800 */
[----:B------:R-:W-:-:S03]  /*23e80*/  MOV R2, 0x7f800000 ;  /* 0x7f80000000027802 */ /* 0x000fc60000000f00 */
        /* <DEDUP_REMOVED lines=10> */
[----:B---3--:R-:W1:Y:S01]  /*23f30*/  S2R R4, SR_CTAID.Y ;  /* 0x0000000000047919 */ /* 0x008e620000002600 */
[----:B------:R-:W-:-:S03]  /*23f40*/  ISETP.NE.AND P0, PT, R240, -0x1, PT ;  /* 0xfffffffff000780c */ /* 0x000fc60003f05270 */
[----:B------:R-:W2:Y:S01]  /*23f50*/  S2R R5, SR_CTAID.Z ;  /* 0x0000000000057919 */ /* 0x000ea20000002700 */
[----:B-1----:R-:W-:-:S05]  /*23f60*/  IMAD R8, R4, c[0x0][0x214], RZ ;  /* 0x0000850004087a24 */ /* 0x002fca00078e02ff */
[----:B------:R-:W-:-:S05]  /*23f70*/  SEL R8, R8, R240, !P0 ;  /* 0x000000f008087207 */ /* 0x000fca0004000000 */
[----:B--2---:R-:W-:Y:S01]  /*23f80*/  IMAD R8, R5, c[0x0][0x234], R8 ;  /* 0x00008d0005087a24 */ /* 0x004fe200078e0208 */
[----:B------:R-:W-:Y:S05]  /*23f90*/  BRA `(.L_x_2870) ;  /* 0x0000004000007947 */ /* 0x000fea0003800000 */
.L_x_2869:
[----:B---3--:R-:W1:Y:S04]  /*23fa0*/  S2R R5, SR_CTAID.Z ;  /* 0x0000000000057919 */ /* 0x008e680000002700 */
[----:B------:R-:W1:Y:S02]  /*23fb0*/  S2R R4, SR_CTAID.Y ;  /* 0x0000000000047919 */ /* 0x000e640000002600 */
[----:B-1----:R-:W-:-:S04]  /*23fc0*/  IMAD R8, R4, c[0x0][0x1c0], R5 ;  /* 0x0000700004087a24 */ /* 0x002fc800078e0205 */
[----:B------:R-:W-:Y:S02]  /*23fd0*/  IMAD R8, R8, c[0x0][0x214], RZ ;  /* 0x0000850008087a24 */ /* 0x000fe400078e02ff */
.L_x_2870:
[----:B------:R-:W-:Y:S01]  /*23fe0*/  BAR.SYNC.DEFER_BLOCKING 0x0 ;  /* 0x0000000000007b1d */ /* 0x000fe20000010000 */
[----:B------:R-:W-:Y:S01]  /*23ff0*/  SHF.R.S32.HI R77, RZ, 0x1f, R11 ;  /* 0x0000001fff4d7819 */ /* 0x000fe2000001140b */
[C---:B------:R-:W-:Y:S01]  /*24000*/  IMAD.WIDE.U32 R78, R240.reuse, c[0x0][0x1e8], RZ ;  /* 0x00007a00f04e7a25 */ /* 0x040fe200078e00ff */
[----:B------:R-:W-:Y:S02]  /*24010*/  ISETP.NE.AND P0, PT, R240, -0x1, PT ;  /* 0xfffffffff000780c */ /* 0x000fe40003f05270 */
[----:B------:R-:W-:Y:S01]  /*24020*/  LEA.HI R77, R77, R11, RZ, 0x2 ;  /* 0x0000000b4d4d7211 */ /* 0x000fe200078f10ff */
[----:B------:R-:W1:Y:S01]  /*24030*/  S2R R3, SR_TID.X ;  /* 0x0000000000037919 */ /* 0x000e620000002100 */
[----:B------:R-:W-:Y:S01]  /*24040*/  IMAD.WIDE.U32 R80, R4, c[0x0][0x1e0], RZ ;  /* 0x0000780004507a25 */ /* 0x000fe200078e00ff */
[----:B------:R-:W-:Y:S01]  /*24050*/  ULDC.64 UR4, c[0x0][0x118] ;  /* 0x0000460000047ab9 */ /* 0x000fe20000000a00 */
[----:B------:R-:W-:Y:S01]  /*24060*/  LOP3.LUT R77, R77, 0xffffffc, RZ, 0xc0, !PT ;  /* 0x0ffffffc4d4d7812 */ /* 0x000fe200078ec0ff */
[----:B------:R-:W-:Y:S01]  /*24070*/  BSSY B0, `(.L_x_2871) ;  /* 0x0000031000007945 */ /* 0x000fe20003800000 */
[----:B------:R-:W-:-:S03]  /*24080*/  IMAD R240, R240, c[0x0][0x1ec], R79 ;  /* 0x00007b00f0f07a24 */ /* 0x000fc600078e024f */
[----:B------:R-:W-:Y:S01]  /*24090*/  IMAD.IADD R77, R11, 0x1, -R77 ;  /* 0x000000010b4d7824 */ /* 0x000fe200078e0a4d */
[----:B------:R2:W3:Y:S04]  /*240a0*/  LDS.128 R68, [R241] ;  /* 0x00000000f1447984 */ /* 0x0004e80000000c00 */
[----:B------:R2:W4:Y:S01]  /*240b0*/  LDS.128 R64, [R241+0x800] ;  /* 0x00080000f1407984 */ /* 0x0005220000000c00 */
[----:B-1----:R-:W-:-:S03]  /*240c0*/  SHF.R.S32.HI R76, RZ, 0x1f, R3 ;  /* 0x0000001fff4c7819 */ /* 0x002fc60000011403 */
[----:B------:R2:W1:Y:S01]  /*240d0*/  LDS.128 R60, [R241+0x1000] ;  /* 0x00100000f13c7984 */ /* 0x0004620000000c00 */
[----:B------:R-:W-:-:S03]  /*240e0*/  LEA.HI R9, R76, R3, RZ, 0x5 ;  /* 0x000000034c097211 */ /* 0x000fc600078f28ff */
[----:B------:R2:W1:Y:S01]  /*240f0*/  LDS.128 R56, [R241+0x1800] ;  /* 0x00180000f1387984 */ /* 0x0004620000000c00 */
[----:B------:R-:W-:Y:S02]  /*24100*/  LOP3.LUT R76, R10, 0xffffffe0, RZ, 0xc0, !PT ;  /* 0xffffffe00a4c7812 */ /* 0x000fe400078ec0ff */
[----:B------:R-:W-:Y:S01]  /*24110*/  LOP3.LUT R10, R9, 0xffffffe0, RZ, 0xc0, !PT ;  /* 0xffffffe0090a7812 */ /* 0x000fe200078ec0ff */
[----:B------:R2:W1:Y:S02]  /*24120*/  LDS.128 R52, [R241+0x2000] ;  /* 0x00200000f1347984 */ /* 0x0004640000000c00 */
[----:B------:R-:W-:Y:S01]  /*24130*/  IMAD.IADD R9, R6, 0x1, -R76 ;  /* 0x0000000106097824 */ /* 0x000fe200078e0a4c */
[----:B------:R-:W-:Y:S01]  /*24140*/  SHF.R.S32.HI R76, RZ, 0x1f, R4 ;  /* 0x0000001fff4c7819 */ /* 0x000fe20000011404 */
[----:B------:R2:W1:Y:S01]  /*24150*/  LDS.128 R48, [R241+0x2800] ;  /* 0x00280000f1307984 */ /* 0x0004620000000c00 */
[----:B------:R-:W-:Y:S02]  /*24160*/  IMAD.IADD R10, R3, 0x1, -R10 ;  /* 0x00000001030a7824 */ /* 0x000fe400078e0a0a */
[----:B------:R-:W-:Y:S01]  /*24170*/  LOP3.LUT P1, RZ, R9, 0x3, RZ, 0xc0, !PT ;  /* 0x0000000309ff7812 */ /* 0x000fe2000782c0ff */
[----:B------:R2:W1:Y:S01]  /*24180*/  LDS.128 R44, [R241+0x3000] ;  /* 0x00300000f12c7984 */ /* 0x0004620000000c00 */
[----:B------:R-:W-:Y:S01]  /*24190*/  IMAD R76, R76, c[0x0][0x1e0], RZ ;  /* 0x000078004c4c7a24 */ /* 0x000fe200078e02ff */
[----:B------:R-:W-:-:S02]  /*241a0*/  SHF.R.S32.HI R9, RZ, 0x1f, R10 ;  /* 0x0000001fff097819 */ /* 0x000fc4000001140a */
[----:B------:R2:W1:Y:S01]  /*241b0*/  LDS.128 R40, [R241+0x3800] ;  /* 0x00380000f1287984 */ /* 0x0004620000000c00 */
[----:B------:R-:W-:Y:S01]  /*241c0*/  IMAD R76, R4, c[0x0][0x1e4], R76 ;  /* 0x00007900044c7a24 */ /* 0x000fe200078e024c */
[----:B------:R-:W-:Y:S02]  /*241d0*/  LEA.HI R9, R9, R10, RZ, 0x2 ;  /* 0x0000000a09097211 */ /* 0x000fe400078f10ff */
[----:B------:R2:W1:Y:S01]  /*241e0*/  LDS.128 R36, [R241+0x4000] ;  /* 0x00400000f1247984 */ /* 0x0004620000000c00 */
[----:B------:R-:W-:Y:S01]  /*241f0*/  SEL R4, R80, R78, !P0 ;  /* 0x0000004e50047207 */ /* 0x000fe20004000000 */
[----:B------:R-:W-:Y:S01]  /*24200*/  @!P0 IMAD.IADD R240, R81, 0x1, R76 ;  /* 0x0000000151f08824 */ /* 0x000fe200078e024c */
[----:B------:R-:W-:Y:S01]  /*24210*/  SHF.R.S32.HI R9, RZ, 0x2, R9 ;  /* 0x00000002ff097819 */ /* 0x000fe20000011409 */
[----:B------:R2:W1:Y:S04]  /*24220*/  LDS.128 R32, [R241+0x4800] ;  /* 0x00480000f1207984 */ /* 0x0004680000000c00 */
[----:B------:R2:W1:Y:S01]  /*24230*/  LDS.128 R28, [R241+0x5000] ;  /* 0x00500000f11c7984 */ /* 0x0004620000000c00 */
[----:B------:R-:W-:-:S03]  /*24240*/  IMAD R9, R77, 0x10, R9 ;  /* 0x000000104d097824 */ /* 0x000fc600078e0209 */
[----:B------:R2:W1:Y:S04]  /*24250*/  LDS.128 R24, [R241+0x5800] ;  /* 0x00580000f1187984 */ /* 0x0004680000000c00 */
[----:B------:R2:W1:Y:S04]  /*24260*/  LDS.128 R20, [R241+0x6000] ;  /* 0x00600000f1147984 */ /* 0x0004680000000c00 */
[----:B------:R2:W1:Y:S04]  /*24270*/  LDS.128 R16, [R241+0x6800] ;  /* 0x00680000f1107984 */ /* 0x0004680000000c00 */
[----:B------:R2:W1:Y:S04]  /*24280*/  LDS.128 R12, [R241+0x7000] ;  /* 0x00700000f10c7984 */ /* 0x0004680000000c00 */
[----:B------:R2:W1:Y:S01]  /*24290*/  LDS.128 R72, [R241+0x7800] ;  /* 0x00780000f1487984 */ /* 0x0004620000000c00 */
[----:B------:R-:W-:Y:S05]  /*242a0*/  @P1 BRA `(.L_x_2872) ;  /* 0x000000d000001947 */ /* 0x000fea0003800000 */
[----:B---34-:R-:W3:Y:S01]  /*242b0*/  S2R R11, SR_CTAID.X ;  /* 0x00000000000b7919 */ /* 0x018ee20000002500 */
[----:B------:R-:W-:Y:S01]  /*242c0*/  IADD3 R76, R9, 0x8, RZ ;  /* 0x00000008094c7810 */ /* 0x000fe20007ffe0ff */
[----:B---3--:R-:W-:-:S02]  /*242d0*/  IMAD R10, R11, 0x40, R8 ;  /* 0x000000400b0a7824 */ /* 0x008fc400078e0208 */
[----:B------:R-:W-:-:S03]  /*242e0*/  IMAD R8, R11, -0x40, R239 ;  /* 0xffffffc00b087824 */ /* 0x000fc600078e02ef */
[----:B------:R-:W-:Y:S02]  /*242f0*/  SHF.R.S32.HI R11, RZ, 0x1f, R10 ;  /* 0x0000001fff0b7819 */ /* 0x000fe4000001140a */
[C---:B------:R-:W-:Y:S02]  /*24300*/  IADD3 R10, P0, R9.reuse, R10, RZ ;  /* 0x0000000a090a7210 */ /* 0x040fe40007f1e0ff */
[CC--:B------:R-:W-:Y:S02]  /*24310*/  ISETP.GE.AND P2, PT, R9.reuse, R8.reuse, PT ;  /* 0x000000080900720c */ /* 0x0c0fe40003f46270 */
[----:B------:R-:W-:Y:S02]  /*24320*/  ISETP.GE.AND P1, PT, R76, R8, PT ;  /* 0x000000084c00720c */ /* 0x000fe40003f26270 */
[----:B------:R-:W-:Y:S02]  /*24330*/  LEA.HI.X.SX32 R11, R9, R11, 0x1, P0 ;  /* 0x0000000b090b7211 */ /* 0x000fe400000f0eff */
[----:B------:R-:W-:-:S04]  /*24340*/  LEA R8, P0, R10, c[0x0][0x200], 0x2 ;  /* 0x000080000a087a11 */ /* 0x000fc800078010ff */
[----:B------:R-:W-:-:S05]  /*24350*/  LEA.HI.X R9, R10, c[0x0][0x204], R11, 0x2, P0 ;  /* 0x000081000a097a11 */ /* 0x000fca00000f140b */
[----:B------:R3:W-:Y:S04]  /*24360*/  @!P2 STG.E [R8.64], R0 ;  /* 0x000000000800a986 */ /* 0x0007e8000c101904 */
[----:B------:R3:W-:Y:S02]  /*24370*/  @!P1 STG.E [R8.64+0x20], R2 ;  /* 0x0000200208009986 */ /* 0x0007e4000c101904 */
.L_x_2872:
[----:B---34-:R-:W-:Y:S05]  /*24380*/  BSYNC B0 ;  /* 0x0000000000007941 */ /* 0x018fea0003800000 */
.L_x_2871:
[----:B------:R-:W3:Y:S01]  /*24390*/  S2R R0, SR_CTAID.X ;  /* 0x0000000000007919 */ /* 0x000ee20000002500 */
[----:B------:R-:W-:Y:S01]  /*243a0*/  LEA.HI R2, R7, R6, RZ, 0x3 ;  /* 0x0000000607027211 */ /* 0x000fe200078f18ff */
[----:B------:R-:W-:Y:S01]  /*243b0*/  BSSY B0, `(.L_x_2873) ;  /* 0x0000023000007945 */ /* 0x000fe20003800000 */
[----:B------:R-:W-:Y:S02]  /*243c0*/  SHF.R.S32.HI R7, RZ, 0x1f, R5 ;  /* 0x0000001fff077819 */ /* 0x000fe40000011405 */
[----:B------:R-:W-:-:S03]  /*243d0*/  LOP3.LUT R2, R2, 0xfffffff8, RZ, 0xc0, !PT ;  /* 0xfffffff802027812 */ /* 0x000fc600078ec0ff */
[----:B------:R-:W-:Y:S02]  /*243e0*/  IMAD R7, R7, c[0x0][0x1f0], RZ ;  /* 0x00007c0007077a24 */ /* 0x000fe400078e02ff */
[----:B------:R-:W-:Y:S02]  /*243f0*/  IMAD.IADD R2, R6, 0x1, -R2 ;  /* 0x0000000106027824 */ /* 0x000fe400078e0a02 */
[----:B------:R-:W-:Y:S02]  /*24400*/  IMAD R7, R5, c[0x0][0x1f4], R7 ;  /* 0x00007d0005077a24 */ /* 0x000fe400078e0207 */
[----:B------:R-:W-:-:S05]  /*24410*/  IMAD.SHL.U32 R8, R2, 0x8, RZ ;  /* 0x0000000802087824 */ /* 0x000fca00078e00ff */
[----:B------:R-:W-:Y:S01]  /*24420*/  SHF.R.S32.HI R9, RZ, 0x1f, R8 ;  /* 0x0000001fff097819 */ /* 0x000fe20000011408 */
[----:B---3--:R-:W-:Y:S01]  /*24430*/  IMAD.SHL.U32 R6, R0, 0x40, RZ ;  /* 0x0000004000067824 */ /* 0x008fe200078e00ff */
[----:B------:R-:W-:-:S03]  /*24440*/  SHF.R.S32.HI R0, RZ, 0x1f, R3 ;  /* 0x0000001fff007819 */ /* 0x000fc60000011403 */
[----:B------:R-:W-:Y:S01]  /*24450*/  IMAD.WIDE.U32 R8, R6, c[0x0][0x1e8], R8 ;  /* 0x00007a0006087a25 */ /* 0x000fe200078e0008 */
[----:B------:R-:W-:Y:S02]  /*24460*/  SHF.R.S32.HI R2, RZ, 0x1f, R6 ;  /* 0x0000001fff027819 */ /* 0x000fe40000011406 */
[----:B------:R-:W-:Y:S02]  /*24470*/  LEA.HI R0, R0, R3, RZ, 0x3 ;  /* 0x0000000300007211 */ /* 0x000fe400078f18ff */
[----:B------:R-:W-:Y:S01]  /*24480*/  IADD3 R8, P0, R4, R8, RZ ;  /* 0x0000000804087210 */ /* 0x000fe20007f1e0ff */
[----:B------:R-:W-:Y:S01]  /*24490*/  IMAD R2, R2, c[0x0][0x1e8], RZ ;  /* 0x00007a0002027a24 */ /* 0x000fe200078e02ff */
[----:B------:R-:W-:-:S03]  /*244a0*/  SHF.R.S32.HI R0, RZ, 0x3, R0 ;  /* 0x00000003ff007819 */ /* 0x000fc60000011400 */
[----:B------:R-:W-:Y:S02]  /*244b0*/  IMAD R2, R6, c[0x0][0x1ec], R2 ;  /* 0x00007b0006027a24 */ /* 0x000fe400078e0202 */
[----:B------:R-:W-:-:S03]  /*244c0*/  IMAD.IADD R6, R239, 0x1, -R6 ;  /* 0x00000001ef067824 */ /* 0x000fc600078e0a06 */
[----:B------:R-:W-:Y:S02]  /*244d0*/  IADD3.X R9, R240, R2, R9, P0, !PT ;  /* 0x00000002f0097210 */ /* 0x000fe400007fe409 */
[----:B------:R-:W-:Y:S02]  /*244e0*/  ISETP.GE.AND P0, PT, R0, R6, PT ;  /* 0x000000060000720c */ /* 0x000fe40003f06270 */
        /* <DEDUP_REMOVED lines=15> */
.L_x_2874:
[----:B------:R-:W-:Y:S05]  /*245e0*/  BSYNC B0 ;  /* 0x0000000000007941 */ /* 0x000fea0003800000 */
.L_x_2873:
[----:B------:R-:W-:Y:S01]  /*245f0*/  IADD3 R3, R0, 0x10, RZ ;  /* 0x0000001000037810 */ /* 0x000fe20007ffe0ff */
[----:B------:R-:W-:Y:S03]  /*24600*/  BSSY B0, `(.L_x_2875) ;  /* 0x0000011000007945 */ /* 0x000fe60003800000 */
[----:B------:R-:W-:-:S13]  /*24610*/  ISETP.GE.AND P0, PT, R3, R6, PT ;  /* 0x000000060300720c */ /* 0x000fda0003f06270 */
[----:B------:R-:W-:Y:S05]  /*24620*/  @P0 BRA `(.L_x_2876) ;  /* 0x000000e000000947 */ /* 0x000fea0003800000 */
[----:B------:R-:W-:Y:S01]  /*24630*/  IADD3 R4, P0, R0, 0x10, RZ ;  /* 0x0000001000047810 */ /* 0x000fe20007f1e0ff */
[----:B-1-3--:R-:W-:Y:S01]  /*24640*/  IMAD.MOV.U32 R20, RZ, RZ, R8 ;  /* 0x000000ffff147224 */ /* 0x00afe200078e0008 */
[----:B------:R-:W-:-:S03]  /*24650*/  MOV R21, R11 ;  /* 0x0000000b00157202 */ /* 0x000fc60000000f00 */
[----:B------:R-:W-:Y:S02]  /*24660*/  IMAD.X R3, RZ, RZ, R2, P0 ;  /* 0x000000ffff037224 */ /* 0x000fe400000e0602 */
[----:B------:R-:W-:-:S04]  /*24670*/  IMAD.WIDE.U32 R20, R4, c[0x0][0x1e8], R20 ;  /* 0x00007a0004147a25 */ /* 0x000fc800078e0014 */
[----:B------:R-:W-:-:S04]  /*24680*/  IMAD R3, R3, c[0x0][0x1e8], RZ ;  /* 0x00007a0003037a24 */ /* 0x000fc800078e02ff */
[----:B------:R-:W-:Y:S01]  /*24690*/  IMAD R3, R4, c[0x0][0x1ec], R3 ;  /* 0x00007b0004037a24 */ /* 0x000fe200078e0203 */
[----:B------:R-:W-:-:S04]  /*246a0*/  LEA R4, P0, R20, c[0x0][0x1d0], 0x1 ;  /* 0x0000740014047a11 */ /* 0x000fc800078008ff */
[----:B------:R-:W-:-:S04]  /*246b0*/  IADD3 R3, R3, R21, RZ ;  /* 0x0000001503037210 */ /* 0x000fc80007ffe0ff */
[----:B------:R-:W-:-:S05]  /*246c0*/  LEA.HI.X R5, R20, c[0x0][0x1d4], R3, 0x1, P0 ;  /* 0x0000750014057a11 */ /* 0x000fca00000f0c03 */
[----:B------:R1:W-:Y:S04]  /*246d0*/  STG.E.128 [R4.64], R64 ;  /* 0x0000004004007986 */ /* 0x0003e8000c101d04 */
[----:B------:R1:W-:Y:S04]  /*246e0*/  STG.E.128 [R4.64+0x80], R48 ;  /* 0x0000803004007986 */ /* 0x0003e8000c101d04 */
[----:B------:R1:W-:Y:S04]  /*246f0*/  STG.E.128 [R4.64+0x100], R32 ;  /* 0x0001002004007986 */ /* 0x0003e8000c101d04 */
[----:B------:R1:W-:Y:S02]  /*24700*/  STG.E.128 [R4.64+0x180], R16 ;  /* 0x0001801004007986 */ /* 0x0003e4000c101d04 */
.L_x_2876:
[----:B------:R-:W-:Y:S05]  /*24710*/  BSYNC B0 ;  /* 0x0000000000007941 */ /* 0x000fea0003800000 */
.L_x_2875:
[----:B------:R-:W-:Y:S01]  /*24720*/  IADD3 R3, R0, 0x20, RZ ;  /* 0x0000002000037810 */ /* 0x000fe20007ffe0ff */
[----:B------:R-:W-:Y:S03]  /*24730*/  BSSY B0, `(.L_x_2877) ;  /* 0x0000011000007945 */ /* 0x000fe60003800000 */
[----:B------:R-:W-:-:S13]  /*24740*/  ISETP.GE.AND P0, PT, R3, R6, PT ;  /* 0x000000060300720c */ /* 0x000fda0003f06270 */
[----:B------:R-:W-:Y:S05]  /*24750*/  @P0 BRA `(.L_x_2878) ;  /* 0x000000e000000947 */ /* 0x000fea0003800000 */
[----:B-1----:R-:W-:Y:S01]  /*24760*/  IADD3 R4, P0, R0, 0x20, RZ ;  /* 0x0000002000047810 */ /* 0x002fe20007f1e0ff */
[----:B------:R-:W-:Y:S01]  /*24770*/  IMAD.MOV.U32 R16, RZ, RZ, R8 ;  /* 0x000000ffff107224 */ /* 0x000fe200078e0008 */
        /* <DEDUP_REMOVED lines=12> */
.L_x_2878:
[----:B------:R-:W-:Y:S05]  /*24840*/  BSYNC B0 ;  /* 0x0000000000007941 */ /* 0x000fea0003800000 */
.L_x_2877:
[----:B------:R-:W-:-:S04]  /*24850*/  IADD3 R3, R0, 0x30, RZ ;  /* 0x0000003000037810 */ /* 0x000fc80007ffe0ff */
[----:B------:R-:W-:-:S13]  /*24860*/  ISETP.GE.AND P0, PT, R3, R6, PT ;  /* 0x000000060300720c */ /* 0x000fda0003f06270 */
[----:B------:R-:W-:Y:S05]  /*24870*/  @P0 EXIT ;  /* 0x000000000000094d */ /* 0x000fea0003800000 */
        /* <DEDUP_REMOVED lines=12> */
[----:B------:R-:W-:Y:S04]  /*24940*/  STG.E.128 [R6.64+0x100], R24 ;  /* 0x0001001806007986 */ /* 0x000fe8000c101d04 */
[----:B------:R-:W-:Y:S01]  /*24950*/  STG.E.128 [R6.64+0x180], R72 ;  /* 0x0001804806007986 */ /* 0x000fe2000c101d04 */
[----:B------:R-:W-:Y:S05]  /*24960*/  EXIT ;  /* 0x000000000000794d */ /* 0x000fea0003800000 */
.L_x_2879:
        /* <DEDUP_REMOVED lines=9> */
.L_x_4842:


//--------------------- .text._ZN5flash24flash_fwd_splitkv_kernelI23Flash_fwd_kernel_traitsILi256ELi64ELi64ELi4ELb0ELb0EN7cutlass6half_tE19Flash_kernel_traitsILi256ELi64ELi64ELi4ES3_EELb1ELb0ELb1ELb0ELb0ELb0ELb0ELb1EEEvNS_16Flash_fwd_paramsE --------------------------
	.section	.text._ZN5flash24flash_fwd_splitkv_kernelI23Flash_fwd_kernel_traitsILi256ELi64ELi64ELi4ELb0ELb0EN7cutlass6half_tE19Flash_kernel_traitsILi256ELi64ELi64ELi4ES3_EELb1ELb0ELb1ELb0ELb0ELb0ELb0ELb1EEEvNS_16Flash_fwd_paramsE,"ax",@progbits
	.sectioninfo	@"SHI_REGISTERS=254"
	.align	128
        .global         _ZN5flash24flash_fwd_splitkv_kernelI23Flash_fwd_kernel_traitsILi256ELi64ELi64ELi4ELb0ELb0EN7cutlass6half_tE19Flash_kernel_traitsILi256ELi64ELi64ELi4ES3_EELb1ELb0ELb1ELb0ELb0ELb0ELb0ELb1EEEvNS_16Flash_fwd_paramsE
        .type           _ZN5flash24flash_fwd_splitkv_kernelI23Flash_fwd_kernel_traitsILi256ELi64ELi64ELi4ELb0ELb0EN7cutlass6half_tE19Flash_kernel_traitsILi256ELi64ELi64ELi4ES3_EELb1ELb0ELb1ELb0ELb0ELb0ELb0ELb1EEEvNS_16Flash_fwd_paramsE,@function
        .size           _ZN5flash24flash_fwd_splitkv_kernelI23Flash_fwd_kernel_traitsILi256ELi64ELi64ELi4ELb0ELb0EN7cutlass6half_tE19Flash_kernel_traitsILi256ELi64ELi64ELi4ES3_EELb1ELb0ELb1ELb0ELb0ELb0ELb0ELb1EEEvNS_16Flash_fwd_paramsE,(.L_x_4806 - _ZN5flash24flash_fwd_splitkv_kernelI23Flash_fwd_kernel_traitsILi256ELi64ELi64ELi4ELb0ELb0EN7cutlass6half_tE19Flash_kernel_traitsILi256ELi64ELi64ELi4ES3_EELb1ELb0ELb1ELb0ELb0ELb0ELb0ELb1EEEvNS_16Flash_fwd_paramsE)
        .other          _ZN5flash24flash_fwd_splitkv_kernelI23Flash_fwd_kernel_traitsILi256ELi64ELi64ELi4ELb0ELb0EN7cutlass6half_tE19Flash_kernel_traitsILi256ELi64ELi64ELi4ES3_EELb1ELb0ELb1ELb0ELb0ELb0ELb0ELb1EEEvNS_16Flash_fwd_paramsE,@"STO_CUDA_ENTRY STV_DEFAULT"
_ZN5flash24flash_fwd_splitkv_kernelI23Flash_fwd_kernel_traitsILi256ELi64ELi64ELi4ELb0ELb0EN7cutlass6half_tE19Flash_kernel_traitsILi256ELi64ELi64ELi4ES3_EELb1ELb0ELb1ELb0ELb0ELb0ELb0ELb1EEEvNS_16Flash_fwd_paramsE:
.text._ZN5flash24flash_fwd_splitkv_kernelI23Flash_fwd_kernel_traitsILi256ELi64ELi64ELi4ELb0ELb0EN7cutlass6half_tE19Flash_kernel_traitsILi256ELi64ELi64ELi4ES3_EELb1ELb0ELb1ELb0ELb0ELb0ELb0ELb1EEEvNS_16Flash_fwd_paramsE:
[----:B------:R-:W-:Y:S02]  /*0000*/  MOV R1, c[0x0][0x28] ;  /* 0x00000a0000017a02 */ /* 0x000fe40000000f00 */
[----:B------:R-:W1:Y:S01]  /*0010*/  S2R R240, SR_CTAID.X ;  /* 0x0000000000f07919 */ /* 0x000e620000002500 */
[----:B------:R-:W-:Y:S01]  /*0020*/  ULDC.64 UR4, c[0x0][0x40] ;  /* 0x0000100000047ab9 */ /* 0x000fe20000000a00 */
[----:B------:R-:W-:Y:S01]  /*0030*/  BSSY B4, `(.L_x_2880) ;  /* 0x0000007000047945 */ /* 0x000fe20003800000 */
[----:B------:R-:W-:Y:S01]  /*0040*/  UIADD3 UR4, UP0, UR4, 0x160, URZ ;  /* 0x0000016004047890 */ /* 0x000fe2000ff1e03f */
[----:B------:R-:W2:Y:S01]  /*0050*/  S2R R239, SR_CTAID.Y ;  /* 0x0000000000ef7919 */ /* 0x000ea20000002600 */
[----:B------:R-:W-:Y:S02]  /*0060*/  MOV R237, 0xa0 ;  /* 0x000000a000ed7802 */ /* 0x000fe40000000f00 */
[----:B------:R-:W-:Y:S01]  /*0070*/  UIADD3.X UR5, URZ, UR5, URZ, UP0, !UPT ;  /* 0x000000053f057290 */ /* 0x000fe200087fe43f */
[----:B------:R-:W3:Y:S06]  /*0080*/  S2R R238, SR_CTAID.Z ;  /* 0x0000000000ee7919 */ /* 0x000eec0000002700 */
[----:B-123--:R-:W-:Y:S05]  /*0090*/  CALL.REL.NOINC `($_ZN5flash24flash_fwd_splitkv_kernelI23Flash_fwd_kernel_traitsILi256ELi64ELi64ELi4ELb0ELb0EN7cutlass6half_tE19Flash_kernel_traitsILi256ELi64ELi64ELi4ES3_EELb1ELb0ELb1ELb0ELb0ELb0ELb0ELb1EEEvNS_16Flash_fwd_paramsE$_ZN5flash30compute_attn_1rowblock_splitkvI23Flash_fwd_kernel_traitsILi256ELi64ELi64ELi4ELb0ELb0EN7cutlass6half_tE19Flash_kernel_traitsILi256ELi64ELi64ELi4ES3_EELb1ELb0ELb1ELb0ELb0ELb0ELb0ELb1ENS_16Flash_fwd_paramsEEEvRKT8_iiiii) ;  /* 0x0000002000007944 */ /* 0x00efea0003c00000 */
[----:B------:R-:W-:Y:S05]  /*00a0*/  BSYNC B4 ;  /* 0x0000000000047941 */ /* 0x000fea0003800000 */
.L_x_2880:
[----:B------:R-:W-:Y:S05]  /*00b0*/  EXIT ;  /* 0x000000000000794d */ /* 0x000fea0003800000 */
        .type           $_ZN5flash24flash_fwd_splitkv_kernelI23Flash_fwd_kernel_traitsILi256ELi64ELi64ELi4ELb0ELb0EN7cutlass6half_tE19Flash_kernel_traitsILi256ELi64ELi64ELi4ES3_EELb1ELb0ELb1ELb0ELb0ELb0ELb0ELb1EEEvNS_16Flash_fwd_paramsE$_ZN5flash30compute_attn_1rowblock_splitkvI23Flash_fwd_kernel_traitsILi256ELi64ELi64ELi4ELb0ELb0EN7cutlass6half_tE19Flash_kernel_traitsILi256ELi64ELi64ELi4ES3_EELb1ELb0ELb1ELb0ELb0ELb0ELb0ELb1ENS_16Flash_fwd_paramsEEEvRKT8_iiiii,@function
        .size           $_ZN5flash24flash_fwd_splitkv_kernelI23Flash_fwd_kernel_traitsILi256ELi64ELi64ELi4ELb0ELb0EN7cutlass6half_tE19Flash_kernel_traitsILi256ELi64ELi64ELi4ES3_EELb1ELb0ELb1ELb0ELb0ELb0ELb0ELb1EEEvNS_16Flash_fwd_paramsE$_ZN5flash30compute_attn_1rowblock_splitkvI23Flash_fwd_kernel_traitsILi256ELi64ELi64ELi4ELb0ELb0EN7cutlass6half_tE19Flash_kernel_traitsILi256ELi64ELi64ELi4ES3_EELb1ELb0ELb1ELb0ELb0ELb0ELb0ELb1ENS_16Flash_fwd_paramsEEEvRKT8_iiiii,($__internal_18_$__cuda_sm70_shflsync_bfly_p - $_ZN5flash24flash_fwd_splitkv_kernelI23Flash_fwd_kernel_traitsILi256ELi64ELi64ELi4ELb0ELb0EN7cutlass6half_tE19Flash_kernel_traitsILi256ELi64ELi64ELi4ES3_EELb1ELb0ELb1ELb0ELb0ELb0ELb0ELb1EEEvNS_16Flash_fwd_paramsE$_ZN5flash30compute_attn_1rowblock_splitkvI23Flash_fwd_kernel_traitsILi256ELi64ELi64ELi4ELb0ELb0EN7cutlass6half_tE19Flash_kernel_traitsILi256ELi64ELi64ELi4ES3_EELb1ELb0ELb1ELb0ELb0ELb0ELb0ELb1ENS_16Flash_fwd_paramsEEEvRKT8_iiiii)
$_ZN5flash24flash_fwd_splitkv_kernelI23Flash_fwd_kernel_traitsILi256ELi64ELi64ELi4ELb0ELb0EN7cutlass6half_tE19Flash_kernel_traitsILi256ELi64ELi64ELi4ES3_EELb1ELb0ELb1ELb0ELb0ELb0ELb0ELb1EEEvNS_16Flash_fwd_paramsE$_ZN5flash30compute_attn_1rowblock_splitkvI23Flash_fwd_kernel_traitsILi256ELi64ELi64ELi4ELb0ELb0EN7cutlass6half_tE19Flash_kernel_traitsILi256ELi64ELi64ELi4ES3_EELb1ELb0ELb1ELb0ELb0ELb0ELb0ELb1ENS_16Flash_fwd_paramsEEEvRKT8_iiiii:
        /* <DEDUP_REMOVED lines=20> */
.L_x_2882:
[----:B------:R-:W-:Y:S05]  /*0200*/  BSYNC B0 ;  /* 0x0000000000007941 */ /* 0x000fea0003800000 */
.L_x_2881:
        /* <DEDUP_REMOVED lines=17> */
.L_x_2884:
[----:B------:R4:W5:Y:S02]  /*0320*/  LD.E R82, [R10.64+0xb8] ;  /* 0x0000b8060a527980 */ /* 0x000964000c101900 */
.L_x_2885:
[----:B------:R-:W-:Y:S05]  /*0330*/  BSYNC B0 ;  /* 0x0000000000007941 */ /* 0x000fea0003800000 */
.L_x_2883:
        /* <DEDUP_REMOVED lines=10> */
.L_x_2887:
[----:B------:R-:W2:Y:S01]  /*03e0*/  LD.E.64 R2, [R10.64+0x108] ;  /* 0x000108060a027980 */ /* 0x000ea2000c101b00 */
[----:B------:R-:W-:Y:S01]  /*03f0*/  BSSY B0, `(.L_x_2889) ;  /* 0x0000006000007945 */ /* 0x000fe20003800000 */
[----:B------:R-:W-:Y:S01]  /*0400*/  IMAD.MOV.U32 R51, RZ, RZ, RZ ;  /* 0x000000ffff337224 */ /* 0x000fe200078e00ff */
[----:B--2---:R-:W-:-:S04]  /*0410*/  ISETP.NE.U32.AND P0, PT, R2, RZ, PT ;  /* 0x000000ff0200720c */ /* 0x004fc80003f05070 */
[----:B------:R-:W-:-:S13]  /*0420*/  ISETP.NE.AND.EX P0, PT, R3, RZ, PT, P0 ;  /* 0x000000ff0300720c */ /* 0x000fda0003f05300 */
[----:B------:R-:W-:Y:S05]  /*0430*/  @!P0 BRA `(.L_x_2890) ;  /* 0x0000001000008947 */ /* 0x000fea0003800000 */
[----:B------:R2:W5:Y:S02]  /*0440*/  LD.E R51, [R10.64+0xbc] ;  /* 0x0000bc060a337980 */ /* 0x000564000c101900 */
.L_x_2890:
[----:B------:R-:W-:Y:S05]  /*0450*/  BSYNC B0 ;  /* 0x0000000000007941 */ /* 0x000fea0003800000 */
.L_x_2889:
[----:B-----5:R-:W-:Y:S02]  /*0460*/  IADD3 R51, R82, R51, RZ ;  /* 0x0000003352337210 */ /* 0x020fe40007ffe0ff */
.L_x_2888:
[----:B------:R-:W-:Y:S05]  /*0470*/  BSYNC B1 ;  /* 0x0000000000017941 */ /* 0x000fea0003800000 */
.L_x_2886:
[----:B------:R-:W-:Y:S01]  /*0480*/  IMAD.SHL.U32 R50, R240, 0x40, RZ ;  /* 0x00000040f0327824 */ /* 0x000fe200078e00ff */
[----:B------:R-:W-:Y:S01]  /*0490*/  MOV R2, R237 ;  /* 0x000000ed00027202 */ /* 0x000fe20000000f00 */
[----:B------:R-:W-:-:S03]  /*04a0*/  IMAD.MOV.U32 R3, RZ, RZ, 0x0 ;  /* 0x00000000ff037424 */ /* 0x000fc600078e00ff */
[----:B------:R-:W-:-:S13]  /*04b0*/  ISETP.GT.AND P0, PT, R241, R50, PT ;  /* 0x00000032f100720c */ /* 0x000fda0003f04270 */
[----:B------:R-:W-:Y:S05]  /*04c0*/  @!P0 RET.REL.NODEC R2 `(_ZN5flash24flash_fwd_splitkv_kernelI23Flash_fwd_kernel_traitsILi256ELi64ELi64ELi4ELb0ELb0EN7cutlass6half_tE19Flash_kernel_traitsILi256ELi64ELi64ELi4ES3_EELb1ELb0ELb1ELb0ELb0ELb0ELb0ELb1EEEvNS_16Flash_fwd_paramsE) ;  /* 0xfffffb3002008950 */ /* 0x000fea0003c3ffff */
[----:B------:R-:W4:Y:S04]  /*04d0*/  LD.E R8, [R10.64+0xb8] ;  /* 0x0000b8060a087980 */ /* 0x000f28000c101900 */
[----:B------:R-:W5:Y:S01]  /*04e0*/  LD.E R2, [R10.64+0x188] ;  /* 0x000188060a027980 */ /* 0x000f62000c101900 */
[----:B------:R-:W-:Y:S02]  /*04f0*/  IADD3 R0, -R241, 0x7f, R50 ;  /* 0x0000007ff1007810 */ /* 0x000fe40007ffe132 */
[----:B-1----:R-:W-:Y:S01]  /*0500*/  IADD3 R6, R51, 0x3f, RZ ;  /* 0x0000003f33067810 */ /* 0x002fe20007ffe0ff */
[----:B------:R-:W1:Y:S03]  /*0510*/  S2R R134, SR_TID.X ;  /* 0x0000000000867919 */ /* 0x000e660000002100 */
[----:B------:R-:W-:-:S04]  /*0520*/  SHF.R.S32.HI R3, RZ, 0x1f, R6 ;  /* 0x0000001fff037819 */ /* 0x000fc80000011406 */
[----:B------:R-:W-:-:S04]  /*0530*/  LEA.HI R3, R3, R6, RZ, 0x6 ;  /* 0x0000000603037211 */ /* 0x000fc800078f30ff */
[----:B------:R-:W-:Y:S02]  /*0540*/  SHF.R.S32.HI R3, RZ, 0x6, R3 ;  /* 0x00000006ff037819 */ /* 0x000fe40000011403 */
[----:B----4-:R-:W-:Y:S02]  /*0550*/  IADD3 R8, R8, 0x3f, RZ ;  /* 0x0000003f08087810 */ /* 0x010fe40007ffe0ff */
[----:B-----5:R-:W-:Y:S02]  /*0560*/  IADD3 R2, R2, R0, R51 ;  /* 0x0000000002027210 */ /* 0x020fe40007ffe033 */
        /* <DEDUP_REMOVED lines=11> */
[----:B---3--:R1:W3:Y:S04]  /*0620*/  LD.E.64 R4, [R10.64+0x88] ;  /* 0x000088060a047980 */ /* 0x0082e8000c101b00 */
[----:B------:R1:W4:Y:S04]  /*0630*/  LD.E.64 R14, [R10.64+0x90] ;  /* 0x000090060a0e7980 */ /* 0x000328000c101b00 */
[----:B--2---:R1:W2:Y:S04]  /*0640*/  LD.E R12, [R10.64+0x60] ;  /* 0x000060060a0c7980 */ /* 0x0042a8000c101900 */
[----:B------:R1:W2:Y:S04]  /*0650*/  @!P0 LD.E.64 R20, [R10.64+0x80] ;  /* 0x000080060a148980 */ /* 0x0002a8000c101b00 */
[----:B------:R1:W4:Y:S04]  /*0660*/  LD.E R7, [R10.64+0xb4] ;  /* 0x0000b4060a077980 */ /* 0x000328000c101900 */
[----:B------:R1:W5:Y:S04]  /*0670*/  LD.E R0, [R10.64+0xc0] ;  /* 0x0000c0060a007980 */ /* 0x000368000c101900 */
[----:B------:R1:W5:Y:S04]  /*0680*/  LD.E.64 R2, [R10.64+0x70] ;  /* 0x000070060a027980 */ /* 0x000368000c101b00 */
[----:B-1----:R-:W5:Y:S01]  /*0690*/  LD.E.64 R10, [R10.64+0xa0] ;  /* 0x0000a0060a0a7980 */ /* 0x002f62000c101b00 */
[----:B------:R-:W-:-:S04]  /*06a0*/  SHF.R.S32.HI R6, RZ, 0x1f, R134 ;  /* 0x0000001fff067819 */ /* 0x000fc80000011486 */
[----:B------:R-:W-:-:S04]  /*06b0*/  LEA.HI R6, R6, R134, RZ, 0x3 ;  /* 0x0000008606067211 */ /* 0x000fc800078f18ff */
[----:B------:R-:W-:Y:S02]  /*06c0*/  LOP3.LUT R8, R6, 0xfffffff8, RZ, 0xc0, !PT ;  /* 0xfffffff806087812 */ /* 0x000fe400078ec0ff */
[----:B------:R-:W-:-:S03]  /*06d0*/  @!P0 SHF.R.S32.HI R16, RZ, 0x1f, R239 ;  /* 0x0000001fff108819 */ /* 0x000fc600000114ef */
[----:B------:R-:W-:-:S04]  /*06e0*/  IMAD.IADD R134, R134, 0x1, -R8 ;  /* 0x0000000186867824 */ /* 0x000fc800078e0a08 */
[----:B------:R-:W-:Y:S01]  /*06f0*/  IMAD.SHL.U32 R8, R134, 0x8, RZ ;  /* 0x0000000886087824 */ /* 0x000fe200078e00ff */
[----:B------:R-:W-:Y:S01]  /*0700*/  SHF.R.S32.HI R6, RZ, 0x3, R6 ;  /* 0x00000003ff067819 */ /* 0x000fe20000011406 */
[----:B------:R-:W-:Y:S01]  /*0710*/  IMAD.IADD R241, R241, 0x1, -R50 ;  /* 0x00000001f1f17824 */ /* 0x000fe200078e0a32 */
[----:B------:R-:W-:Y:S01]  /*0720*/  BSSY B0, `(.L_x_2892) ;  /* 0x000002c000007945 */ /* 0x000fe20003800000 */
[-C--:B---3--:R-:W-:Y:S02]  /*0730*/  @P0 IMAD R17, R5, R242.reuse, RZ ;  /* 0x000000f205110224 */ /* 0x088fe400078e02ff */
[----:B------:R-:W-:-:S04]  /*0740*/  @P0 IMAD.WIDE.U32 R18, R4, R242, RZ ;  /* 0x000000f204120225 */ /* 0x000fc800078e00ff */
[-C--:B--2---:R-:W-:Y:S02]  /*0750*/  @!P0 IMAD R9, R21, R239.reuse, RZ ;  /* 0x000000ef15098224 */ /* 0x084fe400078e02ff */
[----:B------:R-:W-:-:S04]  /*0760*/  @!P0 IMAD.WIDE.U32 R22, R20, R239, RZ ;  /* 0x000000ef14168225 */ /* 0x000fc800078e00ff */
        /* <DEDUP_REMOVED lines=17> */
[C---:B------:R-:W-:Y:S01]  /*0880*/  IADD3 R18, R8.reuse, 0x40, RZ ;  /* 0x0000004008127810 */ /* 0x040fe20007ffe0ff */
[----:B------:R-:W-:Y:S01]  /*0890*/  IMAD R50, R7, R12, R50 ;  /* 0x0000000c07327224 */ /* 0x000fe200078e0232 */
[----:B------:R-:W-:Y:S02]  /*08a0*/  SHF.R.S32.HI R12, RZ, 0x1f, R6 ;  /* 0x0000001fff0c7819 */ /* 0x000fe40000011406 */
[C---:B------:R-:W-:Y:S02]  /*08b0*/  IADD3 R17, R8.reuse, 0x80, RZ ;  /* 0x0000008008117810 */ /* 0x040fe40007ffe0ff */
[----:B------:R-:W-:Y:S02]  /*08c0*/  IADD3 R16, R8, 0xc0, RZ ;  /* 0x000000c008107810 */ /* 0x000fe40007ffe0ff */
[----:B------:R-:W-:Y:S01]  /*08d0*/  IADD3 R21, R239, R20, RZ ;  /* 0x00000014ef157210 */ /* 0x000fe20007ffe0ff */
[----:B------:R-:W-:Y:S05]  /*08e0*/  @P0 BRA `(.L_x_2893) ;  /* 0x000000f000000947 */ /* 0x000fea0003800000 */
[----:B------:R-:W-:Y:S01]  /*08f0*/  IMAD R7, R5, R6, RZ ;  /* 0x0000000605077224 */ /* 0x000fe200078e02ff */
[-C--:B-----5:R-:W-:Y:S01]  /*0900*/  ISETP.GE.AND P4, PT, R8, R0.reuse, PT ;  /* 0x000000000800720c */ /* 0x0a0fe20003f86270 */
[----:B------:R-:W-:Y:S01]  /*0910*/  IMAD.MOV.U32 R20, RZ, RZ, R238 ;  /* 0x000000ffff147224 */ /* 0x000fe200078e00ee */
[----:B------:R-:W-:Y:S01]  /*0920*/  ISETP.GE.AND P3, PT, R18, R0, PT ;  /* 0x000000001200720c */ /* 0x000fe20003f66270 */
        /* <DEDUP_REMOVED lines=11> */
.L_x_2893:
[----:B------:R-:W-:Y:S05]  /*09e0*/  BSYNC B0 ;  /* 0x0000000000007941 */ /* 0x000fea0003800000 */
.L_x_2892:
        /* <DEDUP_REMOVED lines=22> */
.L_x_2895:
[----:B------:R-:W-:Y:S05]  /*0b50*/  BSYNC B0 ;  /* 0x0000000000007941 */ /* 0x000fea0003800000 */
.L_x_2894:
        /* <DEDUP_REMOVED lines=22> */
.L_x_2897:
[----:B------:R-:W-:Y:S05]  /*0cc0*/  BSYNC B0 ;  /* 0x0000000000007941 */ /* 0x000fea0003800000 */
.L_x_2896:
        /* <DEDUP_REMOVED lines=21> */
.L_x_2899:
[----:B------:R-:W-:Y:S05]  /*0e20*/  BSYNC B0 ;  /* 0x0000000000007941 */ /* 0x000fea0003800000 */
.L_x_2898:
[----:B------:R-:W-:-:S04]  /*0e30*/  ISETP.NE.AND P4, PT, R134, RZ, PT ;  /* 0x000000ff8600720c */ /* 0x000fc80003f85270 */
[-C--:B------:R-:W-:Y:S02]  /*0e40*/  ISETP.GE.OR P3, PT, R6, R241.reuse, P4 ;  /* 0x000000f10600720c */ /* 0x080fe40002766670 */
[-C--:B------:R-:W-:Y:S02]  /*0e50*/  ISETP.GE.OR P2, PT, R15, R241.reuse, P4 ;  /* 0x000000f10f00720c */ /* 0x080fe40002746670 */
[-C--:B------:R-:W-:Y:S02]  /*0e60*/  ISETP.GE.OR P1, PT, R14, R241.reuse, P4 ;  /* 0x000000f10e00720c */ /* 0x080fe40002726670 */
[C---:B------:R-:W-:Y:S02]  /*0e70*/  IADD3 R6, P0, R50.reuse, R6, RZ ;  /* 0x0000000632067210 */ /* 0x040fe40007f1e0ff */
[----:B------:R-:W-:Y:S02]  /*0e80*/  ISETP.GE.OR P4, PT, R13, R241, P4 ;  /* 0x000000f10d00720c */ /* 0x000fe40002786670 */
[----:B------:R-:W-:-:S02]  /*0e90*/  LEA.HI.X.SX32 R12, R50, R12, 0x1, P0 ;  /* 0x0000000c320c7211 */ /* 0x000fc400000f0eff */
[C---:B--2--5:R-:W-:Y:S01]  /*0ea0*/  LEA R2, P0, R6.reuse, R10, 0x2 ;  /* 0x0000000a06027211 */ /* 0x064fe200078010ff */
[----:B------:R-:W-:Y:S02]  /*0eb0*/  @!P3 IMAD.MOV.U32 R5, RZ, RZ, 0x7f800000 ;  /* 0x7f800000ff05b424 */ /* 0x000fe400078e00ff */
[----:B------:R-:W-:Y:S01]  /*0ec0*/  @!P2 IMAD.MOV.U32 R4, RZ, RZ, 0x7f800000 ;  /* 0x7f800000ff04a424 */ /* 0x000fe200078e00ff */
[----:B------:R-:W-:Y:S01]  /*0ed0*/  LEA.HI.X R3, R6, R11, R12, 0x2, P0 ;  /* 0x0000000b06037211 */ /* 0x000fe200000f140c */
[----:B------:R-:W-:-:S04]  /*0ee0*/  @!P1 IMAD.MOV.U32 R0, RZ, RZ, 0x7f800000 ;  /* 0x7f800000ff009424 */ /* 0x000fc800078e00ff */
[----:B------:R2:W-:Y:S04]  /*0ef0*/  @!P3 ST.E [R2.64], R5 ;  /* 0x000000050200b985 */ /* 0x0005e8000c101906 */
[----:B------:R3:W-:Y:S04]  /*0f00*/  @!P2 ST.E [R2.64+0x40], R4 ;  /* 0x000040040200a985 */ /* 0x0007e8000c101906 */
[----:B------:R4:W-:Y:S01]  /*0f10*/  @!P1 ST.E [R2.64+0x80], R0 ;  /* 0x0000800002009985 */ /* 0x0009e2000c101906 */
[----:B--2---:R-:W-:Y:S02]  /*0f20*/  IMAD.MOV.U32 R5, RZ, RZ, 0x0 ;  /* 0x00000000ff057424 */ /* 0x004fe400078e00ff */
[----:B---3--:R-:W-:-:S04]  /*0f30*/  IMAD.MOV.U32 R4, RZ, RZ, R237 ;  /* 0x000000ffff047224 */ /* 0x008fc800078e00ed */
[----:B----4-:R-:W-:Y:S05]  /*0f40*/  @P4 RET.REL.NODEC R4 `(_ZN5flash24flash_fwd_splitkv_kernelI23Flash_fwd_kernel_traitsILi256ELi64ELi64ELi4ELb0ELb0EN7cutlass6half_tE19Flash_kernel_traitsILi256ELi64ELi64ELi4ES3_EELb1ELb0ELb1ELb0ELb0ELb0ELb0ELb1EEEvNS_16Flash_fwd_paramsE) ;  /* 0xfffff0b004004950 */ /* 0x010fea0003c3ffff */
[----:B------:R-:W-:-:S05]  /*0f50*/  MOV R0, 0x7f800000 ;  /* 0x7f80000000007802 */ /* 0x000fca0000000f00 */
[----:B------:R2:W-:Y:S02]  /*0f60*/  ST.E [R2.64+0xc0], R0 ;  /* 0x0000c00002007985 */ /* 0x0005e4000c101906 */
[----:B--2---:R-:W-:Y:S02]  /*0f70*/  MOV R2, R237 ;  /* 0x000000ed00027202 */ /* 0x004fe40000000f00 */
[----:B------:R-:W-:-:S04]  /*0f80*/  MOV R3, 0x0 ;  /* 0x0000000000037802 */ /* 0x000fc80000000f00 */
[----:B------:R-:W-:Y:S05]  /*0f90*/  RET.REL.NODEC R2 `(_ZN5flash24flash_fwd_splitkv_kernelI23Flash_fwd_kernel_traitsILi256ELi64ELi64ELi4ELb0ELb0EN7cutlass6half_tE19Flash_kernel_traitsILi256ELi64ELi64ELi4ES3_EELb1ELb0ELb1ELb0ELb0ELb0ELb0ELb1EEEvNS_16Flash_fwd_paramsE) ;  /* 0xfffff06002007950 */ /* 0x000fea0003c3ffff */
.L_x_2891:
[----:B-1----:R-:W4:Y:S04]  /*0fa0*/  LD.E.64 R8, [R10.64+0x160] ;  /* 0x000160060a087980 */ /* 0x002f28000c101b00 */
[----:B--2---:R-:W2:Y:S01]  /*0fb0*/  LD.E.64 R2, [R10.64+0x158] ;  /* 0x000158060a027980 */ /* 0x004ea2000c101b00 */
[----:B----4-:R-:W-:-:S04]  /*0fc0*/  ISETP.NE.U32.AND P1, PT, R8, RZ, PT ;  /* 0x000000ff0800720c */ /* 0x010fc80003f25070 */
[----:B------:R-:W-:-:S13]  /*0fd0*/  ISETP.NE.AND.EX P1, PT, R9, RZ, PT, P1 ;  /* 0x000000ff0900720c */ /* 0x000fda0003f25310 */
[----:B------:R-:W4:Y:S01]  /*0fe0*/  @P1 LD.E.64 R12, [R10.64+0x168] ;  /* 0x000168060a0c1980 */ /* 0x000f22000c101b00 */
[----:B--2---:R-:W-:Y:S01]  /*0ff0*/  ISETP.NE.U32.AND P0, PT, R2, RZ, PT ;  /* 0x000000ff0200720c */ /* 0x004fe20003f05070 */
[----:B------:R-:W-:-:S03]  /*1000*/  IMAD.MOV.U32 R15, RZ, RZ, R239 ;  /* 0x000000ffff0f7224 */ /* 0x000fc600078e00ef */
[----:B------:R-:W-:Y:S02]  /*1010*/  ISETP.NE.AND.EX P0, PT, R3, RZ, PT, P0 ;  /* 0x000000ff0300720c */ /* 0x000fe40003f05300 */
[----:B------:R-:W-:Y:S01]  /*1020*/  @P1 SHF.R.S32.HI R0, RZ, 0x1f, R239 ;  /* 0x0000001fff001819 */ /* 0x000fe200000114ef */
[----:B------:R-:W-:-:S10]  /*1030*/  CS2R R244, SRZ ;  /* 0x0000000000f47805 */ /* 0x000fd4000001ff00 */
[----:B------:R-:W-:-:S05]  /*1040*/  @P0 IMAD.WIDE R2, R239, 0x4, R2 ;  /* 0x00000004ef020825 */ /* 0x000fca00078e0202 */
[----:B------:R1:W5:Y:S01]  /*1050*/  @P0 LD.E R15, [R2.64] ;  /* 0x00000006020f0980 */ /* 0x000362000c101900 */
[----:B------:R-:W-:Y:S01]  /*1060*/  BSSY B0, `(.L_x_2900) ;  /* 0x00000b2000007945 */ /* 0x000fe20003800000 */
[-C--:B----4-:R-:W-:Y:S02]  /*1070*/  @P1 IMAD R6, R13, R239.reuse, RZ ;  /* 0x000000ef0d061224 */ /* 0x090fe400078e02ff */
        /* <DEDUP_REMOVED lines=14> */
[----:B---3--:R-:W3:Y:S01]  /*1160*/  LD.E.64 R18, [R10.64+0x20] ;  /* 0x000020060a127980 */ /* 0x008ee2000c101b00 */
[----:B------:R-:W-:-:S03]  /*1170*/  IABS R3, R2 ;  /* 0x0000000200037213 */ /* 0x000fc60000000000 */
[----:B------:R-:W3:Y:S04]  /*1180*/  LD.E.64 R48, [R10.64+0x38] ;  /* 0x000038060a307980 */ /* 0x000ee8000c101b00 */
[----:B-----5:R-:W3:Y:S04]  /*1190*/  LD.E.64 R14, [R10.64+0x50] ;  /* 0x000050060a0e7980 */ /* 0x020ee8000c101b00 */
        /* <DEDUP_REMOVED lines=43> */
[----:B------:R-:W-:Y:S01]  /*1450*/  ISETP.GT.U32.AND P1, PT, R8, R0, PT ;  /* 0x000000000800720c */ /* 0x000fe20003f24070 */
[----:B------:R-:W-:-:S12]  /*1460*/  IMAD.MOV R9, RZ, RZ, -R9 ;  /* 0x000000ffff097224 */ /* 0x000fd800078e0a09 */
        /* <DEDUP_REMOVED lines=9> */
[----:B------:R-:W-:Y:S02]  /*1500*/  @!P0 IMAD.MOV R16, RZ, RZ, -R16 ;  /* 0x000000ffff108224 */ /* 0x000fe400078e0a10 */
[----:B------:R-:W-:-:S04]  /*1510*/  @!P1 LOP3.LUT R16, RZ, R6, RZ, 0x33, !PT ;  /* 0x00000006ff109212 */ /* 0x000fc800078e33ff */
[----:B------:R-:W-:Y:S02]  /*1520*/  SHF.R.S32.HI R8, RZ, 0x1f, R16 ;  /* 0x0000001fff087819 */ /* 0x000fe40000011410 */
[----:B---3--:R-:W-:Y:S01]  /*1530*/  SHF.R.S32.HI R0, RZ, 0x1f, R3 ;  /* 0x0000001fff007819 */ /* 0x008fe20000011403 */
[----:B------:R-:W-:-:S04]  /*1540*/  IMAD R7, R19, R3, RZ ;  /* 0x0000000313077224 */ /* 0x000fc800078e02ff */
[C---:B------:R-:W-:Y:S02]  /*1550*/  IMAD R7, R18.reuse, R0, R7 ;  /* 0x0000000012077224 */ /* 0x040fe400078e0207 */
[----:B------:R-:W-:-:S05]  /*1560*/  IMAD.WIDE.U32 R18, R18, R3, RZ ;  /* 0x0000000312127225 */ /* 0x000fca00078e00ff */
[----:B------:R-:W-:Y:S01]  /*1570*/  IADD3 R19, R19, R7, RZ ;  /* 0x0000000713137210 */ /* 0x000fe20007ffe0ff */
[----:B------:R-:W-:-:S04]  /*1580*/  IMAD R7, R49, R17, RZ ;  /* 0x0000001131077224 */ /* 0x000fc800078e02ff */
[----:B------:R-:W-:Y:S02]  /*1590*/  IMAD R7, R48, R9, R7 ;  /* 0x0000000930077224 */ /* 0x000fe400078e0207 */
[----:B------:R-:W-:-:S05]  /*15a0*/  IMAD.WIDE.U32 R18, R17, R48, R18 ;  /* 0x0000003011127225 */ /* 0x000fca00078e0012 */
[----:B------:R-:W-:Y:S01]  /*15b0*/  IADD3 R19, R19, R7, RZ ;  /* 0x0000000713137210 */ /* 0x000fe20007ffe0ff */
[----:B------:R-:W-:Y:S02]  /*15c0*/  IMAD R7, R15, R16, RZ ;  /* 0x000000100f077224 */ /* 0x000fe400078e02ff */
[-C--:B--2---:R-:W-:Y:S02]  /*15d0*/  IMAD R6, R13, R3.reuse, RZ ;  /* 0x000000030d067224 */ /* 0x084fe400078e02ff */
[----:B------:R-:W-:Y:S02]  /*15e0*/  IMAD R7, R14, R8, R7 ;  /* 0x000000080e077224 */ /* 0x000fe400078e0207 */
        /* <DEDUP_REMOVED lines=8> */
.L_x_2901:
        /* <DEDUP_REMOVED lines=20> */
[----:B------:R-:W-:-:S05]  /*17b0*/  IADD3 R0, RZ, -R0, RZ ;  /* 0x80000000ff007210 */ /* 0x000fca0007ffe0ff */
[----:B------:R-:W-:-:S04]  /*17c0*/  IMAD.HI.U32 R6, R6, R9, RZ ;  /* 0x0000000906067227 */ /* 0x000fc800078e00ff */
[----:B------:R-:W-:-:S05]  /*17d0*/  IMAD R0, R6, R0, R9 ;  /* 0x0000000006007224 */ /* 0x000fca00078e0209 */
[----:B------:R-:W-:Y:S01]  /*17e0*/  ISETP.GT.U32.AND P0, PT, R3, R0, PT ;  /* 0x000000000300720c */ /* 0x000fe20003f04070 */
[-C--:B----4-:R-:W-:Y:S02]  /*17f0*/  @!P4 IMAD R2, R49, R16.reuse, RZ ;  /* 0x000000103102c224 */ /* 0x090fe400078e02ff */
[----:B------:R-:W-:-:S04]  /*1800*/  @!P4 IMAD.WIDE.U32 R24, R48, R16, RZ ;  /* 0x000000103018c225 */ /* 0x000fc800078e00ff */
[----:B------:R-:W-:Y:S01]  /*1810*/  @!P4 IMAD R2, R8, R48, R2 ;  /* 0x000000300802c224 */ /* 0x000fe200078e0202 */
[----:B-----5:R-:W-:Y:S01]  /*1820*/  @!P4 SHF.R.S32.HI R8, RZ, 0x1f, R15 ;  /* 0x0000001fff08c819 */ /* 0x020fe2000001140f */
[----:B------:R-:W-:-:S03]  /*1830*/  @P4 IMAD.IADD R9, R16, 0x1, R17 ;  /* 0x0000000110094824 */ /* 0x000fc600078e0211 */
[----:B------:R-:W-:Y:S01]  /*1840*/  @!P4 IADD3 R25, R25, R2, RZ ;  /* 0x000000021919c210 */ /* 0x000fe20007ffe0ff */
[----:B------:R-:W-:Y:S02]  /*1850*/  @!P0 IMAD.IADD R0, R0, 0x1, -R3 ;  /* 0x0000000100008824 */ /* 0x000fe400078e0a03 */
[----:B---3--:R-:W-:Y:S02]  /*1860*/  @!P4 IMAD R2, R23, R15, RZ ;  /* 0x0000000f1702c224 */ /* 0x008fe400078e02ff */
[----:B------:R-:W-:Y:S01]  /*1870*/  @P4 IMAD R13, R49, R9, RZ ;  /* 0x00000009310d4224 */ /* 0x000fe200078e02ff */
[----:B------:R-:W-:Y:S01]  /*1880*/  ISETP.GE.U32.AND P2, PT, R0, R3, PT ;  /* 0x000000030000720c */ /* 0x000fe20003f46070 */
[----:B------:R-:W-:Y:S01]  /*1890*/  @!P4 IMAD R2, R22, R8, R2 ;  /* 0x000000081602c224 */ /* 0x000fe200078e0202 */
[----:B------:R-:W-:Y:S01]  /*18a0*/  LOP3.LUT R3, R238, R7, RZ, 0x3c, !PT ;  /* 0x00000007ee037212 */ /* 0x000fe200078e3cff */
[----:B------:R-:W-:-:S04]  /*18b0*/  @P4 IMAD.WIDE.U32 R26, R48, R9, RZ ;  /* 0x00000009301a4225 */ /* 0x000fc800078e00ff */
[----:B------:R-:W-:Y:S01]  /*18c0*/  @!P4 IMAD.WIDE.U32 R22, R22, R15, R24 ;  /* 0x0000000f1616c225 */ /* 0x000fe200078e0018 */
[----:B------:R-:W-:Y:S02]  /*18d0*/  ISETP.GE.AND P1, PT, R3, RZ, PT ;  /* 0x000000ff0300720c */ /* 0x000fe40003f26270 */
[----:B------:R-:W-:Y:S01]  /*18e0*/  @!P0 IADD3 R6, R6, 0x1, RZ ;  /* 0x0000000106068810 */ /* 0x000fe20007ffe0ff */
[----:B------:R-:W-:Y:S01]  /*18f0*/  @P4 IMAD.IADD R13, R27, 0x1, R13 ;  /* 0x000000011b0d4824 */ /* 0x000fe200078e020d */
[----:B------:R-:W-:Y:S02]  /*1900*/  @P4 MOV R14, R26 ;  /* 0x0000001a000e4202 */ /* 0x000fe40000000f00 */
[----:B------:R-:W-:Y:S02]  /*1910*/  @!P4 IADD3 R13, R23, R2, RZ ;  /* 0x00000002170dc210 */ /* 0x000fe40007ffe0ff */
[----:B------:R-:W-:Y:S02]  /*1920*/  ISETP.NE.AND P0, PT, R7, RZ, PT ;  /* 0x000000ff0700720c */ /* 0x000fe40003f05270 */
[----:B------:R-:W-:-:S02]  /*1930*/  LEA R2, R166, 0xffffffc0, 0x6 ;  /* 0xffffffc0a6027811 */ /* 0x000fc400078e30ff */
[----:B------:R-:W-:Y:S01]  /*1940*/  @!P4 MOV R14, R22 ;  /* 0x00000016000ec202 */ /* 0x000fe20000000f00 */
[----:B------:R-:W-:Y:S01]  /*1950*/  @!P4 IMAD R8, R47, R16, RZ ;  /* 0x000000102f08c224 */ /* 0x000fe200078e02ff */
[----:B------:R-:W-:Y:S01]  /*1960*/  @!P4 SHF.R.S32.HI R0, RZ, 0x1f, R16 ;  /* 0x0000001fff00c819 */ /* 0x000fe20000011410 */
[----:B------:R-:W-:Y:S01]  /*1970*/  IMAD R12, R49, R2, RZ ;  /* 0x00000002310c7224 */ /* 0x000fe200078e02ff */
[----:B------:R-:W-:Y:S01]  /*1980*/  SHF.R.S32.HI R9, RZ, 0x1f, R2 ;  /* 0x0000001fff097819 */ /* 0x000fe20000011402 */
[----:B------:R-:W-:Y:S01]  /*1990*/  IMAD.MOV.U32 R24, RZ, RZ, R14 ;  /* 0x000000ffff187224 */ /* 0x000fe200078e000e */
[----:B------:R-:W-:Y:S01]  /*19a0*/  MOV R25, R13 ;  /* 0x0000000d00197202 */ /* 0x000fe20000000f00 */
[----:B------:R-:W-:Y:S01]  /*19b0*/  @!P4 IMAD R0, R0, R46, R8 ;  /* 0x0000002e0000c224 */ /* 0x000fe200078e0208 */
[----:B------:R-:W-:Y:S01]  /*19c0*/  @P2 IADD3 R6, R6, 0x1, RZ ;  /* 0x0000000106062810 */ /* 0x000fe20007ffe0ff */
[----:B------:R-:W-:Y:S01]  /*19d0*/  @!P4 IMAD.WIDE.U32 R22, R46, R16, RZ ;  /* 0x000000102e16c225 */ /* 0x000fe200078e00ff */
[----:B------:R-:W-:-:S03]  /*19e0*/  @P4 IADD3 R16, R16, R17, RZ ;  /* 0x0000001110104210 */ /* 0x000fc60007ffe0ff */
[----:B------:R-:W-:Y:S02]  /*19f0*/  IMAD R12, R9, R48, R12 ;  /* 0x00000030090c7224 */ /* 0x000fe400078e020c */
[----:B------:R-:W-:-:S04]  /*1a00*/  IMAD.WIDE.U32 R24, R48, R2, R24 ;  /* 0x0000000230187225 */ /* 0x000fc800078e0018 */
[----:B------:R-:W-:Y:S01]  /*1a10*/  @!P4 IMAD.IADD R23, R23, 0x1, R0 ;  /* 0x000000011717c824 */ /* 0x000fe200078e0200 */
[----:B------:R-:W-:Y:S01]  /*1a20*/  @!P4 SHF.R.S32.HI R0, RZ, 0x1f, R15 ;  /* 0x0000001fff00c819 */ /* 0x000fe2000001140f */
[----:B------:R-:W-:Y:S01]  /*1a30*/  @!P1 IMAD.MOV R6, RZ, RZ, -R6 ;  /* 0x000000ffff069224 */ /* 0x000fe200078e0a06 */
[----:B------:R-:W-:Y:S01]  /*1a40*/  @!P0 LOP3.LUT R6, RZ, R7, RZ, 0x33, !PT ;  /* 0x00000007ff068212 */ /* 0x000fe200078e33ff */
[----:B------:R-:W-:Y:S01]  /*1a50*/  @!P4 IMAD R3, R21, R15, RZ ;  /* 0x0000000f1503c224 */ /* 0x000fe200078e02ff */
[----:B------:R-:W-:Y:S02]  /*1a60*/  IADD3 R13, R25, R12, RZ ;  /* 0x0000000c190d7210 */ /* 0x000fe40007ffe0ff */
[----:B------:R-:W-:Y:S01]  /*1a70*/  MOV R12, R24 ;  /* 0x00000018000c7202 */ /* 0x000fe20000000f00 */
[----:B------:R-:W-:Y:S01]  /*1a80*/  @!P4 IMAD R0, R20, R0, R3 ;  /* 0x000000001400c224 */ /* 0x000fe200078e0203 */
[----:B------:R-:W-:Y:S01]  /*1a90*/  SHF.R.S32.HI R8, RZ, 0x1f, R6 ;  /* 0x0000001fff087819 */ /* 0x000fe20000011406 */
[----:B------:R-:W-:-:S02]  /*1aa0*/  @P4 IMAD R21, R47, R16, RZ ;  /* 0x000000102f154224 */ /* 0x000fc400078e02ff */
[----:B------:R-:W-:Y:S02]  /*1ab0*/  IMAD R3, R19, R6, RZ ;  /* 0x0000000613037224 */ /* 0x000fe400078e02ff */
[----:B------:R-:W-:-:S04]  /*1ac0*/  @P4 IMAD.WIDE.U32 R16, R46, R16, RZ ;  /* 0x000000102e104225 */ /* 0x000fc800078e00ff */
[----:B------:R-:W-:Y:S01]  /*1ad0*/  @!P4 IMAD.WIDE.U32 R22, R20, R15, R22 ;  /* 0x0000000f1416c225 */ /* 0x000fe200078e0016 */
[----:B------:R-:W-:-:S03]  /*1ae0*/  @P4 IADD3 R21, R17, R21, RZ ;  /* 0x0000001511154210 */ /* 0x000fc60007ffe0ff */
[----:B------:R-:W-:Y:S01]  /*1af0*/  IMAD.WIDE.U32 R12, R18, R6, R12 ;  /* 0x00000006120c7225 */ /* 0x000fe200078e000c */
[----:B------:R-:W-:-:S03]  /*1b00*/  @P4 MOV R19, R16 ;  /* 0x0000001000134202 */ /* 0x000fc60000000f00 */
[----:B------:R-:W-:Y:S01]  /*1b10*/  IMAD R18, R18, R8, R3 ;  /* 0x0000000812127224 */ /* 0x000fe200078e0203 */
[----:B------:R-:W-:Y:S01]  /*1b20*/  @!P4 MOV R19, R22 ;  /* 0x000000160013c202 */ /* 0x000fe20000000f00 */
[----:B------:R-:W-:Y:S01]  /*1b30*/  @!P4 IMAD.IADD R21, R23, 0x1, R0 ;  /* 0x000000011715c824 */ /* 0x000fe200078e0200 */
[----:B------:R-:W-:Y:S01]  /*1b40*/  MOV R3, R12 ;  /* 0x0000000c00037202 */ /* 0x000fe20000000f00 */
[----:B------:R-:W-:Y:S01]  /*1b50*/  IMAD.IADD R0, R13, 0x1, R18 ;  /* 0x000000010d007824 */ /* 0x000fe200078e0212 */
[----:B------:R-:W-:Y:S02]  /*1b60*/  MOV R17, R2 ;  /* 0x0000000200117202 */ /* 0x000fe40000000f00 */
[----:B------:R-:W-:Y:S02]  /*1b70*/  MOV R16, R6 ;  /* 0x0000000600107202 */ /* 0x000fe40000000f00 */
.L_x_2902:
[----:B-1----:R-:W-:Y:S05]  /*1b80*/  BSYNC B0 ;  /* 0x0000000000007941 */ /* 0x002fea0003800000 */
.L_x_2900:
        /* <DEDUP_REMOVED lines=11> */
[----:B------:R-:W-:-:S05]  /*1c40*/  LOP3.LUT R18, R22, 0xfffffff0, RZ, 0xc0, !PT ;  /* 0xfffffff016127812 */ /* 0x000fca00078ec0ff */
[----:B------:R-:W-:Y:S01]  /*1c50*/  IMAD.IADD R18, R134, 0x1, -R18 ;  /* 0x0000000186127824 */ /* 0x000fe200078e0a12 */
[----:B------:R-:W-:-:S04]  /*1c60*/  LEA.HI R158, R45, R134, RZ, 0x3 ;  /* 0x000000862d9e7211 */ /* 0x000fc800078f18ff */
[----:B-1----:R-:W-:Y:S02]  /*1c70*/  SHF.R.S32.HI R4, RZ, 0x1f, R18 ;  /* 0x0000001fff047819 */ /* 0x002fe40000011412 */
[----:B------:R-:W-:Y:S02]  /*1c80*/  LOP3.LUT R52, R158, 0xfffffff8, RZ, 0xc0, !PT ;  /* 0xfffffff89e347812 */ /* 0x000fe400078ec0ff */
[----:B------:R-:W-:-:S04]  /*1c90*/  LEA.HI R4, R4, R18, RZ, 0x3 ;  /* 0x0000001204047211 */ /* 0x000fc800078f18ff */
[----:B------:R-:W-:Y:S01]  /*1ca0*/  LOP3.LUT R5, R4, 0xfffffff8, RZ, 0xc0, !PT ;  /* 0xfffffff804057812 */ /* 0x000fe200078ec0ff */
[----:B------:R-:W-:Y:S01]  /*1cb0*/  IMAD.IADD R52, R134, 0x1, -R52 ;  /* 0x0000000186347824 */ /* 0x000fe200078e0a34 */
[----:B------:R-:W-:-:S03]  /*1cc0*/  SHF.R.S32.HI R158, RZ, 0x3, R158 ;  /* 0x00000003ff9e7819 */ /* 0x000fc6000001149e */
[----:B------:R-:W-:Y:S02]  /*1cd0*/  IMAD.IADD R5, R18, 0x1, -R5 ;  /* 0x0000000112057824 */ /* 0x000fe400078e0a05 */
[----:B------:R-:W-:Y:S02]  /*1ce0*/  IMAD.SHL.U32 R18, R52, 0x8, RZ ;  /* 0x0000000834127824 */ /* 0x000fe400078e00ff */
[----:B------:R-:W-:-:S03]  /*1cf0*/  IMAD.SHL.U32 R23, R158, 0x40, RZ ;  /* 0x000000409e177824 */ /* 0x000fc600078e00ff */
[----:B------:R-:W-:Y:S02]  /*1d00*/  IADD3 R30, P1, R18, R19, RZ ;  /* 0x00000013121e7210 */ /* 0x000fe40007f3e0ff */
[----:B------:R-:W-:Y:S01]  /*1d10*/  SHF.R.S32.HI R19, RZ, 0x1f, R18 ;  /* 0x0000001fff137819 */ /* 0x000fe20000011412 */
[----:B-----5:R-:W-:Y:S01]  /*1d20*/  IMAD R9, R9, R46, RZ ;  /* 0x0000002e09097224 */ /* 0x020fe200078e02ff */
[----:B------:R-:W-:Y:S02]  /*1d30*/  SHF.R.S32.HI R53, RZ, 0x4, R22 ;  /* 0x00000004ff357819 */ /* 0x000fe40000011416 */
[----:B------:R-:W-:Y:S01]  /*1d40*/  LOP3.LUT R23, R23, 0x1c0, RZ, 0xc0, !PT ;  /* 0x000001c017177812 */ /* 0x000fe200078ec0ff */
[----:B------:R-:W-:Y:S01]  /*1d50*/  IMAD.X R31, R19, 0x1, R21, P1 ;  /* 0x00000001131f7824 */ /* 0x000fe200008e0615 */
[----:B------:R-:W-:Y:S01]  /*1d60*/  LEA.HI R21, R45, R134, RZ, 0x6 ;  /* 0x000000862d157211 */ /* 0x000fe200078f30ff */
[C---:B------:R-:W-:Y:S01]  /*1d70*/  IMAD R9, R17.reuse, R47, R9 ;  /* 0x0000002f11097224 */ /* 0x040fe200078e0209 */
[----:B------:R-:W-:Y:S01]  /*1d80*/  LEA.HI R22, R22, R53, RZ, 0x1 ;  /* 0x0000003516167211 */ /* 0x000fe200078f08ff */
[----:B------:R-:W-:Y:S01]  /*1d90*/  IMAD.WIDE.U32 R30, R17, R46, R30 ;  /* 0x0000002e111e7225 */ /* 0x000fe200078e001e */
[----:B------:R-:W-:-:S02]  /*1da0*/  LOP3.LUT R24, R23, 0x38, R18, 0xf8, !PT ;  /* 0x0000003817187812 */ /* 0x000fc400078ef812 */
[----:B------:R-:W-:Y:S01]  /*1db0*/  SHF.R.U32.HI R23, RZ, 0x3, R23 ;  /* 0x00000003ff177819 */ /* 0x000fe20000011617 */
[----:B------:R-:W-:Y:S01]  /*1dc0*/  IMAD.SHL.U32 R21, R21, 0x8, RZ ;  /* 0x0000000815157824 */ /* 0x000fe200078e00ff */
[----:B------:R-:W-:Y:S01]  /*1dd0*/  LOP3.LUT R22, R22, 0xfffffffe, RZ, 0xc0, !PT ;  /* 0xfffffffe16167812 */ /* 0x000fe200078ec0ff */
[----:B------:R-:W-:Y:S01]  /*1de0*/  IMAD.IADD R31, R31, 0x1, R9 ;  /* 0x000000011f1f7824 */ /* 0x000fe200078e0209 */
[----:B------:R-:W-:Y:S01]  /*1df0*/  LOP3.LUT R23, R24, R23, RZ, 0x3c, !PT ;  /* 0x0000001718177212 */ /* 0x000fe200078e3cff */
[----:B------:R-:W-:Y:S02]  /*1e00*/  IMAD R9, R29, R16, RZ ;  /* 0x000000101d097224 */ /* 0x000fe400078e02ff */
[----:B------:R-:W-:Y:S01]  /*1e10*/  IMAD.IADD R53, R53, 0x1, -R22 ;  /* 0x0000000135357824 */ /* 0x000fe200078e0a16 */
[----:B------:R-:W-:Y:S01]  /*1e20*/  LOP3.LUT R155, R23, 0xfffffe00, R21, 0xf8, !PT ;  /* 0xfffffe00179b7812 */ /* 0x000fe200078ef815 */
[-C--:B------:R-:W-:Y:S02]  /*1e30*/  IMAD R9, R8, R28.reuse, R9 ;  /* 0x0000001c08097224 */ /* 0x080fe400078e0209 */
[----:B------:R-:W-:Y:S01]  /*1e40*/  IMAD.WIDE.U32 R22, R16, R28, R30 ;  /* 0x0000001c10167225 */ /* 0x000fe200078e001e */
[----:B------:R-:W-:-:S02]  /*1e50*/  SHF.R.S32.HI R159, RZ, 0x1f, R158 ;  /* 0x0000001fff9f7819 */ /* 0x000fc4000001149e */
[----:B------:R-:W-:Y:S01]  /*1e60*/  SHF.R.S32.HI R57, RZ, 0x1f, R239 ;  /* 0x0000001fff397819 */ /* 0x000fe200000114ef */
[----:B------:R-:W-:Y:S02]  /*1e70*/  IMAD.SHL.U32 R17, R5, 0x40, RZ ;  /* 0x0000004005117824 */ /* 0x000fe400078e00ff */
[----:B------:R-:W-:Y:S02]  /*1e80*/  IMAD.IADD R23, R23, 0x1, R9 ;  /* 0x0000000117177824 */ /* 0x000fe400078e0209 */
[----:B------:R-:W-:Y:S01]  /*1e90*/  IMAD R184, R47, R158, RZ ;  /* 0x0000009e2fb87224 */ /* 0x000fe200078e02ff */
[----:B------:R-:W-:Y:S01]  /*1ea0*/  LOP3.LUT R17, R17, 0x1c0, RZ, 0xc0, !PT ;  /* 0x000001c011117812 */ /* 0x000fe200078ec0ff */
[----:B------:R-:W-:Y:S02]  /*1eb0*/  IMAD.SHL.U32 R21, R53, 0x8, RZ ;  /* 0x0000000835157824 */ /* 0x000fe400078e00ff */
[-C--:B------:R-:W-:Y:S02]  /*1ec0*/  IMAD R184, R159, R46.reuse, R184 ;  /* 0x0000002e9fb87224 */ /* 0x080fe400078e02b8 */
[----:B------:R-:W-:Y:S01]  /*1ed0*/  IMAD.WIDE.U32 R22, R158, R46, R22 ;  /* 0x0000002e9e167225 */ /* 0x000fe200078e0016 */
[----:B------:R-:W-:-:S02]  /*1ee0*/  LOP3.LUT R21, R17, 0x8, R21, 0xf8, !PT ;  /* 0x0000000811157812 */ /* 0x000fc400078ef815 */
[----:B------:R-:W-:Y:S01]  /*1ef0*/  SHF.R.U32.HI R35, RZ, 0x3, R17 ;  /* 0x00000003ff237819 */ /* 0x000fe20000011611 */
[----:B------:R-:W-:Y:S01]  /*1f00*/  IMAD.IADD R184, R23, 0x1, R184 ;  /* 0x0000000117b87824 */ /* 0x000fe200078e02b8 */
[C---:B------:R-:W-:Y:S02]  /*1f10*/  LOP3.LUT P5, RZ, R5.reuse, 0x4, RZ, 0xc0, !PT ;  /* 0x0000000405ff7812 */ /* 0x040fe400078ac0ff */
[----:B------:R-:W-:Y:S01]  /*1f20*/  LOP3.LUT P4, RZ, R5, 0x2, RZ, 0xc0, !PT ;  /* 0x0000000205ff7812 */ /* 0x000fe2000788c0ff */
[----:B------:R-:W-:Y:S01]  /*1f30*/  IMAD.SHL.U32 R4, R4, 0x40, RZ ;  /* 0x0000004004047824 */ /* 0x000fe200078e00ff */
[----:B------:R-:W-:Y:S02]  /*1f40*/  LOP3.LUT R35, R21, R35, RZ, 0x3c, !PT ;  /* 0x0000002315237212 */ /* 0x000fe400078e3cff */
[----:B------:R-:W-:Y:S02]  /*1f50*/  SHF.R.S32.HI R81, RZ, 0x1f, R82 ;  /* 0x0000001fff517819 */ /* 0x000fe40000011452 */
[----:B------:R-:W-:-:S02]  /*1f60*/  LOP3.LUT R35, R35, 0xfffffe00, R4, 0xf8, !PT ;  /* 0xfffffe0023237812 */ /* 0x000fc400078ef804 */
[----:B------:R-:W-:Y:S02]  /*1f70*/  SHF.R.S32.HI R163, RZ, 0x1f, R238 ;  /* 0x0000001fffa37819 */ /* 0x000fe400000114ee */
[----:B------:R-:W-:-:S04]  /*1f80*/  LEA.HI R81, R81, R82, RZ, 0x6 ;  /* 0x0000005251517211 */ /* 0x000fc800078f30ff */
[----:B------:R-:W-:-:S04]  /*1f90*/  SHF.R.S32.HI R81, RZ, 0x6, R81 ;  /* 0x00000006ff517819 */ /* 0x000fc80000011451 */
[----:B------:R-:W-:Y:S01]  /*1fa0*/  IMNMX R81, RZ, R81, !PT ;  /* 0x00000051ff517217 */ /* 0x000fe20007800200 */
[----:B------:R-:W-:-:S04]  /*1fb0*/  IMAD.WIDE R170, R240, 0x40, R158 ;  /* 0x00000040f0aa7825 */ /* 0x000fc800078e029e */
        /* <DEDUP_REMOVED lines=16> */
[----:B------:R-:W-:Y:S02]  /*20c0*/  @P0 IMAD.MOV.U32 R17, RZ, RZ, R24 ;  /* 0x000000ffff110224 */ /* 0x000fe400078e0018 */
[----:B---3--:R-:W-:-:S04]  /*20d0*/  @!P0 IMAD R9, R27, R239, RZ ;  /* 0x000000ef1b098224 */ /* 0x008fc800078e02ff */
[C---:B------:R-:W-:Y:S02]  /*20e0*/  @!P0 IMAD R9, R26.reuse, R57, R9 ;  /* 0x000000391a098224 */ /* 0x040fe400078e0209 */
[----:B------:R-:W-:Y:S01]  /*20f0*/  @!P0 IMAD.WIDE.U32 R26, R26, R239, RZ ;  /* 0x000000ef1a1a8225 */ /* 0x000fe200078e00ff */
[----:B------:R-:W-:-:S03]  /*2100*/  LEA R185, P1, R22, R12, 0x1 ;  /* 0x0000000c16b97211 */ /* 0x000fc600078208ff */
[----:B------:R-:W-:Y:S02]  /*2110*/  @!P0 IMAD.MOV.U32 R17, RZ, RZ, R26 ;  /* 0x000000ffff118224 */ /* 0x000fe400078e001a */
[----:B------:R-:W-:Y:S01]  /*2120*/  @P0 IMAD R5, R15, R242, RZ ;  /* 0x000000f20f050224 */ /* 0x000fe200078e02ff */
[----:B------:R-:W-:Y:S02]  /*2130*/  LEA.HI.X R184, R22, R13, R184, 0x1, P1 ;  /* 0x0000000d16b87211 */ /* 0x000fe400008f0cb8 */
[C---:B------:R-:W-:Y:S01]  /*2140*/  IADD3 R13, R18.reuse, 0x40, RZ ;  /* 0x00000040120d7810 */ /* 0x040fe20007ffe0ff */
[----:B------:R-:W-:Y:S01]  /*2150*/  @P0 IMAD.IADD R5, R25, 0x1, R5 ;  /* 0x0000000119050824 */ /* 0x000fe200078e0205 */
[----:B------:R-:W-:Y:S01]  /*2160*/  IADD3 R24, P2, R18, R17, RZ ;  /* 0x0000001112187210 */ /* 0x000fe20007f5e0ff */
[----:B------:R-:W-:Y:S02]  /*2170*/  @!P0 IMAD.IADD R5, R27, 0x1, R9 ;  /* 0x000000011b058824 */ /* 0x000fe400078e0209 */
[----:B------:R-:W-:-:S02]  /*2180*/  @P0 IMAD.MOV.U32 R174, RZ, RZ, R14 ;  /* 0x000000ffffae0224 */ /* 0x000fc400078e000e */
[--C-:B------:R-:W-:Y:S02]  /*2190*/  @P0 IMAD.MOV.U32 R175, RZ, RZ, R15.reuse ;  /* 0x000000ffffaf0224 */ /* 0x100fe400078e000f */
[----:B------:R-:W-:Y:S02]  /*21a0*/  @!P0 IMAD.MOV.U32 R174, RZ, RZ, R14 ;  /* 0x000000ffffae8224 */ /* 0x000fe400078e000e */
[----:B------:R-:W-:Y:S01]  /*21b0*/  @!P0 IMAD.MOV.U32 R175, RZ, RZ, R15 ;  /* 0x000000ffffaf8224 */ /* 0x000fe200078e000f */
[----:B----4-:R-:W-:Y:S01]  /*21c0*/  ISETP.GE.AND P0, PT, R13, R154, PT ;  /* 0x0000009a0d00720c */ /* 0x010fe20003f06270 */
[----:B------:R-:W-:Y:S01]  /*21d0*/  IMAD R4, R7, R238, RZ ;  /* 0x000000ee07047224 */ /* 0x000fe200078e02ff */
[C---:B------:R-:W-:Y:S01]  /*21e0*/  IADD3 R9, R18.reuse, 0xc0, RZ ;  /* 0x000000c012097810 */ /* 0x040fe20007ffe0ff */
[----:B------:R-:W-:Y:S01]  /*21f0*/  IMAD.X R25, R19, 0x1, R5, P2 ;  /* 0x0000000113197824 */ /* 0x000fe200010e0605 */
[----:B------:R-:W-:Y:S02]  /*2200*/  ISETP.GE.AND P1, PT, R18, R154, PT ;  /* 0x0000009a1200720c */ /* 0x000fe40003f26270 */
[----:B------:R-:W-:-:S02]  /*2210*/  SEL R5, RZ, 0xffffffff, P0 ;  /* 0xffffffffff057807 */ /* 0x000fc40000000000 */
[----:B------:R-:W-:Y:S01]  /*2220*/  IADD3 R12, R18, 0x80, RZ ;  /* 0x00000080120c7810 */ /* 0x000fe20007ffe0ff */
[----:B------:R-:W-:Y:S01]  /*2230*/  IMAD R4, R6, R163, R4 ;  /* 0x000000a306047224 */ /* 0x000fe200078e0204 */
[----:B------:R-:W-:Y:S01]  /*2240*/  ISETP.GE.AND P0, PT, R9, R154, PT ;  /* 0x0000009a0900720c */ /* 0x000fe20003f06270 */
[----:B------:R-:W-:Y:S01]  /*2250*/  IMAD.WIDE.U32 R14, R238, R6, R24 ;  /* 0x00000006ee0e7225 */ /* 0x000fe200078e0018 */
[----:B------:R-:W-:Y:S02]  /*2260*/  SEL R6, RZ, 0x1, P1 ;  /* 0x00000001ff067807 */ /* 0x000fe40000800000 */
[----:B------:R-:W-:Y:S02]  /*2270*/  ISETP.GE.AND P1, PT, R12, R154, PT ;  /* 0x0000009a0c00720c */ /* 0x000fe40003f26270 */
[----:B------:R-:W-:Y:S01]  /*2280*/  SEL R152, RZ, 0x8, P0 ;  /* 0x00000008ff987807 */ /* 0x000fe20000000000 */
[----:B------:R-:W-:Y:S01]  /*2290*/  IMAD.IADD R15, R15, 0x1, R4 ;  /* 0x000000010f0f7824 */ /* 0x000fe200078e0204 */
[----:B------:R-:W-:-:S02]  /*22a0*/  IADD3 R160, P0, R18, R3, RZ ;  /* 0x0000000312a07210 */ /* 0x000fc40007f1e0ff */
[----:B------:R-:W-:Y:S02]  /*22b0*/  SEL R4, RZ, 0x4, P1 ;  /* 0x00000004ff047807 */ /* 0x000fe40000800000 */
[----:B------:R-:W-:Y:S01]  /*22c0*/  ISETP.GT.AND P1, PT, R166, R81, PT ;  /* 0x00000051a600720c */ /* 0x000fe20003f24270 */
[----:B------:R-:W-:Y:S02]  /*22d0*/  IMAD.X R161, R19, 0x1, R0, P0 ;  /* 0x0000000113a17824 */ /* 0x000fe400000e0600 */
[----:B------:R-:W-:Y:S02]  /*22e0*/  IMAD.SHL.U32 R5, R5, 0x2, RZ ;  /* 0x0000000205057824 */ /* 0x000fe400078e00ff */
[----:B------:R-:W-:Y:S02]  /*22f0*/  IMAD R172, R171, R174, RZ ;  /* 0x000000aeabac7224 */ /* 0x000fe400078e02ff */
[----:B------:R-:W-:Y:S01]  /*2300*/  IMAD.WIDE.U32 R160, R158, R48, R160 ;  /* 0x000000309ea07225 */ /* 0x000fe200078e00a0 */
[----:B------:R-:W-:-:S03]  /*2310*/  LOP3.LUT R5, R5, 0x2, R6, 0xe2, !PT ;  /* 0x0000000205057812 */ /* 0x000fc600078ee206 */
[----:B------:R-:W-:Y:S01]  /*2320*/  IMAD R172, R170, R175, R172 ;  /* 0x000000afaaac7224 */ /* 0x000fe200078e02ac */
[----:B------:R-:W-:Y:S01]  /*2330*/  LEA R236, P0, R160, R168, 0x1 ;  /* 0x000000a8a0ec7211 */ /* 0x000fe200078008ff */
[----:B------:R-:W-:Y:S02]  /*2340*/  IMAD.IADD R165, R161, 0x1, R164 ;  /* 0x00000001a1a57824 */ /* 0x000fe400078e02a4 */
[----:B------:R-:W-:Y:S01]  /*2350*/  IMAD.WIDE.U32 R170, R170, R174, R14 ;  /* 0x000000aeaaaa7225 */ /* 0x000fe200078e000e */
[----:B------:R-:W-:Y:S02]  /*2360*/  LOP3.LUT R152, R152, R5, R4, 0xfe, !PT ;  /* 0x0000000598987212 */ /* 0x000fe400078efe04 */
[----:B------:R-:W-:Y:S01]  /*2370*/  LEA.HI.X R235, R160, R169, R165, 0x1, P0 ;  /* 0x000000a9a0eb7211 */ /* 0x000fe200000f0ca5 */
[----:B------:R-:W-:Y:S02]  /*2380*/  @!P3 IMAD.MOV.U32 R20, RZ, RZ, RZ ;  /* 0x000000ffff14b224 */ /* 0x000fe400078e00ff */
[----:B------:R-:W-:Y:S01]  /*2390*/  IMAD.IADD R173, R171, 0x1, R172 ;  /* 0x00000001abad7824 */ /* 0x000fe200078e02ac */
        /* <DEDUP_REMOVED lines=13> */
[----:B------:R-:W-:Y:S01]  /*2470*/  IMAD.SHL.U32 R59, R46, 0x20, RZ ;  /* 0x000000202e3b7824 */ /* 0x000fe200078e00ff */
        /* <DEDUP_REMOVED lines=41> */
[----:B------:R-:W-:Y:S01]  /*2710*/  IMAD R3, R27, R16, RZ ;  /* 0x000000101b037224 */ /* 0x000fe200078e02ff */
        /* <DEDUP_REMOVED lines=71> */
[C---:B------:R-:W-:Y:S01]  /*2b90*/  SHF.L.U32 R106, R180.reuse, 0x4, RZ ;  /* 0x00000004b46a7819 */ /* 0x040fe200000006ff */
        /* <DEDUP_REMOVED lines=45> */
.L_x_3021:
[----:B------:R-:W-:Y:S01]  /*2e70*/  MOV R3, R110 ;  /* 0x0000006e00037202 */ /* 0x000fe20000000f00 */
[----:B------:R-:W-:Y:S01]  /*2e80*/  IMAD.SHL.U32 R16, R14, 0x40, RZ ;  /* 0x000000400e107824 */ /* 0x000fe200078e00ff */
[----:B------:R-:W-:Y:S01]  /*2e90*/  BSSY B0, `(.L_x_2904) ;  /* 0x000001d000007945 */ /* 0x000fe20003800000 */
[----:B------:R-:W-:Y:S03]  /*2ea0*/  IMAD.MOV.U32 R2, RZ, RZ, R111 ;  /* 0x000000ffff027224 */ /* 0x000fe600078e006f */
[----:B------:R-:W-:Y:S04]  /*2eb0*/  IADD3 R15, R16, -0x40, RZ ;  /* 0xffffffc0100f7810 */ /* 0x000fe80007ffe0ff */
[----:B------:R-:W-:Y:S01]  /*2ec0*/  IADD3 R157, R82, -R15, RZ ;  /* 0x8000000f529d7210 */ /* 0x000fe20007ffe0ff */
[----:B------:R-:W-:Y:S05]  /*2ed0*/  IMAD.IADD R167, R51, 0x1, -R15 ;  /* 0x0000000133a77824 */ /* 0x000fea00078e0a0f */
[C---:B------:R-:W-:Y:S04]  /*2ee0*/  ISETP.GE.AND P2, PT, R158.reuse, R167, PT ;  /* 0x000000a79e00720c */ /* 0x040fe80003f46270 */
[----:B------:R-:W-:Y:S11]  /*2ef0*/  ISETP.GE.AND P2, PT, R158, R157, !P2 ;  /* 0x0000009d9e00720c */ /* 0x000ff60005746270 */
[----:B------:R-:W-:Y:S02]  /*2f00*/  @!UPT UIADD3 URZ, URZ, URZ, URZ ;  /* 0x0000003f3f3ff290 */ /* 0x000fe4000fffe03f */
[----:B-----5:R-:W-:-:S05]  /*2f10*/  @!P2 BRA `(.L_x_2905) ;  /* 0x000001400000a947 */ /* 0x020fca0003800000 */
        /* <DEDUP_REMOVED lines=20> */
.L_x_2905:
[----:B------:R-:W-:Y:S05]  /*3060*/  BSYNC B0 ;  /* 0x0000000000007941 */ /* 0x000fea0003800000 */
.L_x_2904:
        /* <DEDUP_REMOVED lines=21> */
.L_x_2907:
[----:B------:R-:W-:Y:S05]  /*31c0*/  BSYNC B0 ;  /* 0x0000000000007941 */ /* 0x000fea0003800000 */
.L_x_2906:
        /* <DEDUP_REMOVED lines=21> */
.L_x_2909:
[----:B------:R-:W-:Y:S05]  /*3320*/  BSYNC B0 ;  /* 0x0000000000007941 */ /* 0x000fea0003800000 */
.L_x_2908:
        /* <DEDUP_REMOVED lines=21> */
.L_x_2911:
[----:B------:R-:W-:Y:S05]  /*3480*/  BSYNC B0 ;  /* 0x0000000000007941 */ /* 0x000fea0003800000 */
.L_x_2910:
        /* <DEDUP_REMOVED lines=19> */
[----:B------:R-:W-:Y:S02]  /*35c0*/  MOV R2, R113 ;  /* 0x0000007100027202 */ /* 0x000fe40000000f00 */
[----:B------:R-:W-:Y:S02]  /*35d0*/  MOV R3, R112 ;  /* 0x0000007000037202 */ /* 0x000fe40000000f00 */
[----:B------:R-:W-:Y:S03]  /*35e0*/  ISETP.GE.AND P0, PT, R18, R17, PT ;  /* 0x000000111200720c */ /* 0x000fe60003f06270 */
[----:B------:R2:W3:Y:S10]  /*35f0*/  LD.E.128 R24, [R2.64] ;  /* 0x0000000602187980 */ /* 0x0004f4000c101d00 */
[----:B------:R-:W4:Y:S06]  /*3600*/  @!P0 LD.E.64 R30, [R36.64] ;  /* 0x00000006241e8980 */ /* 0x000f2c000c101b00 */
[----:B--2---:R-:W2:Y:S02]  /*3610*/  @!P0 LD.E.64 R2, [R20.64] ;  /* 0x0000000614028980 */ /* 0x004ea4000c101b00 */
[--C-:B--2---:R-:W-:Y:S01]  /*3620*/  @!P0 HADD2.F32 R8, -RZ, R2.reuse.H0_H0 ;  /* 0x20000002ff088230 */ /* 0x104fe20000004100 */
[----:B---3--:R-:W-:Y:S01]  /*3630*/  @!P0 MOV R0, R24 ;  /* 0x0000001800008202 */ /* 0x008fe20000000f00 */
[----:B-1----:R-:W-:Y:S01]  /*3640*/  @!P0 HADD2.F32 R6, -RZ, R2.H1_H1 ;  /* 0x30000002ff068230 */ /* 0x002fe20000004100 */
[----:B------:R-:W-:Y:S01]  /*3650*/  @!P0 MOV R7, R25 ;  /* 0x0000001900078202 */ /* 0x000fe20000000f00 */
[----:B----4-:R-:W-:Y:S02]  /*3660*/  @!P0 HADD2.F32 R22, -RZ, R30.H0_H0 ;  /* 0x2000001eff168230 */ /* 0x010fe40000004100 */
        /* <DEDUP_REMOVED lines=40> */
.L_x_2918:
[----:B------:R-:W-:Y:S05]  /*38f0*/  BSYNC B0 ;  /* 0x0000000000007941 */ /* 0x000fea0003800000 */
.L_x_2917:
[----:B------:R-:W-:Y:S01]  /*3900*/  ISETP.GE.AND P0, PT, R13, R156, PT ;  /* 0x0000009c0d00720c */ /* 0x000fe20003f06270 */
[----:B------:R-:W-:Y:S01]  /*3910*/  @!UPT UIADD3 URZ, URZ, URZ, URZ ;  /* 0x0000003f3f3ff290 */ /* 0x000fe2000fffe03f */
[----:B------:R-:W-:Y:S11]  /*3920*/  BSSY B0, `(.L_x_2919) ;  /* 0x0000035000007945 */ /* 0x000ff60003800000 */
[----:B------:R-:W-:-:S05]  /*3930*/  @P0 BRA `(.L_x_2920) ;  /* 0x0000033000000947 */ /* 0x000fca0003800000 */
[----:B------:R-:W-:Y:S02]  /*3940*/  MOV R2, R113 ;  /* 0x0000007100027202 */ /* 0x000fe40000000f00 */
[----:B------:R-:W-:Y:S02]  /*3950*/  MOV R3, R112 ;  /* 0x0000007000037202 */ /* 0x000fe40000000f00 */
[----:B------:R-:W-:Y:S03]  /*3960*/  ISETP.GE.AND P0, PT, R13, R17, PT ;  /* 0x000000110d00720c */ /* 0x000fe60003f06270 */
[----:B-1----:R1:W2:Y:S10]  /*3970*/  LD.E.128 R24, [R2.64+0x80] ;  /* 0x0000800602187980 */ /* 0x0022b4000c101d00 */
        /* <DEDUP_REMOVED lines=47> */
.L_x_2920:
[----:B------:R-:W-:Y:S05]  /*3c70*/  BSYNC B0 ;  /* 0x0000000000007941 */ /* 0x000fea0003800000 */
.L_x_2919:
        /* <DEDUP_REMOVED lines=55> */
.L_x_2922:
[----:B------:R-:W-:Y:S05]  /*3ff0*/  BSYNC B0 ;  /* 0x0000000000007941 */ /* 0x000fea0003800000 */
.L_x_2921:
[----:B------:R-:W-:Y:S11]  /*4000*/  ISETP.GE.AND P0, PT, R9, R156, PT ;  /* 0x0000009c0900720c */ /* 0x000ff60003f06270 */
[----:B------:R-:W-:Y:S02]  /*4010*/  @!UPT UIADD3 URZ, URZ, URZ, URZ ;  /* 0x0000003f3f3ff290 */ /* 0x000fe4000fffe03f */
        /* <DEDUP_REMOVED lines=52> */
.L_x_2916:
[----:B------:R-:W-:Y:S05]  /*4360*/  BSYNC B1 ;  /* 0x0000000000017941 */ /* 0x000fea0003800000 */
.L_x_2915:
        /* <DEDUP_REMOVED lines=14> */
[----:B------:R-:W-:Y:S02]  /*4450*/  LEA R24, P1, R84, R113, 0x1 ;  /* 0x0000007154187211 */ /* 0x000fe400078208ff */
        /* <DEDUP_REMOVED lines=52> */
.L_x_2926:
[----:B------:R-:W-:Y:S05]  /*47a0*/  BSYNC B0 ;  /* 0x0000000000007941 */ /* 0x000fea0003800000 */
.L_x_2925:
        /* <DEDUP_REMOVED lines=57> */
.L_x_2928:
[----:B------:R-:W-:Y:S05]  /*4b40*/  BSYNC B0 ;  /* 0x0000000000007941 */ /* 0x000fea0003800000 */
.L_x_2927:
        /* <DEDUP_REMOVED lines=57> */
.L_x_2930:
[----:B------:R-:W-:Y:S05]  /*4ee0*/  BSYNC B0 ;  /* 0x0000000000007941 */ /* 0x000fea0003800000 */
.L_x_2929:
        /* <DEDUP_REMOVED lines=56> */
.L_x_2924:
[----:B------:R-:W-:Y:S05]  /*5270*/  BSYNC B1 ;  /* 0x0000000000017941 */ /* 0x000fea0003800000 */
.L_x_2923:
        /* <DEDUP_REMOVED lines=67> */
.L_x_2934:
[----:B------:R-:W-:Y:S05]  /*56b0*/  BSYNC B0 ;  /* 0x0000000000007941 */ /* 0x000fea0003800000 */
.L_x_2933:
        /* <DEDUP_REMOVED lines=57> */
.L_x_2936:
[----:B------:R-:W-:Y:S05]  /*5a50*/  BSYNC B0 ;  /* 0x0000000000007941 */ /* 0x000fea0003800000 */
.L_x_2935:
        /* <DEDUP_REMOVED lines=57> */
.L_x_2938:
[----:B------:R-:W-:Y:S05]  /*5df0*/  BSYNC B0 ;  /* 0x0000000000007941 */ /* 0x000fea0003800000 */
.L_x_2937:
        /* <DEDUP_REMOVED lines=56> */
.L_x_2932:
[----:B------:R-:W-:Y:S05]  /*6180*/  BSYNC B1 ;  /* 0x0000000000017941 */ /* 0x000fea0003800000 */
.L_x_2931:
        /* <DEDUP_REMOVED lines=71> */
.L_x_2942:
[----:B------:R-:W-:Y:S05]  /*6600*/  BSYNC B0 ;  /* 0x0000000000007941 */ /* 0x000fea0003800000 */
.L_x_2941:
        /* <DEDUP_REMOVED lines=57> */
.L_x_2944:
[----:B------:R-:W-:Y:S05]  /*69a0*/  BSYNC B0 ;  /* 0x0000000000007941 */ /* 0x000fea0003800000 */
.L_x_2943:
        /* <DEDUP_REMOVED lines=57> */
.L_x_2946:
[----:B------:R-:W-:Y:S05]  /*6d40*/  BSYNC B0 ;  /* 0x0000000000007941 */ /* 0x000fea0003800000 */
.L_x_2945:
        /* <DEDUP_REMOVED lines=56> */
.L_x_2940:
[----:B------:R-:W-:Y:S05]  /*70d0*/  BSYNC B1 ;  /* 0x0000000000017941 */ /* 0x000fea0003800000 */
.L_x_2939:
[----:B------:R-:W2:Y:S02]  /*70e0*/  LD.E R0, [R10.64+0xd0] ;  /* 0x0000d0060a007980 */ /* 0x000ea4000c101900 */
[----:B--2---:R-:W-:Y:S05]  /*70f0*/  IMAD.U32 R0, R0, -0x20, RZ ;  /* 0xffffffe000007824 */ /* 0x004fea00078e00ff */
[C---:B------:R-:W-:Y:S02]  /*7100*/  LEA R20, P1, R0.reuse, R20, 0x1 ;  /* 0x0000001400147211 */ /* 0x040fe400078208ff */
[C---:B------:R-:W-:Y:S02]  /*7110*/  LEA R36, P0, R0.reuse, R36, 0x1 ;  /* 0x0000002400247211 */ /* 0x040fe400078008ff */
[C---:B------:R-:W-:Y:S02]  /*7120*/  LEA.HI.X.SX32 R21, R0.reuse, R21, 0x1, P1 ;  /* 0x0000001500157211 */ /* 0x040fe400008f0eff */
[----:B------:R-:W-:Y:S01]  /*7130*/  LEA.HI.X.SX32 R37, R0, R37, 0x1, P0 ;  /* 0x0000002500257211 */ /* 0x000fe200000f0eff */
[----:B------:R-:W-:-:S05]  /*7140*/  BRA `(.L_x_2947) ;  /* 0x0000714000007947 */ /* 0x000fca0003800000 */
.L_x_2914:
        /* <DEDUP_REMOVED lines=101> */
.L_x_2953:
[----:B------:R-:W-:Y:S05]  /*77a0*/  BSYNC B0 ;  /* 0x0000000000007941 */ /* 0x000fea0003800000 */
.L_x_2952:
[----:B-----5:R2:W-:Y:S02]  /*77b0*/  ST.E.128 [R118.64], R28 ;  /* 0x0000001c76007985 */ /* 0x0205e4000c101d06 */
.L_x_2951:
[----:B------:R-:W-:Y:S05]  /*77c0*/  BSYNC B1 ;  /* 0x0000000000017941 */ /* 0x000fea0003800000 */
.L_x_2950:
[----:B------:R-:W-:Y:S01]  /*77d0*/  ISETP.GE.AND P0, PT, R13, R156, PT ;  /* 0x0000009c0d00720c */ /* 0x000fe20003f06270 */
[----:B------:R-:W-:Y:S01]  /*77e0*/  @!UPT UIADD3 URZ, URZ, URZ, URZ ;  /* 0x0000003f3f3ff290 */ /* 0x000fe2000fffe03f */
[----:B------:R-:W-:Y:S11]  /*77f0*/  BSSY B1, `(.L_x_2954) ;  /* 0x0000063000017945 */ /* 0x000ff60003800000 */
[----:B------:R-:W-:-:S05]  /*7800*/  @P0 BRA `(.L_x_2955) ;  /* 0x0000061000000947 */ /* 0x000fca0003800000 */
[----:B-1----:R-:W-:Y:S01]  /*7810*/  IMAD.MOV.U32 R22, RZ, RZ, R113 ;  /* 0x000000ffff167224 */ /* 0x002fe200078e0071 */
[----:B------:R-:W-:Y:S01]  /*7820*/  MOV R23, R112 ;  /* 0x0000007000177202 */ /* 0x000fe20000000f00 */
[----:B------:R-:W-:Y:S01]  /*7830*/  BSSY B0, `(.L_x_2956) ;  /* 0x000005d000007945 */ /* 0x000fe20003800000 */
[----:B------:R-:W-:Y:S03]  /*7840*/  ISETP.GE.AND P0, PT, R13, R17, PT ;  /* 0x000000110d00720c */ /* 0x000fe60003f06270 */
[----:B--2---:R1:W5:Y:S10]  /*7850*/  LD.E.128 R28, [R22.64+0x80] ;  /* 0x00008006161c7980 */ /* 0x004374000c101d00 */
        /* <DEDUP_REMOVED lines=14> */
[----:B-1----:R-:W-:Y:S01]  /*7940*/  IMAD.MOV.U32 R22, RZ, RZ, R117 ;  /* 0x000000ffff167224 */ /* 0x002fe200078e0075 */
        /* <DEDUP_REMOVED lines=75> */
.L_x_2957:
[----:B------:R-:W-:Y:S05]  /*7e00*/  BSYNC B0 ;  /* 0x0000000000007941 */ /* 0x000fea0003800000 */
.L_x_2956:
[----:B-----5:R2:W-:Y:S02]  /*7e10*/  ST.E.128 [R118.64+0x80], R28 ;  /* 0x0000801c76007985 */ /* 0x0205e4000c101d06 */
.L_x_2955:
[----:B------:R-:W-:Y:S05]  /*7e20*/  BSYNC B1 ;  /* 0x0000000000017941 */ /* 0x000fea0003800000 */
.L_x_2954:
        /* <DEDUP_REMOVED lines=99> */
.L_x_2961:
[----:B------:R-:W-:Y:S05]  /*8460*/  BSYNC B0 ;  /* 0x0000000000007941 */ /* 0x000fea0003800000 */
.L_x_2960:
[----:B-----5:R2:W-:Y:S02]  /*8470*/  ST.E.128 [R118.64+0x100], R28 ;  /* 0x0001001c76007985 */ /* 0x0205e4000c101d06 */
.L_x_2959:
[----:B------:R-:W-:Y:S05]  /*8480*/  BSYNC B1 ;  /* 0x0000000000017941 */ /* 0x000fea0003800000 */
.L_x_2958:
[----:B------:R-:W-:Y:S11]  /*8490*/  ISETP.GE.AND P0, PT, R9, R156, PT ;  /* 0x0000009c0900720c */ /* 0x000ff60003f06270 */
[----:B------:R-:W-:Y:S02]  /*84a0*/  @!UPT UIADD3 URZ, URZ, URZ, URZ ;  /* 0x0000003f3f3ff290 */ /* 0x000fe4000fffe03f */
        /* <DEDUP_REMOVED lines=96> */
.L_x_2963:
[----:B------:R-:W-:Y:S05]  /*8ab0*/  BSYNC B0 ;  /* 0x0000000000007941 */ /* 0x000fea0003800000 */
.L_x_2962:
[----:B-----5:R2:W-:Y:S02]  /*8ac0*/  ST.E.128 [R118.64+0x180], R28 ;  /* 0x0001801c76007985 */ /* 0x0205e4000c101d06 */
.L_x_2949:
[----:B------:R-:W-:Y:S05]  /*8ad0*/  BSYNC B2 ;  /* 0x0000000000027941 */ /* 0x000fea0003800000 */
.L_x_2948:
        /* <DEDUP_REMOVED lines=13> */
[----:B--2---:R1:W5:Y:S10]  /*8bb0*/  LD.E.128 R28, [R6.64] ;  /* 0x00000006061c7980 */ /* 0x004374000c101d00 */
        /* <DEDUP_REMOVED lines=90> */
.L_x_2969:
[----:B------:R-:W-:Y:S05]  /*9160*/  BSYNC B0 ;  /* 0x0000000000007941 */ /* 0x000fea0003800000 */
.L_x_2968:
[C---:B------:R-:W-:Y:S04]  /*9170*/  LEA R2, P0, R233.reuse, R118, 0x1 ;  /* 0x00000076e9027211 */ /* 0x040fe800078008ff */
[----:B------:R-:W-:Y:S05]  /*9180*/  LEA.HI.X R3, R233, R119, R234, 0x1, P0 ;  /* 0x00000077e9037211 */ /* 0x000fea00000f0cea */
[----:B-----5:R2:W-:Y:S04]  /*9190*/  ST.E.128 [R2.64], R28 ;  /* 0x0000001c02007985 */ /* 0x0205e8000c101d06 */
.L_x_2967:
[----:B------:R-:W-:Y:S05]  /*91a0*/  BSYNC B1 ;  /* 0x0000000000017941 */ /* 0x000fea0003800000 */
.L_x_2966:
        /* <DEDUP_REMOVED lines=99> */
.L_x_2973:
[----:B------:R-:W-:Y:S05]  /*97e0*/  BSYNC B0 ;  /* 0x0000000000007941 */ /* 0x000fea0003800000 */
.L_x_2972:
[C---:B------:R-:W-:Y:S04]  /*97f0*/  LEA R2, P0, R78.reuse, R118, 0x1 ;  /* 0x000000764e027211 */ /* 0x040fe800078008ff */
[----:B------:R-:W-:Y:S05]  /*9800*/  LEA.HI.X R3, R78, R119, R77, 0x1, P0 ;  /* 0x000000774e037211 */ /* 0x000fea00000f0c4d */
[----:B-----5:R2:W-:Y:S04]  /*9810*/  ST.E.128 [R2.64], R28 ;  /* 0x0000001c02007985 */ /* 0x0205e8000c101d06 */
.L_x_2971:
[----:B------:R-:W-:Y:S05]  /*9820*/  BSYNC B1 ;  /* 0x0000000000017941 */ /* 0x000fea0003800000 */
.L_x_2970:
        /* <DEDUP_REMOVED lines=99> */
.L_x_2977:
[----:B------:R-:W-:Y:S05]  /*9e60*/  BSYNC B0 ;  /* 0x0000000000007941 */ /* 0x000fea0003800000 */
.L_x_2976:
[C---:B------:R-:W-:Y:S04]  /*9e70*/  LEA R2, P0, R74.reuse, R118, 0x1 ;  /* 0x000000764a027211 */ /* 0x040fe800078008ff */
[----:B------:R-:W-:Y:S05]  /*9e80*/  LEA.HI.X R3, R74, R119, R73, 0x1, P0 ;  /* 0x000000774a037211 */ /* 0x000fea00000f0c49 */
[----:B-----5:R2:W-:Y:S04]  /*9e90*/  ST.E.128 [R2.64], R28 ;  /* 0x0000001c02007985 */ /* 0x0205e8000c101d06 */
.L_x_2975:
[----:B------:R-:W-:Y:S05]  /*9ea0*/  BSYNC B1 ;  /* 0x0000000000017941 */ /* 0x000fea0003800000 */
.L_x_2974:
[----:B------:R-:W-:Y:S11]  /*9eb0*/  ISETP.GE.AND P0, PT, R9, R156, PT ;  /* 0x0000009c0900720c */ /* 0x000ff60003f06270 */
[----:B------:R-:W-:Y:S02]  /*9ec0*/  @!UPT UIADD3 URZ, URZ, URZ, URZ ;  /* 0x0000003f3f3ff290 */ /* 0x000fe4000fffe03f */
        /* <DEDUP_REMOVED lines=96> */
.L_x_2979:
[----:B------:R-:W-:Y:S05]  /*a4d0*/  BSYNC B0 ;  /* 0x0000000000007941 */ /* 0x000fea0003800000 */
.L_x_2978:
[C---:B------:R-:W-:Y:S04]  /*a4e0*/  LEA R2, P0, R68.reuse, R118, 0x1 ;  /* 0x0000007644027211 */ /* 0x040fe800078008ff */
[----:B------:R-:W-:Y:S05]  /*a4f0*/  LEA.HI.X R3, R68, R119, R67, 0x1, P0 ;  /* 0x0000007744037211 */ /* 0x000fea00000f0c43 */
[----:B-----5:R2:W-:Y:S04]  /*a500*/  ST.E.128 [R2.64], R28 ;  /* 0x0000001c02007985 */ /* 0x0205e8000c101d06 */
.L_x_2965:
[----:B------:R-:W-:Y:S05]  /*a510*/  BSYNC B2 ;  /* 0x0000000000027941 */ /* 0x000fea0003800000 */
.L_x_2964:
        /* <DEDUP_REMOVED lines=104> */
.L_x_2985:
[----:B------:R-:W-:Y:S05]  /*aba0*/  BSYNC B0 ;  /* 0x0000000000007941 */ /* 0x000fea0003800000 */
.L_x_2984:
[C---:B------:R-:W-:Y:S04]  /*abb0*/  LEA R2, P0, R79.reuse, R118, 0x1 ;  /* 0x000000764f027211 */ /* 0x040fe800078008ff */
[----:B------:R-:W-:Y:S05]  /*abc0*/  LEA.HI.X R3, R79, R119, R80, 0x1, P0 ;  /* 0x000000774f037211 */ /* 0x000fea00000f0c50 */
[----:B-----5:R2:W-:Y:S04]  /*abd0*/  ST.E.128 [R2.64], R28 ;  /* 0x0000001c02007985 */ /* 0x0205e8000c101d06 */
.L_x_2983:
[----:B------:R-:W-:Y:S05]  /*abe0*/  BSYNC B1 ;  /* 0x0000000000017941 */ /* 0x000fea0003800000 */
.L_x_2982:
        /* <DEDUP_REMOVED lines=99> */
.L_x_2989:
[----:B------:R-:W-:Y:S05]  /*b220*/  BSYNC B0 ;  /* 0x0000000000007941 */ /* 0x000fea0003800000 */
.L_x_2988:
[C---:B------:R-:W-:Y:S04]  /*b230*/  LEA R2, P0, R76.reuse, R118, 0x1 ;  /* 0x000000764c027211 */ /* 0x040fe800078008ff */
[----:B------:R-:W-:Y:S05]  /*b240*/  LEA.HI.X R3, R76, R119, R75, 0x1, P0 ;  /* 0x000000774c037211 */ /* 0x000fea00000f0c4b */
[----:B-----5:R2:W-:Y:S04]  /*b250*/  ST.E.128 [R2.64], R28 ;  /* 0x0000001c02007985 */ /* 0x0205e8000c101d06 */
.L_x_2987:
[----:B------:R-:W-:Y:S05]  /*b260*/  BSYNC B1 ;  /* 0x0000000000017941 */ /* 0x000fea0003800000 */
.L_x_2986:
        /* <DEDUP_REMOVED lines=99> */
.L_x_2993:
[----:B------:R-:W-:Y:S05]  /*b8a0*/  BSYNC B0 ;  /* 0x0000000000007941 */ /* 0x000fea0003800000 */
.L_x_2992:
[C---:B------:R-:W-:Y:S04]  /*b8b0*/  LEA R2, P0, R72.reuse, R118, 0x1 ;  /* 0x0000007648027211 */ /* 0x040fe800078008ff */
[----:B------:R-:W-:Y:S05]  /*b8c0*/  LEA.HI.X R3, R72, R119, R71, 0x1, P0 ;  /* 0x0000007748037211 */ /* 0x000fea00000f0c47 */
[----:B-----5:R2:W-:Y:S04]  /*b8d0*/  ST.E.128 [R2.64], R28 ;  /* 0x0000001c02007985 */ /* 0x0205e8000c101d06 */
.L_x_2991:
[----:B------:R-:W-:Y:S05]  /*b8e0*/  BSYNC B1 ;  /* 0x0000000000017941 */ /* 0x000fea0003800000 */
.L_x_2990:
        /* <DEDUP_REMOVED lines=98> */
.L_x_2995:
[----:B------:R-:W-:Y:S05]  /*bf10*/  BSYNC B0 ;  /* 0x0000000000007941 */ /* 0x000fea0003800000 */
.L_x_2994:
[C---:B------:R-:W-:Y:S04]  /*bf20*/  LEA R2, P0, R66.reuse, R118, 0x1 ;  /* 0x0000007642027211 */ /* 0x040fe800078008ff */
[----:B------:R-:W-:Y:S05]  /*bf30*/  LEA.HI.X R3, R66, R119, R65, 0x1, P0 ;  /* 0x0000007742037211 */ /* 0x000fea00000f0c41 */
[----:B-----5:R2:W-:Y:S04]  /*bf40*/  ST.E.128 [R2.64], R28 ;  /* 0x0000001c02007985 */ /* 0x0205e8000c101d06 */
.L_x_2981:
[----:B------:R-:W-:Y:S05]  /*bf50*/  BSYNC B2 ;  /* 0x0000000000027941 */ /* 0x000fea0003800000 */
.L_x_2980:
        /* <DEDUP_REMOVED lines=16> */
[----:B--2---:R1:W5:Y:S01]  /*c060*/  LD.E.128 R28, [R6.64] ;  /* 0x00000006061c7980 */ /* 0x004362000c101d00 */
        /* <DEDUP_REMOVED lines=90> */
.L_x_3001:
[----:B------:R-:W-:Y:S05]  /*c610*/  BSYNC B0 ;  /* 0x0000000000007941 */ /* 0x000fea0003800000 */
.L_x_3000:
[----:B------:R-:W-:Y:S02]  /*c620*/  IMAD R0, R49, 0x60, RZ ;  /* 0x0000006031007824 */ /* 0x000fe400078e02ff */
[----:B------:R-:W-:Y:S05]  /*c630*/  IMAD.WIDE.U32 R2, R48, 0x60, R118 ;  /* 0x0000006030027825 */ /* 0x000fea00078e0076 */
[----:B------:R-:W-:Y:S05]  /*c640*/  IADD3 R3, R3, R0, RZ ;  /* 0x0000000003037210 */ /* 0x000fea0007ffe0ff */
[----:B-----5:R2:W-:Y:S02]  /*c650*/  ST.E.128 [R2.64], R28 ;  /* 0x0000001c02007985 */ /* 0x0205e4000c101d06 */
.L_x_2999:
[----:B------:R-:W-:Y:S05]  /*c660*/  BSYNC B1 ;  /* 0x0000000000017941 */ /* 0x000fea0003800000 */
.L_x_2998:
        /* <DEDUP_REMOVED lines=99> */
.L_x_3005:
[----:B------:R-:W-:Y:S05]  /*cca0*/  BSYNC B0 ;  /* 0x0000000000007941 */ /* 0x000fea0003800000 */
.L_x_3004:
[C---:B------:R-:W-:Y:S04]  /*ccb0*/  LEA R2, P0, R70.reuse, R118, 0x1 ;  /* 0x0000007646027211 */ /* 0x040fe800078008ff */
[----:B------:R-:W-:Y:S05]  /*ccc0*/  LEA.HI.X R3, R70, R119, R69, 0x1, P0 ;  /* 0x0000007746037211 */ /* 0x000fea00000f0c45 */
[----:B-----5:R2:W-:Y:S04]  /*ccd0*/  ST.E.128 [R2.64], R28 ;  /* 0x0000001c02007985 */ /* 0x0205e8000c101d06 */
.L_x_3003:
[----:B------:R-:W-:Y:S05]  /*cce0*/  BSYNC B1 ;  /* 0x0000000000017941 */ /* 0x000fea0003800000 */
.L_x_3002:
        /* <DEDUP_REMOVED lines=99> */
.L_x_3009:
[----:B------:R-:W-:Y:S05]  /*d320*/  BSYNC B0 ;  /* 0x0000000000007941 */ /* 0x000fea0003800000 */
.L_x_3008:
[C---:B------:R-:W-:Y:S04]  /*d330*/  LEA R2, P0, R64.reuse, R118, 0x1 ;  /* 0x0000007640027211 */ /* 0x040fe800078008ff */
[----:B------:R-:W-:Y:S05]  /*d340*/  LEA.HI.X R3, R64, R119, R63, 0x1, P0 ;  /* 0x0000007740037211 */ /* 0x000fea00000f0c3f */
[----:B-----5:R2:W-:Y:S04]  /*d350*/  ST.E.128 [R2.64], R28 ;  /* 0x0000001c02007985 */ /* 0x0205e8000c101d06 */
.L_x_3007:
[----:B------:R-:W-:Y:S05]  /*d360*/  BSYNC B1 ;  /* 0x0000000000017941 */ /* 0x000fea0003800000 */
.L_x_3006:
        /* <DEDUP_REMOVED lines=71> */
[--C-:B----4-:R-:W-:Y:S01]  /*d7e0*/  HADD2.F32 R22, -RZ, R28.reuse.H0_H0 ;  /* 0x2000001cff167230 */ /* 0x110fe20000004100 */
        /* <DEDUP_REMOVED lines=27> */
.L_x_3011:
[----:B------:R-:W-:Y:S05]  /*d9a0*/  BSYNC B0 ;  /* 0x0000000000007941 */ /* 0x000fea0003800000 */
.L_x_3010:
[C---:B--2---:R-:W-:Y:S04]  /*d9b0*/  LEA R2, P0, R62.reuse, R118, 0x1 ;  /* 0x000000763e027211 */ /* 0x044fe800078008ff */
[----:B------:R-:W-:Y:S05]  /*d9c0*/  LEA.HI.X R3, R62, R119, R61, 0x1, P0 ;  /* 0x000000773e037211 */ /* 0x000fea00000f0c3d */
[----:B-----5:R2:W-:Y:S04]  /*d9d0*/  ST.E.128 [R2.64], R40 ;  /* 0x0000002802007985 */ /* 0x0205e8000c101d06 */
.L_x_2997:
[----:B------:R-:W-:Y:S05]  /*d9e0*/  BSYNC B2 ;  /* 0x0000000000027941 */ /* 0x000fea0003800000 */
.L_x_2996:
[----:B-1----:R-:W-:Y:S01]  /*d9f0*/  MOV R5, R116 ;  /* 0x0000007400057202 */ /* 0x002fe20000000f00 */
[----:B------:R-:W3:Y:S01]  /*da00*/  LD.E R0, [R10.64+0xd0] ;  /* 0x0000d0060a007980 */ /* 0x000ee2000c101900 */
[----:B--2---:R-:W-:Y:S01]  /*da10*/  MOV R3, R114 ;  /* 0x0000007200037202 */ /* 0x004fe20000000f00 */
[----:B------:R-:W-:Y:S02]  /*da20*/  IMAD.MOV.U32 R4, RZ, RZ, R117 ;  /* 0x000000ffff047224 */ /* 0x000fe400078e0075 */
[----:B------:R-:W-:Y:S02]  /*da30*/  IMAD.MOV.U32 R2, RZ, RZ, R115 ;  /* 0x000000ffff027224 */ /* 0x000fe400078e0073 */
[----:B---3--:R-:W-:Y:S05]  /*da40*/  IMAD.U32 R0, R0, -0x20, RZ ;  /* 0xffffffe000007824 */ /* 0x008fea00078e00ff */
[C---:B------:R-:W-:Y:S02]  /*da50*/  LEA R117, P1, R0.reuse, R4, 0x1 ;  /* 0x0000000400757211 */ /* 0x040fe400078208ff */
[C---:B------:R-:W-:Y:S02]  /*da60*/  LEA R115, P0, R0.reuse, R2, 0x1 ;  /* 0x0000000200737211 */ /* 0x040fe400078008ff */
[C---:B------:R-:W-:Y:S02]  /*da70*/  LEA.HI.X.SX32 R116, R0.reuse, R5, 0x1, P1 ;  /* 0x0000000500747211 */ /* 0x040fe400008f0eff */
[----:B------:R-:W-:Y:S01]  /*da80*/  LEA.HI.X.SX32 R114, R0, R3, 0x1, P0 ;  /* 0x0000000300727211 */ /* 0x000fe200000f0eff */
[----:B------:R-:W-:-:S05]  /*da90*/  BRA `(.L_x_2947) ;  /* 0x000007f000007947 */ /* 0x000fca0003800000 */
.L_x_2913:
[----:B------:R-:W-:Y:S01]  /*daa0*/  BSSY B0, `(.L_x_3012) ;  /* 0x0000016000007945 */ /* 0x000fe20003800000 */
[----:B------:R-:W-:-:S05]  /*dab0*/  @!P2 BRA `(.L_x_3013) ;  /* 0x000001400000a947 */ /* 0x000fca0003800000 */
[----:B------:R-:W-:Y:S02]  /*dac0*/  ISETP.NE.AND P1, PT, R149, RZ, PT ;  /* 0x000000ff9500720c */ /* 0x000fe40003f25270 */
[----:B------:R-:W-:Y:S11]  /*dad0*/  ISETP.NE.AND P0, PT, R148, RZ, PT ;  /* 0x000000ff9400720c */ /* 0x000ff60003f05270 */
[--C-:B------:R-:W-:Y:S02]  /*dae0*/  @P1 IMAD.MOV.U32 R2, RZ, RZ, R113.reuse ;  /* 0x000000ffff021224 */ /* 0x100fe400078e0071 */
[--C-:B------:R-:W-:Y:S05]  /*daf0*/  @P1 IMAD.MOV.U32 R3, RZ, RZ, R112.reuse ;  /* 0x000000ffff031224 */ /* 0x100fea00078e0070 */
[----:B-1----:R1:W2:Y:S02]  /*db00*/  @P1 LD.E.128 R4, [R2.64] ;  /* 0x0000000602041980 */ /* 0x0022a4000c101d00 */
        /* <DEDUP_REMOVED lines=15> */
.L_x_3013:
[----:B------:R-:W-:Y:S05]  /*dc00*/  BSYNC B0 ;  /* 0x0000000000007941 */ /* 0x000fea0003800000 */
.L_x_3012:
        /* <DEDUP_REMOVED lines=33> */
.L_x_3015:
[----:B------:R-:W-:Y:S05]  /*de20*/  BSYNC B0 ;  /* 0x0000000000007941 */ /* 0x000fea0003800000 */
.L_x_3014:
        /* <DEDUP_REMOVED lines=33> */
.L_x_3017:
[----:B------:R-:W-:Y:S05]  /*e040*/  BSYNC B0 ;  /* 0x0000000000007941 */ /* 0x000fea0003800000 */
.L_x_3016:
        /* <DEDUP_REMOVED lines=36> */
.L_x_2947:
[----:B------:R-:W-:Y:S05]  /*e290*/  BSYNC B3 ;  /* 0x0000000000037941 */ /* 0x000fea0003800000 */
.L_x_2912:
        /* <DEDUP_REMOVED lines=17> */
[----:B------:R-:W3:Y:S01]  /*e3b0*/  LD.E.64 R26, [R10.64+0x40] ;  /* 0x000040060a1a7980 */ /* 0x000ee2000c101b00 */
[----:B------:R-:W-:Y:S05]  /*e3c0*/  IABS R6, R0 ;  /* 0x0000000000067213 */ /* 0x000fea0000000000 */
[----:B------:R-:W4:Y:S06]  /*e3d0*/  LD.E.64 R24, [R10.64+0x20] ;  /* 0x000020060a187980 */ /* 0x000f2c000c101b00 */
        /* <DEDUP_REMOVED lines=45> */
[-C--:B---3--:R-:W-:Y:S01]  /*e6b0*/  IMAD R4, R27, R0.reuse, RZ ;  /* 0x000000001b047224 */ /* 0x088fe200078e02ff */
[----:B------:R-:W-:Y:S01]  /*e6c0*/  SHF.R.S32.HI R2, RZ, 0x1f, R0 ;  /* 0x0000001fff027819 */ /* 0x000fe20000011400 */
[C---:B------:R-:W-:Y:S04]  /*e6d0*/  IMAD.WIDE.U32 R28, R26.reuse, R0, RZ ;  /* 0x000000001a1c7225 */ /* 0x040fe800078e00ff */
[----:B------:R-:W-:Y:S01]  /*e6e0*/  IMAD R4, R26, R2, R4 ;  /* 0x000000021a047224 */ /* 0x000fe200078e0204 */
[----:B-1----:R-:W3:Y:S01]  /*e6f0*/  LD.E.64 R16, [R10.64+0x38] ;  /* 0x000038060a107980 */ /* 0x002ee2000c101b00 */
[----:B--2---:R-:W-:Y:S04]  /*e700*/  IMAD.IADD R6, R5, 0x1, -R6 ;  /* 0x0000000105067824 */ /* 0x004fe800078e0a06 */
[-C--:B----4-:R-:W-:Y:S01]  /*e710*/  IMAD R3, R25, R6.reuse, RZ ;  /* 0x0000000619037224 */ /* 0x090fe200078e02ff */
        /* <DEDUP_REMOVED lines=9> */
[----:B---3--:R-:W-:Y:S02]  /*e7b0*/  IMAD R3, R17, R0, RZ ;  /* 0x0000000011037224 */ /* 0x008fe400078e02ff */
        /* <DEDUP_REMOVED lines=9> */
.L_x_3019:
[----:B------:R-:W2:Y:S01]  /*e850*/  LD.E R2, [R10.64+0x40] ;  /* 0x000040060a027980 */ /* 0x000ea2000c101900 */
[----:B------:R-:W-:Y:S02]  /*e860*/  IMAD.MOV.U32 R4, RZ, RZ, R121 ;  /* 0x000000ffff047224 */ /* 0x000fe400078e0079 */
[----:B------:R-:W-:Y:S01]  /*e870*/  IMAD.MOV.U32 R5, RZ, RZ, R120 ;  /* 0x000000ffff057224 */ /* 0x000fe200078e0078 */
[----:B------:R-:W3:Y:S02]  /*e880*/  LD.E R0, [R10.64+0x38] ;  /* 0x000038060a007980 */ /* 0x000ee4000c101900 */
[----:B---3--:R-:W-:Y:S02]  /*e890*/  IMAD.U32 R0, R0, -0x40, RZ ;  /* 0xffffffc000007824 */ /* 0x008fe400078e00ff */
[----:B--2---:R-:W-:Y:S03]  /*e8a0*/  IMAD.U32 R2, R2, -0x40, RZ ;  /* 0xffffffc002027824 */ /* 0x004fe600078e00ff */
[----:B------:R-:W-:Y:S02]  /*e8b0*/  LEA R118, P0, R0, R118, 0x1 ;  /* 0x0000007600767211 */ /* 0x000fe400078008ff */
[----:B------:R-:W-:Y:S02]  /*e8c0*/  LEA R121, P1, R2, R4, 0x1 ;  /* 0x0000000402797211 */ /* 0x000fe400078208ff */
[----:B------:R-:W-:Y:S02]  /*e8d0*/  LEA.HI.X.SX32 R119, R0, R119, 0x1, P0 ;  /* 0x0000007700777211 */ /* 0x000fe400000f0eff */
[----:B------:R-:W-:Y:S04]  /*e8e0*/  LEA.HI.X.SX32 R120, R2, R5, 0x1, P1 ;  /* 0x0000000502787211 */ /* 0x000fe800008f0eff */
.L_x_3020:
[----:B------:R-:W-:Y:S05]  /*e8f0*/  BSYNC B0 ;  /* 0x0000000000007941 */ /* 0x000fea0003800000 */
.L_x_3018:
[----:B------:R-:W-:Y:S04]  /*e900*/  IADD3 R14, R14, -0x1, RZ ;  /* 0xffffffff0e0e7810 */ /* 0x000fe80007ffe0ff */
[----:B------:R-:W-:Y:S11]  /*e910*/  ISETP.GT.AND P0, PT, R14, R81, PT ;  /* 0x000000510e00720c */ /* 0x000ff60003f04270 */
[----:B------:R-:W-:Y:S02]  /*e920*/  @!UPT UIADD3 URZ, URZ, URZ, URZ ;  /* 0x0000003f3f3ff290 */ /* 0x000fe4000fffe03f */
[----:B------:R-:W-:-:S05]  /*e930*/  @P0 BRA `(.L_x_3021) ;  /* 0xffff453000000947 */ /* 0x000fca000383ffff */
.L_x_2903:
        /* <DEDUP_REMOVED lines=16> */
[----:B------:R-:W-:-:S04]  /*ea40*/  @P1 LEA R2, P0, R239, R2, 0x2 ;  /* 0x00000002ef021211 */ /* 0x000fc800078010ff */
[----:B------:R-:W-:-:S05]  /*ea50*/  @P1 LEA.HI.X R3, R239, R3, R57, 0x2, P0 ;  /* 0x00000003ef031211 */ /* 0x000fca00000f1439 */
[----:B------:R2:W4:Y:S04]  /*ea60*/  @P1 LD.E R7, [R2.64] ;  /* 0x0000000602071980 */ /* 0x000528000c101900 */
[----:B--2---:R1:W5:Y:S01]  /*ea70*/  LD.E R2, [R10.64+0xc0] ;  /* 0x0000c0060a027980 */ /* 0x004362000c101900 */
[----:B------:R-:W-:Y:S02]  /*ea80*/  IADD3 R5, P1, R5, R170, RZ ;  /* 0x000000aa05057210 */ /* 0x000fe40007f3e0ff */
[----:B------:R-:W-:-:S03]  /*ea90*/  LEA.HI R3, R0, R0, RZ, 0x1 ;  /* 0x0000000000037211 */ /* 0x000fc600078f08ff */
[----:B------:R-:W-:Y:S01]  /*eaa0*/  IMAD.X R14, R14, 0x1, R173, P1 ;  /* 0x000000010e0e7824 */ /* 0x000fe200008e06ad */
[CC--:B------:R-:W-:Y:S02]  /*eab0*/  LEA R36, P1, R5.reuse, R176.reuse, 0x1 ;  /* 0x000000b005247211 */ /* 0x0c0fe400078208ff */
[----:B------:R-:W-:Y:S02]  /*eac0*/  SHF.R.S32.HI R3, RZ, 0x1, R3 ;  /* 0x00000001ff037819 */ /* 0x000fe40000011403 */
[----:B------:R-:W-:Y:S02]  /*ead0*/  LEA.HI.X R37, R5, R177, R14, 0x1, P1 ;  /* 0x000000b105257211 */ /* 0x000fe400008f0c0e */
[----:B---3--:R-:W-:Y:S01]  /*eae0*/  ISETP.NE.AND P4, PT, R4, RZ, PT ;  /* 0x000000ff0400720c */ /* 0x008fe20003f85270 */
[----:B------:R-:W-:Y:S01]  /*eaf0*/  IMAD.MOV.U32 R172, RZ, RZ, R170 ;  /* 0x000000ffffac7224 */ /* 0x000fe200078e00aa */
[----:B------:R-:W-:Y:S01]  /*eb00*/  LEA R38, P2, R170, R176, 0x1 ;  /* 0x000000b0aa267211 */ /* 0x000fe200078408ff */
[----:B------:R-:W-:Y:S01]  /*eb10*/  IMAD R21, R158, R3, R151 ;  /* 0x000000039e157224 */ /* 0x000fe200078e0297 */
[----:B------:R-:W-:Y:S01]  /*eb20*/  LEA R6, P0, R174, R170, 0x5 ;  /* 0x000000aaae067211 */ /* 0x000fe200078028ff */
[----:B------:R-:W-:Y:S01]  /*eb30*/  IMAD R8, R175, 0x30, RZ ;  /* 0x00000030af087824 */ /* 0x000fe200078e02ff */
[----:B------:R-:W-:Y:S01]  /*eb40*/  LEA.HI.X R39, R170, R177, R173, 0x1, P2 ;  /* 0x000000b1aa277211 */ /* 0x000fe200010f0cad */
[----:B------:R-:W-:Y:S01]  /*eb50*/  IMAD.IADD R14, R241, 0x1, -R50 ;  /* 0x00000001f10e7824 */ /* 0x000fe200078e0a32 */
[C---:B------:R-:W-:Y:S01]  /*eb60*/  LEA.HI.X R15, R174.reuse, R173, R175, 0x5, P0 ;  /* 0x000000adae0f7211 */ /* 0x040fe200000f2caf */
[----:B------:R-:W-:Y:S01]  /*eb70*/  IMAD.WIDE.U32 R172, R174, 0x30, R172 ;  /* 0x00000030aeac7825 */ /* 0x000fe200078e00ac */
[----:B------:R-:W-:-:S03]  /*eb80*/  LEA R16, P0, R6, R176, 0x1 ;  /* 0x000000b006107211 */ /* 0x000fc600078008ff */
[----:B------:R-:W-:Y:S01]  /*eb90*/  IMAD.IADD R151, R151, 0x1, R21 ;  /* 0x0000000197977824 */ /* 0x000fe200078e0215 */
[-C--:B------:R-:W-:Y:S01]  /*eba0*/  LEA.HI.X R17, R6, R177.reuse, R15, 0x1, P0 ;  /* 0x000000b106117211 */ /* 0x080fe200000f0c0f */
[----:B------:R-:W-:Y:S01]  /*ebb0*/  IMAD.IADD R4, R173, 0x1, R8 ;  /* 0x00000001ad047824 */ /* 0x000fe200078e0208 */
[----:B------:R-:W-:Y:S02]  /*ebc0*/  ISETP.GE.AND P0, PT, R158, R14, PT ;  /* 0x0000000e9e00720c */ /* 0x000fe40003f06270 */
[----:B------:R-:W-:Y:S01]  /*ebd0*/  LEA R30, P1, R172, R176, 0x1 ;  /* 0x000000b0ac1e7211 */ /* 0x000fe200078208ff */
[----:B------:R-:W-:Y:S01]  /*ebe0*/  IMAD.SHL.U32 R15, R3, 0x10, RZ ;  /* 0x00000010030f7824 */ /* 0x000fe200078e00ff */
        /* <DEDUP_REMOVED lines=48> */
[--C-:B------:R-:W-:Y:S01]  /*eef0*/  HADD2.F32 R27, -RZ, R26.reuse.H1_H1 ;  /* 0x3000001aff1b7230 */ /* 0x100fe20000004100 */
        /* <DEDUP_REMOVED lines=22> */
.L_x_3030:
[----:B------:R-:W-:Y:S05]  /*f060*/  BSYNC B0 ;  /* 0x0000000000007941 */ /* 0x000fea0003800000 */
.L_x_3029:
[----:B-----5:R3:W-:Y:S02]  /*f070*/  STS.128 [R243], R40 ;  /* 0x00000028f3007388 */ /* 0x0207e40000000c00 */
.L_x_3028:
[----:B------:R-:W-:Y:S05]  /*f080*/  BSYNC B1 ;  /* 0x0000000000017941 */ /* 0x000fea0003800000 */
.L_x_3027:
        /* <DEDUP_REMOVED lines=53> */
.L_x_3034:
[----:B------:R-:W-:Y:S05]  /*f3e0*/  BSYNC B0 ;  /* 0x0000000000007941 */ /* 0x000fea0003800000 */
.L_x_3033:
[----:B-----5:R1:W-:Y:S02]  /*f3f0*/  STS.128 [R243+0x2000], R40 ;  /* 0x00200028f3007388 */ /* 0x0203e40000000c00 */
.L_x_3032:
[----:B------:R-:W-:Y:S05]  /*f400*/  BSYNC B1 ;  /* 0x0000000000017941 */ /* 0x000fea0003800000 */
.L_x_3031:
        /* <DEDUP_REMOVED lines=53> */
.L_x_3038:
[----:B------:R-:W-:Y:S05]  /*f760*/  BSYNC B0 ;  /* 0x0000000000007941 */ /* 0x000fea0003800000 */
.L_x_3037:
[----:B-----5:R3:W-:Y:S02]  /*f770*/  STS.128 [R243+0x4000], R40 ;  /* 0x00400028f3007388 */ /* 0x0207e40000000c00 */
.L_x_3036:
[----:B------:R-:W-:Y:S05]  /*f780*/  BSYNC B1 ;  /* 0x0000000000017941 */ /* 0x000fea0003800000 */
.L_x_3035:
        /* <DEDUP_REMOVED lines=9> */
[----:B-----5:R-:W-:Y:S02]  /*f820*/  MOV R8, R43 ;  /* 0x0000002b00087202 */ /* 0x020fe40000000f00 */
[----:B-1----:R-:W-:-:S03]  /*f830*/  MOV R39, R42 ;  /* 0x0000002a00277202 */ /* 0x002fc60000000f00 */
[--C-:B------:R-:W-:Y:S02]  /*f840*/  HADD2.F32 R38, -RZ, R8.reuse.H1_H1 ;  /* 0x30000008ff267230 */ /* 0x100fe40000004100 */
[----:B------:R-:W-:Y:S01]  /*f850*/  HADD2.F32 R43, -RZ, R8.H0_H0 ;  /* 0x20000008ff2b7230 */ /* 0x000fe20000004100 */
[----:B------:R-:W-:Y:S01]  /*f860*/  MOV R22, R40 ;  /* 0x0000002800167202 */ /* 0x000fe20000000f00 */
[--C-:B------:R-:W-:Y:S02]  /*f870*/  HADD2.F32 R40, -RZ, R41.reuse.H0_H0 ;  /* 0x20000029ff287230 */ /* 0x100fe40000004100 */
[----:B------:R-:W-:Y:S02]  /*f880*/  HADD2.F32 R41, -RZ, R41.H1_H1 ;  /* 0x30000029ff297230 */ /* 0x000fe40000004100 */
[----:B---3--:R-:W-:Y:S02]  /*f890*/  HADD2.F32 R23, -RZ, R5.H1_H1 ;  /* 0x30000005ff177230 */ /* 0x008fe40000004100 */
[----:B------:R-:W-:-:S02]  /*f8a0*/  HADD2.F32 R26, -RZ, R4.H1_H1 ;  /* 0x30000004ff1a7230 */ /* 0x000fc40000004100 */
[----:B--2---:R-:W-:Y:S01]  /*f8b0*/  HADD2.F32 R27, -RZ, R7.H1_H1 ;  /* 0x30000007ff1b7230 */ /* 0x004fe20000004100 */
        /* <DEDUP_REMOVED lines=32> */
.L_x_3040:
[----:B------:R-:W-:Y:S05]  /*fac0*/  BSYNC B0 ;  /* 0x0000000000007941 */ /* 0x000fea0003800000 */
.L_x_3039:
[----:B-----5:R3:W-:Y:S02]  /*fad0*/  STS.128 [R243+0x6000], R40 ;  /* 0x00600028f3007388 */ /* 0x0207e40000000c00 */
.L_x_3026:
[----:B------:R-:W-:Y:S05]  /*fae0*/  BSYNC B2 ;  /* 0x0000000000027941 */ /* 0x000fea0003800000 */
.L_x_3025:
        /* <DEDUP_REMOVED lines=26> */
[--C-:B------:R-:W-:Y:S01]  /*fc90*/  HADD2.F32 R42, -RZ, R26.reuse.H0_H0 ;  /* 0x2000001aff2a7230 */ /* 0x100fe20000004100 */
[----:B------:R-:W-:Y:S01]  /*fca0*/  MOV R15, R40 ;  /* 0x00000028000f7202 */ /* 0x000fe20000000f00 */
[----:B------:R-:W-:-:S02]  /*fcb0*/  HADD2.F32 R43, -RZ, R26.H1_H1 ;  /* 0x3000001aff2b7230 */ /* 0x000fc40000004100 */
[--C-:B------:R-:W-:Y:S02]  /*fcc0*/  HADD2.F32 R40, -RZ, R8.reuse.H1_H1 ;  /* 0x30000008ff287230 */ /* 0x100fe40000004100 */
        /* <DEDUP_REMOVED lines=35> */
[----:B------:R-:W-:Y:S02]  /*ff00*/  MOV R42, R26 ;  /* 0x0000001a002a7202 */ /* 0x000fe40000000f00 */
[----:B------:R-:W-:Y:S02]  /*ff10*/  MOV R43, R8 ;  /* 0x00000008002b7202 */ /* 0x000fe40000000f00 */
.L_x_3046:
[----:B------:R-:W-:Y:S05]  /*ff20*/  BSYNC B0 ;  /* 0x0000000000007941 */ /* 0x000fea0003800000 */
.L_x_3045:
[----:B-----5:R3:W-:Y:S02]  /*ff30*/  STS.128 [R243+0x800], R40 ;  /* 0x00080028f3007388 */ /* 0x0207e40000000c00 */
.L_x_3044:
[----:B------:R-:W-:Y:S05]  /*ff40*/  BSYNC B1 ;  /* 0x0000000000017941 */ /* 0x000fea0003800000 */
.L_x_3043:
        /* <DEDUP_REMOVED lines=54> */
.L_x_3050:
[----:B------:R-:W-:Y:S05]  /*102b0*/  BSYNC B0 ;  /* 0x0000000000007941 */ /* 0x000fea0003800000 */
.L_x_3049:
[----:B-----5:R3:W-:Y:S02]  /*102c0*/  STS.128 [R243+0x2800], R40 ;  /* 0x00280028f3007388 */ /* 0x0207e40000000c00 */
.L_x_3048:
[----:B------:R-:W-:Y:S05]  /*102d0*/  BSYNC B1 ;  /* 0x0000000000017941 */ /* 0x000fea0003800000 */
.L_x_3047:
        /* <DEDUP_REMOVED lines=54> */
.L_x_3054:
[----:B------:R-:W-:Y:S05]  /*10640*/  BSYNC B0 ;  /* 0x0000000000007941 */ /* 0x000fea0003800000 */
.L_x_3053:
[----:B-----5:R3:W-:Y:S02]  /*10650*/  STS.128 [R243+0x4800], R40 ;  /* 0x00480028f3007388 */ /* 0x0207e40000000c00 */
.L_x_3052:
[----:B------:R-:W-:Y:S05]  /*10660*/  BSYNC B1 ;  /* 0x0000000000017941 */ /* 0x000fea0003800000 */
.L_x_3051:
        /* <DEDUP_REMOVED lines=10> */
[----:B------:R-:W-:-:S03]  /*10710*/  MOV R15, R36 ;  /* 0x00000024000f7202 */ /* 0x000fc60000000f00 */
[--C-:B------:R-:W-:Y:S02]  /*10720*/  HADD2.F32 R36, -RZ, R8.reuse.H1_H1 ;  /* 0x30000008ff247230 */ /* 0x100fe40000004100 */
[----:B------:R-:W-:Y:S01]  /*10730*/  HADD2.F32 R41, -RZ, R8.H0_H0 ;  /* 0x20000008ff297230 */ /* 0x000fe20000004100 */
[----:B-1----:R-:W-:Y:S02]  /*10740*/  MOV R22, R37 ;  /* 0x0000002500167202 */ /* 0x002fe40000000f00 */
[----:B------:R-:W-:-:S03]  /*10750*/  MOV R37, R38 ;  /* 0x0000002600257202 */ /* 0x000fc60000000f00 */
[--C-:B------:R-:W-:Y:S02]  /*10760*/  HADD2.F32 R38, -RZ, R22.reuse.H0_H0 ;  /* 0x20000016ff267230 */ /* 0x100fe40000004100 */
[----:B------:R-:W-:Y:S02]  /*10770*/  HADD2.F32 R39, -RZ, R22.H1_H1 ;  /* 0x30000016ff277230 */ /* 0x000fe40000004100 */
[----:B--2---:R-:W-:Y:S02]  /*10780*/  HADD2.F32 R22, -RZ, R5.H1_H1 ;  /* 0x30000005ff167230 */ /* 0x004fe40000004100 */
[----:B------:R-:W-:Y:S02]  /*10790*/  HADD2.F32 R23, -RZ, R4.H1_H1 ;  /* 0x30000004ff177230 */ /* 0x000fe40000004100 */
[----:B---3--:R-:W-:Y:S01]  /*107a0*/  HADD2.F32 R26, -RZ, R7.H1_H1 ;  /* 0x30000007ff1a7230 */ /* 0x008fe20000004100 */
        /* <DEDUP_REMOVED lines=33> */
.L_x_3056:
[----:B------:R-:W-:Y:S05]  /*109c0*/  BSYNC B0 ;  /* 0x0000000000007941 */ /* 0x000fea0003800000 */
.L_x_3055:
[----:B-----5:R1:W-:Y:S02]  /*109d0*/  STS.128 [R243+0x6800], R36 ;  /* 0x00680024f3007388 */ /* 0x0203e40000000c00 */
.L_x_3042:
[----:B------:R-:W-:Y:S05]  /*109e0*/  BSYNC B2 ;  /* 0x0000000000027941 */ /* 0x000fea0003800000 */
.L_x_3041:
        /* <DEDUP_REMOVED lines=66> */
.L_x_3062:
[----:B------:R-:W-:Y:S05]  /*10e10*/  BSYNC B0 ;  /* 0x0000000000007941 */ /* 0x000fea0003800000 */
.L_x_3061:
[----:B-----5:R3:W-:Y:S02]  /*10e20*/  STS.128 [R243+0x1000], R40 ;  /* 0x00100028f3007388 */ /* 0x0207e40000000c00 */
.L_x_3060:
[----:B------:R-:W-:Y:S05]  /*10e30*/  BSYNC B1 ;  /* 0x0000000000017941 */ /* 0x000fea0003800000 */
.L_x_3059:
        /* <DEDUP_REMOVED lines=13> */
[----:B------:R-:W-:-:S02]  /*10f10*/  HADD2.F32 R43, -RZ, R44.H0_H0 ;  /* 0x2000002cff2b7230 */ /* 0x000fc40000004100 */
[----:B------:R-:W-:Y:S02]  /*10f20*/  HADD2.F32 R41, -RZ, R8.H1_H1 ;  /* 0x30000008ff297230 */ /* 0x000fe40000004100 */
        /* <DEDUP_REMOVED lines=37> */
.L_x_3066:
[----:B------:R-:W-:Y:S05]  /*11180*/  BSYNC B0 ;  /* 0x0000000000007941 */ /* 0x000fea0003800000 */
.L_x_3065:
[----:B-----5:R1:W-:Y:S02]  /*11190*/  STS.128 [R243+0x3000], R40 ;  /* 0x00300028f3007388 */ /* 0x0203e40000000c00 */
.L_x_3064:
[----:B------:R-:W-:Y:S05]  /*111a0*/  BSYNC B1 ;  /* 0x0000000000017941 */ /* 0x000fea0003800000 */
.L_x_3063:
        /* <DEDUP_REMOVED lines=52> */
.L_x_3070:
[----:B------:R-:W-:Y:S05]  /*114f0*/  BSYNC B0 ;  /* 0x0000000000007941 */ /* 0x000fea0003800000 */
.L_x_3069:
[----:B-----5:R3:W-:Y:S02]  /*11500*/  STS.128 [R243+0x5000], R40 ;  /* 0x00500028f3007388 */ /* 0x0207e40000000c00 */
.L_x_3068:
[----:B------:R-:W-:Y:S05]  /*11510*/  BSYNC B1 ;  /* 0x0000000000017941 */ /* 0x000fea0003800000 */
.L_x_3067:
        /* <DEDUP_REMOVED lines=9> */
[----:B-----5:R-:W-:Y:S02]  /*115b0*/  MOV R8, R43 ;  /* 0x0000002b00087202 */ /* 0x020fe40000000f00 */
[----:B------:R-:W-:Y:S02]  /*115c0*/  MOV R15, R40 ;  /* 0x00000028000f7202 */ /* 0x000fe40000000f00 */
[----:B------:R-:W-:Y:S01]  /*115d0*/  MOV R32, R42 ;  /* 0x0000002a00207202 */ /* 0x000fe20000000f00 */
[----:B------:R-:W-:-:S02]  /*115e0*/  HADD2.F32 R26, -RZ, R8.H1_H1 ;  /* 0x30000008ff1a7230 */ /* 0x000fc40000004100 */
[----:B------:R-:W-:Y:S01]  /*115f0*/  HADD2.F32 R40, -RZ, R8.H0_H0 ;  /* 0x20000008ff287230 */ /* 0x000fe20000004100 */
[----:B---3--:R-:W-:-:S05]  /*11600*/  MOV R38, R41 ;  /* 0x0000002900267202 */ /* 0x008fca0000000f00 */
[--C-:B------:R-:W-:Y:S02]  /*11610*/  HADD2.F32 R37, -RZ, R38.reuse.H0_H0 ;  /* 0x20000026ff257230 */ /* 0x100fe40000004100 */
[----:B------:R-:W-:Y:S02]  /*11620*/  HADD2.F32 R38, -RZ, R38.H1_H1 ;  /* 0x30000026ff267230 */ /* 0x000fe40000004100 */
[----:B-12---:R-:W-:Y:S02]  /*11630*/  HADD2.F32 R16, -RZ, R5.H1_H1 ;  /* 0x30000005ff107230 */ /* 0x006fe40000004100 */
        /* <DEDUP_REMOVED lines=35> */
.L_x_3072:
[----:B------:R-:W-:Y:S05]  /*11870*/  BSYNC B0 ;  /* 0x0000000000007941 */ /* 0x000fea0003800000 */
.L_x_3071:
[----:B-----5:R3:W-:Y:S02]  /*11880*/  STS.128 [R243+0x7000], R40 ;  /* 0x00700028f3007388 */ /* 0x0207e40000000c00 */
.L_x_3058:
[----:B------:R-:W-:Y:S05]  /*11890*/  BSYNC B2 ;  /* 0x0000000000027941 */ /* 0x000fea0003800000 */
.L_x_3057:
        /* <DEDUP_REMOVED lines=23> */
[----:B-1---5:R-:W-:Y:S02]  /*11a10*/  MOV R16, R21 ;  /* 0x0000001500107202 */ /* 0x022fe40000000f00 */
[----:B------:R-:W-:Y:S02]  /*11a20*/  MOV R3, R23 ;  /* 0x0000001700037202 */ /* 0x000fe40000000f00 */
[----:B------:R-:W-:Y:S01]  /*11a30*/  MOV R21, R22 ;  /* 0x0000001600157202 */ /* 0x000fe20000000f00 */
[--C-:B------:R-:W-:Y:S01]  /*11a40*/  HADD2.F32 R22, -RZ, R16.reuse.H0_H0 ;  /* 0x20000010ff167230 */ /* 0x100fe20000004100 */
[----:B------:R-:W-:Y:S01]  /*11a50*/  MOV R8, R20 ;  /* 0x0000001400087202 */ /* 0x000fe20000000f00 */
[----:B------:R-:W-:-:S02]  /*11a60*/  HADD2.F32 R23, -RZ, R16.H1_H1 ;  /* 0x30000010ff177230 */ /* 0x000fc40000004100 */
[--C-:B------:R-:W-:Y:S02]  /*11a70*/  HADD2.F32 R20, -RZ, R3.reuse.H1_H1 ;  /* 0x30000003ff147230 */ /* 0x100fe40000004100 */
        /* <DEDUP_REMOVED lines=12> */
[----:B------:R-:W-:Y:S01]  /*11b40*/  FFMA.FTZ R20, R28, R16, R20 ;  /* 0x000000101c147223 */ /* 0x000fe20000010014 */
        /* <DEDUP_REMOVED lines=24> */
.L_x_3077:
[----:B------:R-:W-:Y:S05]  /*11cd0*/  BSYNC B0 ;  /* 0x0000000000007941 */ /* 0x000fea0003800000 */
.L_x_3076:
[----:B-----5:R1:W-:Y:S02]  /*11ce0*/  STS.128 [R243+0x1800], R20 ;  /* 0x00180014f3007388 */ /* 0x0203e40000000c00 */
.L_x_3075:
[----:B------:R-:W-:Y:S05]  /*11cf0*/  BSYNC B1 ;  /* 0x0000000000017941 */ /* 0x000fea0003800000 */
.L_x_3074:
        /* <DEDUP_REMOVED lines=53> */
.L_x_3081:
[----:B------:R-:W-:Y:S05]  /*12050*/  BSYNC B0 ;  /* 0x0000000000007941 */ /* 0x000fea0003800000 */
.L_x_3080:
[----:B-----5:R2:W-:Y:S02]  /*12060*/  STS.128 [R243+0x3800], R16 ;  /* 0x00380010f3007388 */ /* 0x0205e40000000c00 */
.L_x_3079:
[----:B------:R-:W-:Y:S05]  /*12070*/  BSYNC B1 ;  /* 0x0000000000017941 */ /* 0x000fea0003800000 */
.L_x_3078:
        /* <DEDUP_REMOVED lines=53> */
.L_x_3085:
[----:B------:R-:W-:Y:S05]  /*123d0*/  BSYNC B0 ;  /* 0x0000000000007941 */ /* 0x000fea0003800000 */
.L_x_3084:
[----:B-----5:R2:W-:Y:S02]  /*123e0*/  STS.128 [R243+0x5800], R16 ;  /* 0x00580010f3007388 */ /* 0x0205e40000000c00 */
.L_x_3083:
[----:B------:R-:W-:Y:S05]  /*123f0*/  BSYNC B1 ;  /* 0x0000000000017941 */ /* 0x000fea0003800000 */
.L_x_3082:
[----:B------:R-:W-:-:S13]  /*12400*/  ISETP.GE.AND P0, PT, R9, R2, PT ;  /* 0x000000020900720c */ /* 0x000fda0003f06270 */
[----:B------:R1:W-:Y:S01]  /*12410*/  @P0 STS.128 [R243+0x7800], RZ ;  /* 0x007800fff3000388 */ /* 0x0003e20000000c00 */
[----:B------:R-:W-:Y:S05]  /*12420*/  @P0 BRA `(.L_x_3073) ;  /* 0x0000740000000947 */ /* 0x000fea0003800000 */
[----:B-1----:R-:W5:Y:S01]  /*12430*/  LD.E.128 R28, [R30.64+0x180] ;  /* 0x000180061e1c7980 */ /* 0x002f62000c101d00 */
[----:B------:R-:W-:Y:S01]  /*12440*/  ISETP.GE.AND P0, PT, R9, R0, PT ;  /* 0x000000000900720c */ /* 0x000fe20003f06270 */
[----:B------:R-:W-:-:S12]  /*12450*/  BSSY B0, `(.L_x_3086) ;  /* 0x0000030000007945 */ /* 0x000fd80003800000 */
[----:B------:R-:W-:Y:S05]  /*12460*/  @P0 BRA `(.L_x_3087) ;  /* 0x000002e000000947 */ /* 0x000fea0003800000 */
[----:B--2---:R-:W2:Y:S04]  /*12470*/  LD.E.64 R2, [R24.64+0xc0] ;  /* 0x0000c00618027980 */ /* 0x004ea8000c101b00 */
[----:B---3--:R1:W3:Y:S01]  /*12480*/  LD.E.64 R4, [R14.64+0xc0] ;  /* 0x0000c0060e047980 */ /* 0x0082e2000c101b00 */
[----:B-----5:R-:W-:Y:S02]  /*12490*/  MOV R16, R29 ;  /* 0x0000001d00107202 */ /* 0x020fe40000000f00 */
[----:B------:R-:W-:Y:S02]  /*124a0*/  MOV R0, R31 ;  /* 0x0000001f00007202 */ /* 0x000fe40000000f00 */
[----:B------:R-:W-:-:S03]  /*124b0*/  MOV R6, R28 ;  /* 0x0000001c00067202 */ /* 0x000fc60000000f00 */
[--C-:B------:R-:W-:Y:S02]  /*124c0*/  HADD2.F32 R13, -RZ, R0.reuse.H1_H1 ;  /* 0x30000000ff0d7230 */ /* 0x100fe40000004100 */
[----:B------:R-:W-:Y:S02]  /*124d0*/  HADD2.F32 R18, -RZ, R0.H0_H0 ;  /* 0x20000000ff127230 */ /* 0x000fe40000004100 */
[--C-:B-1----:R-:W-:Y:S01]  /*124e0*/  HADD2.F32 R15, -RZ, R16.reuse.H0_H0 ;  /* 0x20000010ff0f7230 */ /* 0x102fe20000004100 */
[----:B------:R-:W-:Y:S01]  /*124f0*/  MOV R14, R30 ;  /* 0x0000001e000e7202 */ /* 0x000fe20000000f00 */
[----:B------:R-:W-:Y:S02]  /*12500*/  HADD2.F32 R16, -RZ, R16.H1_H1 ;  /* 0x30000010ff107230 */ /* 0x000fe40000004100 */
[----:B--2---:R-:W-:Y:S02]  /*12510*/  HADD2.F32 R7, -RZ, R3.H1_H1 ;  /* 0x30000003ff077230 */ /* 0x004fe40000004100 */
[----:B------:R-:W-:-:S02]  /*12520*/  HADD2.F32 R8, -RZ, R2.H1_H1 ;  /* 0x30000002ff087230 */ /* 0x000fc40000004100 */
        /* <DEDUP_REMOVED lines=34> */
.L_x_3087:
[----:B------:R-:W-:Y:S05]  /*12750*/  BSYNC B0 ;  /* 0x0000000000007941 */ /* 0x000fea0003800000 */
.L_x_3086:
[----:B-----5:R1:W-:Y:S01]  /*12760*/  STS.128 [R243+0x7800], R28 ;  /* 0x0078001cf3007388 */ /* 0x0203e20000000c00 */
[----:B------:R-:W-:Y:S05]  /*12770*/  BRA `(.L_x_3073) ;  /* 0x000070b000007947 */ /* 0x000fea0003800000 */
.L_x_3024:
        /* <DEDUP_REMOVED lines=99> */
.L_x_3093:
[----:B------:R-:W-:Y:S05]  /*12db0*/  BSYNC B0 ;  /* 0x0000000000007941 */ /* 0x000fea0003800000 */
.L_x_3092:
[----:B-----5:R3:W-:Y:S02]  /*12dc0*/  STS.128 [R243], R60 ;  /* 0x0000003cf3007388 */ /* 0x0207e40000000c00 */
.L_x_3091:
[----:B------:R-:W-:Y:S05]  /*12dd0*/  BSYNC B1 ;  /* 0x0000000000017941 */ /* 0x000fea0003800000 */
.L_x_3090:
        /* <DEDUP_REMOVED lines=27> */
[----:B-----5:R-:W-:Y:S01]  /*12f90*/  MOV R27, R61 ;  /* 0x0000003d001b7202 */ /* 0x020fe20000000f00 */
[----:B------:R-:W-:Y:S01]  /*12fa0*/  IMAD.MOV.U32 R44, RZ, RZ, R60 ;  /* 0x000000ffff2c7224 */ /* 0x000fe200078e003c */
[----:B------:R-:W-:Y:S02]  /*12fb0*/  MOV R32, R63 ;  /* 0x0000003f00207202 */ /* 0x000fe40000000f00 */
[----:B------:R-:W-:Y:S02]  /*12fc0*/  MOV R54, R62 ;  /* 0x0000003e00367202 */ /* 0x000fe40000000f00 */
[----:B--2---:R-:W-:Y:S01]  /*12fd0*/  MOV R55, R41 ;  /* 0x0000002900377202 */ /* 0x004fe20000000f00 */
[----:B------:R-:W-:Y:S01]  /*12fe0*/  IMAD.MOV.U32 R41, RZ, RZ, R42 ;  /* 0x000000ffff297224 */ /* 0x000fe200078e002a */
[--C-:B---3--:R-:W-:Y:S02]  /*12ff0*/  HADD2.F32 R42, -RZ, R5.reuse.H0_H0 ;  /* 0x20000005ff2a7230 */ /* 0x108fe40000004100 */
        /* <DEDUP_REMOVED lines=63> */
.L_x_3097:
[----:B------:R-:W-:Y:S05]  /*133f0*/  BSYNC B0 ;  /* 0x0000000000007941 */ /* 0x000fea0003800000 */
.L_x_3096:
[----:B-----5:R1:W-:Y:S02]  /*13400*/  STS.128 [R243+0x2000], R60 ;  /* 0x0020003cf3007388 */ /* 0x0203e40000000c00 */
.L_x_3095:
[----:B------:R-:W-:Y:S05]  /*13410*/  BSYNC B1 ;  /* 0x0000000000017941 */ /* 0x000fea0003800000 */
.L_x_3094:
        /* <DEDUP_REMOVED lines=97> */
.L_x_3101:
[----:B------:R-:W-:Y:S05]  /*13a30*/  BSYNC B0 ;  /* 0x0000000000007941 */ /* 0x000fea0003800000 */
.L_x_3100:
[----:B-----5:R3:W-:Y:S02]  /*13a40*/  STS.128 [R243+0x4000], R60 ;  /* 0x0040003cf3007388 */ /* 0x0207e40000000c00 */
.L_x_3099:
[----:B------:R-:W-:Y:S05]  /*13a50*/  BSYNC B1 ;  /* 0x0000000000017941 */ /* 0x000fea0003800000 */
.L_x_3098:
        /* <DEDUP_REMOVED lines=96> */
.L_x_3103:
[----:B------:R-:W-:Y:S05]  /*14060*/  BSYNC B0 ;  /* 0x0000000000007941 */ /* 0x000fea0003800000 */
.L_x_3102:
[----:B-----5:R3:W-:Y:S02]  /*14070*/  STS.128 [R243+0x6000], R60 ;  /* 0x0060003cf3007388 */ /* 0x0207e40000000c00 */
.L_x_3089:
[----:B------:R-:W-:Y:S05]  /*14080*/  BSYNC B2 ;  /* 0x0000000000027941 */ /* 0x000fea0003800000 */
.L_x_3088:
        /* <DEDUP_REMOVED lines=104> */
.L_x_3109:
[----:B------:R-:W-:Y:S05]  /*14710*/  BSYNC B0 ;  /* 0x0000000000007941 */ /* 0x000fea0003800000 */
.L_x_3108:
[----:B-----5:R3:W-:Y:S02]  /*14720*/  STS.128 [R243+0x800], R60 ;  /* 0x0008003cf3007388 */ /* 0x0207e40000000c00 */
.L_x_3107:
[----:B------:R-:W-:Y:S05]  /*14730*/  BSYNC B1 ;  /* 0x0000000000017941 */ /* 0x000fea0003800000 */
.L_x_3106:
        /* <DEDUP_REMOVED lines=100> */
.L_x_3113:
[----:B------:R-:W-:Y:S05]  /*14d80*/  BSYNC B0 ;  /* 0x0000000000007941 */ /* 0x000fea0003800000 */
.L_x_3112:
[----:B-----5:R3:W-:Y:S02]  /*14d90*/  STS.128 [R243+0x2800], R60 ;  /* 0x0028003cf3007388 */ /* 0x0207e40000000c00 */
.L_x_3111:
[----:B------:R-:W-:Y:S05]  /*14da0*/  BSYNC B1 ;  /* 0x0000000000017941 */ /* 0x000fea0003800000 */
.L_x_3110:
        /* <DEDUP_REMOVED lines=100> */
.L_x_3117:
[----:B------:R-:W-:Y:S05]  /*153f0*/  BSYNC B0 ;  /* 0x0000000000007941 */ /* 0x000fea0003800000 */
.L_x_3116:
[----:B-----5:R3:W-:Y:S02]  /*15400*/  STS.128 [R243+0x4800], R60 ;  /* 0x0048003cf3007388 */ /* 0x0207e40000000c00 */
.L_x_3115:
[----:B------:R-:W-:Y:S05]  /*15410*/  BSYNC B1 ;  /* 0x0000000000017941 */ /* 0x000fea0003800000 */
.L_x_3114:
        /* <DEDUP_REMOVED lines=18> */
[C---:B------:R-:W-:Y:S01]  /*15540*/  LEA R22, P1, R5.reuse, R28, 0x1 ;  /* 0x0000001c05167211 */ /* 0x040fe200078208ff */
[----:B------:R-:W-:Y:S02]  /*15550*/  IMAD.MOV.U32 R21, RZ, RZ, RZ ;  /* 0x000000ffff157224 */ /* 0x000fe400078e00ff */
[----:B--23--:R-:W2:Y:S01]  /*15560*/  LD.E.128 R36, [R36.64+0x180] ;  /* 0x0001800624247980 */ /* 0x00cea2000c101d00 */
[----:B------:R-:W-:Y:S02]  /*15570*/  LEA.HI.X R23, R5, R29, R4, 0x1, P1 ;  /* 0x0000001d05177211 */ /* 0x000fe400008f0c04 */
[----:B------:R-:W-:-:S03]  /*15580*/  @P0 IADD3 R21, -R3, RZ, RZ ;  /* 0x000000ff03150210 */ /* 0x000fc60007ffe1ff */
[----:B------:R1:W3:Y:S01]  /*15590*/  LD.E.128 R4, [R22.64] ;  /* 0x0000000616047980 */ /* 0x0002e2000c101d00 */
[----:B------:R-:W-:-:S04]  /*155a0*/  IADD3 R20, P1, R21, R20, RZ ;  /* 0x0000001415147210 */ /* 0x000fc80007f3e0ff */
[----:B------:R-:W-:Y:S02]  /*155b0*/  LEA.HI.X.SX32 R15, R21, R15, 0x1, P1 ;  /* 0x0000000f150f7211 */ /* 0x000fe400008f0eff */
[----:B-1----:R-:W-:-:S04]  /*155c0*/  LEA R22, P1, R20, R24, 0x1 ;  /* 0x0000001814167211 */ /* 0x002fc800078208ff */
[----:B------:R-:W-:-:S06]  /*155d0*/  LEA.HI.X R23, R20, R25, R15, 0x1, P1 ;  /* 0x0000001914177211 */ /* 0x000fcc00008f0c0f */
[----:B----4-:R-:W4:Y:S01]  /*155e0*/  LD.E.128 R20, [R22.64] ;  /* 0x0000000616147980 */ /* 0x010f22000c101d00 */
[----:B-----5:R-:W-:Y:S02]  /*155f0*/  MOV R15, R41 ;  /* 0x00000029000f7202 */ /* 0x020fe40000000f00 */
[----:B------:R-:W-:Y:S01]  /*15600*/  MOV R41, R42 ;  /* 0x0000002a00297202 */ /* 0x000fe20000000f00 */
[----:B------:R-:W-:Y:S01]  /*15610*/  IMAD.MOV.U32 R32, RZ, RZ, R43 ;  /* 0x000000ffff207224 */ /* 0x000fe200078e002b */
        /* <DEDUP_REMOVED lines=27> */
[--C-:B----4-:R-:W-:Y:S01]  /*157d0*/  HADD2.F32 R37, -RZ, R20.reuse.H0_H0 ;  /* 0x20000014ff257230 */ /* 0x110fe20000004100 */
[----:B------:R-:W-:Y:S01]  /*157e0*/  FMUL.FTZ R5, R38, R5 ;  /* 0x0000000526057220 */ /* 0x000fe20000410000 */
[----:B------:R-:W-:Y:S01]  /*157f0*/  HADD2.F32 R39, -RZ, R20.H1_H1 ;  /* 0x30000014ff277230 */ /* 0x000fe20000004100 */
[----:B------:R-:W-:Y:S01]  /*15800*/  @!P0 FADD.FTZ R43, -R43, -RZ ;  /* 0x800000ff2b2b8221 */ /* 0x000fe20000010100 */
[----:B------:R-:W-:Y:S01]  /*15810*/  HADD2.F32 R42, -RZ, R42.H1_H1 ;  /* 0x3000002aff2a7230 */ /* 0x000fe20000004100 */
[----:B------:R-:W-:Y:S01]  /*15820*/  FMUL.FTZ R6, R4, R6 ;  /* 0x0000000604067220 */ /* 0x000fe20000410000 */
[----:B------:R-:W-:Y:S01]  /*15830*/  HADD2.F32 R38, -RZ, R15.H0_H0 ;  /* 0x2000000fff267230 */ /* 0x000fe20000004100 */
        /* <DEDUP_REMOVED lines=14> */
[--C-:B------:R-:W-:Y:S02]  /*15920*/  HADD2.F32 R37, -RZ, R32.reuse.H0_H0 ;  /* 0x20000020ff257230 */ /* 0x100fe40000004100 */
        /* <DEDUP_REMOVED lines=17> */
.L_x_3119:
[----:B------:R-:W-:Y:S05]  /*15a40*/  BSYNC B0 ;  /* 0x0000000000007941 */ /* 0x000fea0003800000 */
.L_x_3118:
[----:B-----5:R1:W-:Y:S02]  /*15a50*/  STS.128 [R243+0x6800], R40 ;  /* 0x00680028f3007388 */ /* 0x0203e40000000c00 */
.L_x_3105:
[----:B------:R-:W-:Y:S05]  /*15a60*/  BSYNC B2 ;  /* 0x0000000000027941 */ /* 0x000fea0003800000 */
.L_x_3104:
        /* <DEDUP_REMOVED lines=25> */
[----:B--2---:R-:W2:Y:S03]  /*15c00*/  LD.E.128 R40, [R40.64] ;  /* 0x0000000628287980 */ /* 0x004ea6000c101d00 */
[----:B------:R-:W-:Y:S02]  /*15c10*/  LEA.HI.X R23, R5, R29, R4, 0x1, P1 ;  /* 0x0000001d05177211 */ /* 0x000fe400008f0c04 */
[----:B------:R-:W-:Y:S02]  /*15c20*/  MOV R21, RZ ;  /* 0x000000ff00157202 */ /* 0x000fe40000000f00 */
[----:B------:R-:W-:Y:S01]  /*15c30*/  @P0 IADD3 R21, -R3, RZ, RZ ;  /* 0x000000ff03150210 */ /* 0x000fe20007ffe1ff */
[----:B---3--:R1:W3:Y:S03]  /*15c40*/  LD.E.128 R4, [R22.64] ;  /* 0x0000000616047980 */ /* 0x0082e6000c101d00 */
        /* <DEDUP_REMOVED lines=75> */
.L_x_3125:
[----:B------:R-:W-:Y:S05]  /*16100*/  BSYNC B0 ;  /* 0x0000000000007941 */ /* 0x000fea0003800000 */
.L_x_3124:
[----:B-----5:R1:W-:Y:S02]  /*16110*/  STS.128 [R243+0x1000], R60 ;  /* 0x0010003cf3007388 */ /* 0x0203e40000000c00 */
.L_x_3123:
[----:B------:R-:W-:Y:S05]  /*16120*/  BSYNC B1 ;  /* 0x0000000000017941 */ /* 0x000fea0003800000 */
.L_x_3122:
        /* <DEDUP_REMOVED lines=19> */
[C---:B------:R-:W-:Y:S01]  /*16260*/  LEA R22, P1, R5.reuse, R28, 0x1 ;  /* 0x0000001c05167211 */ /* 0x040fe200078208ff */
[----:B------:R-:W-:Y:S02]  /*16270*/  IMAD.MOV.U32 R21, RZ, RZ, RZ ;  /* 0x000000ffff157224 */ /* 0x000fe400078e00ff */
[----:B------:R-:W3:Y:S01]  /*16280*/  LD.E.128 R40, [R40.64+0x80] ;  /* 0x0000800628287980 */ /* 0x000ee2000c101d00 */
[----:B------:R-:W-:Y:S02]  /*16290*/  LEA.HI.X R23, R5, R29, R4, 0x1, P1 ;  /* 0x0000001d05177211 */ /* 0x000fe400008f0c04 */
[----:B------:R-:W-:-:S03]  /*162a0*/  @P0 IADD3 R21, -R3, RZ, RZ ;  /* 0x000000ff03150210 */ /* 0x000fc60007ffe1ff */
[----:B--2---:R1:W2:Y:S01]  /*162b0*/  LD.E.128 R4, [R22.64] ;  /* 0x0000000616047980 */ /* 0x0042a2000c101d00 */
        /* <DEDUP_REMOVED lines=75> */
.L_x_3129:
[----:B------:R-:W-:Y:S05]  /*16770*/  BSYNC B0 ;  /* 0x0000000000007941 */ /* 0x000fea0003800000 */
.L_x_3128:
[----:B-----5:R3:W-:Y:S02]  /*16780*/  STS.128 [R243+0x3000], R60 ;  /* 0x0030003cf3007388 */ /* 0x0207e40000000c00 */
.L_x_3127:
[----:B------:R-:W-:Y:S05]  /*16790*/  BSYNC B1 ;  /* 0x0000000000017941 */ /* 0x000fea0003800000 */
.L_x_3126:
        /* <DEDUP_REMOVED lines=100> */
.L_x_3133:
[----:B------:R-:W-:Y:S05]  /*16de0*/  BSYNC B0 ;  /* 0x0000000000007941 */ /* 0x000fea0003800000 */
.L_x_3132:
[----:B-----5:R3:W-:Y:S02]  /*16df0*/  STS.128 [R243+0x5000], R60 ;  /* 0x0050003cf3007388 */ /* 0x0207e40000000c00 */
.L_x_3131:
[----:B------:R-:W-:Y:S05]  /*16e00*/  BSYNC B1 ;  /* 0x0000000000017941 */ /* 0x000fea0003800000 */
.L_x_3130:
        /* <DEDUP_REMOVED lines=100> */
.L_x_3135:
[----:B------:R-:W-:Y:S05]  /*17450*/  BSYNC B0 ;  /* 0x0000000000007941 */ /* 0x000fea0003800000 */
.L_x_3134:
[----:B-----5:R1:W-:Y:S02]  /*17460*/  STS.128 [R243+0x7000], R40 ;  /* 0x00700028f3007388 */ /* 0x0203e40000000c00 */
.L_x_3121:
[----:B------:R-:W-:Y:S05]  /*17470*/  BSYNC B2 ;  /* 0x0000000000027941 */ /* 0x000fea0003800000 */
.L_x_3120:
        /* <DEDUP_REMOVED lines=20> */
[----:B------:R-:W-:-:S03]  /*175c0*/  IADD3 R5, P1, R4, R15, RZ ;  /* 0x0000000f04057210 */ /* 0x000fc60007f3e0ff */
[----:B-1----:R-:W-:Y:S01]  /*175d0*/  IMAD.WIDE R40, R6, 0x2, R30 ;  /* 0x0000000206287825 */ /* 0x002fe200078e021e */
[----:B------:R-:W-:Y:S02]  /*175e0*/  LEA.HI.X.SX32 R4, R4, R14, 0x1, P1 ;  /* 0x0000000e04047211 */ /* 0x000fe400008f0eff */
[----:B---3--:R-:W-:-:S03]  /*175f0*/  LEA R16, P1, R5, R28, 0x1 ;  /* 0x0000001c05107211 */ /* 0x008fc600078208ff */
[----:B------:R-:W3:Y:S01]  /*17600*/  LD.E.128 R40, [R40.64] ;  /* 0x0000000628287980 */ /* 0x000ee2000c101d00 */
        /* <DEDUP_REMOVED lines=11> */
[----:B---3--:R-:W-:Y:S02]  /*176c0*/  MOV R21, R40 ;  /* 0x0000002800157202 */ /* 0x008fe40000000f00 */
[----:B------:R-:W-:Y:S01]  /*176d0*/  MOV R32, R41 ;  /* 0x0000002900207202 */ /* 0x000fe20000000f00 */
[--C-:B--2---:R-:W-:Y:S02]  /*176e0*/  HADD2.F32 R38, -RZ, R4.reuse.H0_H0 ;  /* 0x20000004ff267230 */ /* 0x104fe40000004100 */
[----:B------:R-:W-:Y:S02]  /*176f0*/  HADD2.F32 R40, -RZ, R4.H1_H1 ;  /* 0x30000004ff287230 */ /* 0x000fe40000004100 */
[----:B------:R-:W-:Y:S01]  /*17700*/  HADD2.F32 R4, -RZ, R5.H0_H0 ;  /* 0x20000005ff047230 */ /* 0x000fe20000004100 */
[----:B------:R-:W-:Y:S01]  /*17710*/  MOV R39, R43 ;  /* 0x0000002b00277202 */ /* 0x000fe20000000f00 */
[--C-:B------:R-:W-:Y:S01]  /*17720*/  HADD2.F32 R43, -RZ, R21.reuse.H0_H0 ;  /* 0x20000015ff2b7230 */ /* 0x100fe20000004100 */
[----:B------:R-:W-:Y:S01]  /*17730*/  IMAD.MOV.U32 R23, RZ, RZ, R42 ;  /* 0x000000ffff177224 */ /* 0x000fe200078e002a */
        /* <DEDUP_REMOVED lines=59> */
.L_x_3139:
[----:B------:R-:W-:Y:S05]  /*17af0*/  BSYNC B0 ;  /* 0x0000000000007941 */ /* 0x000fea0003800000 */
.L_x_3138:
[----:B-----5:R1:W-:Y:S02]  /*17b00*/  STS.128 [R243+0x1800], R20 ;  /* 0x00180014f3007388 */ /* 0x0203e40000000c00 */
.L_x_3137:
[----:B------:R-:W-:Y:S05]  /*17b10*/  BSYNC B1 ;  /* 0x0000000000017941 */ /* 0x000fea0003800000 */
.L_x_3136:
        /* <DEDUP_REMOVED lines=8> */
[----:B------:R-:W-:Y:S01]  /*17ba0*/  ISETP.GE.AND P0, PT, R13, R3, PT ;  /* 0x000000030d00720c */ /* 0x000fe20003f06270 */
[----:B------:R-:W-:Y:S01]  /*17bb0*/  IMAD.MOV.U32 R6, RZ, RZ, R3 ;  /* 0x000000ffff067224 */ /* 0x000fe200078e0003 */
[----:B------:R-:W-:Y:S02]  /*17bc0*/  MOV R13, 0x30 ;  /* 0x00000030000d7802 */ /* 0x000fe40000000f00 */
[----:B------:R-:W-:-:S03]  /*17bd0*/  MOV R4, RZ ;  /* 0x000000ff00047202 */ /* 0x000fc60000000f00 */
[----:B------:R-:W-:-:S05]  /*17be0*/  IMAD R13, R3, R13, 0x40 ;  /* 0x00000040030d7424 */ /* 0x000fca00078e020d */
[----:B------:R-:W-:Y:S02]  /*17bf0*/  IADD3 R14, P1, R13, R8, RZ ;  /* 0x000000080d0e7210 */ /* 0x000fe40007f3e0ff */
[----:B------:R-:W-:Y:S02]  /*17c00*/  @P0 IADD3 R4, -R3, RZ, RZ ;  /* 0x000000ff03040210 */ /* 0x000fe40007ffe1ff */
[----:B------:R-:W-:Y:S02]  /*17c10*/  LEA.HI.X.SX32 R13, R13, R26, 0x1, P1 ;  /* 0x0000001a0d0d7211 */ /* 0x000fe400008f0eff */
[C---:B------:R-:W-:Y:S02]  /*17c20*/  IADD3 R5, P1, R4.reuse, R14, RZ ;  /* 0x0000000e04057210 */ /* 0x040fe40007f3e0ff */
[----:B------:R-:W-:Y:S02]  /*17c30*/  @P0 IADD3 R6, -R3, RZ, RZ ;  /* 0x000000ff03060210 */ /* 0x000fe40007ffe1ff */
[----:B------:R-:W-:-:S02]  /*17c40*/  LEA.HI.X.SX32 R4, R4, R13, 0x1, P1 ;  /* 0x0000000d04047211 */ /* 0x000fc400008f0eff */
[----:B---3--:R-:W-:Y:S01]  /*17c50*/  LEA R16, P1, R5, R28, 0x1 ;  /* 0x0000001c05107211 */ /* 0x008fe200078208ff */
[----:B------:R-:W-:-:S03]  /*17c60*/  IMAD.WIDE R40, R6, 0x2, R30 ;  /* 0x0000000206287825 */ /* 0x000fc600078e021e */
[----:B------:R-:W-:Y:S02]  /*17c70*/  LEA.HI.X R17, R5, R29, R4, 0x1, P1 ;  /* 0x0000001d05117211 */ /* 0x000fe400008f0c04 */
[----:B------:R-:W-:Y:S01]  /*17c80*/  MOV R15, RZ ;  /* 0x000000ff000f7202 */ /* 0x000fe20000000f00 */
[----:B------:R-:W3:Y:S01]  /*17c90*/  LD.E.128 R40, [R40.64+0x80] ;  /* 0x0000800628287980 */ /* 0x000ee2000c101d00 */
[----:B------:R-:W-:-:S03]  /*17ca0*/  @P0 IADD3 R15, -R3, RZ, RZ ;  /* 0x000000ff030f0210 */ /* 0x000fc60007ffe1ff */
[----:B--2---:R1:W2:Y:S01]  /*17cb0*/  LD.E.128 R4, [R16.64] ;  /* 0x0000000610047980 */ /* 0x0042a2000c101d00 */
[----:B------:R-:W-:-:S04]  /*17cc0*/  IADD3 R14, P1, R15, R14, RZ ;  /* 0x0000000e0f0e7210 */ /* 0x000fc80007f3e0ff */
[----:B------:R-:W-:Y:S02]  /*17cd0*/  LEA.HI.X.SX32 R13, R15, R13, 0x1, P1 ;  /* 0x0000000d0f0d7211 */ /* 0x000fe400008f0eff */
[----:B-1----:R-:W-:-:S04]  /*17ce0*/  LEA R16, P1, R14, R24, 0x1 ;  /* 0x000000180e107211 */ /* 0x002fc800078208ff */
[----:B------:R-:W-:-:S06]  /*17cf0*/  LEA.HI.X R17, R14, R25, R13, 0x1, P1 ;  /* 0x000000190e117211 */ /* 0x000fcc00008f0c0d */
[----:B----4-:R-:W4:Y:S01]  /*17d00*/  LD.E.128 R16, [R16.64] ;  /* 0x0000000610107980 */ /* 0x010f22000c101d00 */
[----:B-----5:R-:W-:Y:S01]  /*17d10*/  MOV R15, R20 ;  /* 0x00000014000f7202 */ /* 0x020fe20000000f00 */
[----:B------:R-:W-:Y:S01]  /*17d20*/  IMAD.MOV.U32 R13, RZ, RZ, R21 ;  /* 0x000000ffff0d7224 */ /* 0x000fe200078e0015 */
[----:B------:R-:W-:Y:S02]  /*17d30*/  MOV R14, R23 ;  /* 0x00000017000e7202 */ /* 0x000fe40000000f00 */
[----:B------:R-:W-:Y:S01]  /*17d40*/  MOV R21, R22 ;  /* 0x0000001600157202 */ /* 0x000fe20000000f00 */
[----:B---3--:R-:W-:Y:S01]  /*17d50*/  IMAD.MOV.U32 R20, RZ, RZ, R40 ;  /* 0x000000ffff147224 */ /* 0x008fe200078e0028 */
[----:B------:R-:W-:Y:S02]  /*17d60*/  MOV R23, R41 ;  /* 0x0000002900177202 */ /* 0x000fe40000000f00 */
[----:B------:R-:W-:Y:S01]  /*17d70*/  MOV R22, R42 ;  /* 0x0000002a00167202 */ /* 0x000fe20000000f00 */
[--C-:B--2---:R-:W-:Y:S01]  /*17d80*/  HADD2.F32 R32, -RZ, R4.reuse.H0_H0 ;  /* 0x20000004ff207230 */ /* 0x104fe20000004100 */
[----:B------:R-:W-:Y:S01]  /*17d90*/  MOV R38, R43 ;  /* 0x0000002b00267202 */ /* 0x000fe20000000f00 */
        /* <DEDUP_REMOVED lines=40> */
[--C-:B------:R-:W-:Y:S01]  /*18020*/  HADD2.F32 R17, -RZ, R18.reuse.H0_H0 ;  /* 0x20000012ff117230 */ /* 0x100fe20000004100 */
[----:B------:R-:W-:Y:S01]  /*18030*/  FFMA.FTZ R16, R22, R16, R20 ;  /* 0x0000001016107223 */ /* 0x000fe20000010014 */
[----:B------:R-:W-:Y:S01]  /*18040*/  HADD2.F32 R40, -RZ, R18.H1_H1 ;  /* 0x30000012ff287230 */ /* 0x000fe20000004100 */
[----:B------:R-:W-:Y:S01]  /*18050*/  F2FP.PACK_AB R4, R32, R4 ;  /* 0x000000042004723e */ /* 0x000fe200000000ff */
[----:B------:R-:W-:-:S02]  /*18060*/  HADD2.F32 R15, -RZ, R13.H1_H1 ;  /* 0x3000000dff0f7230 */ /* 0x000fc40000004100 */
        /* <DEDUP_REMOVED lines=9> */
[----:B------:R-:W-:Y:S01]  /*18100*/  F2FP.PACK_AB R15, R15, R16 ;  /* 0x000000100f0f723e */ /* 0x000fe200000000ff */
[----:B------:R-:W-:-:S02]  /*18110*/  IMAD.MOV.U32 R20, RZ, RZ, R4 ;  /* 0x000000ffff147224 */ /* 0x000fc400078e0004 */
[----:B------:R-:W-:Y:S02]  /*18120*/  FFMA.FTZ R21, R21, R40, R41 ;  /* 0x0000002815157223 */ /* 0x000fe40000010029 */
[----:B------:R-:W-:-:S03]  /*18130*/  FFMA.FTZ R7, R14, R19, R7 ;  /* 0x000000130e077223 */ /* 0x000fc60000010007 */
[----:B------:R-:W-:Y:S02]  /*18140*/  F2FP.PACK_AB R5, R21, R5 ;  /* 0x000000051505723e */ /* 0x000fe400000000ff */
[----:B------:R-:W-:Y:S02]  /*18150*/  F2FP.PACK_AB R6, R7, R6 ;  /* 0x000000060706723e */ /* 0x000fe400000000ff */
[----:B------:R-:W-:Y:S02]  /*18160*/  MOV R21, R15 ;  /* 0x0000000f00157202 */ /* 0x000fe40000000f00 */
[----:B------:R-:W-:Y:S02]  /*18170*/  MOV R22, R5 ;  /* 0x0000000500167202 */ /* 0x000fe40000000f00 */
[----:B------:R-:W-:Y:S02]  /*18180*/  MOV R23, R6 ;  /* 0x0000000600177202 */ /* 0x000fe40000000f00 */
.L_x_3143:
[----:B------:R-:W-:Y:S05]  /*18190*/  BSYNC B0 ;  /* 0x0000000000007941 */ /* 0x000fea0003800000 */
.L_x_3142:
[----:B-----5:R1:W-:Y:S02]  /*181a0*/  STS.128 [R243+0x3800], R20 ;  /* 0x00380014f3007388 */ /* 0x0203e40000000c00 */
.L_x_3141:
[----:B------:R-:W-:Y:S05]  /*181b0*/  BSYNC B1 ;  /* 0x0000000000017941 */ /* 0x000fea0003800000 */
.L_x_3140:
        /* <DEDUP_REMOVED lines=22> */
[----:B------:R-:W3:Y:S04]  /*18320*/  LD.E.128 R20, [R20.64+0x100] ;  /* 0x0001000614147980 */ /* 0x000ee8000c101d00 */
        /* <DEDUP_REMOVED lines=11> */
[----:B---3--:R-:W-:Y:S01]  /*183e0*/  MOV R18, R20 ;  /* 0x0000001400127202 */ /* 0x008fe20000000f00 */
[----:B------:R-:W-:Y:S01]  /*183f0*/  IMAD.MOV.U32 R20, RZ, RZ, R22 ;  /* 0x000000ffff147224 */ /* 0x000fe200078e0016 */
[--C-:B--2---:R-:W-:Y:S02]  /*18400*/  HADD2.F32 R22, -RZ, R4.reuse.H0_H0 ;  /* 0x20000004ff167230 */ /* 0x104fe40000004100 */
        /* <DEDUP_REMOVED lines=63> */
.L_x_3147:
[----:B------:R-:W-:Y:S05]  /*18800*/  BSYNC B0 ;  /* 0x0000000000007941 */ /* 0x000fea0003800000 */
.L_x_3146:
[----:B-----5:R3:W-:Y:S02]  /*18810*/  STS.128 [R243+0x5800], R16 ;  /* 0x00580010f3007388 */ /* 0x0207e40000000c00 */
.L_x_3145:
[----:B------:R-:W-:Y:S05]  /*18820*/  BSYNC B1 ;  /* 0x0000000000017941 */ /* 0x000fea0003800000 */
.L_x_3144:
        /* <DEDUP_REMOVED lines=28> */
[----:B---34-:R3:W4:Y:S02]  /*189f0*/  LD.E.128 R4, [R12.64] ;  /* 0x000000060c047980 */ /* 0x018724000c101d00 */
[----:B---3--:R-:W-:-:S04]  /*18a00*/  LEA R12, P1, R8, R24, 0x1 ;  /* 0x00000018080c7211 */ /* 0x008fc800078208ff */
[----:B------:R-:W-:-:S06]  /*18a10*/  LEA.HI.X R13, R8, R25, R0, 0x1, P1 ;  /* 0x00000019080d7211 */ /* 0x000fcc00008f0c00 */
[----:B------:R-:W3:Y:S01]  /*18a20*/  LD.E.128 R12, [R12.64] ;  /* 0x000000060c0c7980 */ /* 0x000ee2000c101d00 */
[----:B-----5:R-:W-:Y:S01]  /*18a30*/  IMAD.MOV.U32 R0, RZ, RZ, R17 ;  /* 0x000000ffff007224 */ /* 0x020fe200078e0011 */
[----:B------:R-:W-:Y:S02]  /*18a40*/  MOV R9, R18 ;  /* 0x0000001200097202 */ /* 0x000fe40000000f00 */
[----:B------:R-:W-:Y:S02]  /*18a50*/  MOV R2, R19 ;  /* 0x0000001300027202 */ /* 0x000fe40000000f00 */
[----:B------:R-:W-:Y:S01]  /*18a60*/  MOV R3, R16 ;  /* 0x0000001000037202 */ /* 0x000fe20000000f00 */
[----:B--2---:R-:W-:Y:S01]  /*18a70*/  IMAD.MOV.U32 R8, RZ, RZ, R20 ;  /* 0x000000ffff087224 */ /* 0x004fe200078e0014 */
[----:B------:R-:W-:Y:S02]  /*18a80*/  MOV R17, R21 ;  /* 0x0000001500117202 */ /* 0x000fe40000000f00 */
[----:B------:R-:W-:-:S02]  /*18a90*/  MOV R19, R23 ;  /* 0x0000001700137202 */ /* 0x000fc40000000f00 */
[--C-:B------:R-:W-:Y:S01]  /*18aa0*/  HADD2.F32 R23, -RZ, R8.reuse.H0_H0 ;  /* 0x20000008ff177230 */ /* 0x100fe20000004100 */
[----:B------:R-:W-:Y:S01]  /*18ab0*/  MOV R16, R22 ;  /* 0x0000001600107202 */ /* 0x000fe20000000f00 */
[----:B------:R-:W-:Y:S02]  /*18ac0*/  HADD2.F32 R24, -RZ, R8.H1_H1 ;  /* 0x30000008ff187230 */ /* 0x000fe40000004100 */
[--C-:B------:R-:W-:Y:S02]  /*18ad0*/  HADD2.F32 R8, -RZ, R17.reuse.H0_H0 ;  /* 0x20000011ff087230 */ /* 0x100fe40000004100 */
[----:B------:R-:W-:Y:S02]  /*18ae0*/  HADD2.F32 R17, -RZ, R17.H1_H1 ;  /* 0x30000011ff117230 */ /* 0x000fe40000004100 */
[--C-:B----4-:R-:W-:Y:S02]  /*18af0*/  HADD2.F32 R18, -RZ, R4.reuse.H0_H0 ;  /* 0x20000004ff127230 */ /* 0x110fe40000004100 */
        /* <DEDUP_REMOVED lines=29> */
[--C-:B---3--:R-:W-:Y:S01]  /*18cd0*/  HADD2.F32 R3, -RZ, R12.reuse.H0_H0 ;  /* 0x2000000cff037230 */ /* 0x108fe20000004100 */
        /* <DEDUP_REMOVED lines=14> */
[--C-:B------:R-:W-:Y:S01]  /*18dc0*/  HADD2.F32 R0, -RZ, R2.reuse.H0_H0 ;  /* 0x20000002ff007230 */ /* 0x100fe20000004100 */
[----:B------:R-:W-:Y:S01]  /*18dd0*/  IMAD.MOV.U32 R16, RZ, RZ, R3 ;  /* 0x000000ffff107224 */ /* 0x000fe200078e0003 */
[----:B------:R-:W-:Y:S01]  /*18de0*/  HADD2.F32 R15, -RZ, R15.H1_H1 ;  /* 0x3000000fff0f7230 */ /* 0x000fe20000004100 */
[----:B------:R-:W-:Y:S01]  /*18df0*/  FFMA.FTZ R4, R4, R13, R5 ;  /* 0x0000000d04047223 */ /* 0x000fe20000010005 */
[----:B------:R-:W-:Y:S01]  /*18e00*/  HADD2.F32 R2, -RZ, R2.H1_H1 ;  /* 0x30000002ff027230 */ /* 0x000fe20000004100 */
[----:B------:R-:W-:Y:S01]  /*18e10*/  FFMA.FTZ R0, R0, R14, R6 ;  /* 0x0000000e00007223 */ /* 0x000fe20000010006 */
[----:B------:R-:W-:Y:S01]  /*18e20*/  HADD2.F32 R9, -RZ, R9.H1_H1 ;  /* 0x30000009ff097230 */ /* 0x000fe20000004100 */
[----:B------:R-:W-:-:S02]  /*18e30*/  F2FP.PACK_AB R8, R12, R8 ;  /* 0x000000080c08723e */ /* 0x000fc400000000ff */
[----:B------:R-:W-:Y:S02]  /*18e40*/  FFMA.FTZ R2, R2, R15, R7 ;  /* 0x0000000f02027223 */ /* 0x000fe40000010007 */
[----:B------:R-:W-:Y:S01]  /*18e50*/  FFMA.FTZ R9, R9, R21, R22 ;  /* 0x0000001509097223 */ /* 0x000fe20000010016 */
[----:B------:R-:W-:Y:S02]  /*18e60*/  MOV R17, R8 ;  /* 0x0000000800117202 */ /* 0x000fe40000000f00 */
[----:B------:R-:W-:Y:S02]  /*18e70*/  F2FP.PACK_AB R0, R2, R0 ;  /* 0x000000000200723e */ /* 0x000fe400000000ff */
[----:B------:R-:W-:Y:S02]  /*18e80*/  F2FP.PACK_AB R4, R9, R4 ;  /* 0x000000040904723e */ /* 0x000fe400000000ff */
[----:B------:R-:W-:Y:S02]  /*18e90*/  MOV R19, R0 ;  /* 0x0000000000137202 */ /* 0x000fe40000000f00 */
[----:B------:R-:W-:-:S02]  /*18ea0*/  MOV R18, R4 ;  /* 0x0000000400127202 */ /* 0x000fc40000000f00 */
.L_x_3149:
[----:B------:R-:W-:Y:S05]  /*18eb0*/  BSYNC B0 ;  /* 0x0000000000007941 */ /* 0x000fea0003800000 */
.L_x_3148:
[----:B-----5:R3:W-:Y:S01]  /*18ec0*/  STS.128 [R243+0x7800], R16 ;  /* 0x00780010f3007388 */ /* 0x0207e20000000c00 */
[----:B------:R-:W-:Y:S05]  /*18ed0*/  BRA `(.L_x_3073) ;  /* 0x0000095000007947 */ /* 0x000fea0003800000 */
.L_x_3023:
[----:B------:R-:W-:Y:S01]  /*18ee0*/  IMAD.IADD R0, R241, 0x1, -R50 ;  /* 0x00000001f1007824 */ /* 0x000fe200078e0a32 */
[----:B------:R-:W-:Y:S01]  /*18ef0*/  BSSY B0, `(.L_x_3150) ;  /* 0x0000024000007945 */ /* 0x000fe20003800000 */
[----:B------:R-:W-:-:S02]  /*18f00*/  ISETP.GE.AND P2, PT, R9, R154, PT ;  /* 0x0000009a0900720c */ /* 0x000fc40003f46270 */
[----:B------:R-:W-:Y:S02]  /*18f10*/  ISETP.GE.AND P1, PT, R12, R154, PT ;  /* 0x0000009a0c00720c */ /* 0x000fe40003f26270 */
        /* <DEDUP_REMOVED lines=33> */
.L_x_3151:
[----:B------:R-:W-:Y:S05]  /*19130*/  BSYNC B0 ;  /* 0x0000000000007941 */ /* 0x000fea0003800000 */
.L_x_3150:
[----:B------:R-:W-:Y:S01]  /*19140*/  IADD3 R27, R158, 0x10, RZ ;  /* 0x000000109e1b7810 */ /* 0x000fe20007ffe0ff */
[----:B------:R-:W-:Y:S03]  /*19150*/  BSSY B0, `(.L_x_3152) ;  /* 0x0000023000007945 */ /* 0x000fe60003800000 */
[----:B------:R-:W-:-:S13]  /*19160*/  ISETP.GE.AND P3, PT, R27, R0, PT ;  /* 0x000000001b00720c */ /* 0x000fda0003f66270 */
[----:B------:R-:W-:Y:S05]  /*19170*/  @P3 BRA `(.L_x_3153) ;  /* 0x0000020000003947 */ /* 0x000fea0003800000 */
[----:B------:R-:W-:Y:S02]  /*19180*/  ISETP.GE.AND P5, PT, R18, R154, PT ;  /* 0x0000009a1200720c */ /* 0x000fe40003fa6270 */
[----:B------:R-:W-:-:S04]  /*19190*/  IADD3 R5, P3, R5, R170, RZ ;  /* 0x000000aa05057210 */ /* 0x000fc80007f7e0ff */
[CC--:B-1----:R-:W-:Y:S01]  /*191a0*/  @!P0 LEA R6, P4, R5.reuse, R176.reuse, 0x1 ;  /* 0x000000b005068211 */ /* 0x0c2fe200078808ff */
        /* <DEDUP_REMOVED lines=29> */
.L_x_3153:
[----:B------:R-:W-:Y:S05]  /*19380*/  BSYNC B0 ;  /* 0x0000000000007941 */ /* 0x000fea0003800000 */
.L_x_3152:
        /* <DEDUP_REMOVED lines=36> */
.L_x_3155:
[----:B------:R-:W-:Y:S05]  /*195d0*/  BSYNC B0 ;  /* 0x0000000000007941 */ /* 0x000fea0003800000 */
.L_x_3154:
        /* <DEDUP_REMOVED lines=37> */
.L_x_3073:
[----:B------:R-:W-:Y:S05]  /*19830*/  BSYNC B3 ;  /* 0x0000000000037941 */ /* 0x000fea0003800000 */
.L_x_3022:
[----:B------:R-:W-:Y:S01]  /*19840*/  IADD3 R246, R166, -0x1, RZ ;  /* 0xffffffffa6f67810 */ /* 0x000fe20007ffe0ff */
[----:B------:R-:W-:Y:S01]  /*19850*/  BSSY B0, `(.L_x_3156) ;  /* 0x0000025000007945 */ /* 0x000fe20003800000 */
[----:B------:R-:W-:-:S03]  /*19860*/  LOP3.LUT R247, R152, 0xff, RZ, 0xc0, !PT ;  /* 0x000000ff98f77812 */ /* 0x000fc600078ec0ff */
[----:B-1----:R-:W-:-:S04]  /*19870*/  IMAD.SHL.U32 R8, R246, 0x40, RZ ;  /* 0x00000040f6087824 */ /* 0x002fc800078e00ff */
[----:B-----5:R-:W-:-:S05]  /*19880*/  IMAD.IADD R2, R51, 0x1, -R8 ;  /* 0x0000000133027824 */ /* 0x020fca00078e0a08 */
[----:B------:R-:W-:-:S13]  /*19890*/  ISETP.GE.AND P0, PT, R158, R2, PT ;  /* 0x000000029e00720c */ /* 0x000fda0003f06270 */
[----:B------:R-:W-:Y:S05]  /*198a0*/  @P0 BRA `(.L_x_3157) ;  /* 0x000001f000000947 */ /* 0x000fea0003800000 */
[C---:B------:R-:W-:Y:S02]  /*198b0*/  LOP3.LUT R0, R247.reuse, 0x1, RZ, 0xc0, !PT ;  /* 0x00000001f7007812 */ /* 0x040fe400078ec0ff */
        /* <DEDUP_REMOVED lines=30> */
.L_x_3157:
[----:B------:R-:W-:Y:S05]  /*19aa0*/  BSYNC B0 ;  /* 0x0000000000007941 */ /* 0x000fea0003800000 */
.L_x_3156:
        /* <DEDUP_REMOVED lines=8> */
[----:B------:R-:W-:-:S05]  /*19b30*/  IADD3 R3, P2, R233, R160, RZ ;  /* 0x000000a0e9037210 */ /* 0x000fca0007f5e0ff */
[----:B------:R-:W-:Y:S01]  /*19b40*/  IMAD.X R0, R234, 0x1, R165, P2 ;  /* 0x00000001ea007824 */ /* 0x000fe200010e06a5 */
[----:B--2---:R-:W-:Y:S02]  /*19b50*/  @P4 LEA R12, P6, R3, R168, 0x1 ;  /* 0x000000a8030c4211 */ /* 0x004fe400078c08ff */
        /* <DEDUP_REMOVED lines=27> */
.L_x_3159:
[----:B------:R-:W-:Y:S05]  /*19d10*/  BSYNC B0 ;  /* 0x0000000000007941 */ /* 0x000fea0003800000 */
.L_x_3158:
        /* <DEDUP_REMOVED lines=10> */
[----:B-12---:R-:W-:-:S04]  /*19dc0*/  LEA R4, P0, R48, R160, 0x5 ;  /* 0x000000a030047211 */ /* 0x006fc800078028ff */
        /* <DEDUP_REMOVED lines=29> */
.L_x_3161:
[----:B------:R-:W-:Y:S05]  /*19fa0*/  BSYNC B0 ;  /* 0x0000000000007941 */ /* 0x000fea0003800000 */
.L_x_3160:
        /* <DEDUP_REMOVED lines=43> */
.L_x_3163:
[----:B------:R-:W-:Y:S05]  /*1a260*/  BSYNC B0 ;  /* 0x0000000000007941 */ /* 0x000fea0003800000 */
.L_x_3162:
[----:B-12---:R-:W2:Y:S04]  /*1a270*/  LD.E.64 R12, [R10.64+0x1c0] ;  /* 0x0001c0060a0c7980 */ /* 0x006ea8000c101b00 */
[----:B---3--:R-:W3:Y:S01]  /*1a280*/  LD.E.64 R4, [R10.64+0x1b8] ;  /* 0x0001b8060a047980 */ /* 0x008ee2000c101b00 */
[----:B------:R-:W-:-:S03]  /*1a290*/  IMAD.MOV.U32 R162, RZ, RZ, R238 ;  /* 0x000000ffffa27224 */ /* 0x000fc600078e00ee */
[----:B----4-:R-:W4:Y:S04]  /*1a2a0*/  LD.E R0, [R10.64+0xd8] ;  /* 0x0000d8060a007980 */ /* 0x010f28000c101900 */
[----:B------:R-:W0:Y:S01]  /*1a2b0*/  LDGDEPBAR ;  /* 0x00000000000079af */ /* 0x000e220000000000 */
[----:B--2---:R-:W-:Y:S02]  /*1a2c0*/  IMAD R3, R13, R239, RZ ;  /* 0x000000ef0d037224 */ /* 0x004fe400078e02ff */
[----:B------:R-:W-:-:S04]  /*1a2d0*/  IMAD.WIDE.U32 R6, R239, R12, R162 ;  /* 0x0000000cef067225 */ /* 0x000fc800078e00a2 */
[----:B------:R-:W-:Y:S01]  /*1a2e0*/  IMAD R3, R12, R57, R3 ;  /* 0x000000390c037224 */ /* 0x000fe200078e0203 */
[----:B---3--:R-:W-:-:S03]  /*1a2f0*/  LEA R4, P0, R6, R4, 0x2 ;  /* 0x0000000406047211 */ /* 0x008fc600078010ff */
[----:B------:R-:W-:-:S05]  /*1a300*/  IMAD.IADD R3, R7, 0x1, R3 ;  /* 0x0000000107037824 */ /* 0x000fca00078e0203 */
[----:B------:R-:W-:Y:S02]  /*1a310*/  LEA.HI.X R5, R6, R5, R3, 0x2, P0 ;  /* 0x0000000506057211 */ /* 0x000fe400000f1403 */
[----:B------:R1:W5:Y:S04]  /*1a320*/  LD.E R3, [R10.64+0x188] ;  /* 0x000188060a037980 */ /* 0x000368000c101900 */
[----:B------:R-:W2:Y:S01]  /*1a330*/  LD.E R4, [R4.64] ;  /* 0x0000000604047980 */ /* 0x000ea2000c101900 */
[----:B------:R-:W-:-:S04]  /*1a340*/  DEPBAR.LE SB0, 0x0 ;  /* 0x000080000000791a */ /* 0x000fc80000000000 */
[----:B------:R-:W-:Y:S01]  /*1a350*/  BAR.SYNC.DEFER_BLOCKING 0x0 ;  /* 0x0000000000007b1d */ /* 0x000fe20000010000 */
[----:B------:R-:W-:-:S05]  /*1a360*/  ISETP.GE.AND P0, PT, R158, R2, PT ;  /* 0x000000029e00720c */ /* 0x000fca0003f06270 */
[----:B----4-:R-:W2:Y:S01]  /*1a370*/  MUFU.RCP R0, R0 ;  /* 0x0000000000007308 */ /* 0x010ea20000001000 */
[----:B------:R-:W-:Y:S01]  /*1a380*/  SHF.R.S32.HI R9, RZ, 0x1f, R153 ;  /* 0x0000001fff097819 */ /* 0x000fe20000011499 */
[----:B------:R-:W-:-:S06]  /*1a390*/  IMAD.SHL.U32 R32, R134, 0x2, RZ ;  /* 0x0000000286207824 */ /* 0x000fcc00078e00ff */
[----:B------:R1:W-:Y:S04]  /*1a3a0*/  @P0 STS.128 [R243+0x10000], RZ ;  /* 0x010000fff3000388 */ /* 0x0003e80000000c00 */
[----:B------:R1:W-:Y:S04]  /*1a3b0*/  @P0 STS.128 [R243+0x12000], RZ ;  /* 0x012000fff3000388 */ /* 0x0003e80000000c00 */
[----:B------:R1:W-:Y:S04]  /*1a3c0*/  @P0 STS.128 [R243+0x14000], RZ ;  /* 0x014000fff3000388 */ /* 0x0003e80000000c00 */
[----:B------:R1:W-:Y:S01]  /*1a3d0*/  @P0 STS.128 [R243+0x16000], RZ ;  /* 0x016000fff3000388 */ /* 0x0003e20000000c00 */
[----:B------:R-:W-:Y:S01]  /*1a3e0*/  LEA.HI R9, R9, R153, RZ, 0x2 ;  /* 0x0000009909097211 */ /* 0x000fe200078f10ff */
[----:B------:R-:W-:Y:S01]  /*1a3f0*/  BSSY B0, `(.L_x_3164) ;  /* 0x0000024000007945 */ /* 0x000fe20003800000 */
[----:B------:R-:W-:-:S02]  /*1a400*/  LOP3.LUT R32, R32, 0x6, RZ, 0xc0, !PT ;  /* 0x0000000620207812 */ /* 0x000fc400078ec0ff */
[----:B------:R-:W-:Y:S01]  /*1a410*/  SHF.R.S32.HI R9, RZ, 0x2, R9 ;  /* 0x00000002ff097819 */ /* 0x000fe20000011409 */
[----:B--2---:R-:W-:Y:S01]  /*1a420*/  FMUL.FTZ R0, R4, R0 ;  /* 0x0000000004007220 */ /* 0x004fe20000410000 */
[----:B------:R-:W-:Y:S05]  /*1a430*/  @P0 BRA `(.L_x_3165) ;  /* 0x000001f000000947 */ /* 0x000fea0003800000 */
[C---:B-1----:R-:W-:Y:S02]  /*1a440*/  LOP3.LUT R4, R247.reuse, 0x1, RZ, 0xc0, !PT ;  /* 0x00000001f7047812 */ /* 0x042fe400078ec0ff */
        /* <DEDUP_REMOVED lines=30> */
.L_x_3165:
[----:B-1----:R-:W-:Y:S05]  /*1a630*/  BSYNC B0 ;  /* 0x0000000000007941 */ /* 0x002fea0003800000 */
.L_x_3164:
        /* <DEDUP_REMOVED lines=40> */
.L_x_3167:
[----:B------:R-:W-:Y:S05]  /*1a8c0*/  BSYNC B0 ;  /* 0x0000000000007941 */ /* 0x000fea0003800000 */
.L_x_3166:
        /* <DEDUP_REMOVED lines=42> */
.L_x_3169:
[----:B------:R-:W-:Y:S05]  /*1ab70*/  BSYNC B0 ;  /* 0x0000000000007941 */ /* 0x000fea0003800000 */
.L_x_3168:
        /* <DEDUP_REMOVED lines=10> */
[----:B--2---:R-:W-:Y:S01]  /*1ac20*/  @P1 MOV R12, R185 ;  /* 0x000000b9000c1202 */ /* 0x004fe20000000f00 */
        /* <DEDUP_REMOVED lines=43> */
.L_x_3171:
[----:B------:R-:W-:Y:S05]  /*1aee0*/  BSYNC B0 ;  /* 0x0000000000007941 */ /* 0x000fea0003800000 */
.L_x_3170:
[C---:B------:R-:W-:Y:S01]  /*1aef0*/  IMAD.SHL.U32 R2, R52.reuse, 0x40, RZ ;  /* 0x0000004034027824 */ /* 0x040fe200078e00ff */
[----:B------:R-:W-:Y:S01]  /*1af00*/  R2P PR, R52, 0x6 ;  /* 0x0000000634007804 */ /* 0x000fe20000000000 */
[----:B------:R-:W-:Y:S01]  /*1af10*/  IMAD.SHL.U32 R158, R158, 0x8, RZ ;  /* 0x000000089e9e7824 */ /* 0x000fe200078e00ff */
[----:B------:R-:W0:Y:S01]  /*1af20*/  LDGDEPBAR ;  /* 0x00000000000079af */ /* 0x000e220000000000 */
[C---:B------:R-:W-:Y:S01]  /*1af30*/  IMAD R230, R45.reuse, 0x400, R35 ;  /* 0x000004002de67824 */ /* 0x040fe200078e0223 */
[----:B------:R-:W-:Y:S01]  /*1af40*/  LOP3.LUT R2, R2, 0x1c0, RZ, 0xc0, !PT ;  /* 0x000001c002027812 */ /* 0x000fe200078ec0ff */
[----:B------:R-:W-:Y:S01]  /*1af50*/  IMAD R9, R45, 0x10, R9 ;  /* 0x000000102d097824 */ /* 0x000fe200078e0209 */
[----:B------:R-:W-:Y:S01]  /*1af60*/  BSSY B1, `(.L_x_3172) ;  /* 0x0000236000017945 */ /* 0x000fe20003800000 */
[----:B------:R-:W-:Y:S01]  /*1af70*/  IMAD.SHL.U32 R230, R230, 0x2, RZ ;  /* 0x00000002e6e67824 */ /* 0x000fe200078e00ff */
[----:B------:R-:W-:Y:S01]  /*1af80*/  LOP3.LUT R158, R2, 0x8, R158, 0xf8, !PT ;  /* 0x00000008029e7812 */ /* 0x000fe200078ef89e */
[----:B------:R-:W-:Y:S01]  /*1af90*/  IMAD.IADD R44, R8, 0x1, R32 ;  /* 0x00000001082c7824 */ /* 0x000fe200078e0220 */
        /* <DEDUP_REMOVED lines=12> */
[----:B------:R-:W-:Y:S02]  /*1b060*/  IADD3 R32, R44, 0x8, RZ ;  /* 0x000000082c207810 */ /* 0x000fe40007ffe0ff */
[----:B-----5:R-:W-:Y:S02]  /*1b070*/  IMAD.IADD R3, R3, 0x1, R50 ;  /* 0x0000000103037824 */ /* 0x020fe400078e0232 */
[----:B------:R-:W1:Y:S01]  /*1b080*/  LDSM.16.M88.4 R40, [R229+0x8000] ;  /* 0x00800000e528783b */ /* 0x000e620000000200 */
[----:B------:R-:W-:-:S02]  /*1b090*/  IADD3 R2, R229, 0x8000, RZ ;  /* 0x00008000e5027810 */ /* 0x000fc40007ffe0ff */
[----:B------:R-:W-:Y:S01]  /*1b0a0*/  IADD3 R227, R229, 0x8020, RZ ;  /* 0x00008020e5e37810 */ /* 0x000fe20007ffe0ff */
[----:B------:R-:W2:Y:S01]  /*1b0b0*/  LDSM.16.M88.4 R28, [R229+0x8800] ;  /* 0x00880000e51c783b */ /* 0x000ea20000000200 */
        /* <DEDUP_REMOVED lines=8> */
[----:B--2---:R-:W2:Y:S01]  /*1b140*/  LDSM.16.M88.4 R12, [R227] ;  /* 0x00000000e30c783b */ /* 0x004ea20000000200 */
[----:B------:R-:W-:Y:S01]  /*1b150*/  IMAD.IADD R223, R229, 0x1, R2 ;  /* 0x00000001e5df7824 */ /* 0x000fe200078e0202 */
[----:B------:R-:W-:Y:S01]  /*1b160*/  IADD3 R215, R227, 0x2000, RZ ;  /* 0x00002000e3d77810 */ /* 0x000fe20007ffe0ff */
[----:B------:R-:W-:Y:S01]  /*1b170*/  IMAD.IADD R216, R2, 0x1, R227 ;  /* 0x0000000102d87824 */ /* 0x000fe200078e02e3 */
[----:B------:R-:W2:Y:S01]  /*1b180*/  LDSM.16.M88.4 R4, [R227+0x800] ;  /* 0x00080000e304783b */ /* 0x000ea20000000200 */
[----:B------:R-:W-:Y:S02]  /*1b190*/  IMNMX R2, R3, R51, PT ;  /* 0x0000003303027217 */ /* 0x000fe40003800200 */
[----:B------:R-:W-:Y:S01]  /*1b1a0*/  IADD3 R214, R227, 0x2800, RZ ;  /* 0x00002800e3d67810 */ /* 0x000fe20007ffe0ff */
[----:B------:R-:W2:Y:S01]  /*1b1b0*/  LDSM.16.M88.4 R96, [R227+0x1000] ;  /* 0x00100000e360783b */ /* 0x000ea20000000200 */
[----:B------:R-:W-:-:S02]  /*1b1c0*/  ISETP.GE.AND P5, PT, R32, R2, PT ;  /* 0x000000022000720c */ /* 0x000fc40003fa6270 */
[C---:B------:R-:W-:Y:S01]  /*1b1d0*/  IADD3 R213, R227.reuse, 0x3000, RZ ;  /* 0x00003000e3d57810 */ /* 0x040fe20007ffe0ff */
[----:B------:R-:W2:Y:S01]  /*1b1e0*/  LDSM.16.M88.4 R64, [R227+0x1800] ;  /* 0x00180000e340783b */ /* 0x000ea20000000200 */
[C---:B------:R-:W-:Y:S02]  /*1b1f0*/  IADD3 R212, R227.reuse, 0x3800, RZ ;  /* 0x00003800e3d47810 */ /* 0x040fe40007ffe0ff */
[C---:B------:R-:W-:Y:S01]  /*1b200*/  IADD3 R211, R227.reuse, 0x4000, RZ ;  /* 0x00004000e3d37810 */ /* 0x040fe20007ffe0ff */
[----:B------:R-:W2:Y:S01]  /*1b210*/  LDSM.16.M88.4 R20, [R223+0x8000] ;  /* 0x00800000df14783b */ /* 0x000ea20000000200 */
[C---:B------:R-:W-:Y:S02]  /*1b220*/  IADD3 R210, R227.reuse, 0x4800, RZ ;  /* 0x00004800e3d27810 */ /* 0x040fe40007ffe0ff */
[C---:B------:R-:W-:Y:S01]  /*1b230*/  IADD3 R209, R227.reuse, 0x5000, RZ ;  /* 0x00005000e3d17810 */ /* 0x040fe20007ffe0ff */
[----:B------:R-:W2:Y:S01]  /*1b240*/  LDSM.16.M88.4 R16, [R223+0x8800] ;  /* 0x00880000df10783b */ /* 0x000ea20000000200 */
[----:B------:R-:W-:-:S02]  /*1b250*/  IADD3 R208, R227, 0x5800, RZ ;  /* 0x00005800e3d07810 */ /* 0x000fc40007ffe0ff */
[C---:B------:R-:W-:Y:S01]  /*1b260*/  IADD3 R207, R227.reuse, 0x6000, RZ ;  /* 0x00006000e3cf7810 */ /* 0x040fe20007ffe0ff */
[C---:B-1----:R-:W-:Y:S01]  /*1b270*/  HMMA.16816.F32 R52, R68.reuse, R40, RZ ;  /* 0x000000284434723c */ /* 0x042fe200000018ff */
[----:B------:R-:W1:Y:S01]  /*1b280*/  LDSM.16.M88.4 R92, [R223+0x9000] ;  /* 0x00900000df5c783b */ /* 0x000e620000000200 */
[C---:B------:R-:W-:Y:S02]  /*1b290*/  IADD3 R206, R227.reuse, 0x6800, RZ ;  /* 0x00006800e3ce7810 */ /* 0x040fe40007ffe0ff */
[C---:B------:R-:W-:Y:S01]  /*1b2a0*/  IADD3 R205, R227.reuse, 0x7000, RZ ;  /* 0x00007000e3cd7810 */ /* 0x040fe20007ffe0ff */
[----:B------:R-:W1:Y:S01]  /*1b2b0*/  LDSM.16.M88.4 R88, [R223+0x9800] ;  /* 0x00980000df58783b */ /* 0x000e620000000200 */
[----:B------:R-:W-:Y:S02]  /*1b2c0*/  IADD3 R204, R227, 0x7800, RZ ;  /* 0x00007800e3cc7810 */ /* 0x000fe40007ffe0ff */
[C---:B------:R-:W-:Y:S01]  /*1b2d0*/  HMMA.16816.F32 R36, R68.reuse, R28, RZ ;  /* 0x0000001c4424723c */ /* 0x040fe200000018ff */
[----:B------:R-:W-:Y:S07]  /*1b2e0*/  LDSM.16.M88.4 R72, [R216+0x1000] ;  /* 0x00100000d848783b */ /* 0x000fee0000000200 */
[C---:B------:R-:W-:Y:S08]  /*1b2f0*/  HMMA.16816.F32 R40, R68.reuse, R42, RZ ;  /* 0x0000002a4428723c */ /* 0x040ff000000018ff */
[C---:B------:R-:W-:Y:S08]  /*1b300*/  HMMA.16816.F32 R28, R68.reuse, R30, RZ ;  /* 0x0000001e441c723c */ /* 0x040ff000000018ff */
[C---:B---3--:R-:W-:Y:S08]  /*1b310*/  HMMA.16816.F32 R24, R68.reuse, R84, RZ ;  /* 0x000000544418723c */ /* 0x048ff000000018ff */
[C---:B------:R-:W-:Y:S08]  /*1b320*/  HMMA.16816.F32 R84, R68.reuse, R86, RZ ;  /* 0x000000564454723c */ /* 0x040ff000000018ff */
[C---:B----4-:R-:W-:Y:S08]  /*1b330*/  HMMA.16816.F32 R80, R68.reuse, R60, RZ ;  /* 0x0000003c4450723c */ /* 0x050ff000000018ff */
[----:B------:R-:W-:Y:S01]  /*1b340*/  HMMA.16816.F32 R68, R68, R62, RZ ;  /* 0x0000003e4444723c */ /* 0x000fe200000018ff */
[----:B------:R-:W-:Y:S07]  /*1b350*/  LDSM.16.M88.4 R60, [R225] ;  /* 0x00000000e13c783b */ /* 0x000fee0000000200 */
[C---:B--2---:R-:W-:Y:S08]  /*1b360*/  HMMA.16816.F32 R52, R56.reuse, R12, R52 ;  /* 0x0000000c3834723c */ /* 0x044ff00000001834 */
[C---:B------:R-:W-:Y:S01]  /*1b370*/  HMMA.16816.F32 R40, R56.reuse, R14, R40 ;  /* 0x0000000e3828723c */ /* 0x040fe20000001828 */
[----:B------:R-:W2:Y:S07]  /*1b380*/  LDSM.16.M88.4 R12, [R216] ;  /* 0x00000000d80c783b */ /* 0x000eae0000000200 */
        /* <DEDUP_REMOVED lines=10> */
[C---:B------:R-:W-:Y:S08]  /*1b430*/  HMMA.16816.F32 R52, R76.reuse, R20, R52 ;  /* 0x000000144c34723c */ /* 0x040ff00000001834 */
[C---:B------:R-:W-:Y:S01]  /*1b440*/  HMMA.16816.F32 R40, R76.reuse, R22, R40 ;  /* 0x000000164c28723c */ /* 0x040fe20000001828 */
[----:B------:R-:W2:Y:S07]  /*1b450*/  LDSM.16.M88.4 R20, [R230+0x2000] ;  /* 0x00200000e614783b */ /* 0x000eae0000000200 */
[C---:B------:R-:W-:Y:S08]  /*1b460*/  HMMA.16816.F32 R36, R76.reuse, R16, R36 ;  /* 0x000000104c24723c */ /* 0x040ff00000001824 */
        /* <DEDUP_REMOVED lines=17> */
[----:B------:R-:W1:Y:S07]  /*1b580*/  LDSM.16.M88.4 R72, [R227+0x3800] ;  /* 0x00380000e348783b */ /* 0x000e6e0000000200 */
[C---:B----4-:R-:W-:Y:S08]  /*1b590*/  HMMA.16816.F32 R80, R60.reuse, R64, R80 ;  /* 0x000000403c50723c */ /* 0x050ff00000001850 */
[----:B------:R-:W-:Y:S01]  /*1b5a0*/  HMMA.16816.F32 R76, R60, R66, R76 ;  /* 0x000000423c4c723c */ /* 0x000fe2000000184c */
[----:B------:R-:W-:Y:S04]  /*1b5b0*/  LDSM.16.M88.4 R64, [R223+0xa000] ;  /* 0x00a00000df40783b */ /* 0x000fe80000000200 */
[----:B------:R-:W-:Y:S03]  /*1b5c0*/  LDSM.16.M88.4 R60, [R223+0xa800] ;  /* 0x00a80000df3c783b */ /* 0x000fe60000000200 */
[C---:B------:R-:W-:Y:S08]  /*1b5d0*/  HMMA.16816.F32 R52, R20.reuse, R56, R52 ;  /* 0x000000381434723c */ /* 0x040ff00000001834 */
[C---:B------:R-:W-:Y:S01]  /*1b5e0*/  HMMA.16816.F32 R40, R20.reuse, R58, R40 ;  /* 0x0000003a1428723c */ /* 0x040fe20000001828 */
[----:B------:R-:W-:Y:S07]  /*1b5f0*/  LDSM.16.M88.4 R56, [R223+0xb000] ;  /* 0x00b00000df38783b */ /* 0x000fee0000000200 */
        /* <DEDUP_REMOVED lines=19> */
[C---:B------:R-:W-:Y:S08]  /*1b730*/  HMMA.16816.F32 R80, R68.reuse, R72, R80 ;  /* 0x000000484450723c */ /* 0x040ff00000001850 */
[----:B------:R-:W-:Y:S01]  /*1b740*/  HMMA.16816.F32 R76, R68, R74, R76 ;  /* 0x0000004a444c723c */ /* 0x000fe2000000184c */
[----:B------:R-:W-:Y:S04]  /*1b750*/  LDSM.16.M88.4 R72, [R230+0x4000] ;  /* 0x00400000e648783b */ /* 0x000fe80000000200 */
[----:B------:R-:W1:Y:S03]  /*1b760*/  LDSM.16.M88.4 R68, [R229+0xc000] ;  /* 0x00c00000e544783b */ /* 0x000e660000000200 */
[C---:B----4-:R-:W-:Y:S08]  /*1b770*/  HMMA.16816.F32 R52, R16.reuse, R64, R52 ;  /* 0x000000401034723c */ /* 0x050ff00000001834 */
[C---:B------:R-:W-:Y:S01]  /*1b780*/  HMMA.16816.F32 R40, R16.reuse, R66, R40 ;  /* 0x000000421028723c */ /* 0x040fe20000001828 */
[----:B------:R-:W4:Y:S07]  /*1b790*/  LDSM.16.M88.4 R64, [R229+0xc800] ;  /* 0x00c80000e540783b */ /* 0x000f2e0000000200 */
[C---:B------:R-:W-:Y:S08]  /*1b7a0*/  HMMA.16816.F32 R36, R16.reuse, R60, R36 ;  /* 0x0000003c1024723c */ /* 0x040ff00000001824 */
        /* <DEDUP_REMOVED lines=16> */
[C---:B------:R-:W-:Y:S08]  /*1b8b0*/  HMMA.16816.F32 R84, R92.reuse, R98, R84 ;  /* 0x000000625c54723c */ /* 0x040ff00000001854 */
[C---:B------:R-:W-:Y:S08]  /*1b8c0*/  HMMA.16816.F32 R80, R92.reuse, R88, R80 ;  /* 0x000000585c50723c */ /* 0x040ff00000001850 */
[----:B------:R-:W-:Y:S01]  /*1b8d0*/  HMMA.16816.F32 R76, R92, R90, R76 ;  /* 0x0000005a5c4c723c */ /* 0x000fe2000000184c */
[----:B------:R-:W1:Y:S07]  /*1b8e0*/  LDSM.16.M88.4 R88, [R227+0x5800] ;  /* 0x00580000e358783b */ /* 0x000e6e0000000200 */
[C---:B------:R-:W-:Y:S08]  /*1b8f0*/  HMMA.16816.F32 R52, R72.reuse, R68, R52 ;  /* 0x000000444834723c */ /* 0x040ff00000001834 */
[C---:B------:R-:W-:Y:S08]  /*1b900*/  HMMA.16816.F32 R40, R72.reuse, R70, R40 ;  /* 0x000000464828723c */ /* 0x040ff00000001828 */
[C---:B----4-:R-:W-:Y:S08]  /*1b910*/  HMMA.16816.F32 R36, R72.reuse, R64, R36 ;  /* 0x000000404824723c */ /* 0x050ff00000001824 */
[C---:B------:R-:W-:Y:S01]  /*1b920*/  HMMA.16816.F32 R28, R72.reuse, R66, R28 ;  /* 0x00000042481c723c */ /* 0x040fe2000000181c */
[----:B------:R-:W-:Y:S07]  /*1b930*/  LDSM.16.M88.4 R64, [R226+0x4000] ;  /* 0x00400000e240783b */ /* 0x000fee0000000200 */
[C---:B------:R-:W-:Y:S01]  /*1b940*/  HMMA.16816.F32 R68, R72.reuse, R60, R24 ;  /* 0x0000003c4844723c */ /* 0x040fe20000001818 */
[----:B------:R-:W4:Y:S07]  /*1b950*/  LDSM.16.M88.4 R24, [R223+0xc000] ;  /* 0x00c00000df18783b */ /* 0x000f2e0000000200 */
[C---:B------:R-:W-:Y:S01]  /*1b960*/  HMMA.16816.F32 R84, R72.reuse, R62, R84 ;  /* 0x0000003e4854723c */ /* 0x040fe20000001854 */
[----:B------:R-:W-:Y:S07]  /*1b970*/  LDSM.16.M88.4 R60, [R225+0x4000] ;  /* 0x00400000e13c783b */ /* 0x000fee0000000200 */
[C---:B------:R-:W-:Y:S08]  /*1b980*/  HMMA.16816.F32 R80, R72.reuse, R56, R80 ;  /* 0x000000384850723c */ /* 0x040ff00000001850 */
[----:B------:R-:W-:Y:S01]  /*1b990*/  HMMA.16816.F32 R76, R72, R58, R76 ;  /* 0x0000003a484c723c */ /* 0x000fe2000000184c */
[----:B------:R-:W-:Y:S04]  /*1b9a0*/  LDSM.16.M88.4 R56, [R223+0xd000] ;  /* 0x00d00000df38783b */ /* 0x000fe80000000200 */
[----:B------:R-:W-:Y:S03]  /*1b9b0*/  LDSM.16.M88.4 R72, [R216+0x5000] ;  /* 0x00500000d848783b */ /* 0x000fe60000000200 */
[C---:B-1----:R-:W-:Y:S08]  /*1b9c0*/  HMMA.16816.F32 R52, R20.reuse, R16, R52 ;  /* 0x000000101434723c */ /* 0x042ff00000001834 */
        /* <DEDUP_REMOVED lines=8> */
[C---:B------:R-:W-:Y:S08]  /*1ba50*/  HMMA.16816.F32 R80, R20.reuse, R88, R80 ;  /* 0x000000581450723c */ /* 0x040ff00000001850 */
        /* <DEDUP_REMOVED lines=8> */
[----:B------:R-:W-:Y:S07]  /*1bae0*/  LDSM.16.M88.4 R12, [R229+0xe000] ;  /* 0x00e00000e50c783b */ /* 0x000fee0000000200 */
[C---:B------:R-:W-:Y:S08]  /*1baf0*/  HMMA.16816.F32 R68, R64.reuse, R56, R68 ;  /* 0x000000384044723c */ /* 0x040ff00000001844 */
[C---:B------:R-:W-:Y:S01]  /*1bb00*/  HMMA.16816.F32 R84, R64.reuse, R58, R84 ;  /* 0x0000003a4054723c */ /* 0x040fe20000001854 */
[----:B------:R-:W-:Y:S07]  /*1bb10*/  LDSM.16.M88.4 R56, [R229+0xe800] ;  /* 0x00e80000e538783b */ /* 0x000fee0000000200 */
        /* <DEDUP_REMOVED lines=9> */
[C---:B------:R-:W-:Y:S08]  /*1bbb0*/  HMMA.16816.F32 R68, R60.reuse, R72, R68 ;  /* 0x000000483c44723c */ /* 0x040ff00000001844 */
[C---:B------:R-:W-:Y:S01]  /*1bbc0*/  HMMA.16816.F32 R84, R60.reuse, R74, R84 ;  /* 0x0000004a3c54723c */ /* 0x040fe20000001854 */
[----:B------:R-:W3:Y:S07]  /*1bbd0*/  LDSM.16.M88.4 R72, [R228+0x6000] ;  /* 0x00600000e448783b */ /* 0x000eee0000000200 */
[C---:B------:R-:W-:Y:S08]  /*1bbe0*/  HMMA.16816.F32 R80, R60.reuse, R20, R80 ;  /* 0x000000143c50723c */ /* 0x040ff00000001850 */
[----:B------:R-:W-:Y:S01]  /*1bbf0*/  HMMA.16816.F32 R76, R60, R22, R76 ;  /* 0x000000163c4c723c */ /* 0x000fe2000000184c */
[----:B------:R-:W4:Y:S07]  /*1bc00*/  LDSM.16.M88.4 R20, [R227+0x6800] ;  /* 0x00680000e314783b */ /* 0x000f2e0000000200 */
        /* <DEDUP_REMOVED lines=11> */
[----:B------:R-:W-:Y:S04]  /*1bcc0*/  LDSM.16.M88.4 R4, [R226+0x6000] ;  /* 0x00600000e204783b */ /* 0x000fe80000000200 */
[----:B------:R-:W2:Y:S03]  /*1bcd0*/  LDSM.16.M88.4 R16, [R223+0xe000] ;  /* 0x00e00000df10783b */ /* 0x000ea60000000200 */
[C---:B---3--:R-:W-:Y:S08]  /*1bce0*/  HMMA.16816.F32 R52, R72.reuse, R64, R52 ;  /* 0x000000404834723c */ /* 0x048ff00000001834 */
[C---:B------:R-:W-:Y:S08]  /*1bcf0*/  HMMA.16816.F32 R40, R72.reuse, R66, R40 ;  /* 0x000000424828723c */ /* 0x040ff00000001828 */
[C---:B----4-:R-:W-:Y:S01]  /*1bd00*/  HMMA.16816.F32 R60, R72.reuse, R20, R36 ;  /* 0x00000014483c723c */ /* 0x050fe20000001824 */
[----:B------:R-:W-:Y:S07]  /*1bd10*/  LDSM.16.M88.4 R36, [R223+0xf000] ;  /* 0x00f00000df24783b */ /* 0x000fee0000000200 */
[C---:B------:R-:W-:Y:S01]  /*1bd20*/  HMMA.16816.F32 R64, R72.reuse, R22, R28 ;  /* 0x000000164840723c */ /* 0x040fe2000000181c */
[----:B------:R-:W-:Y:S04]  /*1bd30*/  LDSM.16.M88.4 R20, [R225+0x6000] ;  /* 0x00600000e114783b */ /* 0x000fe80000000200 */
[----:B------:R-:W3:Y:S03]  /*1bd40*/  LDSM.16.M88.4 R28, [R216+0x6000] ;  /* 0x00600000d81c783b */ /* 0x000ee60000000200 */
[C---:B-1----:R-:W-:Y:S08]  /*1bd50*/  HMMA.16816.F32 R68, R72.reuse, R12, R68 ;  /* 0x0000000c4844723c */ /* 0x042ff00000001844 */
[----:B------:R-:W-:Y:S01]  /*1bd60*/  HMMA.16816.F32 R84, R72, R14, R84 ;  /* 0x0000000e4854723c */ /* 0x000fe20000001854 */
[----:B------:R-:W1:Y:S07]  /*1bd70*/  LDSM.16.M88.4 R12, [R216+0x6800] ;  /* 0x00680000d80c783b */ /* 0x000e6e0000000200 */
[C---:B--2---:R-:W-:Y:S08]  /*1bd80*/  HMMA.16816.F32 R52, R4.reuse, R16, R52 ;  /* 0x000000100434723c */ /* 0x044ff00000001834 */
[C---:B------:R-:W-:Y:S01]  /*1bd90*/  HMMA.16816.F32 R40, R4.reuse, R18, R40 ;  /* 0x000000120428723c */ /* 0x040fe20000001828 */
[----:B------:R-:W2:Y:S07]  /*1bda0*/  LDSM.16.M88.4 R16, [R223+0xf800] ;  /* 0x00f80000df10783b */ /* 0x000eae0000000200 */
[----:B------:R-:W-:Y:S08]  /*1bdb0*/  HMMA.16816.F32 R60, R4, R56, R60 ;  /* 0x00000038043c723c */ /* 0x000ff0000000183c */
[----:B---3--:R-:W-:Y:S01]  /*1bdc0*/  HMMA.16816.F32 R52, R20, R28, R52 ;  /* 0x0000001c1434723c */ /* 0x008fe20000001834 */
[----:B------:R-:W-:Y:S07]  /*1bdd0*/  I2F R28, R32 ;  /* 0x00000020001c7306 */ /* 0x000fee0000201400 */
[----:B------:R-:W-:Y:S07]  /*1bde0*/  HMMA.16816.F32 R80, R72, R24, R80 ;  /* 0x000000184850723c */ /* 0x000fee0000001850 */
[----:B------:R-:W-:Y:S01]  /*1bdf0*/  IADD3 R24, R44, 0x1, RZ ;  /* 0x000000012c187810 */ /* 0x000fe20007ffe0ff */
[----:B------:R-:W-:Y:S01]  /*1be00*/  HMMA.16816.F32 R40, R20, R30, R40 ;  /* 0x0000001e1428723c */ /* 0x000fe20000001828 */
[----:B------:R-:W-:-:S02]  /*1be10*/  IADD3 R25, R3, 0x8, RZ ;  /* 0x0000000803197810 */ /* 0x000fc40007ffe0ff */
[----:B------:R-:W3:Y:S01]  /*1be20*/  I2F R9, R24 ;  /* 0x0000001800097306 */ /* 0x000ee20000201400 */
[-C--:B------:R-:W-:Y:S02]  /*1be30*/  ISETP.GE.AND P6, PT, R24, R2.reuse, PT ;  /* 0x000000021800720c */ /* 0x080fe40003fc6270 */
[----:B------:R-:W-:Y:S02]  /*1be40*/  IMNMX R3, R25, R51, PT ;  /* 0x0000003319037217 */ /* 0x000fe40003800200 */
[----:B------:R-:W-:Y:S01]  /*1be50*/  IADD3 R30, R44, 0x9, RZ ;  /* 0x000000092c1e7810 */ /* 0x000fe20007ffe0ff */
[----:B------:R-:W-:Y:S01]  /*1be60*/  HMMA.16816.F32 R64, R4, R58, R64 ;  /* 0x0000003a0440723c */ /* 0x000fe20000001840 */
[----:B------:R-:W-:Y:S02]  /*1be70*/  ISETP.GE.AND P4, PT, R24, R3, PT ;  /* 0x000000031800720c */ /* 0x000fe40003f86270 */
[----:B------:R4:W-:Y:S01]  /*1be80*/  I2F R29, R30 ;  /* 0x0000001e001d7306 */ /* 0x0009e20000201400 */
[----:B------:R-:W-:-:S02]  /*1be90*/  ISETP.GE.AND P0, PT, R30, R2, PT ;  /* 0x000000021e00720c */ /* 0x000fc40003f06270 */
[-C--:B------:R-:W-:Y:S02]  /*1bea0*/  ISETP.GE.AND P1, PT, R30, R3.reuse, PT ;  /* 0x000000031e00720c */ /* 0x080fe40003f26270 */
[----:B-1----:R-:W-:Y:S01]  /*1beb0*/  HMMA.16816.F32 R60, R20, R12, R60 ;  /* 0x0000000c143c723c */ /* 0x002fe2000000183c */
[----:B------:R-:W-:Y:S01]  /*1bec0*/  ISETP.GE.AND P2, PT, R32, R3, PT ;  /* 0x000000032000720c */ /* 0x000fe20003f46270 */
[----:B---3--:R-:W-:-:S05]  /*1bed0*/  FFMA.FTZ R31, R0, R9, R53 ;  /* 0x00000009001f7223 */ /* 0x008fca0000010035 */
[----:B------:R-:W-:Y:S01]  /*1bee0*/  FSEL R31, R31, -INF , !P6 ;  /* 0xff8000001f1f7808 */ /* 0x000fe20007000000 */
[----:B------:R-:W-:Y:S01]  /*1bef0*/  HMMA.16816.F32 R76, R72, R26, R76 ;  /* 0x0000001a484c723c */ /* 0x000fe2000000184c */
[----:B------:R-:W1:Y:S01]  /*1bf00*/  LDSM.16.M88.4 R24, [R216+0x7000] ;  /* 0x00700000d818783b */ /* 0x000e620000000200 */
[----:B------:R-:W-:Y:S01]  /*1bf10*/  IADD3 R13, R44, 0x11, RZ ;  /* 0x000000112c0d7810 */ /* 0x000fe20007ffe0ff */
[----:B----4-:R-:W-:Y:S01]  /*1bf20*/  FFMA.FTZ R30, R0, R9, R55 ;  /* 0x00000009001e7223 */ /* 0x010fe20000010037 */
[----:B------:R-:W-:-:S04]  /*1bf30*/  IADD3 R9, R44, 0x18, RZ ;  /* 0x000000182c097810 */ /* 0x000fc80007ffe0ff */
[----:B------:R-:W-:Y:S01]  /*1bf40*/  HMMA.16816.F32 R68, R4, R36, R68 ;  /* 0x000000240444723c */ /* 0x000fe20000001844 */
[----:B------:R-:W-:Y:S01]  /*1bf50*/  FSEL R30, R30, -INF , !P4 ;  /* 0xff8000001e1e7808 */ /* 0x000fe20006000000 */
[----:B------:R-:W-:Y:S01]  /*1bf60*/  I2F R32, R9 ;  /* 0x0000000900207306 */ /* 0x000fe20000201400 */
[----:B------:R-:W-:-:S04]  /*1bf70*/  ISETP.GE.AND P4, PT, R13, R2, PT ;  /* 0x000000020d00720c */ /* 0x000fc80003f86270 */
[----:B------:R-:W-:Y:S01]  /*1bf80*/  IADD3 R37, R44, 0x10, RZ ;  /* 0x000000102c257810 */ /* 0x000fe20007ffe0ff */
[C---:B------:R-:W-:Y:S02]  /*1bf90*/  HMMA.16816.F32 R84, R4.reuse, R38, R84 ;  /* 0x000000260454723c */ /* 0x040fe40000001854 */
[----:B------:R-:W3:Y:S01]  /*1bfa0*/  I2F R39, R13 ;  /* 0x0000000d00277306 */ /* 0x000ee20000201400 */
[C---:B------:R-:W-:Y:S02]  /*1bfb0*/  ISETP.GE.AND P3, PT, R37.reuse, R2, PT ;  /* 0x000000022500720c */ /* 0x040fe40003f66270 */
[----:B------:R-:W-:Y:S02]  /*1bfc0*/  ISETP.GE.AND P6, PT, R37, R3, PT ;  /* 0x000000032500720c */ /* 0x000fe40003fc6270 */
[CC--:B------:R-:W-:Y:S01]  /*1bfd0*/  FFMA.FTZ R38, R0.reuse, R28.reuse, R40 ;  /* 0x0000001c00267223 */ /* 0x0c0fe20000010028 */
[----:B--2---:R-:W-:Y:S01]  /*1bfe0*/  HMMA.16816.F32 R80, R4, R16, R80 ;  /* 0x000000100450723c */ /* 0x004fe20000001850 */
[----:B------:R-:W-:Y:S01]  /*1bff0*/  FFMA.FTZ R28, R0, R28, R42 ;  /* 0x0000001c001c7223 */ /* 0x000fe2000001002a */
[----:B------:R2:W4:Y:S02]  /*1c000*/  I2F R12, R37 ;  /* 0x00000025000c7306 */ /* 0x0005240000201400 */
[----:B------:R-:W-:-:S02]  /*1c010*/  FSEL R38, R38, -INF , !P5 ;  /* 0xff80000026267808 */ /* 0x000fc40006800000 */
[----:B------:R-:W-:Y:S02]  /*1c020*/  FSEL R28, R28, -INF , !P2 ;  /* 0xff8000001c1c7808 */ /* 0x000fe40005000000 */
[----:B------:R-:W-:Y:S01]  /*1c030*/  ISETP.GE.AND P2, PT, R9, R2, PT ;  /* 0x000000020900720c */ /* 0x000fe20003f46270 */
[----:B------:R-:W-:Y:S01]  /*1c040*/  HMMA.16816.F32 R64, R20, R14, R64 ;  /* 0x0000000e1440723c */ /* 0x000fe20000001840 */
[----:B------:R-:W-:Y:S01]  /*1c050*/  ISETP.GE.AND P5, PT, R13, R3, PT ;  /* 0x000000030d00720c */ /* 0x000fe20003fa6270 */
[----:B---3--:R-:W-:Y:S01]  /*1c060*/  FFMA.FTZ R61, R0, R39, R61 ;  /* 0x00000027003d7223 */ /* 0x008fe2000001003d */
[----:B------:R-:W-:Y:S01]  /*1c070*/  IADD3 R17, R44, 0x20, RZ ;  /* 0x000000202c117810 */ /* 0x000fe20007ffe0ff */
[----:B------:R-:W-:Y:S04]  /*1c080*/  I2F R36, R44 ;  /* 0x0000002c00247306 */ /* 0x000fe80000201400 */
[----:B------:R-:W-:Y:S01]  /*1c090*/  HMMA.16816.F32 R76, R4, R18, R76 ;  /* 0x00000012044c723c */ /* 0x000fe2000000184c */
[----:B--2---:R-:W-:Y:S01]  /*1c0a0*/  FFMA.FTZ R37, R0, R29, R41 ;  /* 0x0000001d00257223 */ /* 0x004fe20000010029 */
[----:B------:R-:W-:Y:S01]  /*1c0b0*/  IADD3 R41, R44, 0x19, RZ ;  /* 0x000000192c297810 */ /* 0x000fe20007ffe0ff */
[----:B----4-:R-:W-:-:S02]  /*1c0c0*/  FFMA.FTZ R16, R0, R12, R62 ;  /* 0x0000000c00107223 */ /* 0x010fc4000001003e */
[C---:B------:R-:W-:Y:S01]  /*1c0d0*/  FFMA.FTZ R29, R0.reuse, R29, R43 ;  /* 0x0000001d001d7223 */ /* 0x040fe2000001002b */
[----:B------:R-:W-:Y:S01]  /*1c0e0*/  FSEL R37, R37, -INF , !P0 ;  /* 0xff80000025257808 */ /* 0x000fe20004000000 */
[----:B------:R2:W3:Y:S01]  /*1c0f0*/  I2F R40, R41 ;  /* 0x0000002900287306 */ /* 0x0004e20000201400 */
[----:B------:R-:W-:Y:S01]  /*1c100*/  ISETP.GE.AND P0, PT, R9, R3, PT ;  /* 0x000000030900720c */ /* 0x000fe20003f06270 */
[----:B------:R-:W-:Y:S01]  /*1c110*/  FFMA.FTZ R9, R0, R12, R60 ;  /* 0x0000000c00097223 */ /* 0x000fe2000001003c */
[----:B-1----:R-:W-:Y:S01]  /*1c120*/  HMMA.16816.F32 R68, R20, R24, R68 ;  /* 0x000000181444723c */ /* 0x002fe20000001844 */
[----:B------:R-:W1:Y:S01]  /*1c130*/  LDSM.16.M88.4 R12, [R216+0x7800] ;  /* 0x00780000d80c783b */ /* 0x000e620000000200 */
[----:B------:R-:W-:Y:S01]  /*1c140*/  FSEL R29, R29, -INF , !P1 ;  /* 0xff8000001d1d7808 */ /* 0x000fe20004800000 */
[----:B------:R-:W-:-:S04]  /*1c150*/  DEPBAR.LE SB0, 0x0 ;  /* 0x000080000000791a */ /* 0x000fc80000000000 */
[----:B------:R-:W-:Y:S01]  /*1c160*/  FSEL R9, R9, -INF , !P3 ;  /* 0xff80000009097808 */ /* 0x000fe20005800000 */
[----:B------:R-:W-:Y:S01]  /*1c170*/  HMMA.16816.F32 R84, R20, R26, R84 ;  /* 0x0000001a1454723c */ /* 0x000fe20000001854 */
[C---:B------:R-:W-:Y:S01]  /*1c180*/  ISETP.GE.AND P1, PT, R41.reuse, R2, PT ;  /* 0x000000022900720c */ /* 0x040fe20003f26270 */
[----:B------:R-:W4:Y:S01]  /*1c190*/  I2F R25, R17 ;  /* 0x0000001100197306 */ /* 0x000f220000201400 */
[----:B------:R-:W-:Y:S01]  /*1c1a0*/  ISETP.GE.AND P3, PT, R41, R3, PT ;  /* 0x000000032900720c */ /* 0x000fe20003f66270 */
[----:B------:R-:W-:Y:S01]  /*1c1b0*/  FFMA.FTZ R66, R0, R32, R66 ;  /* 0x0000002000427223 */ /* 0x000fe20000010042 */
[----:B--2---:R-:W-:Y:S01]  /*1c1c0*/  IADD3 R41, R44, 0x21, RZ ;  /* 0x000000212c297810 */ /* 0x004fe20007ffe0ff */
[----:B---3--:R-:W-:Y:S01]  /*1c1d0*/  FFMA.FTZ R18, R0, R40, R65 ;  /* 0x0000002800127223 */ /* 0x008fe20000010041 */
[----:B------:R-:W-:Y:S01]  /*1c1e0*/  IADD3 R6, R44, 0x28, RZ ;  /* 0x000000282c067810 */ /* 0x000fe20007ffe0ff */
[----:B------:R-:W-:Y:S01]  /*1c1f0*/  FFMA.FTZ R4, R0, R32, R64 ;  /* 0x0000002000047223 */ /* 0x000fe20000010040 */
[----:B------:R-:W-:Y:S01]  /*1c200*/  IADD3 R19, R44, 0x29, RZ ;  /* 0x000000292c137810 */ /* 0x000fe20007ffe0ff */
[----:B------:R-:W2:Y:S01]  /*1c210*/  I2F R5, R41 ;  /* 0x0000002900057306 */ /* 0x000ea20000201400 */
[----:B------:R-:W-:Y:S01]  /*1c220*/  FSEL R124, R66, -INF , !P0 ;  /* 0xff800000427c7808 */ /* 0x000fe20004000000 */
[----:B------:R-:W-:Y:S01]  /*1c230*/  FFMA.FTZ R32, R0, R40, R67 ;  /* 0x0000002800207223 */ /* 0x000fe20000010043 */
[----:B------:R-:W-:-:S02]  /*1c240*/  FSEL R18, R18, -INF , !P1 ;  /* 0xff80000012127808 */ /* 0x000fc40004800000 */
[CC--:B------:R-:W-:Y:S02]  /*1c250*/  ISETP.GE.AND P0, PT, R6.reuse, R2.reuse, PT ;  /* 0x000000020600720c */ /* 0x0c0fe40003f06270 */
[----:B------:R-:W-:Y:S01]  /*1c260*/  ISETP.GE.AND P1, PT, R6, R3, PT ;  /* 0x000000030600720c */ /* 0x000fe20003f26270 */
[----:B------:R-:W3:Y:S01]  /*1c270*/  I2F R7, R6 ;  /* 0x0000000600077306 */ /* 0x000ee20000201400 */
[----:B------:R-:W-:Y:S01]  /*1c280*/  FSEL R4, R4, -INF , !P2 ;  /* 0xff80000004047808 */ /* 0x000fe20005000000 */
[C---:B----4-:R-:W-:Y:S01]  /*1c290*/  FFMA.FTZ R68, R0.reuse, R25, R68 ;  /* 0x0000001900447223 */ /* 0x050fe20000010044 */
[----:B------:R-:W-:Y:S01]  /*1c2a0*/  ISETP.GE.AND P2, PT, R41, R3, PT ;  /* 0x000000032900720c */ /* 0x000fe20003f46270 */
[----:B------:R-:W-:Y:S01]  /*1c2b0*/  FFMA.FTZ R70, R0, R25, R70 ;  /* 0x0000001900467223 */ /* 0x000fe20000010046 */
[----:B------:R-:W-:Y:S02]  /*1c2c0*/  FSEL R16, R16, -INF , !P6 ;  /* 0xff80000010107808 */ /* 0x000fe40007000000 */
[----:B------:R-:W-:Y:S01]  /*1c2d0*/  ISETP.GE.AND P6, PT, R17, R2, PT ;  /* 0x000000021100720c */ /* 0x000fe20003fc6270 */
[----:B------:R-:W4:Y:S01]  /*1c2e0*/  I2F R6, R19 ;  /* 0x0000001300067306 */ /* 0x000f220000201400 */
[-C--:B--2---:R-:W-:Y:S01]  /*1c2f0*/  FFMA.FTZ R71, R0, R5.reuse, R71 ;  /* 0x0000000500477223 */ /* 0x084fe20000010047 */
[----:B------:R-:W-:Y:S01]  /*1c300*/  FSEL R32, R32, -INF , !P3 ;  /* 0xff80000020207808 */ /* 0x000fe20005800000 */
[----:B------:R-:W-:Y:S01]  /*1c310*/  FFMA.FTZ R69, R0, R5, R69 ;  /* 0x0000000500457223 */ /* 0x000fe20000010045 */
[----:B------:R-:W-:-:S02]  /*1c320*/  FSEL R181, R68, -INF , !P6 ;  /* 0xff80000044b57808 */ /* 0x000fc40007000000 */
[----:B------:R-:W-:Y:S01]  /*1c330*/  FSEL R194, R71, -INF , !P2 ;  /* 0xff80000047c27808 */ /* 0x000fe20005000000 */
[C---:B-1----:R-:W-:Y:S01]  /*1c340*/  HMMA.16816.F32 R76, R20.reuse, R14, R76 ;  /* 0x0000000e144c723c */ /* 0x042fe2000000184c */
[CC--:B---3--:R-:W-:Y:S01]  /*1c350*/  FFMA.FTZ R84, R0.reuse, R7.reuse, R84 ;  /* 0x0000000700547223 */ /* 0x0c8fe20000010054 */
[C---:B------:R-:W-:Y:S01]  /*1c360*/  ISETP.GE.AND P3, PT, R19.reuse, R2, PT ;  /* 0x000000021300720c */ /* 0x040fe20003f66270 */
[----:B------:R-:W-:Y:S01]  /*1c370*/  FFMA.FTZ R86, R0, R7, R86 ;  /* 0x0000000700567223 */ /* 0x000fe20000010056 */
[----:B------:R-:W-:Y:S02]  /*1c380*/  IADD3 R7, R44, 0x38, RZ ;  /* 0x000000382c077810 */ /* 0x000fe40007ffe0ff */
[----:B------:R-:W-:Y:S02]  /*1c390*/  FSEL R183, R84, -INF , !P0 ;  /* 0xff80000054b77808 */ /* 0x000fe40004000000 */
[----:B------:R-:W-:Y:S01]  /*1c3a0*/  HMMA.16816.F32 R80, R20, R12, R80 ;  /* 0x0000000c1450723c */ /* 0x000fe20000001850 */
[----:B------:R-:W-:Y:S01]  /*1c3b0*/  BAR.SYNC.DEFER_BLOCKING 0x0 ;  /* 0x0000000000007b1d */ /* 0x000fe20000010000 */
[----:B------:R-:W-:Y:S01]  /*1c3c0*/  ISETP.GE.AND P6, PT, R19, R3, PT ;  /* 0x000000031300720c */ /* 0x000fe20003fc6270 */
[-C--:B----4-:R-:W-:Y:S01]  /*1c3d0*/  FFMA.FTZ R85, R0, R6.reuse, R85 ;  /* 0x0000000600557223 */ /* 0x090fe20000010055 */
[----:B------:R-:W-:Y:S01]  /*1c3e0*/  IADD3 R19, R44, 0x30, RZ ;  /* 0x000000302c137810 */ /* 0x000fe20007ffe0ff */
[----:B------:R-:W-:Y:S01]  /*1c3f0*/  FFMA.FTZ R87, R0, R6, R87 ;  /* 0x0000000600577223 */ /* 0x000fe20000010057 */
[----:B------:R-:W-:-:S02]  /*1c400*/  IADD3 R6, R44, 0x39, RZ ;  /* 0x000000392c067810 */ /* 0x000fc40007ffe0ff */
[----:B------:R-:W-:Y:S01]  /*1c410*/  IADD3 R13, R44, 0x31, RZ ;  /* 0x000000312c0d7810 */ /* 0x000fe20007ffe0ff */
[----:B------:R-:W1:Y:S01]  /*1c420*/  I2F R12, R19 ;  /* 0x00000013000c7306 */ /* 0x000e620000201400 */
[----:B------:R-:W-:Y:S02]  /*1c430*/  FSEL R24, R61, -INF , !P4 ;  /* 0xff8000003d187808 */ /* 0x000fe40006000000 */
[C---:B------:R-:W-:Y:S02]  /*1c440*/  ISETP.GE.AND P2, PT, R13.reuse, R2, PT ;  /* 0x000000020d00720c */ /* 0x040fe40003f46270 */
[-C--:B------:R-:W-:Y:S02]  /*1c450*/  ISETP.GE.AND P0, PT, R13, R3.reuse, PT ;  /* 0x000000030d00720c */ /* 0x080fe40003f06270 */
[----:B------:R-:W-:Y:S01]  /*1c460*/  ISETP.GE.AND P4, PT, R17, R3, PT ;  /* 0x000000031100720c */ /* 0x000fe20003f86270 */
[----:B------:R-:W2:Y:S01]  /*1c470*/  I2F R5, R13 ;  /* 0x0000000d00057306 */ /* 0x000ea20000201400 */
[----:B------:R-:W-:Y:S01]  /*1c480*/  FSEL R193, R86, -INF , !P1 ;  /* 0xff80000056c17808 */ /* 0x000fe20004800000 */
[----:B------:R-:W-:Y:S01]  /*1c490*/  FFMA.FTZ R17, R0, R39, R63 ;  /* 0x0000002700117223 */ /* 0x000fe2000001003f */
[----:B------:R-:W-:-:S02]  /*1c4a0*/  FSEL R186, R85, -INF , !P3 ;  /* 0xff80000055ba7808 */ /* 0x000fc40005800000 */
[C---:B------:R-:W-:Y:S02]  /*1c4b0*/  ISETP.GE.AND P1, PT, R7.reuse, R2, PT ;  /* 0x000000020700720c */ /* 0x040fe40003f26270 */
[----:B------:R-:W-:Y:S01]  /*1c4c0*/  ISETP.GE.AND P3, PT, R7, R3, PT ;  /* 0x000000030700720c */ /* 0x000fe20003f66270 */
[----:B------:R-:W3:Y:S01]  /*1c4d0*/  I2F R13, R7 ;  /* 0x00000007000d7306 */ /* 0x000ee20000201400 */
[----:B------:R-:W-:Y:S01]  /*1c4e0*/  FSEL R17, R17, -INF , !P5 ;  /* 0xff80000011117808 */ /* 0x000fe20006800000 */
[C---:B-1----:R-:W-:Y:S01]  /*1c4f0*/  FFMA.FTZ R82, R0.reuse, R12, R82 ;  /* 0x0000000c00527223 */ /* 0x042fe20000010052 */
[----:B------:R-:W-:Y:S01]  /*1c500*/  ISETP.GE.AND P5, PT, R41, R2, PT ;  /* 0x000000022900720c */ /* 0x000fe20003fa6270 */
[----:B------:R-:W-:Y:S01]  /*1c510*/  FFMA.FTZ R80, R0, R12, R80 ;  /* 0x0000000c00507223 */ /* 0x000fe20000010050 */
[----:B------:R-:W-:Y:S02]  /*1c520*/  FSEL R192, R70, -INF , !P4 ;  /* 0xff80000046c07808 */ /* 0x000fe40006000000 */
[----:B------:R-:W-:Y:S01]  /*1c530*/  FSEL R182, R69, -INF , !P5 ;  /* 0xff80000045b67808 */ /* 0x000fe20006800000 */
[----:B------:R-:W1:Y:S01]  /*1c540*/  I2F R7, R6 ;  /* 0x0000000600077306 */ /* 0x000e620000201400 */
[C---:B--2---:R-:W-:Y:S01]  /*1c550*/  FFMA.FTZ R81, R0.reuse, R5, R81 ;  /* 0x0000000500517223 */ /* 0x044fe20000010051 */
[C---:B------:R-:W-:Y:S01]  /*1c560*/  ISETP.GE.AND P5, PT, R19.reuse, R3, PT ;  /* 0x000000031300720c */ /* 0x040fe20003fa6270 */
[C---:B------:R-:W-:Y:S01]  /*1c570*/  FFMA.FTZ R83, R0.reuse, R5, R83 ;  /* 0x0000000500537223 */ /* 0x040fe20000010053 */
[----:B------:R-:W-:Y:S01]  /*1c580*/  ISETP.GE.AND P4, PT, R19, R2, PT ;  /* 0x000000021300720c */ /* 0x000fe20003f86270 */
[----:B------:R-:W-:Y:S01]  /*1c590*/  FFMA.FTZ R5, R0, R36, R54 ;  /* 0x0000002400057223 */ /* 0x000fe20000010036 */
[----:B------:R-:W-:Y:S01]  /*1c5a0*/  FSEL R196, R82, -INF , !P5 ;  /* 0xff80000052c47808 */ /* 0x000fe20006800000 */
[CC--:B---3--:R-:W-:Y:S01]  /*1c5b0*/  FFMA.FTZ R76, R0.reuse, R13.reuse, R76 ;  /* 0x0000000d004c7223 */ /* 0x0c8fe2000001004c */
[----:B------:R-:W-:Y:S01]  /*1c5c0*/  FSEL R200, R81, -INF , !P2 ;  /* 0xff80000051c87808 */ /* 0x000fe20005000000 */
[----:B------:R-:W-:Y:S01]  /*1c5d0*/  FFMA.FTZ R78, R0, R13, R78 ;  /* 0x0000000d004e7223 */ /* 0x000fe2000001004e */
[----:B------:R-:W-:-:S02]  /*1c5e0*/  ISETP.GE.AND P5, PT, R6, R2, PT ;  /* 0x000000020600720c */ /* 0x000fc40003fa6270 */
[----:B------:R-:W-:Y:S02]  /*1c5f0*/  FSEL R199, R76, -INF , !P1 ;  /* 0xff8000004cc77808 */ /* 0x000fe40004800000 */
[----:B------:R-:W-:Y:S01]  /*1c600*/  ISETP.GE.AND P1, PT, R166, 0x2, PT ;  /* 0x00000002a600780c */ /* 0x000fe20003f26270 */
[----:B-1----:R-:W-:Y:S01]  /*1c610*/  FFMA.FTZ R77, R0, R7, R77 ;  /* 0x00000007004d7223 */ /* 0x002fe2000001004d */
[----:B------:R-:W-:Y:S01]  /*1c620*/  ISETP.GE.AND P2, PT, R6, R3, PT ;  /* 0x000000030600720c */ /* 0x000fe20003f46270 */
[C---:B------:R-:W-:Y:S01]  /*1c630*/  FFMA.FTZ R6, R0.reuse, R36, R52 ;  /* 0x0000002400067223 */ /* 0x040fe20000010034 */
[----:B------:R-:W-:Y:S01]  /*1c640*/  FSEL R191, R87, -INF , !P6 ;  /* 0xff80000057bf7808 */ /* 0x000fe20007000000 */
[----:B------:R-:W-:Y:S01]  /*1c650*/  FFMA.FTZ R79, R0, R7, R79 ;  /* 0x00000007004f7223 */ /* 0x000fe2000001004f */
[----:B------:R-:W-:Y:S02]  /*1c660*/  FSEL R201, R80, -INF , !P4 ;  /* 0xff80000050c97808 */ /* 0x000fe40006000000 */
[----:B------:R-:W-:-:S02]  /*1c670*/  FSEL R195, R83, -INF , !P0 ;  /* 0xff80000053c37808 */ /* 0x000fc40004000000 */
[C---:B------:R-:W-:Y:S02]  /*1c680*/  ISETP.GE.AND P6, PT, R44.reuse, R2, PT ;  /* 0x000000022c00720c */ /* 0x040fe40003fc6270 */
[----:B------:R-:W-:Y:S02]  /*1c690*/  ISETP.GE.AND P4, PT, R44, R3, PT ;  /* 0x000000032c00720c */ /* 0x000fe40003f86270 */
[----:B------:R-:W-:Y:S02]  /*1c6a0*/  ISETP.NE.U32.AND P0, PT, R244, RZ, PT ;  /* 0x000000fff400720c */ /* 0x000fe40003f05070 */
[----:B------:R-:W-:Y:S02]  /*1c6b0*/  FSEL R188, R78, -INF , !P3 ;  /* 0xff8000004ebc7808 */ /* 0x000fe40005800000 */
[----:B------:R-:W-:Y:S02]  /*1c6c0*/  ISETP.NE.AND.EX P0, PT, R245, RZ, PT, P0 ;  /* 0x000000fff500720c */ /* 0x000fe40003f05300 */
[----:B------:R-:W-:-:S02]  /*1c6d0*/  FSEL R6, R6, -INF , !P6 ;  /* 0xff80000006067808 */ /* 0x000fc40007000000 */
[----:B------:R-:W-:Y:S02]  /*1c6e0*/  FSEL R5, R5, -INF , !P4 ;  /* 0xff80000005057808 */ /* 0x000fe40006000000 */
[----:B------:R-:W-:Y:S02]  /*1c6f0*/  FSEL R197, R77, -INF , !P5 ;  /* 0xff8000004dc57808 */ /* 0x000fe40006800000 */
[----:B------:R-:W-:Y:S01]  /*1c700*/  FSEL R187, R79, -INF , !P2 ;  /* 0xff8000004fbb7808 */ /* 0x000fe20005000000 */
[----:B------:R-:W-:Y:S05]  /*1c710*/  @!P1 BRA `(.L_x_3173) ;  /* 0x00000ba000009947 */ /* 0x000fea0003800000 */
[----:B------:R-:W-:Y:S01]  /*1c720*/  BSSY B0, `(.L_x_3174) ;  /* 0x0000042000007945 */ /* 0x000fe20003800000 */
[----:B------:R-:W-:Y:S05]  /*1c730*/  @!P0 BRA `(.L_x_3175) ;  /* 0x000003d000008947 */ /* 0x000fea0003800000 */
[----:B------:R-:W2:Y:S01]  /*1c740*/  LD.E R21, [R10.64+0x170] ;  /* 0x000170060a157980 */ /* 0x000ea2000c101900 */
[----:B------:R-:W-:Y:S02]  /*1c750*/  IADD3 R19, R8, -0x40, RZ ;  /* 0xffffffc008137810 */ /* 0x000fe40007ffe0ff */
[----:B------:R-:W-:Y:S02]  /*1c760*/  IABS R13, R8 ;  /* 0x00000008000d7213 */ /* 0x000fe40000000000 */
[----:B------:R-:W-:-:S02]  /*1c770*/  IABS R7, R19 ;  /* 0x0000001300077213 */ /* 0x000fc40000000000 */
[-C--:B--2---:R-:W-:Y:S02]  /*1c780*/  IABS R14, R21.reuse ;  /* 0x00000015000e7213 */ /* 0x084fe40000000000 */
[-C--:B------:R-:W-:Y:S02]  /*1c790*/  IABS R12, R21.reuse ;  /* 0x00000015000c7213 */ /* 0x080fe40000000000 */
[----:B------:R-:W1:Y:S01]  /*1c7a0*/  I2F.RP R22, R14 ;  /* 0x0000000e00167306 */ /* 0x000e620000209400 */
[-C--:B------:R-:W-:Y:S02]  /*1c7b0*/  LOP3.LUT R8, R8, R21.reuse, RZ, 0x3c, !PT ;  /* 0x0000001508087212 */ /* 0x080fe400078e3cff */
[----:B------:R-:W-:Y:S01]  /*1c7c0*/  IMAD.MOV R12, RZ, RZ, -R12 ;  /* 0x000000ffff0c7224 */ /* 0x000fe200078e0a0c */
[----:B------:R-:W-:Y:S02]  /*1c7d0*/  LOP3.LUT R19, R19, R21, RZ, 0x3c, !PT ;  /* 0x0000001513137212 */ /* 0x000fe400078e3cff */
[----:B------:R-:W-:-:S02]  /*1c7e0*/  ISETP.GE.AND P4, PT, R8, RZ, PT ;  /* 0x000000ff0800720c */ /* 0x000fc40003f86270 */
        /* <DEDUP_REMOVED lines=19> */
[----:B------:R-:W-:-:S02]  /*1c920*/  ISETP.GE.AND P2, PT, R19, RZ, PT ;  /* 0x000000ff1300720c */ /* 0x000fc40003f46270 */
[----:B------:R-:W-:Y:S02]  /*1c930*/  ISETP.NE.AND P3, PT, R21, RZ, PT ;  /* 0x000000ff1500720c */ /* 0x000fe40003f65270 */
[----:B------:R-:W-:-:S03]  /*1c940*/  LOP3.LUT R7, RZ, R21, RZ, 0x33, !PT ;  /* 0x00000015ff077212 */ /* 0x000fc600078e33ff */
[----:B------:R-:W-:Y:S02]  /*1c950*/  @P6 IADD3 R20, R20, 0x1, RZ ;  /* 0x0000000114146810 */ /* 0x000fe40007ffe0ff */
[----:B------:R-:W-:-:S03]  /*1c960*/  @P5 IADD3 R15, R15, 0x1, RZ ;  /* 0x000000010f0f5810 */ /* 0x000fc60007ffe0ff */
[----:B------:R-:W-:Y:S02]  /*1c970*/  IMAD.MOV.U32 R12, RZ, RZ, R20 ;  /* 0x000000ffff0c7224 */ /* 0x000fe400078e0014 */
[----:B------:R-:W-:Y:S02]  /*1c980*/  IMAD.MOV.U32 R13, RZ, RZ, R15 ;  /* 0x000000ffff0d7224 */ /* 0x000fe400078e000f */
[----:B------:R-:W-:Y:S01]  /*1c990*/  @!P4 IMAD.MOV R12, RZ, RZ, -R12 ;  /* 0x000000ffff0cc224 */ /* 0x000fe200078e0a0c */
[----:B------:R-:W2:Y:S02]  /*1c9a0*/  LD.E.64 R14, [R10.64+0x38] ;  /* 0x000038060a0e7980 */ /* 0x000ea4000c101b00 */
[----:B------:R-:W-:Y:S02]  /*1c9b0*/  @!P2 IADD3 R13, -R13, RZ, RZ ;  /* 0x000000ff0d0da210 */ /* 0x000fe40007ffe1ff */
[C---:B------:R-:W-:Y:S02]  /*1c9c0*/  SEL R12, R7.reuse, R12, !P3 ;  /* 0x0000000c070c7207 */ /* 0x040fe40005800000 */
[----:B------:R-:W-:-:S03]  /*1c9d0*/  SEL R13, R7, R13, !P3 ;  /* 0x0000000d070d7207 */ /* 0x000fc60005800000 */
[----:B------:R-:W-:-:S04]  /*1c9e0*/  IMAD.WIDE R26, R12, 0x4, R244 ;  /* 0x000000040c1a7825 */ /* 0x000fc800078e02f4 */
[----:B------:R-:W-:Y:S01]  /*1c9f0*/  IMAD.WIDE R22, R13, 0x4, R244 ;  /* 0x000000040d167825 */ /* 0x000fe200078e02f4 */
[----:B------:R-:W3:Y:S04]  /*1ca00*/  LD.E R8, [R26.64] ;  /* 0x000000061a087980 */ /* 0x000ee8000c101900 */
[----:B------:R1:W3:Y:S04]  /*1ca10*/  LD.E R7, [R22.64] ;  /* 0x0000000616077980 */ /* 0x0002e8000c101900 */
        /* <DEDUP_REMOVED lines=15> */
.L_x_3175:
[----:B------:R-:W2:Y:S02]  /*1cb10*/  LD.E R12, [R10.64+0x38] ;  /* 0x000038060a0c7980 */ /* 0x000ea4000c101900 */
[----:B--2---:R-:W-:-:S04]  /*1cb20*/  LEA R12, -R12, RZ, 0x6 ;  /* 0x000000ff0c0c7211 */ /* 0x004fc800078e31ff */
[----:B------:R-:W-:Y:S02]  /*1cb30*/  SHF.R.S32.HI R7, RZ, 0x1f, R12 ;  /* 0x0000001fff077819 */ /* 0x000fe4000001140c */
.L_x_3176:
[----:B------:R-:W-:Y:S05]  /*1cb40*/  BSYNC B0 ;  /* 0x0000000000007941 */ /* 0x000fea0003800000 */
.L_x_3174:
        /* <DEDUP_REMOVED lines=15> */
[----:B------:R-:W-:-:S03]  /*1cc40*/  @P5 LEA R40, P2, R8, R236, 0x1 ;  /* 0x000000ec08285211 */ /* 0x000fc600078408ff */
[----:B------:R-:W-:Y:S01]  /*1cc50*/  @!PT LDS RZ, [RZ] ;  /* 0x00000000fffff984 */ /* 0x000fe20000000800 */
[----:B------:R-:W-:Y:S01]  /*1cc60*/  @!PT LDS RZ, [RZ] ;  /* 0x00000000fffff984 */ /* 0x000fe20000000800 */
[----:B------:R-:W-:Y:S01]  /*1cc70*/  @!PT LDS RZ, [RZ] ;  /* 0x00000000fffff984 */ /* 0x000fe20000000800 */
[----:B------:R1:W-:Y:S01]  /*1cc80*/  @P5 LDGSTS.E.BYPASS.LTC128B.128 [R243+0xa000], [R46.64+0x80] ;  /* 0x0a0000802ef35fae */ /* 0x0003e2000b901d46 */
[CCC-:B------:R-:W-:Y:S02]  /*1cc90*/  @P5 LEA.HI.X R41, R8.reuse, R235.reuse, R7.reuse, 0x1, P2 ;  /* 0x000000eb08295211 */ /* 0x1c0fe400010f0c07 */
[CC--:B------:R-:W-:Y:S01]  /*1cca0*/  @P4 LEA R26, P2, R8.reuse, R236.reuse, 0x1 ;  /* 0x000000ec081a4211 */ /* 0x0c0fe200078408ff */
[----:B------:R1:W-:Y:S03]  /*1ccb0*/  @!P5 STS.128 [R243+0xa000], RZ ;  /* 0x00a000fff300d388 */ /* 0x0003e60000000c00 */
[C---:B------:R-:W-:Y:S01]  /*1ccc0*/  @P4 LEA.HI.X R27, R8.reuse, R235, R7, 0x1, P2 ;  /* 0x000000eb081b4211 */ /* 0x040fe200010f0c07 */
[----:B------:R-:W-:Y:S01]  /*1ccd0*/  @!PT LDS RZ, [RZ] ;  /* 0x00000000fffff984 */ /* 0x000fe20000000800 */
[----:B------:R-:W-:Y:S01]  /*1cce0*/  @!PT LDS RZ, [RZ] ;  /* 0x00000000fffff984 */ /* 0x000fe20000000800 */
[----:B------:R-:W-:Y:S01]  /*1ccf0*/  @!PT LDS RZ, [RZ] ;  /* 0x00000000fffff984 */ /* 0x000fe20000000800 */
[----:B------:R1:W-:Y:S01]  /*1cd00*/  @P4 LDGSTS.E.BYPASS.LTC128B.128 [R243+0xc000], [R46.64+0x100] ;  /* 0x0c0001002ef34fae */ /* 0x0003e2000b901d46 */
[----:B------:R-:W-:-:S03]  /*1cd10*/  @P3 LEA R22, P2, R8, R236, 0x1 ;  /* 0x000000ec08163211 */ /* 0x000fc600078408ff */
[----:B------:R1:W-:Y:S01]  /*1cd20*/  @!P4 STS.128 [R243+0xc000], RZ ;  /* 0x00c000fff300c388 */ /* 0x0003e20000000c00 */
[C---:B------:R-:W-:Y:S02]  /*1cd30*/  @P3 LEA.HI.X R23, R8.reuse, R235, R7, 0x1, P2 ;  /* 0x000000eb08173211 */ /* 0x040fe400010f0c07 */
[----:B------:R-:W-:Y:S01]  /*1cd40*/  IADD3 R8, P2, R8, R233, RZ ;  /* 0x000000e908087210 */ /* 0x000fe20007f5e0ff */
[----:B------:R-:W-:Y:S01]  /*1cd50*/  @!PT LDS RZ, [RZ] ;  /* 0x00000000fffff984 */ /* 0x000fe20000000800 */
[----:B------:R-:W-:Y:S01]  /*1cd60*/  @!PT LDS RZ, [RZ] ;  /* 0x00000000fffff984 */ /* 0x000fe20000000800 */
[----:B------:R-:W-:Y:S01]  /*1cd70*/  @!PT LDS RZ, [RZ] ;  /* 0x00000000fffff984 */ /* 0x000fe20000000800 */
[----:B------:R1:W-:Y:S04]  /*1cd80*/  @P3 LDGSTS.E.BYPASS.LTC128B.128 [R243+0xe000], [R46.64+0x180] ;  /* 0x0e0001802ef33fae */ /* 0x0003e8000b901d46 */
[----:B------:R-:W-:Y:S01]  /*1cd90*/  IMAD.X R7, R7, 0x1, R234, P2 ;  /* 0x0000000107077824 */ /* 0x000fe200010e06ea */
[CC--:B------:R-:W-:Y:S01]  /*1cda0*/  @P6 LEA R42, P2, R8.reuse, R236.reuse, 0x1 ;  /* 0x000000ec082a6211 */ /* 0x0c0fe200078408ff */
[----:B------:R1:W-:Y:S03]  /*1cdb0*/  @!P3 STS.128 [R243+0xe000], RZ ;  /* 0x00e000fff300b388 */ /* 0x0003e60000000c00 */
[C---:B------:R-:W-:Y:S01]  /*1cdc0*/  @P6 LEA.HI.X R43, R8.reuse, R235, R7, 0x1, P2 ;  /* 0x000000eb082b6211 */ /* 0x040fe200010f0c07 */
[----:B------:R-:W-:Y:S01]  /*1cdd0*/  @!PT LDS RZ, [RZ] ;  /* 0x00000000fffff984 */ /* 0x000fe20000000800 */
[----:B------:R-:W-:Y:S01]  /*1cde0*/  @!PT LDS RZ, [RZ] ;  /* 0x00000000fffff984 */ /* 0x000fe20000000800 */
[----:B------:R-:W-:Y:S01]  /*1cdf0*/  @!PT LDS RZ, [RZ] ;  /* 0x00000000fffff984 */ /* 0x000fe20000000800 */
[----:B------:R1:W-:Y:S01]  /*1ce00*/  @P6 LDGSTS.E.BYPASS.LTC128B.128 [R243+0x8800], [R44.64] ;  /* 0x088000002cf36fae */ /* 0x0003e2000b901d46 */
[----:B------:R-:W-:-:S03]  /*1ce10*/  @P5 LEA R20, P2, R8, R236, 0x1 ;  /* 0x000000ec08145211 */ /* 0x000fc600078408ff */
[----:B------:R1:W-:Y:S01]  /*1ce20*/  @!P6 STS.128 [R243+0x8800], RZ ;  /* 0x008800fff300e388 */ /* 0x0003e20000000c00 */
[CCC-:B------:R-:W-:Y:S02]  /*1ce30*/  @P5 LEA.HI.X R21, R8.reuse, R235.reuse, R7.reuse, 0x1, P2 ;  /* 0x000000eb08155211 */ /* 0x1c0fe400010f0c07 */
[CC--:B------:R-:W-:Y:S01]  /*1ce40*/  @P4 LEA R14, P2, R8.reuse, R236.reuse, 0x1 ;  /* 0x000000ec080e4211 */ /* 0x0c0fe200078408ff */
[----:B------:R-:W-:Y:S01]  /*1ce50*/  @!PT LDS RZ, [RZ] ;  /* 0x00000000fffff984 */ /* 0x000fe20000000800 */
[----:B------:R-:W-:Y:S01]  /*1ce60*/  @!PT LDS RZ, [RZ] ;  /* 0x00000000fffff984 */ /* 0x000fe20000000800 */
[----:B------:R-:W-:Y:S01]  /*1ce70*/  @!PT LDS RZ, [RZ] ;  /* 0x00000000fffff984 */ /* 0x000fe20000000800 */
[----:B------:R1:W-:Y:S03]  /*1ce80*/  @P5 LDGSTS.E.BYPASS.LTC128B.128 [R243+0xa800], [R40.64+0x80] ;  /* 0x0a80008028f35fae */ /* 0x0003e6000b901d46 */
[C---:B------:R-:W-:Y:S01]  /*1ce90*/  @P4 LEA.HI.X R15, R8.reuse, R235, R7, 0x1, P2 ;  /* 0x000000eb080f4211 */ /* 0x040fe200010f0c07 */
[----:B------:R1:W-:Y:S01]  /*1cea0*/  @!P5 STS.128 [R243+0xa800], RZ ;  /* 0x00a800fff300d388 */ /* 0x0003e20000000c00 */
[----:B------:R-:W-:-:S03]  /*1ceb0*/  @P3 LEA R12, P2, R8, R236, 0x1 ;  /* 0x000000ec080c3211 */ /* 0x000fc600078408ff */
[----:B------:R-:W-:Y:S01]  /*1cec0*/  @!PT LDS RZ, [RZ] ;  /* 0x00000000fffff984 */ /* 0x000fe20000000800 */
[----:B------:R-:W-:Y:S01]  /*1ced0*/  @!PT LDS RZ, [RZ] ;  /* 0x00000000fffff984 */ /* 0x000fe20000000800 */
[----:B------:R-:W-:Y:S01]  /*1cee0*/  @!PT LDS RZ, [RZ] ;  /* 0x00000000fffff984 */ /* 0x000fe20000000800 */
[----:B------:R1:W-:Y:S01]  /*1cef0*/  @P4 LDGSTS.E.BYPASS.LTC128B.128 [R243+0xc800], [R26.64+0x100] ;  /* 0x0c8001001af34fae */ /* 0x0003e2000b901d46 */
[C---:B------:R-:W-:Y:S02]  /*1cf00*/  @P3 LEA.HI.X R13, R8.reuse, R235, R7, 0x1, P2 ;  /* 0x000000eb080d3211 */ /* 0x040fe400010f0c07 */
[----:B------:R-:W-:Y:S01]  /*1cf10*/  IADD3 R8, P2, R8, R233, RZ ;  /* 0x000000e908087210 */ /* 0x000fe20007f5e0ff */
[----:B------:R1:W-:Y:S04]  /*1cf20*/  @!P4 STS.128 [R243+0xc800], RZ ;  /* 0x00c800fff300c388 */ /* 0x0003e80000000c00 */
[----:B------:R-:W-:Y:S01]  /*1cf30*/  IMAD.X R7, R7, 0x1, R234, P2 ;  /* 0x0000000107077824 */ /* 0x000fe200010e06ea */
        /* <DEDUP_REMOVED lines=11> */
[----:B------:R1:W-:Y:S01]  /*1cff0*/  @P6 LDGSTS.E.BYPASS.LTC128B.128 [R243+0x9000], [R42.64] ;  /* 0x090000002af36fae */ /* 0x0003e2000b901d46 */
        /* <DEDUP_REMOVED lines=8> */
[----:B------:R-:W-:Y:S01]  /*1d080*/  @P3 LEA R54, P2, R8, R236, 0x1 ;  /* 0x000000ec08363211 */ /* 0x000fe200078408ff */
[----:B------:R-:W-:-:S02]  /*1d090*/  IMAD.MOV.U32 R236, RZ, RZ, R46 ;  /* 0x000000ffffec7224 */ /* 0x000fc400078e002e */
        /* <DEDUP_REMOVED lines=34> */
.L_x_3173:
[----:B------:R-:W-:Y:S05]  /*1d2c0*/  BSYNC B1 ;  /* 0x0000000000017941 */ /* 0x000fea0003800000 */
.L_x_3172:
[----:B------:R-:W2:Y:S01]  /*1d2d0*/  LD.E R190, [R10.64+0xdc] ;  /* 0x0000dc060abe7980 */ /* 0x000ea2000c101900 */
[----:B------:R-:W-:-:S02]  /*1d2e0*/  FMNMX.FTZ R7, R6, R31, !PT ;  /* 0x0000001f06077209 */ /* 0x000fc40007810000 */
[----:B-1----:R-:W-:Y:S02]  /*1d2f0*/  FMNMX.FTZ R12, R5, R30, !PT ;  /* 0x0000001e050c7209 */ /* 0x002fe40007810000 */
        /* <DEDUP_REMOVED lines=28> */
[----:B------:R-:W-:Y:S01]  /*1d4c0*/  SHF.L.U32 R224, R35, 0x1, RZ ;  /* 0x0000000123e07819 */ /* 0x000fe200000006ff */
[----:B------:R-:W1:Y:S03]  /*1d4d0*/  SHFL.BFLY PT, R8, R7, 0x2, 0x1f ;  /* 0x0c401f0007087f89 */ /* 0x000e6600000e0000 */
[-C--:B------:R-:W-:Y:S01]  /*1d4e0*/  LEA R222, R34, R224.reuse, 0x1 ;  /* 0x000000e022de7211 */ /* 0x080fe200078e08ff */
[----:B------:R-:W-:Y:S01]  /*1d4f0*/  LDSM.16.MT88.4 R64, [R224+0x12000] ;  /* 0x01200000e040783b */ /* 0x000fe20000004200 */
[----:B------:R-:W-:-:S02]  /*1d500*/  LEA R221, R33, R224, 0x1 ;  /* 0x000000e021dd7211 */ /* 0x000fc400078e08ff */
[----:B------:R-:W-:Y:S01]  /*1d510*/  LEA R220, R33, R222, 0x1 ;  /* 0x000000de21dc7211 */ /* 0x000fe200078e08ff */
[----:B------:R-:W-:Y:S04]  /*1d520*/  LDSM.16.MT88.4 R40, [R222+0x10000] ;  /* 0x01000000de28783b */ /* 0x000fe80000004200 */
[----:B------:R-:W-:Y:S04]  /*1d530*/  LDSM.16.MT88.4 R156, [R224+0x10000] ;  /* 0x01000000e09c783b */ /* 0x000fe80000004200 */
[----:B------:R-:W-:Y:S04]  /*1d540*/  LDSM.16.MT88.4 R48, [R221+0x10000] ;  /* 0x01000000dd30783b */ /* 0x000fe80000004200 */
[----:B------:R-:W-:Y:S01]  /*1d550*/  LDSM.16.MT88.4 R56, [R220+0x10000] ;  /* 0x01000000dc38783b */ /* 0x000fe20000004200 */
[----:B-1----:R-:W-:-:S03]  /*1d560*/  FMNMX.FTZ R8, R7, R8, !PT ;  /* 0x0000000807087209 */ /* 0x002fc60007810000 */
[----:B------:R-:W-:Y:S04]  /*1d570*/  LDSM.16.MT88.4 R72, [R222+0x12000] ;  /* 0x01200000de48783b */ /* 0x000fe80000004200 */
[----:B------:R-:W1:Y:S04]  /*1d580*/  SHFL.BFLY PT, R7, R12, 0x2, 0x1f ;  /* 0x0c401f000c077f89 */ /* 0x000e6800000e0000 */
[----:B------:R-:W3:Y:S04]  /*1d590*/  SHFL.BFLY PT, R165, R8, 0x1, 0x1f ;  /* 0x0c201f0008a57f89 */ /* 0x000ee800000e0000 */
[----:B------:R-:W-:Y:S04]  /*1d5a0*/  LDSM.16.MT88.4 R80, [R221+0x12000] ;  /* 0x01200000dd50783b */ /* 0x000fe80000004200 */
[----:B------:R-:W-:Y:S04]  /*1d5b0*/  LDSM.16.MT88.4 R96, [R224+0x14000] ;  /* 0x01400000e060783b */ /* 0x000fe80000004200 */
[----:B------:R-:W-:Y:S04]  /*1d5c0*/  LDSM.16.MT88.4 R88, [R220+0x12000] ;  /* 0x01200000dc58783b */ /* 0x000fe80000004200 */
[----:B------:R-:W-:Y:S01]  /*1d5d0*/  LDSM.16.MT88.4 R104, [R222+0x14000] ;  /* 0x01400000de68783b */ /* 0x000fe20000004200 */
[----:B-1----:R-:W-:-:S03]  /*1d5e0*/  FMNMX.FTZ R7, R12, R7, !PT ;  /* 0x000000070c077209 */ /* 0x002fc60007810000 */
[----:B------:R-:W-:Y:S01]  /*1d5f0*/  LDSM.16.MT88.4 R112, [R221+0x14000] ;  /* 0x01400000dd70783b */ /* 0x000fe20000004200 */
[----:B---3--:R-:W-:-:S03]  /*1d600*/  FMNMX.FTZ R165, R8, R165, !PT ;  /* 0x000000a508a57209 */ /* 0x008fc60007810000 */
[----:B------:R-:W1:Y:S01]  /*1d610*/  SHFL.BFLY PT, R164, R7, 0x1, 0x1f ;  /* 0x0c201f0007a47f89 */ /* 0x000e6200000e0000 */
[----:B------:R-:W-:-:S03]  /*1d620*/  FSETP.NEU.FTZ.AND P2, PT, R165, -INF , PT ;  /* 0xff800000a500780b */ /* 0x000fc60003f5d000 */
[----:B------:R-:W3:Y:S04]  /*1d630*/  LDSM.16.MT88.4 R120, [R220+0x14000] ;  /* 0x01400000dc78783b */ /* 0x000ee80000004200 */
[----:B------:R-:W4:Y:S04]  /*1d640*/  LDSM.16.MT88.4 R128, [R224+0x16000] ;  /* 0x01600000e080783b */ /* 0x000f280000004200 */
[----:B------:R-:W5:Y:S04]  /*1d650*/  LDSM.16.MT88.4 R136, [R222+0x16000] ;  /* 0x01600000de88783b */ /* 0x000f680000004200 */
[----:B------:R-:W2:Y:S04]  /*1d660*/  LDSM.16.MT88.4 R152, [R221+0x16000] ;  /* 0x01600000dd98783b */ /* 0x000ea80000004200 */
[----:B------:R-:W-:Y:S01]  /*1d670*/  LDSM.16.MT88.4 R12, [R224+0x12800] ;  /* 0x01280000e00c783b */ /* 0x000fe20000004200 */
[----:B-1----:R-:W-:-:S03]  /*1d680*/  FMNMX.FTZ R164, R7, R164, !PT ;  /* 0x000000a407a47209 */ /* 0x002fc60007810000 */
[----:B------:R-:W-:Y:S01]  /*1d690*/  LDSM.16.MT88.4 R20, [R221+0x10800] ;  /* 0x01080000dd14783b */ /* 0x000fe20000004200 */
[C---:B--2---:R-:W-:Y:S02]  /*1d6a0*/  FMUL.FTZ R198, R190.reuse, R165 ;  /* 0x000000a5bec67220 */ /* 0x044fe40000410000 */
[----:B------:R-:W-:-:S03]  /*1d6b0*/  FMUL.FTZ R189, R190, R164 ;  /* 0x000000a4bebd7220 */ /* 0x000fc60000410000 */
        /* <DEDUP_REMOVED lines=10> */
[-CC-:B------:R-:W-:Y:S02]  /*1d760*/  FFMA.FTZ R179, R28, R190.reuse, -R189.reuse ;  /* 0x000000be1cb37223 */ /* 0x180fe400000108bd */
[-CC-:B------:R-:W-:Y:S01]  /*1d770*/  FFMA.FTZ R173, R29, R190.reuse, -R189.reuse ;  /* 0x000000be1dad7223 */ /* 0x180fe200000108bd */
[----:B------:R-:W1:Y:S01]  /*1d780*/  MUFU.EX2 R176, R176 ;  /* 0x000000b000b07308 */ /* 0x000e620000000800 */
[-CC-:B------:R-:W-:Y:S01]  /*1d790*/  FFMA.FTZ R168, R4, R190.reuse, -R198.reuse ;  /* 0x000000be04a87223 */ /* 0x180fe200000108c6 */
[----:B------:R-:W-:Y:S01]  /*1d7a0*/  LDSM.16.MT88.4 R28, [R224+0x10800] ;  /* 0x01080000e01c783b */ /* 0x000fe20000004200 */
[-CC-:B------:R-:W-:Y:S02]  /*1d7b0*/  FFMA.FTZ R169, R24, R190.reuse, -R198.reuse ;  /* 0x000000be18a97223 */ /* 0x180fe400000108c6 */
[-CC-:B------:R-:W-:Y:S01]  /*1d7c0*/  FFMA.FTZ R174, R9, R190.reuse, -R198.reuse ;  /* 0x000000be09ae7223 */ /* 0x180fe200000108c6 */
[----:B------:R-:W2:Y:S01]  /*1d7d0*/  LDSM.16.MT88.4 R4, [R220+0x16000] ;  /* 0x01600000dc04783b */ /* 0x000ea20000004200 */
[-C--:B------:R-:W-:Y:S01]  /*1d7e0*/  FFMA.FTZ R9, R18, R190.reuse, -R198 ;  /* 0x000000be12097223 */ /* 0x080fe200000108c6 */
[----:B------:R-:W-:Y:S01]  /*1d7f0*/  MUFU.EX2 R175, R175 ;  /* 0x000000af00af7308 */ /* 0x000fe20000000800 */
[-CC-:B------:R-:W-:Y:S01]  /*1d800*/  FFMA.FTZ R172, R16, R190.reuse, -R189.reuse ;  /* 0x000000be10ac7223 */ /* 0x180fe200000108bd */
[----:B------:R-:W2:Y:S01]  /*1d810*/  LDSM.16.MT88.4 R24, [R222+0x10800] ;  /* 0x01080000de18783b */ /* 0x000ea20000004200 */
[----:B------:R-:W-:-:S02]  /*1d820*/  FFMA.FTZ R167, R17, R190, -R189 ;  /* 0x000000be11a77223 */ /* 0x000fc400000108bd */
[-CC-:B------:R-:W-:Y:S01]  /*1d830*/  FFMA.FTZ R171, R124, R190.reuse, -R189.reuse ;  /* 0x000000be7cab7223 */ /* 0x180fe200000108bd */
[----:B------:R-:W2:Y:S01]  /*1d840*/  LDSM.16.MT88.4 R16, [R220+0x10800] ;  /* 0x01080000dc10783b */ /* 0x000ea20000004200 */
[-C--:B------:R-:W-:Y:S01]  /*1d850*/  FFMA.FTZ R8, R32, R190.reuse, -R189 ;  /* 0x000000be20087223 */ /* 0x080fe200000108bd */
[----:B------:R-:W3:Y:S01]  /*1d860*/  MUFU.EX2 R170, R170 ;  /* 0x000000aa00aa7308 */ /* 0x000ee20000000800 */
[----:B-1----:R-:W-:Y:S01]  /*1d870*/  F2FP.PACK_AB R144, R176, R177 ;  /* 0x000000b1b090723e */ /* 0x002fe200000000ff */
[----:B------:R-:W-:Y:S01]  /*1d880*/  LDSM.16.MT88.4 R32, [R222+0x12800] ;  /* 0x01280000de20783b */ /* 0x000fe20000004200 */
        /* <DEDUP_REMOVED lines=8> */
[----:B------:R-:W1:Y:S01]  /*1d910*/  MUFU.EX2 R180, R180 ;  /* 0x000000b400b47308 */ /* 0x000e620000000800 */
[----:B---3--:R-:W-:Y:S01]  /*1d920*/  F2FP.PACK_AB R146, R170, R175 ;  /* 0x000000afaa92723e */ /* 0x008fe200000000ff */
[-CC-:B------:R-:W-:Y:S02]  /*1d930*/  FFMA.FTZ R191, R191, R190.reuse, -R189.reuse ;  /* 0x000000bebfbf7223 */ /* 0x180fe400000108bd */
[-C--:B------:R-:W-:Y:S02]  /*1d940*/  FFMA.FTZ R249, R197, R190.reuse, -R198 ;  /* 0x000000bec5f97223 */ /* 0x080fe400000108c6 */
[----:B------:R-:W-:-:S02]  /*1d950*/  FFMA.FTZ R195, R195, R190, -R189 ;  /* 0x000000bec3c37223 */ /* 0x000fc400000108bd */
[----:B------:R-:W-:Y:S01]  /*1d960*/  MUFU.EX2 R179, R179 ;  /* 0x000000b300b37308 */ /* 0x000fe20000000800 */
[-CC-:B------:R-:W-:Y:S02]  /*1d970*/  FFMA.FTZ R188, R188, R190.reuse, -R189.reuse ;  /* 0x000000bebcbc7223 */ /* 0x180fe400000108bd */
[----:B------:R-:W-:Y:S02]  /*1d980*/  FFMA.FTZ R248, R187, R190, -R189 ;  /* 0x000000bebbf87223 */ /* 0x000fe400000108bd */
[----:B------:R-:W-:-:S03]  /*1d990*/  FADD.FTZ R176, R177, R176 ;  /* 0x000000b0b1b07221 */ /* 0x000fc60000010000 */
[----:B------:R-:W3:Y:S01]  /*1d9a0*/  MUFU.EX2 R173, R173 ;  /* 0x000000ad00ad7308 */ /* 0x000ee20000000800 */
[----:B-1----:R-:W-:Y:S01]  /*1d9b0*/  F2FP.PACK_AB R145, R180, R178 ;  /* 0x000000b2b491723e */ /* 0x002fe200000000ff */
[----:B------:R-:W-:Y:S02]  /*1d9c0*/  FADD.FTZ R178, R178, R180 ;  /* 0x000000b4b2b27221 */ /* 0x000fe40000010000 */
[----:B------:R-:W-:-:S04]  /*1d9d0*/  FADD.FTZ R175, R175, R176 ;  /* 0x000000b0afaf7221 */ /* 0x000fc80000010000 */
[----:B------:R-:W-:Y:S01]  /*1d9e0*/  MUFU.EX2 R174, R174 ;  /* 0x000000ae00ae7308 */ /* 0x000fe20000000800 */
[----:B------:R-:W-:Y:S01]  /*1d9f0*/  FADD.FTZ R175, R170, R175 ;  /* 0x000000afaaaf7221 */ /* 0x000fe20000010000 */
[----:B---3--:R-:W-:-:S06]  /*1da00*/  F2FP.PACK_AB R147, R173, R179 ;  /* 0x000000b3ad93723e */ /* 0x008fcc00000000ff */
        /* <DEDUP_REMOVED lines=31> */
[C---:B----4-:R-:W-:Y:S02]  /*1dc00*/  HMMA.16816.F32 R124, R144.reuse, R128, RZ ;  /* 0x00000080907c723c */ /* 0x050fe400000018ff */
[----:B------:R-:W-:Y:S06]  /*1dc10*/  MUFU.EX2 R249, R249 ;  /* 0x000000f900f97308 */ /* 0x000fec0000000800 */
[C---:B-----5:R-:W-:Y:S02]  /*1dc20*/  HMMA.16816.F32 R132, R144.reuse, R136, RZ ;  /* 0x000000889084723c */ /* 0x060fe400000018ff */
[----:B------:R-:W-:Y:S06]  /*1dc30*/  MUFU.EX2 R195, R195 ;  /* 0x000000c300c37308 */ /* 0x000fec0000000800 */
[C---:B------:R-:W-:Y:S02]  /*1dc40*/  HMMA.16816.F32 R140, R144.reuse, R152, RZ ;  /* 0x00000098908c723c */ /* 0x040fe400000018ff */
[----:B------:R-:W-:Y:S06]  /*1dc50*/  MUFU.EX2 R188, R188 ;  /* 0x000000bc00bc7308 */ /* 0x000fec0000000800 */
[C---:B------:R-:W-:Y:S02]  /*1dc60*/  HMMA.16816.F32 R156, R144.reuse, R158, RZ ;  /* 0x0000009e909c723c */ /* 0x040fe400000018ff */
[----:B------:R-:W-:Y:S06]  /*1dc70*/  MUFU.EX2 R248, R248 ;  /* 0x000000f800f87308 */ /* 0x000fec0000000800 */
        /* <DEDUP_REMOVED lines=102> */
[C---:B----4-:R-:W-:Y:S08]  /*1e2e0*/  HMMA.16816.F32 R76, R4.reuse, R16, R76 ;  /* 0x00000010044c723c */ /* 0x050ff0000000184c */
[C---:B------:R-:W-:Y:S01]  /*1e2f0*/  HMMA.16816.F32 R80, R4.reuse, R18, R80 ;  /* 0x000000120450723c */ /* 0x040fe20000001850 */
[----:B------:R-:W3:Y:S07]  /*1e300*/  LDSM.16.MT88.4 R16, [R221+0x15000] ;  /* 0x01500000dd10783b */ /* 0x000eee0000004200 */
        /* <DEDUP_REMOVED lines=11> */
[C---:B------:R-:W-:Y:S07]  /*1e3c0*/  HMMA.16816.F32 R52, R4.reuse, R32, R52 ;  /* 0x000000200434723c */ /* 0x040fee0000001834 */
[-CC-:B------:R-:W-:Y:S01]  /*1e3d0*/  FFMA.FTZ R32, R201, R190.reuse, -R198.reuse ;  /* 0x000000bec9207223 */ /* 0x180fe200000108c6 */
[----:B-1----:R-:W-:Y:S01]  /*1e3e0*/  HMMA.16816.F32 R148, R4, R12, R148 ;  /* 0x0000000c0494723c */ /* 0x002fe20000001894 */
[----:B------:R-:W-:-:S04]  /*1e3f0*/  FFMA.FTZ R33, R200, R190, -R198 ;  /* 0x000000bec8217223 */ /* 0x000fc800000108c6 */
[----:B------:R-:W1:Y:S03]  /*1e400*/  MUFU.EX2 R32, R32 ;  /* 0x0000002000207308 */ /* 0x000e660000000800 */
[C---:B------:R-:W-:Y:S01]  /*1e410*/  HMMA.16816.F32 R144, R4.reuse, R14, R144 ;  /* 0x0000000e0490723c */ /* 0x040fe20000001890 */
[----:B------:R-:W4:Y:S04]  /*1e420*/  LDSM.16.MT88.4 R12, [R224+0x13800] ;  /* 0x01380000e00c783b */ /* 0x000f280000004200 */
[----:B------:R-:W5:Y:S03]  /*1e430*/  MUFU.EX2 R33, R33 ;  /* 0x0000002100217308 */ /* 0x000f660000000800 */
[----:B------:R-:W-:Y:S01]  /*1e440*/  HMMA.16816.F32 R56, R4, R34, R56 ;  /* 0x000000220438723c */ /* 0x000fe20000001838 */
[----:B-1----:R-:W-:-:S06]  /*1e450*/  FADD.FTZ R183, R32, R183 ;  /* 0x000000b720b77221 */ /* 0x002fcc0000010000 */
[-C--:B------:R-:W-:Y:S01]  /*1e460*/  FFMA.FTZ R34, R199, R190.reuse, -R198 ;  /* 0x000000bec7227223 */ /* 0x080fe200000108c6 */
[----:B------:R-:W-:Y:S01]  /*1e470*/  HMMA.16816.F32 R60, R4, R28, R60 ;  /* 0x0000001c043c723c */ /* 0x000fe2000000183c */
[----:B------:R-:W-:-:S04]  /*1e480*/  FFMA.FTZ R35, R196, R190, -R189 ;  /* 0x000000bec4237223 */ /* 0x000fc800000108bd */
[----:B------:R-:W1:Y:S01]  /*1e490*/  MUFU.EX2 R34, R34 ;  /* 0x0000002200227308 */ /* 0x000e620000000800 */
[----:B-----5:R-:W-:Y:S02]  /*1e4a0*/  FADD.FTZ R183, R33, R183 ;  /* 0x000000b721b77221 */ /* 0x020fe40000010000 */
[C---:B------:R-:W-:Y:S01]  /*1e4b0*/  HMMA.16816.F32 R64, R4.reuse, R30, R64 ;  /* 0x0000001e0440723c */ /* 0x040fe20000001840 */
[----:B------:R-:W5:Y:S04]  /*1e4c0*/  LDSM.16.MT88.4 R28, [R224+0x11800] ;  /* 0x01180000e01c783b */ /* 0x000f680000004200 */
[----:B------:R-:W2:Y:S03]  /*1e4d0*/  MUFU.EX2 R35, R35 ;  /* 0x0000002300237308 */ /* 0x000ea60000000800 */
[----:B------:R-:W-:Y:S01]  /*1e4e0*/  HMMA.16816.F32 R124, R4, R24, R124 ;  /* 0x00000018047c723c */ /* 0x000fe2000000187c */
[----:B-1----:R-:W-:-:S07]  /*1e4f0*/  FADD.FTZ R183, R34, R183 ;  /* 0x000000b722b77221 */ /* 0x002fce0000010000 */
[----:B------:R-:W-:Y:S01]  /*1e500*/  HMMA.16816.F32 R128, R4, R26, R128 ;  /* 0x0000001a0480723c */ /* 0x000fe20000001880 */
[----:B------:R-:W1:Y:S01]  /*1e510*/  LDSM.16.MT88.4 R24, [R222+0x11800] ;  /* 0x01180000de18783b */ /* 0x000e620000004200 */
[----:B--2---:R-:W-:-:S06]  /*1e520*/  FADD.FTZ R193, R35, R193 ;  /* 0x000000c123c17221 */ /* 0x004fcc0000010000 */
[----:B------:R-:W-:Y:S01]  /*1e530*/  HMMA.16816.F32 R132, R4, R20, R132 ;  /* 0x000000140484723c */ /* 0x000fe20000001884 */
[----:B------:R-:W-:-:S04]  /*1e540*/  FADD.FTZ R193, R195, R193 ;  /* 0x000000c1c3c17221 */ /* 0x000fc80000010000 */
[----:B------:R-:W-:-:S03]  /*1e550*/  FADD.FTZ R193, R188, R193 ;  /* 0x000000c1bcc17221 */ /* 0x000fc60000010000 */
[C---:B------:R-:W-:Y:S01]  /*1e560*/  HMMA.16816.F32 R136, R4.reuse, R22, R136 ;  /* 0x000000160488723c */ /* 0x040fe20000001888 */
[----:B------:R-:W2:Y:S07]  /*1e570*/  LDSM.16.MT88.4 R20, [R221+0x11800] ;  /* 0x01180000dd14783b */ /* 0x000eae0000004200 */
[C---:B---3--:R-:W-:Y:S08]  /*1e580*/  HMMA.16816.F32 R140, R4.reuse, R16, R140 ;  /* 0x00000010048c723c */ /* 0x048ff0000000188c */
[----:B------:R-:W-:Y:S01]  /*1e590*/  HMMA.16816.F32 R152, R4, R18, R152 ;  /* 0x000000120498723c */ /* 0x000fe20000001898 */
[----:B------:R-:W3:Y:S06]  /*1e5a0*/  LDSM.16.MT88.4 R16, [R220+0x11800] ;  /* 0x01180000dc10783b */ /* 0x000eec0000004200 */
[----:B------:R-:W-:-:S02]  /*1e5b0*/  F2FP.PACK_AB R4, R33, R32 ;  /* 0x000000202104723e */ /* 0x000fc400000000ff */
[----:B------:R-:W-:Y:S02]  /*1e5c0*/  F2FP.PACK_AB R5, R195, R35 ;  /* 0x00000023c305723e */ /* 0x000fe400000000ff */
[C---:B------:R-:W-:Y:S01]  /*1e5d0*/  F2FP.PACK_AB R6, R249.reuse, R34 ;  /* 0x00000022f906723e */ /* 0x040fe200000000ff */
[----:B------:R-:W-:Y:S01]  /*1e5e0*/  FADD.FTZ R249, R249, R183 ;  /* 0x000000b7f9f97221 */ /* 0x000fe20000010000 */
[C---:B------:R-:W-:Y:S01]  /*1e5f0*/  F2FP.PACK_AB R7, R248.reuse, R188 ;  /* 0x000000bcf807723e */ /* 0x040fe200000000ff */
[----:B------:R-:W-:-:S06]  /*1e600*/  FADD.FTZ R248, R248, R193 ;  /* 0x000000c1f8f87221 */ /* 0x000fcc0000010000 */
[C---:B----4-:R-:W-:Y:S08]  /*1e610*/  HMMA.16816.F32 R60, R4.reuse, R12, R60 ;  /* 0x0000000c043c723c */ /* 0x050ff0000000183c */
        /* <DEDUP_REMOVED lines=34> */
[C---:B-1----:R-:W-:Y:S08]  /*1e840*/  HMMA.16816.F32 R116, R4.reuse, R24, R116 ;  /* 0x000000180474723c */ /* 0x042ff00000001874 */
[C---:B------:R-:W-:Y:S08]  /*1e850*/  HMMA.16816.F32 R120, R4.reuse, R26, R120 ;  /* 0x0000001a0478723c */ /* 0x040ff00000001878 */
[C---:B--2---:R-:W-:Y:S08]  /*1e860*/  HMMA.16816.F32 R132, R4.reuse, R20, R132 ;  /* 0x000000140484723c */ /* 0x044ff00000001884 */
[C---:B------:R-:W-:Y:S08]  /*1e870*/  HMMA.16816.F32 R136, R4.reuse, R22, R136 ;  /* 0x000000160488723c */ /* 0x040ff00000001888 */
[C---:B---3--:R-:W-:Y:S08]  /*1e880*/  HMMA.16816.F32 R140, R4.reuse, R16, R140 ;  /* 0x00000010048c723c */ /* 0x048ff0000000188c */
[C---:B------:R-:W-:Y:S08]  /*1e890*/  HMMA.16816.F32 R152, R4.reuse, R18, R152 ;  /* 0x000000120498723c */ /* 0x040ff00000001898 */
[C---:B----4-:R-:W-:Y:S08]  /*1e8a0*/  HMMA.16816.F32 R148, R4.reuse, R12, R148 ;  /* 0x0000000c0494723c */ /* 0x050ff00000001894 */
[----:B------:R-:W-:Y:S01]  /*1e8b0*/  HMMA.16816.F32 R144, R4, R14, R144 ;  /* 0x0000000e0490723c */ /* 0x000fe20000001890 */
[----:B------:R-:W-:Y:S07]  /*1e8c0*/  @!P1 BRA `(.L_x_3177) ;  /* 0x00004d2000009947 */ /* 0x000fee0003800000 */
[----:B------:R-:W-:-:S04]  /*1e8d0*/  DEPBAR.LE SB0, 0x0 ;  /* 0x000080000000791a */ /* 0x000fc80000000000 */
[----:B------:R-:W-:Y:S01]  /*1e8e0*/  WARPSYNC 0xffffffff ;  /* 0xffffffff00007948 */ /* 0x000fe20003800000 */
[----:B------:R-:W-:Y:S01]  /*1e8f0*/  BSSY B0, `(.L_x_3178) ;  /* 0x0000046000007945 */ /* 0x000fe20003800000 */
[----:B------:R-:W-:Y:S01]  /*1e900*/  IADD3 R246, R166, -0x2, RZ ;  /* 0xfffffffea6f67810 */ /* 0x000fe20007ffe0ff */
        /* <DEDUP_REMOVED lines=64> */
.L_x_3179:
[----:B------:R-:W-:Y:S02]  /*1ed10*/  ULDC.64 UR4, c[0x0][0x118] ;  /* 0x0000460000047ab9 */ /* 0x000fe40000000a00 */
[----:B------:R-:W2:Y:S02]  /*1ed20*/  LD.E R6, [R10.64+0x40] ;  /* 0x000040040a067980 */ /* 0x000ea4000c101900 */
[----:B--2---:R-:W-:-:S04]  /*1ed30*/  LEA R6, -R6, RZ, 0x6 ;  /* 0x000000ff06067211 */ /* 0x004fc800078e31ff */
[----:B------:R-:W-:Y:S02]  /*1ed40*/  SHF.R.S32.HI R5, RZ, 0x1f, R6 ;  /* 0x0000001fff057819 */ /* 0x000fe40000011406 */
.L_x_3180:
[----:B------:R-:W-:Y:S05]  /*1ed50*/  BSYNC B0 ;  /* 0x0000000000007941 */ /* 0x000fea0003800000 */
.L_x_3178:
        /* <DEDUP_REMOVED lines=51> */
[----:B---3--:R-:W-:Y:S02]  /*1f090*/  @P2 IMAD.MOV.U32 R4, RZ, RZ, R8 ;  /* 0x000000ffff042224 */ /* 0x008fe400078e0008 */
        /* <DEDUP_REMOVED lines=75> */
[----:B------:R-:W-:Y:S04]  /*1f550*/  LDSM.16.M88.4 R180, [R229+0x9000] ;  /* 0x00900000e5b4783b */ /* 0x000fe80000000200 */
[----:B---3--:R-:W5:Y:S04]  /*1f560*/  LDSM.16.M88.4 R4, [R229+0x8800] ;  /* 0x00880000e504783b */ /* 0x008f680000000200 */
[----:B------:R-:W-:Y:S04]  /*1f570*/  LDSM.16.M88.4 R188, [R228] ;  /* 0x00000000e4bc783b */ /* 0x000fe80000000200 */
[----:B-1----:R-:W1:Y:S04]  /*1f580*/  LDSM.16.M88.4 R32, [R229+0x9800] ;  /* 0x00980000e520783b */ /* 0x002e680000000200 */
[----:B------:R-:W3:Y:S04]  /*1f590*/  LDSM.16.M88.4 R28, [R227] ;  /* 0x00000000e31c783b */ /* 0x000ee80000000200 */
[----:B------:R-:W1:Y:S04]  /*1f5a0*/  LDSM.16.M88.4 R24, [R219] ;  /* 0x00000000db18783b */ /* 0x000e680000000200 */
[----:B------:R-:W1:Y:S04]  /*1f5b0*/  LDSM.16.M88.4 R196, [R218] ;  /* 0x00000000dac4783b */ /* 0x000e680000000200 */
[----:B------:R-:W1:Y:S04]  /*1f5c0*/  LDSM.16.M88.4 R192, [R217] ;  /* 0x00000000d9c0783b */ /* 0x000e680000000200 */
[----:B------:R-:W-:Y:S01]  /*1f5d0*/  LDSM.16.M88.4 R168, [R226] ;  /* 0x00000000e2a8783b */ /* 0x000fe20000000200 */
[C---:B----4-:R-:W-:Y:S03]  /*1f5e0*/  HMMA.16816.F32 R20, R172.reuse, R16, RZ ;  /* 0x00000010ac14723c */ /* 0x050fe600000018ff */
[----:B------:R-:W0:Y:S05]  /*1f5f0*/  LDGDEPBAR ;  /* 0x00000000000079af */ /* 0x000e2a0000000000 */
[C---:B-----5:R-:W-:Y:S08]  /*1f600*/  HMMA.16816.F32 R12, R172.reuse, R4, RZ ;  /* 0x00000004ac0c723c */ /* 0x060ff000000018ff */
[C---:B------:R-:W-:Y:S08]  /*1f610*/  HMMA.16816.F32 R16, R172.reuse, R18, RZ ;  /* 0x00000012ac10723c */ /* 0x040ff000000018ff */
[C---:B------:R-:W-:Y:S08]  /*1f620*/  HMMA.16816.F32 R4, R172.reuse, R6, RZ ;  /* 0x00000006ac04723c */ /* 0x040ff000000018ff */
[C---:B------:R-:W-:Y:S08]  /*1f630*/  HMMA.16816.F32 R184, R172.reuse, R180, RZ ;  /* 0x000000b4acb8723c */ /* 0x040ff000000018ff */
[C---:B------:R-:W-:Y:S08]  /*1f640*/  HMMA.16816.F32 R180, R172.reuse, R182, RZ ;  /* 0x000000b6acb4723c */ /* 0x040ff000000018ff */
[C---:B-1----:R-:W-:Y:S08]  /*1f650*/  HMMA.16816.F32 R176, R172.reuse, R32, RZ ;  /* 0x00000020acb0723c */ /* 0x042ff000000018ff */
[----:B------:R-:W-:Y:S01]  /*1f660*/  HMMA.16816.F32 R172, R172, R34, RZ ;  /* 0x00000022acac723c */ /* 0x000fe200000018ff */
[----:B------:R-:W1:Y:S07]  /*1f670*/  LDSM.16.M88.4 R32, [R223+0x8000] ;  /* 0x00800000df20783b */ /* 0x000e6e0000000200 */
        /* <DEDUP_REMOVED lines=11> */
[----:B------:R-:W5:Y:S04]  /*1f730*/  LDSM.16.M88.4 R192, [R223+0x9800] ;  /* 0x00980000dfc0783b */ /* 0x000f680000000200 */
[----:B------:R-:W-:Y:S03]  /*1f740*/  LDSM.16.M88.4 R188, [R216+0x1000] ;  /* 0x00100000d8bc783b */ /* 0x000fe60000000200 */
[C---:B-1----:R-:W-:Y:S08]  /*1f750*/  HMMA.16816.F32 R20, R168.reuse, R32, R20 ;  /* 0x00000020a814723c */ /* 0x042ff00000001814 */
[C---:B------:R-:W-:Y:S01]  /*1f760*/  HMMA.16816.F32 R16, R168.reuse, R34, R16 ;  /* 0x00000022a810723c */ /* 0x040fe20000001810 */
[----:B------:R-:W-:Y:S07]  /*1f770*/  LDSM.16.M88.4 R32, [R216] ;  /* 0x00000000d820783b */ /* 0x000fee0000000200 */
[C---:B---3--:R-:W-:Y:S08]  /*1f780*/  HMMA.16816.F32 R12, R168.reuse, R28, R12 ;  /* 0x0000001ca80c723c */ /* 0x048ff0000000180c */
[C---:B------:R-:W-:Y:S01]  /*1f790*/  HMMA.16816.F32 R4, R168.reuse, R30, R4 ;  /* 0x0000001ea804723c */ /* 0x040fe20000001804 */
[----:B------:R-:W1:Y:S07]  /*1f7a0*/  LDSM.16.M88.4 R28, [R225] ;  /* 0x00000000e11c783b */ /* 0x000e6e0000000200 */
[C---:B----4-:R-:W-:Y:S08]  /*1f7b0*/  HMMA.16816.F32 R184, R168.reuse, R24, R184 ;  /* 0x00000018a8b8723c */ /* 0x050ff000000018b8 */
[C---:B------:R-:W-:Y:S01]  /*1f7c0*/  HMMA.16816.F32 R180, R168.reuse, R26, R180 ;  /* 0x0000001aa8b4723c */ /* 0x040fe200000018b4 */
[----:B------:R-:W3:Y:S07]  /*1f7d0*/  LDSM.16.M88.4 R24, [R216+0x800] ;  /* 0x00080000d818783b */ /* 0x000eee0000000200 */
[C---:B-----5:R-:W-:Y:S08]  /*1f7e0*/  HMMA.16816.F32 R176, R168.reuse, R192, R176 ;  /* 0x000000c0a8b0723c */ /* 0x060ff000000018b0 */
        /* <DEDUP_REMOVED lines=8> */
[----:B------:R-:W3:Y:S07]  /*1f870*/  LDSM.16.M88.4 R24, [R229+0xa000] ;  /* 0x00a00000e518783b */ /* 0x000eee0000000200 */
[C---:B------:R-:W-:Y:S08]  /*1f880*/  HMMA.16816.F32 R184, R28.reuse, R188, R184 ;  /* 0x000000bc1cb8723c */ /* 0x040ff000000018b8 */
[C---:B------:R-:W-:Y:S01]  /*1f890*/  HMMA.16816.F32 R180, R28.reuse, R190, R180 ;  /* 0x000000be1cb4723c */ /* 0x040fe200000018b4 */
[----:B------:R-:W5:Y:S07]  /*1f8a0*/  LDSM.16.M88.4 R188, [R229+0xb000] ;  /* 0x00b00000e5bc783b */ /* 0x000f6e0000000200 */
[C---:B----4-:R-:W-:Y:S08]  /*1f8b0*/  HMMA.16816.F32 R176, R28.reuse, R168, R176 ;  /* 0x000000a81cb0723c */ /* 0x050ff000000018b0 */
[----:B------:R-:W-:Y:S01]  /*1f8c0*/  HMMA.16816.F32 R172, R28, R170, R172 ;  /* 0x000000aa1cac723c */ /* 0x000fe200000018ac */
[----:B------:R-:W4:Y:S04]  /*1f8d0*/  LDSM.16.M88.4 R168, [R229+0xb800] ;  /* 0x00b80000e5a8783b */ /* 0x000f280000000200 */
[----:B------:R-:W-:Y:S03]  /*1f8e0*/  LDSM.16.M88.4 R28, [R228+0x2000] ;  /* 0x00200000e41c783b */ /* 0x000fe60000000200 */
[C---:B-1----:R-:W-:Y:S08]  /*1f8f0*/  HMMA.16816.F32 R12, R32.reuse, R192, R12 ;  /* 0x000000c0200c723c */ /* 0x042ff0000000180c */
[C---:B---3--:R-:W-:Y:S08]  /*1f900*/  HMMA.16816.F32 R20, R32.reuse, R24, R20 ;  /* 0x000000182014723c */ /* 0x048ff00000001814 */
[C---:B------:R-:W-:Y:S01]  /*1f910*/  HMMA.16816.F32 R16, R32.reuse, R26, R16 ;  /* 0x0000001a2010723c */ /* 0x040fe20000001810 */
[----:B------:R-:W1:Y:S07]  /*1f920*/  LDSM.16.M88.4 R24, [R215] ;  /* 0x00000000d718783b */ /* 0x000e6e0000000200 */
[C---:B------:R-:W-:Y:S01]  /*1f930*/  HMMA.16816.F32 R4, R32.reuse, R194, R4 ;  /* 0x000000c22004723c */ /* 0x040fe20000001804 */
[----:B------:R-:W3:Y:S07]  /*1f940*/  LDSM.16.M88.4 R192, [R214] ;  /* 0x00000000d6c0783b */ /* 0x000eee0000000200 */
[C---:B-----5:R-:W-:Y:S08]  /*1f950*/  HMMA.16816.F32 R184, R32.reuse, R188, R184 ;  /* 0x000000bc20b8723c */ /* 0x060ff000000018b8 */
[C---:B------:R-:W-:Y:S01]  /*1f960*/  HMMA.16816.F32 R180, R32.reuse, R190, R180 ;  /* 0x000000be20b4723c */ /* 0x040fe200000018b4 */
[----:B------:R-:W5:Y:S07]  /*1f970*/  LDSM.16.M88.4 R188, [R213] ;  /* 0x00000000d5bc783b */ /* 0x000f6e0000000200 */
[C---:B----4-:R-:W-:Y:S08]  /*1f980*/  HMMA.16816.F32 R176, R32.reuse, R168, R176 ;  /* 0x000000a820b0723c */ /* 0x050ff000000018b0 */
[----:B------:R-:W-:Y:S01]  /*1f990*/  HMMA.16816.F32 R172, R32, R170, R172 ;  /* 0x000000aa20ac723c */ /* 0x000fe200000018ac */
[----:B------:R-:W4:Y:S04]  /*1f9a0*/  LDSM.16.M88.4 R168, [R212] ;  /* 0x00000000d4a8783b */ /* 0x000f280000000200 */
[----:B------:R-:W-:Y:S03]  /*1f9b0*/  LDSM.16.M88.4 R32, [R226+0x2000] ;  /* 0x00200000e220783b */ /* 0x000fe60000000200 */
[C---:B-1----:R-:W-:Y:S08]  /*1f9c0*/  HMMA.16816.F32 R20, R28.reuse, R24, R20 ;  /* 0x000000181c14723c */ /* 0x042ff00000001814 */
[C---:B------:R-:W-:Y:S01]  /*1f9d0*/  HMMA.16816.F32 R16, R28.reuse, R26, R16 ;  /* 0x0000001a1c10723c */ /* 0x040fe20000001810 */
[----:B------:R-:W1:Y:S07]  /*1f9e0*/  LDSM.16.M88.4 R24, [R223+0xa000] ;  /* 0x00a00000df18783b */ /* 0x000e6e0000000200 */
[C---:B---3--:R-:W-:Y:S08]  /*1f9f0*/  HMMA.16816.F32 R12, R28.reuse, R192, R12 ;  /* 0x000000c01c0c723c */ /* 0x048ff0000000180c */
[C---:B------:R-:W-:Y:S01]  /*1fa00*/  HMMA.16816.F32 R4, R28.reuse, R194, R4 ;  /* 0x000000c21c04723c */ /* 0x040fe20000001804 */
[----:B------:R-:W3:Y:S07]  /*1fa10*/  LDSM.16.M88.4 R192, [R223+0xb000] ;  /* 0x00b00000dfc0783b */ /* 0x000eee0000000200 */
[C---:B-----5:R-:W-:Y:S08]  /*1fa20*/  HMMA.16816.F32 R184, R28.reuse, R188, R184 ;  /* 0x000000bc1cb8723c */ /* 0x060ff000000018b8 */
[C---:B------:R-:W-:Y:S01]  /*1fa30*/  HMMA.16816.F32 R180, R28.reuse, R190, R180 ;  /* 0x000000be1cb4723c */ /* 0x040fe200000018b4 */
[----:B------:R-:W5:Y:S07]  /*1fa40*/  LDSM.16.M88.4 R188, [R223+0xb800] ;  /* 0x00b80000dfbc783b */ /* 0x000f6e0000000200 */
[C---:B----4-:R-:W-:Y:S08]  /*1fa50*/  HMMA.16816.F32 R176, R28.reuse, R168, R176 ;  /* 0x000000a81cb0723c */ /* 0x050ff000000018b0 */
[----:B------:R-:W-:Y:S01]  /*1fa60*/  HMMA.16816.F32 R172, R28, R170, R172 ;  /* 0x000000aa1cac723c */ /* 0x000fe200000018ac */
[----:B------:R-:W-:Y:S04]  /*1fa70*/  LDSM.16.M88.4 R168, [R225+0x2000] ;  /* 0x00200000e1a8783b */ /* 0x000fe80000000200 */
[----:B------:R-:W4:Y:S03]  /*1fa80*/  LDSM.16.M88.4 R28, [R216+0x2000] ;  /* 0x00200000d81c783b */ /* 0x000f260000000200 */
        /* <DEDUP_REMOVED lines=19> */
[C---:B---3--:R-:W-:Y:S08]  /*1fbc0*/  HMMA.16816.F32 R184, R168.reuse, R192, R184 ;  /* 0x000000c0a8b8723c */ /* 0x048ff000000018b8 */
[C---:B------:R-:W-:Y:S01]  /*1fbd0*/  HMMA.16816.F32 R180, R168.reuse, R194, R180 ;  /* 0x000000c2a8b4723c */ /* 0x040fe200000018b4 */
[----:B------:R-:W-:Y:S07]  /*1fbe0*/  LDSM.16.M88.4 R192, [R209] ;  /* 0x00000000d1c0783b */ /* 0x000fee0000000200 */
[C---:B-----5:R-:W-:Y:S08]  /*1fbf0*/  HMMA.16816.F32 R176, R168.reuse, R188, R176 ;  /* 0x000000bca8b0723c */ /* 0x060ff000000018b0 */
[----:B------:R-:W-:Y:S01]  /*1fc00*/  HMMA.16816.F32 R172, R168, R190, R172 ;  /* 0x000000bea8ac723c */ /* 0x000fe200000018ac */
[----:B------:R-:W3:Y:S04]  /*1fc10*/  LDSM.16.M88.4 R188, [R229+0xd000] ;  /* 0x00d00000e5bc783b */ /* 0x000ee80000000200 */
[----:B------:R-:W5:Y:S03]  /*1fc20*/  LDSM.16.M88.4 R168, [R229+0xd800] ;  /* 0x00d80000e5a8783b */ /* 0x000f660000000200 */
[C---:B----4-:R-:W-:Y:S08]  /*1fc30*/  HMMA.16816.F32 R20, R32.reuse, R28, R20 ;  /* 0x0000001c2014723c */ /* 0x050ff00000001814 */
[C---:B------:R-:W-:Y:S01]  /*1fc40*/  HMMA.16816.F32 R16, R32.reuse, R30, R16 ;  /* 0x0000001e2010723c */ /* 0x040fe20000001810 */
[----:B------:R-:W4:Y:S07]  /*1fc50*/  LDSM.16.M88.4 R28, [R211] ;  /* 0x00000000d31c783b */ /* 0x000f2e0000000200 */
[C---:B-1----:R-:W-:Y:S08]  /*1fc60*/  HMMA.16816.F32 R12, R32.reuse, R24, R12 ;  /* 0x00000018200c723c */ /* 0x042ff0000000180c */
[C---:B------:R-:W-:Y:S01]  /*1fc70*/  HMMA.16816.F32 R4, R32.reuse, R26, R4 ;  /* 0x0000001a2004723c */ /* 0x040fe20000001804 */
[----:B------:R-:W1:Y:S07]  /*1fc80*/  LDSM.16.M88.4 R24, [R210] ;  /* 0x00000000d218783b */ /* 0x000e6e0000000200 */
[C---:B---3--:R-:W-:Y:S08]  /*1fc90*/  HMMA.16816.F32 R184, R32.reuse, R188, R184 ;  /* 0x000000bc20b8723c */ /* 0x048ff000000018b8 */
[C---:B------:R-:W-:Y:S01]  /*1fca0*/  HMMA.16816.F32 R180, R32.reuse, R190, R180 ;  /* 0x000000be20b4723c */ /* 0x040fe200000018b4 */
[----:B------:R-:W3:Y:S07]  /*1fcb0*/  LDSM.16.M88.4 R188, [R208] ;  /* 0x00000000d0bc783b */ /* 0x000eee0000000200 */
[C---:B-----5:R-:W-:Y:S08]  /*1fcc0*/  HMMA.16816.F32 R176, R32.reuse, R168, R176 ;  /* 0x000000a820b0723c */ /* 0x060ff000000018b0 */
[----:B------:R-:W-:Y:S01]  /*1fcd0*/  HMMA.16816.F32 R172, R32, R170, R172 ;  /* 0x000000aa20ac723c */ /* 0x000fe200000018ac */
[----:B------:R-:W-:Y:S04]  /*1fce0*/  LDSM.16.M88.4 R168, [R226+0x4000] ;  /* 0x00400000e2a8783b */ /* 0x000fe80000000200 */
        /* <DEDUP_REMOVED lines=10> */
[C---:B---3--:R-:W-:Y:S08]  /*1fd90*/  HMMA.16816.F32 R176, R196.reuse, R188, R176 ;  /* 0x000000bcc4b0723c */ /* 0x048ff000000018b0 */
[----:B------:R-:W-:Y:S01]  /*1fda0*/  HMMA.16816.F32 R172, R196, R190, R172 ;  /* 0x000000bec4ac723c */ /* 0x000fe200000018ac */
[----:B------:R-:W3:Y:S07]  /*1fdb0*/  LDSM.16.M88.4 R188, [R223+0xd800] ;  /* 0x00d80000dfbc783b */ /* 0x000eee0000000200 */
[C---:B-----5:R-:W-:Y:S08]  /*1fdc0*/  HMMA.16816.F32 R20, R168.reuse, R32, R20 ;  /* 0x00000020a814723c */ /* 0x060ff00000001814 */
[C---:B------:R-:W-:Y:S01]  /*1fdd0*/  HMMA.16816.F32 R16, R168.reuse, R34, R16 ;  /* 0x00000022a810723c */ /* 0x040fe20000001810 */
[----:B------:R-:W4:Y:S07]  /*1fde0*/  LDSM.16.M88.4 R32, [R216+0x4000] ;  /* 0x00400000d820783b */ /* 0x000f2e0000000200 */
[C---:B-1----:R-:W-:Y:S08]  /*1fdf0*/  HMMA.16816.F32 R184, R168.reuse, R24, R184 ;  /* 0x00000018a8b8723c */ /* 0x042ff000000018b8 */
[C---:B------:R-:W-:Y:S01]  /*1fe00*/  HMMA.16816.F32 R180, R168.reuse, R26, R180 ;  /* 0x0000001aa8b4723c */ /* 0x040fe200000018b4 */
[----:B------:R-:W1:Y:S07]  /*1fe10*/  LDSM.16.M88.4 R24, [R216+0x5800] ;  /* 0x00580000d818783b */ /* 0x000e6e0000000200 */
[C---:B------:R-:W-:Y:S08]  /*1fe20*/  HMMA.16816.F32 R12, R168.reuse, R28, R12 ;  /* 0x0000001ca80c723c */ /* 0x040ff0000000180c */
[C---:B------:R-:W-:Y:S01]  /*1fe30*/  HMMA.16816.F32 R4, R168.reuse, R30, R4 ;  /* 0x0000001ea804723c */ /* 0x040fe20000001804 */
[----:B------:R-:W5:Y:S07]  /*1fe40*/  LDSM.16.M88.4 R28, [R216+0x4800] ;  /* 0x00480000d81c783b */ /* 0x000f6e0000000200 */
[C---:B---3--:R-:W-:Y:S08]  /*1fe50*/  HMMA.16816.F32 R176, R168.reuse, R188, R176 ;  /* 0x000000bca8b0723c */ /* 0x048ff000000018b0 */
[----:B------:R-:W-:Y:S01]  /*1fe60*/  HMMA.16816.F32 R172, R168, R190, R172 ;  /* 0x000000bea8ac723c */ /* 0x000fe200000018ac */
[----:B------:R-:W3:Y:S04]  /*1fe70*/  LDSM.16.M88.4 R168, [R216+0x5000] ;  /* 0x00500000d8a8783b */ /* 0x000ee80000000200 */
[----:B------:R-:W-:Y:S03]  /*1fe80*/  LDSM.16.M88.4 R188, [R230+0x6000] ;  /* 0x00600000e6bc783b */ /* 0x000fe60000000200 */
        /* <DEDUP_REMOVED lines=15> */
[----:B------:R-:W4:Y:S07]  /*1ff80*/  LDSM.16.M88.4 R32, [R207] ;  /* 0x00000000cf20783b */ /* 0x000f2e0000000200 */
[C---:B-1----:R-:W-:Y:S08]  /*1ff90*/  HMMA.16816.F32 R176, R188.reuse, R24, R176 ;  /* 0x00000018bcb0723c */ /* 0x042ff000000018b0 */
[C---:B------:R-:W-:Y:S01]  /*1ffa0*/  HMMA.16816.F32 R172, R188.reuse, R26, R172 ;  /* 0x0000001abcac723c */ /* 0x040fe200000018ac */
[----:B------:R-:W1:Y:S07]  /*1ffb0*/  LDSM.16.M88.4 R24, [R205] ;  /* 0x00000000cd18783b */ /* 0x000e6e0000000200 */
[C---:B-----5:R-:W-:Y:S08]  /*1ffc0*/  HMMA.16816.F32 R12, R188.reuse, R28, R12 ;  /* 0x0000001cbc0c723c */ /* 0x060ff0000000180c */
[C---:B------:R-:W-:Y:S01]  /*1ffd0*/  HMMA.16816.F32 R4, R188.reuse, R30, R4 ;  /* 0x0000001ebc04723c */ /* 0x040fe20000001804 */
[----:B------:R-:W5:Y:S07]  /*1ffe0*/  LDSM.16.M88.4 R28, [R206] ;  /* 0x00000000ce1c783b */ /* 0x000f6e0000000200 */
[C---:B---3--:R-:W-:Y:S08]  /*1fff0*/  HMMA.16816.F32 R184, R188.reuse, R168, R184 ;  /* 0x000000a8bcb8723c */ /* 0x048ff000000018b8 */
[----:B------:R-:W-:Y:S01]  /*20000*/  HMMA.16816.F32 R180, R188, R170, R180 ;  /* 0x000000aabcb4723c */ /* 0x000fe200000018b4 */
[----:B------:R-:W3:Y:S04]  /*20010*/  LDSM.16.M88.4 R188, [R204] ;  /* 0x00000000ccbc783b */ /* 0x000ee80000000200 */
        /* <DEDUP_REMOVED lines=12> */
[----:B------:R-:W-:Y:S07]  /*200e0*/  LDSM.16.M88.4 R188, [R225+0x6000] ;  /* 0x00600000e1bc783b */ /* 0x000fee0000000200 */
[C---:B----4-:R-:W-:Y:S08]  /*200f0*/  HMMA.16816.F32 R20, R168.reuse, R32, R20 ;  /* 0x00000020a814723c */ /* 0x050ff00000001814 */
[C---:B------:R-:W-:Y:S01]  /*20100*/  HMMA.16816.F32 R16, R168.reuse, R34, R16 ;  /* 0x00000022a810723c */ /* 0x040fe20000001810 */
[----:B------:R-:W3:Y:S07]  /*20110*/  LDSM.16.M88.4 R32, [R216+0x6000] ;  /* 0x00600000d820783b */ /* 0x000eee0000000200 */
[C---:B-1----:R-:W-:Y:S08]  /*20120*/  HMMA.16816.F32 R12, R168.reuse, R24, R12 ;  /* 0x00000018a80c723c */ /* 0x042ff0000000180c */
[C---:B------:R-:W-:Y:S01]  /*20130*/  HMMA.16816.F32 R4, R168.reuse, R26, R4 ;  /* 0x0000001aa804723c */ /* 0x040fe20000001804 */
[----:B------:R-:W1:Y:S07]  /*20140*/  LDSM.16.M88.4 R24, [R223+0xf800] ;  /* 0x00f80000df18783b */ /* 0x000e6e0000000200 */
[C---:B-----5:R-:W-:Y:S08]  /*20150*/  HMMA.16816.F32 R184, R168.reuse, R28, R184 ;  /* 0x0000001ca8b8723c */ /* 0x060ff000000018b8 */
[----:B------:R-:W-:Y:S01]  /*20160*/  HMMA.16816.F32 R180, R168, R30, R180 ;  /* 0x0000001ea8b4723c */ /* 0x000fe200000018b4 */
[----:B------:R-:W4:Y:S07]  /*20170*/  LDSM.16.M88.4 R28, [R216+0x6800] ;  /* 0x00680000d81c783b */ /* 0x000f2e0000000200 */
[C---:B---3--:R-:W-:Y:S07]  /*20180*/  HMMA.16816.F32 R20, R188.reuse, R32, R20 ;  /* 0x00000020bc14723c */ /* 0x048fee0000001814 */
[----:B------:R-:W-:Y:S01]  /*20190*/  IMAD.SHL.U32 R32, R167, 0x2, RZ ;  /* 0x00000002a7207824 */ /* 0x000fe200078e00ff */
[----:B------:R-:W-:Y:S04]  /*201a0*/  HMMA.16816.F32 R16, R188, R34, R16 ;  /* 0x00000022bc10723c */ /* 0x000fe80000001810 */
[----:B------:R-:W-:-:S04]  /*201b0*/  LOP3.LUT R32, R32, 0x6, RZ, 0xc0, !PT ;  /* 0x0000000620207812 */ /* 0x000fc800078ec0ff */
[----:B-1----:R-:W-:Y:S01]  /*201c0*/  HMMA.16816.F32 R176, R168, R24, R176 ;  /* 0x00000018a8b0723c */ /* 0x002fe200000018b0 */
[----:B------:R-:W-:-:S05]  /*201d0*/  IMAD R32, R246, 0x40, R32 ;  /* 0x00000040f6207824 */ /* 0x000fca00078e0220 */
[C---:B------:R-:W-:Y:S02]  /*201e0*/  IADD3 R34, R32.reuse, 0x1, RZ ;  /* 0x0000000120227810 */ /* 0x040fe40007ffe0ff */
[----:B------:R-:W-:Y:S01]  /*201f0*/  IADD3 R167, R32, 0x8, RZ ;  /* 0x0000000820a77810 */ /* 0x000fe20007ffe0ff */
[----:B------:R-:W-:Y:S01]  /*20200*/  HMMA.16816.F32 R172, R168, R26, R172 ;  /* 0x0000001aa8ac723c */ /* 0x000fe200000018ac */
[----:B------:R-:W1:Y:S01]  /*20210*/  I2F R33, R34 ;  /* 0x0000002200217306 */ /* 0x000e620000201400 */
[----:B------:R-:W3:Y:S01]  /*20220*/  LDSM.16.M88.4 R24, [R216+0x7000] ;  /* 0x00700000d818783b */ /* 0x000ee20000000200 */
[CC--:B------:R-:W-:Y:S02]  /*20230*/  ISETP.GE.AND P4, PT, R34.reuse, R2.reuse, PT ;  /* 0x000000022200720c */ /* 0x0c0fe40003f86270 */
[----:B------:R-:W-:Y:S02]  /*20240*/  ISETP.GE.AND P6, PT, R34, R3, PT ;  /* 0x000000032200720c */ /* 0x000fe40003fc6270 */
[----:B------:R-:W-:Y:S01]  /*20250*/  IADD3 R170, R32, 0x9, RZ ;  /* 0x0000000920aa7810 */ /* 0x000fe20007ffe0ff */
[----:B----4-:R-:W-:Y:S01]  /*20260*/  HMMA.16816.F32 R12, R188, R28, R12 ;  /* 0x0000001cbc0c723c */ /* 0x010fe2000000180c */
[----:B------:R-:W4:Y:S01]  /*20270*/  I2F R35, R167 ;  /* 0x000000a700237306 */ /* 0x000f220000201400 */
[----:B------:R-:W-:-:S05]  /*20280*/  ISETP.GE.AND P5, PT, R167, R2, PT ;  /* 0x00000002a700720c */ /* 0x000fca0003fa6270 */
[----:B------:R-:W-:Y:S01]  /*20290*/  IADD3 R28, R32, 0x10, RZ ;  /* 0x00000010201c7810 */ /* 0x000fe20007ffe0ff */
[----:B------:R-:W-:Y:S01]  /*202a0*/  HMMA.16816.F32 R4, R188, R30, R4 ;  /* 0x0000001ebc04723c */ /* 0x000fe20000001804 */
[----:B------:R-:W5:Y:S01]  /*202b0*/  I2F R168, R170 ;  /* 0x000000aa00a87306 */ /* 0x000f620000201400 */
[-C--:B-1----:R-:W-:Y:S01]  /*202c0*/  FFMA.FTZ R169, R0, R33.reuse, R23 ;  /* 0x0000002100a97223 */ /* 0x082fe20000010017 */
[----:B------:R-:W-:Y:S01]  /*202d0*/  IADD3 R29, R32, 0x19, RZ ;  /* 0x00000019201d7810 */ /* 0x000fe20007ffe0ff */
[----:B------:R-:W-:-:S03]  /*202e0*/  FFMA.FTZ R21, R0, R33, R21 ;  /* 0x0000002100157223 */ /* 0x000fc60000010015 */
[----:B------:R-:W-:Y:S02]  /*202f0*/  FSEL R169, R169, -INF , !P6 ;  /* 0xff800000a9a97808 */ /* 0x000fe40007000000 */
[----:B------:R-:W1:Y:S01]  /*20300*/  I2F R23, R28 ;  /* 0x0000001c00177306 */ /* 0x000e620000201400 */
[CC--:B----4-:R-:W-:Y:S01]  /*20310*/  FFMA.FTZ R16, R0.reuse, R35.reuse, R16 ;  /* 0x0000002300107223 */ /* 0x0d0fe20000010010 */
[----:B------:R-:W-:Y:S01]  /*20320*/  FSEL R34, R21, -INF , !P4 ;  /* 0xff80000015227808 */ /* 0x000fe20006000000 */
[----:B------:R-:W-:Y:S01]  /*20330*/  FFMA.FTZ R18, R0, R35, R18 ;  /* 0x0000002300127223 */ /* 0x000fe20000010012 */
[-C--:B------:R-:W-:Y:S02]  /*20340*/  ISETP.GE.AND P4, PT, R167, R3.reuse, PT ;  /* 0x00000003a700720c */ /* 0x080fe40003f86270 */
[----:B------:R-:W-:Y:S01]  /*20350*/  FSEL R33, R16, -INF , !P5 ;  /* 0xff80000010217808 */ /* 0x000fe20006800000 */
[----:B-----5:R-:W-:Y:S01]  /*20360*/  FFMA.FTZ R17, R0, R168, R17 ;  /* 0x000000a800117223 */ /* 0x020fe20000010011 */
[----:B------:R-:W-:Y:S01]  /*20370*/  ISETP.GE.AND P6, PT, R170, R2, PT ;  /* 0x00000002aa00720c */ /* 0x000fe20003fc6270 */
[----:B------:R-:W-:Y:S01]  /*20380*/  FFMA.FTZ R19, R0, R168, R19 ;  /* 0x000000a800137223 */ /* 0x000fe20000010013 */
[----:B------:R-:W-:-:S02]  /*20390*/  ISETP.GE.AND P5, PT, R170, R3, PT ;  /* 0x00000003aa00720c */ /* 0x000fc40003fa6270 */
[----:B------:R-:W-:Y:S02]  /*203a0*/  FSEL R199, R18, -INF , !P4 ;  /* 0xff80000012c77808 */ /* 0x000fe40006000000 */
[----:B------:R-:W-:Y:S01]  /*203b0*/  FSEL R200, R17, -INF , !P6 ;  /* 0xff80000011c87808 */ /* 0x000fe20007000000 */
[----:B-1----:R-:W-:Y:S01]  /*203c0*/  FFMA.FTZ R197, R0, R23, R12 ;  /* 0x0000001700c57223 */ /* 0x002fe2000001000c */
[----:B------:R-:W-:Y:S01]  /*203d0*/  FSEL R12, R19, -INF , !P5 ;  /* 0xff800000130c7808 */ /* 0x000fe20006800000 */
[----:B---3--:R-:W-:Y:S01]  /*203e0*/  HMMA.16816.F32 R184, R188, R24, R184 ;  /* 0x00000018bcb8723c */ /* 0x008fe200000018b8 */
[----:B------:R-:W1:Y:S01]  /*203f0*/  LDSM.16.M88.4 R16, [R216+0x7800] ;  /* 0x00780000d810783b */ /* 0x000e620000000200 */
[----:B------:R-:W-:Y:S01]  /*20400*/  IADD3 R21, R32, 0x11, RZ ;  /* 0x0000001120157810 */ /* 0x000fe20007ffe0ff */
[----:B------:R-:W-:-:S04]  /*20410*/  DEPBAR.LE SB0, 0x0 ;  /* 0x000080000000791a */ /* 0x000fc80000000000 */
[----:B------:R3:W4:Y:S01]  /*20420*/  I2F R30, R21 ;  /* 0x00000015001e7306 */ /* 0x0007220000201400 */
[----:B------:R-:W-:Y:S01]  /*20430*/  IADD3 R31, R32, 0x18, RZ ;  /* 0x00000018201f7810 */ /* 0x000fe20007ffe0ff */
[----:B------:R-:W-:Y:S01]  /*20440*/  HMMA.16816.F32 R180, R188, R26, R180 ;  /* 0x0000001abcb4723c */ /* 0x000fe200000018b4 */
[----:B------:R-:W-:Y:S01]  /*20450*/  BAR.SYNC.DEFER_BLOCKING 0x0 ;  /* 0x0000000000007b1d */ /* 0x000fe20000010000 */
[CC--:B------:R-:W-:Y:S02]  /*20460*/  ISETP.GE.AND P4, PT, R28.reuse, R2.reuse, PT ;  /* 0x000000021c00720c */ /* 0x0c0fe40003f86270 */
[----:B------:R-:W-:Y:S02]  /*20470*/  ISETP.GE.AND P6, PT, R28, R3, PT ;  /* 0x000000031c00720c */ /* 0x000fe40003fc6270 */
[----:B------:R-:W-:Y:S01]  /*20480*/  FSEL R197, R197, -INF , !P4 ;  /* 0xff800000c5c57808 */ /* 0x000fe20006000000 */
[----:B------:R-:W5:Y:S01]  /*20490*/  I2F R28, R31 ;  /* 0x0000001f001c7306 */ /* 0x000f620000201400 */
[----:B------:R-:W-:-:S02]  /*204a0*/  ISETP.GE.AND P5, PT, R21, R2, PT ;  /* 0x000000021500720c */ /* 0x000fc40003fa6270 */
[----:B------:R-:W-:Y:S02]  /*204b0*/  ISETP.GE.AND P4, PT, R21, R3, PT ;  /* 0x000000031500720c */ /* 0x000fe40003f86270 */
[----:B------:R-:W-:Y:S01]  /*204c0*/  IADD3 R24, R32, 0x20, RZ ;  /* 0x0000002020187810 */ /* 0x000fe20007ffe0ff */
[C---:B---3--:R-:W-:Y:S02]  /*204d0*/  FFMA.FTZ R21, R0.reuse, R23, R14 ;  /* 0x0000001700157223 */ /* 0x048fe4000001000e */
[----:B------:R-:W3:Y:S01]  /*204e0*/  I2F R14, R29 ;  /* 0x0000001d000e7306 */ /* 0x000ee20000201400 */
[CC--:B----4-:R-:W-:Y:S02]  /*204f0*/  FFMA.FTZ R198, R0.reuse, R30.reuse, R13 ;  /* 0x0000001e00c67223 */ /* 0x0d0fe4000001000d */
[----:B------:R-:W-:Y:S01]  /*20500*/  FSEL R21, R21, -INF , !P6 ;  /* 0xff80000015157808 */ /* 0x000fe20007000000 */
[C---:B------:R-:W-:Y:S01]  /*20510*/  FFMA.FTZ R194, R0.reuse, R30, R15 ;  /* 0x0000001e00c27223 */ /* 0x040fe2000001000f */
[----:B------:R-:W-:Y:S01]  /*20520*/  ISETP.GE.AND P6, PT, R31, R2, PT ;  /* 0x000000021f00720c */ /* 0x000fe20003fc6270 */
[----:B-----5:R-:W-:-:S02]  /*20530*/  FFMA.FTZ R4, R0, R28, R4 ;  /* 0x0000001c00047223 */ /* 0x020fc40000010004 */
[----:B------:R-:W4:Y:S01]  /*20540*/  I2F R13, R24 ;  /* 0x00000018000d7306 */ /* 0x000f220000201400 */
[----:B------:R-:W-:Y:S01]  /*20550*/  IADD3 R15, R32, 0x21, RZ ;  /* 0x00000021200f7810 */ /* 0x000fe20007ffe0ff */
[----:B------:R-:W-:Y:S01]  /*20560*/  FFMA.FTZ R195, R0, R28, R6 ;  /* 0x0000001c00c37223 */ /* 0x000fe20000010006 */
[----:B------:R-:W-:Y:S02]  /*20570*/  FSEL R198, R198, -INF , !P5 ;  /* 0xff800000c6c67808 */ /* 0x000fe40006800000 */
[----:B------:R-:W-:Y:S02]  /*20580*/  FSEL R196, R4, -INF , !P6 ;  /* 0xff80000004c47808 */ /* 0x000fe40007000000 */
[----:B------:R-:W-:Y:S01]  /*20590*/  IADD3 R6, R32, 0x28, RZ ;  /* 0x0000002820067810 */ /* 0x000fe20007ffe0ff */
[----:B------:R-:W5:Y:S01]  /*205a0*/  I2F R4, R15 ;  /* 0x0000000f00047306 */ /* 0x000f620000201400 */
[----:B------:R-:W-:Y:S01]  /*205b0*/  ISETP.GE.AND P5, PT, R31, R3, PT ;  /* 0x000000031f00720c */ /* 0x000fe20003fa6270 */
[-C--:B---3--:R-:W-:Y:S01]  /*205c0*/  FFMA.FTZ R5, R0, R14.reuse, R5 ;  /* 0x0000000e00057223 */ /* 0x088fe20000010005 */
[----:B------:R-:W-:Y:S01]  /*205d0*/  FSEL R194, R194, -INF , !P4 ;  /* 0xff800000c2c27808 */ /* 0x000fe20006000000 */
[----:B------:R-:W-:Y:S01]  /*205e0*/  FFMA.FTZ R193, R0, R14, R7 ;  /* 0x0000000e00c17223 */ /* 0x000fe20000010007 */
[-C--:B------:R-:W-:Y:S01]  /*205f0*/  ISETP.GE.AND P4, PT, R29, R2.reuse, PT ;  /* 0x000000021d00720c */ /* 0x080fe20003f86270 */
[C---:B-1----:R-:W-:Y:S01]  /*20600*/  HMMA.16816.F32 R176, R188.reuse, R16, R176 ;  /* 0x00000010bcb0723c */ /* 0x042fe200000018b0 */
[----:B------:R-:W-:Y:S01]  /*20610*/  IADD3 R14, R32, 0x29, RZ ;  /* 0x00000029200e7810 */ /* 0x000fe20007ffe0ff */
[----:B------:R-:W1:Y:S01]  /*20620*/  I2F R7, R6 ;  /* 0x0000000600077306 */ /* 0x000e620000201400 */
[----:B------:R-:W-:Y:S01]  /*20630*/  FSEL R195, R195, -INF , !P5 ;  /* 0xff800000c3c37808 */ /* 0x000fe20006800000 */
[C---:B----4-:R-:W-:Y:S01]  /*20640*/  FFMA.FTZ R26, R0.reuse, R13, R184 ;  /* 0x0000000d001a7223 */ /* 0x050fe200000100b8 */
[----:B------:R-:W-:Y:S01]  /*20650*/  ISETP.GE.AND P6, PT, R29, R3, PT ;  /* 0x000000031d00720c */ /* 0x000fe20003fc6270 */
[----:B------:R-:W-:Y:S01]  /*20660*/  FFMA.FTZ R25, R0, R13, R186 ;  /* 0x0000000d00197223 */ /* 0x000fe200000100ba */
[----:B------:R-:W-:Y:S01]  /*20670*/  ISETP.GE.AND P5, PT, R24, R2, PT ;  /* 0x000000021800720c */ /* 0x000fe20003fa6270 */
[----:B------:R-:W-:Y:S01]  /*20680*/  HMMA.16816.F32 R16, R188, R18, R172 ;  /* 0x00000012bc10723c */ /* 0x000fe200000018ac */
[----:B------:R-:W-:Y:S01]  /*20690*/  FSEL R23, R5, -INF , !P4 ;  /* 0xff80000005177808 */ /* 0x000fe20006000000 */
[----:B-----5:R-:W-:Y:S01]  /*206a0*/  FFMA.FTZ R185, R0, R4, R185 ;  /* 0x0000000400b97223 */ /* 0x020fe200000100b9 */
[----:B------:R-:W3:Y:S01]  /*206b0*/  I2F R5, R14 ;  /* 0x0000000e00057306 */ /* 0x000ee20000201400 */
[----:B------:R-:W-:Y:S01]  /*206c0*/  IADD3 R13, R32, 0x30, RZ ;  /* 0x00000030200d7810 */ /* 0x000fe20007ffe0ff */
[----:B------:R-:W-:Y:S01]  /*206d0*/  IMAD.MOV.U32 R184, RZ, RZ, R9 ;  /* 0x000000ffffb87224 */ /* 0x000fe200078e0009 */
[----:B------:R-:W-:-:S02]  /*206e0*/  FSEL R193, R193, -INF , !P6 ;  /* 0xff800000c1c17808 */ /* 0x000fc40007000000 */
[----:B------:R-:W-:Y:S02]  /*206f0*/  FSEL R26, R26, -INF , !P5 ;  /* 0xff8000001a1a7808 */ /* 0x000fe40006800000 */
[C---:B------:R-:W-:Y:S01]  /*20700*/  ISETP.GE.AND P6, PT, R15.reuse, R2, PT ;  /* 0x000000020f00720c */ /* 0x040fe20003fc6270 */
[C---:B-1----:R-:W-:Y:S01]  /*20710*/  FFMA.FTZ R27, R0.reuse, R7, R180 ;  /* 0x00000007001b7223 */ /* 0x042fe200000100b4 */
[----:B------:R-:W-:Y:S01]  /*20720*/  ISETP.GE.AND P5, PT, R15, R3, PT ;  /* 0x000000030f00720c */ /* 0x000fe20003fa6270 */
[----:B------:R-:W-:Y:S01]  /*20730*/  FFMA.FTZ R30, R0, R7, R182 ;  /* 0x00000007001e7223 */ /* 0x000fe200000100b6 */
[----:B------:R-:W1:Y:S01]  /*20740*/  I2F R15, R13 ;  /* 0x0000000d000f7306 */ /* 0x000e620000201400 */
[----:B------:R-:W-:Y:S01]  /*20750*/  ISETP.GE.AND P4, PT, R24, R3, PT ;  /* 0x000000031800720c */ /* 0x000fe20003f86270 */
[----:B------:R-:W-:Y:S01]  /*20760*/  FFMA.FTZ R24, R0, R4, R187 ;  /* 0x0000000400187223 */ /* 0x000fe200000100bb */
[----:B------:R-:W-:Y:S02]  /*20770*/  IADD3 R4, R32, 0x31, RZ ;  /* 0x0000003120047810 */ /* 0x000fe40007ffe0ff */
[----:B------:R-:W-:Y:S01]  /*20780*/  FSEL R25, R25, -INF , !P4 ;  /* 0xff80000019197808 */ /* 0x000fe20006000000 */
[CC--:B---3--:R-:W-:Y:S01]  /*20790*/  FFMA.FTZ R181, R0.reuse, R5.reuse, R181 ;  /* 0x0000000500b57223 */ /* 0x0c8fe200000100b5 */
[----:B------:R-:W-:Y:S01]  /*207a0*/  FSEL R192, R185, -INF , !P6 ;  /* 0xff800000b9c07808 */ /* 0x000fe20007000000 */
[----:B------:R-:W-:Y:S01]  /*207b0*/  FFMA.FTZ R31, R0, R5, R183 ;  /* 0x00000005001f7223 */ /* 0x000fe200000100b7 */
[C---:B------:R-:W-:Y:S01]  /*207c0*/  ISETP.GE.AND P4, PT, R6.reuse, R2, PT ;  /* 0x000000020600720c */ /* 0x040fe20003f86270 */
[----:B------:R-:W-:Y:S01]  /*207d0*/  IMAD.MOV.U32 R185, RZ, RZ, R8 ;  /* 0x000000ffffb97224 */ /* 0x000fe200078e0008 */
[----:B------:R-:W-:-:S02]  /*207e0*/  ISETP.GE.AND P6, PT, R6, R3, PT ;  /* 0x000000030600720c */ /* 0x000fc40003fc6270 */
[----:B------:R-:W3:Y:S01]  /*207f0*/  I2F R6, R4 ;  /* 0x0000000400067306 */ /* 0x000ee20000201400 */
[----:B------:R-:W-:Y:S02]  /*20800*/  IADD3 R7, R32, 0x38, RZ ;  /* 0x0000003820077810 */ /* 0x000fe40007ffe0ff */
[----:B------:R-:W-:Y:S01]  /*20810*/  FSEL R27, R27, -INF , !P4 ;  /* 0xff8000001b1b7808 */ /* 0x000fe20006000000 */
[-C--:B-1----:R-:W-:Y:S01]  /*20820*/  FFMA.FTZ R29, R0, R15.reuse, R176 ;  /* 0x0000000f001d7223 */ /* 0x082fe200000100b0 */
[----:B------:R-:W-:Y:S01]  /*20830*/  FSEL R30, R30, -INF , !P6 ;  /* 0xff8000001e1e7808 */ /* 0x000fe20007000000 */
[----:B------:R-:W-:Y:S01]  /*20840*/  FFMA.FTZ R175, R0, R15, R178 ;  /* 0x0000000f00af7223 */ /* 0x000fe200000100b2 */
[----:B------:R-:W-:Y:S01]  /*20850*/  ISETP.GE.AND P4, PT, R14, R3, PT ;  /* 0x000000030e00720c */ /* 0x000fe20003f86270 */
[----:B------:R-:W1:Y:S01]  /*20860*/  I2F R5, R7 ;  /* 0x0000000700057306 */ /* 0x000e620000201400 */
[----:B------:R-:W-:Y:S02]  /*20870*/  ISETP.GE.AND P6, PT, R13, R2, PT ;  /* 0x000000020d00720c */ /* 0x000fe40003fc6270 */
[----:B------:R-:W-:-:S02]  /*20880*/  FSEL R31, R31, -INF , !P4 ;  /* 0xff8000001f1f7808 */ /* 0x000fc40006000000 */
[----:B------:R-:W-:Y:S02]  /*20890*/  FSEL R29, R29, -INF , !P6 ;  /* 0xff8000001d1d7808 */ /* 0x000fe40007000000 */
[----:B------:R-:W-:Y:S01]  /*208a0*/  ISETP.GE.AND P4, PT, R4, R2, PT ;  /* 0x000000020400720c */ /* 0x000fe20003f86270 */
[-C--:B---3--:R-:W-:Y:S01]  /*208b0*/  FFMA.FTZ R28, R0, R6.reuse, R177 ;  /* 0x00000006001c7223 */ /* 0x088fe200000100b1 */
[----:B------:R-:W-:Y:S01]  /*208c0*/  ISETP.GE.AND P6, PT, R4, R3, PT ;  /* 0x000000030400720c */ /* 0x000fe20003fc6270 */
[----:B------:R-:W-:Y:S01]  /*208d0*/  FFMA.FTZ R174, R0, R6, R179 ;  /* 0x0000000600ae7223 */ /* 0x000fe200000100b3 */
[----:B------:R-:W3:Y:S01]  /*208e0*/  I2F R4, R32 ;  /* 0x0000002000047306 */ /* 0x000ee20000201400 */
[----:B------:R-:W-:Y:S02]  /*208f0*/  FSEL R24, R24, -INF , !P5 ;  /* 0xff80000018187808 */ /* 0x000fe40006800000 */
[----:B------:R-:W-:Y:S02]  /*20900*/  IADD3 R6, R32, 0x39, RZ ;  /* 0x0000003920067810 */ /* 0x000fe40007ffe0ff */
[----:B------:R-:W-:Y:S01]  /*20910*/  ISETP.GE.AND P5, PT, R14, R2, PT ;  /* 0x000000020e00720c */ /* 0x000fe20003fa6270 */
[-C--:B-1----:R-:W-:Y:S01]  /*20920*/  FFMA.FTZ R16, R0, R5.reuse, R16 ;  /* 0x0000000500107223 */ /* 0x082fe20000010010 */
[----:B------:R-:W-:Y:S01]  /*20930*/  FSEL R28, R28, -INF , !P4 ;  /* 0xff8000001c1c7808 */ /* 0x000fe20006000000 */
[----:B------:R-:W-:Y:S01]  /*20940*/  FFMA.FTZ R18, R0, R5, R18 ;  /* 0x0000000500127223 */ /* 0x000fe20000010012 */
[----:B------:R-:W-:Y:S01]  /*20950*/  FSEL R189, R181, -INF , !P5 ;  /* 0xff800000b5bd7808 */ /* 0x000fe20006800000 */
[----:B------:R-:W1:Y:S01]  /*20960*/  I2F R5, R6 ;  /* 0x0000000600057306 */ /* 0x000e620000201400 */
[----:B------:R-:W-:-:S02]  /*20970*/  ISETP.GE.AND P4, PT, R7, R3, PT ;  /* 0x000000030700720c */ /* 0x000fc40003f86270 */
[----:B------:R-:W-:Y:S02]  /*20980*/  ISETP.GE.AND P5, PT, R13, R3, PT ;  /* 0x000000030d00720c */ /* 0x000fe40003fa6270 */
[----:B------:R-:W-:Y:S01]  /*20990*/  FSEL R170, R18, -INF , !P4 ;  /* 0xff80000012aa7808 */ /* 0x000fe20006000000 */
[CC--:B---3--:R-:W-:Y:S01]  /*209a0*/  FFMA.FTZ R20, R0.reuse, R4.reuse, R20 ;  /* 0x0000000400147223 */ /* 0x0c8fe20000010014 */
[----:B------:R-:W-:Y:S01]  /*209b0*/  FSEL R175, R175, -INF , !P5 ;  /* 0xff800000afaf7808 */ /* 0x000fe20006800000 */
[----:B------:R-:W-:Y:S01]  /*209c0*/  FFMA.FTZ R22, R0, R4, R22 ;  /* 0x0000000400167223 */ /* 0x000fe20000010016 */
[----:B------:R-:W-:Y:S02]  /*209d0*/  ISETP.GE.AND P4, PT, R166, 0x3, PT ;  /* 0x00000003a600780c */ /* 0x000fe40003f86270 */
[----:B------:R-:W-:Y:S02]  /*209e0*/  ISETP.GE.AND P5, PT, R7, R2, PT ;  /* 0x000000020700720c */ /* 0x000fe40003fa6270 */
[----:B------:R-:W-:-:S02]  /*209f0*/  FSEL R174, R174, -INF , !P6 ;  /* 0xff800000aeae7808 */ /* 0x000fc40007000000 */
[-C--:B------:R-:W-:Y:S01]  /*20a00*/  ISETP.GE.AND P6, PT, R32, R2.reuse, PT ;  /* 0x000000022000720c */ /* 0x080fe20003fc6270 */
[-C--:B-1----:R-:W-:Y:S01]  /*20a10*/  FFMA.FTZ R17, R0, R5.reuse, R17 ;  /* 0x0000000500117223 */ /* 0x082fe20000010011 */
[----:B------:R-:W-:Y:S01]  /*20a20*/  FSEL R176, R16, -INF , !P5 ;  /* 0xff80000010b07808 */ /* 0x000fe20006800000 */
[----:B------:R-:W-:Y:S01]  /*20a30*/  FFMA.FTZ R19, R0, R5, R19 ;  /* 0x0000000500137223 */ /* 0x000fe20000010013 */
[----:B------:R-:W-:Y:S02]  /*20a40*/  ISETP.GE.AND P5, PT, R32, R3, PT ;  /* 0x000000032000720c */ /* 0x000fe40003fa6270 */
[----:B------:R-:W-:Y:S02]  /*20a50*/  FSEL R4, R20, -INF , !P6 ;  /* 0xff80000014047808 */ /* 0x000fe40007000000 */
[----:B------:R-:W-:Y:S02]  /*20a60*/  ISETP.GE.AND P6, PT, R6, R2, PT ;  /* 0x000000020600720c */ /* 0x000fe40003fc6270 */
[----:B------:R-:W-:-:S02]  /*20a70*/  FSEL R2, R22, -INF , !P5 ;  /* 0xff80000016027808 */ /* 0x000fc40006800000 */
[----:B------:R-:W-:Y:S02]  /*20a80*/  ISETP.GE.AND P5, PT, R6, R3, PT ;  /* 0x000000030600720c */ /* 0x000fe40003fa6270 */
[----:B------:R-:W-:Y:S02]  /*20a90*/  FSEL R177, R17, -INF , !P6 ;  /* 0xff80000011b17808 */ /* 0x000fe40007000000 */
[----:B------:R-:W-:Y:S01]  /*20aa0*/  FSEL R171, R19, -INF , !P5 ;  /* 0xff80000013ab7808 */ /* 0x000fe20006800000 */
[----:B------:R-:W-:Y:S05]  /*20ab0*/  @!P4 BRA `(.L_x_3182) ;  /* 0x00000c800000c947 */ /* 0x000fea0003800000 */
[----:B--2---:R-:W-:Y:S01]  /*20ac0*/  BSSY B0, `(.L_x_3183) ;  /* 0x0000045000007945 */ /* 0x004fe20003800000 */
        /* <DEDUP_REMOVED lines=36> */
[----:B------:R-:W-:Y:S02]  /*20d10*/  ISETP.GE.AND P0, PT, R9, RZ, PT ;  /* 0x000000ff0900720c */ /* 0x000fe40003f06270 */
[----:B------:R-:W-:Y:S01]  /*20d20*/  MOV R6, R13 ;  /* 0x0000000d00067202 */ /* 0x000fe20000000f00 */
[----:B------:R-:W2:Y:S01]  /*20d30*/  LD.E.64 R8, [R10.64+0x38] ;  /* 0x000038040a087980 */ /* 0x000ea2000c101b00 */
[----:B------:R-:W-:-:S03]  /*20d40*/  @P6 IADD3 R14, R14, 0x1, RZ ;  /* 0x000000010e0e6810 */ /* 0x000fc60007ffe0ff */
[----:B------:R-:W-:Y:S02]  /*20d50*/  @!P5 IMAD.MOV R6, RZ, RZ, -R6 ;  /* 0x000000ffff06d224 */ /* 0x000fe400078e0a06 */
[----:B------:R-:W-:-:S03]  /*20d60*/  IMAD.MOV.U32 R7, RZ, RZ, R14 ;  /* 0x000000ffff077224 */ /* 0x000fc600078e000e */
[----:B------:R-:W-:Y:S02]  /*20d70*/  SEL R6, R3, R6, !P4 ;  /* 0x0000000603067207 */ /* 0x000fe40006000000 */
[----:B------:R-:W-:-:S03]  /*20d80*/  @!P0 IADD3 R7, -R7, RZ, RZ ;  /* 0x000000ff07078210 */ /* 0x000fc60007ffe1ff */
[----:B------:R-:W-:Y:S01]  /*20d90*/  IMAD.WIDE R18, R6, 0x4, R244 ;  /* 0x0000000406127825 */ /* 0x000fe200078e02f4 */
[----:B------:R-:W-:-:S04]  /*20da0*/  SEL R7, R3, R7, !P4 ;  /* 0x0000000703077207 */ /* 0x000fc80006000000 */
[----:B------:R-:W3:Y:S01]  /*20db0*/  LD.E R5, [R18.64] ;  /* 0x0000000412057980 */ /* 0x000ee2000c101900 */
[----:B------:R-:W-:-:S05]  /*20dc0*/  IMAD.WIDE R16, R7, 0x4, R244 ;  /* 0x0000000407107825 */ /* 0x000fca00078e02f4 */
        /* <DEDUP_REMOVED lines=11> */
[----:B----4-:R-:W-:Y:S02]  /*20e80*/  IMAD R5, R17, R3, RZ ;  /* 0x0000000311057224 */ /* 0x010fe400078e02ff */
[----:B------:R-:W-:-:S04]  /*20e90*/  IMAD.WIDE.U32 R8, R3, R16, R14 ;  /* 0x0000001003087225 */ /* 0x000fc800078e000e */
[----:B------:R-:W-:-:S04]  /*20ea0*/  IMAD R7, R16, R7, R5 ;  /* 0x0000000710077224 */ /* 0x000fc800078e0205 */
[----:B------:R-:W-:Y:S01]  /*20eb0*/  IMAD.IADD R7, R9, 0x1, R7 ;  /* 0x0000000109077824 */ /* 0x000fe200078e0207 */
[----:B------:R-:W-:Y:S05]  /*20ec0*/  BRA `(.L_x_3185) ;  /* 0x0000004000007947 */ /* 0x000fea0003800000 */
.L_x_3184:
[----:B------:R-:W-:Y:S02]  /*20ed0*/  ULDC.64 UR4, c[0x0][0x118] ;  /* 0x0000460000047ab9 */ /* 0x000fe40000000a00 */
[----:B------:R-:W2:Y:S02]  /*20ee0*/  LD.E R8, [R10.64+0x38] ;  /* 0x000038040a087980 */ /* 0x000ea4000c101900 */
[----:B--2---:R-:W-:-:S04]  /*20ef0*/  LEA R8, -R8, RZ, 0x6 ;  /* 0x000000ff08087211 */ /* 0x004fc800078e31ff */
[----:B------:R-:W-:Y:S02]  /*20f00*/  SHF.R.S32.HI R7, RZ, 0x1f, R8 ;  /* 0x0000001fff077819 */ /* 0x000fe40000011408 */
.L_x_3185:
[----:B------:R-:W-:Y:S05]  /*20f10*/  BSYNC B0 ;  /* 0x0000000000007941 */ /* 0x000fea0003800000 */
.L_x_3183:
[-C--:B------:R-:W-:Y:S01]  /*20f20*/  @P3 IADD3 R6, P0, R8, R233.reuse, RZ ;  /* 0x000000e908063210 */ /* 0x080fe20007f1e0ff */
[----:B------:R-:W-:Y:S01]  /*20f30*/  ULDC.64 UR4, c[0x0][0x118] ;  /* 0x0000460000047ab9 */ /* 0x000fe20000000a00 */
[----:B------:R-:W-:Y:S02]  /*20f40*/  LOP3.LUT R5, R247, 0x1, RZ, 0xc0, !PT ;  /* 0x00000001f7057812 */ /* 0x000fe400078ec0ff */
[----:B------:R-:W-:Y:S01]  /*20f50*/  @P3 LEA R178, P5, R6, R236, 0x1 ;  /* 0x000000ec06b23211 */ /* 0x000fe200078a08ff */
[----:B------:R-:W-:Y:S01]  /*20f60*/  @P3 IMAD.X R3, R7, 0x1, R234, P0 ;  /* 0x0000000107033824 */ /* 0x000fe200000e06ea */
[CC--:B------:R-:W-:Y:S02]  /*20f70*/  @P2 IADD3 R9, P0, R8.reuse, R233.reuse, RZ ;  /* 0x000000e908092210 */ /* 0x0c0fe40007f1e0ff */
[----:B------:R-:W-:Y:S02]  /*20f80*/  ISETP.NE.U32.AND P6, PT, R5, 0x1, PT ;  /* 0x000000010500780c */ /* 0x000fe40003fc5070 */
[----:B------:R-:W-:-:S02]  /*20f90*/  @P1 IADD3 R5, P4, R8, R233, RZ ;  /* 0x000000e908051210 */ /* 0x000fc40007f9e0ff */
[-C--:B------:R-:W-:Y:S01]  /*20fa0*/  @P3 LEA.HI.X R179, R6, R235.reuse, R3, 0x1, P5 ;  /* 0x000000eb06b33211 */ /* 0x080fe200028f0c03 */
[--C-:B------:R-:W-:Y:S01]  /*20fb0*/  @P2 IMAD.X R6, R7, 0x1, R234.reuse, P0 ;  /* 0x0000000107062824 */ /* 0x100fe200000e06ea */
[-C--:B------:R-:W-:Y:S01]  /*20fc0*/  @P2 LEA R172, P0, R9, R236.reuse, 0x1 ;  /* 0x000000ec09ac2211 */ /* 0x080fe200078008ff */
[----:B------:R-:W-:Y:S01]  /*20fd0*/  @P1 IMAD.X R3, R7, 0x1, R234, P4 ;  /* 0x0000000107031824 */ /* 0x000fe200020e06ea */
[----:B------:R-:W-:Y:S02]  /*20fe0*/  @P1 LEA R166, P4, R5, R236, 0x1 ;  /* 0x000000ec05a61211 */ /* 0x000fe400078808ff */
[----:B------:R-:W-:Y:S02]  /*20ff0*/  @P2 LEA.HI.X R173, R9, R235, R6, 0x1, P0 ;  /* 0x000000eb09ad2211 */ /* 0x000fe400000f0c06 */
[----:B------:R-:W-:Y:S02]  /*21000*/  IADD3 R6, P5, P0, R233, R233, R8 ;  /* 0x000000e9e9067210 */ /* 0x000fe400078be008 */
[----:B------:R-:W-:-:S02]  /*21010*/  @P1 LEA.HI.X R167, R5, R235, R3, 0x1, P4 ;  /* 0x000000eb05a71211 */ /* 0x000fc400020f0c03 */
[--C-:B------:R-:W-:Y:S02]  /*21020*/  IADD3.X R5, R234, R234, R7.reuse, P5, P0 ;  /* 0x000000eaea057210 */ /* 0x100fe40002fe0407 */
[-C--:B------:R-:W-:Y:S02]  /*21030*/  LEA R182, P4, R8, R236.reuse, 0x1 ;  /* 0x000000ec08b67211 */ /* 0x080fe400078808ff */
[CC--:B------:R-:W-:Y:S02]  /*21040*/  @!P6 LEA R180, P0, R6.reuse, R236.reuse, 0x1 ;  /* 0x000000ec06b4e211 */ /* 0x0c0fe400078008ff */
[----:B------:R-:W-:Y:S02]  /*21050*/  @P3 LEA R18, P5, R6, R236, 0x1 ;  /* 0x000000ec06123211 */ /* 0x000fe400078a08ff */
[-C--:B------:R-:W-:Y:S02]  /*21060*/  LEA.HI.X R183, R8, R235.reuse, R7, 0x1, P4 ;  /* 0x000000eb08b77211 */ /* 0x080fe400020f0c07 */
[----:B------:R-:W-:-:S02]  /*21070*/  @!P6 LEA.HI.X R181, R6, R235, R5, 0x1, P0 ;  /* 0x000000eb06b5e211 */ /* 0x000fc400000f0c05 */
[C---:B------:R-:W-:Y:S01]  /*21080*/  @P3 LEA.HI.X R19, R6.reuse, R235, R5, 0x1, P5 ;  /* 0x000000eb06133211 */ /* 0x040fe200028f0c05 */
[----:B------:R-:W-:Y:S01]  /*21090*/  @P3 IMAD.MOV.U32 R9, RZ, RZ, R183 ;  /* 0x000000ffff093224 */ /* 0x000fe200078e00b7 */
[CC--:B------:R-:W-:Y:S01]  /*210a0*/  @P2 LEA R16, P4, R6.reuse, R236.reuse, 0x1 ;  /* 0x000000ec06102211 */ /* 0x0c0fe200078808ff */
[----:B------:R-:W-:Y:S01]  /*210b0*/  @!PT LDS RZ, [RZ] ;  /* 0x00000000fffff984 */ /* 0x000fe20000000800 */
[----:B------:R-:W-:Y:S01]  /*210c0*/  @!PT LDS RZ, [RZ] ;  /* 0x00000000fffff984 */ /* 0x000fe20000000800 */
[----:B------:R-:W-:Y:S01]  /*210d0*/  @!PT LDS RZ, [RZ] ;  /* 0x00000000fffff984 */ /* 0x000fe20000000800 */
[----:B------:R1:W-:Y:S01]  /*210e0*/  @!P6 LDGSTS.E.BYPASS.LTC128B.128 [R243+0x8000], [R182.64] ;  /* 0x08000000b6f3efae */ /* 0x0003e2000b901d44 */
[C---:B------:R-:W-:Y:S02]  /*210f0*/  @P1 LEA R14, P0, R6.reuse, R236, 0x1 ;  /* 0x000000ec060e1211 */ /* 0x040fe400078008ff */
[C---:B------:R-:W-:Y:S01]  /*21100*/  IADD3 R3, P5, R6.reuse, R233, RZ ;  /* 0x000000e906037210 */ /* 0x040fe20007fbe0ff */
[----:B------:R1:W-:Y:S01]  /*21110*/  @P6 STS.128 [R243+0x8000], RZ ;  /* 0x008000fff3006388 */ /* 0x0003e20000000c00 */
[CCC-:B------:R-:W-:Y:S02]  /*21120*/  @P2 LEA.HI.X R17, R6.reuse, R235.reuse, R5.reuse, 0x1, P4 ;  /* 0x000000eb06112211 */ /* 0x1c0fe400020f0c05 */
[----:B------:R-:W-:Y:S01]  /*21130*/  @P1 LEA.HI.X R15, R6, R235, R5, 0x1, P0 ;  /* 0x000000eb060f1211 */ /* 0x000fe200000f0c05 */
[----:B------:R-:W-:Y:S01]  /*21140*/  IMAD.X R5, R5, 0x1, R234, P5 ;  /* 0x0000000105057824 */ /* 0x000fe200028e06ea */
[----:B------:R-:W-:-:S02]  /*21150*/  @!P6 IADD3 R8, P4, R8, R233, RZ ;  /* 0x000000e90808e210 */ /* 0x000fc40007f9e0ff */
[CC--:B------:R-:W-:Y:S02]  /*21160*/  @P3 LEA R250, P5, R3.reuse, R236.reuse, 0x1 ;  /* 0x000000ec03fa3211 */ /* 0x0c0fe400078a08ff */
[-C--:B------:R-:W-:Y:S01]  /*21170*/  @!P6 LEA R186, P0, R3, R236.reuse, 0x1 ;  /* 0x000000ec03bae211 */ /* 0x080fe200078008ff */
[----:B------:R-:W-:Y:S01]  /*21180*/  @!P6 IMAD.X R7, R7, 0x1, R234, P4 ;  /* 0x000000010707e824 */ /* 0x000fe200020e06ea */
[CC--:B------:R-:W-:Y:S02]  /*21190*/  @P3 LEA.HI.X R251, R3.reuse, R235.reuse, R5, 0x1, P5 ;  /* 0x000000eb03fb3211 */ /* 0x0c0fe400028f0c05 */
[CC--:B------:R-:W-:Y:S02]  /*211a0*/  @!P6 LEA R6, P5, R8.reuse, R236.reuse, 0x1 ;  /* 0x000000ec0806e211 */ /* 0x0c0fe400078a08ff */
[C---:B------:R-:W-:Y:S02]  /*211b0*/  @P2 LEA R202, P4, R3.reuse, R236, 0x1 ;  /* 0x000000ec03ca2211 */ /* 0x040fe400078808ff */
[-C--:B------:R-:W-:Y:S01]  /*211c0*/  @!P6 LEA.HI.X R7, R8, R235.reuse, R7, 0x1, P5 ;  /* 0x000000eb0807e211 */ /* 0x080fe200028f0c07 */
[----:B------:R-:W-:Y:S01]  /*211d0*/  @P3 IMAD.MOV.U32 R8, RZ, RZ, R182 ;  /* 0x000000ffff083224 */ /* 0x000fe200078e00b6 */
[----:B------:R-:W-:-:S02]  /*211e0*/  @!P6 LEA.HI.X R187, R3, R235, R5, 0x1, P0 ;  /* 0x000000eb03bbe211 */ /* 0x000fc400000f0c05 */
[C---:B------:R-:W-:Y:S01]  /*211f0*/  @P1 LEA R190, P0, R3.reuse, R236, 0x1 ;  /* 0x000000ec03be1211 */ /* 0x040fe200078008ff */
[--C-:B------:R-:W-:Y:S01]  /*21200*/  IMAD.MOV.U32 R236, RZ, RZ, R182.reuse ;  /* 0x000000ffffec7224 */ /* 0x100fe200078e00b6 */
        /* <DEDUP_REMOVED lines=83> */
.L_x_3182:
[----:B--2---:R-:W-:Y:S05]  /*21740*/  BSYNC B1 ;  /* 0x0000000000017941 */ /* 0x004fea0003800000 */
.L_x_3181:
        /* <DEDUP_REMOVED lines=16> */
[----:B------:R-:W-:Y:S01]  /*21850*/  FMNMX.FTZ R6, R195, R6, !PT ;  /* 0x00000006c3067209 */ /* 0x000fe20007810000 */
[----:B-1----:R-:W-:Y:S01]  /*21860*/  LDSM.16.MT88.4 R8, [R224+0x10000] ;  /* 0x01000000e008783b */ /* 0x002fe20000004200 */
        /* <DEDUP_REMOVED lines=17> */
[----:B------:R-:W-:-:S03]  /*21980*/  FMNMX.FTZ R6, R171, R6, !PT ;  /* 0x00000006ab067209 */ /* 0x000fc60007810000 */
[----:B------:R-:W1:Y:S04]  /*21990*/  SHFL.BFLY PT, R5, R7, 0x2, 0x1f ;  /* 0x0c401f0007057f89 */ /* 0x000e6800000e0000 */
[----:B------:R-:W3:Y:S01]  /*219a0*/  SHFL.BFLY PT, R3, R6, 0x2, 0x1f ;  /* 0x0c401f0006037f89 */ /* 0x000ee200000e0000 */
[----:B-1----:R-:W-:Y:S02]  /*219b0*/  FMNMX.FTZ R5, R7, R5, !PT ;  /* 0x0000000507057209 */ /* 0x002fe40007810000 */
[----:B---3--:R-:W-:-:S03]  /*219c0*/  FMNMX.FTZ R3, R6, R3, !PT ;  /* 0x0000000306037209 */ /* 0x008fc60007810000 */
[----:B------:R-:W1:Y:S04]  /*219d0*/  SHFL.BFLY PT, R168, R5, 0x1, 0x1f ;  /* 0x0c201f0005a87f89 */ /* 0x000e6800000e0000 */
[----:B------:R-:W3:Y:S01]  /*219e0*/  SHFL.BFLY PT, R167, R3, 0x1, 0x1f ;  /* 0x0c201f0003a77f89 */ /* 0x000ee200000e0000 */
[----:B-1----:R-:W-:-:S04]  /*219f0*/  FMNMX.FTZ R168, R5, R168, !PT ;  /* 0x000000a805a87209 */ /* 0x002fc80007810000 */
[----:B------:R-:W-:Y:S02]  /*21a00*/  FSETP.NEU.FTZ.AND P1, PT, R168, -INF , PT ;  /* 0xff800000a800780b */ /* 0x000fe40003f3d000 */
[----:B---3--:R-:W-:-:S04]  /*21a10*/  FMNMX.FTZ R167, R3, R167, !PT ;  /* 0x000000a703a77209 */ /* 0x008fc80007810000 */
[----:B------:R-:W-:-:S04]  /*21a20*/  FSETP.NEU.FTZ.AND P0, PT, R167, -INF , PT ;  /* 0xff800000a700780b */ /* 0x000fc80003f1d000 */
[----:B------:R-:W-:-:S05]  /*21a30*/  FSEL R5, R167, RZ, P0 ;  /* 0x000000ffa7057208 */ /* 0x000fca0000000000 */
[----:B------:R-:W-:Y:S02]  /*21a40*/  FADD.FTZ R5, R164, -R5 ;  /* 0x80000005a4057221 */ /* 0x000fe40000010000 */
[C---:B--2---:R-:W-:Y:S02]  /*21a50*/  FMUL.FTZ R178, R173.reuse, R168 ;  /* 0x000000a8adb27220 */ /* 0x044fe40000410000 */
[C---:B------:R-:W-:Y:S02]  /*21a60*/  FMUL.FTZ R172, R173.reuse, R167 ;  /* 0x000000a7adac7220 */ /* 0x040fe40000410000 */
[----:B------:R-:W-:Y:S01]  /*21a70*/  FMUL.FTZ R5, R173, R5 ;  /* 0x00000005ad057220 */ /* 0x000fe20000410000 */
[----:B------:R-:W-:Y:S02]  /*21a80*/  FSEL R178, R178, RZ, P1 ;  /* 0x000000ffb2b27208 */ /* 0x000fe40000800000 */
[----:B------:R-:W-:Y:S01]  /*21a90*/  FSEL R172, R172, RZ, P0 ;  /* 0x000000ffacac7208 */ /* 0x000fe20000000000 */
[----:B------:R-:W1:Y:S02]  /*21aa0*/  MUFU.EX2 R164, R5 ;  /* 0x0000000500a47308 */ /* 0x000e640000000800 */
[-CC-:B------:R-:W-:Y:S01]  /*21ab0*/  FFMA.FTZ R166, R4, R173.reuse, -R178.reuse ;  /* 0x000000ad04a67223 */ /* 0x180fe200000108b2 */
[----:B------:R-:W-:Y:S01]  /*21ac0*/  FSEL R4, R168, RZ, P1 ;  /* 0x000000ffa8047208 */ /* 0x000fe20000800000 */
[----:B------:R-:W-:-:S02]  /*21ad0*/  FFMA.FTZ R35, R34, R173, -R178 ;  /* 0x000000ad22237223 */ /* 0x000fc400000108b2 */
[-C--:B------:R-:W-:Y:S02]  /*21ae0*/  FFMA.FTZ R34, R33, R173.reuse, -R178 ;  /* 0x000000ad21227223 */ /* 0x080fe400000108b2 */
[----:B------:R-:W-:Y:S01]  /*21af0*/  FADD.FTZ R4, R165, -R4 ;  /* 0x80000004a5047221 */ /* 0x000fe20000010000 */
[----:B------:R-:W-:Y:S01]  /*21b00*/  MUFU.EX2 R166, R166 ;  /* 0x000000a600a67308 */ /* 0x000fe20000000800 */
[-C--:B------:R-:W-:Y:S02]  /*21b10*/  FFMA.FTZ R32, R2, R173.reuse, -R172 ;  /* 0x000000ad02207223 */ /* 0x080fe400000108ac */
[-C--:B------:R-:W-:Y:S02]  /*21b20*/  FFMA.FTZ R33, R200, R173.reuse, -R178 ;  /* 0x000000adc8217223 */ /* 0x080fe400000108b2 */
[-CC-:B------:R-:W-:Y:S02]  /*21b30*/  FFMA.FTZ R3, R169, R173.reuse, -R172.reuse ;  /* 0x000000ada9037223 */ /* 0x180fe400000108ac */
[-CC-:B------:R-:W-:Y:S01]  /*21b40*/  FFMA.FTZ R2, R199, R173.reuse, -R172.reuse ;  /* 0x000000adc7027223 */ /* 0x180fe200000108ac */
[----:B------:R-:W-:Y:S01]  /*21b50*/  MUFU.EX2 R35, R35 ;  /* 0x0000002300237308 */ /* 0x000fe20000000800 */
[----:B------:R-:W-:-:S02]  /*21b60*/  FFMA.FTZ R165, R12, R173, -R172 ;  /* 0x000000ad0ca57223 */ /* 0x000fc400000108ac */
[----:B------:R-:W-:Y:S01]  /*21b70*/  FMUL.FTZ R4, R173, R4 ;  /* 0x00000004ad047220 */ /* 0x000fe20000410000 */
[----:B------:R-:W2:Y:S01]  /*21b80*/  LDSM.16.MT88.4 R12, [R221+0x10000] ;  /* 0x01000000dd0c783b */ /* 0x000ea20000004200 */
[-C--:B-1----:R-:W-:Y:S02]  /*21b90*/  FMUL.FTZ R162, R162, R164.reuse ;  /* 0x000000a4a2a27220 */ /* 0x082fe40000410000 */
[-C--:B------:R-:W-:Y:S01]  /*21ba0*/  FMUL.FTZ R163, R163, R164.reuse ;  /* 0x000000a4a3a37220 */ /* 0x080fe20000410000 */
[----:B------:R-:W-:Y:S01]  /*21bb0*/  MUFU.EX2 R34, R34 ;  /* 0x0000002200227308 */ /* 0x000fe20000000800 */
[-C--:B------:R-:W-:Y:S02]  /*21bc0*/  FMUL.FTZ R158, R158, R164.reuse ;  /* 0x000000a49e9e7220 */ /* 0x080fe40000410000 */
[-C--:B------:R-:W-:Y:S02]  /*21bd0*/  FMUL.FTZ R159, R159, R164.reuse ;  /* 0x000000a49f9f7220 */ /* 0x080fe40000410000 */
[----:B------:R-:W-:-:S02]  /*21be0*/  FMUL.FTZ R38, R38, R164 ;  /* 0x000000a426267220 */ /* 0x000fc40000410000 */
[-C--:B------:R-:W-:Y:S01]  /*21bf0*/  FMUL.FTZ R39, R39, R164.reuse ;  /* 0x000000a427277220 */ /* 0x080fe20000410000 */
        /* <DEDUP_REMOVED lines=9> */
[----:B------:R-:W-:Y:S01]  /*21c90*/  FMUL.FTZ R55, R55, R164 ;  /* 0x000000a437377220 */ /* 0x000fe20000410000 */
        /* <DEDUP_REMOVED lines=9> */
[----:B------:R-:W-:Y:S01]  /*21d30*/  FMUL.FTZ R70, R70, R164 ;  /* 0x000000a446467220 */ /* 0x000fe20000410000 */
        /* <DEDUP_REMOVED lines=9> */
[----:B------:R-:W-:Y:S01]  /*21dd0*/  FMUL.FTZ R83, R83, R164 ;  /* 0x000000a453537220 */ /* 0x000fe20000410000 */
        /* <DEDUP_REMOVED lines=17> */
[----:B------:R-:W1:Y:S01]  /*21ef0*/  LDSM.16.MT88.4 R8, [R220+0x10000] ;  /* 0x01000000dc08783b */ /* 0x000e620000004200 */
[----:B------:R-:W-:-:S02]  /*21f00*/  FMUL.FTZ R45, R45, R169 ;  /* 0x000000a92d2d7220 */ /* 0x000fc40000410000 */
[-C--:B------:R-:W-:Y:S02]  /*21f10*/  FMUL.FTZ R48, R48, R169.reuse ;  /* 0x000000a930307220 */ /* 0x080fe40000410000 */
[-C--:B------:R-:W-:Y:S02]  /*21f20*/  FMUL.FTZ R49, R49, R169.reuse ;  /* 0x000000a931317220 */ /* 0x080fe40000410000 */
[-C--:B------:R-:W-:Y:S01]  /*21f30*/  FMUL.FTZ R52, R52, R169.reuse ;  /* 0x000000a934347220 */ /* 0x080fe20000410000 */
[----:B------:R-:W-:Y:S01]  /*21f40*/  HMMA.16816.F32 R36, R4, R16, R36 ;  /* 0x000000100424723c */ /* 0x000fe20000001824 */
[-C--:B------:R-:W-:Y:S02]  /*21f50*/  FMUL.FTZ R53, R53, R169.reuse ;  /* 0x000000a935357220 */ /* 0x080fe40000410000 */
[-C--:B------:R-:W-:Y:S02]  /*21f60*/  FMUL.FTZ R56, R56, R169.reuse ;  /* 0x000000a938387220 */ /* 0x080fe40000410000 */
[----:B------:R-:W-:-:S02]  /*21f70*/  FMUL.FTZ R57, R57, R169 ;  /* 0x000000a939397220 */ /* 0x000fc40000410000 */
[-C--:B------:R-:W-:Y:S01]  /*21f80*/  FMUL.FTZ R60, R60, R169.reuse ;  /* 0x000000a93c3c7220 */ /* 0x080fe20000410000 */
[C---:B------:R-:W-:Y:S01]  /*21f90*/  HMMA.16816.F32 R40, R4.reuse, R18, R40 ;  /* 0x000000120428723c */ /* 0x040fe20000001828 */
[----:B------:R-:W3:Y:S01]  /*21fa0*/  LDSM.16.MT88.4 R16, [R224+0x12000] ;  /* 0x01200000e010783b */ /* 0x000ee20000004200 */
        /* <DEDUP_REMOVED lines=11> */
[-C--:B------:R-:W-:Y:S02]  /*22060*/  FMUL.FTZ R77, R77, R169.reuse ;  /* 0x000000a94d4d7220 */ /* 0x080fe40000410000 */
[----:B------:R-:W-:-:S02]  /*22070*/  FMUL.FTZ R80, R80, R169 ;  /* 0x000000a950507220 */ /* 0x000fc40000410000 */
[C---:B-1----:R-:W-:Y:S01]  /*22080*/  HMMA.16816.F32 R52, R4.reuse, R8, R52 ;  /* 0x000000080434723c */ /* 0x042fe20000001834 */
        /* <DEDUP_REMOVED lines=96> */
[-C--:B------:R-:W-:Y:S01]  /*22690*/  FFMA.FTZ R182, R23, R173.reuse, -R178 ;  /* 0x000000ad17b67223 */ /* 0x080fe200000108b2 */
[----:B------:R-:W-:Y:S01]  /*226a0*/  HMMA.16816.F32 R128, R4, R10, R128 ;  /* 0x0000000a0480723c */ /* 0x000fe20000001880 */
[----:B------:R-:W1:Y:S01]  /*226b0*/  LDSM.16.MT88.4 R8, [R220+0x16000] ;  /* 0x01600000dc08783b */ /* 0x000e620000004200 */
[----:B------:R-:W-:-:S02]  /*226c0*/  FFMA.FTZ R183, R21, R173, -R172 ;  /* 0x000000ad15b77223 */ /* 0x000fc400000108ac */
[-CC-:B------:R-:W-:Y:S01]  /*226d0*/  FFMA.FTZ R179, R197, R173.reuse, -R178.reuse ;  /* 0x000000adc5b37223 */ /* 0x180fe200000108b2 */
[----:B------:R-:W4:Y:S01]  /*226e0*/  LDSM.16.MT88.4 R20, [R224+0x10800] ;  /* 0x01080000e014783b */ /* 0x000f220000004200 */
[-CC-:B------:R-:W-:Y:S01]  /*226f0*/  FFMA.FTZ R180, R198, R173.reuse, -R178.reuse ;  /* 0x000000adc6b47223 */ /* 0x180fe200000108b2 */
[----:B------:R-:W-:Y:S01]  /*22700*/  MUFU.EX2 R182, R182 ;  /* 0x000000b600b67308 */ /* 0x000fe20000000800 */
[-C--:B------:R-:W-:Y:S01]  /*22710*/  FFMA.FTZ R181, R196, R173.reuse, -R178 ;  /* 0x000000adc4b57223 */ /* 0x080fe200000108b2 */
[C---:B---3--:R-:W-:Y:S01]  /*22720*/  HMMA.16816.F32 R132, R4.reuse, R16, R132 ;  /* 0x000000100484723c */ /* 0x048fe20000001884 */
[-CC-:B------:R-:W-:Y:S02]  /*22730*/  FFMA.FTZ R187, R194, R173.reuse, -R172.reuse ;  /* 0x000000adc2bb7223 */ /* 0x180fe400000108ac */
[-CC-:B------:R-:W-:Y:S02]  /*22740*/  FFMA.FTZ R186, R195, R173.reuse, -R172.reuse ;  /* 0x000000adc3ba7223 */ /* 0x180fe400000108ac */
[-C--:B------:R-:W-:Y:S01]  /*22750*/  FFMA.FTZ R188, R193, R173.reuse, -R172 ;  /* 0x000000adc1bc7223 */ /* 0x080fe200000108ac */
[----:B------:R-:W-:Y:S01]  /*22760*/  MUFU.EX2 R179, R179 ;  /* 0x000000b300b37308 */ /* 0x000fe20000000800 */
[-CC-:B------:R-:W-:Y:S01]  /*22770*/  FFMA.FTZ R191, R192, R173.reuse, -R178.reuse ;  /* 0x000000adc0bf7223 */ /* 0x180fe200000108b2 */
[----:B------:R-:W-:Y:S01]  /*22780*/  HMMA.16816.F32 R136, R4, R18, R136 ;  /* 0x000000120488723c */ /* 0x000fe20000001888 */
[----:B------:R-:W3:Y:S01]  /*22790*/  LDSM.16.MT88.4 R16, [R222+0x10800] ;  /* 0x01080000de10783b */ /* 0x000ee20000004200 */
[----:B------:R-:W-:-:S02]  /*227a0*/  FFMA.FTZ R190, R26, R173, -R178 ;  /* 0x000000ad1abe7223 */ /* 0x000fc400000108b2 */
[-C--:B------:R-:W-:Y:S02]  /*227b0*/  FFMA.FTZ R192, R27, R173.reuse, -R178 ;  /* 0x000000ad1bc07223 */ /* 0x080fe400000108b2 */
[----:B------:R-:W5:Y:S01]  /*227c0*/  MUFU.EX2 R180, R180 ;  /* 0x000000b400b47308 */ /* 0x000f620000000800 */
[-CC-:B------:R-:W-:Y:S01]  /*227d0*/  FFMA.FTZ R193, R25, R173.reuse, -R172.reuse ;  /* 0x000000ad19c17223 */ /* 0x180fe200000108ac */
[C---:B--2---:R-:W-:Y:S01]  /*227e0*/  HMMA.16816.F32 R140, R4.reuse, R12, R140 ;  /* 0x0000000c048c723c */ /* 0x044fe2000000188c */
[-C--:B------:R-:W-:Y:S02]  /*227f0*/  FFMA.FTZ R194, R24, R173.reuse, -R172 ;  /* 0x000000ad18c27223 */ /* 0x080fe400000108ac */
[----:B------:R-:W-:Y:S01]  /*22800*/  LDSM.16.MT88.4 R24, [R224+0x11000] ;  /* 0x01100000e018783b */ /* 0x000fe20000004200 */
[-C--:B------:R-:W-:Y:S02]  /*22810*/  FFMA.FTZ R189, R189, R173.reuse, -R178 ;  /* 0x000000adbdbd7223 */ /* 0x080fe400000108b2 */
[----:B------:R-:W2:Y:S01]  /*22820*/  MUFU.EX2 R181, R181 ;  /* 0x000000b500b57308 */ /* 0x000ea20000000800 */
[-CC-:B------:R-:W-:Y:S01]  /*22830*/  FFMA.FTZ R195, R30, R173.reuse, -R172.reuse ;  /* 0x000000ad1ec37223 */ /* 0x180fe200000108ac */
[----:B------:R-:W-:Y:S01]  /*22840*/  HMMA.16816.F32 R152, R4, R14, R152 ;  /* 0x0000000e0498723c */ /* 0x000fe20000001898 */
[----:B------:R-:W3:Y:S01]  /*22850*/  LDSM.16.MT88.4 R12, [R221+0x10800] ;  /* 0x01080000dd0c783b */ /* 0x000ee20000004200 */
[----:B------:R-:W-:-:S02]  /*22860*/  FFMA.FTZ R196, R31, R173, -R172 ;  /* 0x000000ad1fc47223 */ /* 0x000fc400000108ac */
[-CC-:B------:R-:W-:Y:S02]  /*22870*/  FFMA.FTZ R197, R29, R173.reuse, -R178.reuse ;  /* 0x000000ad1dc57223 */ /* 0x180fe400000108b2 */
[----:B------:R-:W-:Y:S01]  /*22880*/  MUFU.EX2 R183, R183 ;  /* 0x000000b700b77308 */ /* 0x000fe20000000800 */
[-CC-:B------:R-:W-:Y:S01]  /*22890*/  FFMA.FTZ R198, R28, R173.reuse, -R178.reuse ;  /* 0x000000ad1cc67223 */ /* 0x180fe200000108b2 */
[C---:B-1----:R-:W-:Y:S01]  /*228a0*/  HMMA.16816.F32 R148, R4.reuse, R8, R148 ;  /* 0x000000080494723c */ /* 0x042fe20000001894 */
[----:B------:R-:W-:Y:S01]  /*228b0*/  LDSM.16.MT88.4 R28, [R220+0x17000] ;  /* 0x01700000dc1c783b */ /* 0x000fe20000004200 */
[-CC-:B------:R-:W-:Y:S02]  /*228c0*/  FFMA.FTZ R176, R176, R173.reuse, -R178.reuse ;  /* 0x000000adb0b07223 */ /* 0x180fe400000108b2 */
[-C--:B------:R-:W-:Y:S02]  /*228d0*/  FFMA.FTZ R177, R177, R173.reuse, -R178 ;  /* 0x000000adb1b17223 */ /* 0x080fe400000108b2 */
[----:B------:R-:W1:Y:S01]  /*228e0*/  MUFU.EX2 R187, R187 ;  /* 0x000000bb00bb7308 */ /* 0x000e620000000800 */
[-CC-:B------:R-:W-:Y:S01]  /*228f0*/  FFMA.FTZ R175, R175, R173.reuse, -R172.reuse ;  /* 0x000000adafaf7223 */ /* 0x180fe200000108ac */
[----:B------:R-:W-:Y:S01]  /*22900*/  HMMA.16816.F32 R144, R4, R10, R144 ;  /* 0x0000000a0490723c */ /* 0x000fe20000001890 */
[----:B------:R-:W3:Y:S01]  /*22910*/  LDSM.16.MT88.4 R8, [R220+0x10800] ;  /* 0x01080000dc08783b */ /* 0x000ee20000004200 */
[----:B------:R-:W-:-:S02]  /*22920*/  FFMA.FTZ R174, R174, R173, -R172 ;  /* 0x000000adaeae7223 */ /* 0x000fc400000108ac */
[--C-:B------:R-:W-:Y:S02]  /*22930*/  FFMA.FTZ R170, R170, R173, -R172.reuse ;  /* 0x000000adaaaa7223 */ /* 0x100fe400000108ac */
[----:B------:R-:W-:Y:S01]  /*22940*/  MUFU.EX2 R186, R186 ;  /* 0x000000ba00ba7308 */ /* 0x000fe20000000800 */
[----:B-----5:R-:W-:Y:S01]  /*22950*/  F2FP.PACK_AB R4, R180, R179 ;  /* 0x000000b3b404723e */ /* 0x020fe200000000ff */
[----:B------:R-:W-:Y:S01]  /*22960*/  FFMA.FTZ R171, R171, R173, -R172 ;  /* 0x000000adabab7223 */ /* 0x000fe200000108ac */
[----:B--2---:R-:W-:Y:S01]  /*22970*/  F2FP.PACK_AB R6, R182, R181 ;  /* 0x000000b5b606723e */ /* 0x004fe200000000ff */
[----:B------:R-:W-:Y:S02]  /*22980*/  FFMA.FTZ R166, R249, R169, R166 ;  /* 0x000000a9f9a67223 */ /* 0x000fe400000100a6 */
[----:B------:R-:W-:Y:S01]  /*22990*/  FFMA.FTZ R32, R248, R164, R32 ;  /* 0x000000a4f8207223 */ /* 0x000fe20000010020 */
[----:B------:R-:W-:Y:S01]  /*229a0*/  MOV R164, R167 ;  /* 0x000000a700a47202 */ /* 0x000fe20000000f00 */
[----:B------:R-:W2:Y:S01]  /*229b0*/  MUFU.EX2 R188, R188 ;  /* 0x000000bc00bc7308 */ /* 0x000ea20000000800 */
[----:B-1----:R-:W-:Y:S01]  /*229c0*/  F2FP.PACK_AB R5, R187, R183 ;  /* 0x000000b7bb05723e */ /* 0x002fe200000000ff */
[----:B------:R-:W-:-:S02]  /*229d0*/  FADD.FTZ R35, R35, R166 ;  /* 0x000000a623237221 */ /* 0x000fc40000010000 */
[----:B------:R-:W-:Y:S02]  /*229e0*/  FADD.FTZ R3, R3, R32 ;  /* 0x0000002003037221 */ /* 0x000fe40000010000 */
[----:B------:R-:W-:Y:S02]  /*229f0*/  FADD.FTZ R35, R34, R35 ;  /* 0x0000002322237221 */ /* 0x000fe40000010000 */
[----:B------:R-:W1:Y:S01]  /*22a00*/  MUFU.EX2 R190, R190 ;  /* 0x000000be00be7308 */ /* 0x000e620000000800 */
[----:B------:R-:W-:Y:S02]  /*22a10*/  FADD.FTZ R3, R2, R3 ;  /* 0x0000000302037221 */ /* 0x000fe40000010000 */
[----:B------:R-:W-:Y:S02]  /*22a20*/  FADD.FTZ R33, R33, R35 ;  /* 0x0000002321217221 */ /* 0x000fe40000010000 */
[----:B------:R-:W-:Y:S02]  /*22a30*/  FADD.FTZ R165, R165, R3 ;  /* 0x00000003a5a57221 */ /* 0x000fe40000010000 */
[----:B------:R-:W-:Y:S01]  /*22a40*/  FADD.FTZ R33, R179, R33 ;  /* 0x00000021b3217221 */ /* 0x000fe20000010000 */
[----:B--2---:R-:W-:Y:S01]  /*22a50*/  F2FP.PACK_AB R7, R188, R186 ;  /* 0x000000babc07723e */ /* 0x004fe200000000ff */
[----:B------:R-:W-:Y:S01]  /*22a60*/  MUFU.EX2 R191, R191 ;  /* 0x000000bf00bf7308 */ /* 0x000fe20000000800 */
[----:B------:R-:W-:-:S02]  /*22a70*/  FADD.FTZ R165, R183, R165 ;  /* 0x000000a5b7a57221 */ /* 0x000fc40000010000 */
[----:B------:R-:W-:Y:S02]  /*22a80*/  FADD.FTZ R180, R180, R33 ;  /* 0x00000021b4b47221 */ /* 0x000fe40000010000 */
[----:B------:R-:W-:Y:S01]  /*22a90*/  FADD.FTZ R187, R187, R165 ;  /* 0x000000a5bbbb7221 */ /* 0x000fe20000010000 */
[C---:B----4-:R-:W-:Y:S01]  /*22aa0*/  HMMA.16816.F32 R160, R4.reuse, R20, R160 ;  /* 0x0000001404a0723c */ /* 0x050fe200000018a0 */
        /* <DEDUP_REMOVED lines=8> */
[----:B------:R-:W-:Y:S01]  /*22b30*/  MUFU.EX2 R189, R189 ;  /* 0x000000bd00bd7308 */ /* 0x000fe20000000800 */
[----:B-1----:R-:W-:-:S05]  /*22b40*/  FADD.FTZ R182, R190, R182 ;  /* 0x000000b6beb67221 */ /* 0x002fca0000010000 */
[C---:B---3--:R-:W-:Y:S02]  /*22b50*/  HMMA.16816.F32 R36, R4.reuse, R16, R36 ;  /* 0x000000100424723c */ /* 0x048fe40000001824 */
[----:B------:R-:W1:Y:S06]  /*22b60*/  MUFU.EX2 R193, R193 ;  /* 0x000000c100c17308 */ /* 0x000e6c0000000800 */
[C---:B------:R-:W-:Y:S01]  /*22b70*/  HMMA.16816.F32 R40, R4.reuse, R18, R40 ;  /* 0x000000120428723c */ /* 0x040fe20000001828 */
[----:B------:R-:W3:Y:S01]  /*22b80*/  LDSM.16.MT88.4 R16, [R222+0x12800] ;  /* 0x01280000de10783b */ /* 0x000ee20000004200 */
[----:B------:R-:W4:Y:S06]  /*22b90*/  MUFU.EX2 R194, R194 ;  /* 0x000000c200c27308 */ /* 0x000f2c0000000800 */
[----:B------:R-:W-:Y:S02]  /*22ba0*/  HMMA.16816.F32 R44, R4, R12, R44 ;  /* 0x0000000c042c723c */ /* 0x000fe4000000182c */
[----:B------:R-:W-:Y:S01]  /*22bb0*/  MUFU.EX2 R195, R195 ;  /* 0x000000c300c37308 */ /* 0x000fe20000000800 */
[----:B-1----:R-:W-:-:S05]  /*22bc0*/  FADD.FTZ R188, R193, R188 ;  /* 0x000000bcc1bc7221 */ /* 0x002fca0000010000 */
[C---:B------:R-:W-:Y:S01]  /*22bd0*/  HMMA.16816.F32 R48, R4.reuse, R14, R48 ;  /* 0x0000000e0430723c */ /* 0x040fe20000001830 */
[----:B------:R-:W1:Y:S01]  /*22be0*/  LDSM.16.MT88.4 R12, [R221+0x12800] ;  /* 0x01280000dd0c783b */ /* 0x000e620000004200 */
[----:B------:R-:W5:Y:S06]  /*22bf0*/  MUFU.EX2 R196, R196 ;  /* 0x000000c400c47308 */ /* 0x000f6c0000000800 */
[C---:B------:R-:W-:Y:S02]  /*22c00*/  HMMA.16816.F32 R52, R4.reuse, R8, R52 ;  /* 0x000000080434723c */ /* 0x040fe40000001834 */
[----:B------:R-:W1:Y:S06]  /*22c10*/  MUFU.EX2 R197, R197 ;  /* 0x000000c500c57308 */ /* 0x000e6c0000000800 */
[C---:B------:R-:W-:Y:S01]  /*22c20*/  HMMA.16816.F32 R56, R4.reuse, R10, R56 ;  /* 0x0000000a0438723c */ /* 0x040fe20000001838 */
[----:B------:R-:W4:Y:S01]  /*22c30*/  LDSM.16.MT88.4 R8, [R220+0x12800] ;  /* 0x01280000dc08783b */ /* 0x000f220000004200 */
[----:B------:R-:W-:Y:S06]  /*22c40*/  MUFU.EX2 R198, R198 ;  /* 0x000000c600c67308 */ /* 0x000fec0000000800 */
[C---:B--2---:R-:W-:Y:S02]  /*22c50*/  HMMA.16816.F32 R60, R4.reuse, R20, R60 ;  /* 0x00000014043c723c */ /* 0x044fe4000000183c */
[----:B------:R-:W-:Y:S06]  /*22c60*/  MUFU.EX2 R176, R176 ;  /* 0x000000b000b07308 */ /* 0x000fec0000000800 */
[C---:B------:R-:W-:Y:S01]  /*22c70*/  HMMA.16816.F32 R64, R4.reuse, R22, R64 ;  /* 0x000000160440723c */ /* 0x040fe20000001840 */
[----:B------:R-:W2:Y:S01]  /*22c80*/  LDSM.16.MT88.4 R20, [R224+0x14800] ;  /* 0x01480000e014783b */ /* 0x000ea20000004200 */
[----:B------:R-:W-:Y:S06]  /*22c90*/  MUFU.EX2 R177, R177 ;  /* 0x000000b100b17308 */ /* 0x000fec0000000800 */
[C---:B---3--:R-:W-:Y:S02]  /*22ca0*/  HMMA.16816.F32 R68, R4.reuse, R16, R68 ;  /* 0x000000100444723c */ /* 0x048fe40000001844 */
[----:B------:R-:W3:Y:S06]  /*22cb0*/  MUFU.EX2 R175, R175 ;  /* 0x000000af00af7308 */ /* 0x000eec0000000800 */
[C---:B------:R-:W-:Y:S01]  /*22cc0*/  HMMA.16816.F32 R72, R4.reuse, R18, R72 ;  /* 0x000000120448723c */ /* 0x040fe20000001848 */
[----:B------:R-:W3:Y:S01]  /*22cd0*/  LDSM.16.MT88.4 R16, [R222+0x14800] ;  /* 0x01480000de10783b */ /* 0x000ee20000004200 */
[----:B------:R-:W2:Y:S06]  /*22ce0*/  MUFU.EX2 R174, R174 ;  /* 0x000000ae00ae7308 */ /* 0x000eac0000000800 */
[C---:B-1----:R-:W-:Y:S02]  /*22cf0*/  HMMA.16816.F32 R76, R4.reuse, R12, R76 ;  /* 0x0000000c044c723c */ /* 0x042fe4000000184c */
[----:B------:R-:W1:Y:S06]  /*22d00*/  MUFU.EX2 R170, R170 ;  /* 0x000000aa00aa7308 */ /* 0x000e6c0000000800 */
[C---:B------:R-:W-:Y:S01]  /*22d10*/  HMMA.16816.F32 R80, R4.reuse, R14, R80 ;  /* 0x0000000e0450723c */ /* 0x040fe20000001850 */
[----:B------:R-:W1:Y:S01]  /*22d20*/  LDSM.16.MT88.4 R12, [R221+0x14800] ;  /* 0x01480000dd0c783b */ /* 0x000e620000004200 */
[----:B------:R-:W1:Y:S06]  /*22d30*/  MUFU.EX2 R171, R171 ;  /* 0x000000ab00ab7308 */ /* 0x000e6c0000000800 */
        /* <DEDUP_REMOVED lines=25> */
[----:B------:R-:W-:Y:S01]  /*22ed0*/  HMMA.16816.F32 R144, R4, R10, R144 ;  /* 0x0000000a0490723c */ /* 0x000fe20000001890 */
[----:B------:R-:W3:Y:S06]  /*22ee0*/  LDSM.16.MT88.4 R8, [R220+0x11000] ;  /* 0x01100000dc08783b */ /* 0x000eec0000004200 */
[C---:B------:R-:W-:Y:S01]  /*22ef0*/  F2FP.PACK_AB R4, R191.reuse, R190 ;  /* 0x000000bebf04723e */ /* 0x040fe200000000ff */
[----:B------:R-:W-:Y:S01]  /*22f00*/  FADD.FTZ R191, R191, R182 ;  /* 0x000000b6bfbf7221 */ /* 0x000fe20000010000 */
[C---:B------:R-:W-:Y:S01]  /*22f10*/  F2FP.PACK_AB R5, R194.reuse, R193 ;  /* 0x000000c1c205723e */ /* 0x040fe200000000ff */
[----:B------:R-:W-:Y:S01]  /*22f20*/  FADD.FTZ R194, R194, R188 ;  /* 0x000000bcc2c27221 */ /* 0x000fe20000010000 */
[----:B------:R-:W-:Y:S01]  /*22f30*/  F2FP.PACK_AB R6, R189, R192 ;  /* 0x000000c0bd06723e */ /* 0x000fe200000000ff */
[----:B------:R-:W-:Y:S01]  /*22f40*/  FADD.FTZ R191, R192, R191 ;  /* 0x000000bfc0bf7221 */ /* 0x000fe20000010000 */
[----:B-----5:R-:W-:Y:S01]  /*22f50*/  F2FP.PACK_AB R7, R196, R195 ;  /* 0x000000c3c407723e */ /* 0x020fe200000000ff */
[----:B------:R-:W-:-:S02]  /*22f60*/  FADD.FTZ R194, R195, R194 ;  /* 0x000000c2c3c27221 */ /* 0x000fc40000010000 */
[----:B------:R-:W-:Y:S02]  /*22f70*/  FADD.FTZ R189, R189, R191 ;  /* 0x000000bfbdbd7221 */ /* 0x000fe40000010000 */
[----:B------:R-:W-:Y:S02]  /*22f80*/  FADD.FTZ R196, R196, R194 ;  /* 0x000000c2c4c47221 */ /* 0x000fe40000010000 */
[C---:B------:R-:W-:Y:S01]  /*22f90*/  HMMA.16816.F32 R160, R4.reuse, R24, R160 ;  /* 0x0000001804a0723c */ /* 0x040fe200000018a0 */
[----:B------:R-:W-:Y:S02]  /*22fa0*/  FADD.FTZ R189, R197, R189 ;  /* 0x000000bdc5bd7221 */ /* 0x000fe40000010000 */
[----:B------:R-:W-:Y:S02]  /*22fb0*/  FADD.FTZ R196, R175, R196 ;  /* 0x000000c4afc47221 */ /* 0x000fe40000010000 */
[----:B------:R-:W-:Y:S02]  /*22fc0*/  FADD.FTZ R189, R198, R189 ;  /* 0x000000bdc6bd7221 */ /* 0x000fe40000010000 */
[----:B------:R-:W-:Y:S01]  /*22fd0*/  FADD.FTZ R196, R174, R196 ;  /* 0x000000c4aec47221 */ /* 0x000fe20000010000 */
[----:B------:R-:W-:Y:S01]  /*22fe0*/  HMMA.16816.F32 R156, R4, R26, R156 ;  /* 0x0000001a049c723c */ /* 0x000fe2000000189c */
[----:B------:R-:W4:Y:S01]  /*22ff0*/  LDSM.16.MT88.4 R24, [R222+0x13000] ;  /* 0x01300000de18783b */ /* 0x000f220000004200 */
[----:B------:R-:W-:-:S02]  /*23000*/  FADD.FTZ R189, R176, R189 ;  /* 0x000000bdb0bd7221 */ /* 0x000fc40000010000 */
[----:B------:R-:W-:Y:S02]  /*23010*/  FADD.FTZ R196, R170, R196 ;  /* 0x000000c4aac47221 */ /* 0x000fe40000010000 */
[----:B------:R-:W-:Y:S02]  /*23020*/  FADD.FTZ R249, R177, R189 ;  /* 0x000000bdb1f97221 */ /* 0x000fe40000010000 */
[----:B--2---:R-:W-:Y:S01]  /*23030*/  HMMA.16816.F32 R36, R4, R20, R36 ;  /* 0x000000140424723c */ /* 0x004fe20000001824 */
[----:B------:R-:W-:-:S07]  /*23040*/  FADD.FTZ R248, R171, R196 ;  /* 0x000000c4abf87221 */ /* 0x000fce0000010000 */
[C---:B------:R-:W-:Y:S01]  /*23050*/  HMMA.16816.F32 R40, R4.reuse, R22, R40 ;  /* 0x000000160428723c */ /* 0x040fe20000001828 */
[----:B------:R-:W-:Y:S07]  /*23060*/  LDSM.16.MT88.4 R20, [R224+0x15000] ;  /* 0x01500000e014783b */ /* 0x000fee0000004200 */
[C---:B-1----:R-:W-:Y:S08]  /*23070*/  HMMA.16816.F32 R44, R4.reuse, R12, R44 ;  /* 0x0000000c042c723c */ /* 0x042ff0000000182c */
        /* <DEDUP_REMOVED lines=25> */
[----:B------:R-:W-:Y:S07]  /*23210*/  LDSM.16.MT88.4 R16, [R222+0x11800] ;  /* 0x01180000de10783b */ /* 0x000fee0000004200 */
[C---:B-1----:R-:W-:Y:S08]  /*23220*/  HMMA.16816.F32 R116, R4.reuse, R12, R116 ;  /* 0x0000000c0474723c */ /* 0x042ff00000001874 */
[C---:B------:R-:W-:Y:S01]  /*23230*/  HMMA.16816.F32 R120, R4.reuse, R14, R120 ;  /* 0x0000000e0478723c */ /* 0x040fe20000001878 */
[----:B------:R-:W-:Y:S07]  /*23240*/  LDSM.16.MT88.4 R12, [R220+0x11800] ;  /* 0x01180000dc0c783b */ /* 0x000fee0000004200 */
[C---:B--2---:R-:W-:Y:S08]  /*23250*/  HMMA.16816.F32 R124, R4.reuse, R8, R124 ;  /* 0x00000008047c723c */ /* 0x044ff0000000187c */
[C---:B------:R-:W-:Y:S01]  /*23260*/  HMMA.16816.F32 R128, R4.reuse, R10, R128 ;  /* 0x0000000a0480723c */ /* 0x040fe20000001880 */
[----:B------:R-:W-:Y:S07]  /*23270*/  LDSM.16.MT88.4 R8, [R221+0x11800] ;  /* 0x01180000dd08783b */ /* 0x000fee0000004200 */
[C---:B-----5:R-:W-:Y:S08]  /*23280*/  HMMA.16816.F32 R132, R4.reuse, R20, R132 ;  /* 0x000000140484723c */ /* 0x060ff00000001884 */
[C---:B------:R-:W-:Y:S01]  /*23290*/  HMMA.16816.F32 R136, R4.reuse, R22, R136 ;  /* 0x000000160488723c */ /* 0x040fe20000001888 */
[----:B------:R-:W1:Y:S07]  /*232a0*/  LDSM.16.MT88.4 R20, [R224+0x11800] ;  /* 0x01180000e014783b */ /* 0x000e6e0000004200 */
[C---:B---3--:R-:W-:Y:S08]  /*232b0*/  HMMA.16816.F32 R140, R4.reuse, R24, R140 ;  /* 0x00000018048c723c */ /* 0x048ff0000000188c */
        /* <DEDUP_REMOVED lines=40> */
[C---:B------:R-:W-:Y:S08]  /*23540*/  HMMA.16816.F32 R64, R4.reuse, R30, R64 ;  /* 0x0000001e0440723c */ /* 0x040ff00000001840 */
[C---:B-1----:R-:W-:Y:S08]  /*23550*/  HMMA.16816.F32 R116, R4.reuse, R20, R116 ;  /* 0x000000140474723c */ /* 0x042ff00000001874 */
[C---:B------:R-:W-:Y:S08]  /*23560*/  HMMA.16816.F32 R120, R4.reuse, R22, R120 ;  /* 0x000000160478723c */ /* 0x040ff00000001878 */
[C---:B---3--:R-:W-:Y:S08]  /*23570*/  HMMA.16816.F32 R124, R4.reuse, R16, R124 ;  /* 0x00000010047c723c */ /* 0x048ff0000000187c */
[C---:B------:R-:W-:Y:S08]  /*23580*/  HMMA.16816.F32 R128, R4.reuse, R18, R128 ;  /* 0x000000120480723c */ /* 0x040ff00000001880 */
[C---:B----4-:R-:W-:Y:S08]  /*23590*/  HMMA.16816.F32 R132, R4.reuse, R8, R132 ;  /* 0x000000080484723c */ /* 0x050ff00000001884 */
[C---:B------:R-:W-:Y:S08]  /*235a0*/  HMMA.16816.F32 R136, R4.reuse, R10, R136 ;  /* 0x0000000a0488723c */ /* 0x040ff00000001888 */
[C---:B--2---:R-:W-:Y:S08]  /*235b0*/  HMMA.16816.F32 R140, R4.reuse, R24, R140 ;  /* 0x00000018048c723c */ /* 0x044ff0000000188c */
[C---:B------:R-:W-:Y:S08]  /*235c0*/  HMMA.16816.F32 R152, R4.reuse, R26, R152 ;  /* 0x0000001a0498723c */ /* 0x040ff00000001898 */
[C---:B-----5:R-:W-:Y:S08]  /*235d0*/  HMMA.16816.F32 R148, R4.reuse, R12, R148 ;  /* 0x0000000c0494723c */ /* 0x060ff00000001894 */
[----:B------:R-:W-:Y:S08]  /*235e0*/  HMMA.16816.F32 R144, R4, R14, R144 ;  /* 0x0000000e0490723c */ /* 0x000ff00000001890 */
.L_x_3177:
[----:B------:R-:W-:-:S13]  /*235f0*/  ISETP.GE.AND P0, PT, R246, 0x1, PT ;  /* 0x00000001f600780c */ /* 0x000fda0003f06270 */
[----:B------:R-:W-:Y:S05]  /*23600*/  @!P0 BRA `(.L_x_3186) ;  /* 0x0000490000008947 */ /* 0x000fea0003800000 */
[----:B------:R-:W-:Y:S02]  /*23610*/  MOV R2, R164 ;  /* 0x000000a400027202 */ /* 0x000fe40000000f00 */
[----:B------:R-:W-:Y:S02]  /*23620*/  MOV R3, R165 ;  /* 0x000000a500037202 */ /* 0x000fe40000000f00 */
.L_x_3195:
        /* <DEDUP_REMOVED lines=52> */
[----:B------:R-:W-:Y:S01]  /*23970*/  SEL R10, R4, R10, !P1 ;  /* 0x0000000a040a7207 */ /* 0x000fe20004800000 */
[----:B------:R-:W2:Y:S01]  /*23980*/  LD.E.64 R8, [R166.64+0x40] ;  /* 0x00004004a6087980 */ /* 0x000ea2000c101b00 */
[-C--:B------:R-:W-:Y:S02]  /*23990*/  LEA R4, P1, R6, R244.reuse, 0x2 ;  /* 0x000000f406047211 */ /* 0x080fe400078210ff */
[----:B------:R-:W-:Y:S02]  /*239a0*/  LEA R12, P0, R10, R244, 0x2 ;  /* 0x000000f40a0c7211 */ /* 0x000fe400078010ff */
[-C--:B------:R-:W-:Y:S01]  /*239b0*/  LEA.HI.X.SX32 R5, R6, R245.reuse, 0x2, P1 ;  /* 0x000000f506057211 */ /* 0x080fe200008f16ff */
[C---:B------:R-:W-:Y:S01]  /*239c0*/  IMAD.IADD R6, R10.reuse, 0x1, -R6 ;  /* 0x000000010a067824 */ /* 0x040fe200078e0a06 */
[----:B------:R-:W-:Y:S03]  /*239d0*/  LEA.HI.X.SX32 R13, R10, R245, 0x2, P0 ;  /* 0x000000f50a0d7211 */ /* 0x000fe600000f16ff */
[----:B------:R-:W-:Y:S01]  /*239e0*/  IMAD R11, R11, R6, -0x40 ;  /* 0xffffffc00b0b7424 */ /* 0x000fe200078e0206 */
[----:B------:R1:W3:Y:S04]  /*239f0*/  LD.E R4, [R4.64] ;  /* 0x0000000404047980 */ /* 0x0002e8000c101900 */
[----:B------:R-:W-:Y:S01]  /*23a00*/  SHF.R.S32.HI R7, RZ, 0x1f, R11 ;  /* 0x0000001fff077819 */ /* 0x000fe2000001140b */
[----:B-1----:R1:W3:Y:S04]  /*23a10*/  LD.E R5, [R12.64] ;  /* 0x000000040c057980 */ /* 0x0022e8000c101900 */
[----:B-1----:R-:W4:Y:S01]  /*23a20*/  LD.E.64 R12, [R166.64+0x28] ;  /* 0x00002804a60c7980 */ /* 0x002f22000c101b00 */
[-C--:B--2---:R-:W-:Y:S02]  /*23a30*/  IMAD R6, R9, R11.reuse, RZ ;  /* 0x0000000b09067224 */ /* 0x084fe400078e02ff */
[C---:B------:R-:W-:Y:S04]  /*23a40*/  IMAD.WIDE.U32 R10, R8.reuse, R11, RZ ;  /* 0x0000000b080a7225 */ /* 0x040fe800078e00ff */
[----:B------:R-:W-:Y:S02]  /*23a50*/  IMAD R6, R8, R7, R6 ;  /* 0x0000000708067224 */ /* 0x000fe400078e0206 */
[----:B------:R-:W-:Y:S02]  /*23a60*/  IMAD.MOV.U32 R8, RZ, RZ, R10 ;  /* 0x000000ffff087224 */ /* 0x000fe400078e000a */
[----:B------:R-:W-:Y:S02]  /*23a70*/  IMAD.IADD R9, R11, 0x1, R6 ;  /* 0x000000010b097824 */ /* 0x000fe400078e0206 */
[----:B---3--:R-:W-:Y:S05]  /*23a80*/  IMAD.IADD R4, R4, 0x1, -R5 ;  /* 0x0000000104047824 */ /* 0x008fea00078e0a05 */
[----:B------:R-:W-:Y:S01]  /*23a90*/  SHF.R.S32.HI R6, RZ, 0x1f, R4 ;  /* 0x0000001fff067819 */ /* 0x000fe20000011404 */
[----:B----4-:R-:W-:Y:S02]  /*23aa0*/  IMAD R5, R13, R4, RZ ;  /* 0x000000040d057224 */ /* 0x010fe400078e02ff */
[----:B------:R-:W-:Y:S04]  /*23ab0*/  IMAD.WIDE.U32 R8, R4, R12, R8 ;  /* 0x0000000c04087225 */ /* 0x000fe800078e0008 */
[----:B------:R-:W-:Y:S04]  /*23ac0*/  IMAD R5, R12, R6, R5 ;  /* 0x000000060c057224 */ /* 0x000fe800078e0205 */
[----:B------:R-:W-:Y:S01]  /*23ad0*/  IMAD.IADD R4, R9, 0x1, R5 ;  /* 0x0000000109047824 */ /* 0x000fe200078e0205 */
[----:B------:R-:W-:-:S05]  /*23ae0*/  BRA `(.L_x_3189) ;  /* 0x0000004000007947 */ /* 0x000fca0003800000 */
.L_x_3188:
[----:B------:R-:W-:Y:S02]  /*23af0*/  ULDC.64 UR4, c[0x0][0x118] ;  /* 0x0000460000047ab9 */ /* 0x000fe40000000a00 */
[----:B------:R-:W2:Y:S02]  /*23b00*/  LD.E R8, [R166.64+0x40] ;  /* 0x00004004a6087980 */ /* 0x000ea4000c101900 */
[----:B--2---:R-:W-:Y:S04]  /*23b10*/  LEA R8, -R8, RZ, 0x6 ;  /* 0x000000ff08087211 */ /* 0x004fe800078e31ff */
[----:B------:R-:W-:Y:S02]  /*23b20*/  SHF.R.S32.HI R4, RZ, 0x1f, R8 ;  /* 0x0000001fff047819 */ /* 0x000fe40000011408 */
.L_x_3189:
[----:B------:R-:W-:Y:S05]  /*23b30*/  BSYNC B0 ;  /* 0x0000000000007941 */ /* 0x000fea0003800000 */
.L_x_3187:
[C---:B------:R-:W-:Y:S01]  /*23b40*/  LOP3.LUT P6, RZ, R247.reuse, 0x1, RZ, 0xc0, !PT ;  /* 0x00000001f7ff7812 */ /* 0x040fe200078cc0ff */
[----:B------:R-:W-:Y:S01]  /*23b50*/  ULDC.64 UR4, c[0x0][0x118] ;  /* 0x0000460000047ab9 */ /* 0x000fe20000000a00 */
[C---:B------:R-:W-:Y:S01]  /*23b60*/  LEA R164, P0, R8.reuse, R185, 0x1 ;  /* 0x000000b908a47211 */ /* 0x040fe200078008ff */
[----:B------:R-:W-:Y:S01]  /*23b70*/  BSSY B1, `(.L_x_3190) ;  /* 0x000020a000017945 */ /* 0x000fe20003800000 */
[C---:B------:R-:W-:Y:S02]  /*23b80*/  LOP3.LUT P5, RZ, R247.reuse, 0x2, RZ, 0xc0, !PT ;  /* 0x00000002f7ff7812 */ /* 0x040fe400078ac0ff */
[CC--:B------:R-:W-:Y:S02]  /*23b90*/  LEA.HI.X R165, R8.reuse, R184.reuse, R4, 0x1, P0 ;  /* 0x000000b808a57211 */ /* 0x0c0fe400000f0c04 */
        /* <DEDUP_REMOVED lines=43> */
[C---:B------:R-:W-:Y:S02]  /*23e50*/  @P3 LEA R18, P0, R5.reuse, R185, 0x1 ;  /* 0x000000b905123211 */ /* 0x040fe400078008ff */
[CCC-:B------:R-:W-:Y:S01]  /*23e60*/  @P4 LEA.HI.X R21, R5.reuse, R184.reuse, R4.reuse, 0x1, P1 ;  /* 0x000000b805154211 */ /* 0x1c0fe200008f0c04 */
        /* <DEDUP_REMOVED lines=26> */
[----:B------:R-:W-:Y:S01]  /*24010*/  ISETP.GE.AND P0, PT, R246, 0x2, PT ;  /* 0x00000002f600780c */ /* 0x000fe20003f06270 */
        /* <DEDUP_REMOVED lines=43> */
[----:B--2---:R-:W3:Y:S04]  /*242d0*/  LDSM.16.M88.4 R16, [R229+0x8800] ;  /* 0x00880000e510783b */ /* 0x004ee80000000200 */
[----:B-1----:R-:W5:Y:S04]  /*242e0*/  LDSM.16.M88.4 R24, [R229+0x9000] ;  /* 0x00900000e518783b */ /* 0x002f680000000200 */
[----:B------:R-:W0:Y:S04]  /*242f0*/  LDGDEPBAR ;  /* 0x00000000000079af */ /* 0x000e280000000000 */
[----:B------:R-:W1:Y:S04]  /*24300*/  LDSM.16.M88.4 R168, [R229+0x9800] ;  /* 0x00980000e5a8783b */ /* 0x000e680000000200 */
[----:B------:R-:W-:Y:S04]  /*24310*/  LDSM.16.M88.4 R172, [R228] ;  /* 0x00000000e4ac783b */ /* 0x000fe80000000200 */
[----:B------:R-:W2:Y:S04]  /*24320*/  LDSM.16.M88.4 R176, [R227] ;  /* 0x00000000e3b0783b */ /* 0x000ea80000000200 */
[----:B------:R-:W1:Y:S04]  /*24330*/  LDSM.16.M88.4 R180, [R219] ;  /* 0x00000000dbb4783b */ /* 0x000e680000000200 */
[----:B------:R-:W1:Y:S04]  /*24340*/  LDSM.16.M88.4 R184, [R218] ;  /* 0x00000000dab8783b */ /* 0x000e680000000200 */
[----:B------:R-:W1:Y:S01]  /*24350*/  LDSM.16.M88.4 R188, [R217] ;  /* 0x00000000d9bc783b */ /* 0x000e620000000200 */
[C---:B----4-:R-:W-:Y:S03]  /*24360*/  HMMA.16816.F32 R4, R32.reuse, R8, RZ ;  /* 0x000000082004723c */ /* 0x050fe600000018ff */
[----:B------:R-:W-:Y:S04]  /*24370*/  LDSM.16.M88.4 R192, [R226] ;  /* 0x00000000e2c0783b */ /* 0x000fe80000000200 */
[----:B------:R-:W4:Y:S01]  /*24380*/  LDSM.16.M88.4 R196, [R223+0x8000] ;  /* 0x00800000dfc4783b */ /* 0x000f220000000200 */
[C---:B------:R-:W-:Y:S03]  /*24390*/  HMMA.16816.F32 R8, R32.reuse, R10, RZ ;  /* 0x0000000a2008723c */ /* 0x040fe600000018ff */
[----:B------:R-:W2:Y:S05]  /*243a0*/  LDSM.16.M88.4 R200, [R223+0x8800] ;  /* 0x00880000dfc8783b */ /* 0x000eaa0000000200 */
[C---:B---3--:R-:W-:Y:S08]  /*243b0*/  HMMA.16816.F32 R12, R32.reuse, R16, RZ ;  /* 0x00000010200c723c */ /* 0x048ff000000018ff */
[C---:B------:R-:W-:Y:S08]  /*243c0*/  HMMA.16816.F32 R16, R32.reuse, R18, RZ ;  /* 0x000000122010723c */ /* 0x040ff000000018ff */
[C---:B-----5:R-:W-:Y:S08]  /*243d0*/  HMMA.16816.F32 R20, R32.reuse, R24, RZ ;  /* 0x000000182014723c */ /* 0x060ff000000018ff */
[C---:B------:R-:W-:Y:S08]  /*243e0*/  HMMA.16816.F32 R24, R32.reuse, R26, RZ ;  /* 0x0000001a2018723c */ /* 0x040ff000000018ff */
[C---:B-1----:R-:W-:Y:S08]  /*243f0*/  HMMA.16816.F32 R28, R32.reuse, R168, RZ ;  /* 0x000000a8201c723c */ /* 0x042ff000000018ff */
[----:B------:R-:W-:Y:S01]  /*24400*/  HMMA.16816.F32 R32, R32, R170, RZ ;  /* 0x000000aa2020723c */ /* 0x000fe200000018ff */
        /* <DEDUP_REMOVED lines=8> */
[C---:B------:R-:W-:Y:S01]  /*24490*/  HMMA.16816.F32 R24, R172.reuse, R186, R24 ;  /* 0x000000baac18723c */ /* 0x040fe20000001818 */
[----:B------:R-:W3:Y:S07]  /*244a0*/  LDSM.16.M88.4 R184, [R216] ;  /* 0x00000000d8b8783b */ /* 0x000eee0000000200 */
[C---:B------:R-:W-:Y:S08]  /*244b0*/  HMMA.16816.F32 R28, R172.reuse, R188, R28 ;  /* 0x000000bcac1c723c */ /* 0x040ff0000000181c */
[----:B------:R-:W-:Y:S01]  /*244c0*/  HMMA.16816.F32 R32, R172, R190, R32 ;  /* 0x000000beac20723c */ /* 0x000fe20000001820 */
[----:B------:R-:W5:Y:S04]  /*244d0*/  LDSM.16.M88.4 R172, [R216+0x800] ;  /* 0x00080000d8ac783b */ /* 0x000f680000000200 */
        /* <DEDUP_REMOVED lines=12> */
[----:B------:R-:W2:Y:S04]  /*245a0*/  LDSM.16.M88.4 R176, [R229+0xa800] ;  /* 0x00a80000e5b0783b */ /* 0x000ea80000000200 */
[----:B------:R-:W4:Y:S03]  /*245b0*/  LDSM.16.M88.4 R192, [R229+0xb000] ;  /* 0x00b00000e5c0783b */ /* 0x000f260000000200 */
[C---:B---3--:R-:W-:Y:S08]  /*245c0*/  HMMA.16816.F32 R4, R180.reuse, R184, R4 ;  /* 0x000000b8b404723c */ /* 0x048ff00000001804 */
[C---:B------:R-:W-:Y:S01]  /*245d0*/  HMMA.16816.F32 R8, R180.reuse, R186, R8 ;  /* 0x000000bab408723c */ /* 0x040fe20000001808 */
[----:B------:R-:W3:Y:S07]  /*245e0*/  LDSM.16.M88.4 R184, [R229+0xb800] ;  /* 0x00b80000e5b8783b */ /* 0x000eee0000000200 */
[C---:B-----5:R-:W-:Y:S08]  /*245f0*/  HMMA.16816.F32 R12, R180.reuse, R172, R12 ;  /* 0x000000acb40c723c */ /* 0x060ff0000000180c */
[C---:B------:R-:W-:Y:S01]  /*24600*/  HMMA.16816.F32 R16, R180.reuse, R174, R16 ;  /* 0x000000aeb410723c */ /* 0x040fe20000001810 */
[----:B------:R-:W-:Y:S07]  /*24610*/  LDSM.16.M88.4 R172, [R215] ;  /* 0x00000000d7ac783b */ /* 0x000fee0000000200 */
[C---:B------:R-:W-:Y:S08]  /*24620*/  HMMA.16816.F32 R20, R180.reuse, R188, R20 ;  /* 0x000000bcb414723c */ /* 0x040ff00000001814 */
[C---:B------:R-:W-:Y:S01]  /*24630*/  HMMA.16816.F32 R24, R180.reuse, R190, R24 ;  /* 0x000000beb418723c */ /* 0x040fe20000001818 */
[----:B------:R-:W-:Y:S07]  /*24640*/  LDSM.16.M88.4 R188, [R213] ;  /* 0x00000000d5bc783b */ /* 0x000fee0000000200 */
[C---:B-1----:R-:W-:Y:S08]  /*24650*/  HMMA.16816.F32 R28, R180.reuse, R168, R28 ;  /* 0x000000a8b41c723c */ /* 0x042ff0000000181c */
[----:B------:R-:W-:Y:S01]  /*24660*/  HMMA.16816.F32 R32, R180, R170, R32 ;  /* 0x000000aab420723c */ /* 0x000fe20000001820 */
[----:B------:R-:W1:Y:S04]  /*24670*/  LDSM.16.M88.4 R168, [R228+0x2000] ;  /* 0x00200000e4a8783b */ /* 0x000e680000000200 */
[----:B------:R-:W5:Y:S03]  /*24680*/  LDSM.16.M88.4 R180, [R214] ;  /* 0x00000000d6b4783b */ /* 0x000f660000000200 */
[C---:B------:R-:W-:Y:S08]  /*24690*/  HMMA.16816.F32 R4, R196.reuse, R200, R4 ;  /* 0x000000c8c404723c */ /* 0x040ff00000001804 */
[C---:B------:R-:W-:Y:S01]  /*246a0*/  HMMA.16816.F32 R8, R196.reuse, R202, R8 ;  /* 0x000000cac408723c */ /* 0x040fe20000001808 */
[----:B------:R-:W1:Y:S07]  /*246b0*/  LDSM.16.M88.4 R200, [R212] ;  /* 0x00000000d4c8783b */ /* 0x000e6e0000000200 */
[C---:B--2---:R-:W-:Y:S08]  /*246c0*/  HMMA.16816.F32 R12, R196.reuse, R176, R12 ;  /* 0x000000b0c40c723c */ /* 0x044ff0000000180c */
[C---:B------:R-:W-:Y:S01]  /*246d0*/  HMMA.16816.F32 R16, R196.reuse, R178, R16 ;  /* 0x000000b2c410723c */ /* 0x040fe20000001810 */
[----:B------:R-:W-:Y:S07]  /*246e0*/  LDSM.16.M88.4 R176, [R226+0x2000] ;  /* 0x00200000e2b0783b */ /* 0x000fee0000000200 */
[C---:B----4-:R-:W-:Y:S08]  /*246f0*/  HMMA.16816.F32 R20, R196.reuse, R192, R20 ;  /* 0x000000c0c414723c */ /* 0x050ff00000001814 */
        /* <DEDUP_REMOVED lines=11> */
[----:B------:R-:W-:Y:S07]  /*247b0*/  LDSM.16.M88.4 R180, [R225+0x2000] ;  /* 0x00200000e1b4783b */ /* 0x000fee0000000200 */
[C---:B------:R-:W-:Y:S08]  /*247c0*/  HMMA.16816.F32 R20, R168.reuse, R188, R20 ;  /* 0x000000bca814723c */ /* 0x040ff00000001814 */
[C---:B------:R-:W-:Y:S01]  /*247d0*/  HMMA.16816.F32 R24, R168.reuse, R190, R24 ;  /* 0x000000bea818723c */ /* 0x040fe20000001818 */
[----:B------:R-:W5:Y:S07]  /*247e0*/  LDSM.16.M88.4 R188, [R216+0x2000] ;  /* 0x00200000d8bc783b */ /* 0x000f6e0000000200 */
        /* <DEDUP_REMOVED lines=13> */
[C---:B-1----:R-:W-:Y:S08]  /*248c0*/  HMMA.16816.F32 R28, R176.reuse, R172, R28 ;  /* 0x000000acb01c723c */ /* 0x042ff0000000181c */
[----:B------:R-:W-:Y:S01]  /*248d0*/  HMMA.16816.F32 R32, R176, R174, R32 ;  /* 0x000000aeb020723c */ /* 0x000fe20000001820 */
[----:B------:R-:W-:Y:S04]  /*248e0*/  LDSM.16.M88.4 R172, [R229+0xd000] ;  /* 0x00d00000e5ac783b */ /* 0x000fe80000000200 */
[----:B------:R-:W-:Y:S03]  /*248f0*/  LDSM.16.M88.4 R176, [R229+0xd800] ;  /* 0x00d80000e5b0783b */ /* 0x000fe60000000200 */
[C---:B-----5:R-:W-:Y:S08]  /*24900*/  HMMA.16816.F32 R4, R180.reuse, R188, R4 ;  /* 0x000000bcb404723c */ /* 0x060ff00000001804 */
[C---:B------:R-:W-:Y:S01]  /*24910*/  HMMA.16816.F32 R8, R180.reuse, R190, R8 ;  /* 0x000000beb408723c */ /* 0x040fe20000001808 */
[----:B------:R-:W-:Y:S07]  /*24920*/  LDSM.16.M88.4 R188, [R228+0x4000] ;  /* 0x00400000e4bc783b */ /* 0x000fee0000000200 */
[C---:B------:R-:W-:Y:S08]  /*24930*/  HMMA.16816.F32 R12, R180.reuse, R168, R12 ;  /* 0x000000a8b40c723c */ /* 0x040ff0000000180c */
[C---:B------:R-:W-:Y:S01]  /*24940*/  HMMA.16816.F32 R16, R180.reuse, R170, R16 ;  /* 0x000000aab410723c */ /* 0x040fe20000001810 */
[----:B------:R-:W1:Y:S07]  /*24950*/  LDSM.16.M88.4 R168, [R229+0xc800] ;  /* 0x00c80000e5a8783b */ /* 0x000e6e0000000200 */
[C---:B------:R-:W-:Y:S08]  /*24960*/  HMMA.16816.F32 R20, R180.reuse, R200, R20 ;  /* 0x000000c8b414723c */ /* 0x040ff00000001814 */
[C---:B------:R-:W-:Y:S01]  /*24970*/  HMMA.16816.F32 R24, R180.reuse, R202, R24 ;  /* 0x000000cab418723c */ /* 0x040fe20000001818 */
[----:B------:R-:W4:Y:S07]  /*24980*/  LDSM.16.M88.4 R200, [R211] ;  /* 0x00000000d3c8783b */ /* 0x000f2e0000000200 */
[C---:B--2---:R-:W-:Y:S08]  /*24990*/  HMMA.16816.F32 R28, R180.reuse, R184, R28 ;  /* 0x000000b8b41c723c */ /* 0x044ff0000000181c */
[----:B------:R-:W-:Y:S01]  /*249a0*/  HMMA.16816.F32 R32, R180, R186, R32 ;  /* 0x000000bab420723c */ /* 0x000fe20000001820 */
[----:B------:R-:W2:Y:S04]  /*249b0*/  LDSM.16.M88.4 R180, [R210] ;  /* 0x00000000d2b4783b */ /* 0x000ea80000000200 */
[----:B------:R-:W5:Y:S03]  /*249c0*/  LDSM.16.M88.4 R184, [R209] ;  /* 0x00000000d1b8783b */ /* 0x000f660000000200 */
[C---:B---3--:R-:W-:Y:S08]  /*249d0*/  HMMA.16816.F32 R4, R192.reuse, R196, R4 ;  /* 0x000000c4c004723c */ /* 0x048ff00000001804 */
[C---:B------:R-:W-:Y:S01]  /*249e0*/  HMMA.16816.F32 R8, R192.reuse, R198, R8 ;  /* 0x000000c6c008723c */ /* 0x040fe20000001808 */
[----:B------:R-:W3:Y:S07]  /*249f0*/  LDSM.16.M88.4 R196, [R208] ;  /* 0x00000000d0c4783b */ /* 0x000eee0000000200 */
        /* <DEDUP_REMOVED lines=8> */
[----:B------:R-:W1:Y:S04]  /*24a80*/  LDSM.16.M88.4 R176, [R223+0xc800] ;  /* 0x00c80000dfb0783b */ /* 0x000e680000000200 */
[----:B------:R-:W1:Y:S03]  /*24a90*/  LDSM.16.M88.4 R192, [R223+0xd000] ;  /* 0x00d00000dfc0783b */ /* 0x000e660000000200 */
[C---:B----4-:R-:W-:Y:S08]  /*24aa0*/  HMMA.16816.F32 R4, R188.reuse, R200, R4 ;  /* 0x000000c8bc04723c */ /* 0x050ff00000001804 */
[C---:B------:R-:W-:Y:S01]  /*24ab0*/  HMMA.16816.F32 R8, R188.reuse, R202, R8 ;  /* 0x000000cabc08723c */ /* 0x040fe20000001808 */
[----:B------:R-:W4:Y:S07]  /*24ac0*/  LDSM.16.M88.4 R200, [R223+0xd800] ;  /* 0x00d80000dfc8783b */ /* 0x000f2e0000000200 */
[C---:B--2---:R-:W-:Y:S08]  /*24ad0*/  HMMA.16816.F32 R12, R188.reuse, R180, R12 ;  /* 0x000000b4bc0c723c */ /* 0x044ff0000000180c */
        /* <DEDUP_REMOVED lines=8> */
[----:B------:R-:W5:Y:S03]  /*24b60*/  LDSM.16.M88.4 R196, [R216+0x5000] ;  /* 0x00500000d8c4783b */ /* 0x000f660000000200 */
        /* <DEDUP_REMOVED lines=8> */
[----:B------:R-:W1:Y:S07]  /*24bf0*/  LDSM.16.M88.4 R192, [R229+0xe000] ;  /* 0x00e00000e5c0783b */ /* 0x000e6e0000000200 */
[C---:B----4-:R-:W-:Y:S08]  /*24c00*/  HMMA.16816.F32 R28, R168.reuse, R200, R28 ;  /* 0x000000c8a81c723c */ /* 0x050ff0000000181c */
[----:B------:R-:W-:Y:S01]  /*24c10*/  HMMA.16816.F32 R32, R168, R202, R32 ;  /* 0x000000caa820723c */ /* 0x000fe20000001820 */
[----:B------:R-:W4:Y:S04]  /*24c20*/  LDSM.16.M88.4 R168, [R229+0xe800] ;  /* 0x00e80000e5a8783b */ /* 0x000f280000000200 */
[----:B------:R-:W1:Y:S03]  /*24c30*/  LDSM.16.M88.4 R200, [R229+0xf000] ;  /* 0x00f00000e5c8783b */ /* 0x000e660000000200 */
        /* <DEDUP_REMOVED lines=8> */
[----:B------:R-:W3:Y:S07]  /*24cc0*/  LDSM.16.M88.4 R196, [R207] ;  /* 0x00000000cfc4783b */ /* 0x000eee0000000200 */
[C---:B-1----:R-:W-:Y:S08]  /*24cd0*/  HMMA.16816.F32 R28, R180.reuse, R172, R28 ;  /* 0x000000acb41c723c */ /* 0x042ff0000000181c */
[----:B------:R-:W-:Y:S01]  /*24ce0*/  HMMA.16816.F32 R32, R180, R174, R32 ;  /* 0x000000aeb420723c */ /* 0x000fe20000001820 */
[----:B------:R-:W-:Y:S04]  /*24cf0*/  LDSM.16.M88.4 R172, [R205] ;  /* 0x00000000cdac783b */ /* 0x000fe80000000200 */
[----:B------:R-:W-:Y:S03]  /*24d00*/  LDSM.16.M88.4 R180, [R204] ;  /* 0x00000000ccb4783b */ /* 0x000fe60000000200 */
[C---:B------:R-:W-:Y:S08]  /*24d10*/  HMMA.16816.F32 R4, R176.reuse, R192, R4 ;  /* 0x000000c0b004723c */ /* 0x040ff00000001804 */
[C---:B------:R-:W-:Y:S01]  /*24d20*/  HMMA.16816.F32 R8, R176.reuse, R194, R8 ;  /* 0x000000c2b008723c */ /* 0x040fe20000001808 */
[----:B------:R-:W-:Y:S07]  /*24d30*/  LDSM.16.M88.4 R192, [R226+0x6000] ;  /* 0x00600000e2c0783b */ /* 0x000fee0000000200 */
[C---:B----4-:R-:W-:Y:S08]  /*24d40*/  HMMA.16816.F32 R12, R176.reuse, R168, R12 ;  /* 0x000000a8b00c723c */ /* 0x050ff0000000180c */
[C---:B------:R-:W-:Y:S01]  /*24d50*/  HMMA.16816.F32 R16, R176.reuse, R170, R16 ;  /* 0x000000aab010723c */ /* 0x040fe20000001810 */
[----:B------:R-:W1:Y:S07]  /*24d60*/  LDSM.16.M88.4 R168, [R206] ;  /* 0x00000000cea8783b */ /* 0x000e6e0000000200 */
[C---:B------:R-:W-:Y:S08]  /*24d70*/  HMMA.16816.F32 R20, R176.reuse, R200, R20 ;  /* 0x000000c8b014723c */ /* 0x040ff00000001814 */
[C---:B------:R-:W-:Y:S01]  /*24d80*/  HMMA.16816.F32 R24, R176.reuse, R202, R24 ;  /* 0x000000cab018723c */ /* 0x040fe20000001818 */
[----:B------:R-:W4:Y:S07]  /*24d90*/  LDSM.16.M88.4 R200, [R223+0xe000] ;  /* 0x00e00000dfc8783b */ /* 0x000f2e0000000200 */
[C---:B--2---:R-:W-:Y:S08]  /*24da0*/  HMMA.16816.F32 R28, R176.reuse, R184, R28 ;  /* 0x000000b8b01c723c */ /* 0x044ff0000000181c */
[----:B------:R-:W-:Y:S01]  /*24db0*/  HMMA.16816.F32 R32, R176, R186, R32 ;  /* 0x000000bab020723c */ /* 0x000fe20000001820 */
[----:B------:R-:W2:Y:S04]  /*24dc0*/  LDSM.16.M88.4 R176, [R223+0xe800] ;  /* 0x00e80000dfb0783b */ /* 0x000ea80000000200 */
[----:B------:R-:W5:Y:S03]  /*24dd0*/  LDSM.16.M88.4 R184, [R223+0xf000] ;  /* 0x00f00000dfb8783b */ /* 0x000f660000000200 */
[C---:B---3--:R-:W-:Y:S08]  /*24de0*/  HMMA.16816.F32 R4, R188.reuse, R196, R4 ;  /* 0x000000c4bc04723c */ /* 0x048ff00000001804 */
[C---:B------:R-:W-:Y:S01]  /*24df0*/  HMMA.16816.F32 R8, R188.reuse, R198, R8 ;  /* 0x000000c6bc08723c */ /* 0x040fe20000001808 */
[----:B------:R-:W3:Y:S07]  /*24e00*/  LDSM.16.M88.4 R196, [R223+0xf800] ;  /* 0x00f80000dfc4783b */ /* 0x000eee0000000200 */
        /* <DEDUP_REMOVED lines=12> */
[----:B------:R-:W4:Y:S01]  /*24ed0*/  LDSM.16.M88.4 R200, [R216+0x7800] ;  /* 0x00780000d8c8783b */ /* 0x000f220000000200 */
[----:B------:R-:W-:Y:S04]  /*24ee0*/  DEPBAR.LE SB0, 0x0 ;  /* 0x000080000000791a */ /* 0x000fe80000000000 */
[----:B------:R-:W-:Y:S02]  /*24ef0*/  BAR.SYNC.DEFER_BLOCKING 0x0 ;  /* 0x0000000000007b1d */ /* 0x000fe40000010000 */
[C---:B--2---:R-:W-:Y:S08]  /*24f00*/  HMMA.16816.F32 R12, R192.reuse, R176, R12 ;  /* 0x000000b0c00c723c */ /* 0x044ff0000000180c */
[C---:B------:R-:W-:Y:S08]  /*24f10*/  HMMA.16816.F32 R16, R192.reuse, R178, R16 ;  /* 0x000000b2c010723c */ /* 0x040ff00000001810 */
[C---:B-----5:R-:W-:Y:S07]  /*24f20*/  HMMA.16816.F32 R20, R192.reuse, R184, R20 ;  /* 0x000000b8c014723c */ /* 0x060fee0000001814 */
[----:B------:R-:W-:Y:S01]  /*24f30*/  IMAD.MOV.U32 R185, RZ, RZ, R164 ;  /* 0x000000ffffb97224 */ /* 0x000fe200078e00a4 */
[C---:B------:R-:W-:Y:S04]  /*24f40*/  HMMA.16816.F32 R24, R192.reuse, R186, R24 ;  /* 0x000000bac018723c */ /* 0x040fe80000001818 */
[----:B------:R-:W-:Y:S04]  /*24f50*/  IMAD.MOV.U32 R184, RZ, RZ, R165 ;  /* 0x000000ffffb87224 */ /* 0x000fe800078e00a5 */
[C---:B---3--:R-:W-:Y:S08]  /*24f60*/  HMMA.16816.F32 R28, R192.reuse, R196, R28 ;  /* 0x000000c4c01c723c */ /* 0x048ff0000000181c */
[----:B------:R-:W-:Y:S08]  /*24f70*/  HMMA.16816.F32 R32, R192, R198, R32 ;  /* 0x000000c6c020723c */ /* 0x000ff00000001820 */
[C---:B-1----:R-:W-:Y:S08]  /*24f80*/  HMMA.16816.F32 R4, R168.reuse, R172, R4 ;  /* 0x000000aca804723c */ /* 0x042ff00000001804 */
[C---:B------:R-:W-:Y:S08]  /*24f90*/  HMMA.16816.F32 R8, R168.reuse, R174, R8 ;  /* 0x000000aea808723c */ /* 0x040ff00000001808 */
[C---:B------:R-:W-:Y:S08]  /*24fa0*/  HMMA.16816.F32 R12, R168.reuse, R180, R12 ;  /* 0x000000b4a80c723c */ /* 0x040ff0000000180c */
[C---:B------:R-:W-:Y:S08]  /*24fb0*/  HMMA.16816.F32 R16, R168.reuse, R182, R16 ;  /* 0x000000b6a810723c */ /* 0x040ff00000001810 */
[C---:B------:R-:W-:Y:S08]  /*24fc0*/  HMMA.16816.F32 R20, R168.reuse, R188, R20 ;  /* 0x000000bca814723c */ /* 0x040ff00000001814 */
[C---:B------:R-:W-:Y:S08]  /*24fd0*/  HMMA.16816.F32 R24, R168.reuse, R190, R24 ;  /* 0x000000bea818723c */ /* 0x040ff00000001818 */
[C---:B----4-:R-:W-:Y:S08]  /*24fe0*/  HMMA.16816.F32 R28, R168.reuse, R200, R28 ;  /* 0x000000c8a81c723c */ /* 0x050ff0000000181c */
[----:B------:R-:W-:Y:S01]  /*24ff0*/  HMMA.16816.F32 R32, R168, R202, R32 ;  /* 0x000000caa820723c */ /* 0x000fe20000001820 */
[----:B------:R-:W-:Y:S07]  /*25000*/  @!UPT UIADD3 URZ, URZ, URZ, URZ ;  /* 0x0000003f3f3ff290 */ /* 0x000fee000fffe03f */
        /* <DEDUP_REMOVED lines=12> */
[----:B------:R-:W-:Y:S02]  /*250d0*/  IABS R164, R174 ;  /* 0x000000ae00a47213 */ /* 0x000fe40000000000 */
[-C--:B--2---:R-:W-:Y:S02]  /*250e0*/  IABS R169, R173.reuse ;  /* 0x000000ad00a97213 */ /* 0x084fe40000000000 */
[-C--:B------:R-:W-:Y:S02]  /*250f0*/  IABS R168, R173.reuse ;  /* 0x000000ad00a87213 */ /* 0x080fe40000000000 */
[----:B------:R-:W1:Y:S01]  /*25100*/  I2F.RP R176, R169 ;  /* 0x000000a900b07306 */ /* 0x000e620000209400 */
        /* <DEDUP_REMOVED lines=11> */
[----:B------:R-:W-:Y:S02]  /*251c0*/  IMAD R165, R170, R168, R165 ;  /* 0x000000a8aaa57224 */ /* 0x000fe400078e02a5 */
        /* <DEDUP_REMOVED lines=16> */
[C---:B------:R-:W-:Y:S04]  /*252d0*/  ISETP.NE.AND P2, PT, R173.reuse, RZ, PT ;  /* 0x000000ffad00720c */ /* 0x040fe80003f45270 */
[C---:B------:R-:W-:Y:S02]  /*252e0*/  SEL R168, R164.reuse, R170, !P2 ;  /* 0x000000aaa4a87207 */ /* 0x040fe40005000000 */
[----:B------:R-:W2:Y:S01]  /*252f0*/  LD.E.64 R170, [R166.64+0x38] ;  /* 0x00003804a6aa7980 */ /* 0x000ea2000c101b00 */
[----:B------:R-:W-:Y:S05]  /*25300*/  @!P1 IMAD.MOV R172, RZ, RZ, -R172 ;  /* 0x000000ffffac9224 */ /* 0x000fea00078e0aac */
[----:B------:R-:W-:Y:S02]  /*25310*/  SEL R172, R164, R172, !P2 ;  /* 0x000000aca4ac7207 */ /* 0x000fe40005000000 */
        /* <DEDUP_REMOVED lines=22> */
.L_x_3193:
[----:B------:R-:W-:Y:S02]  /*25480*/  ULDC.64 UR4, c[0x0][0x118] ;  /* 0x0000460000047ab9 */ /* 0x000fe40000000a00 */
[----:B------:R-:W2:Y:S02]  /*25490*/  LD.E R170, [R166.64+0x38] ;  /* 0x00003804a6aa7980 */ /* 0x000ea4000c101900 */
[----:B--2---:R-:W-:Y:S04]  /*254a0*/  LEA R170, -R170, RZ, 0x6 ;  /* 0x000000ffaaaa7211 */ /* 0x004fe800078e31ff */
[----:B------:R-:W-:Y:S02]  /*254b0*/  SHF.R.S32.HI R164, RZ, 0x1f, R170 ;  /* 0x0000001fffa47819 */ /* 0x000fe400000114aa */
.L_x_3194:
[----:B------:R-:W-:Y:S05]  /*254c0*/  BSYNC B0 ;  /* 0x0000000000007941 */ /* 0x000fea0003800000 */
.L_x_3192:
        /* <DEDUP_REMOVED lines=116> */
.L_x_3191:
[----:B------:R-:W-:Y:S05]  /*25c10*/  BSYNC B1 ;  /* 0x0000000000017941 */ /* 0x000fea0003800000 */
.L_x_3190:
[----:B------:R-:W-:Y:S01]  /*25c20*/  ULDC.64 UR4, c[0x0][0x118] ;  /* 0x0000460000047ab9 */ /* 0x000fe20000000a00 */
[----:B------:R-:W2:Y:S08]  /*25c30*/  S2R R165, SR_TID.X ;  /* 0x0000000000a57919 */ /* 0x000eb00000002100 */
[----:B------:R3:W4:Y:S04]  /*25c40*/  LD.E R166, [R166.64+0xdc] ;  /* 0x0000dc04a6a67980 */ /* 0x000728000c101900 */
[----:B-1----:R-:W-:Y:S01]  /*25c50*/  LDSM.16.MT88.4 R180, [R224+0x14800] ;  /* 0x01480000e0b4783b */ /* 0x002fe20000004200 */
[----:B---3--:R-:W-:Y:S02]  /*25c60*/  IADD3 R167, R246, -0x1, RZ ;  /* 0xfffffffff6a77810 */ /* 0x008fe40007ffe0ff */
[----:B--2---:R-:W-:Y:S04]  /*25c70*/  SHF.L.U32 R165, R165, 0x1, RZ ;  /* 0x00000001a5a57819 */ /* 0x004fe800000006ff */
[----:B------:R-:W-:Y:S04]  /*25c80*/  LOP3.LUT R165, R165, 0x6, RZ, 0xc0, !PT ;  /* 0x00000006a5a57812 */ /* 0x000fe800078ec0ff */
[----:B------:R-:W-:Y:S04]  /*25c90*/  LEA R165, R167, R165, 0x6 ;  /* 0x000000a5a7a57211 */ /* 0x000fe800078e30ff */
[C---:B------:R-:W-:Y:S01]  /*25ca0*/  IADD3 R176, R165.reuse, 0x9, RZ ;  /* 0x00000009a5b07810 */ /* 0x040fe20007ffe0ff */
[----:B------:R-:W1:Y:S01]  /*25cb0*/  I2F R179, R165 ;  /* 0x000000a500b37306 */ /* 0x000e620000201400 */
[C---:B------:R-:W-:Y:S02]  /*25cc0*/  IADD3 R171, R165.reuse, 0x10, RZ ;  /* 0x00000010a5ab7810 */ /* 0x040fe40007ffe0ff */
[C---:B------:R-:W-:Y:S02]  /*25cd0*/  IADD3 R178, R165.reuse, 0x1, RZ ;  /* 0x00000001a5b27810 */ /* 0x040fe40007ffe0ff */
[C---:B------:R-:W-:Y:S02]  /*25ce0*/  IADD3 R177, R165.reuse, 0x8, RZ ;  /* 0x00000008a5b17810 */ /* 0x040fe40007ffe0ff */
[C---:B------:R-:W-:Y:S02]  /*25cf0*/  IADD3 R175, R165.reuse, 0x11, RZ ;  /* 0x00000011a5af7810 */ /* 0x040fe40007ffe0ff */
[C---:B------:R-:W-:Y:S01]  /*25d00*/  IADD3 R172, R165.reuse, 0x18, RZ ;  /* 0x00000018a5ac7810 */ /* 0x040fe20007ffe0ff */
[----:B------:R-:W2:Y:S01]  /*25d10*/  I2F R176, R176 ;  /* 0x000000b000b07306 */ /* 0x000ea20000201400 */
[C---:B------:R-:W-:Y:S02]  /*25d20*/  IADD3 R174, R165.reuse, 0x19, RZ ;  /* 0x00000019a5ae7810 */ /* 0x040fe40007ffe0ff */
[C---:B------:R-:W-:Y:S02]  /*25d30*/  IADD3 R173, R165.reuse, 0x20, RZ ;  /* 0x00000020a5ad7810 */ /* 0x040fe40007ffe0ff */
[C---:B------:R-:W-:Y:S02]  /*25d40*/  IADD3 R170, R165.reuse, 0x21, RZ ;  /* 0x00000021a5aa7810 */ /* 0x040fe40007ffe0ff */
[C---:B------:R-:W-:Y:S02]  /*25d50*/  IADD3 R169, R165.reuse, 0x28, RZ ;  /* 0x00000028a5a97810 */ /* 0x040fe40007ffe0ff */
[C---:B------:R-:W-:Y:S01]  /*25d60*/  IADD3 R164, R165.reuse, 0x29, RZ ;  /* 0x00000029a5a47810 */ /* 0x040fe20007ffe0ff */
[----:B------:R-:W3:Y:S01]  /*25d70*/  I2F R171, R171 ;  /* 0x000000ab00ab7306 */ /* 0x000ee20000201400 */
[C---:B------:R-:W-:Y:S01]  /*25d80*/  IADD3 R168, R165.reuse, 0x30, RZ ;  /* 0x00000030a5a87810 */ /* 0x040fe20007ffe0ff */
[CC--:B-1----:R-:W-:Y:S02]  /*25d90*/  FFMA.FTZ R6, R0.reuse, R179.reuse, R6 ;  /* 0x000000b300067223 */ /* 0x0c2fe40000010006 */
[C---:B------:R-:W-:Y:S06]  /*25da0*/  FFMA.FTZ R4, R0.reuse, R179, R4 ;  /* 0x000000b300047223 */ /* 0x040fec0000010004 */
[----:B------:R-:W1:Y:S01]  /*25db0*/  I2F R178, R178 ;  /* 0x000000b200b27306 */ /* 0x000e620000201400 */
[CC--:B--2---:R-:W-:Y:S02]  /*25dc0*/  FFMA.FTZ R11, R0.reuse, R176.reuse, R11 ;  /* 0x000000b0000b7223 */ /* 0x0c4fe4000001000b */
[C---:B------:R-:W-:Y:S01]  /*25dd0*/  FFMA.FTZ R9, R0.reuse, R176, R9 ;  /* 0x000000b000097223 */ /* 0x040fe20000010009 */
[----:B------:R-:W-:Y:S06]  /*25de0*/  IADD3 R176, R165, 0x31, RZ ;  /* 0x00000031a5b07810 */ /* 0x000fec0007ffe0ff */
[----:B------:R-:W2:Y:S01]  /*25df0*/  I2F R177, R177 ;  /* 0x000000b100b17306 */ /* 0x000ea20000201400 */
[CC--:B---3--:R-:W-:Y:S02]  /*25e00*/  FFMA.FTZ R14, R0.reuse, R171.reuse, R14 ;  /* 0x000000ab000e7223 */ /* 0x0c8fe4000001000e */
[C---:B------:R-:W-:Y:S07]  /*25e10*/  FFMA.FTZ R12, R0.reuse, R171, R12 ;  /* 0x000000ab000c7223 */ /* 0x040fee000001000c */
[----:B------:R3:W5:Y:S01]  /*25e20*/  I2F R171, R176 ;  /* 0x000000b000ab7306 */ /* 0x0007620000201400 */
[CC--:B-1----:R-:W-:Y:S02]  /*25e30*/  FFMA.FTZ R7, R0.reuse, R178.reuse, R7 ;  /* 0x000000b200077223 */ /* 0x0c2fe40000010007 */
[C---:B------:R-:W-:Y:S07]  /*25e40*/  FFMA.FTZ R5, R0.reuse, R178, R5 ;  /* 0x000000b200057223 */ /* 0x040fee0000010005 */
[----:B------:R-:W1:Y:S01]  /*25e50*/  I2F R175, R175 ;  /* 0x000000af00af7306 */ /* 0x000e620000201400 */
[CC--:B--2---:R-:W-:Y:S02]  /*25e60*/  FFMA.FTZ R10, R0.reuse, R177.reuse, R10 ;  /* 0x000000b1000a7223 */ /* 0x0c4fe4000001000a */
[----:B------:R-:W-:Y:S01]  /*25e70*/  FFMA.FTZ R8, R0, R177, R8 ;  /* 0x000000b100087223 */ /* 0x000fe20000010008 */
[----:B------:R-:W-:Y:S06]  /*25e80*/  FMNMX.FTZ R177, R6, R2, !PT ;  /* 0x0000000206b17209 */ /* 0x000fec0007810000 */
[----:B------:R-:W2:Y:S01]  /*25e90*/  I2F R172, R172 ;  /* 0x000000ac00ac7306 */ /* 0x000ea20000201400 */
[----:B------:R-:W-:Y:S02]  /*25ea0*/  FMNMX.FTZ R177, R7, R177, !PT ;  /* 0x000000b107b17209 */ /* 0x000fe40007810000 */
[----:B---3--:R-:W-:Y:S01]  /*25eb0*/  FMNMX.FTZ R176, R4, R3, !PT ;  /* 0x0000000304b07209 */ /* 0x008fe20007810000 */
[----:B-----5:R-:W-:Y:S01]  /*25ec0*/  FFMA.FTZ R31, R0, R171, R31 ;  /* 0x000000ab001f7223 */ /* 0x020fe2000001001f */
[----:B------:R-:W-:Y:S01]  /*25ed0*/  FMNMX.FTZ R177, R10, R177, !PT ;  /* 0x000000b10ab17209 */ /* 0x000fe20007810000 */
[----:B------:R-:W-:Y:S01]  /*25ee0*/  FFMA.FTZ R29, R0, R171, R29 ;  /* 0x000000ab001d7223 */ /* 0x000fe2000001001d */
[----:B------:R-:W-:Y:S03]  /*25ef0*/  FMNMX.FTZ R176, R5, R176, !PT ;  /* 0x000000b005b07209 */ /* 0x000fe60007810000 */
[----:B------:R-:W3:Y:S01]  /*25f00*/  I2F R174, R174 ;  /* 0x000000ae00ae7306 */ /* 0x000ee20000201400 */
[----:B------:R-:W-:Y:S01]  /*25f10*/  FMNMX.FTZ R176, R8, R176, !PT ;  /* 0x000000b008b07209 */ /* 0x000fe20007810000 */
[CC--:B-1----:R-:W-:Y:S02]  /*25f20*/  FFMA.FTZ R15, R0.reuse, R175.reuse, R15 ;  /* 0x000000af000f7223 */ /* 0x0c2fe4000001000f */
[----:B------:R-:W-:Y:S01]  /*25f30*/  FFMA.FTZ R13, R0, R175, R13 ;  /* 0x000000af000d7223 */ /* 0x000fe2000001000d */
[----:B------:R-:W-:Y:S02]  /*25f40*/  FMNMX.FTZ R175, R11, R177, !PT ;  /* 0x000000b10baf7209 */ /* 0x000fe40007810000 */
[----:B------:R-:W-:Y:S03]  /*25f50*/  FMNMX.FTZ R176, R9, R176, !PT ;  /* 0x000000b009b07209 */ /* 0x000fe60007810000 */
[----:B------:R-:W1:Y:S01]  /*25f60*/  I2F R173, R173 ;  /* 0x000000ad00ad7306 */ /* 0x000e620000201400 */
[----:B------:R-:W-:Y:S02]  /*25f70*/  FMNMX.FTZ R175, R14, R175, !PT ;  /* 0x000000af0eaf7209 */ /* 0x000fe40007810000 */
[----:B------:R-:W-:Y:S01]  /*25f80*/  FMNMX.FTZ R176, R12, R176, !PT ;  /* 0x000000b00cb07209 */ /* 0x000fe20007810000 */
[CC--:B--2---:R-:W-:Y:S01]  /*25f90*/  FFMA.FTZ R18, R0.reuse, R172.reuse, R18 ;  /* 0x000000ac00127223 */ /* 0x0c4fe20000010012 */
[----:B------:R-:W-:Y:S01]  /*25fa0*/  FMNMX.FTZ R175, R15, R175, !PT ;  /* 0x000000af0faf7209 */ /* 0x000fe20007810000 */
[----:B------:R-:W-:Y:S01]  /*25fb0*/  FFMA.FTZ R16, R0, R172, R16 ;  /* 0x000000ac00107223 */ /* 0x000fe20000010010 */
[----:B------:R-:W-:Y:S02]  /*25fc0*/  IADD3 R177, R165, 0x38, RZ ;  /* 0x00000038a5b17810 */ /* 0x000fe40007ffe0ff */
[----:B------:R-:W-:Y:S01]  /*25fd0*/  FMNMX.FTZ R176, R13, R176, !PT ;  /* 0x000000b00db07209 */ /* 0x000fe20007810000 */
[----:B------:R-:W2:Y:S01]  /*25fe0*/  I2F R170, R170 ;  /* 0x000000aa00aa7306 */ /* 0x000ea20000201400 */
[----:B------:R-:W-:Y:S02]  /*25ff0*/  FMNMX.FTZ R175, R18, R175, !PT ;  /* 0x000000af12af7209 */ /* 0x000fe40007810000 */
[----:B------:R-:W-:Y:S01]  /*26000*/  IADD3 R165, R165, 0x39, RZ ;  /* 0x00000039a5a57810 */ /* 0x000fe20007ffe0ff */
[----:B---3--:R-:W-:Y:S01]  /*26010*/  FFMA.FTZ R19, R0, R174, R19 ;  /* 0x000000ae00137223 */ /* 0x008fe20000010013 */
[----:B------:R-:W-:Y:S01]  /*26020*/  FMNMX.FTZ R176, R16, R176, !PT ;  /* 0x000000b010b07209 */ /* 0x000fe20007810000 */
[C---:B------:R-:W-:Y:S03]  /*26030*/  FFMA.FTZ R17, R0.reuse, R174, R17 ;  /* 0x000000ae00117223 */ /* 0x040fe60000010011 */
[----:B------:R-:W-:Y:S01]  /*26040*/  FMNMX.FTZ R175, R19, R175, !PT ;  /* 0x000000af13af7209 */ /* 0x000fe20007810000 */
[----:B------:R-:W3:Y:S01]  /*26050*/  I2F R169, R169 ;  /* 0x000000a900a97306 */ /* 0x000ee20000201400 */
[----:B------:R-:W-:Y:S01]  /*26060*/  FMNMX.FTZ R176, R17, R176, !PT ;  /* 0x000000b011b07209 */ /* 0x000fe20007810000 */
[CC--:B-1----:R-:W-:Y:S02]  /*26070*/  FFMA.FTZ R22, R0.reuse, R173.reuse, R22 ;  /* 0x000000ad00167223 */ /* 0x0c2fe40000010016 */
[----:B------:R-:W-:Y:S03]  /*26080*/  FFMA.FTZ R20, R0, R173, R20 ;  /* 0x000000ad00147223 */ /* 0x000fe60000010014 */
[----:B------:R-:W-:Y:S03]  /*26090*/  FMNMX.FTZ R175, R22, R175, !PT ;  /* 0x000000af16af7209 */ /* 0x000fe60007810000 */
[----:B------:R-:W1:Y:S01]  /*260a0*/  I2F R164, R164 ;  /* 0x000000a400a47306 */ /* 0x000e620000201400 */
[----:B------:R-:W-:Y:S01]  /*260b0*/  FMNMX.FTZ R176, R20, R176, !PT ;  /* 0x000000b014b07209 */ /* 0x000fe20007810000 */
[CC--:B--2---:R-:W-:Y:S02]  /*260c0*/  FFMA.FTZ R23, R0.reuse, R170.reuse, R23 ;  /* 0x000000aa00177223 */ /* 0x0c4fe40000010017 */
[C---:B------:R-:W-:Y:S03]  /*260d0*/  FFMA.FTZ R21, R0.reuse, R170, R21 ;  /* 0x000000aa00157223 */ /* 0x040fe60000010015 */
[----:B------:R-:W-:Y:S03]  /*260e0*/  FMNMX.FTZ R175, R23, R175, !PT ;  /* 0x000000af17af7209 */ /* 0x000fe60007810000 */
[----:B------:R-:W2:Y:S01]  /*260f0*/  I2F R168, R168 ;  /* 0x000000a800a87306 */ /* 0x000ea20000201400 */
[----:B------:R-:W-:Y:S01]  /*26100*/  FMNMX.FTZ R176, R21, R176, !PT ;  /* 0x000000b015b07209 */ /* 0x000fe20007810000 */
[CC--:B---3--:R-:W-:Y:S02]  /*26110*/  FFMA.FTZ R26, R0.reuse, R169.reuse, R26 ;  /* 0x000000a9001a7223 */ /* 0x0c8fe4000001001a */
[----:B------:R-:W-:Y:S03]  /*26120*/  FFMA.FTZ R24, R0, R169, R24 ;  /* 0x000000a900187223 */ /* 0x000fe60000010018 */
[----:B------:R-:W-:Y:S03]  /*26130*/  FMNMX.FTZ R175, R26, R175, !PT ;  /* 0x000000af1aaf7209 */ /* 0x000fe60007810000 */
[----:B------:R-:W3:Y:S01]  /*26140*/  I2F R172, R177 ;  /* 0x000000b100ac7306 */ /* 0x000ee20000201400 */
[----:B------:R-:W-:Y:S01]  /*26150*/  FMNMX.FTZ R176, R24, R176, !PT ;  /* 0x000000b018b07209 */ /* 0x000fe20007810000 */
[CC--:B-1----:R-:W-:Y:S02]  /*26160*/  FFMA.FTZ R27, R0.reuse, R164.reuse, R27 ;  /* 0x000000a4001b7223 */ /* 0x0c2fe4000001001b */
[C---:B------:R-:W-:Y:S03]  /*26170*/  FFMA.FTZ R25, R0.reuse, R164, R25 ;  /* 0x000000a400197223 */ /* 0x040fe60000010019 */
[----:B------:R-:W-:Y:S03]  /*26180*/  FMNMX.FTZ R175, R27, R175, !PT ;  /* 0x000000af1baf7209 */ /* 0x000fe60007810000 */
[----:B------:R-:W1:Y:S01]  /*26190*/  I2F R165, R165 ;  /* 0x000000a500a57306 */ /* 0x000e620000201400 */
[----:B------:R-:W-:Y:S01]  /*261a0*/  FMNMX.FTZ R176, R25, R176, !PT ;  /* 0x000000b019b07209 */ /* 0x000fe20007810000 */
[CC--:B--2---:R-:W-:Y:S02]  /*261b0*/  FFMA.FTZ R30, R0.reuse, R168.reuse, R30 ;  /* 0x000000a8001e7223 */ /* 0x0c4fe4000001001e */
[----:B------:R-:W-:Y:S03]  /*261c0*/  FFMA.FTZ R28, R0, R168, R28 ;  /* 0x000000a8001c7223 */ /* 0x000fe6000001001c */
[----:B------:R-:W-:Y:S02]  /*261d0*/  FMNMX.FTZ R164, R30, R175, !PT ;  /* 0x000000af1ea47209 */ /* 0x000fe40007810000 */
[----:B------:R-:W-:Y:S02]  /*261e0*/  FMNMX.FTZ R176, R28, R176, !PT ;  /* 0x000000b01cb07209 */ /* 0x000fe40007810000 */
[----:B------:R-:W-:Y:S01]  /*261f0*/  FMNMX.FTZ R164, R31, R164, !PT ;  /* 0x000000a41fa47209 */ /* 0x000fe20007810000 */
[C---:B---3--:R-:W-:Y:S01]  /*26200*/  FFMA.FTZ R34, R0.reuse, R172, R34 ;  /* 0x000000ac00227223 */ /* 0x048fe20000010022 */
[----:B------:R-:W-:Y:S01]  /*26210*/  FMNMX.FTZ R176, R29, R176, !PT ;  /* 0x000000b01db07209 */ /* 0x000fe20007810000 */
[----:B------:R-:W-:Y:S02]  /*26220*/  FFMA.FTZ R32, R0, R172, R32 ;  /* 0x000000ac00207223 */ /* 0x000fe40000010020 */
[----:B------:R-:W-:Y:S01]  /*26230*/  LDSM.16.MT88.4 R172, [R222+0x10000] ;  /* 0x01000000deac783b */ /* 0x000fe20000004200 */
[----:B------:R-:W-:Y:S02]  /*26240*/  FMNMX.FTZ R164, R34, R164, !PT ;  /* 0x000000a422a47209 */ /* 0x000fe40007810000 */
[----:B------:R-:W-:Y:S01]  /*26250*/  FMNMX.FTZ R168, R32, R176, !PT ;  /* 0x000000b020a87209 */ /* 0x000fe20007810000 */
[CC--:B-1----:R-:W-:Y:S02]  /*26260*/  FFMA.FTZ R35, R0.reuse, R165.reuse, R35 ;  /* 0x000000a500237223 */ /* 0x0c2fe40000010023 */
[----:B------:R-:W-:Y:S02]  /*26270*/  FFMA.FTZ R33, R0, R165, R33 ;  /* 0x000000a500217223 */ /* 0x000fe40000010021 */
[----:B------:R-:W-:Y:S01]  /*26280*/  LDSM.16.MT88.4 R176, [R221+0x10000] ;  /* 0x01000000ddb0783b */ /* 0x000fe20000004200 */
[----:B------:R-:W-:Y:S02]  /*26290*/  FMNMX.FTZ R164, R35, R164, !PT ;  /* 0x000000a423a47209 */ /* 0x000fe40007810000 */
[----:B------:R-:W-:Y:S05]  /*262a0*/  FMNMX.FTZ R168, R33, R168, !PT ;  /* 0x000000a821a87209 */ /* 0x000fea0007810000 */
        /* <DEDUP_REMOVED lines=9> */
[----:B--2---:R-:W-:Y:S02]  /*26340*/  FMNMX.FTZ R165, R169, R168, !PT ;  /* 0x000000a8a9a57209 */ /* 0x004fe40007810000 */
[----:B------:R-:W1:Y:S03]  /*26350*/  LDSM.16.MT88.4 R168, [R224+0x10000] ;  /* 0x01000000e0a8783b */ /* 0x000e660000004200 */
[C---:B------:R-:W-:Y:S02]  /*26360*/  FADD.FTZ R3, -R165.reuse, R3 ;  /* 0x00000003a5037221 */ /* 0x040fe40000010100 */
[C---:B----4-:R-:W-:Y:S02]  /*26370*/  FMUL.FTZ R194, R166.reuse, R164 ;  /* 0x000000a4a6c27220 */ /* 0x050fe40000410000 */
[C---:B------:R-:W-:Y:S02]  /*26380*/  FMUL.FTZ R195, R166.reuse, R165 ;  /* 0x000000a5a6c37220 */ /* 0x040fe40000410000 */
[----:B------:R-:W-:Y:S01]  /*26390*/  FMUL.FTZ R2, R166, R2 ;  /* 0x00000002a6027220 */ /* 0x000fe20000410000 */
[----:B------:R-:W-:Y:S01]  /*263a0*/  FSEL R194, R194, RZ, P0 ;  /* 0x000000ffc2c27208 */ /* 0x000fe20000000000 */
[----:B------:R-:W-:Y:S01]  /*263b0*/  FMUL.FTZ R3, R166, R3 ;  /* 0x00000003a6037220 */ /* 0x000fe20000410000 */
[----:B------:R-:W-:Y:S03]  /*263c0*/  FSETP.NEU.FTZ.AND P0, PT, R165, -INF , PT ;  /* 0xff800000a500780b */ /* 0x000fe60003f1d000 */
[-CC-:B------:R-:W-:Y:S01]  /*263d0*/  FFMA.FTZ R189, R6, R166.reuse, -R194.reuse ;  /* 0x000000a606bd7223 */ /* 0x180fe200000108c2 */
[----:B------:R-:W-:Y:S01]  /*263e0*/  FSEL R195, R195, RZ, P0 ;  /* 0x000000ffc3c37208 */ /* 0x000fe20000000000 */
[-CC-:B------:R-:W-:Y:S01]  /*263f0*/  FFMA.FTZ R188, R7, R166.reuse, -R194.reuse ;  /* 0x000000a607bc7223 */ /* 0x180fe200000108c2 */
[----:B------:R-:W2:Y:S01]  /*26400*/  MUFU.EX2 R2, R2 ;  /* 0x0000000200027308 */ /* 0x000ea20000000800 */
[-CC-:B------:R-:W-:Y:S01]  /*26410*/  FFMA.FTZ R187, R10, R166.reuse, -R194.reuse ;  /* 0x000000a60abb7223 */ /* 0x180fe200000108c2 */
[----:B------:R-:W-:Y:S01]  /*26420*/  ISETP.GT.AND P0, PT, R246, 0x1, PT ;  /* 0x00000001f600780c */ /* 0x000fe20003f04270 */
[-CC-:B------:R-:W-:Y:S01]  /*26430*/  FFMA.FTZ R186, R11, R166.reuse, -R194.reuse ;  /* 0x000000a60bba7223 */ /* 0x180fe200000108c2 */
[----:B------:R-:W-:Y:S01]  /*26440*/  MOV R246, R167 ;  /* 0x000000a700f67202 */ /* 0x000fe20000000f00 */
[-CC-:B------:R-:W-:Y:S02]  /*26450*/  FFMA.FTZ R193, R4, R166.reuse, -R195.reuse ;  /* 0x000000a604c17223 */ /* 0x180fe400000108c3 */
[-CC-:B------:R-:W-:Y:S02]  /*26460*/  FFMA.FTZ R192, R5, R166.reuse, -R195.reuse ;  /* 0x000000a605c07223 */ /* 0x180fe400000108c3 */
[-CC-:B------:R-:W-:Y:S01]  /*26470*/  FFMA.FTZ R191, R8, R166.reuse, -R195.reuse ;  /* 0x000000a608bf7223 */ /* 0x180fe200000108c3 */
[----:B------:R-:W3:Y:S01]  /*26480*/  MUFU.EX2 R3, R3 ;  /* 0x0000000300037308 */ /* 0x000ee20000000800 */
        /* <DEDUP_REMOVED lines=8> */
[C---:B--2---:R-:W-:Y:S02]  /*26510*/  FMUL.FTZ R6, R2.reuse, R162 ;  /* 0x000000a202067220 */ /* 0x044fe40000410000 */
[C---:B------:R-:W-:Y:S02]  /*26520*/  FMUL.FTZ R7, R2.reuse, R163 ;  /* 0x000000a302077220 */ /* 0x040fe40000410000 */
[C---:B------:R-:W-:Y:S01]  /*26530*/  FMUL.FTZ R10, R2.reuse, R158 ;  /* 0x0000009e020a7220 */ /* 0x040fe20000410000 */
[----:B------:R-:W2:Y:S01]  /*26540*/  MUFU.EX2 R188, R188 ;  /* 0x000000bc00bc7308 */ /* 0x000ea20000000800 */
[C---:B------:R-:W-:Y:S02]  /*26550*/  FMUL.FTZ R11, R2.reuse, R159 ;  /* 0x0000009f020b7220 */ /* 0x040fe40000410000 */
[C---:B------:R-:W-:Y:S02]  /*26560*/  FMUL.FTZ R38, R2.reuse, R38 ;  /* 0x0000002602267220 */ /* 0x040fe40000410000 */
[C---:B---3--:R-:W-:Y:S02]  /*26570*/  FMUL.FTZ R4, R3.reuse, R160 ;  /* 0x000000a003047220 */ /* 0x048fe40000410000 */
[C---:B------:R-:W-:Y:S02]  /*26580*/  FMUL.FTZ R5, R3.reuse, R161 ;  /* 0x000000a103057220 */ /* 0x040fe40000410000 */
[C---:B------:R-:W-:Y:S01]  /*26590*/  FMUL.FTZ R8, R3.reuse, R156 ;  /* 0x0000009c03087220 */ /* 0x040fe20000410000 */
[----:B------:R-:W-:Y:S01]  /*265a0*/  MUFU.EX2 R187, R187 ;  /* 0x000000bb00bb7308 */ /* 0x000fe20000000800 */
[C---:B------:R-:W-:Y:S02]  /*265b0*/  FMUL.FTZ R9, R3.reuse, R157 ;  /* 0x0000009d03097220 */ /* 0x040fe40000410000 */
[----:B------:R-:W3:Y:S01]  /*265c0*/  LDSM.16.MT88.4 R156, [R220+0x10000] ;  /* 0x01000000dc9c783b */ /* 0x000ee20000004200 */
[C---:B------:R-:W-:Y:S02]  /*265d0*/  FMUL.FTZ R39, R2.reuse, R39 ;  /* 0x0000002702277220 */ /* 0x040fe40000410000 */
[C---:B------:R-:W-:Y:S02]  /*265e0*/  FMUL.FTZ R36, R3.reuse, R36 ;  /* 0x0000002403247220 */ /* 0x040fe40000410000 */
[C---:B------:R-:W-:Y:S02]  /*265f0*/  FMUL.FTZ R37, R3.reuse, R37 ;  /* 0x0000002503257220 */ /* 0x040fe40000410000 */
[----:B------:R-:W4:Y:S01]  /*26600*/  MUFU.EX2 R186, R186 ;  /* 0x000000ba00ba7308 */ /* 0x000f220000000800 */
[C---:B------:R-:W-:Y:S02]  /*26610*/  FMUL.FTZ R42, R2.reuse, R42 ;  /* 0x0000002a022a7220 */ /* 0x040fe40000410000 */
[----:B------:R-:W-:Y:S01]  /*26620*/  FMUL.FTZ R43, R2, R43 ;  /* 0x0000002b022b7220 */ /* 0x000fe20000410000 */
[----:B--2---:R-:W-:Y:S01]  /*26630*/  F2FP.PACK_AB R161, R188, R189 ;  /* 0x000000bdbca1723e */ /* 0x004fe200000000ff */
[C---:B------:R-:W-:Y:S02]  /*26640*/  FMUL.FTZ R40, R3.reuse, R40 ;  /* 0x0000002803287220 */ /* 0x040fe40000410000 */
[C---:B------:R-:W-:Y:S02]  /*26650*/  FMUL.FTZ R41, R3.reuse, R41 ;  /* 0x0000002903297220 */ /* 0x040fe40000410000 */
[C---:B------:R-:W-:Y:S01]  /*26660*/  FMUL.FTZ R14, R2.reuse, R154 ;  /* 0x0000009a020e7220 */ /* 0x040fe20000410000 */
[----:B------:R-:W-:Y:S01]  /*26670*/  MUFU.EX2 R193, R193 ;  /* 0x000000c100c17308 */ /* 0x000fe20000000800 */
[C---:B------:R-:W-:Y:S02]  /*26680*/  FMUL.FTZ R15, R2.reuse, R155 ;  /* 0x0000009b020f7220 */ /* 0x040fe40000410000 */
[C---:B------:R-:W-:Y:S02]  /*26690*/  FMUL.FTZ R12, R3.reuse, R152 ;  /* 0x00000098030c7220 */ /* 0x040fe40000410000 */
[C---:B------:R-:W-:Y:S02]  /*266a0*/  FMUL.FTZ R13, R3.reuse, R153 ;  /* 0x00000099030d7220 */ /* 0x040fe40000410000 */
[----:B------:R-:W-:Y:S01]  /*266b0*/  LDSM.16.MT88.4 R152, [R224+0x10800] ;  /* 0x01080000e098783b */ /* 0x000fe20000004200 */
[C---:B------:R-:W-:Y:S02]  /*266c0*/  FMUL.FTZ R46, R2.reuse, R46 ;  /* 0x0000002e022e7220 */ /* 0x040fe40000410000 */
[----:B------:R-:W2:Y:S01]  /*266d0*/  MUFU.EX2 R192, R192 ;  /* 0x000000c000c07308 */ /* 0x000ea20000000800 */
[----:B------:R-:W-:Y:S02]  /*266e0*/  FMUL.FTZ R47, R2, R47 ;  /* 0x0000002f022f7220 */ /* 0x000fe40000410000 */
[C---:B------:R-:W-:Y:S01]  /*266f0*/  FMUL.FTZ R44, R3.reuse, R44 ;  /* 0x0000002c032c7220 */ /* 0x040fe20000410000 */
[----:B----4-:R-:W-:Y:S01]  /*26700*/  F2FP.PACK_AB R163, R186, R187 ;  /* 0x000000bbbaa3723e */ /* 0x010fe200000000ff */
[C---:B------:R-:W-:Y:S02]  /*26710*/  FMUL.FTZ R45, R3.reuse, R45 ;  /* 0x0000002d032d7220 */ /* 0x040fe40000410000 */
[C---:B------:R-:W-:Y:S02]  /*26720*/  FMUL.FTZ R50, R2.reuse, R50 ;  /* 0x0000003202327220 */ /* 0x040fe40000410000 */
[C---:B------:R-:W-:Y:S01]  /*26730*/  FMUL.FTZ R51, R2.reuse, R51 ;  /* 0x0000003302337220 */ /* 0x040fe20000410000 */
[----:B------:R-:W-:Y:S01]  /*26740*/  MUFU.EX2 R191, R191 ;  /* 0x000000bf00bf7308 */ /* 0x000fe20000000800 */
[C---:B------:R-:W-:Y:S02]  /*26750*/  FMUL.FTZ R48, R3.reuse, R48 ;  /* 0x0000003003307220 */ /* 0x040fe40000410000 */
[C---:B------:R-:W-:Y:S02]  /*26760*/  FMUL.FTZ R49, R3.reuse, R49 ;  /* 0x0000003103317220 */ /* 0x040fe40000410000 */
[C---:B------:R-:W-:Y:S02]  /*26770*/  FMUL.FTZ R54, R2.reuse, R54 ;  /* 0x0000003602367220 */ /* 0x040fe40000410000 */
[C---:B------:R-:W-:Y:S02]  /*26780*/  FMUL.FTZ R55, R2.reuse, R55 ;  /* 0x0000003702377220 */ /* 0x040fe40000410000 */
[C---:B------:R-:W-:Y:S01]  /*26790*/  FMUL.FTZ R52, R3.reuse, R52 ;  /* 0x0000003403347220 */ /* 0x040fe20000410000 */
        /* <DEDUP_REMOVED lines=13> */
[----:B------:R-:W-:Y:S01]  /*26870*/  MUFU.EX2 R197, R197 ;  /* 0x000000c500c57308 */ /* 0x000fe20000000800 */
[----:B------:R-:W-:Y:S02]  /*26880*/  FMUL.FTZ R67, R2, R67 ;  /* 0x0000004302437220 */ /* 0x000fe40000410000 */
[C---:B------:R-:W-:Y:S01]  /*26890*/  FMUL.FTZ R64, R3.reuse, R64 ;  /* 0x0000004003407220 */ /* 0x040fe20000410000 */
[----:B----4-:R-:W-:Y:S01]  /*268a0*/  F2FP.PACK_AB R162, R190, R191 ;  /* 0x000000bfbea2723e */ /* 0x010fe200000000ff */
[C---:B------:R-:W-:Y:S02]  /*268b0*/  FMUL.FTZ R65, R3.reuse, R65 ;  /* 0x0000004103417220 */ /* 0x040fe40000410000 */
[C---:B------:R-:W-:Y:S02]  /*268c0*/  FMUL.FTZ R70, R2.reuse, R70 ;  /* 0x0000004602467220 */ /* 0x040fe40000410000 */
[C---:B------:R-:W-:Y:S01]  /*268d0*/  FMUL.FTZ R71, R2.reuse, R71 ;  /* 0x0000004702477220 */ /* 0x040fe20000410000 */
[----:B------:R-:W-:Y:S01]  /*268e0*/  MUFU.EX2 R201, R201 ;  /* 0x000000c900c97308 */ /* 0x000fe20000000800 */
[C---:B-1----:R-:W-:Y:S05]  /*268f0*/  HMMA.16816.F32 R4, R160.reuse, R168, R4 ;  /* 0x000000a8a004723c */ /* 0x042fea0000001804 */
[C---:B------:R-:W-:Y:S02]  /*26900*/  FMUL.FTZ R68, R3.reuse, R68 ;  /* 0x0000004403447220 */ /* 0x040fe40000410000 */
[C---:B------:R-:W-:Y:S01]  /*26910*/  FMUL.FTZ R69, R3.reuse, R69 ;  /* 0x0000004503457220 */ /* 0x040fe20000410000 */
[C---:B------:R-:W-:Y:S01]  /*26920*/  HMMA.16816.F32 R8, R160.reuse, R170, R8 ;  /* 0x000000aaa008723c */ /* 0x040fe20000001808 */
[----:B------:R-:W1:Y:S01]  /*26930*/  LDSM.16.MT88.4 R168, [R224+0x12000] ;  /* 0x01200000e0a8783b */ /* 0x000e620000004200 */
[----:B------:R-:W2:Y:S02]  /*26940*/  MUFU.EX2 R200, R200 ;  /* 0x000000c800c87308 */ /* 0x000ea40000000800 */
[C---:B------:R-:W-:Y:S02]  /*26950*/  FMUL.FTZ R74, R2.reuse, R74 ;  /* 0x0000004a024a7220 */ /* 0x040fe40000410000 */
[C---:B------:R-:W-:Y:S02]  /*26960*/  FMUL.FTZ R75, R2.reuse, R75 ;  /* 0x0000004b024b7220 */ /* 0x040fe40000410000 */
[C---:B------:R-:W-:Y:S04]  /*26970*/  HMMA.16816.F32 R36, R160.reuse, R172, R36 ;  /* 0x000000aca024723c */ /* 0x040fe80000001824 */
[C---:B------:R-:W-:Y:S01]  /*26980*/  FMUL.FTZ R72, R3.reuse, R72 ;  /* 0x0000004803487220 */ /* 0x040fe20000410000 */
[----:B------:R-:W-:Y:S01]  /*26990*/  MUFU.EX2 R250, R250 ;  /* 0x000000fa00fa7308 */ /* 0x000fe20000000800 */
[C---:B------:R-:W-:Y:S02]  /*269a0*/  FMUL.FTZ R73, R3.reuse, R73 ;  /* 0x0000004903497220 */ /* 0x040fe40000410000 */
[C---:B------:R-:W-:Y:S01]  /*269b0*/  HMMA.16816.F32 R40, R160.reuse, R174, R40 ;  /* 0x000000aea028723c */ /* 0x040fe20000001828 */
[----:B------:R-:W4:Y:S03]  /*269c0*/  LDSM.16.MT88.4 R172, [R222+0x12000] ;  /* 0x01200000deac783b */ /* 0x000f260000004200 */
[C---:B------:R-:W-:Y:S02]  /*269d0*/  FMUL.FTZ R78, R2.reuse, R78 ;  /* 0x0000004e024e7220 */ /* 0x040fe40000410000 */
[C---:B------:R-:W-:Y:S01]  /*269e0*/  FMUL.FTZ R79, R2.reuse, R79 ;  /* 0x0000004f024f7220 */ /* 0x040fe20000410000 */
[----:B------:R-:W-:Y:S01]  /*269f0*/  MUFU.EX2 R251, R251 ;  /* 0x000000fb00fb7308 */ /* 0x000fe20000000800 */
[C---:B------:R-:W-:Y:S04]  /*26a00*/  HMMA.16816.F32 R44, R160.reuse, R176, R44 ;  /* 0x000000b0a02c723c */ /* 0x040fe8000000182c */
[C---:B------:R-:W-:Y:S02]  /*26a10*/  FMUL.FTZ R76, R3.reuse, R76 ;  /* 0x0000004c034c7220 */ /* 0x040fe40000410000 */
[C---:B------:R-:W-:Y:S02]  /*26a20*/  FMUL.FTZ R77, R3.reuse, R77 ;  /* 0x0000004d034d7220 */ /* 0x040fe40000410000 */
[C---:B------:R-:W-:Y:S01]  /*26a30*/  HMMA.16816.F32 R48, R160.reuse, R178, R48 ;  /* 0x000000b2a030723c */ /* 0x040fe20000001830 */
[----:B------:R-:W-:Y:S03]  /*26a40*/  LDSM.16.MT88.4 R176, [R220+0x12800] ;  /* 0x01280000dcb0783b */ /* 0x000fe60000004200 */
[C---:B------:R-:W-:Y:S02]  /*26a50*/  FMUL.FTZ R82, R2.reuse, R82 ;  /* 0x0000005202527220 */ /* 0x040fe40000410000 */
[C---:B------:R-:W-:Y:S02]  /*26a60*/  FMUL.FTZ R83, R2.reuse, R83 ;  /* 0x0000005302537220 */ /* 0x040fe40000410000 */
[C---:B---3--:R-:W-:Y:S04]  /*26a70*/  HMMA.16816.F32 R52, R160.reuse, R156, R52 ;  /* 0x0000009ca034723c */ /* 0x048fe80000001834 */
[C---:B------:R-:W-:Y:S02]  /*26a80*/  FMUL.FTZ R80, R3.reuse, R80 ;  /* 0x0000005003507220 */ /* 0x040fe40000410000 */
[C---:B------:R-:W-:Y:S02]  /*26a90*/  FMUL.FTZ R81, R3.reuse, R81 ;  /* 0x0000005103517220 */ /* 0x040fe40000410000 */
[C---:B------:R-:W-:Y:S01]  /*26aa0*/  HMMA.16816.F32 R56, R160.reuse, R158, R56 ;  /* 0x0000009ea038723c */ /* 0x040fe20000001838 */
[----:B------:R-:W3:Y:S03]  /*26ab0*/  LDSM.16.MT88.4 R156, [R221+0x12000] ;  /* 0x01200000dd9c783b */ /* 0x000ee60000004200 */
[C---:B------:R-:W-:Y:S02]  /*26ac0*/  FMUL.FTZ R86, R2.reuse, R86 ;  /* 0x0000005602567220 */ /* 0x040fe40000410000 */
[C---:B------:R-:W-:Y:S02]  /*26ad0*/  FMUL.FTZ R87, R2.reuse, R87 ;  /* 0x0000005702577220 */ /* 0x040fe40000410000 */
[C---:B-1----:R-:W-:Y:S04]  /*26ae0*/  HMMA.16816.F32 R60, R160.reuse, R168, R60 ;  /* 0x000000a8a03c723c */ /* 0x042fe8000000183c */
[C---:B------:R-:W-:Y:S02]  /*26af0*/  FMUL.FTZ R84, R3.reuse, R84 ;  /* 0x0000005403547220 */ /* 0x040fe40000410000 */
[C---:B------:R-:W-:Y:S02]  /*26b00*/  FMUL.FTZ R85, R3.reuse, R85 ;  /* 0x0000005503557220 */ /* 0x040fe40000410000 */
[C---:B------:R-:W-:Y:S01]  /*26b10*/  HMMA.16816.F32 R64, R160.reuse, R170, R64 ;  /* 0x000000aaa040723c */ /* 0x040fe20000001840 */
[----:B------:R-:W1:Y:S03]  /*26b20*/  LDSM.16.MT88.4 R168, [R220+0x12000] ;  /* 0x01200000dca8783b */ /* 0x000e660000004200 */
[C---:B------:R-:W-:Y:S02]  /*26b30*/  FMUL.FTZ R90, R2.reuse, R90 ;  /* 0x0000005a025a7220 */ /* 0x040fe40000410000 */
[C---:B------:R-:W-:Y:S02]  /*26b40*/  FMUL.FTZ R91, R2.reuse, R91 ;  /* 0x0000005b025b7220 */ /* 0x040fe40000410000 */
[C---:B----4-:R-:W-:Y:S04]  /*26b50*/  HMMA.16816.F32 R68, R160.reuse, R172, R68 ;  /* 0x000000aca044723c */ /* 0x050fe80000001844 */
[C---:B------:R-:W-:Y:S02]  /*26b60*/  FMUL.FTZ R88, R3.reuse, R88 ;  /* 0x0000005803587220 */ /* 0x040fe40000410000 */
[C---:B------:R-:W-:Y:S02]  /*26b70*/  FMUL.FTZ R89, R3.reuse, R89 ;  /* 0x0000005903597220 */ /* 0x040fe40000410000 */
[C---:B------:R-:W-:Y:S01]  /*26b80*/  HMMA.16816.F32 R72, R160.reuse, R174, R72 ;  /* 0x000000aea048723c */ /* 0x040fe20000001848 */
[----:B------:R-:W4:Y:S03]  /*26b90*/  LDSM.16.MT88.4 R172, [R224+0x14000] ;  /* 0x01400000e0ac783b */ /* 0x000f260000004200 */
[C---:B------:R-:W-:Y:S02]  /*26ba0*/  FMUL.FTZ R94, R2.reuse, R94 ;  /* 0x0000005e025e7220 */ /* 0x040fe40000410000 */
[C---:B------:R-:W-:Y:S02]  /*26bb0*/  FMUL.FTZ R95, R2.reuse, R95 ;  /* 0x0000005f025f7220 */ /* 0x040fe40000410000 */
[C---:B------:R-:W-:Y:S01]  /*26bc0*/  FMUL.FTZ R92, R3.reuse, R92 ;  /* 0x0000005c035c7220 */ /* 0x040fe20000410000 */
[C---:B---3--:R-:W-:Y:S03]  /*26bd0*/  HMMA.16816.F32 R76, R160.reuse, R156, R76 ;  /* 0x0000009ca04c723c */ /* 0x048fe6000000184c */
[C---:B------:R-:W-:Y:S02]  /*26be0*/  FMUL.FTZ R93, R3.reuse, R93 ;  /* 0x0000005d035d7220 */ /* 0x040fe40000410000 */
[C---:B------:R-:W-:Y:S02]  /*26bf0*/  FMUL.FTZ R98, R2.reuse, R98 ;  /* 0x0000006202627220 */ /* 0x040fe40000410000 */
[C---:B------:R-:W-:Y:S01]  /*26c00*/  FMUL.FTZ R99, R2.reuse, R99 ;  /* 0x0000006302637220 */ /* 0x040fe20000410000 */
        /* <DEDUP_REMOVED lines=30> */
[C---:B------:R-:W-:Y:S04]  /*26df0*/  FMUL.FTZ R118, R2.reuse, R118 ;  /* 0x0000007602767220 */ /* 0x040fe80000410000 */
[C---:B------:R-:W-:Y:S01]  /*26e00*/  FMUL.FTZ R119, R2.reuse, R119 ;  /* 0x0000007702777220 */ /* 0x040fe20000410000 */
[C---:B------:R-:W-:Y:S01]  /*26e10*/  HMMA.16816.F32 R112, R160.reuse, R170, R112 ;  /* 0x000000aaa070723c */ /* 0x040fe20000001870 */
[----:B------:R-:W1:Y:S02]  /*26e20*/  LDSM.16.MT88.4 R168, [R222+0x16000] ;  /* 0x01600000dea8783b */ /* 0x000e640000004200 */
[C---:B------:R-:W-:Y:S02]  /*26e30*/  FMUL.FTZ R116, R3.reuse, R116 ;  /* 0x0000007403747220 */ /* 0x040fe40000410000 */
[C---:B------:R-:W-:Y:S02]  /*26e40*/  FMUL.FTZ R117, R3.reuse, R117 ;  /* 0x0000007503757220 */ /* 0x040fe40000410000 */
[C---:B------:R-:W-:Y:S02]  /*26e50*/  FMUL.FTZ R122, R2.reuse, R122 ;  /* 0x0000007a027a7220 */ /* 0x040fe40000410000 */
[C---:B------:R-:W-:Y:S03]  /*26e60*/  FMUL.FTZ R123, R2.reuse, R123 ;  /* 0x0000007b027b7220 */ /* 0x040fe60000410000 */
[C---:B----4-:R-:W-:Y:S03]  /*26e70*/  HMMA.16816.F32 R116, R160.reuse, R172, R116 ;  /* 0x000000aca074723c */ /* 0x050fe60000001874 */
[C---:B------:R-:W-:Y:S02]  /*26e80*/  FMUL.FTZ R120, R3.reuse, R120 ;  /* 0x0000007803787220 */ /* 0x040fe40000410000 */
[C---:B------:R-:W-:Y:S02]  /*26e90*/  FMUL.FTZ R121, R3.reuse, R121 ;  /* 0x0000007903797220 */ /* 0x040fe40000410000 */
[C---:B------:R-:W-:Y:S02]  /*26ea0*/  FMUL.FTZ R126, R2.reuse, R126 ;  /* 0x0000007e027e7220 */ /* 0x040fe40000410000 */
[C---:B------:R-:W-:Y:S03]  /*26eb0*/  FMUL.FTZ R127, R2.reuse, R127 ;  /* 0x0000007f027f7220 */ /* 0x040fe60000410000 */
[C---:B------:R-:W-:Y:S01]  /*26ec0*/  HMMA.16816.F32 R120, R160.reuse, R174, R120 ;  /* 0x000000aea078723c */ /* 0x040fe20000001878 */
[----:B------:R-:W4:Y:S02]  /*26ed0*/  LDSM.16.MT88.4 R172, [R221+0x16000] ;  /* 0x01600000ddac783b */ /* 0x000f240000004200 */
[C---:B------:R-:W-:Y:S02]  /*26ee0*/  FMUL.FTZ R124, R3.reuse, R124 ;  /* 0x0000007c037c7220 */ /* 0x040fe40000410000 */
[C---:B------:R-:W-:Y:S02]  /*26ef0*/  FMUL.FTZ R125, R3.reuse, R125 ;  /* 0x0000007d037d7220 */ /* 0x040fe40000410000 */
[C---:B------:R-:W-:Y:S02]  /*26f00*/  FMUL.FTZ R130, R2.reuse, R130 ;  /* 0x0000008202827220 */ /* 0x040fe40000410000 */
[C---:B------:R-:W-:Y:S03]  /*26f10*/  FMUL.FTZ R131, R2.reuse, R131 ;  /* 0x0000008302837220 */ /* 0x040fe60000410000 */
[C---:B---3--:R-:W-:Y:S03]  /*26f20*/  HMMA.16816.F32 R124, R160.reuse, R156, R124 ;  /* 0x0000009ca07c723c */ /* 0x048fe6000000187c */
[C---:B------:R-:W-:Y:S02]  /*26f30*/  FMUL.FTZ R128, R3.reuse, R128 ;  /* 0x0000008003807220 */ /* 0x040fe40000410000 */
[C---:B------:R-:W-:Y:S02]  /*26f40*/  FMUL.FTZ R129, R3.reuse, R129 ;  /* 0x0000008103817220 */ /* 0x040fe40000410000 */
[C---:B------:R-:W-:Y:S02]  /*26f50*/  FMUL.FTZ R134, R2.reuse, R134 ;  /* 0x0000008602867220 */ /* 0x040fe40000410000 */
[C---:B------:R-:W-:Y:S03]  /*26f60*/  FMUL.FTZ R135, R2.reuse, R135 ;  /* 0x0000008702877220 */ /* 0x040fe60000410000 */
[C---:B------:R-:W-:Y:S01]  /*26f70*/  HMMA.16816.F32 R128, R160.reuse, R158, R128 ;  /* 0x0000009ea080723c */ /* 0x040fe20000001880 */
[----:B------:R-:W3:Y:S02]  /*26f80*/  LDSM.16.MT88.4 R156, [R220+0x16000] ;  /* 0x01600000dc9c783b */ /* 0x000ee40000004200 */
[C---:B------:R-:W-:Y:S02]  /*26f90*/  FMUL.FTZ R132, R3.reuse, R132 ;  /* 0x0000008403847220 */ /* 0x040fe40000410000 */
[C---:B------:R-:W-:Y:S02]  /*26fa0*/  FMUL.FTZ R133, R3.reuse, R133 ;  /* 0x0000008503857220 */ /* 0x040fe40000410000 */
[C---:B------:R-:W-:Y:S02]  /*26fb0*/  FMUL.FTZ R138, R2.reuse, R138 ;  /* 0x0000008a028a7220 */ /* 0x040fe40000410000 */
[C---:B------:R-:W-:Y:S03]  /*26fc0*/  FMUL.FTZ R139, R2.reuse, R139 ;  /* 0x0000008b028b7220 */ /* 0x040fe60000410000 */
[C---:B-1----:R-:W-:Y:S03]  /*26fd0*/  HMMA.16816.F32 R132, R160.reuse, R168, R132 ;  /* 0x000000a8a084723c */ /* 0x042fe60000001884 */
[C---:B------:R-:W-:Y:S02]  /*26fe0*/  FMUL.FTZ R136, R3.reuse, R136 ;  /* 0x0000008803887220 */ /* 0x040fe40000410000 */
[C---:B------:R-:W-:Y:S02]  /*26ff0*/  FMUL.FTZ R137, R3.reuse, R137 ;  /* 0x0000008903897220 */ /* 0x040fe40000410000 */
[C---:B------:R-:W-:Y:S02]  /*27000*/  FMUL.FTZ R142, R2.reuse, R142 ;  /* 0x0000008e028e7220 */ /* 0x040fe40000410000 */
[----:B------:R-:W-:Y:S03]  /*27010*/  FMUL.FTZ R143, R2, R143 ;  /* 0x0000008f028f7220 */ /* 0x000fe60000410000 */
[C---:B------:R-:W-:Y:S01]  /*27020*/  HMMA.16816.F32 R136, R160.reuse, R170, R136 ;  /* 0x000000aaa088723c */ /* 0x040fe20000001888 */
[----:B------:R-:W1:Y:S02]  /*27030*/  LDSM.16.MT88.4 R168, [R222+0x10800] ;  /* 0x01080000dea8783b */ /* 0x000e640000004200 */
[C---:B------:R-:W-:Y:S02]  /*27040*/  FMUL.FTZ R140, R3.reuse, R140 ;  /* 0x0000008c038c7220 */ /* 0x040fe40000410000 */
[----:B------:R-:W-:Y:S02]  /*27050*/  FMUL.FTZ R141, R3, R141 ;  /* 0x0000008d038d7220 */ /* 0x000fe40000410000 */
[-CC-:B------:R-:W-:Y:S02]  /*27060*/  FFMA.FTZ R198, R18, R166.reuse, -R194.reuse ;  /* 0x000000a612c67223 */ /* 0x180fe400000108c2 */
[-C--:B------:R-:W-:Y:S03]  /*27070*/  FFMA.FTZ R199, R19, R166.reuse, -R194 ;  /* 0x000000a613c77223 */ /* 0x080fe600000108c2 */
[C---:B----4-:R-:W-:Y:S01]  /*27080*/  HMMA.16816.F32 R140, R160.reuse, R172, R140 ;  /* 0x000000aca08c723c */ /* 0x050fe2000000188c */
[----:B------:R-:W-:Y:S02]  /*27090*/  MUFU.EX2 R198, R198 ;  /* 0x000000c600c67308 */ /* 0x000fe40000000800 */
[-CC-:B------:R-:W-:Y:S02]  /*270a0*/  FFMA.FTZ R202, R16, R166.reuse, -R195.reuse ;  /* 0x000000a610ca7223 */ /* 0x180fe400000108c3 */
[----:B------:R-:W-:Y:S02]  /*270b0*/  FFMA.FTZ R203, R17, R166, -R195 ;  /* 0x000000a611cb7223 */ /* 0x000fe400000108c3 */
[C---:B------:R-:W-:Y:S01]  /*270c0*/  FMUL.FTZ R18, R2.reuse, R150 ;  /* 0x0000009602127220 */ /* 0x040fe20000410000 */
[C---:B------:R-:W-:Y:S01]  /*270d0*/  HMMA.16816.F32 R12, R160.reuse, R174, R12 ;  /* 0x000000aea00c723c */ /* 0x040fe2000000180c */
[----:B------:R-:W4:Y:S02]  /*270e0*/  LDSM.16.MT88.4 R172, [R221+0x10800] ;  /* 0x01080000ddac783b */ /* 0x000f240000004200 */
[----:B------:R-:W5:Y:S01]  /*270f0*/  MUFU.EX2 R199, R199 ;  /* 0x000000c700c77308 */ /* 0x000f620000000800 */
[----:B------:R-:W-:Y:S02]  /*27100*/  FMUL.FTZ R19, R2, R151 ;  /* 0x0000009702137220 */ /* 0x000fe40000410000 */
[C---:B------:R-:W-:Y:S01]  /*27110*/  FMUL.FTZ R16, R3.reuse, R148 ;  /* 0x0000009403107220 */ /* 0x040fe20000410000 */
[----:B--2---:R-:W-:Y:S01]  /*27120*/  F2FP.PACK_AB R148, R200, R201 ;  /* 0x000000c9c894723e */ /* 0x004fe200000000ff */
[----:B------:R-:W-:Y:S01]  /*27130*/  FMUL.FTZ R17, R3, R149 ;  /* 0x0000009503117220 */ /* 0x000fe20000410000 */
[----:B------:R-:W-:Y:S03]  /*27140*/  F2FP.PACK_AB R149, R197, R196 ;  /* 0x000000c4c595723e */ /* 0x000fe600000000ff */
[C---:B------:R-:W-:Y:S01]  /*27150*/  FMUL.FTZ R146, R2.reuse, R146 ;  /* 0x0000009202927220 */ /* 0x040fe20000410000 */
[----:B------:R-:W-:Y:S01]  /*27160*/  MUFU.EX2 R202, R202 ;  /* 0x000000ca00ca7308 */ /* 0x000fe20000000800 */
[C---:B------:R-:W-:Y:S01]  /*27170*/  FMUL.FTZ R147, R2.reuse, R147 ;  /* 0x0000009302937220 */ /* 0x040fe20000410000 */
[C---:B---3--:R-:W-:Y:S03]  /*27180*/  HMMA.16816.F32 R16, R160.reuse, R156, R16 ;  /* 0x0000009ca010723c */ /* 0x048fe60000001810 */
[C---:B------:R-:W-:Y:S02]  /*27190*/  FMUL.FTZ R144, R3.reuse, R144 ;  /* 0x0000009003907220 */ /* 0x040fe40000410000 */
[C---:B------:R-:W-:Y:S02]  /*271a0*/  FMUL.FTZ R145, R3.reuse, R145 ;  /* 0x0000009103917220 */ /* 0x040fe40000410000 */
[----:B------:R-:W-:Y:S01]  /*271b0*/  FFMA.FTZ R193, R3, R249, R193 ;  /* 0x000000f903c17223 */ /* 0x000fe200000100c1 */
[----:B------:R-:W2:Y:S01]  /*271c0*/  MUFU.EX2 R203, R203 ;  /* 0x000000cb00cb7308 */ /* 0x000ea20000000800 */
[----:B------:R-:W-:Y:S03]  /*271d0*/  MOV R3, R165 ;  /* 0x000000a500037202 */ /* 0x000fe60000000f00 */
[----:B------:R-:W-:Y:S01]  /*271e0*/  HMMA.16816.F32 R144, R160, R158, R144 ;  /* 0x0000009ea090723c */ /* 0x000fe20000001890 */
[----:B------:R-:W3:Y:S02]  /*271f0*/  LDSM.16.MT88.4 R156, [R220+0x10800] ;  /* 0x01080000dc9c783b */ /* 0x000ee40000004200 */
[----:B-----5:R-:W-:Y:S01]  /*27200*/  F2FP.PACK_AB R151, R199, R198 ;  /* 0x000000c6c797723e */ /* 0x020fe200000000ff */
[----:B------:R-:W-:Y:S01]  /*27210*/  FFMA.FTZ R189, R2, R248, R189 ;  /* 0x000000f802bd7223 */ /* 0x000fe200000100bd */
[----:B------:R-:W-:Y:S01]  /*27220*/  MOV R2, R164 ;  /* 0x000000a400027202 */ /* 0x000fe20000000f00 */
[----:B------:R-:W-:Y:S02]  /*27230*/  FADD.FTZ R193, R192, R193 ;  /* 0x000000c1c0c17221 */ /* 0x000fe40000010000 */
[----:B------:R-:W-:Y:S01]  /*27240*/  FADD.FTZ R189, R188, R189 ;  /* 0x000000bdbcbd7221 */ /* 0x000fe20000010000 */
[----:B------:R-:W-:Y:S03]  /*27250*/  LDSM.16.MT88.4 R160, [R222+0x12800] ;  /* 0x01280000dea0783b */ /* 0x000fe60000004200 */
[----:B------:R-:W-:Y:S02]  /*27260*/  FADD.FTZ R191, R191, R193 ;  /* 0x000000c1bfbf7221 */ /* 0x000fe40000010000 */
[----:B------:R-:W-:Y:S02]  /*27270*/  FADD.FTZ R189, R187, R189 ;  /* 0x000000bdbbbd7221 */ /* 0x000fe40000010000 */
[----:B------:R-:W-:Y:S02]  /*27280*/  FADD.FTZ R191, R190, R191 ;  /* 0x000000bfbebf7221 */ /* 0x000fe40000010000 */
[----:B------:R-:W-:Y:S01]  /*27290*/  FADD.FTZ R186, R186, R189 ;  /* 0x000000bdbaba7221 */ /* 0x000fe20000010000 */
[----:B--2---:R-:W-:Y:S01]  /*272a0*/  F2FP.PACK_AB R150, R203, R202 ;  /* 0x000000cacb96723e */ /* 0x004fe200000000ff */
[----:B------:R-:W-:Y:S02]  /*272b0*/  FADD.FTZ R201, R201, R191 ;  /* 0x000000bfc9c97221 */ /* 0x000fe40000010000 */
        /* <DEDUP_REMOVED lines=10> */
[----:B------:R-:W-:Y:S04]  /*27360*/  FADD.FTZ R199, R199, R197 ;  /* 0x000000c5c7c77221 */ /* 0x000fe80000010000 */
        /* <DEDUP_REMOVED lines=17> */
[C---:B------:R-:W-:Y:S07]  /*27480*/  HMMA.16816.F32 R84, R148.reuse, R176, R84 ;  /* 0x000000b09454723c */ /* 0x040fee0000001854 */
[-CC-:B------:R-:W-:Y:S01]  /*27490*/  FFMA.FTZ R176, R22, R166.reuse, -R194.reuse ;  /* 0x000000a616b07223 */ /* 0x180fe200000108c2 */
[C---:B------:R-:W-:Y:S04]  /*274a0*/  HMMA.16816.F32 R88, R148.reuse, R178, R88 ;  /* 0x000000b29458723c */ /* 0x040fe80000001858 */
[-CC-:B------:R-:W-:Y:S01]  /*274b0*/  FFMA.FTZ R177, R23, R166.reuse, -R194.reuse ;  /* 0x000000a617b17223 */ /* 0x180fe200000108c2 */
[----:B------:R-:W1:Y:S02]  /*274c0*/  MUFU.EX2 R176, R176 ;  /* 0x000000b000b07308 */ /* 0x000e640000000800 */
[-CC-:B------:R-:W-:Y:S01]  /*274d0*/  FFMA.FTZ R178, R26, R166.reuse, -R194.reuse ;  /* 0x000000a61ab27223 */ /* 0x180fe200000108c2 */
[C---:B------:R-:W-:Y:S04]  /*274e0*/  HMMA.16816.F32 R92, R148.reuse, R180, R92 ;  /* 0x000000b4945c723c */ /* 0x040fe8000000185c */
[-C--:B------:R-:W-:Y:S03]  /*274f0*/  FFMA.FTZ R179, R27, R166.reuse, -R194 ;  /* 0x000000a61bb37223 */ /* 0x080fe600000108c2 */
[-CC-:B------:R-:W-:Y:S01]  /*27500*/  FFMA.FTZ R180, R20, R166.reuse, -R195.reuse ;  /* 0x000000a614b47223 */ /* 0x180fe200000108c3 */
[C---:B------:R-:W-:Y:S01]  /*27510*/  HMMA.16816.F32 R96, R148.reuse, R182, R96 ;  /* 0x000000b69460723c */ /* 0x040fe20000001860 */
[----:B------:R-:W2:Y:S03]  /*27520*/  MUFU.EX2 R177, R177 ;  /* 0x000000b100b17308 */ /* 0x000ea60000000800 */
[-CC-:B------:R-:W-:Y:S03]  /*27530*/  FFMA.FTZ R181, R21, R166.reuse, -R195.reuse ;  /* 0x000000a615b57223 */ /* 0x180fe600000108c3 */
[-CC-:B------:R-:W-:Y:S01]  /*27540*/  FFMA.FTZ R182, R24, R166.reuse, -R195.reuse ;  /* 0x000000a618b67223 */ /* 0x180fe200000108c3 */
[C---:B----4-:R-:W-:Y:S03]  /*27550*/  HMMA.16816.F32 R100, R148.reuse, R172, R100 ;  /* 0x000000ac9464723c */ /* 0x050fe60000001864 */
[----:B------:R-:W4:Y:S01]  /*27560*/  MUFU.EX2 R178, R178 ;  /* 0x000000b200b27308 */ /* 0x000f220000000800 */
[----:B------:R-:W-:Y:S02]  /*27570*/  FFMA.FTZ R183, R25, R166, -R195 ;  /* 0x000000a619b77223 */ /* 0x000fe400000108c3 */
[----:B------:R-:W-:Y:S01]  /*27580*/  LDSM.16.MT88.4 R24, [R222+0x11000] ;  /* 0x01100000de18783b */ /* 0x000fe20000004200 */
[----:B-1----:R-:W-:Y:S01]  /*27590*/  FADD.FTZ R199, R176, R199 ;  /* 0x000000c7b0c77221 */ /* 0x002fe20000010000 */
[C---:B------:R-:W-:Y:S05]  /*275a0*/  HMMA.16816.F32 R104, R148.reuse, R174, R104 ;  /* 0x000000ae9468723c */ /* 0x040fea0000001868 */
[----:B------:R-:W1:Y:S01]  /*275b0*/  MUFU.EX2 R179, R179 ;  /* 0x000000b300b37308 */ /* 0x000e620000000800 */
[----:B------:R-:W-:Y:S02]  /*275c0*/  LDSM.16.MT88.4 R172, [R220+0x13000] ;  /* 0x01300000dcac783b */ /* 0x000fe40000004200 */
[C---:B---3--:R-:W-:Y:S04]  /*275d0*/  HMMA.16816.F32 R108, R148.reuse, R156, R108 ;  /* 0x0000009c946c723c */ /* 0x048fe8000000186c */
[C---:B--2---:R-:W-:Y:S01]  /*275e0*/  F2FP.PACK_AB R21, R177.reuse, R176 ;  /* 0x000000b0b115723e */ /* 0x044fe200000000ff */
[----:B------:R-:W-:Y:S02]  /*275f0*/  FADD.FTZ R177, R177, R199 ;  /* 0x000000c7b1b17221 */ /* 0x000fe40000010000 */
[----:B------:R-:W-:Y:S01]  /*27600*/  MUFU.EX2 R180, R180 ;  /* 0x000000b400b47308 */ /* 0x000fe20000000800 */
[C---:B------:R-:W-:Y:S01]  /*27610*/  HMMA.16816.F32 R112, R148.reuse, R158, R112 ;  /* 0x0000009e9470723c */ /* 0x040fe20000001870 */
[----:B------:R-:W2:Y:S03]  /*27620*/  LDSM.16.MT88.4 R156, [R221+0x16800] ;  /* 0x01680000dd9c783b */ /* 0x000ea60000004200 */
[----:B----4-:R-:W-:Y:S04]  /*27630*/  FADD.FTZ R177, R178, R177 ;  /* 0x000000b1b2b17221 */ /* 0x010fe80000010000 */
[C---:B------:R-:W-:Y:S01]  /*27640*/  HMMA.16816.F32 R116, R148.reuse, R152, R116 ;  /* 0x000000989474723c */ /* 0x040fe20000001874 */
[----:B------:R-:W3:Y:S03]  /*27650*/  MUFU.EX2 R181, R181 ;  /* 0x000000b500b57308 */ /* 0x000ee60000000800 */
[C---:B-1----:R-:W-:Y:S01]  /*27660*/  F2FP.PACK_AB R23, R179.reuse, R178 ;  /* 0x000000b2b317723e */ /* 0x042fe200000000ff */
[----:B------:R-:W-:Y:S03]  /*27670*/  FADD.FTZ R179, R179, R177 ;  /* 0x000000b1b3b37221 */ /* 0x000fe60000010000 */
[C---:B------:R-:W-:Y:S01]  /*27680*/  HMMA.16816.F32 R120, R148.reuse, R154, R120 ;  /* 0x0000009a9478723c */ /* 0x040fe20000001878 */
[----:B------:R-:W1:Y:S02]  /*27690*/  LDSM.16.MT88.4 R152, [R220+0x16800] ;  /* 0x01680000dc98783b */ /* 0x000e640000004200 */
[----:B------:R-:W-:Y:S05]  /*276a0*/  MUFU.EX2 R182, R182 ;  /* 0x000000b600b67308 */ /* 0x000fea0000000800 */
[C---:B-----5:R-:W-:Y:S05]  /*276b0*/  HMMA.16816.F32 R124, R148.reuse, R160, R124 ;  /* 0x000000a0947c723c */ /* 0x060fea000000187c */
[----:B------:R-:W4:Y:S03]  /*276c0*/  MUFU.EX2 R183, R183 ;  /* 0x000000b700b77308 */ /* 0x000f260000000800 */
[C---:B------:R-:W-:Y:S01]  /*276d0*/  HMMA.16816.F32 R128, R148.reuse, R162, R128 ;  /* 0x000000a29480723c */ /* 0x040fe20000001880 */
[----:B------:R-:W5:Y:S03]  /*276e0*/  LDSM.16.MT88.4 R160, [R224+0x11000] ;  /* 0x01100000e0a0783b */ /* 0x000f660000004200 */
[C---:B---3--:R-:W-:Y:S01]  /*276f0*/  F2FP.PACK_AB R20, R181.reuse, R180 ;  /* 0x000000b4b514723e */ /* 0x048fe200000000ff */
[----:B------:R-:W-:Y:S03]  /*27700*/  FADD.FTZ R180, R180, R202 ;  /* 0x000000cab4b47221 */ /* 0x000fe60000010000 */
[C---:B------:R-:W-:Y:S04]  /*27710*/  HMMA.16816.F32 R132, R148.reuse, R168, R132 ;  /* 0x000000a89484723c */ /* 0x040fe80000001884 */
[----:B------:R-:W-:Y:S04]  /*27720*/  FADD.FTZ R180, R181, R180 ;  /* 0x000000b4b5b47221 */ /* 0x000fe80000010000 */
[C---:B------:R-:W-:Y:S01]  /*27730*/  HMMA.16816.F32 R136, R148.reuse, R170, R136 ;  /* 0x000000aa9488723c */ /* 0x040fe20000001888 */
[----:B------:R-:W3:Y:S03]  /*27740*/  LDSM.16.MT88.4 R168, [R221+0x11000] ;  /* 0x01100000dda8783b */ /* 0x000ee60000004200 */
[C---:B----4-:R-:W-:Y:S01]  /*27750*/  F2FP.PACK_AB R22, R183.reuse, R182 ;  /* 0x000000b6b716723e */ /* 0x050fe200000000ff */
[----:B------:R-:W-:Y:S03]  /*27760*/  FADD.FTZ R182, R182, R180 ;  /* 0x000000b4b6b67221 */ /* 0x000fe60000010000 */
[C---:B--2---:R-:W-:Y:S04]  /*27770*/  HMMA.16816.F32 R140, R148.reuse, R156, R140 ;  /* 0x0000009c948c723c */ /* 0x044fe8000000188c */
[----:B------:R-:W-:Y:S04]  /*27780*/  FADD.FTZ R182, R183, R182 ;  /* 0x000000b6b7b67221 */ /* 0x000fe80000010000 */
[C---:B------:R-:W-:Y:S01]  /*27790*/  HMMA.16816.F32 R12, R148.reuse, R158, R12 ;  /* 0x0000009e940c723c */ /* 0x040fe2000000180c */
[----:B------:R-:W-:Y:S07]  /*277a0*/  LDSM.16.MT88.4 R156, [R222+0x13000] ;  /* 0x01300000de9c783b */ /* 0x000fee0000004200 */
[C---:B-1----:R-:W-:Y:S08]  /*277b0*/  HMMA.16816.F32 R16, R148.reuse, R152, R16 ;  /* 0x000000989410723c */ /* 0x042ff00000001810 */
[----:B------:R-:W-:Y:S01]  /*277c0*/  HMMA.16816.F32 R144, R148, R154, R144 ;  /* 0x0000009a9490723c */ /* 0x000fe20000001890 */
[----:B------:R-:W1:Y:S07]  /*277d0*/  LDSM.16.MT88.4 R148, [R220+0x11000] ;  /* 0x01100000dc94783b */ /* 0x000e6e0000004200 */
[C---:B-----5:R-:W-:Y:S01]  /*277e0*/  HMMA.16816.F32 R4, R20.reuse, R160, R4 ;  /* 0x000000a01404723c */ /* 0x060fe20000001804 */
[----:B------:R-:W2:Y:S07]  /*277f0*/  LDSM.16.MT88.4 R152, [R224+0x13000] ;  /* 0x01300000e098783b */ /* 0x000eae0000004200 */
[C---:B------:R-:W-:Y:S01]  /*27800*/  HMMA.16816.F32 R8, R20.reuse, R162, R8 ;  /* 0x000000a21408723c */ /* 0x040fe20000001808 */
[----:B------:R-:W4:Y:S07]  /*27810*/  LDSM.16.MT88.4 R160, [R221+0x13000] ;  /* 0x01300000dda0783b */ /* 0x000f2e0000004200 */
        /* <DEDUP_REMOVED lines=16> */
[C---:B------:R-:W-:Y:S08]  /*27920*/  HMMA.16816.F32 R80, R20.reuse, R162, R80 ;  /* 0x000000a21450723c */ /* 0x040ff00000001850 */
[C---:B------:R-:W-:Y:S07]  /*27930*/  HMMA.16816.F32 R84, R20.reuse, R172, R84 ;  /* 0x000000ac1454723c */ /* 0x040fee0000001854 */
[-CC-:B------:R-:W-:Y:S01]  /*27940*/  FFMA.FTZ R172, R30, R166.reuse, -R194.reuse ;  /* 0x000000a61eac7223 */ /* 0x180fe200000108c2 */
[C---:B------:R-:W-:Y:S04]  /*27950*/  HMMA.16816.F32 R88, R20.reuse, R174, R88 ;  /* 0x000000ae1458723c */ /* 0x040fe80000001858 */
[-CC-:B------:R-:W-:Y:S01]  /*27960*/  FFMA.FTZ R173, R31, R166.reuse, -R194.reuse ;  /* 0x000000a61fad7223 */ /* 0x180fe200000108c2 */
[----:B------:R-:W4:Y:S01]  /*27970*/  MUFU.EX2 R172, R172 ;  /* 0x000000ac00ac7308 */ /* 0x000f220000000800 */
[-C--:B------:R-:W-:Y:S02]  /*27980*/  FFMA.FTZ R194, R35, R166.reuse, -R194 ;  /* 0x000000a623c27223 */ /* 0x080fe400000108c2 */
[C---:B-----5:R-:W-:Y:S04]  /*27990*/  HMMA.16816.F32 R92, R20.reuse, R24, R92 ;  /* 0x00000018145c723c */ /* 0x060fe8000000185c */
[-CC-:B------:R-:W-:Y:S02]  /*279a0*/  FFMA.FTZ R174, R28, R166.reuse, -R195.reuse ;  /* 0x000000a61cae7223 */ /* 0x180fe400000108c3 */
[-CC-:B------:R-:W-:Y:S01]  /*279b0*/  FFMA.FTZ R175, R29, R166.reuse, -R195.reuse ;  /* 0x000000a61daf7223 */ /* 0x180fe200000108c3 */
[----:B------:R-:W5:Y:S01]  /*279c0*/  MUFU.EX2 R173, R173 ;  /* 0x000000ad00ad7308 */ /* 0x000f620000000800 */
[C---:B------:R-:W-:Y:S01]  /*279d0*/  HMMA.16816.F32 R96, R20.reuse, R26, R96 ;  /* 0x0000001a1460723c */ /* 0x040fe20000001860 */
[----:B------:R-:W2:Y:S03]  /*279e0*/  LDSM.16.MT88.4 R24, [R224+0x17000] ;  /* 0x01700000e018783b */ /* 0x000ea60000004200 */
[----:B------:R-:W-:Y:S04]  /*279f0*/  FFMA.FTZ R195, R33, R166, -R195 ;  /* 0x000000a621c37223 */ /* 0x000fe800000108c3 */
[C---:B---3--:R-:W-:Y:S01]  /*27a00*/  HMMA.16816.F32 R100, R20.reuse, R168, R100 ;  /* 0x000000a81464723c */ /* 0x048fe20000001864 */
[----:B------:R-:W-:Y:S01]  /*27a10*/  LDSM.16.MT88.4 R28, [R220+0x17000] ;  /* 0x01700000dc1c783b */ /* 0x000fe20000004200 */
[----:B------:R-:W-:Y:S02]  /*27a20*/  MUFU.EX2 R174, R174 ;  /* 0x000000ae00ae7308 */ /* 0x000fe40000000800 */
[----:B----4-:R-:W-:Y:S04]  /*27a30*/  FADD.FTZ R179, R172, R179 ;  /* 0x000000b3acb37221 */ /* 0x010fe80000010000 */
[C---:B------:R-:W-:Y:S01]  /*27a40*/  HMMA.16816.F32 R104, R20.reuse, R170, R104 ;  /* 0x000000aa1468723c */ /* 0x040fe20000001868 */
[----:B------:R-:W-:Y:S03]  /*27a50*/  LDSM.16.MT88.4 R32, [R221+0x11800] ;  /* 0x01180000dd20783b */ /* 0x000fe60000004200 */
[----:B------:R-:W-:Y:S01]  /*27a60*/  MUFU.EX2 R175, R175 ;  /* 0x000000af00af7308 */ /* 0x000fe20000000800 */
[----:B-----5:R-:W-:Y:S03]  /*27a70*/  FADD.FTZ R179, R173, R179 ;  /* 0x000000b3adb37221 */ /* 0x020fe60000010000 */
[C---:B-1----:R-:W-:Y:S01]  /*27a80*/  HMMA.16816.F32 R108, R20.reuse, R148, R108 ;  /* 0x00000094146c723c */ /* 0x042fe2000000186c */
[----:B------:R-:W-:Y:S03]  /*27a90*/  LDSM.16.MT88.4 R168, [R220+0x15800] ;  /* 0x01580000dca8783b */ /* 0x000fe60000004200 */
[----:B------:R-:W-:Y:S02]  /*27aa0*/  FADD.FTZ R179, R251, R179 ;  /* 0x000000b3fbb37221 */ /* 0x000fe40000010000 */
[----:B------:R-:W-:Y:S02]  /*27ab0*/  MUFU.EX2 R195, R195 ;  /* 0x000000c300c37308 */ /* 0x000fe40000000800 */
[C---:B------:R-:W-:Y:S01]  /*27ac0*/  HMMA.16816.F32 R112, R20.reuse, R150, R112 ;  /* 0x000000961470723c */ /* 0x040fe20000001870 */
[----:B------:R-:W1:Y:S07]  /*27ad0*/  LDSM.16.MT88.4 R148, [R221+0x17000] ;  /* 0x01700000dd94783b */ /* 0x000e6e0000004200 */
[C---:B--2---:R-:W-:Y:S01]  /*27ae0*/  HMMA.16816.F32 R116, R20.reuse, R152, R116 ;  /* 0x000000981474723c */ /* 0x044fe20000001874 */
[----:B------:R-:W2:Y:S07]  /*27af0*/  MUFU.EX2 R194, R194 ;  /* 0x000000c200c27308 */ /* 0x000eae0000000800 */
[C---:B------:R-:W-:Y:S01]  /*27b00*/  HMMA.16816.F32 R120, R20.reuse, R154, R120 ;  /* 0x0000009a1478723c */ /* 0x040fe20000001878 */
[----:B------:R-:W-:Y:S07]  /*27b10*/  LDSM.16.MT88.4 R152, [R222+0x11800] ;  /* 0x01180000de98783b */ /* 0x000fee0000004200 */
[C---:B------:R-:W-:Y:S08]  /*27b20*/  HMMA.16816.F32 R124, R20.reuse, R24, R124 ;  /* 0x00000018147c723c */ /* 0x040ff0000000187c */
[C---:B------:R-:W-:Y:S01]  /*27b30*/  HMMA.16816.F32 R128, R20.reuse, R26, R128 ;  /* 0x0000001a1480723c */ /* 0x040fe20000001880 */
[----:B------:R-:W3:Y:S03]  /*27b40*/  LDSM.16.MT88.4 R24, [R224+0x11800] ;  /* 0x01180000e018783b */ /* 0x000ee60000004200 */
[----:B--2---:R-:W-:Y:S04]  /*27b50*/  FADD.FTZ R248, R194, R179 ;  /* 0x000000b3c2f87221 */ /* 0x004fe80000010000 */
[C---:B------:R-:W-:Y:S08]  /*27b60*/  HMMA.16816.F32 R132, R20.reuse, R156, R132 ;  /* 0x0000009c1484723c */ /* 0x040ff00000001884 */
[C---:B------:R-:W-:Y:S08]  /*27b70*/  HMMA.16816.F32 R136, R20.reuse, R158, R136 ;  /* 0x0000009e1488723c */ /* 0x040ff00000001888 */
[C---:B-1----:R-:W-:Y:S08]  /*27b80*/  HMMA.16816.F32 R140, R20.reuse, R148, R140 ;  /* 0x00000094148c723c */ /* 0x042ff0000000188c */
[C---:B------:R-:W-:Y:S01]  /*27b90*/  HMMA.16816.F32 R12, R20.reuse, R150, R12 ;  /* 0x00000096140c723c */ /* 0x040fe2000000180c */
[----:B------:R-:W1:Y:S07]  /*27ba0*/  LDSM.16.MT88.4 R148, [R220+0x11800] ;  /* 0x01180000dc94783b */ /* 0x000e6e0000004200 */
[C---:B------:R-:W-:Y:S08]  /*27bb0*/  HMMA.16816.F32 R16, R20.reuse, R28, R16 ;  /* 0x0000001c1410723c */ /* 0x040ff00000001810 */
[----:B------:R-:W-:Y:S01]  /*27bc0*/  HMMA.16816.F32 R144, R20, R30, R144 ;  /* 0x0000001e1490723c */ /* 0x000fe20000001890 */
[----:B------:R-:W2:Y:S06]  /*27bd0*/  LDSM.16.MT88.4 R28, [R224+0x13800] ;  /* 0x01380000e01c783b */ /* 0x000eac0000004200 */
[----:B------:R-:W-:Y:S02]  /*27be0*/  F2FP.PACK_AB R21, R173, R172 ;  /* 0x000000acad15723e */ /* 0x000fe400000000ff */
[----:B------:R-:W-:Y:S03]  /*27bf0*/  F2FP.PACK_AB R20, R175, R174 ;  /* 0x000000aeaf14723e */ /* 0x000fe600000000ff */
[----:B------:R-:W-:Y:S01]  /*27c00*/  F2FP.PACK_AB R22, R195, R250 ;  /* 0x000000fac316723e */ /* 0x000fe200000000ff */
[----:B------:R-:W-:Y:S01]  /*27c10*/  FADD.FTZ R174, R174, R182 ;  /* 0x000000b6aeae7221 */ /* 0x000fe20000010000 */
[----:B------:R-:W-:Y:S03]  /*27c20*/  F2FP.PACK_AB R23, R194, R251 ;  /* 0x000000fbc217723e */ /* 0x000fe600000000ff */
[----:B------:R-:W-:Y:S04]  /*27c30*/  FADD.FTZ R174, R175, R174 ;  /* 0x000000aeafae7221 */ /* 0x000fe80000010000 */
[C---:B---3--:R-:W-:Y:S01]  /*27c40*/  HMMA.16816.F32 R160, R20.reuse, R24, R4 ;  /* 0x0000001814a0723c */ /* 0x048fe20000001804 */
[----:B------:R-:W3:Y:S02]  /*27c50*/  LDSM.16.MT88.4 R4, [R222+0x13800] ;  /* 0x01380000de04783b */ /* 0x000ee40000004200 */
[----:B------:R-:W-:Y:S04]  /*27c60*/  FADD.FTZ R174, R250, R174 ;  /* 0x000000aefaae7221 */ /* 0x000fe80000010000 */
[----:B------:R-:W-:Y:S01]  /*27c70*/  FADD.FTZ R249, R195, R174 ;  /* 0x000000aec3f97221 */ /* 0x000fe20000010000 */
[C---:B------:R-:W-:Y:S01]  /*27c80*/  HMMA.16816.F32 R156, R20.reuse, R26, R8 ;  /* 0x0000001a149c723c */ /* 0x040fe20000001808 */
[----:B------:R-:W4:Y:S07]  /*27c90*/  LDSM.16.MT88.4 R8, [R221+0x13800] ;  /* 0x01380000dd08783b */ /* 0x000f2e0000004200 */
[C---:B------:R-:W-:Y:S01]  /*27ca0*/  HMMA.16816.F32 R36, R20.reuse, R152, R36 ;  /* 0x000000981424723c */ /* 0x040fe20000001824 */
[----:B------:R-:W5:Y:S07]  /*27cb0*/  LDSM.16.MT88.4 R24, [R220+0x13800] ;  /* 0x01380000dc18783b */ /* 0x000f6e0000004200 */
[C---:B------:R-:W-:Y:S01]  /*27cc0*/  HMMA.16816.F32 R40, R20.reuse, R154, R40 ;  /* 0x0000009a1428723c */ /* 0x040fe20000001828 */
[----:B------:R-:W-:Y:S07]  /*27cd0*/  LDSM.16.MT88.4 R152, [R222+0x15800] ;  /* 0x01580000de98783b */ /* 0x000fee0000004200 */
        /* <DEDUP_REMOVED lines=35> */
.L_x_3186:
        /* <DEDUP_REMOVED lines=11> */
.L_x_3209:
[----:B--23--:R-:W-:Y:S01]  /*27fc0*/  FADD.FTZ R249, R5, R249 ;  /* 0x000000f905f97221 */ /* 0x00cfe20000010000 */
[----:B------:R-:W-:Y:S05]  /*27fd0*/  BRA.DIV ~URZ, `(.L_x_3197) ;  /* 0x000020e27f007947 */ /* 0x000fea000b800000 */
[----:B------:R-:W2:Y:S04]  /*27fe0*/  SHFL.BFLY PT, R3, R248, 0x2, 0x1f ;  /* 0x0c401f00f8037f89 */ /* 0x000ea800000e0000 */
[----:B------:R-:W3:Y:S01]  /*27ff0*/  SHFL.BFLY PT, R0, R249, 0x1, 0x1f ;  /* 0x0c201f00f9007f89 */ /* 0x000ee200000e0000 */
[----:B--2---:R-:W-:Y:S02]  /*28000*/  FADD.FTZ R248, R3, R248 ;  /* 0x000000f803f87221 */ /* 0x004fe40000010000 */
[----:B---3--:R-:W-:-:S03]  /*28010*/  FADD.FTZ R249, R249, R0 ;  /* 0x00000000f9f97221 */ /* 0x008fc60000010000 */
[----:B------:R2:W3:Y:S04]  /*28020*/  SHFL.BFLY PT, R5, R248, 0x1, 0x1f ;  /* 0x0c201f00f8057f89 */ /* 0x0004e800000e0000 */
.L_x_3210:
[----:B------:R-:W4:Y:S01]  /*28030*/  S2R R4, SR_TID.X ;  /* 0x0000000000047919 */ /* 0x000f220000002100 */
[----:B---3--:R-:W-:Y:S01]  /*28040*/  FADD.FTZ R5, R5, R248 ;  /* 0x000000f805057221 */ /* 0x008fe20000010000 */
[----:B------:R-:W-:Y:S01]  /*28050*/  FSETP.NE.FTZ.AND P4, PT, R249, RZ, PT ;  /* 0x000000fff900720b */ /* 0x000fe20003f95000 */
[----:B------:R-:W-:Y:S01]  /*28060*/  ULDC.64 UR4, c[0x0][0x118] ;  /* 0x0000460000047ab9 */ /* 0x000fe20000000a00 */
[----:B------:R-:W-:Y:S02]  /*28070*/  MOV R0, 0x3f800000 ;  /* 0x3f80000000007802 */ /* 0x000fe40000000f00 */
[----:B------:R-:W-:Y:S02]  /*28080*/  FSETP.NE.FTZ.AND P3, PT, R5, RZ, PT ;  /* 0x000000ff0500720b */ /* 0x000fe40003f75000 */
[----:B------:R-:W-:-:S07]  /*28090*/  MOV R3, 0x3f800000 ;  /* 0x3f80000000037802 */ /* 0x000fce0000000f00 */
[----:B------:R-:W3:Y:S08]  /*280a0*/  @P4 MUFU.RCP R0, R249 ;  /* 0x000000f900004308 */ /* 0x000ef00000001000 */
[----:B------:R-:W1:Y:S01]  /*280b0*/  @P3 MUFU.RCP R3, R5 ;  /* 0x0000000500033308 */ /* 0x000e620000001000 */
[----:B----4-:R-:W-:-:S04]  /*280c0*/  SHF.R.S32.HI R8, RZ, 0x1f, R4 ;  /* 0x0000001fff087819 */ /* 0x010fc80000011404 */
[----:B------:R-:W-:Y:S01]  /*280d0*/  LEA.HI R9, R8, R4, RZ, 0x2 ;  /* 0x0000000408097211 */ /* 0x000fe200078f10ff */
[----:B---3--:R-:W-:-:S03]  /*280e0*/  FMUL.FTZ R160, R0, R160 ;  /* 0x000000a000a07220 */ /* 0x008fc60000410000 */
[--C-:B------:R-:W-:Y:S01]  /*280f0*/  SHF.R.S32.HI R11, RZ, 0x2, R9.reuse ;  /* 0x00000002ff0b7819 */ /* 0x100fe20000011409 */
[C---:B------:R-:W-:Y:S01]  /*28100*/  FMUL.FTZ R161, R0.reuse, R161 ;  /* 0x000000a100a17220 */ /* 0x040fe20000410000 */
[----:B------:R-:W-:Y:S01]  /*28110*/  SHF.R.S32.HI R10, RZ, 0x1f, R9 ;  /* 0x0000001fff0a7819 */ /* 0x000fe20000011409 */
[C---:B------:R-:W-:Y:S01]  /*28120*/  FMUL.FTZ R156, R0.reuse, R156 ;  /* 0x0000009c009c7220 */ /* 0x040fe20000410000 */
[----:B------:R-:W-:Y:S01]  /*28130*/  LOP3.LUT R9, R9, 0x3ffffffc, RZ, 0xc0, !PT ;  /* 0x3ffffffc09097812 */ /* 0x000fe200078ec0ff */
[----:B------:R-:W-:Y:S01]  /*28140*/  FMUL.FTZ R157, R0, R157 ;  /* 0x0000009d009d7220 */ /* 0x000fe20000410000 */
[----:B------:R-:W-:Y:S01]  /*28150*/  LEA.HI R10, R10, R11, RZ, 0x3 ;  /* 0x0000000b0a0a7211 */ /* 0x000fe200078f18ff */
[----:B-1----:R-:W-:Y:S01]  /*28160*/  FMUL.FTZ R163, R3, R163 ;  /* 0x000000a303a37220 */ /* 0x002fe20000410000 */
[----:B------:R-:W-:Y:S01]  /*28170*/  IADD3 R9, -R9, R4, RZ ;  /* 0x0000000409097210 */ /* 0x000fe20007ffe1ff */
[C---:B------:R-:W-:Y:S01]  /*28180*/  FMUL.FTZ R162, R3.reuse, R162 ;  /* 0x000000a203a27220 */ /* 0x040fe20000410000 */
[----:B------:R-:W-:Y:S01]  /*28190*/  LOP3.LUT R10, R10, 0xfffffff8, RZ, 0xc0, !PT ;  /* 0xfffffff80a0a7812 */ /* 0x000fe200078ec0ff */
[----:B------:R-:W-:Y:S01]  /*281a0*/  FMUL.FTZ R159, R3, R159 ;  /* 0x0000009f039f7220 */ /* 0x000fe20000410000 */
[----:B------:R-:W-:Y:S01]  /*281b0*/  F2FP.PACK_AB R160, R161, R160 ;  /* 0x000000a0a1a0723e */ /* 0x000fe200000000ff */
[----:B------:R-:W-:Y:S01]  /*281c0*/  FMUL.FTZ R158, R3, R158 ;  /* 0x0000009e039e7220 */ /* 0x000fe20000410000 */
[----:B------:R-:W-:Y:S01]  /*281d0*/  IADD3 R11, R11, -R10, RZ ;  /* 0x8000000a0b0b7210 */ /* 0x000fe20007ffe0ff */
[----:B------:R-:W-:Y:S01]  /*281e0*/  FMUL.FTZ R36, R0, R36 ;  /* 0x0000002400247220 */ /* 0x000fe20000410000 */
[----:B------:R-:W-:Y:S01]  /*281f0*/  LEA.HI R10, R8, R4, RZ, 0x5 ;  /* 0x00000004080a7211 */ /* 0x000fe200078f28ff */
[C---:B------:R-:W-:Y:S01]  /*28200*/  FMUL.FTZ R37, R0.reuse, R37 ;  /* 0x0000002500257220 */ /* 0x040fe20000410000 */
[----:B------:R-:W-:Y:S01]  /*28210*/  SHF.L.U32 R13, R11, 0x6, RZ ;  /* 0x000000060b0d7819 */ /* 0x000fe200000006ff */
        /* <DEDUP_REMOVED lines=10> */
[----:B------:R-:W-:Y:S01]  /*282c0*/  FMUL.FTZ R42, R3, R42 ;  /* 0x0000002a032a7220 */ /* 0x000fe20000410000 */
[----:B------:R-:W-:Y:S01]  /*282d0*/  ISETP.NE.U32.AND P0, PT, R14, 0x1, PT ;  /* 0x000000010e00780c */ /* 0x000fe20003f05070 */
[C---:B------:R-:W-:Y:S01]  /*282e0*/  FMUL.FTZ R44, R0.reuse, R44 ;  /* 0x0000002c002c7220 */ /* 0x040fe20000410000 */
[----:B------:R-:W-:Y:S01]  /*282f0*/  LEA R9, R9, R13, 0x1 ;  /* 0x0000000d09097211 */ /* 0x000fe200078e08ff */
[C---:B------:R-:W-:Y:S01]  /*28300*/  FMUL.FTZ R45, R0.reuse, R45 ;  /* 0x0000002d002d7220 */ /* 0x040fe20000410000 */
[----:B------:R-:W-:Y:S01]  /*28310*/  R2P PR, R11, 0x6 ;  /* 0x000000060b007804 */ /* 0x000fe20000000000 */
[----:B------:R-:W-:Y:S01]  /*28320*/  FMUL.FTZ R47, R3, R47 ;  /* 0x0000002f032f7220 */ /* 0x000fe20000410000 */
[----:B------:R-:W-:Y:S01]  /*28330*/  SHF.L.U32 R9, R9, 0x1, RZ ;  /* 0x0000000109097819 */ /* 0x000fe200000006ff */
[----:B------:R-:W-:Y:S01]  /*28340*/  FMUL.FTZ R46, R3, R46 ;  /* 0x0000002e032e7220 */ /* 0x000fe20000410000 */
[----:B------:R-:W-:Y:S01]  /*28350*/  MOV R11, 0x20 ;  /* 0x00000020000b7802 */ /* 0x000fe20000000f00 */
[C---:B------:R-:W-:Y:S01]  /*28360*/  FMUL.FTZ R48, R0.reuse, R48 ;  /* 0x0000003000307220 */ /* 0x040fe20000410000 */
[----:B------:R-:W-:Y:S01]  /*28370*/  MOV R14, 0x40 ;  /* 0x00000040000e7802 */ /* 0x000fe20000000f00 */
[C---:B------:R-:W-:Y:S01]  /*28380*/  FMUL.FTZ R49, R0.reuse, R49 ;  /* 0x0000003100317220 */ /* 0x040fe20000410000 */
[----:B------:R-:W-:Y:S01]  /*28390*/  IADD3 R13, R9, -0x10, RZ ;  /* 0xfffffff0090d7810 */ /* 0x000fe20007ffe0ff */
[----:B------:R-:W-:Y:S01]  /*283a0*/  FMUL.FTZ R51, R3, R51 ;  /* 0x0000003303337220 */ /* 0x000fe20000410000 */
[----:B------:R-:W-:Y:S01]  /*283b0*/  SEL R11, R11, 0xffffffe0, !P1 ;  /* 0xffffffe00b0b7807 */ /* 0x000fe20004800000 */
[----:B------:R-:W-:Y:S01]  /*283c0*/  FMUL.FTZ R50, R3, R50 ;  /* 0x0000003203327220 */ /* 0x000fe20000410000 */
[----:B------:R-:W-:Y:S01]  /*283d0*/  @P0 IADD3 R13, R9, 0x10, RZ ;  /* 0x00000010090d0810 */ /* 0x000fe20007ffe0ff */
[C---:B------:R-:W-:Y:S01]  /*283e0*/  FMUL.FTZ R52, R0.reuse, R52 ;  /* 0x0000003400347220 */ /* 0x040fe20000410000 */
[----:B------:R-:W-:Y:S01]  /*283f0*/  F2FP.PACK_AB R162, R163, R162 ;  /* 0x000000a2a3a2723e */ /* 0x000fe200000000ff */
[----:B------:R-:W-:Y:S01]  /*28400*/  FMUL.FTZ R53, R0, R53 ;  /* 0x0000003500357220 */ /* 0x000fe20000410000 */
[----:B------:R-:W-:Y:S01]  /*28410*/  SEL R14, R14, 0xffffffc0, !P2 ;  /* 0xffffffc00e0e7807 */ /* 0x000fe20005000000 */
[----:B------:R-:W-:Y:S01]  /*28420*/  FMUL.FTZ R55, R3, R55 ;  /* 0x0000003703377220 */ /* 0x000fe20000410000 */
[----:B------:R-:W-:Y:S01]  /*28430*/  F2FP.PACK_AB R156, R157, R156 ;  /* 0x0000009c9d9c723e */ /* 0x000fe200000000ff */
[----:B------:R-:W-:Y:S01]  /*28440*/  FMUL.FTZ R54, R3, R54 ;  /* 0x0000003603367220 */ /* 0x000fe20000410000 */
[----:B------:R-:W-:Y:S01]  /*28450*/  F2FP.PACK_AB R158, R159, R158 ;  /* 0x0000009e9f9e723e */ /* 0x000fe200000000ff */
[C---:B------:R-:W-:Y:S01]  /*28460*/  FMUL.FTZ R56, R0.reuse, R56 ;  /* 0x0000003800387220 */ /* 0x040fe20000410000 */
[----:B------:R-:W-:Y:S01]  /*28470*/  F2FP.PACK_AB R36, R37, R36 ;  /* 0x000000242524723e */ /* 0x000fe200000000ff */
[C---:B------:R-:W-:Y:S01]  /*28480*/  FMUL.FTZ R57, R0.reuse, R57 ;  /* 0x0000003900397220 */ /* 0x040fe20000410000 */
[----:B------:R-:W-:Y:S01]  /*28490*/  F2FP.PACK_AB R38, R39, R38 ;  /* 0x000000262726723e */ /* 0x000fe200000000ff */
[----:B------:R-:W-:Y:S01]  /*284a0*/  FMUL.FTZ R59, R3, R59 ;  /* 0x0000003b033b7220 */ /* 0x000fe20000410000 */
[----:B------:R-:W-:Y:S01]  /*284b0*/  IADD3 R15, R9, R11, RZ ;  /* 0x0000000b090f7210 */ /* 0x000fe20007ffe0ff */
[----:B------:R-:W-:Y:S01]  /*284c0*/  FMUL.FTZ R58, R3, R58 ;  /* 0x0000003a033a7220 */ /* 0x000fe20000410000 */
[----:B------:R-:W-:Y:S01]  /*284d0*/  F2FP.PACK_AB R40, R41, R40 ;  /* 0x000000282928723e */ /* 0x000fe200000000ff */
[C---:B------:R-:W-:Y:S01]  /*284e0*/  FMUL.FTZ R60, R0.reuse, R60 ;  /* 0x0000003c003c7220 */ /* 0x040fe20000410000 */
        /* <DEDUP_REMOVED lines=8> */
[----:B------:R-:W-:Y:S01]  /*28570*/  IADD3 R16, R9, R14, RZ ;  /* 0x0000000e09107210 */ /* 0x000fe20007ffe0ff */
[C---:B------:R-:W-:Y:S01]  /*28580*/  FMUL.FTZ R65, R0.reuse, R65 ;  /* 0x0000004100417220 */ /* 0x040fe20000410000 */
[----:B------:R-:W-:Y:S01]  /*28590*/  F2FP.PACK_AB R48, R49, R48 ;  /* 0x000000303130723e */ /* 0x000fe200000000ff */
[----:B------:R-:W-:Y:S01]  /*285a0*/  FMUL.FTZ R67, R3, R67 ;  /* 0x0000004303437220 */ /* 0x000fe20000410000 */
[----:B------:R-:W-:Y:S01]  /*285b0*/  F2FP.PACK_AB R50, R51, R50 ;  /* 0x000000323332723e */ /* 0x000fe200000000ff */
[C---:B------:R-:W-:Y:S01]  /*285c0*/  FMUL.FTZ R66, R3.reuse, R66 ;  /* 0x0000004203427220 */ /* 0x040fe20000410000 */
[----:B------:R-:W-:Y:S01]  /*285d0*/  STS [R9], R160 ;  /* 0x000000a009007388 */ /* 0x000fe20000000800 */
[----:B------:R-:W-:Y:S01]  /*285e0*/  FMUL.FTZ R68, R0, R68 ;  /* 0x0000004400447220 */ /* 0x000fe20000410000 */
[----:B------:R-:W-:Y:S01]  /*285f0*/  IADD3 R17, R14, R13, RZ ;  /* 0x0000000d0e117210 */ /* 0x000fe20007ffe0ff */
[C---:B------:R-:W-:Y:S01]  /*28600*/  FMUL.FTZ R69, R0.reuse, R69 ;  /* 0x0000004500457220 */ /* 0x040fe20000410000 */
[----:B------:R-:W-:Y:S01]  /*28610*/  STS [R9+0x400], R162 ;  /* 0x000400a209007388 */ /* 0x000fe20000000800 */
[----:B------:R-:W-:Y:S01]  /*28620*/  FMUL.FTZ R71, R3, R71 ;  /* 0x0000004703477220 */ /* 0x000fe20000410000 */
[----:B------:R-:W-:Y:S01]  /*28630*/  F2FP.PACK_AB R52, R53, R52 ;  /* 0x000000343534723e */ /* 0x000fe200000000ff */
[----:B------:R-:W-:Y:S01]  /*28640*/  FMUL.FTZ R70, R3, R70 ;  /* 0x0000004603467220 */ /* 0x000fe20000410000 */
[----:B------:R-:W-:Y:S01]  /*28650*/  F2FP.PACK_AB R54, R55, R54 ;  /* 0x000000363736723e */ /* 0x000fe200000000ff */
[C---:B------:R-:W-:Y:S01]  /*28660*/  FMUL.FTZ R72, R0.reuse, R72 ;  /* 0x0000004800487220 */ /* 0x040fe20000410000 */
[----:B------:R-:W-:Y:S01]  /*28670*/  STS [R13], R156 ;  /* 0x0000009c0d007388 */ /* 0x000fe20000000800 */
[C---:B------:R-:W-:Y:S01]  /*28680*/  FMUL.FTZ R73, R0.reuse, R73 ;  /* 0x0000004900497220 */ /* 0x040fe20000410000 */
[----:B------:R-:W-:Y:S01]  /*28690*/  IADD3 R18, R15, R14, RZ ;  /* 0x0000000e0f127210 */ /* 0x000fe20007ffe0ff */
[C---:B------:R-:W-:Y:S01]  /*286a0*/  FMUL.FTZ R75, R3.reuse, R75 ;  /* 0x0000004b034b7220 */ /* 0x040fe20000410000 */
[----:B------:R-:W-:Y:S01]  /*286b0*/  STS [R13+0x400], R158 ;  /* 0x0004009e0d007388 */ /* 0x000fe20000000800 */
[----:B------:R-:W-:Y:S01]  /*286c0*/  FMUL.FTZ R74, R3, R74 ;  /* 0x0000004a034a7220 */ /* 0x000fe20000410000 */
[----:B------:R-:W-:Y:S01]  /*286d0*/  F2FP.PACK_AB R56, R57, R56 ;  /* 0x000000383938723e */ /* 0x000fe200000000ff */
[C---:B------:R-:W-:Y:S01]  /*286e0*/  FMUL.FTZ R76, R0.reuse, R76 ;  /* 0x0000004c004c7220 */ /* 0x040fe20000410000 */
[----:B------:R-:W-:Y:S01]  /*286f0*/  F2FP.PACK_AB R58, R59, R58 ;  /* 0x0000003a3b3a723e */ /* 0x000fe200000000ff */
[C---:B------:R-:W-:Y:S01]  /*28700*/  FMUL.FTZ R77, R0.reuse, R77 ;  /* 0x0000004d004d7220 */ /* 0x040fe20000410000 */
[----:B------:R-:W-:Y:S01]  /*28710*/  STS [R15], R36 ;  /* 0x000000240f007388 */ /* 0x000fe20000000800 */
[----:B------:R-:W-:Y:S01]  /*28720*/  FMUL.FTZ R79, R3, R79 ;  /* 0x0000004f034f7220 */ /* 0x000fe20000410000 */
[----:B------:R-:W-:Y:S01]  /*28730*/  IADD3 R14, R11, R14, RZ ;  /* 0x0000000e0b0e7210 */ /* 0x000fe20007ffe0ff */
        /* <DEDUP_REMOVED lines=149> */
[----:B------:R-:W-:Y:S01]  /*29090*/  F2FP.PACK_AB R134, R135, R134 ;  /* 0x000000868786723e */ /* 0x000fe200000000ff */
[----:B------:R-:W-:Y:S01]  /*290a0*/  FMUL.FTZ R0, R0, R145 ;  /* 0x0000009100007220 */ /* 0x000fe20000410000 */
[----:B------:R-:W-:Y:S01]  /*290b0*/  STS [R17+0x4000], R112 ;  /* 0x0040007011007388 */ /* 0x000fe20000000800 */
[----:B------:R-:W-:Y:S01]  /*290c0*/  FMUL.FTZ R3, R3, R146 ;  /* 0x0000009203037220 */ /* 0x000fe20000410000 */
[----:B------:R-:W-:-:S02]  /*290d0*/  F2FP.PACK_AB R136, R137, R136 ;  /* 0x000000888988723e */ /* 0x000fc400000000ff */
[----:B------:R-:W-:Y:S01]  /*290e0*/  STS [R17+0x4400], R114 ;  /* 0x0044007211007388 */ /* 0x000fe20000000800 */
[----:B------:R-:W-:Y:S02]  /*290f0*/  F2FP.PACK_AB R138, R139, R138 ;  /* 0x0000008a8b8a723e */ /* 0x000fe400000000ff */
[----:B------:R-:W-:Y:S01]  /*29100*/  F2FP.PACK_AB R140, R141, R140 ;  /* 0x0000008c8d8c723e */ /* 0x000fe200000000ff */
[----:B------:R-:W-:Y:S01]  /*29110*/  STS [R18+0x4000], R116 ;  /* 0x0040007412007388 */ /* 0x000fe20000000800 */
[----:B------:R-:W-:Y:S02]  /*29120*/  F2FP.PACK_AB R142, R143, R142 ;  /* 0x0000008e8f8e723e */ /* 0x000fe400000000ff */
[----:B------:R-:W-:Y:S01]  /*29130*/  F2FP.PACK_AB R152, R153, R152 ;  /* 0x000000989998723e */ /* 0x000fe200000000ff */
[----:B------:R-:W-:Y:S01]  /*29140*/  STS [R18+0x4400], R118 ;  /* 0x0044007612007388 */ /* 0x000fe20000000800 */
[----:B------:R-:W-:Y:S02]  /*29150*/  F2FP.PACK_AB R154, R155, R154 ;  /* 0x0000009a9b9a723e */ /* 0x000fe400000000ff */
[----:B------:R-:W-:Y:S01]  /*29160*/  ISETP.NE.AND P0, PT, R242, -0x1, PT ;  /* 0xfffffffff200780c */ /* 0x000fe20003f05270 */
[----:B------:R-:W-:Y:S01]  /*29170*/  STS [R14+0x4000], R120 ;  /* 0x004000780e007388 */ /* 0x000fe20000000800 */
[----:B------:R-:W-:-:S02]  /*29180*/  F2FP.PACK_AB R148, R149, R148 ;  /* 0x000000949594723e */ /* 0x000fc400000000ff */
[----:B------:R-:W-:Y:S01]  /*29190*/  F2FP.PACK_AB R150, R151, R150 ;  /* 0x000000969796723e */ /* 0x000fe200000000ff */
[----:B------:R-:W-:Y:S01]  /*291a0*/  STS [R14+0x4400], R122 ;  /* 0x0044007a0e007388 */ /* 0x000fe20000000800 */
[----:B------:R-:W-:Y:S02]  /*291b0*/  F2FP.PACK_AB R0, R0, R144 ;  /* 0x000000900000723e */ /* 0x000fe400000000ff */
[----:B------:R-:W-:Y:S01]  /*291c0*/  F2FP.PACK_AB R3, R147, R3 ;  /* 0x000000039303723e */ /* 0x000fe200000000ff */
        /* <DEDUP_REMOVED lines=14> */
[----:B------:R4:W-:Y:S04]  /*292b0*/  STS [R14+0x6000], R0 ;  /* 0x006000000e007388 */ /* 0x0009e80000000800 */
[----:B------:R4:W-:Y:S04]  /*292c0*/  STS [R14+0x6400], R3 ;  /* 0x006400030e007388 */ /* 0x0009e80000000800 */
[----:B-1----:R-:W2:Y:S01]  /*292d0*/  LD.E.64 R82, [R6.64+0x88] ;  /* 0x0000880406527980 */ /* 0x002ea2000c101b00 */
[----:B---3--:R-:W1:Y:S01]  /*292e0*/  @P3 MUFU.LG2 R13, R5 ;  /* 0x00000005000d3308 */ /* 0x008e620000000c00 */
[----:B------:R-:W-:Y:S02]  /*292f0*/  BSSY B0, `(.L_x_3198) ;  /* 0x0000023000007945 */ /* 0x000fe40003800000 */
[----:B------:R3:W5:Y:S04]  /*29300*/  LD.E.64 R80, [R6.64+0x90] ;  /* 0x0000900406507980 */ /* 0x000768000c101b00 */
[----:B----4-:R-:W4:Y:S04]  /*29310*/  @!P0 LD.E.64 R16, [R6.64+0x80] ;  /* 0x0000800406108980 */ /* 0x010f28000c101b00 */
[----:B------:R-:W3:Y:S01]  /*29320*/  LD.E.U8 R0, [R6.64+0x1c8] ;  /* 0x0001c80406007980 */ /* 0x000ee2000c101100 */
[----:B------:R-:W1:Y:S01]  /*29330*/  @P4 MUFU.LG2 R14, R249 ;  /* 0x000000f9000e4308 */ /* 0x000e620000000c00 */
[----:B------:R-:W-:Y:S01]  /*29340*/  @!P0 SHF.R.S32.HI R3, RZ, 0x1f, R239 ;  /* 0x0000001fff038819 */ /* 0x000fe200000114ef */
[----:B-1----:R-:W-:Y:S01]  /*29350*/  @P3 FMUL.FTZ R13, R13, 0.69314718246459960938 ;  /* 0x3f3172180d0d3820 */ /* 0x002fe20000410000 */
[----:B------:R-:W-:-:S02]  /*29360*/  MOV R5, 0x7f800000 ;  /* 0x7f80000000057802 */ /* 0x000fc40000000f00 */
[----:B------:R-:W-:Y:S01]  /*29370*/  MOV R9, 0x7f800000 ;  /* 0x7f80000000097802 */ /* 0x000fe20000000f00 */
[----:B-----5:R-:W-:Y:S02]  /*29380*/  @P3 FFMA.FTZ R9, R164, R2, R13 ;  /* 0x00000002a4093223 */ /* 0x020fe4000001000d */
[----:B------:R-:W-:-:S04]  /*29390*/  @P4 FMUL.FTZ R14, R14, 0.69314718246459960938 ;  /* 0x3f3172180e0e4820 */ /* 0x000fc80000410000 */
[----:B------:R-:W-:Y:S02]  /*293a0*/  @P4 FFMA.FTZ R5, R165, R2, R14 ;  /* 0x00000002a5054223 */ /* 0x000fe4000001000e */
[----:B--2---:R-:W-:-:S04]  /*293b0*/  @P0 IMAD.WIDE.U32 R18, R82, R242, RZ ;  /* 0x000000f252120225 */ /* 0x004fc800078e00ff */
[----:B----4-:R-:W-:Y:S01]  /*293c0*/  @!P0 IMAD R11, R17, R239, RZ ;  /* 0x000000ef110b8224 */ /* 0x010fe200078e02ff */
[----:B---3--:R-:W-:-:S03]  /*293d0*/  ISETP.NE.AND P1, PT, R0, RZ, PT ;  /* 0x000000ff0000720c */ /* 0x008fc60003f25270 */
[C---:B------:R-:W-:Y:S02]  /*293e0*/  @!P0 IMAD R11, R16.reuse, R3, R11 ;  /* 0x00000003100b8224 */ /* 0x040fe400078e020b */
[----:B------:R-:W-:Y:S02]  /*293f0*/  @P0 IMAD R0, R83, R242, RZ ;  /* 0x000000f253000224 */ /* 0x000fe400078e02ff */
[----:B------:R-:W-:Y:S01]  /*29400*/  @!P0 IMAD.WIDE.U32 R16, R16, R239, RZ ;  /* 0x000000ef10108225 */ /* 0x000fe200078e00ff */
[----:B------:R-:W-:Y:S02]  /*29410*/  @P0 MOV R3, R18 ;  /* 0x0000001200030202 */ /* 0x000fe40000000f00 */
[----:B------:R-:W-:Y:S02]  /*29420*/  @P0 IADD3 R0, R19, R0, RZ ;  /* 0x0000000013000210 */ /* 0x000fe40007ffe0ff */
        /* <DEDUP_REMOVED lines=10> */
.L_x_3199:
[----:B------:R-:W-:Y:S02]  /*294d0*/  ULDC.64 UR4, c[0x0][0x118] ;  /* 0x0000460000047ab9 */ /* 0x000fe40000000a00 */
[----:B------:R-:W2:Y:S04]  /*294e0*/  LD.E R2, [R6.64+0x60] ;  /* 0x0000600406027980 */ /* 0x000ea8000c101900 */
[----:B------:R-:W3:Y:S01]  /*294f0*/  LD.E R242, [R6.64+0xb4] ;  /* 0x0000b40406f27980 */ /* 0x000ee2000c101900 */
[----:B--2---:R-:W-:-:S04]  /*29500*/  IMAD R2, R2, R239, R238 ;  /* 0x000000ef02027224 */ /* 0x004fc800078e02ee */
[----:B---3--:R-:W-:Y:S02]  /*29510*/  IMAD R242, R242, R2, RZ ;  /* 0x00000002f2f27224 */ /* 0x008fe400078e02ff */
.L_x_3200:
[----:B------:R-:W-:Y:S05]  /*29520*/  BSYNC B0 ;  /* 0x0000000000007941 */ /* 0x000fea0003800000 */
.L_x_3198:
        /* <DEDUP_REMOVED lines=45> */
[CC--:B------:R-:W-:Y:S02]  /*29800*/  ISETP.GE.AND P2, PT, R10.reuse, R11.reuse, PT ;  /* 0x0000000b0a00720c */ /* 0x0c0fe40003f46270 */
[----:B------:R-:W-:Y:S02]  /*29810*/  ISETP.GE.AND P1, PT, R15, R11, PT ;  /* 0x0000000b0f00720c */ /* 0x000fe40003f26270 */
[----:B------:R-:W-:Y:S02]  /*29820*/  LEA.HI.X.SX32 R14, R10, R14, 0x1, P0 ;  /* 0x0000000e0a0e7211 */ /* 0x000fe400000f0eff */
[----:B-----5:R-:W-:-:S04]  /*29830*/  LEA R10, P0, R12, R86, 0x2 ;  /* 0x000000560c0a7211 */ /* 0x020fc800078010ff */
[----:B------:R-:W-:-:S05]  /*29840*/  LEA.HI.X R11, R12, R87, R14, 0x2, P0 ;  /* 0x000000570c0b7211 */ /* 0x000fca00000f140e */
[----:B------:R2:W-:Y:S04]  /*29850*/  @!P2 ST.E [R10.64], R5 ;  /* 0x000000050a00a985 */ /* 0x0005e8000c101904 */
[----:B------:R2:W-:Y:S02]  /*29860*/  @!P1 ST.E [R10.64+0x20], R9 ;  /* 0x000020090a009985 */ /* 0x0005e4000c101904 */
.L_x_3202:
[----:B--234-:R-:W-:Y:S05]  /*29870*/  BSYNC B0 ;  /* 0x0000000000007941 */ /* 0x01cfea0003800000 */
.L_x_3201:
[----:B------:R-:W-:Y:S01]  /*29880*/  LEA.HI R5, R8, R4, RZ, 0x3 ;  /* 0x0000000408057211 */ /* 0x000fe200078f18ff */
[----:B------:R-:W-:Y:S01]  /*29890*/  ULDC.64 UR4, c[0x0][0x118] ;  /* 0x0000460000047ab9 */ /* 0x000fe20000000a00 */
[----:B------:R-:W-:Y:S01]  /*298a0*/  IMAD.SHL.U32 R240, R240, 0x40, RZ ;  /* 0x00000040f0f07824 */ /* 0x000fe200078e00ff */
[----:B-1----:R1:W5:Y:S01]  /*298b0*/  LD.E R6, [R6.64+0xc0] ;  /* 0x0000c00406067980 */ /* 0x002362000c101900 */
[----:B------:R-:W-:Y:S01]  /*298c0*/  LOP3.LUT R5, R5, 0xfffffff8, RZ, 0xc0, !PT ;  /* 0xfffffff805057812 */ /* 0x000fe200078ec0ff */
[----:B------:R-:W-:Y:S01]  /*298d0*/  BSSY B0, `(.L_x_3203) ;  /* 0x000002b000007945 */ /* 0x000fe20003800000 */
[----:B------:R-:W-:-:S03]  /*298e0*/  LEA.HI R13, R13, R2, RZ, 0x3 ;  /* 0x000000020d0d7211 */ /* 0x000fc600078f18ff */
[----:B------:R-:W-:Y:S01]  /*298f0*/  IMAD.IADD R5, R4, 0x1, -R5 ;  /* 0x0000000104057824 */ /* 0x000fe200078e0a05 */
[----:B------:R-:W-:Y:S02]  /*29900*/  LOP3.LUT R4, R13, 0xfffffff8, RZ, 0xc0, !PT ;  /* 0xfffffff80d047812 */ /* 0x000fe400078ec0ff */
[----:B------:R-:W-:Y:S01]  /*29910*/  SHF.R.S32.HI R13, RZ, 0x3, R13 ;  /* 0x00000003ff0d7819 */ /* 0x000fe2000001140d */
[----:B------:R-:W-:Y:S02]  /*29920*/  IMAD.SHL.U32 R8, R5, 0x8, RZ ;  /* 0x0000000805087824 */ /* 0x000fe400078e00ff */
[----:B------:R-:W-:Y:S02]  /*29930*/  IMAD R5, R83, R240, RZ ;  /* 0x000000f053057224 */ /* 0x000fe400078e02ff */
[----:B------:R-:W-:Y:S01]  /*29940*/  IMAD.IADD R4, R2, 0x1, -R4 ;  /* 0x0000000102047824 */ /* 0x000fe200078e0a04 */
[----:B------:R-:W-:Y:S01]  /*29950*/  SHF.R.S32.HI R9, RZ, 0x1f, R8 ;  /* 0x0000001fff097819 */ /* 0x000fe20000011408 */
[----:B------:R-:W-:-:S02]  /*29960*/  IMAD R2, R81, R238, RZ ;  /* 0x000000ee51027224 */ /* 0x000fc400078e02ff */
[----:B------:R-:W-:Y:S02]  /*29970*/  IMAD.SHL.U32 R4, R4, 0x8, RZ ;  /* 0x0000000804047824 */ /* 0x000fe400078e00ff */
[----:B------:R-:W-:Y:S01]  /*29980*/  IMAD.WIDE.U32 R10, R82, R240, R8 ;  /* 0x000000f0520a7225 */ /* 0x000fe200078e0008 */
[----:B-1----:R-:W-:-:S03]  /*29990*/  SHF.R.S32.HI R7, RZ, 0x1f, R240 ;  /* 0x0000001fff077819 */ /* 0x002fc600000114f0 */
[----:B------:R-:W-:Y:S01]  /*299a0*/  IMAD.IADD R240, R241, 0x1, -R240 ;  /* 0x00000001f1f07824 */ /* 0x000fe200078e0af0 */
[----:B------:R-:W-:Y:S02]  /*299b0*/  IADD3 R10, P0, R3, R10, RZ ;  /* 0x0000000a030a7210 */ /* 0x000fe40007f1e0ff */
[----:B------:R-:W-:Y:S01]  /*299c0*/  SHF.R.S32.HI R3, RZ, 0x1f, R238 ;  /* 0x0000001fff037819 */ /* 0x000fe200000114ee */
[----:B------:R-:W-:-:S04]  /*299d0*/  IMAD R5, R82, R7, R5 ;  /* 0x0000000752057224 */ /* 0x000fc800078e0205 */
[----:B------:R-:W-:Y:S01]  /*299e0*/  IMAD R2, R80, R3, R2 ;  /* 0x0000000350027224 */ /* 0x000fe200078e0202 */
[----:B------:R-:W-:Y:S02]  /*299f0*/  IADD3.X R11, R0, R11, R5, P0, !PT ;  /* 0x0000000b000b7210 */ /* 0x000fe400007fe405 */
[----:B------:R-:W-:Y:S02]  /*29a00*/  ISETP.GE.AND P0, PT, R13, R240, PT ;  /* 0x000000f00d00720c */ /* 0x000fe40003f06270 */
[----:B------:R-:W-:Y:S01]  /*29a10*/  IADD3 R5, R4, 0xc0, RZ ;  /* 0x000000c004057810 */ /* 0x000fe20007ffe0ff */
[----:B------:R-:W-:Y:S01]  /*29a20*/  IMAD.WIDE.U32 R80, R80, R238, R10 ;  /* 0x000000ee50507225 */ /* 0x000fe200078e000a */
[C---:B------:R-:W-:Y:S02]  /*29a30*/  IADD3 R3, R4.reuse, 0x40, RZ ;  /* 0x0000004004037810 */ /* 0x040fe40007ffe0ff */
[----:B------:R-:W-:Y:S01]  /*29a40*/  SHF.R.S32.HI R0, RZ, 0x1f, R13 ;  /* 0x0000001fff007819 */ /* 0x000fe2000001140d */
[----:B------:R-:W-:Y:S01]  /*29a50*/  IMAD.IADD R11, R81, 0x1, R2 ;  /* 0x00000001510b7824 */ /* 0x000fe200078e0202 */
[----:B------:R-:W-:-:S05]  /*29a60*/  IADD3 R4, R4, 0x80, RZ ;  /* 0x0000008004047810 */ /* 0x000fca0007ffe0ff */
[----:B------:R-:W-:Y:S05]  /*29a70*/  @P0 BRA `(.L_x_3204) ;  /* 0x0000010000000947 */ /* 0x000fea0003800000 */
[----:B------:R-:W-:Y:S01]  /*29a80*/  IMAD R2, R83, R13, RZ ;  /* 0x0000000d53027224 */ /* 0x000fe200078e02ff */
[-C--:B-----5:R-:W-:Y:S01]  /*29a90*/  ISETP.GE.AND P4, PT, R8, R6.reuse, PT ;  /* 0x000000060800720c */ /* 0x0a0fe20003f86270 */
[----:B------:R-:W-:Y:S01]  /*29aa0*/  IMAD.MOV.U32 R10, RZ, RZ, R80 ;  /* 0x000000ffff0a7224 */ /* 0x000fe200078e0050 */
[----:B------:R-:W-:Y:S01]  /*29ab0*/  ISETP.GE.AND P3, PT, R3, R6, PT ;  /* 0x000000060300720c */ /* 0x000fe20003f66270 */
        /* <DEDUP_REMOVED lines=12> */
.L_x_3204:
[----:B------:R-:W-:Y:S05]  /*29b80*/  BSYNC B0 ;  /* 0x0000000000007941 */ /* 0x000fea0003800000 */
.L_x_3203:
[----:B------:R-:W-:Y:S01]  /*29b90*/  IADD3 R2, R13, 0x10, RZ ;  /* 0x000000100d027810 */ /* 0x000fe20007ffe0ff */
        /* <DEDUP_REMOVED lines=14> */
[----:B-1----:R-:W-:-:S03]  /*29c80*/  LEA R24, P4, R14, R84, 0x1 ;  /* 0x000000540e187211 */ /* 0x002fc600078808ff */
[----:B------:R-:W-:-:S04]  /*29c90*/  IMAD R2, R83, R7, R2 ;  /* 0x0000000753027224 */ /* 0x000fc800078e0202 */
[----:B------:R-:W-:-:S05]  /*29ca0*/  IMAD.IADD R2, R15, 0x1, R2 ;  /* 0x000000010f027824 */ /* 0x000fca00078e0202 */
[----:B------:R-:W-:-:S05]  /*29cb0*/  LEA.HI.X R25, R14, R85, R2, 0x1, P4 ;  /* 0x000000550e197211 */ /* 0x000fca00020f0c02 */
[----:B------:R1:W-:Y:S04]  /*29cc0*/  @!P3 ST.E.128 [R24.64], R68 ;  /* 0x000000441800b985 */ /* 0x0003e8000c101d04 */
[----:B------:R1:W-:Y:S04]  /*29cd0*/  @!P2 ST.E.128 [R24.64+0x80], R52 ;  /* 0x000080341800a985 */ /* 0x0003e8000c101d04 */
[----:B------:R1:W-:Y:S04]  /*29ce0*/  @!P1 ST.E.128 [R24.64+0x100], R36 ;  /* 0x0001002418009985 */ /* 0x0003e8000c101d04 */
[----:B------:R1:W-:Y:S02]  /*29cf0*/  @!P0 ST.E.128 [R24.64+0x180], R20 ;  /* 0x0001801418008985 */ /* 0x0003e4000c101d04 */
.L_x_3206:
[----:B------:R-:W-:Y:S05]  /*29d00*/  BSYNC B0 ;  /* 0x0000000000007941 */ /* 0x000fea0003800000 */
.L_x_3205:
        /* <DEDUP_REMOVED lines=23> */
.L_x_3208:
[----:B------:R-:W-:Y:S05]  /*29e80*/  BSYNC B0 ;  /* 0x0000000000007941 */ /* 0x000fea0003800000 */
.L_x_3207:
[----:B------:R-:W-:Y:S01]  /*29e90*/  IADD3 R2, R13, 0x30, RZ ;  /* 0x000000300d027810 */ /* 0x000fe20007ffe0ff */
[----:B------:R-:W-:-:S02]  /*29ea0*/  IMAD.MOV.U32 R14, RZ, RZ, R237 ;  /* 0x000000ffff0e7224 */ /* 0x000fc400078e00ed */
[----:B------:R-:W-:Y:S01]  /*29eb0*/  IMAD.MOV.U32 R15, RZ, RZ, 0x0 ;  /* 0x00000000ff0f7424 */ /* 0x000fe200078e00ff */
[----:B------:R-:W-:-:S13]  /*29ec0*/  ISETP.GE.AND P0, PT, R2, R240, PT ;  /* 0x000000f00200720c */ /* 0x000fda0003f06270 */
[----:B------:R-:W-:Y:S05]  /*29ed0*/  @P0 RET.REL.NODEC R14 `(_ZN5flash24flash_fwd_splitkv_kernelI23Flash_fwd_kernel_traitsILi256ELi64ELi64ELi4ELb0ELb0EN7cutlass6half_tE19Flash_kernel_traitsILi256ELi64ELi64ELi4ES3_EELb1ELb0ELb1ELb0ELb0ELb0ELb0ELb1EEEvNS_16Flash_fwd_paramsE) ;  /* 0xfffd61200e000950 */ /* 0x000fea0003c3ffff */
[----:B------:R-:W-:Y:S01]  /*29ee0*/  IADD3 R13, P0, R13, 0x30, RZ ;  /* 0x000000300d0d7810 */ /* 0x000fe20007f1e0ff */
[----:B------:R-:W-:Y:S01]  /*29ef0*/  IMAD.MOV.U32 R10, RZ, RZ, R80 ;  /* 0x000000ffff0a7224 */ /* 0x000fe200078e0050 */
[-C--:B-----5:R-:W-:Y:S01]  /*29f00*/  ISETP.GE.AND P1, PT, R3, R6.reuse, PT ;  /* 0x000000060300720c */ /* 0x0a0fe20003f26270 */
[----:B------:R-:W-:Y:S01]  /*29f10*/  ULDC.64 UR4, c[0x0][0x118] ;  /* 0x0000460000047ab9 */ /* 0x000fe20000000a00 */
[-C--:B------:R-:W-:Y:S01]  /*29f20*/  ISETP.GE.AND P2, PT, R8, R6.reuse, PT ;  /* 0x000000060800720c */ /* 0x080fe20003f46270 */
[----:B------:R-:W-:Y:S01]  /*29f30*/  IMAD.X R0, RZ, RZ, R0, P0 ;  /* 0x000000ffff007224 */ /* 0x000fe200000e0600 */
[----:B------:R-:W-:Y:S01]  /*29f40*/  ISETP.GE.AND P0, PT, R4, R6, PT ;  /* 0x000000060400720c */ /* 0x000fe20003f06270 */
[----:B------:R-:W-:-:S04]  /*29f50*/  IMAD.WIDE.U32 R10, R82, R13, R10 ;  /* 0x0000000d520a7225 */ /* 0x000fc800078e000a */
[----:B------:R-:W-:Y:S01]  /*29f60*/  IMAD R0, R0, R82, RZ ;  /* 0x0000005200007224 */ /* 0x000fe200078e02ff */
[----:B------:R-:W-:Y:S01]  /*29f70*/  LEA R2, P3, R10, R84, 0x1 ;  /* 0x000000540a027211 */ /* 0x000fe200078608ff */
[----:B------:R-:W-:Y:S02]  /*29f80*/  IMAD.MOV.U32 R4, RZ, RZ, R237 ;  /* 0x000000ffff047224 */ /* 0x000fe400078e00ed */
[----:B------:R-:W-:-:S05]  /*29f90*/  IMAD R0, R83, R13, R0 ;  /* 0x0000000d53007224 */ /* 0x000fca00078e0200 */
[----:B------:R-:W-:-:S04]  /*29fa0*/  IADD3 R0, R11, R0, RZ ;  /* 0x000000000b007210 */ /* 0x000fc80007ffe0ff */
[----:B------:R-:W-:-:S05]  /*29fb0*/  LEA.HI.X R3, R10, R85, R0, 0x1, P3 ;  /* 0x000000550a037211 */ /* 0x000fca00018f0c00 */
[----:B------:R2:W-:Y:S01]  /*29fc0*/  @!P0 ST.E.128 [R2.64+0x100], R28 ;  /* 0x0001001c02008985 */ /* 0x0005e2000c101d04 */
[----:B------:R-:W-:Y:S02]  /*29fd0*/  ISETP.GE.AND P0, PT, R5, R6, PT ;  /* 0x000000060500720c */ /* 0x000fe40003f06270 */
[----:B------:R-:W-:Y:S01]  /*29fe0*/  MOV R5, 0x0 ;  /* 0x0000000000057802 */ /* 0x000fe20000000f00 */
[----:B------:R2:W-:Y:S04]  /*29ff0*/  @!P2 ST.E.128 [R2.64], R60 ;  /* 0x0000003c0200a985 */ /* 0x0005e8000c101d04 */
[----:B------:R2:W-:Y:S06]  /*2a000*/  @!P1 ST.E.128 [R2.64+0x80], R44 ;  /* 0x0000802c02009985 */ /* 0x0005ec000c101d04 */
[----:B------:R-:W-:Y:S05]  /*2a010*/  @P0 RET.REL.NODEC R4 `(_ZN5flash24flash_fwd_splitkv_kernelI23Flash_fwd_kernel_traitsILi256ELi64ELi64ELi4ELb0ELb0EN7cutlass6half_tE19Flash_kernel_traitsILi256ELi64ELi64ELi4ES3_EELb1ELb0ELb1ELb0ELb0ELb0ELb0ELb1EEEvNS_16Flash_fwd_paramsE) ;  /* 0xfffd5fe004000950 */ /* 0x000fea0003c3ffff */
[----:B------:R-:W-:Y:S02]  /*2a020*/  ULDC.64 UR4, c[0x0][0x118] ;  /* 0x0000460000047ab9 */ /* 0x000fe40000000a00 */
[----:B------:R3:W-:Y:S02]  /*2a030*/  ST.E.128 [R2.64+0x180], R76 ;  /* 0x0001804c02007985 */ /* 0x0007e4000c101d04 */
[----:B--23--:R-:W-:-:S02]  /*2a040*/  MOV R2, R237 ;  /* 0x000000ed00027202 */ /* 0x00cfc40000000f00 */
[----:B------:R-:W-:-:S04]  /*2a050*/  MOV R3, 0x0 ;  /* 0x0000000000037802 */ /* 0x000fc80000000f00 */
[----:B------:R-:W-:Y:S05]  /*2a060*/  RET.REL.NODEC R2 `(_ZN5flash24flash_fwd_splitkv_kernelI23Flash_fwd_kernel_traitsILi256ELi64ELi64ELi4ELb0ELb0EN7cutlass6half_tE19Flash_kernel_traitsILi256ELi64ELi64ELi4ES3_EELb1ELb0ELb1ELb0ELb0ELb0ELb0ELb1EEEvNS_16Flash_fwd_paramsE) ;  /* 0xfffd5f9002007950 */ /* 0x000fea0003c3ffff */
.L_x_3196:
[----:B------:R-:W-:Y:S01]  /*2a070*/  IMAD.MOV.U32 R8, RZ, RZ, R249 ;  /* 0x000000ffff087224 */ /* 0x000fe200078e00f9 */
[----:B------:R-:W-:Y:S02]  /*2a080*/  MOV R5, 0x2 ;  /* 0x0000000200057802 */ /* 0x000fe40000000f00 */
[----:B------:R-:W-:Y:S02]  /*2a090*/  MOV R3, 0x2a0b0 ;  /* 0x0002a0b000037802 */ /* 0x000fe40000000f00 */
[----:B-1---5:R-:W-:Y:S05]  /*2a0a0*/  CALL.REL.NOINC `($__internal_18_$__cuda_sm70_shflsync_bfly_p) ;  /* 0x0000010000007944 */ /* 0x022fea0003c00000 */
[----:B------:R-:W-:Y:S05]  /*2a0b0*/  BRA `(.L_x_3209) ;  /* 0xffffdf0000007947 */ /* 0x000fea000383ffff */
.L_x_3197:
[----:B------:R-:W-:Y:S01]  /*2a0c0*/  IMAD.MOV.U32 R8, RZ, RZ, R249 ;  /* 0x000000ffff087224 */ /* 0x000fe200078e00f9 */
[----:B------:R-:W-:Y:S02]  /*2a0d0*/  MOV R5, 0x1 ;  /* 0x0000000100057802 */ /* 0x000fe40000000f00 */
[----:B------:R-:W-:Y:S02]  /*2a0e0*/  MOV R3, 0x2a100 ;  /* 0x0002a10000037802 */ /* 0x000fe40000000f00 */
[----:B-1---5:R-:W-:Y:S05]  /*2a0f0*/  CALL.REL.NOINC `($__internal_18_$__cuda_sm70_shflsync_bfly_p) ;  /* 0x000000b000007944 */ /* 0x022fea0003c00000 */
[----:B------:R-:W-:Y:S01]  /*2a100*/  FADD.FTZ R249, R249, R5 ;  /* 0x00000005f9f97221 */ /* 0x000fe20000010000 */
[----:B------:R-:W-:Y:S02]  /*2a110*/  MOV R8, R248 ;  /* 0x000000f800087202 */ /* 0x000fe40000000f00 */
[----:B------:R-:W-:Y:S02]  /*2a120*/  MOV R5, 0x2 ;  /* 0x0000000200057802 */ /* 0x000fe40000000f00 */
[----:B------:R-:W-:-:S02]  /*2a130*/  MOV R3, 0x2a150 ;  /* 0x0002a15000037802 */ /* 0x000fc40000000f00 */
[----:B------:R-:W-:Y:S05]  /*2a140*/  CALL.REL.NOINC `($__internal_18_$__cuda_sm70_shflsync_bfly_p) ;  /* 0x0000006000007944 */ /* 0x000fea0003c00000 */
[----:B------:R-:W-:Y:S01]  /*2a150*/  FADD.FTZ R248, R248, R5 ;  /* 0x00000005f8f87221 */ /* 0x000fe20000010000 */
[----:B------:R-:W-:-:S02]  /*2a160*/  MOV R5, 0x1 ;  /* 0x0000000100057802 */ /* 0x000fc40000000f00 */
[----:B------:R-:W-:Y:S02]  /*2a170*/  MOV R3, 0x2a1a0 ;  /* 0x0002a1a000037802 */ /* 0x000fe40000000f00 */
[----:B------:R-:W-:Y:S02]  /*2a180*/  MOV R8, R248 ;  /* 0x000000f800087202 */ /* 0x000fe40000000f00 */
[----:B------:R-:W-:Y:S05]  /*2a190*/  CALL.REL.NOINC `($__internal_18_$__cuda_sm70_shflsync_bfly_p) ;  /* 0x0000001000007944 */ /* 0x000fea0003c00000 */
[----:B------:R-:W-:Y:S05]  /*2a1a0*/  BRA `(.L_x_3210) ;  /* 0xffffde8000007947 */ /* 0x000fea000383ffff */
        .weak           $__internal_18_$__cuda_sm70_shflsync_bfly_p
        .type           $__internal_18_$__cuda_sm70_shflsync_bfly_p,@function
        .size           $__internal_18_$__cuda_sm70_shflsync_bfly_p,(.L_x_4806 - $__internal_18_$__cuda_sm70_shflsync_bfly_p)
$__internal_18_$__cuda_sm70_shflsync_bfly_p:
[----:B------:R-:W-:Y:S04]  /*2a1b0*/  WARPSYNC R0 ;  /* 0x0000000000007348 */ /* 0x000fe80003800000 */
[----:B------:R1:W2:Y:S01]  /*2a1c0*/  SHFL.BFLY PT, R5, R8, R5, R4 ;  /* 0x0c00000508057389 */ /* 0x0002a200000e0004 */
[----:B------:R-:W-:Y:S02]  /*2a1d0*/  MOV R9, 0x0 ;  /* 0x0000000000097802 */ /* 0x000fe40000000f00 */
[----:B-1----:R-:W-:-:S04]  /*2a1e0*/  MOV R8, R3 ;  /* 0x0000000300087202 */ /* 0x002fc80000000f00 */
[----:B--2---:R-:W-:Y:S05]  /*2a1f0*/  RET.REL.NODEC R8 `(_ZN5flash24flash_fwd_splitkv_kernelI23Flash_fwd_kernel_traitsILi256ELi64ELi64ELi4ELb0ELb0EN7cutlass6half_tE19Flash_kernel_traitsILi256ELi64ELi64ELi4ES3_EELb1ELb0ELb1ELb0ELb0ELb0ELb0ELb1EEEvNS_16Flash_fwd_paramsE) ;  /* 0xfffd5e0008007950 */ /* 0x004fea0003c3ffff */
.L_x_3211:
        /* <DEDUP_REMOVED lines=16> */
.L_x_4806:


//--------------------- .text._ZN5flash24flash_fwd_splitkv_kernelI23Flash_fwd_kernel_traitsILi256ELi64ELi64ELi4ELb0ELb0EN7cutlass6half_tE19Flash_kernel_traitsILi256ELi64ELi64ELi4ES3_EELb1ELb0ELb1ELb0ELb0ELb1ELb0ELb1EEEvNS_16Flash_fwd_paramsE --------------------------
	.section	.text._ZN5flash24flash_fwd_splitkv_kernelI23Flash_fwd_kernel_traitsILi256ELi64ELi64ELi4ELb0ELb0EN7cutlass6half_tE19Flash_kernel_traitsILi256ELi64ELi64ELi4ES3_EELb1ELb0ELb1ELb0ELb0ELb1ELb0ELb1EEEvNS_16Flash_fwd_paramsE,"ax",@progbits
	.sectioninfo	@"SHI_REGISTERS=255"
	.align	128
        .global         _ZN5flash24flash_fwd_splitkv_kernelI23Flash_fwd_kernel_traitsILi256ELi64ELi64ELi4ELb0ELb0EN7cutlass6half_tE19Flash_kernel_traitsILi256ELi64ELi64ELi4ES3_EELb1ELb0ELb1ELb0ELb0ELb1ELb0ELb1EEEvNS_16Flash_fwd_paramsE
        .type           _ZN5flash24flash_fwd_splitkv_kernelI23Flash_fwd_kernel_traitsILi256ELi64ELi64ELi4ELb0ELb0EN7cutlass6half_tE19Flash_kernel_traitsILi256ELi64ELi64ELi4ES3_EELb1ELb0ELb1ELb0ELb0ELb1ELb0ELb1EEEvNS_16Flash_fwd_paramsE,@function
        .size           _ZN5flash24flash_fwd_splitkv_kernelI23Flash_fwd_kernel_traitsILi256ELi64ELi64ELi4ELb0ELb0EN7cutlass6half_tE19Flash_kernel_traitsILi256ELi64ELi64ELi4ES3_EELb1ELb0ELb1ELb0ELb0ELb1ELb0ELb1EEEvNS_16Flash_fwd_paramsE,(.L_x_4808 - _ZN5flash24flash_fwd_splitkv_kernelI23Flash_fwd_kernel_traitsILi256ELi64ELi64ELi4ELb0ELb0EN7cutlass6half_tE19Flash_kernel_traitsILi256ELi64ELi64ELi4ES3_EELb1ELb0ELb1ELb0ELb0ELb1ELb0ELb1EEEvNS_16Flash_fwd_paramsE)
        .other          _ZN5flash24flash_fwd_splitkv_kernelI23Flash_fwd_kernel_traitsILi256ELi64ELi64ELi4ELb0ELb0EN7cutlass6half_tE19Flash_kernel_traitsILi256ELi64ELi64ELi4ES3_EELb1ELb0ELb1ELb0ELb0ELb1ELb0ELb1EEEvNS_16Flash_fwd_paramsE,@"STO_CUDA_ENTRY STV_DEFAULT"
_ZN5flash24flash_fwd_splitkv_kernelI23Flash_fwd_kernel_traitsILi256ELi64ELi64ELi4ELb0ELb0EN7cutlass6half_tE19Flash_kernel_traitsILi256ELi64ELi64ELi4ES3_EELb1ELb0ELb1ELb0ELb0ELb1ELb0ELb1EEEvNS_16Flash_fwd_paramsE:
.text._ZN5flash24flash_fwd_splitkv_kernelI23Flash_fwd_kernel_traitsILi256ELi64ELi64ELi4ELb0ELb0EN7cutlass6half_tE19Flash_kernel_traitsILi256ELi64ELi64ELi4ES3_EELb1ELb0ELb1ELb0ELb0ELb1ELb0ELb1EEEvNS_16Flash_fwd_paramsE:
        /* <DEDUP_REMOVED lines=10> */
[----:B-123--:R-:W-:Y:S05]  /*00a0*/  CALL.REL.NOINC `($_ZN5flash24flash_fwd_splitkv_kernelI23Flash_fwd_kernel_traitsILi256ELi64ELi64ELi4ELb0ELb0EN7cutlass6half_tE19Flash_kernel_traitsILi256ELi64ELi64ELi4ES3_EELb1ELb0ELb1ELb0ELb0ELb1ELb0ELb1EEEvNS_16Flash_fwd_paramsE$_ZN5flash30compute_attn_1rowblock_splitkvI23Flash_fwd_kernel_traitsILi256ELi64ELi64ELi4ELb0ELb0EN7cutlass6half_tE19Flash_kernel_traitsILi256ELi64ELi64ELi4ES3_EELb1ELb0ELb1ELb0ELb0ELb1ELb0ELb1ENS_16Flash_fwd_paramsEEEvRKT8_iiiii) ;  /* 0x0000002000007944 */ /* 0x00efea0003c00000 */
[----:B------:R-:W-:Y:S05]  /*00b0*/  BSYNC B4 ;  /* 0x0000000000047941 */ /* 0x000fea0003800000 */
.L_x_3212:
[----:B------:R-:W-:Y:S05]  /*00c0*/  EXIT ;  /* 0x000000000000794d */ /* 0x000fea0003800000 */
        .type           $_ZN5flash24flash_fwd_splitkv_kernelI23Flash_fwd_kernel_traitsILi256ELi64ELi64ELi4ELb0ELb0EN7cutlass6half_tE19Flash_kernel_traitsILi256ELi64ELi64ELi4ES3_EELb1ELb0ELb1ELb0ELb0ELb1ELb0ELb1EEEvNS_16Flash_fwd_paramsE$_ZN5flash30compute_attn_1rowblock_splitkvI23Flash_fwd_kernel_traitsILi256ELi64ELi64ELi4ELb0ELb0EN7cutlass6half_tE19Flash_kernel_traitsILi256ELi64ELi64ELi4ES3_EELb1ELb0ELb1ELb0ELb0ELb1ELb0ELb1ENS_16Flash_fwd_paramsEEEvRKT8_iiiii,@function
        .size           $_ZN5flash24flash_fwd_splitkv_kernelI23Flash_fwd_kernel_traitsILi256ELi64ELi64ELi4ELb0ELb0EN7cutlass6half_tE19Flash_kernel_traitsILi256ELi64ELi64ELi4ES3_EELb1ELb0ELb1ELb0ELb0ELb1ELb0ELb1EEEvNS_16Flash_fwd_paramsE$_ZN5flash30compute_attn_1rowblock_splitkvI23Flash_fwd_kernel_traitsILi256ELi64ELi64ELi4ELb0ELb0EN7cutlass6half_tE19Flash_kernel_traitsILi256ELi64ELi64ELi4ES3_EELb1ELb0ELb1ELb0ELb0ELb1ELb0ELb1ENS_16Flash_fwd_paramsEEEvRKT8_iiiii,($__internal_19_$__cuda_sm70_shflsync_bfly_p - $_ZN5flash24flash_fwd_splitkv_kernelI23Flash_fwd_kernel_traitsILi256ELi64ELi64ELi4ELb0ELb0EN7cutlass6half_tE19Flash_kernel_traitsILi256ELi64ELi64ELi4ES3_EELb1ELb0ELb1ELb0ELb0ELb1ELb0ELb1EEEvNS_16Flash_fwd_paramsE$_ZN5flash30compute_attn_1rowblock_splitkvI23Flash_fwd_kernel_traitsILi256ELi64ELi64ELi4ELb0ELb0EN7cutlass6half_tE19Flash_kernel_traitsILi256ELi64ELi64ELi4ES3_EELb1ELb0ELb1ELb0ELb0ELb1ELb0ELb1ENS_16Flash_fwd_paramsEEEvRKT8_iiiii)
$_ZN5flash24flash_fwd_splitkv_kernelI23Flash_fwd_kernel_traitsILi256ELi64ELi64ELi4ELb0ELb0EN7cutlass6half_tE19Flash_kernel_traitsILi256ELi64ELi64ELi4ES3_EELb1ELb0ELb1ELb0ELb0ELb1ELb0ELb1EEEvNS_16Flash_fwd_paramsE$_ZN5flash30compute_attn_1rowblock_splitkvI23Flash_fwd_kernel_traitsILi256ELi64ELi64ELi4ELb0ELb0EN7cutlass6half_tE19Flash_kernel_traitsILi256ELi64ELi64ELi4ES3_EELb1ELb0ELb1ELb0ELb0ELb1ELb0ELb1ENS_16Flash_fwd_paramsEEEvRKT8_iiiii:
        /* <DEDUP_REMOVED lines=20> */
.L_x_3214:
[----:B------:R-:W-:Y:S05]  /*0210*/  BSYNC B0 ;  /* 0x0000000000007941 */ /* 0x000fea0003800000 */
.L_x_3213:
        /* <DEDUP_REMOVED lines=17> */
.L_x_3216:
[----:B-1----:R1:W5:Y:S02]  /*0330*/  LD.E R3, [R10.64+0xb8] ;  /* 0x0000b8060a037980 */ /* 0x002364000c101900 */
.L_x_3217:
[----:B------:R-:W-:Y:S05]  /*0340*/  BSYNC B0 ;  /* 0x0000000000007941 */ /* 0x000fea0003800000 */
.L_x_3215:
        /* <DEDUP_REMOVED lines=10> */
.L_x_3219:
[----:B------:R-:W2:Y:S01]  /*03f0*/  LD.E.64 R2, [R10.64+0x108] ;  /* 0x000108060a027980 */ /* 0x000ea2000c101b00 */
[----:B------:R-:W-:Y:S01]  /*0400*/  BSSY B0, `(.L_x_3221) ;  /* 0x0000006000007945 */ /* 0x000fe20003800000 */
[----:B--2---:R-:W-:-:S04]  /*0410*/  ISETP.NE.U32.AND P0, PT, R2, RZ, PT ;  /* 0x000000ff0200720c */ /* 0x004fc80003f05070 */
[----:B------:R-:W-:Y:S01]  /*0420*/  ISETP.NE.AND.EX P0, PT, R3, RZ, PT, P0 ;  /* 0x000000ff0300720c */ /* 0x000fe20003f05300 */
[----:B------:R-:W-:-:S12]  /*0430*/  IMAD.MOV.U32 R3, RZ, RZ, RZ ;  /* 0x000000ffff037224 */ /* 0x000fd800078e00ff */
[----:B------:R-:W-:Y:S05]  /*0440*/  @!P0 BRA `(.L_x_3222) ;  /* 0x0000001000008947 */ /* 0x000fea0003800000 */
[----:B------:R1:W5:Y:S02]  /*0450*/  LD.E R3, [R10.64+0xbc] ;  /* 0x0000bc060a037980 */ /* 0x000364000c101900 */
.L_x_3222:
[----:B------:R-:W-:Y:S05]  /*0460*/  BSYNC B0 ;  /* 0x0000000000007941 */ /* 0x000fea0003800000 */
.L_x_3221:
[----:B-----5:R-:W-:Y:S02]  /*0470*/  IADD3 R58, R96, R3, RZ ;  /* 0x00000003603a7210 */ /* 0x020fe40007ffe0ff */
.L_x_3220:
[----:B------:R-:W-:Y:S05]  /*0480*/  BSYNC B1 ;  /* 0x0000000000017941 */ /* 0x000fea0003800000 */
.L_x_3218:
[----:B------:R-:W-:Y:S01]  /*0490*/  IMAD.SHL.U32 R67, R243, 0x40, RZ ;  /* 0x00000040f3437824 */ /* 0x000fe200078e00ff */
[----:B------:R-:W-:Y:S01]  /*04a0*/  MOV R2, R242 ;  /* 0x000000f200027202 */ /* 0x000fe20000000f00 */
[----:B------:R-:W-:-:S03]  /*04b0*/  IMAD.MOV.U32 R3, RZ, RZ, 0x0 ;  /* 0x00000000ff037424 */ /* 0x000fc600078e00ff */
[----:B------:R-:W-:-:S13]  /*04c0*/  ISETP.GT.AND P0, PT, R246, R67, PT ;  /* 0x00000043f600720c */ /* 0x000fda0003f04270 */
[----:B------:R-:W-:Y:S05]  /*04d0*/  @!P0 RET.REL.NODEC R2 `(_ZN5flash24flash_fwd_splitkv_kernelI23Flash_fwd_kernel_traitsILi256ELi64ELi64ELi4ELb0ELb0EN7cutlass6half_tE19Flash_kernel_traitsILi256ELi64ELi64ELi4ES3_EELb1ELb0ELb1ELb0ELb0ELb1ELb0ELb1EEEvNS_16Flash_fwd_paramsE) ;  /* 0xfffffb2002008950 */ /* 0x000fea0003c3ffff */
        /* <DEDUP_REMOVED lines=35> */
[----:B------:R-:W-:Y:S02]  /*0710*/  SHF.R.S32.HI R19, RZ, 0x1f, R67 ;  /* 0x0000001fff137819 */ /* 0x000fe40000011443 */
[----:B------:R-:W-:Y:S02]  /*0720*/  IADD3 R246, -R67, R246, RZ ;  /* 0x000000f643f67210 */ /* 0x000fe40007ffe1ff */
[----:B------:R-:W-:Y:S01]  /*0730*/  SHF.R.S32.HI R9, RZ, 0x3, R9 ;  /* 0x00000003ff097819 */ /* 0x000fe20000011409 */
[----:B------:R-:W-:Y:S01]  /*0740*/  BSSY B0, `(.L_x_3224) ;  /* 0x000002c000007945 */ /* 0x000fe20003800000 */
[C---:B------:R-:W-:Y:S02]  /*0750*/  IADD3 R27, R12.reuse, 0x40, RZ ;  /* 0x000000400c1b7810 */ /* 0x040fe40007ffe0ff */
[----:B------:R-:W-:Y:S01]  /*0760*/  IADD3 R25, R12, 0x80, RZ ;  /* 0x000000800c197810 */ /* 0x000fe20007ffe0ff */
[----:B--2---:R-:W-:-:S02]  /*0770*/  @P0 IMAD R13, R5, R245, RZ ;  /* 0x000000f5050d0224 */ /* 0x004fc400078e02ff */
[----:B------:R-:W-:-:S05]  /*0780*/  @P0 IMAD.WIDE.U32 R22, R4, R245, RZ ;  /* 0x000000f504160225 */ /* 0x000fca00078e00ff */
[----:B-1----:R-:W-:Y:S01]  /*0790*/  @P0 IADD3 R10, R23, R13, RZ ;  /* 0x0000000d170a0210 */ /* 0x002fe20007ffe0ff */
[----:B---3--:R-:W-:Y:S01]  /*07a0*/  @!P0 IMAD R18, R21, R241, RZ ;  /* 0x000000f115128224 */ /* 0x008fe200078e02ff */
[----:B------:R-:W-:-:S03]  /*07b0*/  SHF.R.S32.HI R13, RZ, 0x1f, R12 ;  /* 0x0000001fff0d7819 */ /* 0x000fc6000001140c */
[C---:B------:R-:W-:Y:S02]  /*07c0*/  @!P0 IMAD R15, R20.reuse, R15, R18 ;  /* 0x0000000f140f8224 */ /* 0x040fe400078e0212 */
[----:B------:R-:W-:Y:S02]  /*07d0*/  @P0 IMAD.MOV.U32 R18, RZ, RZ, R22 ;  /* 0x000000ffff120224 */ /* 0x000fe400078e0016 */
[----:B------:R-:W-:-:S04]  /*07e0*/  @!P0 IMAD.WIDE.U32 R22, R20, R241, RZ ;  /* 0x000000f114168225 */ /* 0x000fc800078e00ff */
[----:B------:R-:W-:Y:S01]  /*07f0*/  IMAD R11, R5, R67, RZ ;  /* 0x00000043050b7224 */ /* 0x000fe200078e02ff */
[----:B------:R-:W-:Y:S01]  /*0800*/  @!P0 MOV R18, R22 ;  /* 0x0000001600128202 */ /* 0x000fe20000000f00 */
[----:B------:R-:W-:-:S04]  /*0810*/  IMAD.WIDE.U32 R20, R67, R4, R12 ;  /* 0x0000000443147225 */ /* 0x000fc800078e000c */
[----:B------:R-:W-:Y:S02]  /*0820*/  IMAD R11, R4, R19, R11 ;  /* 0x00000013040b7224 */ /* 0x000fe400078e020b */
[----:B------:R-:W-:Y:S01]  /*0830*/  @!P0 IMAD.IADD R10, R23, 0x1, R15 ;  /* 0x00000001170a8824 */ /* 0x000fe200078e020f */
        /* <DEDUP_REMOVED lines=10> */
[----:B------:R-:W-:Y:S01]  /*08e0*/  IADD3 R23, R12, 0xc0, RZ ;  /* 0x000000c00c177810 */ /* 0x000fe20007ffe0ff */
[----:B------:R-:W-:Y:S01]  /*08f0*/  IMAD.IADD R29, R245, 0x1, R29 ;  /* 0x00000001f51d7824 */ /* 0x000fe200078e021d */
        /* <DEDUP_REMOVED lines=16> */
.L_x_3225:
[----:B------:R-:W-:Y:S05]  /*0a00*/  BSYNC B0 ;  /* 0x0000000000007941 */ /* 0x000fea0003800000 */
.L_x_3224:
        /* <DEDUP_REMOVED lines=9> */
[----:B-1----:R-:W-:Y:S01]  /*0aa0*/  IMAD.X R11, RZ, RZ, R15, P0 ;  /* 0x000000ffff0b7224 */ /* 0x002fe200000e060f */
        /* <DEDUP_REMOVED lines=12> */
.L_x_3227:
[----:B------:R-:W-:Y:S05]  /*0b70*/  BSYNC B0 ;  /* 0x0000000000007941 */ /* 0x000fea0003800000 */
.L_x_3226:
        /* <DEDUP_REMOVED lines=22> */
.L_x_3229:
[----:B------:R-:W-:Y:S05]  /*0ce0*/  BSYNC B0 ;  /* 0x0000000000007941 */ /* 0x000fea0003800000 */
.L_x_3228:
        /* <DEDUP_REMOVED lines=21> */
.L_x_3231:
[----:B------:R-:W-:Y:S05]  /*0e40*/  BSYNC B0 ;  /* 0x0000000000007941 */ /* 0x000fea0003800000 */
.L_x_3230:
        /* <DEDUP_REMOVED lines=16> */
[----:B------:R-:W-:Y:S05]  /*0f50*/  @P4 RET.REL.NODEC R242 `(_ZN5flash24flash_fwd_splitkv_kernelI23Flash_fwd_kernel_traitsILi256ELi64ELi64ELi4ELb0ELb0EN7cutlass6half_tE19Flash_kernel_traitsILi256ELi64ELi64ELi4ES3_EELb1ELb0ELb1ELb0ELb0ELb1ELb0ELb1EEEvNS_16Flash_fwd_paramsE) ;  /* 0xfffff0a0f2004950 */ /* 0x000fea0003c3ffff */
[----:B-1----:R-:W-:Y:S02]  /*0f60*/  MOV R5, 0x7f800000 ;  /* 0x7f80000000057802 */ /* 0x002fe40000000f00 */
[----:B------:R-:W-:-:S03]  /*0f70*/  MOV R243, 0x0 ;  /* 0x0000000000f37802 */ /* 0x000fc60000000f00 */
[----:B------:R1:W-:Y:S01]  /*0f80*/  ST.E [R2.64+0xc0], R5 ;  /* 0x0000c00502007985 */ /* 0x0003e2000c101906 */
[----:B------:R-:W-:Y:S05]  /*0f90*/  RET.REL.NODEC R242 `(_ZN5flash24flash_fwd_splitkv_kernelI23Flash_fwd_kernel_traitsILi256ELi64ELi64ELi4ELb0ELb0EN7cutlass6half_tE19Flash_kernel_traitsILi256ELi64ELi64ELi4ES3_EELb1ELb0ELb1ELb0ELb0ELb1ELb0ELb1EEEvNS_16Flash_fwd_paramsE) ;  /* 0xfffff060f2007950 */ /* 0x000fea0003c3ffff */
.L_x_3223:
        /* <DEDUP_REMOVED lines=33> */
[----:B------:R-:W2:Y:S08]  /*11b0*/  I2F.RP R6, R4 ;  /* 0x0000000400067306 */ /* 0x000eb00000209400 */
[----:B--2--5:R-:W2:Y:S02]  /*11c0*/  MUFU.RCP R8, R6 ;  /* 0x0000000600087308 */ /* 0x024ea40000001000 */
        /* <DEDUP_REMOVED lines=10> */
[----:B------:R-:W-:Y:S02]  /*1270*/  ISETP.GT.U32.AND P1, PT, R4, R7, PT ;  /* 0x000000070400720c */ /* 0x000fe40003f24070 */
[----:B------:R-:W-:-:S11]  /*1280*/  LOP3.LUT R0, R5, R14, RZ, 0x3c, !PT ;  /* 0x0000000e05007212 */ /* 0x000fd600078e3cff */
[----:B------:R-:W-:-:S05]  /*1290*/  @!P1 IMAD.IADD R7, R7, 0x1, -R4 ;  /* 0x0000000107079824 */ /* 0x000fca00078e0a04 */
[----:B------:R-:W-:Y:S02]  /*12a0*/  ISETP.GE.U32.AND P2, PT, R7, R4, PT ;  /* 0x000000040700720c */ /* 0x000fe40003f46070 */
[----:B------:R-:W-:Y:S02]  /*12b0*/  ISETP.GE.AND P0, PT, R0, RZ, PT ;  /* 0x000000ff0000720c */ /* 0x000fe40003f06270 */
[----:B------:R-:W-:Y:S02]  /*12c0*/  @!P1 IADD3 R9, R9, 0x1, RZ ;  /* 0x0000000109099810 */ /* 0x000fe40007ffe0ff */
[----:B------:R-:W-:-:S07]  /*12d0*/  ISETP.NE.AND P1, PT, R14, RZ, PT ;  /* 0x000000ff0e00720c */ /* 0x000fce0003f25270 */
[----:B------:R-:W-:-:S05]  /*12e0*/  @P2 IADD3 R9, R9, 0x1, RZ ;  /* 0x0000000109092810 */ /* 0x000fca0007ffe0ff */
[----:B------:R-:W-:Y:S01]  /*12f0*/  @!P0 IMAD.MOV R9, RZ, RZ, -R9 ;  /* 0x000000ffff098224 */ /* 0x000fe200078e0a09 */
[----:B------:R-:W-:-:S05]  /*1300*/  @!P1 LOP3.LUT R9, RZ, R14, RZ, 0x33, !PT ;  /* 0x0000000eff099212 */ /* 0x000fca00078e33ff */
[----:B------:R-:W-:-:S05]  /*1310*/  IMAD.WIDE R16, R9, 0x4, R248 ;  /* 0x0000000409107825 */ /* 0x000fca00078e02f8 */
[----:B------:R2:W3:Y:S01]  /*1320*/  LD.E R2, [R16.64] ;  /* 0x0000000610027980 */ /* 0x0004e2000c101900 */
[----:B----4-:R-:W-:-:S04]  /*1330*/  IABS R4, R3 ;  /* 0x0000000300047213 */ /* 0x010fc80000000000 */
[----:B------:R-:W4:Y:S08]  /*1340*/  I2F.RP R8, R4 ;  /* 0x0000000400087306 */ /* 0x000f300000209400 */
[----:B----4-:R-:W4:Y:S02]  /*1350*/  MUFU.RCP R6, R8 ;  /* 0x0000000800067308 */ /* 0x010f240000001000 */
[----:B----4-:R-:W-:-:S06]  /*1360*/  IADD3 R6, R6, 0xffffffe, RZ ;  /* 0x0ffffffe06067810 */ /* 0x010fcc0007ffe0ff */
[----:B--2---:R-:W2:Y:S01]  /*1370*/  F2I.FTZ.U32.TRUNC.NTZ R17, R6 ;  /* 0x0000000600117305 */ /* 0x004ea2000021f000 */
[----:B------:R-:W-:Y:S01]  /*1380*/  IMAD.MOV.U32 R16, RZ, RZ, RZ ;  /* 0x000000ffff107224 */ /* 0x000fe200078e00ff */
[----:B------:R-:W-:Y:S02]  /*1390*/  IABS R7, R3 ;  /* 0x0000000300077213 */ /* 0x000fe40000000000 */
[----:B--2---:R-:W-:-:S05]  /*13a0*/  IADD3 R0, RZ, -R17, RZ ;  /* 0x80000011ff007210 */ /* 0x004fca0007ffe0ff */
        /* <DEDUP_REMOVED lines=21> */
[----:B------:R-:W-:Y:S02]  /*1500*/  SHF.R.S32.HI R8, RZ, 0x1f, R16 ;  /* 0x0000001fff087819 */ /* 0x000fe40000011410 */
[----:B---3--:R-:W-:Y:S01]  /*1510*/  SHF.R.S32.HI R0, RZ, 0x1f, R2 ;  /* 0x0000001fff007819 */ /* 0x008fe20000011402 */
[----:B------:R-:W-:-:S04]  /*1520*/  IMAD R7, R21, R2, RZ ;  /* 0x0000000215077224 */ /* 0x000fc800078e02ff */
[C---:B------:R-:W-:Y:S02]  /*1530*/  IMAD R7, R20.reuse, R0, R7 ;  /* 0x0000000014077224 */ /* 0x040fe400078e0207 */
[----:B------:R-:W-:-:S04]  /*1540*/  IMAD.WIDE.U32 R20, R20, R2, RZ ;  /* 0x0000000214147225 */ /* 0x000fc800078e00ff */
[----:B------:R-:W-:Y:S01]  /*1550*/  IMAD.IADD R7, R21, 0x1, R7 ;  /* 0x0000000115077824 */ /* 0x000fe200078e0207 */
[----:B------:R-:W-:Y:S01]  /*1560*/  MOV R6, R20 ;  /* 0x0000001400067202 */ /* 0x000fe20000000f00 */
[----:B------:R-:W-:-:S04]  /*1570*/  IMAD R3, R13, R2, RZ ;  /* 0x000000020d037224 */ /* 0x000fc800078e02ff */
[----:B------:R-:W-:-:S04]  /*1580*/  IMAD.WIDE.U32 R6, R14, R62, R6 ;  /* 0x0000003e0e067225 */ /* 0x000fc800078e0006 */
[----:B------:R-:W-:Y:S01]  /*1590*/  IMAD.WIDE.U32 R22, R12, R2, RZ ;  /* 0x000000020c167225 */ /* 0x000fe200078e00ff */
[----:B------:R-:W-:-:S03]  /*15a0*/  IADD3 R13, R7, R4, RZ ;  /* 0x00000004070d7210 */ /* 0x000fc60007ffe0ff */
[----:B------:R-:W-:Y:S02]  /*15b0*/  IMAD R3, R12, R0, R3 ;  /* 0x000000000c037224 */ /* 0x000fe400078e0203 */
[----:B------:R-:W-:Y:S02]  /*15c0*/  IMAD.MOV.U32 R12, RZ, RZ, R6 ;  /* 0x000000ffff0c7224 */ /* 0x000fe400078e0006 */
[----:B------:R-:W-:Y:S02]  /*15d0*/  IMAD R7, R19, R16, RZ ;  /* 0x0000001013077224 */ /* 0x000fe400078e02ff */
[----:B------:R-:W-:Y:S01]  /*15e0*/  IMAD.WIDE.U32 R12, R16, R18, R12 ;  /* 0x00000012100c7225 */ /* 0x000fe200078e000c */
[----:B------:R-:W-:-:S03]  /*15f0*/  IADD3 R15, R23, R3, RZ ;  /* 0x00000003170f7210 */ /* 0x000fc60007ffe0ff */
[----:B------:R-:W-:Y:S01]  /*1600*/  IMAD R7, R18, R8, R7 ;  /* 0x0000000812077224 */ /* 0x000fe200078e0207 */
[----:B------:R-:W-:-:S03]  /*1610*/  MOV R0, R12 ;  /* 0x0000000c00007202 */ /* 0x000fc60000000f00 */
[----:B------:R-:W-:Y:S01]  /*1620*/  IMAD.IADD R3, R13, 0x1, R7 ;  /* 0x000000010d037824 */ /* 0x000fe200078e0207 */
[----:B------:R-:W-:Y:S05]  /*1630*/  BRA `(.L_x_3234) ;  /* 0x000004d000007947 */ /* 0x000fea0003800000 */
.L_x_3233:
        /* <DEDUP_REMOVED lines=8> */
[----:B------:R-:W-:-:S02]  /*16c0*/  MOV R12, RZ ;  /* 0x000000ff000c7202 */ /* 0x000fc40000000f00 */
[----:B------:R-:W-:Y:S02]  /*16d0*/  @P4 IADD3 R6, R14, R15, RZ ;  /* 0x0000000f0e064210 */ /* 0x000fe40007ffe0ff */
        /* <DEDUP_REMOVED lines=9> */
[----:B------:R-:W-:-:S04]  /*1770*/  IMAD.HI.U32 R5, R13, R5, R12 ;  /* 0x000000050d057227 */ /* 0x000fc800078e000c */
[----:B------:R-:W-:Y:S02]  /*1780*/  IMAD.MOV R9, RZ, RZ, -R9 ;  /* 0x000000ffff097224 */ /* 0x000fe400078e0a09 */
        /* <DEDUP_REMOVED lines=8> */
[----:B------:R-:W-:Y:S02]  /*1810*/  @!P4 IMAD.IADD R23, R23, 0x1, R4 ;  /* 0x000000011717c824 */ /* 0x000fe400078e0204 */
[----:B---3--:R-:W-:-:S04]  /*1820*/  @!P4 IMAD R4, R21, R8, RZ ;  /* 0x000000081504c224 */ /* 0x008fc800078e02ff */
[-C--:B------:R-:W-:Y:S01]  /*1830*/  @!P0 IADD3 R0, R0, -R3.reuse, RZ ;  /* 0x8000000300008210 */ /* 0x080fe20007ffe0ff */
[-C--:B------:R-:W-:Y:S02]  /*1840*/  @P4 IMAD R13, R63, R6.reuse, RZ ;  /* 0x000000063f0d4224 */ /* 0x080fe400078e02ff */
[----:B------:R-:W-:Y:S01]  /*1850*/  @P4 IMAD.WIDE.U32 R24, R62, R6, RZ ;  /* 0x000000063e184225 */ /* 0x000fe200078e00ff */
[----:B------:R-:W-:-:S03]  /*1860*/  ISETP.GE.U32.AND P2, PT, R0, R3, PT ;  /* 0x000000030000720c */ /* 0x000fc60003f46070 */
[----:B------:R-:W-:Y:S01]  /*1870*/  @!P4 IMAD R4, R20, R5, R4 ;  /* 0x000000051404c224 */ /* 0x000fe200078e0204 */
[----:B------:R-:W-:Y:S01]  /*1880*/  LOP3.LUT R0, R244, R7, RZ, 0x3c, !PT ;  /* 0x00000007f4007212 */ /* 0x000fe200078e3cff */
[----:B------:R-:W-:Y:S01]  /*1890*/  @!P4 IMAD.WIDE.U32 R20, R20, R8, R22 ;  /* 0x000000081414c225 */ /* 0x000fe200078e0016 */
[----:B------:R-:W-:Y:S02]  /*18a0*/  @P4 IADD3 R13, R25, R13, RZ ;  /* 0x0000000d190d4210 */ /* 0x000fe40007ffe0ff */
[----:B------:R-:W-:Y:S02]  /*18b0*/  @!P4 SHF.R.S32.HI R3, RZ, 0x1f, R14 ;  /* 0x0000001fff03c819 */ /* 0x000fe4000001140e */
[----:B------:R-:W-:Y:S01]  /*18c0*/  @!P4 IADD3 R13, R21, R4, RZ ;  /* 0x00000004150dc210 */ /* 0x000fe20007ffe0ff */
[----:B------:R-:W-:Y:S01]  /*18d0*/  @!P4 IMAD R4, R61, R14, RZ ;  /* 0x0000000e3d04c224 */ /* 0x000fe200078e02ff */
[----:B------:R-:W-:Y:S02]  /*18e0*/  ISETP.GE.AND P1, PT, R0, RZ, PT ;  /* 0x000000ff0000720c */ /* 0x000fe40003f26270 */
[----:B------:R-:W-:-:S02]  /*18f0*/  @!P0 IADD3 R2, R2, 0x1, RZ ;  /* 0x0000000102028810 */ /* 0x000fc40007ffe0ff */
[----:B------:R-:W-:Y:S01]  /*1900*/  ISETP.NE.AND P0, PT, R7, RZ, PT ;  /* 0x000000ff0700720c */ /* 0x000fe20003f05270 */
[----:B------:R-:W-:Y:S01]  /*1910*/  @P4 IMAD.MOV.U32 R12, RZ, RZ, R24 ;  /* 0x000000ffff0c4224 */ /* 0x000fe200078e0018 */
[----:B------:R-:W-:Y:S01]  /*1920*/  LEA R5, R166, 0xffffffc0, 0x6 ;  /* 0xffffffc0a6057811 */ /* 0x000fe200078e30ff */
[----:B------:R-:W-:Y:S02]  /*1930*/  @!P4 IMAD.MOV.U32 R12, RZ, RZ, R20 ;  /* 0x000000ffff0cc224 */ /* 0x000fe400078e0014 */
[----:B------:R-:W-:Y:S02]  /*1940*/  @!P4 IMAD R3, R3, R60, R4 ;  /* 0x0000003c0303c224 */ /* 0x000fe400078e0204 */
[----:B------:R-:W-:Y:S01]  /*1950*/  @!P4 IMAD.WIDE.U32 R20, R60, R14, RZ ;  /* 0x0000000e3c14c225 */ /* 0x000fe200078e00ff */
[----:B------:R-:W-:Y:S02]  /*1960*/  SHF.R.S32.HI R9, RZ, 0x1f, R5 ;  /* 0x0000001fff097819 */ /* 0x000fe40000011405 */
[----:B------:R-:W-:Y:S01]  /*1970*/  @P2 IADD3 R2, R2, 0x1, RZ ;  /* 0x0000000102022810 */ /* 0x000fe20007ffe0ff */
[----:B------:R-:W-:Y:S01]  /*1980*/  IMAD R6, R63, R5, RZ ;  /* 0x000000053f067224 */ /* 0x000fe200078e02ff */
[----:B------:R-:W-:Y:S01]  /*1990*/  @!P4 IADD3 R21, R21, R3, RZ ;  /* 0x000000031515c210 */ /* 0x000fe20007ffe0ff */
[----:B------:R-:W-:Y:S01]  /*19a0*/  IMAD.WIDE.U32 R12, R62, R5, R12 ;  /* 0x000000053e0c7225 */ /* 0x000fe200078e000c */
[----:B------:R-:W-:-:S02]  /*19b0*/  @!P4 SHF.R.S32.HI R3, RZ, 0x1f, R8 ;  /* 0x0000001fff03c819 */ /* 0x000fc40000011408 */
[----:B------:R-:W-:Y:S01]  /*19c0*/  @!P1 IADD3 R2, -R2, RZ, RZ ;  /* 0x000000ff02029210 */ /* 0x000fe20007ffe1ff */
[----:B------:R-:W-:Y:S02]  /*19d0*/  IMAD R6, R9, R62, R6 ;  /* 0x0000003e09067224 */ /* 0x000fe400078e0206 */
[----:B------:R-:W-:Y:S01]  /*19e0*/  @!P4 IMAD R0, R19, R8, RZ ;  /* 0x000000081300c224 */ /* 0x000fe200078e02ff */
[----:B------:R-:W-:Y:S01]  /*19f0*/  @!P0 LOP3.LUT R2, RZ, R7, RZ, 0x33, !PT ;  /* 0x00000007ff028212 */ /* 0x000fe200078e33ff */
[----:B------:R-:W-:Y:S01]  /*1a00*/  @P4 IMAD.IADD R14, R14, 0x1, R15 ;  /* 0x000000010e0e4824 */ /* 0x000fe200078e020f */
[----:B------:R-:W-:Y:S01]  /*1a10*/  IADD3 R13, R13, R6, RZ ;  /* 0x000000060d0d7210 */ /* 0x000fe20007ffe0ff */
[C---:B------:R-:W-:Y:S02]  /*1a20*/  @!P4 IMAD R0, R18.reuse, R3, R0 ;  /* 0x000000031200c224 */ /* 0x040fe400078e0200 */
[----:B------:R-:W-:Y:S01]  /*1a30*/  @!P4 IMAD.WIDE.U32 R18, R18, R8, R20 ;  /* 0x000000081212c225 */ /* 0x000fe200078e0014 */
[----:B------:R-:W-:-:S03]  /*1a40*/  SHF.R.S32.HI R8, RZ, 0x1f, R2 ;  /* 0x0000001fff087819 */ /* 0x000fc60000011402 */
[----:B------:R-:W-:Y:S02]  /*1a50*/  IMAD R3, R17, R2, RZ ;  /* 0x0000000211037224 */ /* 0x000fe400078e02ff */
[-C--:B------:R-:W-:Y:S02]  /*1a60*/  @P4 IMAD R15, R61, R14.reuse, RZ ;  /* 0x0000000e3d0f4224 */ /* 0x080fe400078e02ff */
        /* <DEDUP_REMOVED lines=10> */
.L_x_3234:
[----:B-1----:R-:W-:Y:S05]  /*1b10*/  BSYNC B0 ;  /* 0x0000000000007941 */ /* 0x002fea0003800000 */
.L_x_3232:
        /* <DEDUP_REMOVED lines=11> */
[----:B------:R-:W-:Y:S02]  /*1bd0*/  LOP3.LUT R19, R17, 0xfffffff0, RZ, 0xc0, !PT ;  /* 0xfffffff011137812 */ /* 0x000fe400078ec0ff */
[----:B------:R-:W-:-:S03]  /*1be0*/  LEA.HI R172, R65, R148, RZ, 0x3 ;  /* 0x0000009441ac7211 */ /* 0x000fc600078f18ff */
[----:B------:R-:W-:Y:S01]  /*1bf0*/  IMAD.IADD R19, R148, 0x1, -R19 ;  /* 0x0000000194137824 */ /* 0x000fe200078e0a13 */
[----:B------:R-:W-:-:S04]  /*1c00*/  LOP3.LUT R21, R172, 0xfffffff8, RZ, 0xc0, !PT ;  /* 0xfffffff8ac157812 */ /* 0x000fc800078ec0ff */
[----:B------:R-:W-:Y:S01]  /*1c10*/  SHF.R.S32.HI R2, RZ, 0x1f, R19 ;  /* 0x0000001fff027819 */ /* 0x000fe20000011413 */
[----:B------:R-:W-:-:S03]  /*1c20*/  IMAD.IADD R64, R148, 0x1, -R21 ;  /* 0x0000000194407824 */ /* 0x000fc600078e0a15 */
[----:B------:R-:W-:Y:S01]  /*1c30*/  LEA.HI R2, R2, R19, RZ, 0x3 ;  /* 0x0000001302027211 */ /* 0x000fe200078f18ff */
[----:B------:R-:W-:-:S03]  /*1c40*/  IMAD.SHL.U32 R18, R64, 0x8, RZ ;  /* 0x0000000840127824 */ /* 0x000fc600078e00ff */
[----:B------:R-:W-:Y:S02]  /*1c50*/  LOP3.LUT R4, R2, 0xfffffff8, RZ, 0xc0, !PT ;  /* 0xfffffff802047812 */ /* 0x000fe400078ec0ff */
[----:B------:R-:W-:Y:S02]  /*1c60*/  SHF.R.S32.HI R66, RZ, 0x4, R17 ;  /* 0x00000004ff427819 */ /* 0x000fe40000011411 */
[----:B-1----:R-:W-:Y:S01]  /*1c70*/  IADD3 R28, P1, R18, R22, RZ ;  /* 0x00000016121c7210 */ /* 0x002fe20007f3e0ff */
[----:B------:R-:W-:Y:S01]  /*1c80*/  IMAD.IADD R4, R19, 0x1, -R4 ;  /* 0x0000000113047824 */ /* 0x000fe200078e0a04 */
[----:B------:R-:W-:Y:S02]  /*1c90*/  SHF.R.S32.HI R19, RZ, 0x1f, R18 ;  /* 0x0000001fff137819 */ /* 0x000fe40000011412 */
[----:B------:R-:W-:Y:S02]  /*1ca0*/  SHF.R.S32.HI R172, RZ, 0x3, R172 ;  /* 0x00000003ffac7819 */ /* 0x000fe400000114ac */
[----:B------:R-:W-:Y:S01]  /*1cb0*/  LEA.HI R17, R17, R66, RZ, 0x1 ;  /* 0x0000004211117211 */ /* 0x000fe200078f08ff */
[----:B------:R-:W-:-:S02]  /*1cc0*/  IMAD R9, R9, R60, RZ ;  /* 0x0000003c09097224 */ /* 0x000fc400078e02ff */
[----:B------:R-:W-:Y:S01]  /*1cd0*/  IMAD.X R29, R19, 0x1, R15, P1 ;  /* 0x00000001131d7824 */ /* 0x000fe200008e060f */
[----:B------:R-:W-:Y:S01]  /*1ce0*/  LOP3.LUT R17, R17, 0xfffffffe, RZ, 0xc0, !PT ;  /* 0xfffffffe11117812 */ /* 0x000fe200078ec0ff */
[----:B------:R-:W-:Y:S01]  /*1cf0*/  IMAD.SHL.U32 R21, R172, 0x40, RZ ;  /* 0x00000040ac157824 */ /* 0x000fe200078e00ff */
[----:B------:R-:W-:Y:S01]  /*1d00*/  LEA.HI R15, R65, R148, RZ, 0x6 ;  /* 0x00000094410f7211 */ /* 0x000fe200078f30ff */
[C---:B------:R-:W-:Y:S02]  /*1d10*/  IMAD R9, R14.reuse, R61, R9 ;  /* 0x0000003d0e097224 */ /* 0x040fe400078e0209 */
[----:B------:R-:W-:Y:S01]  /*1d20*/  IMAD.WIDE.U32 R28, R14, R60, R28 ;  /* 0x0000003c0e1c7225 */ /* 0x000fe200078e001c */
[----:B------:R-:W-:-:S03]  /*1d30*/  LOP3.LUT R21, R21, 0x1c0, RZ, 0xc0, !PT ;  /* 0x000001c015157812 */ /* 0x000fc600078ec0ff */
[----:B------:R-:W-:Y:S02]  /*1d40*/  IMAD.IADD R66, R66, 0x1, -R17 ;  /* 0x0000000142427824 */ /* 0x000fe400078e0a11 */
[----:B------:R-:W-:Y:S02]  /*1d50*/  IMAD.SHL.U32 R14, R4, 0x40, RZ ;  /* 0x00000040040e7824 */ /* 0x000fe400078e00ff */
[----:B------:R-:W-:Y:S01]  /*1d60*/  IMAD.SHL.U32 R170, R15, 0x8, RZ ;  /* 0x000000080faa7824 */ /* 0x000fe200078e00ff */
[----:B------:R-:W-:Y:S01]  /*1d70*/  LOP3.LUT R22, R21, 0x38, R18, 0xf8, !PT ;  /* 0x0000003815167812 */ /* 0x000fe200078ef812 */
[----:B------:R-:W-:Y:S01]  /*1d80*/  IMAD.SHL.U32 R15, R66, 0x8, RZ ;  /* 0x00000008420f7824 */ /* 0x000fe200078e00ff */
[----:B------:R-:W-:Y:S01]  /*1d90*/  LOP3.LUT R14, R14, 0x1c0, RZ, 0xc0, !PT ;  /* 0x000001c00e0e7812 */ /* 0x000fe200078ec0ff */
[----:B------:R-:W-:Y:S01]  /*1da0*/  IMAD.IADD R29, R29, 0x1, R9 ;  /* 0x000000011d1d7824 */ /* 0x000fe200078e0209 */
[----:B------:R-:W-:Y:S01]  /*1db0*/  SHF.R.U32.HI R21, RZ, 0x3, R21 ;  /* 0x00000003ff157819 */ /* 0x000fe20000011615 */
[----:B------:R-:W-:Y:S01]  /*1dc0*/  IMAD R9, R27, R16, RZ ;  /* 0x000000101b097224 */ /* 0x000fe200078e02ff */
[----:B------:R-:W-:-:S02]  /*1dd0*/  LOP3.LUT R15, R14, 0x8, R15, 0xf8, !PT ;  /* 0x000000080e0f7812 */ /* 0x000fc400078ef80f */
[----:B------:R-:W-:Y:S01]  /*1de0*/  SHF.R.U32.HI R48, RZ, 0x3, R14 ;  /* 0x00000003ff307819 */ /* 0x000fe2000001160e */
[-C--:B------:R-:W-:Y:S01]  /*1df0*/  IMAD R9, R8, R26.reuse, R9 ;  /* 0x0000001a08097224 */ /* 0x080fe200078e0209 */
[----:B------:R-:W-:Y:S01]  /*1e00*/  LOP3.LUT R21, R22, R21, RZ, 0x3c, !PT ;  /* 0x0000001516157212 */ /* 0x000fe200078e3cff */
[----:B------:R-:W-:Y:S01]  /*1e10*/  IMAD.WIDE.U32 R22, R16, R26, R28 ;  /* 0x0000001a10167225 */ /* 0x000fe200078e001c */
[----:B------:R-:W-:Y:S02]  /*1e20*/  LOP3.LUT R48, R15, R48, RZ, 0x3c, !PT ;  /* 0x000000300f307212 */ /* 0x000fe400078e3cff */
[----:B------:R-:W-:Y:S01]  /*1e30*/  SHF.R.S32.HI R72, RZ, 0x1f, R241 ;  /* 0x0000001fff487819 */ /* 0x000fe200000114f1 */
[----:B------:R-:W-:Y:S01]  /*1e40*/  IMAD.IADD R23, R23, 0x1, R9 ;  /* 0x0000000117177824 */ /* 0x000fe200078e0209 */
[----:B------:R-:W-:Y:S01]  /*1e50*/  SHF.R.S32.HI R173, RZ, 0x1f, R172 ;  /* 0x0000001fffad7819 */ /* 0x000fe200000114ac */
[----:B------:R-:W-:Y:S01]  /*1e60*/  IMAD R181, R61, R172, RZ ;  /* 0x000000ac3db57224 */ /* 0x000fe200078e02ff */
[----:B------:R-:W-:-:S02]  /*1e70*/  LOP3.LUT P5, RZ, R4, 0x4, RZ, 0xc0, !PT ;  /* 0x0000000404ff7812 */ /* 0x000fc400078ac0ff */
[----:B------:R-:W-:Y:S01]  /*1e80*/  LOP3.LUT P4, RZ, R4, 0x2, RZ, 0xc0, !PT ;  /* 0x0000000204ff7812 */ /* 0x000fe2000788c0ff */
[-C--:B------:R-:W-:Y:S02]  /*1e90*/  IMAD R181, R173, R60.reuse, R181 ;  /* 0x0000003cadb57224 */ /* 0x080fe400078e02b5 */
[----:B------:R-:W-:-:S04]  /*1ea0*/  IMAD.WIDE.U32 R22, R172, R60, R22 ;  /* 0x0000003cac167225 */ /* 0x000fc800078e0016 */
[----:B------:R-:W-:Y:S01]  /*1eb0*/  IMAD.IADD R181, R23, 0x1, R181 ;  /* 0x0000000117b57824 */ /* 0x000fe200078e02b5 */
[----:B------:R-:W-:-:S04]  /*1ec0*/  SHF.R.S32.HI R95, RZ, 0x1f, R96 ;  /* 0x0000001fff5f7819 */ /* 0x000fc80000011460 */
[----:B------:R-:W-:-:S04]  /*1ed0*/  LEA.HI R95, R95, R96, RZ, 0x6 ;  /* 0x000000605f5f7211 */ /* 0x000fc800078f30ff */
[----:B------:R-:W-:Y:S02]  /*1ee0*/  SHF.R.S32.HI R95, RZ, 0x6, R95 ;  /* 0x00000006ff5f7819 */ /* 0x000fe4000001145f */
[----:B------:R-:W-:Y:S02]  /*1ef0*/  SHF.R.S32.HI R177, RZ, 0x1f, R244 ;  /* 0x0000001fffb17819 */ /* 0x000fe400000114f4 */
[----:B------:R-:W-:Y:S01]  /*1f00*/  IMNMX R95, RZ, R95, !PT ;  /* 0x0000005fff5f7217 */ /* 0x000fe20007800200 */
[----:B------:R-:W-:-:S04]  /*1f10*/  IMAD.WIDE R184, R243, 0x40, R172 ;  /* 0x00000040f3b87825 */ /* 0x000fc800078e02ac */
[----:B------:R-:W-:Y:S01]  /*1f20*/  IMAD R179, R63, R172, RZ ;  /* 0x000000ac3fb37224 */ /* 0x000fe200078e02ff */
[----:B------:R-:W-:-:S03]  /*1f30*/  LEA.HI R65, R65, R148, RZ, 0x5 ;  /* 0x0000009441417211 */ /* 0x000fc600078f28ff */
[----:B------:R-:W-:Y:S02]  /*1f40*/  IMAD R179, R173, R62, R179 ;  /* 0x0000003eadb37224 */ /* 0x000fe400078e02b3 */
[----:B------:R-:W-:Y:S02]  /*1f50*/  IMAD.MOV.U32 R49, RZ, RZ, 0x10 ;  /* 0x00000010ff317424 */ /* 0x000fe400078e00ff */
[----:B------:R-:W-:Y:S01]  /*1f60*/  IMAD.MOV.U32 R47, RZ, RZ, 0x20 ;  /* 0x00000020ff2f7424 */ /* 0x000fe200078e00ff */
[----:B------:R-:W-:Y:S01]  /*1f70*/  LOP3.LUT R170, R21, 0xfffffe00, R170, 0xf8, !PT ;  /* 0xfffffe0015aa7812 */ /* 0x000fe200078ef8aa */
[C---:B------:R-:W-:Y:S01]  /*1f80*/  IMAD.SHL.U32 R237, R62.reuse, 0x10, RZ ;  /* 0x000000103eed7824 */ /* 0x040fe200078e00ff */
[----:B------:R-:W-:Y:S01]  /*1f90*/  SHF.L.U64.HI R238, R62, 0x4, R63 ;  /* 0x000000043eee7819 */ /* 0x000fe2000001023f */
[C---:B------:R-:W-:Y:S01]  /*1fa0*/  IMAD.SHL.U32 R235, R60.reuse, 0x10, RZ ;  /* 0x000000103ceb7824 */ /* 0x040fe200078e00ff */
[----:B------:R-:W-:Y:S01]  /*1fb0*/  SHF.L.U64.HI R236, R60, 0x4, R61 ;  /* 0x000000043cec7819 */ /* 0x000fe2000001023d */
[----:B------:R-:W-:Y:S01]  /*1fc0*/  IMAD.SHL.U32 R165, R64, 0x4, RZ ;  /* 0x0000000440a57824 */ /* 0x000fe200078e00ff */
[----:B------:R-:W-:-:S02]  /*1fd0*/  SEL R49, R49, 0xfffffff0, !P4 ;  /* 0xfffffff031317807 */ /* 0x000fc40006000000 */
        /* <DEDUP_REMOVED lines=9> */
[----:B------:R-:W-:Y:S01]  /*2070*/  LEA.HI.X R181, R22, R13, R181, 0x1, P1 ;  /* 0x0000000d16b57211 */ /* 0x000fe200008f0cb5 */
[----:B------:R-:W-:Y:S01]  /*2080*/  IMAD.SHL.U32 R15, R2, 0x40, RZ ;  /* 0x00000040020f7824 */ /* 0x000fe200078e00ff */
[C---:B------:R-:W-:Y:S01]  /*2090*/  IADD3 R14, P2, R18.reuse, R14, RZ ;  /* 0x0000000e120e7210 */ /* 0x040fe20007f5e0ff */
[----:B------:R-:W-:Y:S01]  /*20a0*/  @P0 IMAD.IADD R9, R27, 0x1, R9 ;  /* 0x000000011b090824 */ /* 0x000fe200078e0209 */
[----:B------:R-:W-:Y:S01]  /*20b0*/  IADD3 R13, R18, 0x40, RZ ;  /* 0x00000040120d7810 */ /* 0x000fe20007ffe0ff */
[----:B------:R-:W-:Y:S01]  /*20c0*/  @!P0 IMAD.IADD R9, R25, 0x1, R4 ;  /* 0x0000000119098824 */ /* 0x000fe200078e0204 */
[----:B------:R-:W-:Y:S02]  /*20d0*/  LOP3.LUT R48, R48, 0xfffffe00, R15, 0xf8, !PT ;  /* 0xfffffe0030307812 */ /* 0x000fe400078ef80f */
[----:B----4-:R-:W-:Y:S01]  /*20e0*/  ISETP.GE.AND P0, PT, R13, R169, PT ;  /* 0x000000a90d00720c */ /* 0x010fe20003f06270 */
[----:B------:R-:W-:Y:S01]  /*20f0*/  IMAD.X R15, R19, 0x1, R9, P2 ;  /* 0x00000001130f7824 */ /* 0x000fe200010e0609 */
[----:B------:R-:W-:-:S02]  /*2100*/  IADD3 R9, R18, 0xc0, RZ ;  /* 0x000000c012097810 */ /* 0x000fc40007ffe0ff */
[CC--:B------:R-:W-:Y:S02]  /*2110*/  ISETP.GE.AND P1, PT, R18.reuse, R169.reuse, PT ;  /* 0x000000a91200720c */ /* 0x0c0fe40003f26270 */
[----:B------:R-:W-:Y:S02]  /*2120*/  SEL R4, RZ, 0xffffffff, P0 ;  /* 0xffffffffff047807 */ /* 0x000fe40000000000 */
[----:B------:R-:W-:Y:S01]  /*2130*/  IADD3 R12, R18, 0x80, RZ ;  /* 0x00000080120c7810 */ /* 0x000fe20007ffe0ff */
[----:B------:R-:W-:Y:S01]  /*2140*/  IMAD.WIDE.U32 R22, R244, R6, R14 ;  /* 0x00000006f4167225 */ /* 0x000fe200078e000e */
[-C--:B------:R-:W-:Y:S02]  /*2150*/  ISETP.GE.AND P0, PT, R9, R169.reuse, PT ;  /* 0x000000a90900720c */ /* 0x080fe40003f06270 */
[----:B------:R-:W-:Y:S02]  /*2160*/  SEL R15, RZ, 0x1, P1 ;  /* 0x00000001ff0f7807 */ /* 0x000fe40000800000 */
[----:B------:R-:W-:-:S02]  /*2170*/  ISETP.GE.AND P1, PT, R12, R169, PT ;  /* 0x000000a90c00720c */ /* 0x000fc40003f26270 */
[----:B------:R-:W-:Y:S02]  /*2180*/  SEL R167, RZ, 0x8, P0 ;  /* 0x00000008ffa77807 */ /* 0x000fe40000000000 */
[----:B------:R-:W-:Y:S01]  /*2190*/  IADD3 R174, P0, R18, R0, RZ ;  /* 0x0000000012ae7210 */ /* 0x000fe20007f1e0ff */
[----:B------:R-:W-:Y:S01]  /*21a0*/  IMAD R7, R7, R244, RZ ;  /* 0x000000f407077224 */ /* 0x000fe200078e02ff */
[----:B------:R-:W-:Y:S02]  /*21b0*/  SEL R2, RZ, 0x4, P1 ;  /* 0x00000004ff027807 */ /* 0x000fe40000800000 */
[----:B------:R-:W-:Y:S01]  /*21c0*/  ISETP.GT.AND P1, PT, R166, R95, PT ;  /* 0x0000005fa600720c */ /* 0x000fe20003f24270 */
[----:B------:R-:W-:Y:S02]  /*21d0*/  IMAD.X R175, R19, 0x1, R3, P0 ;  /* 0x0000000113af7824 */ /* 0x000fe400000e0603 */
[----:B------:R-:W-:Y:S02]  /*21e0*/  IMAD R7, R6, R177, R7 ;  /* 0x000000b106077224 */ /* 0x000fe400078e0207 */
[----:B------:R-:W-:-:S02]  /*21f0*/  IMAD.SHL.U32 R4, R4, 0x2, RZ ;  /* 0x0000000204047824 */ /* 0x000fc400078e00ff */
[----:B------:R-:W-:Y:S02]  /*2200*/  IMAD R187, R185, R188, RZ ;  /* 0x000000bcb9bb7224 */ /* 0x000fe400078e02ff */
[----:B------:R-:W-:Y:S01]  /*2210*/  IMAD.WIDE.U32 R174, R172, R62, R174 ;  /* 0x0000003eacae7225 */ /* 0x000fe200078e00ae */
[----:B------:R-:W-:-:S03]  /*2220*/  LOP3.LUT R3, R65, 0xffffffe0, RZ, 0xc0, !PT ;  /* 0xffffffe041037812 */ /* 0x000fc600078ec0ff */
[----:B------:R-:W-:Y:S01]  /*2230*/  IMAD.IADD R23, R23, 0x1, R7 ;  /* 0x0000000117177824 */ /* 0x000fe200078e0207 */
[----:B------:R-:W-:Y:S01]  /*2240*/  LOP3.LUT R4, R4, 0x2, R15, 0xe2, !PT ;  /* 0x0000000204047812 */ /* 0x000fe200078ee20f */
[----:B------:R-:W-:Y:S01]  /*2250*/  IMAD R187, R184, R189, R187 ;  /* 0x000000bdb8bb7224 */ /* 0x000fe200078e02bb */
[----:B------:R-:W-:Y:S01]  /*2260*/  LEA R240, P0, R174, R182, 0x1 ;  /* 0x000000b6aef07211 */ /* 0x000fe200078008ff */
[----:B------:R-:W-:Y:S02]  /*2270*/  IMAD.IADD R179, R175, 0x1, R179 ;  /* 0x00000001afb37824 */ /* 0x000fe400078e02b3 */
        /* <DEDUP_REMOVED lines=19> */
[----:B-----5:R-:W-:Y:S01]  /*23b0*/  IADD3 R20, R20, R5, RZ ;  /* 0x0000000514147210 */ /* 0x020fe20007ffe0ff */
        /* <DEDUP_REMOVED lines=45> */
[----:B------:R-:W-:Y:S01]  /*2690*/  IMAD.WIDE.U32 R32, R194, R5, R32 ;  /* 0x00000005c2207225 */ /* 0x000fe200078e0020 */
        /* <DEDUP_REMOVED lines=9> */
[----:B------:R-:W-:Y:S01]  /*2730*/  IADD3 R151, R164, R154, RZ ;  /* 0x0000009aa4977210 */ /* 0x000fe20007ffe0ff */
[----:B------:R-:W-:Y:S01]  /*2740*/  IMAD R21, R22, R8, R21 ;  /* 0x0000000816157224 */ /* 0x000fe200078e0215 */
[----:B------:R-:W-:Y:S01]  /*2750*/  SHF.R.S32.HI R147, RZ, 0x1f, R164 ;  /* 0x0000001fff937819 */ /* 0x000fe200000114a4 */
[----:B------:R-:W-:Y:S01]  /*2760*/  IMAD.WIDE.U32 R28, R28, R16, R32 ;  /* 0x000000101c1c7225 */ /* 0x000fe200078e0020 */
[----:B------:R-:W-:-:S02]  /*2770*/  SHF.R.S32.HI R145, RZ, 0x1f, R158 ;  /* 0x0000001fff917819 */ /* 0x000fc4000001149e */
[----:B------:R-:W-:Y:S01]  /*2780*/  SHF.R.S32.HI R143, RZ, 0x1f, R156 ;  /* 0x0000001fff8f7819 */ /* 0x000fe2000001149c */
[----:B------:R-:W-:Y:S01]  /*2790*/  IMAD.WIDE.U32 R30, R22, R16, R30 ;  /* 0x00000010161e7225 */ /* 0x000fe200078e001e */
[----:B------:R-:W-:Y:S02]  /*27a0*/  SHF.R.S32.HI R141, RZ, 0x1f, R154 ;  /* 0x0000001fff8d7819 */ /* 0x000fe4000001149a */
[----:B------:R-:W-:Y:S01]  /*27b0*/  SHF.R.S32.HI R138, RZ, 0x1f, R151 ;  /* 0x0000001fff8a7819 */ /* 0x000fe20000011497 */
[----:B------:R-:W-:Y:S02]  /*27c0*/  IMAD.X R23, R173, 0x1, ~R23, P0 ;  /* 0x00000001ad177824 */ /* 0x000fe400000e0e17 */
[----:B------:R-:W-:Y:S02]  /*27d0*/  IMAD.IADD R29, R29, 0x1, R0 ;  /* 0x000000011d1d7824 */ /* 0x000fe400078e0200 */
[----:B------:R-:W-:Y:S02]  /*27e0*/  IMAD.IADD R31, R31, 0x1, R21 ;  /* 0x000000011f1f7824 */ /* 0x000fe400078e0215 */
[----:B------:R-:W-:-:S02]  /*27f0*/  IMAD R125, R23, R194, RZ ;  /* 0x000000c2177d7224 */ /* 0x000fc400078e02ff */
[----:B------:R-:W-:Y:S02]  /*2800*/  IMAD R127, R23, R196, RZ ;  /* 0x000000c4177f7224 */ /* 0x000fe400078e02ff */
[----:B------:R-:W-:Y:S02]  /*2810*/  IMAD R4, R172, R157, R165 ;  /* 0x0000009dac047224 */ /* 0x000fe400078e02a5 */
[----:B------:R-:W-:Y:S02]  /*2820*/  IMAD R131, R157, R20, RZ ;  /* 0x000000149d837224 */ /* 0x000fe400078e02ff */
[-C--:B------:R-:W-:Y:S02]  /*2830*/  IMAD R125, R195, R3.reuse, R125 ;  /* 0x00000003c37d7224 */ /* 0x080fe400078e027d */
[-C--:B------:R-:W-:Y:S01]  /*2840*/  IMAD R127, R197, R3.reuse, R127 ;  /* 0x00000003c57f7224 */ /* 0x080fe200078e027f */
[----:B------:R-:W-:Y:S01]  /*2850*/  SHF.R.S32.HI R2, RZ, 0x1f, R131 ;  /* 0x0000001fff027819 */ /* 0x000fe20000011483 */
[----:B------:R-:W-:Y:S01]  /*2860*/  IMAD.WIDE.U32 R16, R194, R3, R28 ;  /* 0x00000003c2107225 */ /* 0x000fe200078e001c */
[----:B------:R-:W-:-:S03]  /*2870*/  IADD3 R0, P3, R131, R4, RZ ;  /* 0x0000000483007210 */ /* 0x000fc60007f7e0ff */
[----:B------:R-:W-:Y:S01]  /*2880*/  IMAD.WIDE.U32 R20, R196, R3, R30 ;  /* 0x00000003c4147225 */ /* 0x000fe200078e001e */
[----:B------:R-:W-:Y:S02]  /*2890*/  LEA R124, P1, R16, R24, 0x1 ;  /* 0x00000018107c7211 */ /* 0x000fe400078208ff */
[----:B------:R-:W-:Y:S01]  /*28a0*/  LEA.HI.X.SX32 R5, R4, R2, 0x1, P3 ;  /* 0x0000000204057211 */ /* 0x000fe200018f0eff */
[----:B------:R-:W-:Y:S01]  /*28b0*/  IMAD.IADD R3, R165, 0x1, R4 ;  /* 0x00000001a5037824 */ /* 0x000fe200078e0204 */
[----:B------:R-:W-:Y:S01]  /*28c0*/  IADD3 R127, R21, R127, RZ ;  /* 0x0000007f157f7210 */ /* 0x000fe20007ffe0ff */
[----:B------:R-:W-:Y:S01]  /*28d0*/  IMAD.IADD R125, R17, 0x1, R125 ;  /* 0x00000001117d7824 */ /* 0x000fe200078e027d */
[----:B------:R-:W-:Y:S01]  /*28e0*/  LEA R126, P0, R20, R26, 0x1 ;  /* 0x0000001a147e7211 */ /* 0x000fe200078008ff */
[C---:B------:R-:W-:Y:S01]  /*28f0*/  IMAD.SHL.U32 R98, R196.reuse, 0x10, RZ ;  /* 0x00000010c4627824 */ /* 0x040fe200078e00ff */
[----:B------:R-:W-:Y:S01]  /*2900*/  IADD3 R131, P2, R131, R3, RZ ;  /* 0x0000000383837210 */ /* 0x000fe20007f5e0ff */
[----:B------:R-:W-:Y:S01]  /*2910*/  IMAD.SHL.U32 R108, R196, 0x20, RZ ;  /* 0x00000020c46c7824 */ /* 0x000fe200078e00ff */
[----:B------:R-:W-:Y:S01]  /*2920*/  LEA.HI.X R127, R20, R27, R127, 0x1, P0 ;  /* 0x0000001b147f7211 */ /* 0x000fe200000f0c7f */
[----:B------:R-:W-:Y:S01]  /*2930*/  IMAD.SHL.U32 R20, R0, 0x2, RZ ;  /* 0x0000000200147824 */ /* 0x000fe200078e00ff */
[----:B------:R-:W-:Y:S01]  /*2940*/  LEA.HI.X.SX32 R2, R3, R2, 0x1, P2 ;  /* 0x0000000203027211 */ /* 0x000fe200010f0eff */
[C---:B------:R-:W-:Y:S01]  /*2950*/  IMAD.SHL.U32 R130, R131.reuse, 0x2, RZ ;  /* 0x0000000283827824 */ /* 0x040fe200078e00ff */
[----:B------:R-:W-:Y:S01]  /*2960*/  LEA.HI.X R125, R16, R25, R125, 0x1, P1 ;  /* 0x00000019107d7211 */ /* 0x000fe200008f0c7d */
[----:B------:R-:W-:Y:S01]  /*2970*/  IMAD.IADD R155, R164, 0x1, R158 ;  /* 0x00000001a49b7824 */ /* 0x000fe200078e029e */
[----:B------:R-:W-:Y:S01]  /*2980*/  SHF.L.U64.HI R0, R0, 0x1, R5 ;  /* 0x0000000100007819 */ /* 0x000fe20000010205 */
[----:B------:R-:W-:Y:S01]  /*2990*/  IMAD.IADD R153, R164, 0x1, R156 ;  /* 0x00000001a4997824 */ /* 0x000fe200078e029c */
[----:B------:R-:W-:Y:S01]  /*29a0*/  SHF.L.U64.HI R131, R131, 0x1, R2 ;  /* 0x0000000183837819 */ /* 0x000fe20000010202 */
[----:B------:R-:W-:Y:S01]  /*29b0*/  IMAD.SHL.U32 R120, R194, 0x10, RZ ;  /* 0x00000010c2787824 */ /* 0x000fe200078e00ff */
[C---:B------:R-:W-:Y:S01]  /*29c0*/  IADD3 R50, P1, R14.reuse, R20, RZ ;  /* 0x000000140e327210 */ /* 0x040fe20007f3e0ff */
[----:B------:R-:W-:Y:S01]  /*29d0*/  IMAD.SHL.U32 R159, R157, 0x20, RZ ;  /* 0x000000209d9f7824 */ /* 0x000fe200078e00ff */
        /* <DEDUP_REMOVED lines=9> */
[----:B------:R-:W-:Y:S01]  /*2a70*/  IMAD R157, R157, 0x30, RZ ;  /* 0x000000309d9d7824 */ /* 0x000fe200078e02ff */
        /* <DEDUP_REMOVED lines=10> */
[-C--:B------:R-:W-:Y:S01]  /*2b20*/  IADD3 R84, P4, R90, R237.reuse, RZ ;  /* 0x000000ed5a547210 */ /* 0x080fe20007f9e0ff */
[--C-:B------:R-:W-:Y:S01]  /*2b30*/  IMAD.X R89, R91, 0x1, R238.reuse, P2 ;  /* 0x000000015b597824 */ /* 0x100fe200010e06ee */
[-C--:B------:R-:W-:Y:S01]  /*2b40*/  IADD3.X R79, R81, R238.reuse, RZ, P0, !PT ;  /* 0x000000ee514f7210 */ /* 0x080fe200007fe4ff */
[----:B------:R-:W-:Y:S01]  /*2b50*/  IMAD.IADD R150, R164, 0x1, R153 ;  /* 0x00000001a4967824 */ /* 0x000fe200078e0299 */
[C---:B------:R-:W-:Y:S01]  /*2b60*/  IADD3 R99, P5, R98.reuse, 0x40, RZ ;  /* 0x0000004062637810 */ /* 0x040fe20007fbe0ff */
[----:B------:R-:W-:Y:S01]  /*2b70*/  IMAD.X R83, R89, 0x1, R238, P4 ;  /* 0x0000000159537824 */ /* 0x000fe200020e06ee */
[----:B------:R-:W-:Y:S01]  /*2b80*/  IADD3 R103, P1, R98, 0x80, RZ ;  /* 0x0000008062677810 */ /* 0x000fe20007f3e0ff */
[----:B------:R-:W-:Y:S01]  /*2b90*/  IMAD.IADD R149, R164, 0x1, R151 ;  /* 0x00000001a4957824 */ /* 0x000fe200078e0297 */
[----:B------:R-:W-:Y:S01]  /*2ba0*/  IADD3 R111, P0, R98, 0xc0, RZ ;  /* 0x000000c0626f7810 */ /* 0x000fe20007f1e0ff */
[--C-:B------:R-:W-:Y:S01]  /*2bb0*/  IMAD.X R100, RZ, RZ, R97.reuse, P5 ;  /* 0x000000ffff647224 */ /* 0x100fe200028e0661 */
[-C--:B------:R-:W-:Y:S01]  /*2bc0*/  IADD3 R78, P3, R86, R237.reuse, RZ ;  /* 0x000000ed564e7210 */ /* 0x080fe20007f7e0ff */
[--C-:B------:R-:W-:Y:S01]  /*2bd0*/  IMAD.X R104, RZ, RZ, R97.reuse, P1 ;  /* 0x000000ffff687224 */ /* 0x100fe200008e0661 */
[----:B------:R-:W-:Y:S01]  /*2be0*/  IADD3 R76, P2, R80, R237, RZ ;  /* 0x000000ed504c7210 */ /* 0x000fe20007f5e0ff */
[----:B------:R-:W-:Y:S01]  /*2bf0*/  IMAD.X R112, RZ, RZ, R97, P0 ;  /* 0x000000ffff707224 */ /* 0x000fe200000e0661 */
[----:B------:R-:W-:Y:S01]  /*2c00*/  IADD3.X R77, R85, R238, RZ, P3, !PT ;  /* 0x000000ee554d7210 */ /* 0x000fe20001ffe4ff */
[----:B------:R-:W-:Y:S01]  /*2c10*/  IMAD.WIDE.U32 R194, R194, 0x60, RZ ;  /* 0x00000060c2c27825 */ /* 0x000fe200078e00ff */
[----:B------:R-:W-:-:S02]  /*2c20*/  IADD3 R102, P5, R99, R98, RZ ;  /* 0x0000006263667210 */ /* 0x000fc40007fbe0ff */
[----:B------:R-:W-:Y:S01]  /*2c30*/  IADD3 R106, P4, R103, R98, RZ ;  /* 0x00000062676a7210 */ /* 0x000fe20007f9e0ff */
[----:B------:R-:W-:Y:S01]  /*2c40*/  IMAD.X R75, R79, 0x1, R238, P2 ;  /* 0x000000014f4b7824 */ /* 0x000fe200010e06ee */
[C---:B------:R-:W-:Y:S01]  /*2c50*/  IADD3 R110, P3, R108.reuse, R99, RZ ;  /* 0x000000636c6e7210 */ /* 0x040fe20007f7e0ff */
[----:B------:R-:W-:Y:S01]  /*2c60*/  IMAD.MOV.U32 R14, RZ, RZ, R166 ;  /* 0x000000ffff0e7224 */ /* 0x000fe200078e00a6 */
[----:B------:R-:W-:Y:S01]  /*2c70*/  IADD3 R116, P1, R108, R103, RZ ;  /* 0x000000676c747210 */ /* 0x000fe20007f3e0ff */
[----:B------:R-:W-:Y:S01]  /*2c80*/  IMAD.SHL.U32 R122, R122, 0x2, RZ ;  /* 0x000000027a7a7824 */ /* 0x000fe200078e00ff */
[----:B------:R-:W-:Y:S01]  /*2c90*/  IADD3 R118, P0, R111, R108, RZ ;  /* 0x0000006c6f767210 */ /* 0x000fe20007f1e0ff */
[----:B------:R-:W-:Y:S01]  /*2ca0*/  IMAD.IADD R123, R195, 0x1, R123 ;  /* 0x00000001c37b7824 */ /* 0x000fe200078e027b */
[----:B------:R-:W-:Y:S01]  /*2cb0*/  IADD3 R114, P2, R111, R98, RZ ;  /* 0x000000626f727210 */ /* 0x000fe20007f5e0ff */
[----:B------:R-:W-:Y:S01]  /*2cc0*/  IMAD.X R101, R100, 0x1, R97, P5 ;  /* 0x0000000164657824 */ /* 0x000fe200028e0661 */
[C---:B------:R-:W-:Y:S01]  /*2cd0*/  SHF.L.U64.HI R119, R120.reuse, 0x1, R119 ;  /* 0x0000000178777819 */ /* 0x040fe20000010277 */
[----:B------:R-:W-:Y:S01]  /*2ce0*/  IMAD.SHL.U32 R120, R120, 0x2, RZ ;  /* 0x0000000278787824 */ /* 0x000fe200078e00ff */
[----:B------:R-:W-:Y:S01]  /*2cf0*/  IADD3.X R113, R112, R97, RZ, P2, !PT ;  /* 0x0000006170717210 */ /* 0x000fe200017fe4ff */
        /* <DEDUP_REMOVED lines=11> */
.L_x_3353:
        /* <DEDUP_REMOVED lines=21> */
.L_x_3237:
[----:B------:R-:W-:Y:S05]  /*2f00*/  BSYNC B0 ;  /* 0x0000000000007941 */ /* 0x000fea0003800000 */
.L_x_3236:
        /* <DEDUP_REMOVED lines=21> */
.L_x_3239:
[----:B------:R-:W-:Y:S05]  /*3060*/  BSYNC B0 ;  /* 0x0000000000007941 */ /* 0x000fea0003800000 */
.L_x_3238:
        /* <DEDUP_REMOVED lines=21> */
.L_x_3241:
[----:B------:R-:W-:Y:S05]  /*31c0*/  BSYNC B0 ;  /* 0x0000000000007941 */ /* 0x000fea0003800000 */
.L_x_3240:
        /* <DEDUP_REMOVED lines=21> */
.L_x_3243:
[----:B------:R-:W-:Y:S05]  /*3320*/  BSYNC B0 ;  /* 0x0000000000007941 */ /* 0x000fea0003800000 */
.L_x_3242:
        /* <DEDUP_REMOVED lines=69> */
.L_x_3250:
[----:B------:R-:W-:Y:S05]  /*3780*/  BSYNC B0 ;  /* 0x0000000000007941 */ /* 0x000fea0003800000 */
.L_x_3249:
        /* <DEDUP_REMOVED lines=54> */
.L_x_3252:
[----:B------:R-:W-:Y:S05]  /*3af0*/  BSYNC B0 ;  /* 0x0000000000007941 */ /* 0x000fea0003800000 */
.L_x_3251:
        /* <DEDUP_REMOVED lines=54> */
.L_x_3254:
[----:B------:R-:W-:Y:S05]  /*3e60*/  BSYNC B0 ;  /* 0x0000000000007941 */ /* 0x000fea0003800000 */
.L_x_3253:
        /* <DEDUP_REMOVED lines=53> */
.L_x_3248:
[----:B------:R-:W-:Y:S05]  /*41c0*/  BSYNC B1 ;  /* 0x0000000000017941 */ /* 0x000fea0003800000 */
.L_x_3247:
        /* <DEDUP_REMOVED lines=67> */
.L_x_3258:
[----:B------:R-:W-:Y:S05]  /*4600*/  BSYNC B0 ;  /* 0x0000000000007941 */ /* 0x000fea0003800000 */
.L_x_3257:
        /* <DEDUP_REMOVED lines=57> */
.L_x_3260:
[----:B------:R-:W-:Y:S05]  /*49a0*/  BSYNC B0 ;  /* 0x0000000000007941 */ /* 0x000fea0003800000 */
.L_x_3259:
        /* <DEDUP_REMOVED lines=57> */
.L_x_3262:
[----:B------:R-:W-:Y:S05]  /*4d40*/  BSYNC B0 ;  /* 0x0000000000007941 */ /* 0x000fea0003800000 */
.L_x_3261:
        /* <DEDUP_REMOVED lines=56> */
.L_x_3256:
[----:B------:R-:W-:Y:S05]  /*50d0*/  BSYNC B1 ;  /* 0x0000000000017941 */ /* 0x000fea0003800000 */
.L_x_3255:
        /* <DEDUP_REMOVED lines=67> */
.L_x_3266:
[----:B------:R-:W-:Y:S05]  /*5510*/  BSYNC B0 ;  /* 0x0000000000007941 */ /* 0x000fea0003800000 */
.L_x_3265:
        /* <DEDUP_REMOVED lines=57> */
.L_x_3268:
[----:B------:R-:W-:Y:S05]  /*58b0*/  BSYNC B0 ;  /* 0x0000000000007941 */ /* 0x000fea0003800000 */
.L_x_3267:
        /* <DEDUP_REMOVED lines=57> */
.L_x_3270:
[----:B------:R-:W-:Y:S05]  /*5c50*/  BSYNC B0 ;  /* 0x0000000000007941 */ /* 0x000fea0003800000 */
.L_x_3269:
        /* <DEDUP_REMOVED lines=56> */
.L_x_3264:
[----:B------:R-:W-:Y:S05]  /*5fe0*/  BSYNC B1 ;  /* 0x0000000000017941 */ /* 0x000fea0003800000 */
.L_x_3263:
        /* <DEDUP_REMOVED lines=69> */
.L_x_3274:
[----:B------:R-:W-:Y:S05]  /*6440*/  BSYNC B0 ;  /* 0x0000000000007941 */ /* 0x000fea0003800000 */
.L_x_3273:
        /* <DEDUP_REMOVED lines=57> */
.L_x_3276:
[----:B------:R-:W-:Y:S05]  /*67e0*/  BSYNC B0 ;  /* 0x0000000000007941 */ /* 0x000fea0003800000 */
.L_x_3275:
        /* <DEDUP_REMOVED lines=57> */
.L_x_3278:
[----:B------:R-:W-:Y:S05]  /*6b80*/  BSYNC B0 ;  /* 0x0000000000007941 */ /* 0x000fea0003800000 */
.L_x_3277:
        /* <DEDUP_REMOVED lines=56> */
.L_x_3272:
[----:B------:R-:W-:Y:S05]  /*6f10*/  BSYNC B1 ;  /* 0x0000000000017941 */ /* 0x000fea0003800000 */
.L_x_3271:
[----:B------:R-:W2:Y:S02]  /*6f20*/  LD.E R3, [R10.64+0xd0] ;  /* 0x0000d0060a037980 */ /* 0x000ea4000c101900 */
[----:B--2---:R-:W-:Y:S05]  /*6f30*/  IMAD.U32 R3, R3, -0x20, RZ ;  /* 0xffffffe003037824 */ /* 0x004fea00078e00ff */
[C---:B------:R-:W-:Y:S02]  /*6f40*/  LEA R20, P1, R3.reuse, R20, 0x1 ;  /* 0x0000001403147211 */ /* 0x040fe400078208ff */
[C---:B------:R-:W-:Y:S02]  /*6f50*/  LEA R50, P0, R3.reuse, R50, 0x1 ;  /* 0x0000003203327211 */ /* 0x040fe400078008ff */
[C---:B------:R-:W-:Y:S02]  /*6f60*/  LEA.HI.X.SX32 R21, R3.reuse, R21, 0x1, P1 ;  /* 0x0000001503157211 */ /* 0x040fe400008f0eff */
[----:B------:R-:W-:Y:S01]  /*6f70*/  LEA.HI.X.SX32 R51, R3, R51, 0x1, P0 ;  /* 0x0000003303337211 */ /* 0x000fe200000f0eff */
[----:B------:R-:W-:-:S05]  /*6f80*/  BRA `(.L_x_3279) ;  /* 0x00006dc000007947 */ /* 0x000fca0003800000 */
.L_x_3246:
        /* <DEDUP_REMOVED lines=28> */
[----:B------:R-:W2:Y:S01]  /*7150*/  LD.E.128 R28, [R22.64] ;  /* 0x00000006161c7980 */ /* 0x000ea2000c101d00 */
[----:B------:R-:W-:Y:S04]  /*7160*/  @P2 IADD3 R203, -R209, RZ, RZ ;  /* 0x000000ffd1cb2210 */ /* 0x000fe80007ffe1ff */
[C---:B------:R-:W-:Y:S03]  /*7170*/  LEA R40, P0, R203.reuse, R130, 0x1 ;  /* 0x00000082cb287211 */ /* 0x040fe600078008ff */
[----:B------:R-:W3:Y:S01]  /*7180*/  LD.E.128 R204, [R206.64] ;  /* 0x00000006cecc7980 */ /* 0x000ee2000c101d00 */
[----:B------:R-:W-:Y:S07]  /*7190*/  LEA.HI.X.SX32 R41, R203, R131, 0x1, P0 ;  /* 0x00000083cb297211 */ /* 0x000fee00000f0eff */
        /* <DEDUP_REMOVED lines=62> */
.L_x_3285:
[----:B------:R-:W-:Y:S05]  /*7580*/  BSYNC B0 ;  /* 0x0000000000007941 */ /* 0x000fea0003800000 */
.L_x_3284:
[----:B-----5:R2:W-:Y:S02]  /*7590*/  ST.E.128 [R132.64], R36 ;  /* 0x0000002484007985 */ /* 0x0205e4000c101d06 */
.L_x_3283:
[----:B------:R-:W-:Y:S05]  /*75a0*/  BSYNC B1 ;  /* 0x0000000000017941 */ /* 0x000fea0003800000 */
.L_x_3282:
        /* <DEDUP_REMOVED lines=26> */
[----:B------:R-:W3:Y:S01]  /*7750*/  LD.E.128 R28, [R22.64+0x80] ;  /* 0x00008006161c7980 */ /* 0x000ee2000c101d00 */
[----:B------:R-:W-:Y:S04]  /*7760*/  @P2 IADD3 R203, -R198, RZ, RZ ;  /* 0x000000ffc6cb2210 */ /* 0x000fe80007ffe1ff */
[C---:B------:R-:W-:Y:S03]  /*7770*/  LEA R40, P0, R203.reuse, R130, 0x1 ;  /* 0x00000082cb287211 */ /* 0x040fe600078008ff */
[----:B------:R-:W4:Y:S01]  /*7780*/  LD.E.128 R204, [R206.64+0x80] ;  /* 0x00008006cecc7980 */ /* 0x000f22000c101d00 */
[----:B------:R-:W-:Y:S07]  /*7790*/  LEA.HI.X.SX32 R41, R203, R131, 0x1, P0 ;  /* 0x00000083cb297211 */ /* 0x000fee00000f0eff */
        /* <DEDUP_REMOVED lines=62> */
.L_x_3289:
[----:B------:R-:W-:Y:S05]  /*7b80*/  BSYNC B0 ;  /* 0x0000000000007941 */ /* 0x000fea0003800000 */
.L_x_3288:
[----:B-----5:R3:W-:Y:S02]  /*7b90*/  ST.E.128 [R132.64+0x80], R36 ;  /* 0x0000802484007985 */ /* 0x0207e4000c101d06 */
.L_x_3287:
[----:B------:R-:W-:Y:S05]  /*7ba0*/  BSYNC B1 ;  /* 0x0000000000017941 */ /* 0x000fea0003800000 */
.L_x_3286:
        /* <DEDUP_REMOVED lines=93> */
.L_x_3293:
[----:B------:R-:W-:Y:S05]  /*8180*/  BSYNC B0 ;  /* 0x0000000000007941 */ /* 0x000fea0003800000 */
.L_x_3292:
[----:B-----5:R3:W-:Y:S02]  /*8190*/  ST.E.128 [R132.64+0x100], R36 ;  /* 0x0001002484007985 */ /* 0x0207e4000c101d06 */
.L_x_3291:
[----:B------:R-:W-:Y:S05]  /*81a0*/  BSYNC B1 ;  /* 0x0000000000017941 */ /* 0x000fea0003800000 */
.L_x_3290:
        /* <DEDUP_REMOVED lines=92> */
.L_x_3295:
[----:B------:R-:W-:Y:S05]  /*8770*/  BSYNC B0 ;  /* 0x0000000000007941 */ /* 0x000fea0003800000 */
.L_x_3294:
[----:B-----5:R3:W-:Y:S02]  /*8780*/  ST.E.128 [R132.64+0x180], R36 ;  /* 0x0001802484007985 */ /* 0x0207e4000c101d06 */
.L_x_3281:
[----:B------:R-:W-:Y:S05]  /*8790*/  BSYNC B2 ;  /* 0x0000000000027941 */ /* 0x000fea0003800000 */
.L_x_3280:
        /* <DEDUP_REMOVED lines=103> */
.L_x_3301:
[----:B------:R-:W-:Y:S05]  /*8e10*/  BSYNC B0 ;  /* 0x0000000000007941 */ /* 0x000fea0003800000 */
.L_x_3300:
[C---:B------:R-:W-:Y:S04]  /*8e20*/  LEA R2, P0, R237.reuse, R132, 0x1 ;  /* 0x00000084ed027211 */ /* 0x040fe800078008ff */
[----:B------:R-:W-:Y:S05]  /*8e30*/  LEA.HI.X R3, R237, R133, R238, 0x1, P0 ;  /* 0x00000085ed037211 */ /* 0x000fea00000f0cee */
[----:B-----5:R3:W-:Y:S04]  /*8e40*/  ST.E.128 [R2.64], R36 ;  /* 0x0000002402007985 */ /* 0x0207e8000c101d06 */
.L_x_3299:
[----:B------:R-:W-:Y:S05]  /*8e50*/  BSYNC B1 ;  /* 0x0000000000017941 */ /* 0x000fea0003800000 */
.L_x_3298:
        /* <DEDUP_REMOVED lines=98> */
.L_x_3305:
[----:B------:R-:W-:Y:S05]  /*9480*/  BSYNC B0 ;  /* 0x0000000000007941 */ /* 0x000fea0003800000 */
.L_x_3304:
[C---:B------:R-:W-:Y:S04]  /*9490*/  LEA R2, P0, R92.reuse, R132, 0x1 ;  /* 0x000000845c027211 */ /* 0x040fe800078008ff */
[----:B------:R-:W-:Y:S05]  /*94a0*/  LEA.HI.X R3, R92, R133, R91, 0x1, P0 ;  /* 0x000000855c037211 */ /* 0x000fea00000f0c5b */
[----:B-----5:R3:W-:Y:S04]  /*94b0*/  ST.E.128 [R2.64], R36 ;  /* 0x0000002402007985 */ /* 0x0207e8000c101d06 */
.L_x_3303:
[----:B------:R-:W-:Y:S05]  /*94c0*/  BSYNC B1 ;  /* 0x0000000000017941 */ /* 0x000fea0003800000 */
.L_x_3302:
        /* <DEDUP_REMOVED lines=98> */
.L_x_3309:
[----:B------:R-:W-:Y:S05]  /*9af0*/  BSYNC B0 ;  /* 0x0000000000007941 */ /* 0x000fea0003800000 */
.L_x_3308:
[C---:B------:R-:W-:Y:S04]  /*9b00*/  LEA R2, P0, R88.reuse, R132, 0x1 ;  /* 0x0000008458027211 */ /* 0x040fe800078008ff */
[----:B------:R-:W-:Y:S05]  /*9b10*/  LEA.HI.X R3, R88, R133, R87, 0x1, P0 ;  /* 0x0000008558037211 */ /* 0x000fea00000f0c57 */
[----:B-----5:R3:W-:Y:S04]  /*9b20*/  ST.E.128 [R2.64], R36 ;  /* 0x0000002402007985 */ /* 0x0207e8000c101d06 */
.L_x_3307:
[----:B------:R-:W-:Y:S05]  /*9b30*/  BSYNC B1 ;  /* 0x0000000000017941 */ /* 0x000fea0003800000 */
.L_x_3306:
        /* <DEDUP_REMOVED lines=97> */
.L_x_3311:
[----:B------:R-:W-:Y:S05]  /*a150*/  BSYNC B0 ;  /* 0x0000000000007941 */ /* 0x000fea0003800000 */
.L_x_3310:
[C---:B------:R-:W-:Y:S04]  /*a160*/  LEA R2, P0, R82.reuse, R132, 0x1 ;  /* 0x0000008452027211 */ /* 0x040fe800078008ff */
[----:B------:R-:W-:Y:S05]  /*a170*/  LEA.HI.X R3, R82, R133, R81, 0x1, P0 ;  /* 0x0000008552037211 */ /* 0x000fea00000f0c51 */
[----:B-----5:R3:W-:Y:S04]  /*a180*/  ST.E.128 [R2.64], R36 ;  /* 0x0000002402007985 */ /* 0x0207e8000c101d06 */
.L_x_3297:
[----:B------:R-:W-:Y:S05]  /*a190*/  BSYNC B2 ;  /* 0x0000000000027941 */ /* 0x000fea0003800000 */
.L_x_3296:
        /* <DEDUP_REMOVED lines=103> */
.L_x_3317:
[----:B------:R-:W-:Y:S05]  /*a810*/  BSYNC B0 ;  /* 0x0000000000007941 */ /* 0x000fea0003800000 */
.L_x_3316:
[C---:B------:R-:W-:Y:S04]  /*a820*/  LEA R2, P0, R93.reuse, R132, 0x1 ;  /* 0x000000845d027211 */ /* 0x040fe800078008ff */
[----:B------:R-:W-:Y:S05]  /*a830*/  LEA.HI.X R3, R93, R133, R94, 0x1, P0 ;  /* 0x000000855d037211 */ /* 0x000fea00000f0c5e */
[----:B-----5:R3:W-:Y:S04]  /*a840*/  ST.E.128 [R2.64], R36 ;  /* 0x0000002402007985 */ /* 0x0207e8000c101d06 */
.L_x_3315:
[----:B------:R-:W-:Y:S05]  /*a850*/  BSYNC B1 ;  /* 0x0000000000017941 */ /* 0x000fea0003800000 */
.L_x_3314:
        /* <DEDUP_REMOVED lines=98> */
.L_x_3321:
[----:B------:R-:W-:Y:S05]  /*ae80*/  BSYNC B0 ;  /* 0x0000000000007941 */ /* 0x000fea0003800000 */
.L_x_3320:
[C---:B------:R-:W-:Y:S04]  /*ae90*/  LEA R2, P0, R90.reuse, R132, 0x1 ;  /* 0x000000845a027211 */ /* 0x040fe800078008ff */
[----:B------:R-:W-:Y:S05]  /*aea0*/  LEA.HI.X R3, R90, R133, R89, 0x1, P0 ;  /* 0x000000855a037211 */ /* 0x000fea00000f0c59 */
[----:B-----5:R3:W-:Y:S04]  /*aeb0*/  ST.E.128 [R2.64], R36 ;  /* 0x0000002402007985 */ /* 0x0207e8000c101d06 */
.L_x_3319:
[----:B------:R-:W-:Y:S05]  /*aec0*/  BSYNC B1 ;  /* 0x0000000000017941 */ /* 0x000fea0003800000 */
.L_x_3318:
        /* <DEDUP_REMOVED lines=98> */
.L_x_3325:
[----:B------:R-:W-:Y:S05]  /*b4f0*/  BSYNC B0 ;  /* 0x0000000000007941 */ /* 0x000fea0003800000 */
.L_x_3324:
[C---:B------:R-:W-:Y:S04]  /*b500*/  LEA R2, P0, R86.reuse, R132, 0x1 ;  /* 0x0000008456027211 */ /* 0x040fe800078008ff */
[----:B------:R-:W-:Y:S05]  /*b510*/  LEA.HI.X R3, R86, R133, R85, 0x1, P0 ;  /* 0x0000008556037211 */ /* 0x000fea00000f0c55 */
[----:B-----5:R3:W-:Y:S04]  /*b520*/  ST.E.128 [R2.64], R36 ;  /* 0x0000002402007985 */ /* 0x0207e8000c101d06 */
.L_x_3323:
[----:B------:R-:W-:Y:S05]  /*b530*/  BSYNC B1 ;  /* 0x0000000000017941 */ /* 0x000fea0003800000 */
.L_x_3322:
        /* <DEDUP_REMOVED lines=96> */
.L_x_3327:
[----:B------:R-:W-:Y:S05]  /*bb40*/  BSYNC B0 ;  /* 0x0000000000007941 */ /* 0x000fea0003800000 */
.L_x_3326:
[C---:B---3--:R-:W-:Y:S04]  /*bb50*/  LEA R2, P0, R80.reuse, R132, 0x1 ;  /* 0x0000008450027211 */ /* 0x048fe800078008ff */
[----:B------:R-:W-:Y:S05]  /*bb60*/  LEA.HI.X R3, R80, R133, R79, 0x1, P0 ;  /* 0x0000008550037211 */ /* 0x000fea00000f0c4f */
[----:B-----5:R3:W-:Y:S04]  /*bb70*/  ST.E.128 [R2.64], R28 ;  /* 0x0000001c02007985 */ /* 0x0207e8000c101d06 */
.L_x_3313:
[----:B------:R-:W-:Y:S05]  /*bb80*/  BSYNC B2 ;  /* 0x0000000000027941 */ /* 0x000fea0003800000 */
.L_x_3312:
        /* <DEDUP_REMOVED lines=103> */
.L_x_3333:
[----:B------:R-:W-:Y:S05]  /*c200*/  BSYNC B0 ;  /* 0x0000000000007941 */ /* 0x000fea0003800000 */
.L_x_3332:
[----:B------:R-:W-:Y:S02]  /*c210*/  IMAD R0, R63, 0x60, RZ ;  /* 0x000000603f007824 */ /* 0x000fe400078e02ff */
[----:B---3--:R-:W-:Y:S05]  /*c220*/  IMAD.WIDE.U32 R2, R62, 0x60, R132 ;  /* 0x000000603e027825 */ /* 0x008fea00078e0084 */
[----:B------:R-:W-:Y:S05]  /*c230*/  IADD3 R3, R3, R0, RZ ;  /* 0x0000000003037210 */ /* 0x000fea0007ffe0ff */
[----:B-----5:R3:W-:Y:S02]  /*c240*/  ST.E.128 [R2.64], R28 ;  /* 0x0000001c02007985 */ /* 0x0207e4000c101d06 */
.L_x_3331:
[----:B------:R-:W-:Y:S05]  /*c250*/  BSYNC B1 ;  /* 0x0000000000017941 */ /* 0x000fea0003800000 */
.L_x_3330:
        /* <DEDUP_REMOVED lines=97> */
.L_x_3337:
[----:B------:R-:W-:Y:S05]  /*c870*/  BSYNC B0 ;  /* 0x0000000000007941 */ /* 0x000fea0003800000 */
.L_x_3336:
[C---:B---3--:R-:W-:Y:S04]  /*c880*/  LEA R2, P0, R84.reuse, R132, 0x1 ;  /* 0x0000008454027211 */ /* 0x048fe800078008ff */
[----:B------:R-:W-:Y:S05]  /*c890*/  LEA.HI.X R3, R84, R133, R83, 0x1, P0 ;  /* 0x0000008554037211 */ /* 0x000fea00000f0c53 */
[----:B-----5:R3:W-:Y:S04]  /*c8a0*/  ST.E.128 [R2.64], R28 ;  /* 0x0000001c02007985 */ /* 0x0207e8000c101d06 */
.L_x_3335:
[----:B------:R-:W-:Y:S05]  /*c8b0*/  BSYNC B1 ;  /* 0x0000000000017941 */ /* 0x000fea0003800000 */
.L_x_3334:
        /* <DEDUP_REMOVED lines=97> */
.L_x_3341:
[----:B------:R-:W-:Y:S05]  /*ced0*/  BSYNC B0 ;  /* 0x0000000000007941 */ /* 0x000fea0003800000 */
.L_x_3340:
[C---:B---3--:R-:W-:Y:S04]  /*cee0*/  LEA R2, P0, R78.reuse, R132, 0x1 ;  /* 0x000000844e027211 */ /* 0x048fe800078008ff */
[----:B------:R-:W-:Y:S05]  /*cef0*/  LEA.HI.X R3, R78, R133, R77, 0x1, P0 ;  /* 0x000000854e037211 */ /* 0x000fea00000f0c4d */
[----:B-----5:R3:W-:Y:S04]  /*cf00*/  ST.E.128 [R2.64], R28 ;  /* 0x0000001c02007985 */ /* 0x0207e8000c101d06 */
.L_x_3339:
[----:B------:R-:W-:Y:S05]  /*cf10*/  BSYNC B1 ;  /* 0x0000000000017941 */ /* 0x000fea0003800000 */
.L_x_3338:
        /* <DEDUP_REMOVED lines=97> */
.L_x_3343:
[----:B------:R-:W-:Y:S05]  /*d530*/  BSYNC B0 ;  /* 0x0000000000007941 */ /* 0x000fea0003800000 */
.L_x_3342:
[C---:B---3--:R-:W-:Y:S04]  /*d540*/  LEA R2, P0, R76.reuse, R132, 0x1 ;  /* 0x000000844c027211 */ /* 0x048fe800078008ff */
[----:B------:R-:W-:Y:S05]  /*d550*/  LEA.HI.X R3, R76, R133, R75, 0x1, P0 ;  /* 0x000000854c037211 */ /* 0x000fea00000f0c4b */
[----:B-----5:R3:W-:Y:S04]  /*d560*/  ST.E.128 [R2.64], R28 ;  /* 0x0000001c02007985 */ /* 0x0207e8000c101d06 */
.L_x_3329:
[----:B------:R-:W-:Y:S05]  /*d570*/  BSYNC B2 ;  /* 0x0000000000027941 */ /* 0x000fea0003800000 */
.L_x_3328:
[----:B---3--:R-:W3:Y:S02]  /*d580*/  LD.E R3, [R10.64+0xd0] ;  /* 0x0000d0060a037980 */ /* 0x008ee4000c101900 */
[----:B---3--:R-:W-:Y:S05]  /*d590*/  IMAD.U32 R3, R3, -0x20, RZ ;  /* 0xffffffe003037824 */ /* 0x008fea00078e00ff */
[C---:B------:R-:W-:Y:S02]  /*d5a0*/  LEA R130, P1, R3.reuse, R130, 0x1 ;  /* 0x0000008203827211 */ /* 0x040fe400078208ff */
[C---:B------:R-:W-:Y:S02]  /*d5b0*/  LEA R128, P0, R3.reuse, R128, 0x1 ;  /* 0x0000008003807211 */ /* 0x040fe400078008ff */
[C---:B------:R-:W-:Y:S02]  /*d5c0*/  LEA.HI.X.SX32 R131, R3.reuse, R131, 0x1, P1 ;  /* 0x0000008303837211 */ /* 0x040fe400008f0eff */
[----:B------:R-:W-:Y:S01]  /*d5d0*/  LEA.HI.X.SX32 R129, R3, R129, 0x1, P0 ;  /* 0x0000008103817211 */ /* 0x000fe200000f0eff */
[----:B------:R-:W-:-:S05]  /*d5e0*/  BRA `(.L_x_3279) ;  /* 0x0000076000007947 */ /* 0x000fca0003800000 */
.L_x_3245:
        /* <DEDUP_REMOVED lines=14> */
.L_x_3345:
[----:B------:R-:W-:Y:S05]  /*d6d0*/  BSYNC B0 ;  /* 0x0000000000007941 */ /* 0x000fea0003800000 */
.L_x_3344:
        /* <DEDUP_REMOVED lines=33> */
.L_x_3347:
[----:B------:R-:W-:Y:S05]  /*d8f0*/  BSYNC B0 ;  /* 0x0000000000007941 */ /* 0x000fea0003800000 */
.L_x_3346:
        /* <DEDUP_REMOVED lines=33> */
.L_x_3349:
[----:B------:R-:W-:Y:S05]  /*db10*/  BSYNC B0 ;  /* 0x0000000000007941 */ /* 0x000fea0003800000 */
.L_x_3348:
        /* <DEDUP_REMOVED lines=35> */
.L_x_3279:
[----:B------:R-:W-:Y:S05]  /*dd50*/  BSYNC B3 ;  /* 0x0000000000037941 */ /* 0x000fea0003800000 */
.L_x_3244:
        /* <DEDUP_REMOVED lines=89> */
.L_x_3351:
        /* <DEDUP_REMOVED lines=8> */
.L_x_3352:
[----:B------:R-:W-:Y:S05]  /*e370*/  BSYNC B0 ;  /* 0x0000000000007941 */ /* 0x000fea0003800000 */
.L_x_3350:
[----:B------:R-:W-:Y:S04]  /*e380*/  IADD3 R14, R14, -0x1, RZ ;  /* 0xffffffff0e0e7810 */ /* 0x000fe80007ffe0ff */
[----:B------:R-:W-:Y:S11]  /*e390*/  ISETP.GT.AND P0, PT, R14, R95, PT ;  /* 0x0000005f0e00720c */ /* 0x000ff60003f04270 */
[----:B------:R-:W-:Y:S02]  /*e3a0*/  @!UPT UIADD3 URZ, URZ, URZ, URZ ;  /* 0x0000003f3f3ff290 */ /* 0x000fe4000fffe03f */
[----:B------:R-:W-:-:S05]  /*e3b0*/  @P0 BRA `(.L_x_3353) ;  /* 0xffff49f000000947 */ /* 0x000fca000383ffff */
.L_x_3235:
        /* <DEDUP_REMOVED lines=29> */
[-C--:B------:R-:W-:Y:S01]  /*e590*/  LEA R32, P1, R5, R190.reuse, 0x1 ;  /* 0x000000be05207211 */ /* 0x080fe200078208ff */
[----:B------:R-:W-:Y:S01]  /*e5a0*/  IMAD R8, R189, 0x30, RZ ;  /* 0x00000030bd087824 */ /* 0x000fe200078e02ff */
[-CC-:B------:R-:W-:Y:S01]  /*e5b0*/  LEA.HI.X R35, R184, R191.reuse, R187.reuse, 0x1, P2 ;  /* 0x000000bfb8237211 */ /* 0x180fe200010f0cbb */
[----:B------:R-:W-:Y:S01]  /*e5c0*/  IMAD.WIDE.U32 R186, R188, 0x30, R186 ;  /* 0x00000030bcba7825 */ /* 0x000fe200078e00ba */
[----:B------:R-:W-:Y:S02]  /*e5d0*/  LEA.HI.X R33, R5, R191, R14, 0x1, P1 ;  /* 0x000000bf05217211 */ /* 0x000fe400008f0c0e */
[----:B--2---:R-:W-:Y:S01]  /*e5e0*/  LEA R16, P0, R7, R190, 0x1 ;  /* 0x000000be07107211 */ /* 0x004fe200078008ff */
[----:B------:R-:W-:-:S03]  /*e5f0*/  IMAD.IADD R14, R246, 0x1, -R67 ;  /* 0x00000001f60e7824 */ /* 0x000fc600078e0a43 */
[-C--:B------:R-:W-:Y:S01]  /*e600*/  LEA.HI.X R17, R7, R191.reuse, R15, 0x1, P0 ;  /* 0x000000bf07117211 */ /* 0x080fe200000f0c0f */
[----:B------:R-:W-:Y:S01]  /*e610*/  IMAD.IADD R5, R187, 0x1, R8 ;  /* 0x00000001bb057824 */ /* 0x000fe200078e0208 */
[----:B------:R-:W-:Y:S02]  /*e620*/  ISETP.GE.AND P0, PT, R172, R14, PT ;  /* 0x0000000eac00720c */ /* 0x000fe40003f06270 */
[----:B------:R-:W-:Y:S02]  /*e630*/  LEA R30, P1, R186, R190, 0x1 ;  /* 0x000000beba1e7211 */ /* 0x000fe400078208ff */
[----:B------:R-:W-:Y:S02]  /*e640*/  ISETP.GT.AND P0, PT, R148, -0x8, !P0 ;  /* 0xfffffff89400780c */ /* 0x000fe40004704270 */
[----:B------:R-:W-:Y:S02]  /*e650*/  LEA.HI.X R31, R186, R191, R5, 0x1, P1 ;  /* 0x000000bfba1f7211 */ /* 0x000fe400008f0c05 */
[----:B----4-:R-:W-:Y:S01]  /*e660*/  IADD3 R96, R6, R96, R67 ;  /* 0x0000006006607210 */ /* 0x010fe20007ffe043 */
[----:B------:R-:W-:-:S04]  /*e670*/  IMAD R6, R172, R3, R165 ;  /* 0x00000003ac067224 */ /* 0x000fc800078e02a5 */
[----:B------:R-:W-:Y:S02]  /*e680*/  IMAD R15, R96, R3, RZ ;  /* 0x00000003600f7224 */ /* 0x000fe400078e02ff */
[----:B------:R-:W-:-:S03]  /*e690*/  IMAD.IADD R26, R165, 0x1, R6 ;  /* 0x00000001a51a7824 */ /* 0x000fc600078e0206 */
        /* <DEDUP_REMOVED lines=63> */
.L_x_3362:
[----:B------:R-:W-:Y:S05]  /*ea90*/  BSYNC B0 ;  /* 0x0000000000007941 */ /* 0x000fea0003800000 */
.L_x_3361:
[----:B-----5:R3:W-:Y:S02]  /*eaa0*/  STS.128 [R247], R36 ;  /* 0x00000024f7007388 */ /* 0x0207e40000000c00 */
.L_x_3360:
[----:B------:R-:W-:Y:S05]  /*eab0*/  BSYNC B1 ;  /* 0x0000000000017941 */ /* 0x000fea0003800000 */
.L_x_3359:
        /* <DEDUP_REMOVED lines=48> */
.L_x_3366:
[----:B------:R-:W-:Y:S05]  /*edc0*/  BSYNC B0 ;  /* 0x0000000000007941 */ /* 0x000fea0003800000 */
.L_x_3365:
[----:B-----5:R1:W-:Y:S02]  /*edd0*/  STS.128 [R247+0x2000], R36 ;  /* 0x00200024f7007388 */ /* 0x0203e40000000c00 */
.L_x_3364:
[----:B------:R-:W-:Y:S05]  /*ede0*/  BSYNC B1 ;  /* 0x0000000000017941 */ /* 0x000fea0003800000 */
.L_x_3363:
        /* <DEDUP_REMOVED lines=48> */
.L_x_3370:
[----:B------:R-:W-:Y:S05]  /*f0f0*/  BSYNC B0 ;  /* 0x0000000000007941 */ /* 0x000fea0003800000 */
.L_x_3369:
[----:B-----5:R3:W-:Y:S02]  /*f100*/  STS.128 [R247+0x4000], R36 ;  /* 0x00400024f7007388 */ /* 0x0207e40000000c00 */
.L_x_3368:
[----:B------:R-:W-:Y:S05]  /*f110*/  BSYNC B1 ;  /* 0x0000000000017941 */ /* 0x000fea0003800000 */
.L_x_3367:
        /* <DEDUP_REMOVED lines=46> */
.L_x_3372:
[----:B------:R-:W-:Y:S05]  /*f400*/  BSYNC B0 ;  /* 0x0000000000007941 */ /* 0x000fea0003800000 */
.L_x_3371:
[----:B-----5:R3:W-:Y:S02]  /*f410*/  STS.128 [R247+0x6000], R36 ;  /* 0x00600024f7007388 */ /* 0x0207e40000000c00 */
.L_x_3358:
[----:B------:R-:W-:Y:S05]  /*f420*/  BSYNC B2 ;  /* 0x0000000000027941 */ /* 0x000fea0003800000 */
.L_x_3357:
        /* <DEDUP_REMOVED lines=60> */
.L_x_3378:
[----:B------:R-:W-:Y:S05]  /*f7f0*/  BSYNC B0 ;  /* 0x0000000000007941 */ /* 0x000fea0003800000 */
.L_x_3377:
[----:B-----5:R3:W-:Y:S02]  /*f800*/  STS.128 [R247+0x800], R36 ;  /* 0x00080024f7007388 */ /* 0x0207e40000000c00 */
.L_x_3376:
[----:B------:R-:W-:Y:S05]  /*f810*/  BSYNC B1 ;  /* 0x0000000000017941 */ /* 0x000fea0003800000 */
.L_x_3375:
        /* <DEDUP_REMOVED lines=47> */
.L_x_3382:
[----:B------:R-:W-:Y:S05]  /*fb10*/  BSYNC B0 ;  /* 0x0000000000007941 */ /* 0x000fea0003800000 */
.L_x_3381:
[----:B-----5:R3:W-:Y:S02]  /*fb20*/  STS.128 [R247+0x2800], R36 ;  /* 0x00280024f7007388 */ /* 0x0207e40000000c00 */
.L_x_3380:
[----:B------:R-:W-:Y:S05]  /*fb30*/  BSYNC B1 ;  /* 0x0000000000017941 */ /* 0x000fea0003800000 */
.L_x_3379:
        /* <DEDUP_REMOVED lines=47> */
.L_x_3386:
[----:B------:R-:W-:Y:S05]  /*fe30*/  BSYNC B0 ;  /* 0x0000000000007941 */ /* 0x000fea0003800000 */
.L_x_3385:
[----:B-----5:R3:W-:Y:S02]  /*fe40*/  STS.128 [R247+0x4800], R36 ;  /* 0x00480024f7007388 */ /* 0x0207e40000000c00 */
.L_x_3384:
[----:B------:R-:W-:Y:S05]  /*fe50*/  BSYNC B1 ;  /* 0x0000000000017941 */ /* 0x000fea0003800000 */
.L_x_3383:
        /* <DEDUP_REMOVED lines=46> */
.L_x_3388:
[----:B------:R-:W-:Y:S05]  /*10140*/  BSYNC B0 ;  /* 0x0000000000007941 */ /* 0x000fea0003800000 */
.L_x_3387:
[----:B-----5:R1:W-:Y:S02]  /*10150*/  STS.128 [R247+0x6800], R32 ;  /* 0x00680020f7007388 */ /* 0x0203e40000000c00 */
.L_x_3374:
[----:B------:R-:W-:Y:S05]  /*10160*/  BSYNC B2 ;  /* 0x0000000000027941 */ /* 0x000fea0003800000 */
.L_x_3373:
        /* <DEDUP_REMOVED lines=61> */
.L_x_3394:
[----:B------:R-:W-:Y:S05]  /*10540*/  BSYNC B0 ;  /* 0x0000000000007941 */ /* 0x000fea0003800000 */
.L_x_3393:
[----:B-----5:R3:W-:Y:S02]  /*10550*/  STS.128 [R247+0x1000], R36 ;  /* 0x00100024f7007388 */ /* 0x0207e40000000c00 */
.L_x_3392:
[----:B------:R-:W-:Y:S05]  /*10560*/  BSYNC B1 ;  /* 0x0000000000017941 */ /* 0x000fea0003800000 */
.L_x_3391:
        /* <DEDUP_REMOVED lines=47> */
.L_x_3398:
[----:B------:R-:W-:Y:S05]  /*10860*/  BSYNC B0 ;  /* 0x0000000000007941 */ /* 0x000fea0003800000 */
.L_x_3397:
[----:B-----5:R1:W-:Y:S02]  /*10870*/  STS.128 [R247+0x3000], R36 ;  /* 0x00300024f7007388 */ /* 0x0203e40000000c00 */
.L_x_3396:
[----:B------:R-:W-:Y:S05]  /*10880*/  BSYNC B1 ;  /* 0x0000000000017941 */ /* 0x000fea0003800000 */
.L_x_3395:
        /* <DEDUP_REMOVED lines=47> */
.L_x_3402:
[----:B------:R-:W-:Y:S05]  /*10b80*/  BSYNC B0 ;  /* 0x0000000000007941 */ /* 0x000fea0003800000 */
.L_x_3401:
[----:B-----5:R3:W-:Y:S02]  /*10b90*/  STS.128 [R247+0x5000], R36 ;  /* 0x00500024f7007388 */ /* 0x0207e40000000c00 */
.L_x_3400:
[----:B------:R-:W-:Y:S05]  /*10ba0*/  BSYNC B1 ;  /* 0x0000000000017941 */ /* 0x000fea0003800000 */
.L_x_3399:
        /* <DEDUP_REMOVED lines=9> */
[--C-:B-----5:R-:W-:Y:S02]  /*10c40*/  HADD2.F32 R26, -RZ, R37.reuse.H0_H0 ;  /* 0x20000025ff1a7230 */ /* 0x120fe40000004100 */
[----:B------:R-:W-:Y:S02]  /*10c50*/  HADD2.F32 R40, -RZ, R37.H1_H1 ;  /* 0x30000025ff287230 */ /* 0x000fe40000004100 */
[--C-:B------:R-:W-:Y:S02]  /*10c60*/  HADD2.F32 R37, -RZ, R39.reuse.H1_H1 ;  /* 0x30000027ff257230 */ /* 0x100fe40000004100 */
[----:B------:R-:W-:-:S02]  /*10c70*/  HADD2.F32 R39, -RZ, R39.H0_H0 ;  /* 0x20000027ff277230 */ /* 0x000fc40000004100 */
[----:B---3--:R-:W-:Y:S02]  /*10c80*/  HADD2.F32 R35, -RZ, R36.H0_H0 ;  /* 0x20000024ff237230 */ /* 0x008fe40000004100 */
[----:B--2---:R-:W-:Y:S02]  /*10c90*/  HADD2.F32 R15, -RZ, R4.H1_H1 ;  /* 0x30000004ff0f7230 */ /* 0x004fe40000004100 */
[----:B------:R-:W-:Y:S02]  /*10ca0*/  HADD2.F32 R8, -RZ, R5.H1_H1 ;  /* 0x30000005ff087230 */ /* 0x000fe40000004100 */
[--C-:B-1--4-:R-:W-:Y:S01]  /*10cb0*/  HADD2.F32 R17, -RZ, R6.reuse.H1_H1 ;  /* 0x30000006ff117230 */ /* 0x112fe20000004100 */
[C---:B------:R-:W-:Y:S01]  /*10cc0*/  FMUL.FTZ R32, R40.reuse, R15 ;  /* 0x0000000f28207220 */ /* 0x040fe20000410000 */
[----:B------:R-:W-:Y:S01]  /*10cd0*/  HADD2.F32 R16, -RZ, R7.H1_H1 ;  /* 0x30000007ff107230 */ /* 0x000fe20000004100 */
[C---:B------:R-:W-:Y:S01]  /*10ce0*/  FMUL.FTZ R23, R37.reuse, R8 ;  /* 0x0000000825177220 */ /* 0x040fe20000410000 */
[----:B------:R-:W-:Y:S01]  /*10cf0*/  HADD2.F32 R6, -RZ, R6.H0_H0 ;  /* 0x20000006ff067230 */ /* 0x000fe20000004100 */
[-C--:B------:R-:W-:Y:S01]  /*10d00*/  FMUL.FTZ R22, R40, R17.reuse ;  /* 0x0000001128167220 */ /* 0x080fe20000410000 */
[----:B------:R-:W-:Y:S01]  /*10d10*/  HADD2.F32 R4, -RZ, R4.H0_H0 ;  /* 0x20000004ff047230 */ /* 0x000fe20000004100 */
[C---:B------:R-:W-:Y:S01]  /*10d20*/  FFMA.FTZ R32, R26.reuse, R17, -R32 ;  /* 0x000000111a207223 */ /* 0x040fe20000010820 */
[----:B------:R-:W-:Y:S01]  /*10d30*/  HADD2.F32 R17, -RZ, R36.H1_H1 ;  /* 0x30000024ff117230 */ /* 0x000fe20000004100 */
[-C--:B------:R-:W-:Y:S01]  /*10d40*/  FMUL.FTZ R37, R37, R16.reuse ;  /* 0x0000001025257220 */ /* 0x080fe20000410000 */
[----:B------:R-:W-:Y:S01]  /*10d50*/  HADD2.F32 R5, -RZ, R5.H0_H0 ;  /* 0x20000005ff057230 */ /* 0x000fe20000004100 */
[----:B------:R-:W-:Y:S01]  /*10d60*/  FFMA.FTZ R23, R39, R16, -R23 ;  /* 0x0000001027177223 */ /* 0x000fe20000010817 */
[--C-:B------:R-:W-:Y:S01]  /*10d70*/  HADD2.F32 R16, -RZ, R38.reuse.H1_H1 ;  /* 0x30000026ff107230 */ /* 0x100fe20000004100 */
[----:B------:R-:W-:Y:S01]  /*10d80*/  FFMA.FTZ R15, R26, R15, R22 ;  /* 0x0000000f1a0f7223 */ /* 0x000fe20000010016 */
[----:B------:R-:W-:Y:S01]  /*10d90*/  HADD2.F32 R7, -RZ, R7.H0_H0 ;  /* 0x20000007ff077230 */ /* 0x000fe20000004100 */
[C---:B------:R-:W-:Y:S01]  /*10da0*/  FMUL.FTZ R22, R17.reuse, R4 ;  /* 0x0000000411167220 */ /* 0x040fe20000410000 */
[----:B------:R-:W-:Y:S01]  /*10db0*/  HADD2.F32 R38, -RZ, R38.H0_H0 ;  /* 0x20000026ff267230 */ /* 0x000fe20000004100 */
[----:B------:R-:W-:-:S02]  /*10dc0*/  FMUL.FTZ R26, R17, R6 ;  /* 0x00000006111a7220 */ /* 0x000fc40000410000 */
[C---:B------:R-:W-:Y:S02]  /*10dd0*/  FMUL.FTZ R17, R16.reuse, R5 ;  /* 0x0000000510117220 */ /* 0x040fe40000410000 */
[-C--:B------:R-:W-:Y:S02]  /*10de0*/  FMUL.FTZ R16, R16, R7.reuse ;  /* 0x0000000710107220 */ /* 0x080fe40000410000 */
[----:B------:R-:W-:Y:S02]  /*10df0*/  FFMA.FTZ R22, R35, R6, -R22 ;  /* 0x0000000623167223 */ /* 0x000fe40000010816 */
[----:B------:R-:W-:Y:S01]  /*10e00*/  FFMA.FTZ R8, R39, R8, R37 ;  /* 0x0000000827087223 */ /* 0x000fe20000010025 */
[----:B------:R-:W-:Y:S01]  /*10e10*/  F2FP.PACK_AB R37, R15, R32 ;  /* 0x000000200f25723e */ /* 0x000fe200000000ff */
[----:B------:R-:W-:Y:S02]  /*10e20*/  FFMA.FTZ R35, R35, R4, R26 ;  /* 0x0000000423237223 */ /* 0x000fe4000001001a */
[----:B------:R-:W-:Y:S01]  /*10e30*/  FFMA.FTZ R17, R38, R7, -R17 ;  /* 0x0000000726117223 */ /* 0x000fe20000010811 */
[----:B------:R-:W-:Y:S01]  /*10e40*/  F2FP.PACK_AB R39, R8, R23 ;  /* 0x000000170827723e */ /* 0x000fe200000000ff */
[----:B------:R-:W-:Y:S01]  /*10e50*/  FFMA.FTZ R16, R38, R5, R16 ;  /* 0x0000000526107223 */ /* 0x000fe20000010010 */
[----:B------:R-:W-:-:S04]  /*10e60*/  F2FP.PACK_AB R36, R35, R22 ;  /* 0x000000162324723e */ /* 0x000fc800000000ff */
[----:B------:R-:W-:Y:S02]  /*10e70*/  F2FP.PACK_AB R38, R16, R17 ;  /* 0x000000111026723e */ /* 0x000fe400000000ff */
.L_x_3404:
[----:B------:R-:W-:Y:S05]  /*10e80*/  BSYNC B0 ;  /* 0x0000000000007941 */ /* 0x000fea0003800000 */
.L_x_3403:
[----:B-----5:R3:W-:Y:S02]  /*10e90*/  STS.128 [R247+0x7000], R36 ;  /* 0x00700024f7007388 */ /* 0x0207e40000000c00 */
.L_x_3390:
[----:B------:R-:W-:Y:S05]  /*10ea0*/  BSYNC B2 ;  /* 0x0000000000027941 */ /* 0x000fea0003800000 */
.L_x_3389:
[----:B--23--:R-:W-:-:S04]  /*10eb0*/  IADD3 R35, R172, 0x30, RZ ;  /* 0x00000030ac237810 */ /* 0x00cfc80007ffe0ff */
        /* <DEDUP_REMOVED lines=22> */
[--C-:B-----5:R-:W-:Y:S02]  /*11020*/  HADD2.F32 R19, -RZ, R21.reuse.H0_H0 ;  /* 0x20000015ff137230 */ /* 0x120fe40000004100 */
[----:B------:R-:W-:Y:S02]  /*11030*/  HADD2.F32 R21, -RZ, R21.H1_H1 ;  /* 0x30000015ff157230 */ /* 0x000fe40000004100 */
[--C-:B------:R-:W-:Y:S02]  /*11040*/  HADD2.F32 R18, -RZ, R23.reuse.H1_H1 ;  /* 0x30000017ff127230 */ /* 0x100fe40000004100 */
[----:B------:R-:W-:-:S02]  /*11050*/  HADD2.F32 R28, -RZ, R23.H0_H0 ;  /* 0x20000017ff1c7230 */ /* 0x000fc40000004100 */
[----:B--2---:R-:W-:Y:S02]  /*11060*/  HADD2.F32 R8, -RZ, R4.H1_H1 ;  /* 0x30000004ff087230 */ /* 0x004fe40000004100 */
[----:B------:R-:W-:Y:S02]  /*11070*/  HADD2.F32 R3, -RZ, R5.H1_H1 ;  /* 0x30000005ff037230 */ /* 0x000fe40000004100 */
[--C-:B-1-3--:R-:W-:Y:S01]  /*11080*/  HADD2.F32 R17, -RZ, R6.reuse.H1_H1 ;  /* 0x30000006ff117230 */ /* 0x10afe20000004100 */
        /* <DEDUP_REMOVED lines=30> */
.L_x_3409:
[----:B------:R-:W-:Y:S05]  /*11270*/  BSYNC B0 ;  /* 0x0000000000007941 */ /* 0x000fea0003800000 */
.L_x_3408:
[----:B-----5:R1:W-:Y:S02]  /*11280*/  STS.128 [R247+0x1800], R20 ;  /* 0x00180014f7007388 */ /* 0x0203e40000000c00 */
.L_x_3407:
[----:B------:R-:W-:Y:S05]  /*11290*/  BSYNC B1 ;  /* 0x0000000000017941 */ /* 0x000fea0003800000 */
.L_x_3406:
        /* <DEDUP_REMOVED lines=48> */
.L_x_3413:
[----:B------:R-:W-:Y:S05]  /*115a0*/  BSYNC B0 ;  /* 0x0000000000007941 */ /* 0x000fea0003800000 */
.L_x_3412:
[----:B-----5:R1:W-:Y:S02]  /*115b0*/  STS.128 [R247+0x3800], R16 ;  /* 0x00380010f7007388 */ /* 0x0203e40000000c00 */
.L_x_3411:
[----:B------:R-:W-:Y:S05]  /*115c0*/  BSYNC B1 ;  /* 0x0000000000017941 */ /* 0x000fea0003800000 */
.L_x_3410:
        /* <DEDUP_REMOVED lines=46> */
.L_x_3417:
[----:B------:R-:W-:Y:S05]  /*118b0*/  BSYNC B0 ;  /* 0x0000000000007941 */ /* 0x000fea0003800000 */
.L_x_3416:
[----:B-----5:R1:W-:Y:S02]  /*118c0*/  STS.128 [R247+0x5800], R16 ;  /* 0x00580010f7007388 */ /* 0x0203e40000000c00 */
.L_x_3415:
[----:B------:R-:W-:Y:S05]  /*118d0*/  BSYNC B1 ;  /* 0x0000000000017941 */ /* 0x000fea0003800000 */
.L_x_3414:
[----:B------:R-:W-:-:S13]  /*118e0*/  ISETP.GE.AND P0, PT, R9, R2, PT ;  /* 0x000000020900720c */ /* 0x000fda0003f06270 */
[----:B------:R1:W-:Y:S01]  /*118f0*/  @P0 STS.128 [R247+0x7800], RZ ;  /* 0x007800fff7000388 */ /* 0x0003e20000000c00 */
[----:B------:R-:W-:Y:S05]  /*11900*/  @P0 BRA `(.L_x_3405) ;  /* 0x0000697000000947 */ /* 0x000fea0003800000 */
[----:B-1-3--:R-:W5:Y:S01]  /*11910*/  LD.E.128 R28, [R30.64+0x180] ;  /* 0x000180061e1c7980 */ /* 0x00af62000c101d00 */
        /* <DEDUP_REMOVED lines=41> */
.L_x_3419:
[----:B------:R-:W-:Y:S05]  /*11bb0*/  BSYNC B0 ;  /* 0x0000000000007941 */ /* 0x000fea0003800000 */
.L_x_3418:
[----:B-----5:R1:W-:Y:S01]  /*11bc0*/  STS.128 [R247+0x7800], R28 ;  /* 0x0078001cf7007388 */ /* 0x0203e20000000c00 */
[----:B------:R-:W-:Y:S05]  /*11bd0*/  BRA `(.L_x_3405) ;  /* 0x000066a000007947 */ /* 0x000fea0003800000 */
.L_x_3356:
        /* <DEDUP_REMOVED lines=89> */
.L_x_3425:
[----:B------:R-:W-:Y:S05]  /*12170*/  BSYNC B0 ;  /* 0x0000000000007941 */ /* 0x000fea0003800000 */
.L_x_3424:
[----:B-----5:R3:W-:Y:S02]  /*12180*/  STS.128 [R247], R40 ;  /* 0x00000028f7007388 */ /* 0x0207e40000000c00 */
.L_x_3423:
[----:B------:R-:W-:Y:S05]  /*12190*/  BSYNC B1 ;  /* 0x0000000000017941 */ /* 0x000fea0003800000 */
.L_x_3422:
        /* <DEDUP_REMOVED lines=87> */
.L_x_3429:
[----:B------:R-:W-:Y:S05]  /*12710*/  BSYNC B0 ;  /* 0x0000000000007941 */ /* 0x000fea0003800000 */
.L_x_3428:
[----:B-----5:R1:W-:Y:S02]  /*12720*/  STS.128 [R247+0x2000], R40 ;  /* 0x00200028f7007388 */ /* 0x0203e40000000c00 */
.L_x_3427:
[----:B------:R-:W-:Y:S05]  /*12730*/  BSYNC B1 ;  /* 0x0000000000017941 */ /* 0x000fea0003800000 */
.L_x_3426:
        /* <DEDUP_REMOVED lines=87> */
.L_x_3433:
[----:B------:R-:W-:Y:S05]  /*12cb0*/  BSYNC B0 ;  /* 0x0000000000007941 */ /* 0x000fea0003800000 */
.L_x_3432:
[----:B-----5:R3:W-:Y:S02]  /*12cc0*/  STS.128 [R247+0x4000], R40 ;  /* 0x00400028f7007388 */ /* 0x0207e40000000c00 */
.L_x_3431:
[----:B------:R-:W-:Y:S05]  /*12cd0*/  BSYNC B1 ;  /* 0x0000000000017941 */ /* 0x000fea0003800000 */
.L_x_3430:
        /* <DEDUP_REMOVED lines=86> */
.L_x_3435:
[----:B------:R-:W-:Y:S05]  /*13240*/  BSYNC B0 ;  /* 0x0000000000007941 */ /* 0x000fea0003800000 */
.L_x_3434:
[----:B-----5:R3:W-:Y:S02]  /*13250*/  STS.128 [R247+0x6000], R40 ;  /* 0x00600028f7007388 */ /* 0x0207e40000000c00 */
.L_x_3421:
[----:B------:R-:W-:Y:S05]  /*13260*/  BSYNC B2 ;  /* 0x0000000000027941 */ /* 0x000fea0003800000 */
.L_x_3420:
        /* <DEDUP_REMOVED lines=94> */
.L_x_3441:
[----:B------:R-:W-:Y:S05]  /*13850*/  BSYNC B0 ;  /* 0x0000000000007941 */ /* 0x000fea0003800000 */
.L_x_3440:
[----:B-----5:R3:W-:Y:S02]  /*13860*/  STS.128 [R247+0x800], R40 ;  /* 0x00080028f7007388 */ /* 0x0207e40000000c00 */
.L_x_3439:
[----:B------:R-:W-:Y:S05]  /*13870*/  BSYNC B1 ;  /* 0x0000000000017941 */ /* 0x000fea0003800000 */
.L_x_3438:
        /* <DEDUP_REMOVED lines=90> */
.L_x_3445:
[----:B------:R-:W-:Y:S05]  /*13e20*/  BSYNC B0 ;  /* 0x0000000000007941 */ /* 0x000fea0003800000 */
.L_x_3444:
[----:B-----5:R3:W-:Y:S02]  /*13e30*/  STS.128 [R247+0x2800], R40 ;  /* 0x00280028f7007388 */ /* 0x0207e40000000c00 */
.L_x_3443:
[----:B------:R-:W-:Y:S05]  /*13e40*/  BSYNC B1 ;  /* 0x0000000000017941 */ /* 0x000fea0003800000 */
.L_x_3442:
        /* <DEDUP_REMOVED lines=90> */
.L_x_3449:
[----:B------:R-:W-:Y:S05]  /*143f0*/  BSYNC B0 ;  /* 0x0000000000007941 */ /* 0x000fea0003800000 */
.L_x_3448:
[----:B-----5:R3:W-:Y:S02]  /*14400*/  STS.128 [R247+0x4800], R40 ;  /* 0x00480028f7007388 */ /* 0x0207e40000000c00 */
.L_x_3447:
[----:B------:R-:W-:Y:S05]  /*14410*/  BSYNC B1 ;  /* 0x0000000000017941 */ /* 0x000fea0003800000 */
.L_x_3446:
        /* <DEDUP_REMOVED lines=89> */
.L_x_3451:
[----:B------:R-:W-:Y:S05]  /*149b0*/  BSYNC B0 ;  /* 0x0000000000007941 */ /* 0x000fea0003800000 */
.L_x_3450:
[----:B-----5:R1:W-:Y:S02]  /*149c0*/  STS.128 [R247+0x6800], R36 ;  /* 0x00680024f7007388 */ /* 0x0203e40000000c00 */
.L_x_3437:
[----:B------:R-:W-:Y:S05]  /*149d0*/  BSYNC B2 ;  /* 0x0000000000027941 */ /* 0x000fea0003800000 */
.L_x_3436:
        /* <DEDUP_REMOVED lines=95> */
.L_x_3457:
[----:B------:R-:W-:Y:S05]  /*14fd0*/  BSYNC B0 ;  /* 0x0000000000007941 */ /* 0x000fea0003800000 */
.L_x_3456:
[----:B-----5:R1:W-:Y:S02]  /*14fe0*/  STS.128 [R247+0x1000], R40 ;  /* 0x00100028f7007388 */ /* 0x0203e40000000c00 */
.L_x_3455:
[----:B------:R-:W-:Y:S05]  /*14ff0*/  BSYNC B1 ;  /* 0x0000000000017941 */ /* 0x000fea0003800000 */
.L_x_3454:
        /* <DEDUP_REMOVED lines=90> */
.L_x_3461:
[----:B------:R-:W-:Y:S05]  /*155a0*/  BSYNC B0 ;  /* 0x0000000000007941 */ /* 0x000fea0003800000 */
.L_x_3460:
[----:B-----5:R3:W-:Y:S02]  /*155b0*/  STS.128 [R247+0x3000], R40 ;  /* 0x00300028f7007388 */ /* 0x0207e40000000c00 */
.L_x_3459:
[----:B------:R-:W-:Y:S05]  /*155c0*/  BSYNC B1 ;  /* 0x0000000000017941 */ /* 0x000fea0003800000 */
.L_x_3458:
        /* <DEDUP_REMOVED lines=90> */
.L_x_3465:
[----:B------:R-:W-:Y:S05]  /*15b70*/  BSYNC B0 ;  /* 0x0000000000007941 */ /* 0x000fea0003800000 */
.L_x_3464:
[----:B-----5:R3:W-:Y:S02]  /*15b80*/  STS.128 [R247+0x5000], R40 ;  /* 0x00500028f7007388 */ /* 0x0207e40000000c00 */
.L_x_3463:
[----:B------:R-:W-:Y:S05]  /*15b90*/  BSYNC B1 ;  /* 0x0000000000017941 */ /* 0x000fea0003800000 */
.L_x_3462:
        /* <DEDUP_REMOVED lines=49> */
[----:B------:R-:W-:Y:S01]  /*15eb0*/  FMUL.FTZ R35, R35, R4 ;  /* 0x0000000423237220 */ /* 0x000fe20000410000 */
[----:B------:R-:W-:Y:S01]  /*15ec0*/  HADD2.F32 R4, -RZ, R43.H1_H1 ;  /* 0x3000002bff047230 */ /* 0x000fe20000004100 */
[----:B------:R-:W-:Y:S01]  /*15ed0*/  FMUL.FTZ R40, R40, R17 ;  /* 0x0000001128287220 */ /* 0x000fe20000410000 */
[----:B------:R-:W-:Y:S01]  /*15ee0*/  HADD2.F32 R17, -RZ, R42.H1_H1 ;  /* 0x3000002aff117230 */ /* 0x000fe20000004100 */
        /* <DEDUP_REMOVED lines=12> */
[----:B------:R-:W-:Y:S01]  /*15fb0*/  FFMA.FTZ R16, R16, R17, R35 ;  /* 0x0000001110107223 */ /* 0x000fe20000010023 */
[----:B------:R-:W-:-:S02]  /*15fc0*/  HADD2.F32 R42, -RZ, R22.H0_H0 ;  /* 0x20000016ff2a7230 */ /* 0x000fc40000004100 */
[----:B------:R-:W-:Y:S01]  /*15fd0*/  HADD2.F32 R43, -RZ, R22.H1_H1 ;  /* 0x30000016ff2b7230 */ /* 0x000fe20000004100 */
[----:B------:R-:W-:Y:S01]  /*15fe0*/  FFMA.FTZ R4, R15, R4, R34 ;  /* 0x000000040f047223 */ /* 0x000fe20000010022 */
[----:B------:R-:W-:Y:S02]  /*15ff0*/  HADD2.F32 R15, -RZ, R38.H0_H0 ;  /* 0x20000026ff0f7230 */ /* 0x000fe40000004100 */
[----:B------:R-:W-:Y:S02]  /*16000*/  HADD2.F32 R17, -RZ, R39.H0_H0 ;  /* 0x20000027ff117230 */ /* 0x000fe40000004100 */
[----:B------:R-:W-:Y:S02]  /*16010*/  HADD2.F32 R36, -RZ, R36.H1_H1 ;  /* 0x30000024ff247230 */ /* 0x000fe40000004100 */
[----:B------:R-:W-:Y:S02]  /*16020*/  HADD2.F32 R20, -RZ, R20.H1_H1 ;  /* 0x30000014ff147230 */ /* 0x000fe40000004100 */
[----:B------:R-:W-:-:S02]  /*16030*/  HADD2.F32 R21, -RZ, R21.H1_H1 ;  /* 0x30000015ff157230 */ /* 0x000fc40000004100 */
[--C-:B------:R-:W-:Y:S02]  /*16040*/  HADD2.F32 R41, -RZ, R23.reuse.H0_H0 ;  /* 0x20000017ff297230 */ /* 0x100fe40000004100 */
[----:B------:R-:W-:Y:S02]  /*16050*/  HADD2.F32 R22, -RZ, R23.H1_H1 ;  /* 0x30000017ff167230 */ /* 0x000fe40000004100 */
        /* <DEDUP_REMOVED lines=13> */
.L_x_3467:
[----:B------:R-:W-:Y:S05]  /*16130*/  BSYNC B0 ;  /* 0x0000000000007941 */ /* 0x000fea0003800000 */
.L_x_3466:
[----:B-----5:R1:W-:Y:S02]  /*16140*/  STS.128 [R247+0x7000], R36 ;  /* 0x00700024f7007388 */ /* 0x0203e40000000c00 */
.L_x_3453:
[----:B------:R-:W-:Y:S05]  /*16150*/  BSYNC B2 ;  /* 0x0000000000027941 */ /* 0x000fea0003800000 */
.L_x_3452:
[----:B--23--:R-:W-:-:S04]  /*16160*/  IADD3 R35, R172, 0x30, RZ ;  /* 0x00000030ac237810 */ /* 0x00cfc80007ffe0ff */
        /* <DEDUP_REMOVED lines=14> */
[----:B-1----:R-:W-:Y:S02]  /*16250*/  MOV R17, R3 ;  /* 0x0000000300117202 */ /* 0x002fe40000000f00 */
        /* <DEDUP_REMOVED lines=36> */
[----:B------:R-:W-:Y:S02]  /*164a0*/  @!P0 FADD.FTZ R5, -R5, -RZ ;  /* 0x800000ff05058221 */ /* 0x000fe40000010100 */
[----:B------:R-:W-:Y:S01]  /*164b0*/  @!P0 FADD.FTZ R7, -R7, -RZ ;  /* 0x800000ff07078221 */ /* 0x000fe20000010100 */
[----:B------:R-:W-:Y:S01]  /*164c0*/  HADD2.F32 R37, -RZ, R37.H1_H1 ;  /* 0x30000025ff257230 */ /* 0x000fe20000004100 */
[----:B------:R-:W-:-:S02]  /*164d0*/  @!P0 FADD.FTZ R32, -R32, -RZ ;  /* 0x800000ff20208221 */ /* 0x000fc40000010100 */
[----:B------:R-:W-:Y:S01]  /*164e0*/  FMUL.FTZ R36, R36, R15 ;  /* 0x0000000f24247220 */ /* 0x000fe20000410000 */
[----:B------:R-:W-:Y:S01]  /*164f0*/  HADD2.F32 R15, -RZ, R39.H0_H0 ;  /* 0x20000027ff0f7230 */ /* 0x000fe20000004100 */
[----:B------:R-:W-:Y:S01]  /*16500*/  FMUL.FTZ R5, R14, R5 ;  /* 0x000000050e057220 */ /* 0x000fe20000410000 */
[----:B----4-:R-:W-:Y:S01]  /*16510*/  HADD2.F32 R14, -RZ, R16.H0_H0 ;  /* 0x20000010ff0e7230 */ /* 0x010fe20000004100 */
[----:B------:R-:W-:Y:S01]  /*16520*/  FMUL.FTZ R7, R4, R7 ;  /* 0x0000000704077220 */ /* 0x000fe20000410000 */
[----:B-----5:R-:W-:Y:S01]  /*16530*/  HADD2.F32 R4, -RZ, R20.H0_H0 ;  /* 0x20000014ff047230 */ /* 0x020fe20000004100 */
[----:B------:R-:W-:Y:S01]  /*16540*/  @!P0 FADD.FTZ R6, -R6, -RZ ;  /* 0x800000ff06068221 */ /* 0x000fe20000010100 */
[----:B------:R-:W-:Y:S01]  /*16550*/  HADD2.F32 R45, -RZ, R38.H1_H1 ;  /* 0x30000026ff2d7230 */ /* 0x000fe20000004100 */
[----:B------:R-:W-:Y:S01]  /*16560*/  FMUL.FTZ R37, R37, R32 ;  /* 0x0000002025257220 */ /* 0x000fe20000410000 */
[----:B------:R-:W-:Y:S01]  /*16570*/  HADD2.F32 R32, -RZ, R16.H1_H1 ;  /* 0x30000010ff207230 */ /* 0x000fe20000004100 */
[----:B------:R-:W-:Y:S01]  /*16580*/  @!P0 FADD.FTZ R34, -R34, -RZ ;  /* 0x800000ff22228221 */ /* 0x000fe20000010100 */
[--C-:B------:R-:W-:Y:S01]  /*16590*/  HADD2.F32 R16, -RZ, R17.reuse.H0_H0 ;  /* 0x20000011ff107230 */ /* 0x100fe20000004100 */
[----:B------:R-:W-:Y:S01]  /*165a0*/  FMUL.FTZ R6, R15, R6 ;  /* 0x000000060f067220 */ /* 0x000fe20000410000 */
[----:B------:R-:W-:Y:S01]  /*165b0*/  HADD2.F32 R40, -RZ, R17.H1_H1 ;  /* 0x30000011ff287230 */ /* 0x000fe20000004100 */
[----:B------:R-:W-:Y:S01]  /*165c0*/  FFMA.FTZ R4, R4, R14, R41 ;  /* 0x0000000e04047223 */ /* 0x000fe20000010029 */
[----:B------:R-:W-:-:S02]  /*165d0*/  HADD2.F32 R38, -RZ, R18.H0_H0 ;  /* 0x20000012ff267230 */ /* 0x000fc40000004100 */
[----:B------:R-:W-:Y:S02]  /*165e0*/  HADD2.F32 R39, -RZ, R18.H1_H1 ;  /* 0x30000012ff277230 */ /* 0x000fe40000004100 */
[----:B------:R-:W-:Y:S02]  /*165f0*/  HADD2.F32 R15, -RZ, R20.H1_H1 ;  /* 0x30000014ff0f7230 */ /* 0x000fe40000004100 */
[--C-:B------:R-:W-:Y:S02]  /*16600*/  HADD2.F32 R17, -RZ, R19.reuse.H0_H0 ;  /* 0x20000013ff117230 */ /* 0x100fe40000004100 */
[----:B------:R-:W-:Y:S02]  /*16610*/  HADD2.F32 R18, -RZ, R19.H1_H1 ;  /* 0x30000013ff127230 */ /* 0x000fe40000004100 */
[----:B------:R-:W-:Y:S02]  /*16620*/  HADD2.F32 R20, -RZ, R21.H0_H0 ;  /* 0x20000015ff147230 */ /* 0x000fe40000004100 */
[----:B------:R-:W-:-:S02]  /*16630*/  HADD2.F32 R14, -RZ, R22.H0_H0 ;  /* 0x20000016ff0e7230 */ /* 0x000fc40000004100 */
[----:B------:R-:W-:Y:S01]  /*16640*/  HADD2.F32 R19, -RZ, R23.H0_H0 ;  /* 0x20000017ff137230 */ /* 0x000fe20000004100 */
[----:B------:R-:W-:Y:S01]  /*16650*/  FMUL.FTZ R34, R45, R34 ;  /* 0x000000222d227220 */ /* 0x000fe20000410000 */
        /* <DEDUP_REMOVED lines=14> */
.L_x_3471:
[----:B------:R-:W-:Y:S05]  /*16740*/  BSYNC B0 ;  /* 0x0000000000007941 */ /* 0x000fea0003800000 */
.L_x_3470:
[----:B-----5:R1:W-:Y:S02]  /*16750*/  STS.128 [R247+0x1800], R20 ;  /* 0x00180014f7007388 */ /* 0x0203e40000000c00 */
.L_x_3469:
[----:B------:R-:W-:Y:S05]  /*16760*/  BSYNC B1 ;  /* 0x0000000000017941 */ /* 0x000fea0003800000 */
.L_x_3468:
        /* <DEDUP_REMOVED lines=59> */
[----:B----4-:R-:W-:Y:S01]  /*16b20*/  HADD2.F32 R38, -RZ, R18.H0_H0 ;  /* 0x20000012ff267230 */ /* 0x010fe20000004100 */
[----:B------:R-:W-:Y:S01]  /*16b30*/  FMUL.FTZ R5, R14, R5 ;  /* 0x000000050e057220 */ /* 0x000fe20000410000 */
[----:B-----5:R-:W-:Y:S01]  /*16b40*/  HADD2.F32 R14, -RZ, R21.H0_H0 ;  /* 0x20000015ff0e7230 */ /* 0x020fe20000004100 */
[----:B------:R-:W-:Y:S01]  /*16b50*/  FMUL.FTZ R32, R15, R32 ;  /* 0x000000200f207220 */ /* 0x000fe20000410000 */
[----:B------:R-:W-:Y:S01]  /*16b60*/  HADD2.F32 R15, -RZ, R17.H0_H0 ;  /* 0x20000011ff0f7230 */ /* 0x000fe20000004100 */
[----:B------:R-:W-:Y:S01]  /*16b70*/  FMUL.FTZ R6, R13, R6 ;  /* 0x000000060d067220 */ /* 0x000fe20000410000 */
[----:B------:R-:W-:Y:S01]  /*16b80*/  HADD2.F32 R13, -RZ, R20.H0_H0 ;  /* 0x20000014ff0d7230 */ /* 0x000fe20000004100 */
[----:B------:R-:W-:Y:S01]  /*16b90*/  FMUL.FTZ R7, R4, R7 ;  /* 0x0000000704077220 */ /* 0x000fe20000410000 */
[----:B------:R-:W-:Y:S01]  /*16ba0*/  HADD2.F32 R4, -RZ, R16.H0_H0 ;  /* 0x20000010ff047230 */ /* 0x000fe20000004100 */
[----:B------:R-:W-:Y:S01]  /*16bb0*/  FFMA.FTZ R14, R14, R15, R41 ;  /* 0x0000000f0e0e7223 */ /* 0x000fe20000010029 */
[----:B------:R-:W-:-:S02]  /*16bc0*/  HADD2.F32 R39, -RZ, R18.H1_H1 ;  /* 0x30000012ff277230 */ /* 0x000fc40000004100 */
[----:B------:R-:W-:Y:S01]  /*16bd0*/  HADD2.F32 R15, -RZ, R23.H0_H0 ;  /* 0x20000017ff0f7230 */ /* 0x000fe20000004100 */
[----:B------:R-:W-:Y:S01]  /*16be0*/  FFMA.FTZ R4, R13, R4, R34 ;  /* 0x000000040d047223 */ /* 0x000fe20000010022 */
[----:B------:R-:W-:Y:S02]  /*16bf0*/  HADD2.F32 R13, -RZ, R22.H0_H0 ;  /* 0x20000016ff0d7230 */ /* 0x000fe40000004100 */
[----:B------:R-:W-:Y:S02]  /*16c00*/  HADD2.F32 R20, -RZ, R20.H1_H1 ;  /* 0x30000014ff147230 */ /* 0x000fe40000004100 */
[----:B------:R-:W-:Y:S01]  /*16c10*/  HADD2.F32 R16, -RZ, R16.H1_H1 ;  /* 0x30000010ff107230 */ /* 0x000fe20000004100 */
[----:B------:R-:W-:Y:S01]  /*16c20*/  FFMA.FTZ R5, R13, R38, R5 ;  /* 0x000000260d057223 */ /* 0x000fe20000010005 */
        /* <DEDUP_REMOVED lines=15> */
.L_x_3475:
[----:B------:R-:W-:Y:S05]  /*16d20*/  BSYNC B0 ;  /* 0x0000000000007941 */ /* 0x000fea0003800000 */
.L_x_3474:
[----:B-----5:R1:W-:Y:S02]  /*16d30*/  STS.128 [R247+0x3800], R20 ;  /* 0x00380014f7007388 */ /* 0x0203e40000000c00 */
.L_x_3473:
[----:B------:R-:W-:Y:S05]  /*16d40*/  BSYNC B1 ;  /* 0x0000000000017941 */ /* 0x000fea0003800000 */
.L_x_3472:
        /* <DEDUP_REMOVED lines=31> */
[----:B--2---:R-:W-:Y:S01]  /*16f40*/  MOV R32, R23 ;  /* 0x0000001700207202 */ /* 0x004fe20000000f00 */
[----:B------:R-:W-:Y:S02]  /*16f50*/  HADD2.F32 R39, -RZ, R21.H0_H0 ;  /* 0x20000015ff277230 */ /* 0x000fe40000004100 */
        /* <DEDUP_REMOVED lines=23> */
[----:B------:R-:W-:Y:S01]  /*170d0*/  HADD2.F32 R21, -RZ, R21.H1_H1 ;  /* 0x30000015ff157230 */ /* 0x000fe20000004100 */
[----:B------:R-:W-:Y:S01]  /*170e0*/  FMUL.FTZ R6, R23, R6 ;  /* 0x0000000617067220 */ /* 0x000fe20000410000 */
[--C-:B-----5:R-:W-:Y:S01]  /*170f0*/  HADD2.F32 R23, -RZ, R16.reuse.H0_H0 ;  /* 0x20000010ff177230 */ /* 0x120fe20000004100 */
[----:B------:R-:W-:Y:S01]  /*17100*/  @!P0 FADD.FTZ R36, -R36, -RZ ;  /* 0x800000ff24248221 */ /* 0x000fe20000010100 */
[----:B------:R-:W-:Y:S01]  /*17110*/  HADD2.F32 R20, -RZ, R16.H1_H1 ;  /* 0x30000010ff147230 */ /* 0x000fe20000004100 */
[----:B------:R-:W-:Y:S01]  /*17120*/  @!P0 FADD.FTZ R7, -R7, -RZ ;  /* 0x800000ff07078221 */ /* 0x000fe20000010100 */
[--C-:B----4-:R-:W-:Y:S01]  /*17130*/  HADD2.F32 R4, -RZ, R12.reuse.H0_H0 ;  /* 0x2000000cff047230 */ /* 0x110fe20000004100 */
[----:B------:R-:W-:Y:S01]  /*17140*/  FMUL.FTZ R41, R41, R34 ;  /* 0x0000002229297220 */ /* 0x000fe20000410000 */
[----:B------:R-:W-:Y:S01]  /*17150*/  HADD2.F32 R22, -RZ, R12.H1_H1 ;  /* 0x3000000cff167230 */ /* 0x000fe20000004100 */
[----:B------:R-:W-:Y:S01]  /*17160*/  FMUL.FTZ R21, R21, R36 ;  /* 0x0000002415157220 */ /* 0x000fe20000410000 */
[----:B------:R-:W-:Y:S01]  /*17170*/  HADD2.F32 R32, -RZ, R32.H1_H1 ;  /* 0x30000020ff207230 */ /* 0x000fe20000004100 */
[----:B------:R-:W-:Y:S01]  /*17180*/  FFMA.FTZ R4, R23, R4, R38 ;  /* 0x0000000417047223 */ /* 0x000fe20000010026 */
[----:B------:R-:W-:Y:S01]  /*17190*/  HADD2.F32 R16, -RZ, R17.H0_H0 ;  /* 0x20000011ff107230 */ /* 0x000fe20000004100 */
[----:B------:R-:W-:Y:S01]  /*171a0*/  FFMA.FTZ R41, R20, R22, R41 ;  /* 0x0000001614297223 */ /* 0x000fe20000010029 */
[--C-:B------:R-:W-:Y:S01]  /*171b0*/  HADD2.F32 R12, -RZ, R13.reuse.H0_H0 ;  /* 0x2000000dff0c7230 */ /* 0x100fe20000004100 */
[----:B------:R-:W-:Y:S01]  /*171c0*/  FMUL.FTZ R7, R32, R7 ;  /* 0x0000000720077220 */ /* 0x000fe20000410000 */
[----:B------:R-:W-:-:S02]  /*171d0*/  HADD2.F32 R34, -RZ, R13.H1_H1 ;  /* 0x3000000dff227230 */ /* 0x000fc40000004100 */
[--C-:B------:R-:W-:Y:S01]  /*171e0*/  HADD2.F32 R13, -RZ, R15.reuse.H0_H0 ;  /* 0x2000000fff0d7230 */ /* 0x100fe20000004100 */
[----:B------:R-:W-:Y:S01]  /*171f0*/  FFMA.FTZ R12, R16, R12, R39 ;  /* 0x0000000c100c7223 */ /* 0x000fe20000010027 */
[----:B------:R-:W-:Y:S02]  /*17200*/  HADD2.F32 R36, -RZ, R15.H1_H1 ;  /* 0x3000000fff247230 */ /* 0x000fe40000004100 */
[----:B------:R-:W-:Y:S02]  /*17210*/  HADD2.F32 R32, -RZ, R14.H0_H0 ;  /* 0x2000000eff207230 */ /* 0x000fe40000004100 */
[----:B------:R-:W-:Y:S02]  /*17220*/  HADD2.F32 R15, -RZ, R18.H0_H0 ;  /* 0x20000012ff0f7230 */ /* 0x000fe40000004100 */
[----:B------:R-:W-:Y:S02]  /*17230*/  HADD2.F32 R16, -RZ, R19.H0_H0 ;  /* 0x20000013ff107230 */ /* 0x000fe40000004100 */
[----:B------:R-:W-:Y:S01]  /*17240*/  HADD2.F32 R14, -RZ, R14.H1_H1 ;  /* 0x3000000eff0e7230 */ /* 0x000fe20000004100 */
[----:B------:R-:W-:Y:S01]  /*17250*/  FFMA.FTZ R5, R15, R32, R5 ;  /* 0x000000200f057223 */ /* 0x000fe20000010005 */
[----:B------:R-:W-:Y:S01]  /*17260*/  HADD2.F32 R17, -RZ, R17.H1_H1 ;  /* 0x30000011ff117230 */ /* 0x000fe20000004100 */
[----:B------:R-:W-:Y:S01]  /*17270*/  FFMA.FTZ R6, R16, R13, R6 ;  /* 0x0000000d10067223 */ /* 0x000fe20000010006 */
[----:B------:R-:W-:Y:S01]  /*17280*/  HADD2.F32 R18, -RZ, R18.H1_H1 ;  /* 0x30000012ff127230 */ /* 0x000fe20000004100 */
[----:B------:R-:W-:Y:S01]  /*17290*/  F2FP.PACK_AB R16, R41, R4 ;  /* 0x000000042910723e */ /* 0x000fe200000000ff */
[----:B------:R-:W-:Y:S01]  /*172a0*/  HADD2.F32 R19, -RZ, R19.H1_H1 ;  /* 0x30000013ff137230 */ /* 0x000fe20000004100 */
[----:B------:R-:W-:-:S02]  /*172b0*/  FFMA.FTZ R17, R17, R34, R21 ;  /* 0x0000002211117223 */ /* 0x000fc40000010015 */
[----:B------:R-:W-:Y:S02]  /*172c0*/  FFMA.FTZ R14, R18, R14, R37 ;  /* 0x0000000e120e7223 */ /* 0x000fe40000010025 */
[----:B------:R-:W-:Y:S01]  /*172d0*/  FFMA.FTZ R7, R19, R36, R7 ;  /* 0x0000002413077223 */ /* 0x000fe20000010007 */
[----:B------:R-:W-:Y:S02]  /*172e0*/  F2FP.PACK_AB R17, R17, R12 ;  /* 0x0000000c1111723e */ /* 0x000fe400000000ff */
[----:B------:R-:W-:Y:S02]  /*172f0*/  F2FP.PACK_AB R18, R14, R5 ;  /* 0x000000050e12723e */ /* 0x000fe400000000ff */
[----:B------:R-:W-:Y:S02]  /*17300*/  F2FP.PACK_AB R19, R7, R6 ;  /* 0x000000060713723e */ /* 0x000fe400000000ff */
.L_x_3479:
[----:B------:R-:W-:Y:S05]  /*17310*/  BSYNC B0 ;  /* 0x0000000000007941 */ /* 0x000fea0003800000 */
.L_x_3478:
[----:B-----5:R1:W-:Y:S02]  /*17320*/  STS.128 [R247+0x5800], R16 ;  /* 0x00580010f7007388 */ /* 0x0203e40000000c00 */
.L_x_3477:
[----:B------:R-:W-:Y:S05]  /*17330*/  BSYNC B1 ;  /* 0x0000000000017941 */ /* 0x000fea0003800000 */
.L_x_3476:
        /* <DEDUP_REMOVED lines=92> */
.L_x_3481:
[----:B------:R-:W-:Y:S05]  /*17900*/  BSYNC B0 ;  /* 0x0000000000007941 */ /* 0x000fea0003800000 */
.L_x_3480:
[----:B-----5:R1:W-:Y:S01]  /*17910*/  STS.128 [R247+0x7800], R16 ;  /* 0x00780010f7007388 */ /* 0x0203e20000000c00 */
[----:B------:R-:W-:Y:S05]  /*17920*/  BRA `(.L_x_3405) ;  /* 0x0000095000007947 */ /* 0x000fea0003800000 */
.L_x_3355:
        /* <DEDUP_REMOVED lines=37> */
.L_x_3483:
[----:B------:R-:W-:Y:S05]  /*17b80*/  BSYNC B0 ;  /* 0x0000000000007941 */ /* 0x000fea0003800000 */
.L_x_3482:
        /* <DEDUP_REMOVED lines=36> */
.L_x_3485:
[----:B------:R-:W-:Y:S05]  /*17dd0*/  BSYNC B0 ;  /* 0x0000000000007941 */ /* 0x000fea0003800000 */
.L_x_3484:
        /* <DEDUP_REMOVED lines=36> */
.L_x_3487:
[----:B------:R-:W-:Y:S05]  /*18020*/  BSYNC B0 ;  /* 0x0000000000007941 */ /* 0x000fea0003800000 */
.L_x_3486:
        /* <DEDUP_REMOVED lines=37> */
.L_x_3405:
[----:B------:R-:W-:Y:S05]  /*18280*/  BSYNC B3 ;  /* 0x0000000000037941 */ /* 0x000fea0003800000 */
.L_x_3354:
[----:B------:R-:W-:Y:S01]  /*18290*/  IADD3 R250, R166, -0x1, RZ ;  /* 0xffffffffa6fa7810 */ /* 0x000fe20007ffe0ff */
[----:B------:R-:W-:Y:S01]  /*182a0*/  BSSY B0, `(.L_x_3488) ;  /* 0x0000025000007945 */ /* 0x000fe20003800000 */
[----:B------:R-:W-:-:S03]  /*182b0*/  LOP3.LUT R251, R167, 0xff, RZ, 0xc0, !PT ;  /* 0x000000ffa7fb7812 */ /* 0x000fc600078ec0ff */
[----:B-1----:R-:W-:-:S04]  /*182c0*/  IMAD.SHL.U32 R9, R250, 0x40, RZ ;  /* 0x00000040fa097824 */ /* 0x002fc800078e00ff */
[----:B--2---:R-:W-:-:S05]  /*182d0*/  IMAD.IADD R2, R58, 0x1, -R9 ;  /* 0x000000013a027824 */ /* 0x004fca00078e0a09 */
        /* <DEDUP_REMOVED lines=33> */
.L_x_3489:
[----:B------:R-:W-:Y:S05]  /*184f0*/  BSYNC B0 ;  /* 0x0000000000007941 */ /* 0x000fea0003800000 */
.L_x_3488:
        /* <DEDUP_REMOVED lines=38> */
.L_x_3491:
[----:B------:R-:W-:Y:S05]  /*18760*/  BSYNC B0 ;  /* 0x0000000000007941 */ /* 0x000fea0003800000 */
.L_x_3490:
        /* <DEDUP_REMOVED lines=40> */
.L_x_3493:
[----:B------:R-:W-:Y:S05]  /*189f0*/  BSYNC B0 ;  /* 0x0000000000007941 */ /* 0x000fea0003800000 */
.L_x_3492:
        /* <DEDUP_REMOVED lines=20> */
[CC--:B------:R-:W-:Y:S01]  /*18b40*/  @P3 LEA.HI.X R7, R178.reuse, R183.reuse, R3, 0x1, P2 ;  /* 0x000000b7b2073211 */ /* 0x0c0fe200010f0c03 */
        /* <DEDUP_REMOVED lines=22> */
.L_x_3495:
[----:B------:R-:W-:Y:S05]  /*18cb0*/  BSYNC B0 ;  /* 0x0000000000007941 */ /* 0x000fea0003800000 */
.L_x_3494:
        /* <DEDUP_REMOVED lines=12> */
[----:B------:R2:W3:Y:S01]  /*18d80*/  LD.E R0, [R6.64] ;  /* 0x0000000606007980 */ /* 0x0004e2000c101900 */
[----:B------:R-:W-:-:S04]  /*18d90*/  DEPBAR.LE SB0, 0x0 ;  /* 0x000080000000791a */ /* 0x000fc80000000000 */
[----:B------:R-:W-:Y:S01]  /*18da0*/  BAR.SYNC.DEFER_BLOCKING 0x0 ;  /* 0x0000000000007b1d */ /* 0x000fe20000010000 */
[----:B------:R-:W-:-:S05]  /*18db0*/  ISETP.GE.AND P0, PT, R172, R2, PT ;  /* 0x00000002ac00720c */ /* 0x000fca0003f06270 */
[----:B----4-:R-:W3:Y:S01]  /*18dc0*/  MUFU.RCP R5, R4 ;  /* 0x0000000400057308 */ /* 0x010ee20000001000 */
[----:B------:R-:W-:-:S07]  /*18dd0*/  IMAD.SHL.U32 R46, R148, 0x2, RZ ;  /* 0x00000002942e7824 */ /* 0x000fce00078e00ff */
[----:B------:R1:W-:Y:S04]  /*18de0*/  @P0 STS.128 [R247+0x10000], RZ ;  /* 0x010000fff7000388 */ /* 0x0003e80000000c00 */
[----:B------:R1:W-:Y:S04]  /*18df0*/  @P0 STS.128 [R247+0x12000], RZ ;  /* 0x012000fff7000388 */ /* 0x0003e80000000c00 */
[----:B------:R1:W-:Y:S04]  /*18e00*/  @P0 STS.128 [R247+0x14000], RZ ;  /* 0x014000fff7000388 */ /* 0x0003e80000000c00 */
[----:B------:R1:W-:Y:S01]  /*18e10*/  @P0 STS.128 [R247+0x16000], RZ ;  /* 0x016000fff7000388 */ /* 0x0003e20000000c00 */
[----:B--2---:R-:W-:Y:S01]  /*18e20*/  SHF.R.S32.HI R7, RZ, 0x1f, R168 ;  /* 0x0000001fff077819 */ /* 0x004fe200000114a8 */
[----:B------:R-:W-:Y:S03]  /*18e30*/  BSSY B0, `(.L_x_3496) ;  /* 0x0000021000007945 */ /* 0x000fe60003800000 */
[----:B------:R-:W-:-:S02]  /*18e40*/  LEA.HI R44, R7, R168, RZ, 0x2 ;  /* 0x000000a8072c7211 */ /* 0x000fc400078f10ff */
[----:B------:R-:W-:Y:S02]  /*18e50*/  LOP3.LUT R46, R46, 0x6, RZ, 0xc0, !PT ;  /* 0x000000062e2e7812 */ /* 0x000fe400078ec0ff */
[----:B------:R-:W-:Y:S01]  /*18e60*/  SHF.R.S32.HI R44, RZ, 0x2, R44 ;  /* 0x00000002ff2c7819 */ /* 0x000fe2000001142c */
[----:B---3--:R-:W-:Y:S01]  /*18e70*/  FMUL.FTZ R0, R0, R5 ;  /* 0x0000000500007220 */ /* 0x008fe20000410000 */
[----:B------:R-:W-:Y:S05]  /*18e80*/  @P0 BRA `(.L_x_3497) ;  /* 0x000001b000000947 */ /* 0x000fea0003800000 */
[C---:B-1----:R-:W-:Y:S02]  /*18e90*/  LOP3.LUT R4, R251.reuse, 0x1, RZ, 0xc0, !PT ;  /* 0x00000001fb047812 */ /* 0x042fe400078ec0ff */
        /* <DEDUP_REMOVED lines=26> */
.L_x_3497:
[----:B-1----:R-:W-:Y:S05]  /*19040*/  BSYNC B0 ;  /* 0x0000000000007941 */ /* 0x002fea0003800000 */
.L_x_3496:
        /* <DEDUP_REMOVED lines=40> */
.L_x_3499:
[----:B------:R-:W-:Y:S05]  /*192d0*/  BSYNC B0 ;  /* 0x0000000000007941 */ /* 0x000fea0003800000 */
.L_x_3498:
        /* <DEDUP_REMOVED lines=42> */
.L_x_3501:
[----:B------:R-:W-:Y:S05]  /*19580*/  BSYNC B0 ;  /* 0x0000000000007941 */ /* 0x000fea0003800000 */
.L_x_3500:
        /* <DEDUP_REMOVED lines=47> */
.L_x_3503:
[----:B------:R-:W-:Y:S05]  /*19880*/  BSYNC B0 ;  /* 0x0000000000007941 */ /* 0x000fea0003800000 */
.L_x_3502:
[C---:B------:R-:W-:Y:S01]  /*19890*/  IMAD.SHL.U32 R2, R64.reuse, 0x40, RZ ;  /* 0x0000004040027824 */ /* 0x040fe200078e00ff */
[----:B------:R-:W-:Y:S01]  /*198a0*/  R2P PR, R64, 0x6 ;  /* 0x0000000640007804 */ /* 0x000fe20000000000 */
[----:B------:R-:W-:Y:S01]  /*198b0*/  IMAD.SHL.U32 R172, R172, 0x8, RZ ;  /* 0x00000008acac7824 */ /* 0x000fe200078e00ff */
[----:B--2---:R-:W2:Y:S01]  /*198c0*/  LD.E R8, [R10.64+0x18c] ;  /* 0x00018c060a087980 */ /* 0x004ea2000c101900 */
[C---:B------:R-:W-:Y:S01]  /*198d0*/  IMAD R234, R65.reuse, 0x400, R48 ;  /* 0x0000040041ea7824 */ /* 0x040fe200078e0230 */
[----:B------:R-:W-:Y:S01]  /*198e0*/  LOP3.LUT R5, R2, 0x1c0, RZ, 0xc0, !PT ;  /* 0x000001c002057812 */ /* 0x000fe200078ec0ff */
[----:B------:R-:W-:Y:S01]  /*198f0*/  IMAD R44, R65, 0x10, R44 ;  /* 0x00000010412c7824 */ /* 0x000fe200078e022c */
[----:B------:R-:W0:Y:S01]  /*19900*/  LDGDEPBAR ;  /* 0x00000000000079af */ /* 0x000e220000000000 */
[----:B------:R-:W-:Y:S01]  /*19910*/  IMAD.SHL.U32 R234, R234, 0x2, RZ ;  /* 0x00000002eaea7824 */ /* 0x000fe200078e00ff */
[----:B------:R-:W-:-:S02]  /*19920*/  LOP3.LUT R172, R5, 0x8, R172, 0xf8, !PT ;  /* 0x0000000805ac7812 */ /* 0x000fc400078ef8ac */
        /* <DEDUP_REMOVED lines=9> */
[----:B------:R-:W-:-:S05]  /*199c0*/  IMAD.SHL.U32 R233, R233, 0x2, RZ ;  /* 0x00000002e9e97824 */ /* 0x000fca00078e00ff */
[----:B------:R-:W1:Y:S01]  /*199d0*/  LDSM.16.M88.4 R16, [R233+0x8000] ;  /* 0x00800000e910783b */ /* 0x000e620000000200 */
[C---:B------:R-:W-:Y:S02]  /*199e0*/  IADD3 R2, R233.reuse, 0x8000, RZ ;  /* 0x00008000e9027810 */ /* 0x040fe40007ffe0ff */
[C---:B------:R-:W-:Y:S01]  /*199f0*/  IADD3 R231, R233.reuse, 0x8020, RZ ;  /* 0x00008020e9e77810 */ /* 0x040fe20007ffe0ff */
[----:B------:R-:W3:Y:S01]  /*19a00*/  LDSM.16.M88.4 R76, [R233+0x8800] ;  /* 0x00880000e94c783b */ /* 0x000ee20000000200 */
[----:B------:R-:W-:Y:S01]  /*19a10*/  @P1 IADD3 R231, R2, -0x20, RZ ;  /* 0xffffffe002e71810 */ /* 0x000fe20007ffe0ff */
[----:B------:R-:W-:Y:S02]  /*19a20*/  IMAD.MOV.U32 R2, RZ, RZ, 0x40 ;  /* 0x00000040ff027424 */ /* 0x000fe400078e00ff */
[----:B------:R-:W4:Y:S03]  /*19a30*/  LDSM.16.M88.4 R68, [R233+0x9000] ;  /* 0x00900000e944783b */ /* 0x000f260000000200 */
[----:B------:R-:W-:Y:S01]  /*19a40*/  SEL R2, R2, 0xffffffc0, !P2 ;  /* 0xffffffc002027807 */ /* 0x000fe20005000000 */
[----:B------:R-:W3:Y:S04]  /*19a50*/  LDSM.16.M88.4 R4, [R233+0x9800] ;  /* 0x00980000e904783b */ /* 0x000ee80000000200 */
[----:B------:R-:W3:Y:S01]  /*19a60*/  LDSM.16.M88.4 R12, [R231] ;  /* 0x00000000e70c783b */ /* 0x000ee20000000200 */
[----:B------:R-:W-:-:S02]  /*19a70*/  IMAD.IADD R227, R233, 0x1, R2 ;  /* 0x00000001e9e37824 */ /* 0x000fc400078e0202 */
[----:B------:R-:W-:Y:S01]  /*19a80*/  IMAD.IADD R220, R2, 0x1, R231 ;  /* 0x0000000102dc7824 */ /* 0x000fe200078e02e7 */
[----:B------:R-:W4:Y:S04]  /*19a90*/  LDSM.16.M88.4 R24, [R231+0x800] ;  /* 0x00080000e718783b */ /* 0x000f280000000200 */
[----:B------:R-:W4:Y:S04]  /*19aa0*/  LDSM.16.M88.4 R28, [R227+0x8000] ;  /* 0x00800000e31c783b */ /* 0x000f280000000200 */
[----:B------:R-:W-:Y:S04]  /*19ab0*/  LDSM.16.M88.4 R88, [R231+0x1800] ;  /* 0x00180000e758783b */ /* 0x000fe80000000200 */
[----:B------:R-:W-:Y:S04]  /*19ac0*/  LDSM.16.M88.4 R32, [R220] ;  /* 0x00000000dc20783b */ /* 0x000fe80000000200 */
[----:B------:R-:W-:Y:S01]  /*19ad0*/  LDSM.16.M88.4 R92, [R227+0x9000] ;  /* 0x00900000e35c783b */ /* 0x000fe20000000200 */
[C---:B-1---5:R-:W-:Y:S03]  /*19ae0*/  HMMA.16816.F32 R20, R36.reuse, R16, RZ ;  /* 0x000000102414723c */ /* 0x062fe600000018ff */
[----:B------:R-:W-:Y:S04]  /*19af0*/  LDSM.16.M88.4 R40, [R227+0x9800] ;  /* 0x00980000e328783b */ /* 0x000fe80000000200 */
        /* <DEDUP_REMOVED lines=9> */
[----:B------:R-:W1:Y:S07]  /*19b90*/  LDSM.16.M88.4 R4, [R231+0x1000] ;  /* 0x00100000e704783b */ /* 0x000e6e0000000200 */
[C---:B------:R-:W-:Y:S08]  /*19ba0*/  HMMA.16816.F32 R20, R84.reuse, R12, R20 ;  /* 0x0000000c5414723c */ /* 0x040ff00000001814 */
[C---:B------:R-:W-:Y:S01]  /*19bb0*/  HMMA.16816.F32 R16, R84.reuse, R14, R16 ;  /* 0x0000000e5410723c */ /* 0x040fe20000001810 */
[----:B------:R-:W3:Y:S07]  /*19bc0*/  LDSM.16.M88.4 R12, [R227+0x8800] ;  /* 0x00880000e30c783b */ /* 0x000eee0000000200 */
[C---:B------:R-:W-:Y:S08]  /*19bd0*/  HMMA.16816.F32 R80, R84.reuse, R24, R80 ;  /* 0x000000185450723c */ /* 0x040ff00000001850 */
[----:B------:R-:W-:Y:S01]  /*19be0*/  HMMA.16816.F32 R76, R84, R26, R76 ;  /* 0x0000001a544c723c */ /* 0x000fe2000000184c */
[----:B------:R-:W4:Y:S07]  /*19bf0*/  LDSM.16.M88.4 R24, [R229] ;  /* 0x00000000e518783b */ /* 0x000f2e0000000200 */
[----:B------:R-:W-:Y:S08]  /*19c00*/  HMMA.16816.F32 R20, R52, R28, R20 ;  /* 0x0000001c3414723c */ /* 0x000ff00000001814 */
[C---:B-1----:R-:W-:Y:S08]  /*19c10*/  HMMA.16816.F32 R72, R84.reuse, R4, R72 ;  /* 0x000000045448723c */ /* 0x042ff00000001848 */
[C---:B------:R-:W-:Y:S01]  /*19c20*/  HMMA.16816.F32 R68, R84.reuse, R6, R68 ;  /* 0x000000065444723c */ /* 0x040fe20000001844 */
[----:B------:R-:W1:Y:S07]  /*19c30*/  LDSM.16.M88.4 R4, [R220+0x800] ;  /* 0x00080000dc04783b */ /* 0x000e6e0000000200 */
[C---:B------:R-:W-:Y:S08]  /*19c40*/  HMMA.16816.F32 R60, R84.reuse, R88, R60 ;  /* 0x00000058543c723c */ /* 0x040ff0000000183c */
[----:B------:R-:W-:Y:S01]  /*19c50*/  HMMA.16816.F32 R36, R84, R90, R36 ;  /* 0x0000005a5424723c */ /* 0x000fe20000001824 */
[----:B------:R-:W-:Y:S04]  /*19c60*/  LDSM.16.M88.4 R88, [R220+0x1000] ;  /* 0x00100000dc58783b */ /* 0x000fe80000000200 */
[----:B------:R-:W-:Y:S03]  /*19c70*/  LDSM.16.M88.4 R84, [R220+0x1800] ;  /* 0x00180000dc54783b */ /* 0x000fe60000000200 */
[C---:B------:R-:W-:Y:S01]  /*19c80*/  HMMA.16816.F32 R16, R52.reuse, R30, R16 ;  /* 0x0000001e3410723c */ /* 0x040fe20000001810 */
[----:B------:R-:W-:Y:S07]  /*19c90*/  LDSM.16.M88.4 R28, [R234+0x2000] ;  /* 0x00200000ea1c783b */ /* 0x000fee0000000200 */
[C---:B---3--:R-:W-:Y:S08]  /*19ca0*/  HMMA.16816.F32 R80, R52.reuse, R12, R80 ;  /* 0x0000000c3450723c */ /* 0x048ff00000001850 */
[----:B------:R-:W-:Y:S01]  /*19cb0*/  HMMA.16816.F32 R76, R52, R14, R76 ;  /* 0x0000000e344c723c */ /* 0x000fe2000000184c */
[----:B------:R-:W3:Y:S07]  /*19cc0*/  LDSM.16.M88.4 R12, [R233+0xa000] ;  /* 0x00a00000e90c783b */ /* 0x000eee0000000200 */
[----:B----4-:R-:W-:Y:S08]  /*19cd0*/  HMMA.16816.F32 R20, R24, R32, R20 ;  /* 0x000000201814723c */ /* 0x010ff00000001814 */
        /* <DEDUP_REMOVED lines=8> */
[----:B------:R-:W-:Y:S07]  /*19d60*/  LDSM.16.M88.4 R32, [R233+0xb800] ;  /* 0x00b80000e920783b */ /* 0x000fee0000000200 */
[C---:B-1----:R-:W-:Y:S08]  /*19d70*/  HMMA.16816.F32 R80, R24.reuse, R4, R80 ;  /* 0x000000041850723c */ /* 0x042ff00000001850 */
[----:B------:R-:W-:Y:S01]  /*19d80*/  HMMA.16816.F32 R76, R24, R6, R76 ;  /* 0x00000006184c723c */ /* 0x000fe2000000184c */
[----:B------:R-:W1:Y:S07]  /*19d90*/  LDSM.16.M88.4 R4, [R231+0x2000] ;  /* 0x00200000e704783b */ /* 0x000e6e0000000200 */
[----:B---3--:R-:W-:Y:S08]  /*19da0*/  HMMA.16816.F32 R20, R28, R12, R20 ;  /* 0x0000000c1c14723c */ /* 0x008ff00000001814 */
[C---:B------:R-:W-:Y:S08]  /*19db0*/  HMMA.16816.F32 R72, R24.reuse, R88, R72 ;  /* 0x000000581848723c */ /* 0x040ff00000001848 */
[C---:B------:R-:W-:Y:S01]  /*19dc0*/  HMMA.16816.F32 R68, R24.reuse, R90, R68 ;  /* 0x0000005a1844723c */ /* 0x040fe20000001844 */
[----:B------:R-:W-:Y:S07]  /*19dd0*/  LDSM.16.M88.4 R88, [R231+0x3000] ;  /* 0x00300000e758783b */ /* 0x000fee0000000200 */
[C---:B------:R-:W-:Y:S08]  /*19de0*/  HMMA.16816.F32 R60, R24.reuse, R84, R60 ;  /* 0x00000054183c723c */ /* 0x040ff0000000183c */
[----:B------:R-:W-:Y:S01]  /*19df0*/  HMMA.16816.F32 R52, R24, R86, R52 ;  /* 0x000000561834723c */ /* 0x000fe20000001834 */
[----:B------:R-:W-:Y:S04]  /*19e00*/  LDSM.16.M88.4 R24, [R230+0x2000] ;  /* 0x00200000e618783b */ /* 0x000fe80000000200 */
[----:B------:R-:W-:Y:S03]  /*19e10*/  LDSM.16.M88.4 R84, [R231+0x3800] ;  /* 0x00380000e754783b */ /* 0x000fe60000000200 */
[----:B------:R-:W-:Y:S01]  /*19e20*/  HMMA.16816.F32 R16, R28, R14, R16 ;  /* 0x0000000e1c10723c */ /* 0x000fe20000001810 */
[----:B------:R-:W3:Y:S07]  /*19e30*/  LDSM.16.M88.4 R12, [R227+0xa000] ;  /* 0x00a00000e30c783b */ /* 0x000eee0000000200 */
[----:B-1----:R-:W-:Y:S08]  /*19e40*/  HMMA.16816.F32 R20, R36, R4, R20 ;  /* 0x000000042414723c */ /* 0x002ff00000001814 */
        /* <DEDUP_REMOVED lines=11> */
[----:B------:R-:W1:Y:S07]  /*19f00*/  LDSM.16.M88.4 R4, [R220+0x2000] ;  /* 0x00200000dc04783b */ /* 0x000e6e0000000200 */
[----:B---3--:R-:W-:Y:S08]  /*19f10*/  HMMA.16816.F32 R20, R24, R12, R20 ;  /* 0x0000000c1814723c */ /* 0x008ff00000001814 */
        /* <DEDUP_REMOVED lines=53> */
[C---:B------:R-:W-:Y:S08]  /*1a270*/  HMMA.16816.F32 R76, R96.reuse, R94, R76 ;  /* 0x0000005e604c723c */ /* 0x040ff0000000184c */
[C---:B------:R-:W-:Y:S08]  /*1a280*/  HMMA.16816.F32 R72, R96.reuse, R88, R72 ;  /* 0x000000586048723c */ /* 0x040ff00000001848 */
[----:B------:R-:W-:Y:S01]  /*1a290*/  HMMA.16816.F32 R68, R96, R90, R68 ;  /* 0x0000005a6044723c */ /* 0x000fe20000001844 */
[----:B------:R-:W-:Y:S07]  /*1a2a0*/  LDSM.16.M88.4 R88, [R220+0x4800] ;  /* 0x00480000dc58783b */ /* 0x000fee0000000200 */
[----:B------:R-:W-:Y:S01]  /*1a2b0*/  HMMA.16816.F32 R92, R40, R38, R16 ;  /* 0x00000026285c723c */ /* 0x000fe20000001810 */
[----:B------:R-:W-:Y:S04]  /*1a2c0*/  LDSM.16.M88.4 R36, [R234+0x6000] ;  /* 0x00600000ea24783b */ /* 0x000fe80000000200 */
[----:B------:R-:W3:Y:S03]  /*1a2d0*/  LDSM.16.M88.4 R16, [R233+0xe000] ;  /* 0x00e00000e910783b */ /* 0x000ee60000000200 */
[C---:B------:R-:W-:Y:S08]  /*1a2e0*/  HMMA.16816.F32 R60, R96.reuse, R84, R60 ;  /* 0x00000054603c723c */ /* 0x040ff0000000183c */
[----:B------:R-:W-:Y:S01]  /*1a2f0*/  HMMA.16816.F32 R52, R96, R86, R52 ;  /* 0x000000566034723c */ /* 0x000fe20000001834 */
[----:B------:R-:W-:Y:S07]  /*1a300*/  LDSM.16.M88.4 R84, [R220+0x5000] ;  /* 0x00500000dc54783b */ /* 0x000fee0000000200 */
[----:B-1----:R-:W-:Y:S08]  /*1a310*/  HMMA.16816.F32 R20, R12, R4, R20 ;  /* 0x000000040c14723c */ /* 0x002ff00000001814 */
[C---:B------:R-:W-:Y:S08]  /*1a320*/  HMMA.16816.F32 R80, R40.reuse, R32, R80 ;  /* 0x000000202850723c */ /* 0x040ff00000001850 */
[C---:B------:R-:W-:Y:S01]  /*1a330*/  HMMA.16816.F32 R76, R40.reuse, R34, R76 ;  /* 0x00000022284c723c */ /* 0x040fe2000000184c */
[----:B------:R-:W-:Y:S07]  /*1a340*/  LDSM.16.M88.4 R32, [R227+0xe000] ;  /* 0x00e00000e320783b */ /* 0x000fee0000000200 */
[C---:B------:R-:W-:Y:S08]  /*1a350*/  HMMA.16816.F32 R72, R40.reuse, R28, R72 ;  /* 0x0000001c2848723c */ /* 0x040ff00000001848 */
[----:B------:R-:W-:Y:S01]  /*1a360*/  HMMA.16816.F32 R68, R40, R30, R68 ;  /* 0x0000001e2844723c */ /* 0x000fe20000001844 */
[----:B------:R-:W-:Y:S07]  /*1a370*/  LDSM.16.M88.4 R28, [R231+0x6000] ;  /* 0x00600000e71c783b */ /* 0x000fee0000000200 */
[----:B------:R-:W-:Y:S01]  /*1a380*/  HMMA.16816.F32 R92, R12, R6, R92 ;  /* 0x000000060c5c723c */ /* 0x000fe2000000185c */
[----:B------:R-:W1:Y:S07]  /*1a390*/  LDSM.16.M88.4 R4, [R232+0x6000] ;  /* 0x00600000e804783b */ /* 0x000e6e0000000200 */
[C---:B------:R-:W-:Y:S08]  /*1a3a0*/  HMMA.16816.F32 R60, R40.reuse, R24, R60 ;  /* 0x00000018283c723c */ /* 0x040ff0000000183c */
[----:B------:R-:W-:Y:S01]  /*1a3b0*/  HMMA.16816.F32 R52, R40, R26, R52 ;  /* 0x0000001a2834723c */ /* 0x000fe20000001834 */
[----:B------:R-:W4:Y:S04]  /*1a3c0*/  LDSM.16.M88.4 R24, [R233+0xe800] ;  /* 0x00e80000e918783b */ /* 0x000f280000000200 */
[----:B------:R-:W-:Y:S03]  /*1a3d0*/  LDSM.16.M88.4 R40, [R231+0x6800] ;  /* 0x00680000e728783b */ /* 0x000fe60000000200 */
[----:B---3--:R-:W-:Y:S08]  /*1a3e0*/  HMMA.16816.F32 R20, R36, R16, R20 ;  /* 0x000000102414723c */ /* 0x008ff00000001814 */
[C---:B------:R-:W-:Y:S08]  /*1a3f0*/  HMMA.16816.F32 R80, R12.reuse, R88, R80 ;  /* 0x000000580c50723c */ /* 0x040ff00000001850 */
[----:B------:R-:W-:Y:S01]  /*1a400*/  HMMA.16816.F32 R76, R12, R90, R76 ;  /* 0x0000005a0c4c723c */ /* 0x000fe2000000184c */
[----:B------:R-:W-:Y:S07]  /*1a410*/  LDSM.16.M88.4 R88, [R233+0xf000] ;  /* 0x00f00000e958783b */ /* 0x000fee0000000200 */
[----:B------:R-:W-:Y:S01]  /*1a420*/  HMMA.16816.F32 R92, R36, R18, R92 ;  /* 0x00000012245c723c */ /* 0x000fe2000000185c */
[----:B------:R-:W3:Y:S07]  /*1a430*/  LDSM.16.M88.4 R16, [R230+0x6000] ;  /* 0x00600000e610783b */ /* 0x000eee0000000200 */
[----:B-1----:R-:W-:Y:S08]  /*1a440*/  HMMA.16816.F32 R20, R4, R28, R20 ;  /* 0x0000001c0414723c */ /* 0x002ff00000001814 */
[C---:B----4-:R-:W-:Y:S08]  /*1a450*/  HMMA.16816.F32 R80, R36.reuse, R24, R80 ;  /* 0x000000182450723c */ /* 0x050ff00000001850 */
[----:B------:R-:W-:Y:S01]  /*1a460*/  HMMA.16816.F32 R96, R36, R26, R76 ;  /* 0x0000001a2460723c */ /* 0x000fe2000000184c */
[----:B------:R-:W-:Y:S04]  /*1a470*/  LDSM.16.M88.4 R24, [R229+0x6000] ;  /* 0x00600000e518783b */ /* 0x000fe80000000200 */
[----:B------:R-:W1:Y:S03]  /*1a480*/  LDSM.16.M88.4 R76, [R220+0x6000] ;  /* 0x00600000dc4c783b */ /* 0x000e660000000200 */
[----:B------:R-:W-:Y:S01]  /*1a490*/  HMMA.16816.F32 R92, R4, R30, R92 ;  /* 0x0000001e045c723c */ /* 0x000fe2000000185c */
[----:B------:R-:W-:Y:S07]  /*1a4a0*/  LDSM.16.M88.4 R28, [R227+0xe800] ;  /* 0x00e80000e31c783b */ /* 0x000fee0000000200 */
[C---:B---3--:R-:W-:Y:S11]  /*1a4b0*/  HMMA.16816.F32 R20, R16.reuse, R32, R20 ;  /* 0x000000201014723c */ /* 0x048ff60000001814 */
[----:B------:R-:W-:Y:S05]  /*1a4c0*/  @!UPT UIADD3 URZ, URZ, URZ, URZ ;  /* 0x0000003f3f3ff290 */ /* 0x000fea000fffe03f */
[----:B------:R-:W-:Y:S01]  /*1a4d0*/  HMMA.16816.F32 R92, R16, R34, R92 ;  /* 0x00000022105c723c */ /* 0x000fe2000000185c */
[----:B------:R-:W-:Y:S07]  /*1a4e0*/  LDSM.16.M88.4 R32, [R231+0x7000] ;  /* 0x00700000e720783b */ /* 0x000fee0000000200 */
[----:B-1----:R-:W-:Y:S08]  /*1a4f0*/  HMMA.16816.F32 R20, R24, R76, R20 ;  /* 0x0000004c1814723c */ /* 0x002ff00000001814 */
[----:B------:R-:W-:Y:S08]  /*1a500*/  HMMA.16816.F32 R72, R12, R84, R72 ;  /* 0x000000540c48723c */ /* 0x000ff00000001848 */
[----:B------:R-:W-:Y:S08]  /*1a510*/  HMMA.16816.F32 R92, R24, R78, R92 ;  /* 0x0000004e185c723c */ /* 0x000ff0000000185c */
[----:B--2---:R-:W-:-:S02]  /*1a520*/  FMUL.FTZ R20, R20, R8 ;  /* 0x0000000814147220 */ /* 0x004fc40000410000 */
[-C--:B------:R-:W-:Y:S01]  /*1a530*/  FMUL.FTZ R21, R21, R8.reuse ;  /* 0x0000000815157220 */ /* 0x080fe20000410000 */
[----:B------:R-:W-:Y:S01]  /*1a540*/  HMMA.16816.F32 R84, R12, R86, R68 ;  /* 0x000000560c54723c */ /* 0x000fe20000001844 */
[----:B------:R-:W-:Y:S01]  /*1a550*/  MUFU.TANH R78, R20 ;  /* 0x00000014004e7308 */ /* 0x000fe20000002400 */
[-C--:B------:R-:W-:Y:S01]  /*1a560*/  FMUL.FTZ R79, R22, R8.reuse ;  /* 0x00000008164f7220 */ /* 0x080fe20000410000 */
[----:B------:R-:W-:Y:S01]  /*1a570*/  LDSM.16.M88.4 R68, [R227+0xf000] ;  /* 0x00f00000e344783b */ /* 0x000fe20000000200 */
[----:B------:R-:W-:-:S05]  /*1a580*/  FMUL.FTZ R124, R23, R8 ;  /* 0x00000008177c7220 */ /* 0x000fca0000410000 */
[----:B------:R1:W-:Y:S02]  /*1a590*/  MUFU.TANH R122, R21 ;  /* 0x00000015007a7308 */ /* 0x0003e40000002400 */
[----:B-1----:R-:W1:Y:S01]  /*1a5a0*/  LDSM.16.M88.4 R20, [R233+0xf800] ;  /* 0x00f80000e914783b */ /* 0x002e620000000200 */
[----:B------:R-:W-:Y:S08]  /*1a5b0*/  HMMA.16816.F32 R52, R12, R102, R52 ;  /* 0x000000660c34723c */ /* 0x000ff00000001834 */
[----:B------:R-:W-:Y:S08]  /*1a5c0*/  HMMA.16816.F32 R72, R36, R88, R72 ;  /* 0x000000582448723c */ /* 0x000ff00000001848 */
[----:B------:R-:W-:Y:S01]  /*1a5d0*/  HMMA.16816.F32 R60, R12, R100, R60 ;  /* 0x000000640c3c723c */ /* 0x000fe2000000183c */
[----:B------:R-:W2:Y:S07]  /*1a5e0*/  LDSM.16.M88.4 R12, [R231+0x7800] ;  /* 0x00780000e70c783b */ /* 0x000eae0000000200 */
[----:B------:R-:W-:Y:S08]  /*1a5f0*/  HMMA.16816.F32 R84, R36, R90, R84 ;  /* 0x0000005a2454723c */ /* 0x000ff00000001854 */
[----:B------:R-:W-:Y:S08]  /*1a600*/  HMMA.16816.F32 R80, R4, R40, R80 ;  /* 0x000000280450723c */ /* 0x000ff00000001850 */
[----:B-1----:R-:W-:Y:S08]  /*1a610*/  HMMA.16816.F32 R52, R36, R22, R52 ;  /* 0x000000162434723c */ /* 0x002ff00000001834 */
[C---:B------:R-:W-:Y:S01]  /*1a620*/  HMMA.16816.F32 R96, R4.reuse, R42, R96 ;  /* 0x0000002a0460723c */ /* 0x040fe20000001860 */
[----:B------:R-:W-:Y:S07]  /*1a630*/  LDSM.16.M88.4 R40, [R220+0x6800] ;  /* 0x00680000dc28783b */ /* 0x000fee0000000200 */
[C---:B------:R-:W-:Y:S08]  /*1a640*/  HMMA.16816.F32 R72, R4.reuse, R32, R72 ;  /* 0x000000200448723c */ /* 0x040ff00000001848 */
[----:B------:R-:W-:Y:S01]  /*1a650*/  HMMA.16816.F32 R84, R4, R34, R84 ;  /* 0x000000220454723c */ /* 0x000fe20000001854 */
[----:B------:R-:W1:Y:S07]  /*1a660*/  LDSM.16.M88.4 R32, [R227+0xf800] ;  /* 0x00f80000e320783b */ /* 0x000e6e0000000200 */
[----:B------:R-:W-:Y:S01]  /*1a670*/  HMMA.16816.F32 R60, R36, R20, R60 ;  /* 0x00000014243c723c */ /* 0x000fe2000000183c */
[----:B------:R-:W-:Y:S07]  /*1a680*/  LDSM.16.M88.4 R20, [R220+0x7800] ;  /* 0x00780000dc14783b */ /* 0x000fee0000000200 */
[----:B--2---:R-:W-:Y:S08]  /*1a690*/  HMMA.16816.F32 R52, R4, R14, R52 ;  /* 0x0000000e0434723c */ /* 0x004ff00000001834 */
[C---:B------:R-:W-:Y:S08]  /*1a6a0*/  HMMA.16816.F32 R80, R16.reuse, R28, R80 ;  /* 0x0000001c1050723c */ /* 0x040ff00000001850 */
[----:B------:R-:W-:Y:S01]  /*1a6b0*/  HMMA.16816.F32 R96, R16, R30, R96 ;  /* 0x0000001e1060723c */ /* 0x000fe20000001860 */
[----:B------:R-:W2:Y:S01]  /*1a6c0*/  LDSM.16.M88.4 R28, [R220+0x7000] ;  /* 0x00700000dc1c783b */ /* 0x000ea20000000200 */
[----:B------:R-:W-:Y:S01]  /*1a6d0*/  IMAD.IADD R46, R9, 0x1, R46 ;  /* 0x00000001092e7824 */ /* 0x000fe200078e022e */
[----:B------:R-:W-:Y:S01]  /*1a6e0*/  IADD3 R67, R44, 0x1, R67 ;  /* 0x000000012c437810 */ /* 0x000fe20007ffe043 */
[----:B------:R-:W-:Y:S01]  /*1a6f0*/  FMUL.FTZ R90, R94, R8 ;  /* 0x000000085e5a7220 */ /* 0x000fe20000410000 */
[----:B------:R-:W-:Y:S01]  /*1a700*/  MUFU.TANH R124, R124 ;  /* 0x0000007c007c7308 */ /* 0x000fe20000002400 */
[----:B------:R-:W-:-:S04]  /*1a710*/  DEPBAR.LE SB0, 0x0 ;  /* 0x000080000000791a */ /* 0x000fc80000000000 */
[----:B------:R-:W-:Y:S08]  /*1a720*/  HMMA.16816.F32 R60, R4, R12, R60 ;  /* 0x0000000c043c723c */ /* 0x000ff0000000183c */
[C---:B------:R-:W-:Y:S08]  /*1a730*/  HMMA.16816.F32 R84, R16.reuse, R70, R84 ;  /* 0x000000461054723c */ /* 0x040ff00000001854 */
[C---:B-1----:R-:W-:Y:S08]  /*1a740*/  HMMA.16816.F32 R52, R16.reuse, R34, R52 ;  /* 0x000000221034723c */ /* 0x042ff00000001834 */
[C---:B------:R-:W-:Y:S08]  /*1a750*/  HMMA.16816.F32 R72, R16.reuse, R68, R72 ;  /* 0x000000441048723c */ /* 0x040ff00000001848 */
[----:B------:R-:W-:Y:S08]  /*1a760*/  HMMA.16816.F32 R60, R16, R32, R60 ;  /* 0x00000020103c723c */ /* 0x000ff0000000183c */
[C---:B------:R-:W-:Y:S08]  /*1a770*/  HMMA.16816.F32 R96, R24.reuse, R42, R96 ;  /* 0x0000002a1860723c */ /* 0x040ff00000001860 */
[C---:B--2---:R-:W-:Y:S08]  /*1a780*/  HMMA.16816.F32 R84, R24.reuse, R30, R84 ;  /* 0x0000001e1854723c */ /* 0x044ff00000001854 */
[C---:B------:R-:W-:Y:S08]  /*1a790*/  HMMA.16816.F32 R80, R24.reuse, R40, R80 ;  /* 0x000000281850723c */ /* 0x040ff00000001850 */
[----:B------:R-:W-:Y:S01]  /*1a7a0*/  HMMA.16816.F32 R52, R24, R22, R52 ;  /* 0x000000161834723c */ /* 0x000fe20000001834 */
[----:B------:R-:W-:Y:S01]  /*1a7b0*/  FMUL.FTZ R68, R95, R8 ;  /* 0x000000085f447220 */ /* 0x000fe20000410000 */
[----:B------:R-:W-:-:S06]  /*1a7c0*/  IADD3 R64, R46, 0x9, RZ ;  /* 0x000000092e407810 */ /* 0x000fcc0007ffe0ff */
[C---:B------:R-:W-:Y:S01]  /*1a7d0*/  HMMA.16816.F32 R72, R24.reuse, R28, R72 ;  /* 0x0000001c1848723c */ /* 0x040fe20000001848 */
[----:B------:R-:W-:Y:S01]  /*1a7e0*/  IADD3 R2, R58, R67, -R246 ;  /* 0x000000433a027210 */ /* 0x000fe20007ffe8f6 */
[----:B------:R-:W-:Y:S06]  /*1a7f0*/  I2F R59, R64 ;  /* 0x00000040003b7306 */ /* 0x000fec0000201400 */
[----:B------:R-:W-:Y:S01]  /*1a800*/  HMMA.16816.F32 R60, R24, R20, R60 ;  /* 0x00000014183c723c */ /* 0x000fe2000000183c */
[----:B------:R-:W-:Y:S01]  /*1a810*/  FMUL.FTZ R28, R97, R8 ;  /* 0x00000008611c7220 */ /* 0x000fe20000410000 */
[----:B------:R-:W1:Y:S01]  /*1a820*/  MUFU.TANH R68, R68 ;  /* 0x0000004400447308 */ /* 0x000e620000002400 */
[----:B------:R-:W-:Y:S01]  /*1a830*/  IADD3 R108, R46, 0x19, RZ ;  /* 0x000000192e6c7810 */ /* 0x000fe20007ffe0ff */
[----:B------:R-:W-:-:S02]  /*1a840*/  IMAD.IADD R3, R3, 0x1, R2 ;  /* 0x0000000103037824 */ /* 0x000fc400078e0202 */
[-C--:B------:R-:W-:Y:S01]  /*1a850*/  FMUL.FTZ R19, R86, R8.reuse ;  /* 0x0000000856137220 */ /* 0x080fe20000410000 */
[----:B------:R-:W-:Y:S01]  /*1a860*/  IADD3 R56, R46, 0x8, RZ ;  /* 0x000000082e387810 */ /* 0x000fe20007ffe0ff */
[-C--:B------:R-:W-:Y:S01]  /*1a870*/  FMUL.FTZ R41, R92, R8.reuse ;  /* 0x000000085c297220 */ /* 0x080fe20000410000 */
[C---:B------:R-:W-:Y:S01]  /*1a880*/  IADD3 R112, R46.reuse, 0x28, RZ ;  /* 0x000000282e707810 */ /* 0x040fe20007ffe0ff */
[----:B------:R-:W-:Y:S01]  /*1a890*/  I2F R111, R108 ;  /* 0x0000006c006f7306 */ /* 0x000fe20000201400 */
[-C--:B------:R-:W-:Y:S01]  /*1a8a0*/  FMUL.FTZ R40, R93, R8.reuse ;  /* 0x000000085d287220 */ /* 0x080fe20000410000 */
[----:B------:R-:W-:Y:S01]  /*1a8b0*/  IADD3 R50, R46, 0x1, RZ ;  /* 0x000000012e327810 */ /* 0x000fe20007ffe0ff */
[----:B------:R-:W-:Y:S01]  /*1a8c0*/  FMUL.FTZ R42, R80, R8 ;  /* 0x00000008502a7220 */ /* 0x000fe20000410000 */
[----:B------:R-:W-:-:S04]  /*1a8d0*/  IADD3 R13, R3, 0x8, RZ ;  /* 0x00000008030d7810 */ /* 0x000fc80007ffe0ff */
[----:B------:R-:W2:Y:S01]  /*1a8e0*/  MUFU.TANH R28, R28 ;  /* 0x0000001c001c7308 */ /* 0x000ea20000002400 */
[-C--:B------:R-:W-:Y:S01]  /*1a8f0*/  FMUL.FTZ R25, R52, R8.reuse ;  /* 0x0000000834197220 */ /* 0x080fe20000410000 */
[C---:B------:R-:W-:Y:S01]  /*1a900*/  IADD3 R106, R46.reuse, 0x18, RZ ;  /* 0x000000182e6a7810 */ /* 0x040fe20007ffe0ff */
[-C--:B------:R-:W-:Y:S01]  /*1a910*/  FMUL.FTZ R43, R81, R8.reuse ;  /* 0x00000008512b7220 */ /* 0x080fe20000410000 */
[----:B------:R-:W-:Y:S01]  /*1a920*/  IADD3 R118, R46, 0x38, RZ ;  /* 0x000000382e767810 */ /* 0x000fe20007ffe0ff */
[-C--:B------:R-:W-:Y:S02]  /*1a930*/  FMUL.FTZ R69, R82, R8.reuse ;  /* 0x0000000852457220 */ /* 0x080fe40000410000 */
[-C--:B------:R-:W-:Y:S01]  /*1a940*/  FMUL.FTZ R80, R83, R8.reuse ;  /* 0x0000000853507220 */ /* 0x080fe20000410000 */
[----:B------:R-:W-:Y:S01]  /*1a950*/  I2F R57, R56 ;  /* 0x0000003800397306 */ /* 0x000fe20000201400 */
[-C--:B------:R-:W-:Y:S01]  /*1a960*/  FMUL.FTZ R70, R98, R8.reuse ;  /* 0x0000000862467220 */ /* 0x080fe20000410000 */
[----:B------:R-:W-:Y:S01]  /*1a970*/  IADD3 R104, R46, 0x10, RZ ;  /* 0x000000102e687810 */ /* 0x000fe20007ffe0ff */
[----:B------:R-:W-:Y:S01]  /*1a980*/  FMUL.FTZ R96, R96, R8 ;  /* 0x0000000860607220 */ /* 0x000fe20000410000 */
[----:B------:R-:W-:-:S02]  /*1a990*/  IADD3 R66, R46, 0x11, RZ ;  /* 0x000000112e427810 */ /* 0x000fc40007ffe0ff */
[-C--:B------:R-:W-:Y:S02]  /*1a9a0*/  IMNMX R2, R3, R58.reuse, PT ;  /* 0x0000003a03027217 */ /* 0x080fe40003800200 */
[----:B------:R-:W-:Y:S01]  /*1a9b0*/  I2F R115, R112 ;  /* 0x0000007000737306 */ /* 0x000fe20000201400 */
[----:B------:R-:W-:Y:S01]  /*1a9c0*/  IMNMX R3, R13, R58, PT ;  /* 0x0000003a0d037217 */ /* 0x000fe20003800200 */
[----:B------:R-:W-:-:S06]  /*1a9d0*/  FMUL.FTZ R37, R75, R8 ;  /* 0x000000084b257220 */ /* 0x000fcc0000410000 */
[----:B------:R-:W3:Y:S01]  /*1a9e0*/  MUFU.TANH R90, R90 ;  /* 0x0000005a005a7308 */ /* 0x000ee20000002400 */
[-C--:B------:R-:W-:Y:S01]  /*1a9f0*/  FMUL.FTZ R71, R99, R8.reuse ;  /* 0x0000000863477220 */ /* 0x080fe20000410000 */
[----:B------:R-:W-:Y:S01]  /*1aa00*/  IADD3 R88, R46, 0x21, RZ ;  /* 0x000000212e587810 */ /* 0x000fe20007ffe0ff */
[----:B------:R-:W-:-:S05]  /*1aa10*/  FMUL.FTZ R36, R72, R8 ;  /* 0x0000000848247220 */ /* 0x000fca0000410000 */
[----:B------:R-:W4:Y:S01]  /*1aa20*/  MUFU.TANH R19, R19 ;  /* 0x0000001300137308 */ /* 0x000f220000002400 */
[-C--:B------:R-:W-:Y:S02]  /*1aa30*/  FMUL.FTZ R30, R73, R8.reuse ;  /* 0x00000008491e7220 */ /* 0x080fe40000410000 */
[----:B------:R-:W-:-:S05]  /*1aa40*/  FMUL.FTZ R31, R74, R8 ;  /* 0x000000084a1f7220 */ /* 0x000fca0000410000 */
[----:B------:R-:W2:Y:S01]  /*1aa50*/  I2F R51, R50 ;  /* 0x0000003200337306 */ /* 0x000ea20000201400 */
[----:B------:R-:W-:Y:S01]  /*1aa60*/  FMUL.FTZ R38, R84, R8 ;  /* 0x0000000854267220 */ /* 0x000fe20000410000 */
[----:B------:R-:W-:Y:S01]  /*1aa70*/  IADD3 R110, R46, 0x20, RZ ;  /* 0x000000202e6e7810 */ /* 0x000fe20007ffe0ff */
[----:B-1----:R-:W-:-:S05]  /*1aa80*/  FFMA.FTZ R17, R0, R59, R68 ;  /* 0x0000003b00117223 */ /* 0x002fca0000010044 */
[----:B------:R-:W1:Y:S01]  /*1aa90*/  MUFU.TANH R41, R41 ;  /* 0x0000002900297308 */ /* 0x000e620000002400 */
[----:B------:R-:W-:-:S07]  /*1aaa0*/  ISETP.GE.AND P1, PT, R64, R3, PT ;  /* 0x000000034000720c */ /* 0x000fce0003f26270 */
[----:B------:R-:W1:Y:S01]  /*1aab0*/  MUFU.TANH R40, R40 ;  /* 0x0000002800287308 */ /* 0x000e620000002400 */
[-C--:B------:R-:W-:Y:S01]  /*1aac0*/  FMUL.FTZ R22, R61, R8.reuse ;  /* 0x000000083d167220 */ /* 0x080fe20000410000 */
[----:B------:R-:W-:Y:S01]  /*1aad0*/  IADD3 R76, R46, 0x31, RZ ;  /* 0x000000312e4c7810 */ /* 0x000fe20007ffe0ff */
[----:B------:R-:W-:-:S05]  /*1aae0*/  FMUL.FTZ R21, R85, R8 ;  /* 0x0000000855157220 */ /* 0x000fca0000410000 */
[----:B------:R-:W-:Y:S01]  /*1aaf0*/  I2F R107, R106 ;  /* 0x0000006a006b7306 */ /* 0x000fe20000201400 */
[-C--:B------:R-:W-:Y:S01]  /*1ab00*/  FMUL.FTZ R34, R87, R8.reuse ;  /* 0x0000000857227220 */ /* 0x080fe20000410000 */
[----:B------:R-:W-:Y:S01]  /*1ab10*/  FSEL R17, R17, -INF , !P1 ;  /* 0xff80000011117808 */ /* 0x000fe20004800000 */
[----:B------:R-:W-:-:S05]  /*1ab20*/  FMUL.FTZ R35, R60, R8 ;  /* 0x000000083c237220 */ /* 0x000fca0000410000 */
[----:B------:R-:W-:Y:S01]  /*1ab30*/  I2F R123, R118 ;  /* 0x00000076007b7306 */ /* 0x000fe20000201400 */
[-C--:B------:R-:W-:Y:S02]  /*1ab40*/  FMUL.FTZ R23, R62, R8.reuse ;  /* 0x000000083e177220 */ /* 0x080fe40000410000 */
[----:B------:R-:W-:-:S05]  /*1ab50*/  FMUL.FTZ R24, R63, R8 ;  /* 0x000000083f187220 */ /* 0x000fca0000410000 */
[----:B------:R-:W1:Y:S01]  /*1ab60*/  MUFU.TANH R29, R96 ;  /* 0x00000060001d7308 */ /* 0x000e620000002400 */
[----:B--2---:R-:W-:-:S07]  /*1ab70*/  FFMA.FTZ R14, R0, R111, R28 ;  /* 0x0000006f000e7223 */ /* 0x004fce000001001c */
[----:B------:R-:W2:Y:S01]  /*1ab80*/  MUFU.TANH R25, R25 ;  /* 0x0000001900197308 */ /* 0x000ea20000002400 */
[----:B------:R-:W-:-:S07]  /*1ab90*/  IADD3 R114, R46, 0x29, RZ ;  /* 0x000000292e727810 */ /* 0x000fce0007ffe0ff */
[----:B------:R-:W-:Y:S01]  /*1aba0*/  I2F R105, R104 ;  /* 0x0000006800697306 */ /* 0x000fe20000201400 */
[----:B------:R-:W-:-:S07]  /*1abb0*/  IADD3 R116, R46, 0x30, RZ ;  /* 0x000000302e747810 */ /* 0x000fce0007ffe0ff */
[----:B------:R-:W-:Y:S01]  /*1abc0*/  I2F R109, R66 ;  /* 0x00000042006d7306 */ /* 0x000fe20000201400 */
[----:B------:R-:W-:-:S07]  /*1abd0*/  ISETP.GE.AND P1, PT, R108, R2, PT ;  /* 0x000000026c00720c */ /* 0x000fce0003f26270 */
[----:B------:R-:W1:Y:S08]  /*1abe0*/  MUFU.TANH R42, R42 ;  /* 0x0000002a002a7308 */ /* 0x000e700000002400 */
[----:B------:R-:W-:Y:S08]  /*1abf0*/  MUFU.TANH R43, R43 ;  /* 0x0000002b002b7308 */ /* 0x000ff00000002400 */
[----:B------:R-:W1:Y:S08]  /*1ac00*/  MUFU.TANH R69, R69 ;  /* 0x0000004500457308 */ /* 0x000e700000002400 */
[----:B------:R-:W1:Y:S08]  /*1ac10*/  MUFU.TANH R80, R80 ;  /* 0x0000005000507308 */ /* 0x000e700000002400 */
[----:B------:R-:W1:Y:S01]  /*1ac20*/  MUFU.TANH R70, R70 ;  /* 0x0000004600467308 */ /* 0x000e620000002400 */
[----:B---3--:R-:W-:Y:S01]  /*1ac30*/  FFMA.FTZ R90, R0, R57, R90 ;  /* 0x00000039005a7223 */ /* 0x008fe2000001005a */
[----:B------:R-:W-:-:S06]  /*1ac40*/  FSEL R14, R14, -INF , !P1 ;  /* 0xff8000000e0e7808 */ /* 0x000fcc0004800000 */
[----:B------:R-:W-:Y:S01]  /*1ac50*/  I2F R89, R88 ;  /* 0x0000005800597306 */ /* 0x000fe20000201400 */
[----:B----4-:R-:W-:-:S07]  /*1ac60*/  FFMA.FTZ R193, R0, R115, R19 ;  /* 0x0000007300c17223 */ /* 0x010fce0000010013 */
[----:B------:R-:W3:Y:S01]  /*1ac70*/  MUFU.TANH R37, R37 ;  /* 0x0000002500257308 */ /* 0x000ee20000002400 */
[----:B------:R-:W-:Y:S01]  /*1ac80*/  IADD3 R120, R46, 0x39, RZ ;  /* 0x000000392e787810 */ /* 0x000fe20007ffe0ff */
[----:B------:R-:W-:-:S06]  /*1ac90*/  FFMA.FTZ R15, R0, R51, R122 ;  /* 0x00000033000f7223 */ /* 0x000fcc000001007a */
[----:B------:R-:W-:Y:S01]  /*1aca0*/  I2F R113, R110 ;  /* 0x0000006e00717306 */ /* 0x000fe20000201400 */
[----:B------:R-:W-:Y:S01]  /*1acb0*/  ISETP.GE.AND P2, PT, R56, R3, PT ;  /* 0x000000033800720c */ /* 0x000fe20003f46270 */
[----:B------:R-:W-:-:S06]  /*1acc0*/  FFMA.FTZ R7, R0, R51, R124 ;  /* 0x0000003300077223 */ /* 0x000fcc000001007c */
[----:B------:R-:W4:Y:S01]  /*1acd0*/  MUFU.TANH R71, R71 ;  /* 0x0000004700477308 */ /* 0x000f220000002400 */
[----:B-1----:R-:W-:Y:S01]  /*1ace0*/  FFMA.FTZ R41, R0, R57, R41 ;  /* 0x0000003900297223 */ /* 0x002fe20000010029 */
[----:B------:R-:W-:-:S06]  /*1acf0*/  ISETP.GE.AND P1, PT, R112, R3, PT ;  /* 0x000000037000720c */ /* 0x000fcc0003f26270 */
[----:B------:R-:W1:Y:S01]  /*1ad00*/  MUFU.TANH R36, R36 ;  /* 0x0000002400247308 */ /* 0x000e620000002400 */
[----:B------:R-:W-:-:S07]  /*1ad10*/  FFMA.FTZ R18, R0, R59, R40 ;  /* 0x0000003b00127223 */ /* 0x000fce0000010028 */
[----:B------:R-:W-:Y:S01]  /*1ad20*/  MUFU.TANH R30, R30 ;  /* 0x0000001e001e7308 */ /* 0x000fe20000002400 */
[----:B------:R-:W-:-:S07]  /*1ad30*/  FMUL.FTZ R53, R53, R8 ;  /* 0x0000000835357220 */ /* 0x000fce0000410000 */
[----:B------:R-:W1:Y:S01]  /*1ad40*/  MUFU.TANH R31, R31 ;  /* 0x0000001f001f7308 */ /* 0x000e620000002400 */
[----:B------:R-:W-:-:S07]  /*1ad50*/  FMUL.FTZ R54, R54, R8 ;  /* 0x0000000836367220 */ /* 0x000fce0000410000 */
[----:B------:R-:W1:Y:S01]  /*1ad60*/  MUFU.TANH R38, R38 ;  /* 0x0000002600267308 */ /* 0x000e620000002400 */
[----:B------:R-:W-:Y:S01]  /*1ad70*/  FMUL.FTZ R55, R55, R8 ;  /* 0x0000000837377220 */ /* 0x000fe20000410000 */
[C---:B------:R-:W-:Y:S02]  /*1ad80*/  ISETP.GE.AND P6, PT, R50.reuse, R2, PT ;  /* 0x000000023200720c */ /* 0x040fe40003fc6270 */
[----:B------:R-:W-:-:S04]  /*1ad90*/  ISETP.GE.AND P4, PT, R50, R3, PT ;  /* 0x000000033200720c */ /* 0x000fc80003f86270 */
[----:B------:R-:W-:Y:S01]  /*1ada0*/  I2F R119, R76 ;  /* 0x0000004c00777306 */ /* 0x000fe20000201400 */
[-C--:B------:R-:W-:Y:S02]  /*1adb0*/  ISETP.GE.AND P5, PT, R56, R2.reuse, PT ;  /* 0x000000023800720c */ /* 0x080fe40003fa6270 */
[----:B------:R-:W-:-:S05]  /*1adc0*/  ISETP.GE.AND P0, PT, R64, R2, PT ;  /* 0x000000024000720c */ /* 0x000fca0003f06270 */
[----:B------:R-:W1:Y:S01]  /*1add0*/  MUFU.TANH R22, R22 ;  /* 0x0000001600167308 */ /* 0x000e620000002400 */
[----:B------:R-:W-:Y:S01]  /*1ade0*/  FSEL R16, R90, -INF , !P2 ;  /* 0xff8000005a107808 */ /* 0x000fe20005000000 */
[----:B------:R-:W-:Y:S01]  /*1adf0*/  FFMA.FTZ R6, R0, R107, R29 ;  /* 0x0000006b00067223 */ /* 0x000fe2000001001d */
[----:B------:R-:W-:-:S05]  /*1ae00*/  FSEL R193, R193, -INF , !P1 ;  /* 0xff800000c1c17808 */ /* 0x000fca0004800000 */
[----:B------:R-:W-:Y:S01]  /*1ae10*/  I2F R117, R114 ;  /* 0x0000007200757306 */ /* 0x000fe20000201400 */
[----:B--2---:R-:W-:Y:S01]  /*1ae20*/  FFMA.FTZ R25, R0, R123, R25 ;  /* 0x0000007b00197223 */ /* 0x004fe20000010019 */
[----:B------:R-:W-:-:S06]  /*1ae30*/  FSEL R15, R15, -INF , !P6 ;  /* 0xff8000000f0f7808 */ /* 0x000fcc0007000000 */
[----:B------:R-:W-:Y:S01]  /*1ae40*/  I2F R77, R116 ;  /* 0x00000074004d7306 */ /* 0x000fe20000201400 */
[----:B------:R-:W-:Y:S01]  /*1ae50*/  FSEL R7, R7, -INF , !P4 ;  /* 0xff80000007077808 */ /* 0x000fe20006000000 */
[----:B------:R-:W-:-:S06]  /*1ae60*/  FFMA.FTZ R5, R0, R105, R42 ;  /* 0x0000006900057223 */ /* 0x000fcc000001002a */
[----:B------:R-:W2:Y:S01]  /*1ae70*/  MUFU.TANH R21, R21 ;  /* 0x0000001500157308 */ /* 0x000ea20000002400 */
[----:B------:R-:W-:Y:S01]  /*1ae80*/  FSEL R20, R41, -INF , !P5 ;  /* 0xff80000029147808 */ /* 0x000fe20006800000 */
[----:B------:R-:W-:-:S06]  /*1ae90*/  FFMA.FTZ R12, R0, R105, R69 ;  /* 0x00000069000c7223 */ /* 0x000fcc0000010045 */
[----:B------:R-:W1:Y:S01]  /*1aea0*/  MUFU.TANH R34, R34 ;  /* 0x0000002200227308 */ /* 0x000e620000002400 */
[----:B------:R-:W-:Y:S01]  /*1aeb0*/  ISETP.GE.AND P2, PT, R106, R2, PT ;  /* 0x000000026a00720c */ /* 0x000fe20003f46270 */
[----:B------:R-:W-:-:S06]  /*1aec0*/  FFMA.FTZ R4, R0, R109, R43 ;  /* 0x0000006d00047223 */ /* 0x000fcc000001002b */
[----:B------:R-:W1:Y:S01]  /*1aed0*/  MUFU.TANH R35, R35 ;  /* 0x0000002300237308 */ /* 0x000e620000002400 */
[----:B------:R-:W-:Y:S01]  /*1aee0*/  FSEL R18, R18, -INF , !P0 ;  /* 0xff80000012127808 */ /* 0x000fe20004000000 */
[----:B------:R-:W-:-:S06]  /*1aef0*/  FFMA.FTZ R13, R0, R109, R80 ;  /* 0x0000006d000d7223 */ /* 0x000fcc0000010050 */
[----:B------:R-:W1:Y:S01]  /*1af00*/  MUFU.TANH R23, R23 ;  /* 0x0000001700177308 */ /* 0x000e620000002400 */
[----:B------:R-:W-:Y:S01]  /*1af10*/  FFMA.FTZ R33, R0, R107, R70 ;  /* 0x0000006b00217223 */ /* 0x000fe20000010046 */
[----:B------:R-:W-:-:S06]  /*1af20*/  ISETP.GE.AND P1, PT, R118, R2, PT ;  /* 0x000000027600720c */ /* 0x000fcc0003f26270 */
[----:B------:R-:W1:Y:S01]  /*1af30*/  MUFU.TANH R24, R24 ;  /* 0x0000001800187308 */ /* 0x000e620000002400 */
[CC--:B------:R-:W-:Y:S02]  /*1af40*/  ISETP.GE.AND P3, PT, R104.reuse, R2.reuse, PT ;  /* 0x000000026800720c */ /* 0x0c0fe40003f66270 */
[----:B------:R-:W-:Y:S02]  /*1af50*/  ISETP.GE.AND P6, PT, R104, R3, PT ;  /* 0x000000036800720c */ /* 0x000fe40003fc6270 */
[----:B------:R-:W-:-:S03]  /*1af60*/  ISETP.GE.AND P4, PT, R66, R2, PT ;  /* 0x000000024200720c */ /* 0x000fc60003f86270 */
[----:B------:R-:W-:Y:S01]  /*1af70*/  I2F R45, R46 ;  /* 0x0000002e002d7306 */ /* 0x000fe20000201400 */
[-C--:B------:R-:W-:Y:S02]  /*1af80*/  ISETP.GE.AND P5, PT, R66, R3.reuse, PT ;  /* 0x000000034200720c */ /* 0x080fe40003fa6270 */
[----:B------:R-:W-:-:S05]  /*1af90*/  ISETP.GE.AND P0, PT, R106, R3, PT ;  /* 0x000000036a00720c */ /* 0x000fca0003f06270 */
[----:B------:R-:W-:Y:S01]  /*1afa0*/  I2F R121, R120 ;  /* 0x0000007800797306 */ /* 0x000fe20000201400 */
[----:B------:R-:W-:Y:S01]  /*1afb0*/  FSEL R6, R6, -INF , !P2 ;  /* 0xff80000006067808 */ /* 0x000fe20005000000 */
[----:B---3--:R-:W-:Y:S01]  /*1afc0*/  FFMA.FTZ R37, R0, R89, R37 ;  /* 0x0000005900257223 */ /* 0x008fe20000010025 */
[----:B------:R-:W-:-:S05]  /*1afd0*/  FSEL R198, R25, -INF , !P1 ;  /* 0xff80000019c67808 */ /* 0x000fca0004800000 */
[----:B------:R-:W-:Y:S01]  /*1afe0*/  MUFU.TANH R79, R79 ;  /* 0x0000004f004f7308 */ /* 0x000fe20000002400 */
[----:B------:R-:W-:Y:S01]  /*1aff0*/  FSEL R5, R5, -INF , !P3 ;  /* 0xff80000005057808 */ /* 0x000fe20005800000 */
[----:B----4-:R-:W-:-:S06]  /*1b000*/  FFMA.FTZ R32, R0, R111, R71 ;  /* 0x0000006f00207223 */ /* 0x010fcc0000010047 */
[----:B------:R-:W-:Y:S01]  /*1b010*/  MUFU.TANH R19, R53 ;  /* 0x0000003500137308 */ /* 0x000fe20000002400 */
[----:B------:R-:W-:Y:S01]  /*1b020*/  FSEL R12, R12, -INF , !P6 ;  /* 0xff8000000c0c7808 */ /* 0x000fe20007000000 */
[----:B-1----:R-:W-:-:S06]  /*1b030*/  FFMA.FTZ R36, R0, R113, R36 ;  /* 0x0000007100247223 */ /* 0x002fcc0000010024 */
[----:B------:R-:W1:Y:S01]  /*1b040*/  MUFU.TANH R188, R54 ;  /* 0x0000003600bc7308 */ /* 0x000e620000002400 */
[----:B------:R-:W-:Y:S01]  /*1b050*/  FSEL R4, R4, -INF , !P4 ;  /* 0xff80000004047808 */ /* 0x000fe20006000000 */
[----:B------:R-:W-:-:S06]  /*1b060*/  FFMA.FTZ R31, R0, R113, R31 ;  /* 0x00000071001f7223 */ /* 0x000fcc000001001f */
[----:B------:R-:W3:Y:S01]  /*1b070*/  MUFU.TANH R187, R55 ;  /* 0x0000003700bb7308 */ /* 0x000ee20000002400 */
[----:B------:R-:W-:Y:S01]  /*1b080*/  FSEL R13, R13, -INF , !P5 ;  /* 0xff8000000d0d7808 */ /* 0x000fe20006800000 */
[----:B------:R-:W-:Y:S01]  /*1b090*/  FFMA.FTZ R30, R0, R89, R30 ;  /* 0x00000059001e7223 */ /* 0x000fe2000001001e */
[----:B------:R-:W-:Y:S01]  /*1b0a0*/  ISETP.GE.AND P2, PT, R88, R3, PT ;  /* 0x000000035800720c */ /* 0x000fe20003f46270 */
[----:B------:R-:W-:Y:S01]  /*1b0b0*/  FFMA.FTZ R38, R0, R115, R38 ;  /* 0x0000007300267223 */ /* 0x000fe20000010026 */
[----:B------:R-:W-:Y:S02]  /*1b0c0*/  FSEL R33, R33, -INF , !P0 ;  /* 0xff80000021217808 */ /* 0x000fe40004000000 */
[----:B------:R-:W-:Y:S02]  /*1b0d0*/  ISETP.GE.AND P1, PT, R166, 0x2, PT ;  /* 0x00000002a600780c */ /* 0x000fe40003f26270 */
[----:B------:R-:W-:Y:S02]  /*1b0e0*/  ISETP.GE.AND P3, PT, R108, R3, PT ;  /* 0x000000036c00720c */ /* 0x000fe40003f66270 */
[----:B------:R-:W-:-:S02]  /*1b0f0*/  ISETP.GE.AND P6, PT, R110, R2, PT ;  /* 0x000000026e00720c */ /* 0x000fc40003fc6270 */
[----:B------:R-:W-:Y:S02]  /*1b100*/  ISETP.GE.AND P4, PT, R110, R3, PT ;  /* 0x000000036e00720c */ /* 0x000fe40003f86270 */
[-C--:B------:R-:W-:Y:S02]  /*1b110*/  ISETP.GE.AND P5, PT, R88, R2.reuse, PT ;  /* 0x000000025800720c */ /* 0x080fe40003fa6270 */
[-C--:B------:R-:W-:Y:S01]  /*1b120*/  ISETP.GE.AND P0, PT, R112, R2.reuse, PT ;  /* 0x000000027000720c */ /* 0x080fe20003f06270 */
[C---:B------:R-:W-:Y:S01]  /*1b130*/  FFMA.FTZ R22, R0.reuse, R119, R22 ;  /* 0x0000007700167223 */ /* 0x040fe20000010016 */
[----:B------:R-:W-:Y:S01]  /*1b140*/  FSEL R194, R37, -INF , !P2 ;  /* 0xff80000025c27808 */ /* 0x000fe20005000000 */
[-C--:B--2---:R-:W-:Y:S01]  /*1b150*/  FFMA.FTZ R21, R0, R117.reuse, R21 ;  /* 0x0000007500157223 */ /* 0x084fe20000010015 */
[----:B------:R-:W-:Y:S01]  /*1b160*/  FSEL R32, R32, -INF , !P3 ;  /* 0xff80000020207808 */ /* 0x000fe20005800000 */
[----:B------:R-:W-:Y:S01]  /*1b170*/  FFMA.FTZ R34, R0, R117, R34 ;  /* 0x0000007500227223 */ /* 0x000fe20000010022 */
[----:B------:R-:W-:Y:S01]  /*1b180*/  FSEL R183, R36, -INF , !P6 ;  /* 0xff80000024b77808 */ /* 0x000fe20007000000 */
[CC--:B------:R-:W-:Y:S01]  /*1b190*/  FFMA.FTZ R35, R0.reuse, R77.reuse, R35 ;  /* 0x0000004d00237223 */ /* 0x0c0fe20000010023 */
[----:B------:R-:W-:Y:S01]  /*1b1a0*/  FSEL R192, R31, -INF , !P4 ;  /* 0xff8000001fc07808 */ /* 0x000fe20006000000 */
[----:B------:R-:W-:Y:S01]  /*1b1b0*/  FFMA.FTZ R23, R0, R77, R23 ;  /* 0x0000004d00177223 */ /* 0x000fe20000010017 */
[----:B------:R-:W-:Y:S01]  /*1b1c0*/  FSEL R184, R30, -INF , !P5 ;  /* 0xff8000001eb87808 */ /* 0x000fe20006800000 */
[----:B------:R-:W-:Y:S01]  /*1b1d0*/  FFMA.FTZ R24, R0, R119, R24 ;  /* 0x0000007700187223 */ /* 0x000fe20000010018 */
[----:B------:R-:W-:-:S02]  /*1b1e0*/  ISETP.GE.AND P2, PT, R76, R2, PT ;  /* 0x000000024c00720c */ /* 0x000fc40003f46270 */
[----:B------:R-:W-:Y:S02]  /*1b1f0*/  FSEL R185, R38, -INF , !P0 ;  /* 0xff80000026b97808 */ /* 0x000fe40004000000 */
[CC--:B------:R-:W-:Y:S02]  /*1b200*/  ISETP.GE.AND P3, PT, R114.reuse, R2.reuse, PT ;  /* 0x000000027200720c */ /* 0x0c0fe40003f66270 */
[-C--:B------:R-:W-:Y:S02]  /*1b210*/  ISETP.GE.AND P6, PT, R114, R3.reuse, PT ;  /* 0x000000037200720c */ /* 0x080fe40003fc6270 */
[C---:B------:R-:W-:Y:S02]  /*1b220*/  ISETP.GE.AND P4, PT, R116.reuse, R2, PT ;  /* 0x000000027400720c */ /* 0x040fe40003f86270 */
[-C--:B------:R-:W-:Y:S02]  /*1b230*/  ISETP.GE.AND P5, PT, R116, R3.reuse, PT ;  /* 0x000000037400720c */ /* 0x080fe40003fa6270 */
[----:B------:R-:W-:Y:S01]  /*1b240*/  ISETP.GE.AND P0, PT, R76, R3, PT ;  /* 0x000000034c00720c */ /* 0x000fe20003f06270 */
[----:B-1----:R-:W-:Y:S01]  /*1b250*/  FFMA.FTZ R188, R0, R123, R188 ;  /* 0x0000007b00bc7223 */ /* 0x002fe200000100bc */
[----:B------:R-:W-:Y:S01]  /*1b260*/  FSEL R200, R22, -INF , !P2 ;  /* 0xff80000016c87808 */ /* 0x000fe20005000000 */
[CC--:B------:R-:W-:Y:S01]  /*1b270*/  FFMA.FTZ R22, R0.reuse, R45.reuse, R78 ;  /* 0x0000002d00167223 */ /* 0x0c0fe2000001004e */
[----:B------:R-:W-:Y:S01]  /*1b280*/  FSEL R186, R21, -INF , !P3 ;  /* 0xff80000015ba7808 */ /* 0x000fe20005800000 */
[----:B------:R-:W-:Y:S01]  /*1b290*/  FFMA.FTZ R8, R0, R45, R79 ;  /* 0x0000002d00087223 */ /* 0x000fe2000001004f */
[----:B------:R-:W-:Y:S01]  /*1b2a0*/  FSEL R191, R34, -INF , !P6 ;  /* 0xff80000022bf7808 */ /* 0x000fe20007000000 */
[CC--:B------:R-:W-:Y:S01]  /*1b2b0*/  FFMA.FTZ R19, R0.reuse, R121.reuse, R19 ;  /* 0x0000007900137223 */ /* 0x0c0fe20000010013 */
[----:B------:R-:W-:Y:S01]  /*1b2c0*/  FSEL R201, R35, -INF , !P4 ;  /* 0xff80000023c97808 */ /* 0x000fe20006000000 */
[----:B---3--:R-:W-:Y:S01]  /*1b2d0*/  FFMA.FTZ R187, R0, R121, R187 ;  /* 0x0000007900bb7223 */ /* 0x008fe200000100bb */
[----:B------:R-:W-:-:S02]  /*1b2e0*/  FSEL R196, R23, -INF , !P5 ;  /* 0xff80000017c47808 */ /* 0x000fc40006800000 */
[----:B------:R-:W-:Y:S01]  /*1b2f0*/  FSEL R195, R24, -INF , !P0 ;  /* 0xff80000018c37808 */ /* 0x000fe20004000000 */
[----:B------:R-:W-:Y:S01]  /*1b300*/  BSSY B1, `(.L_x_3504) ;  /* 0x00000dc000017945 */ /* 0x000fe20003800000 */
[-C--:B------:R-:W-:Y:S02]  /*1b310*/  ISETP.GE.AND P3, PT, R118, R3.reuse, PT ;  /* 0x000000037600720c */ /* 0x080fe40003f66270 */
[CC--:B------:R-:W-:Y:S02]  /*1b320*/  ISETP.GE.AND P6, PT, R46.reuse, R2.reuse, PT ;  /* 0x000000022e00720c */ /* 0x0c0fe40003fc6270 */
[-C--:B------:R-:W-:Y:S02]  /*1b330*/  ISETP.GE.AND P4, PT, R46, R3.reuse, PT ;  /* 0x000000032e00720c */ /* 0x080fe40003f86270 */
[C---:B------:R-:W-:Y:S02]  /*1b340*/  ISETP.GE.AND P5, PT, R120.reuse, R2, PT ;  /* 0x000000027800720c */ /* 0x040fe40003fa6270 */
[----:B------:R-:W-:-:S02]  /*1b350*/  ISETP.GE.AND P2, PT, R120, R3, PT ;  /* 0x000000037800720c */ /* 0x000fc40003f46270 */
[----:B------:R-:W-:Y:S02]  /*1b360*/  ISETP.NE.U32.AND P0, PT, R248, RZ, PT ;  /* 0x000000fff800720c */ /* 0x000fe40003f05070 */
[----:B------:R-:W-:Y:S02]  /*1b370*/  IADD3 R223, R231, 0x800, RZ ;  /* 0x00000800e7df7810 */ /* 0x000fe40007ffe0ff */
[----:B------:R-:W-:Y:S02]  /*1b380*/  ISETP.NE.AND.EX P0, PT, R249, RZ, PT, P0 ;  /* 0x000000fff900720c */ /* 0x000fe40003f05300 */
        /* <DEDUP_REMOVED lines=13> */
[----:B------:R-:W-:Y:S02]  /*1b460*/  IADD3 R208, R231, 0x7800, RZ ;  /* 0x00007800e7d07810 */ /* 0x000fe40007ffe0ff */
[----:B------:R-:W-:-:S02]  /*1b470*/  FSEL R188, R188, -INF , !P3 ;  /* 0xff800000bcbc7808 */ /* 0x000fc40005800000 */
[----:B------:R-:W-:Y:S02]  /*1b480*/  FSEL R22, R22, -INF , !P6 ;  /* 0xff80000016167808 */ /* 0x000fe40007000000 */
[----:B------:R-:W-:Y:S02]  /*1b490*/  FSEL R8, R8, -INF , !P4 ;  /* 0xff80000008087808 */ /* 0x000fe40006000000 */
[----:B------:R-:W-:Y:S02]  /*1b4a0*/  FSEL R197, R19, -INF , !P5 ;  /* 0xff80000013c57808 */ /* 0x000fe40006800000 */
[----:B------:R-:W-:Y:S01]  /*1b4b0*/  FSEL R187, R187, -INF , !P2 ;  /* 0xff800000bbbb7808 */ /* 0x000fe20005000000 */
[----:B------:R-:W-:Y:S06]  /*1b4c0*/  BAR.SYNC.DEFER_BLOCKING 0x0 ;  /* 0x0000000000007b1d */ /* 0x000fec0000010000 */
[----:B------:R-:W-:Y:S05]  /*1b4d0*/  @!P1 BRA `(.L_x_3505) ;  /* 0x00000be000009947 */ /* 0x000fea0003800000 */
[----:B------:R-:W-:Y:S01]  /*1b4e0*/  BSSY B0, `(.L_x_3506) ;  /* 0x0000040000007945 */ /* 0x000fe20003800000 */
        /* <DEDUP_REMOVED lines=12> */
[----:B-1----:R-:W1:Y:S02]  /*1b5b0*/  MUFU.RCP R34, R25 ;  /* 0x0000001900227308 */ /* 0x002e640000001000 */
[----:B-1----:R-:W-:-:S06]  /*1b5c0*/  IADD3 R34, R34, 0xffffffe, RZ ;  /* 0x0ffffffe22227810 */ /* 0x002fcc0007ffe0ff */
[----:B------:R-:W1:Y:S02]  /*1b5d0*/  F2I.FTZ.U32.TRUNC.NTZ R35, R34 ;  /* 0x0000002200237305 */ /* 0x000e64000021f000 */
[----:B-1----:R-:W-:Y:S02]  /*1b5e0*/  IMAD.MOV R30, RZ, RZ, -R35 ;  /* 0x000000ffff1e7224 */ /* 0x002fe400078e0a23 */
[----:B------:R-:W-:Y:S02]  /*1b5f0*/  IMAD.MOV.U32 R34, RZ, RZ, RZ ;  /* 0x000000ffff227224 */ /* 0x000fe400078e00ff */
[----:B------:R-:W-:-:S04]  /*1b600*/  IMAD R30, R30, R23, RZ ;  /* 0x000000171e1e7224 */ /* 0x000fc800078e02ff */
[----:B------:R-:W-:Y:S02]  /*1b610*/  IMAD.HI.U32 R30, R35, R30, R34 ;  /* 0x0000001e231e7227 */ /* 0x000fe400078e0022 */
[----:B------:R-:W2:Y:S04]  /*1b620*/  LD.E.64 R34, [R10.64+0x20] ;  /* 0x000020060a227980 */ /* 0x000ea8000c101b00 */
        /* <DEDUP_REMOVED lines=11> */
[----:B------:R-:W-:Y:S01]  /*1b6e0*/  ISETP.GE.U32.AND P5, PT, R24, R23, PT ;  /* 0x000000171800720c */ /* 0x000fe20003fa6070 */
[----:B------:R-:W3:Y:S01]  /*1b6f0*/  LD.E.64 R30, [R10.64+0x38] ;  /* 0x000038060a1e7980 */ /* 0x000ee2000c101b00 */
[----:B------:R-:W-:Y:S02]  /*1b700*/  @!P3 IADD3 R25, R25, 0x1, RZ ;  /* 0x000000011919b810 */ /* 0x000fe40007ffe0ff */
[----:B------:R-:W-:-:S02]  /*1b710*/  ISETP.NE.AND P3, PT, R28, RZ, PT ;  /* 0x000000ff1c00720c */ /* 0x000fc40003f65270 */
[----:B------:R-:W-:-:S05]  /*1b720*/  LOP3.LUT R24, RZ, R28, RZ, 0x33, !PT ;  /* 0x0000001cff187212 */ /* 0x000fca00078e33ff */
[----:B------:R-:W-:Y:S02]  /*1b730*/  @P6 IADD3 R27, R27, 0x1, RZ ;  /* 0x000000011b1b6810 */ /* 0x000fe40007ffe0ff */
[----:B------:R-:W-:Y:S02]  /*1b740*/  @P5 IADD3 R25, R25, 0x1, RZ ;  /* 0x0000000119195810 */ /* 0x000fe40007ffe0ff */
[----:B------:R-:W-:-:S03]  /*1b750*/  @!P4 IADD3 R27, -R27, RZ, RZ ;  /* 0x000000ff1b1bc210 */ /* 0x000fc60007ffe1ff */
[----:B------:R-:W-:Y:S01]  /*1b760*/  @!P2 IMAD.MOV R25, RZ, RZ, -R25 ;  /* 0x000000ffff19a224 */ /* 0x000fe200078e0a19 */
[----:B------:R-:W-:-:S04]  /*1b770*/  SEL R19, R24, R27, !P3 ;  /* 0x0000001b18137207 */ /* 0x000fc80005800000 */
[----:B------:R-:W-:Y:S01]  /*1b780*/  SEL R21, R24, R25, !P3 ;  /* 0x0000001918157207 */ /* 0x000fe20005800000 */
[----:B------:R-:W-:-:S04]  /*1b790*/  IMAD.WIDE R24, R19, 0x4, R248 ;  /* 0x0000000413187825 */ /* 0x000fc800078e02f8 */
[----:B------:R-:W-:Y:S02]  /*1b7a0*/  IMAD.WIDE R36, R21, 0x4, R248 ;  /* 0x0000000415247825 */ /* 0x000fe400078e02f8 */
[----:B------:R-:W4:Y:S04]  /*1b7b0*/  LD.E R24, [R24.64] ;  /* 0x0000000618187980 */ /* 0x000f28000c101900 */
[----:B------:R-:W4:Y:S01]  /*1b7c0*/  LD.E R9, [R36.64] ;  /* 0x0000000624097980 */ /* 0x000f22000c101900 */
[----:B------:R-:W-:-:S04]  /*1b7d0*/  IMAD.IADD R19, R19, 0x1, -R21 ;  /* 0x0000000113137824 */ /* 0x000fc800078e0a15 */
[----:B------:R-:W-:-:S05]  /*1b7e0*/  IMAD R28, R28, R19, -0x40 ;  /* 0xffffffc01c1c7424 */ /* 0x000fca00078e0213 */
[----:B------:R-:W-:Y:S01]  /*1b7f0*/  SHF.R.S32.HI R26, RZ, 0x1f, R28 ;  /* 0x0000001fff1a7819 */ /* 0x000fe2000001141c */
[-C--:B---3--:R-:W-:Y:S02]  /*1b800*/  IMAD R19, R31, R28.reuse, RZ ;  /* 0x0000001c1f137224 */ /* 0x088fe400078e02ff */
[----:B------:R-:W-:-:S04]  /*1b810*/  IMAD.WIDE.U32 R28, R30, R28, RZ ;  /* 0x0000001c1e1c7225 */ /* 0x000fc800078e00ff */
[----:B------:R-:W-:-:S05]  /*1b820*/  IMAD R26, R30, R26, R19 ;  /* 0x0000001a1e1a7224 */ /* 0x000fca00078e0213 */
[----:B------:R-:W-:Y:S01]  /*1b830*/  IADD3 R29, R29, R26, RZ ;  /* 0x0000001a1d1d7210 */ /* 0x000fe20007ffe0ff */
[----:B----4-:R-:W-:-:S04]  /*1b840*/  IMAD.IADD R9, R9, 0x1, -R24 ;  /* 0x0000000109097824 */ /* 0x010fc800078e0a18 */
[----:B--2---:R-:W-:Y:S01]  /*1b850*/  IMAD R19, R35, R9, RZ ;  /* 0x0000000923137224 */ /* 0x004fe200078e02ff */
[----:B------:R-:W-:Y:S01]  /*1b860*/  SHF.R.S32.HI R21, RZ, 0x1f, R9 ;  /* 0x0000001fff157819 */ /* 0x000fe20000011409 */
[----:B------:R-:W-:-:S04]  /*1b870*/  IMAD.WIDE.U32 R24, R9, R34, R28 ;  /* 0x0000002209187225 */ /* 0x000fc800078e001c */
[----:B------:R-:W-:-:S04]  /*1b880*/  IMAD R19, R34, R21, R19 ;  /* 0x0000001522137224 */ /* 0x000fc800078e0213 */
[----:B------:R-:W-:Y:S01]  /*1b890*/  IMAD.IADD R19, R25, 0x1, R19 ;  /* 0x0000000119137824 */ /* 0x000fe200078e0213 */
[----:B------:R-:W-:Y:S05]  /*1b8a0*/  BRA `(.L_x_3508) ;  /* 0x0000003000007947 */ /* 0x000fea0003800000 */
.L_x_3507:
[----:B------:R-:W2:Y:S02]  /*1b8b0*/  LD.E R24, [R10.64+0x38] ;  /* 0x000038060a187980 */ /* 0x000ea4000c101900 */
[----:B--2---:R-:W-:-:S04]  /*1b8c0*/  LEA R24, -R24, RZ, 0x6 ;  /* 0x000000ff18187211 */ /* 0x004fc800078e31ff */
[----:B------:R-:W-:Y:S02]  /*1b8d0*/  SHF.R.S32.HI R19, RZ, 0x1f, R24 ;  /* 0x0000001fff137819 */ /* 0x000fe40000011418 */
.L_x_3508:
[----:B------:R-:W-:Y:S05]  /*1b8e0*/  BSYNC B0 ;  /* 0x0000000000007941 */ /* 0x000fea0003800000 */
.L_x_3506:
        /* <DEDUP_REMOVED lines=125> */
.L_x_3505:
[----:B------:R-:W-:Y:S05]  /*1c0c0*/  BSYNC B1 ;  /* 0x0000000000017941 */ /* 0x000fea0003800000 */
.L_x_3504:
[----:B------:R-:W2:Y:S01]  /*1c0d0*/  LD.E R190, [R10.64+0xdc] ;  /* 0x0000dc060abe7980 */ /* 0x000ea2000c101900 */
[----:B------:R-:W-:-:S02]  /*1c0e0*/  FMNMX.FTZ R9, R22, R15, !PT ;  /* 0x0000000f16097209 */ /* 0x000fc40007810000 */
[----:B------:R-:W-:Y:S02]  /*1c0f0*/  SHF.L.U32 R228, R48, 0x1, RZ ;  /* 0x0000000130e47819 */ /* 0x000fe400000006ff */
[----:B------:R-:W-:Y:S02]  /*1c100*/  FMNMX.FTZ R9, R20, R9, !PT ;  /* 0x0000000914097209 */ /* 0x000fe40007810000 */
[----:B------:R-:W-:Y:S01]  /*1c110*/  LEA R226, R49, R228, 0x1 ;  /* 0x000000e431e27211 */ /* 0x000fe200078e08ff */
[----:B-1----:R-:W-:Y:S01]  /*1c120*/  LDSM.16.MT88.4 R40, [R228+0x12000] ;  /* 0x01200000e428783b */ /* 0x002fe20000004200 */
[----:B------:R-:W-:Y:S02]  /*1c130*/  FMNMX.FTZ R24, R18, R9, !PT ;  /* 0x0000000912187209 */ /* 0x000fe40007810000 */
[----:B------:R-:W-:Y:S01]  /*1c140*/  FMNMX.FTZ R9, R8, R7, !PT ;  /* 0x0000000708097209 */ /* 0x000fe20007810000 */
[----:B------:R-:W-:Y:S01]  /*1c150*/  LDSM.16.MT88.4 R148, [R226+0x10000] ;  /* 0x01000000e294783b */ /* 0x000fe20000004200 */
[----:B------:R-:W-:-:S02]  /*1c160*/  FMNMX.FTZ R19, R5, R24, !PT ;  /* 0x0000001805137209 */ /* 0x000fc40007810000 */
[----:B------:R-:W-:Y:S01]  /*1c170*/  FMNMX.FTZ R24, R16, R9, !PT ;  /* 0x0000000910187209 */ /* 0x000fe20007810000 */
[----:B------:R-:W-:Y:S01]  /*1c180*/  LDSM.16.MT88.4 R156, [R228+0x10000] ;  /* 0x01000000e49c783b */ /* 0x000fe20000004200 */
[----:B------:R-:W-:Y:S02]  /*1c190*/  FMNMX.FTZ R19, R4, R19, !PT ;  /* 0x0000001304137209 */ /* 0x000fe40007810000 */
[----:B------:R-:W-:Y:S01]  /*1c1a0*/  FMNMX.FTZ R9, R17, R24, !PT ;  /* 0x0000001811097209 */ /* 0x000fe20007810000 */
[----:B------:R-:W-:Y:S01]  /*1c1b0*/  LDSM.16.MT88.4 R48, [R226+0x12000] ;  /* 0x01200000e230783b */ /* 0x000fe20000004200 */
[----:B------:R-:W-:Y:S02]  /*1c1c0*/  FMNMX.FTZ R19, R6, R19, !PT ;  /* 0x0000001306137209 */ /* 0x000fe40007810000 */
[----:B------:R-:W-:Y:S01]  /*1c1d0*/  LEA R225, R47, R228, 0x1 ;  /* 0x000000e42fe17211 */ /* 0x000fe200078e08ff */
[----:B------:R-:W-:Y:S01]  /*1c1e0*/  LDSM.16.MT88.4 R72, [R228+0x14000] ;  /* 0x01400000e448783b */ /* 0x000fe20000004200 */
[----:B------:R-:W-:-:S02]  /*1c1f0*/  FMNMX.FTZ R26, R14, R19, !PT ;  /* 0x000000130e1a7209 */ /* 0x000fc40007810000 */
[----:B------:R-:W-:Y:S01]  /*1c200*/  LEA R224, R47, R226, 0x1 ;  /* 0x000000e22fe07211 */ /* 0x000fe200078e08ff */
[----:B------:R-:W-:Y:S01]  /*1c210*/  LDSM.16.MT88.4 R140, [R225+0x10000] ;  /* 0x01000000e18c783b */ /* 0x000fe20000004200 */
[----:B------:R-:W-:Y:S02]  /*1c220*/  FMNMX.FTZ R19, R183, R26, !PT ;  /* 0x0000001ab7137209 */ /* 0x000fe40007810000 */
[----:B------:R-:W-:Y:S01]  /*1c230*/  FMNMX.FTZ R26, R12, R9, !PT ;  /* 0x000000090c1a7209 */ /* 0x000fe20007810000 */
[----:B------:R-:W-:Y:S01]  /*1c240*/  LDSM.16.MT88.4 R132, [R224+0x10000] ;  /* 0x01000000e084783b */ /* 0x000fe20000004200 */
[----:B------:R-:W-:Y:S02]  /*1c250*/  FMNMX.FTZ R24, R184, R19, !PT ;  /* 0x00000013b8187209 */ /* 0x000fe40007810000 */
[----:B------:R-:W-:Y:S01]  /*1c260*/  FMNMX.FTZ R26, R13, R26, !PT ;  /* 0x0000001a0d1a7209 */ /* 0x000fe20007810000 */
[----:B------:R-:W-:Y:S01]  /*1c270*/  LDSM.16.MT88.4 R56, [R225+0x12000] ;  /* 0x01200000e138783b */ /* 0x000fe20000004200 */
[----:B------:R-:W-:-:S03]  /*1c280*/  FMNMX.FTZ R9, R185, R24, !PT ;  /* 0x00000018b9097209 */ /* 0x000fc60007810000 */
[----:B------:R-:W-:Y:S01]  /*1c290*/  LDSM.16.MT88.4 R64, [R224+0x12000] ;  /* 0x01200000e040783b */ /* 0x000fe20000004200 */
[----:B------:R-:W-:Y:S02]  /*1c2a0*/  FMNMX.FTZ R24, R186, R9, !PT ;  /* 0x00000009ba187209 */ /* 0x000fe40007810000 */
        /* <DEDUP_REMOVED lines=13> */
[----:B------:R-:W-:Y:S03]  /*1c380*/  LDSM.16.MT88.4 R112, [R226+0x16000] ;  /* 0x01600000e270783b */ /* 0x000fe60000004200 */
[----:B------:R-:W-:Y:S01]  /*1c390*/  FMNMX.FTZ R9, R191, R26, !PT ;  /* 0x0000001abf097209 */ /* 0x000fe20007810000 */
[----:B------:R-:W1:Y:S03]  /*1c3a0*/  SHFL.BFLY PT, R24, R19, 0x2, 0x1f ;  /* 0x0c401f0013187f89 */ /* 0x000e6600000e0000 */
[----:B------:R-:W-:Y:S01]  /*1c3b0*/  FMNMX.FTZ R26, R196, R9, !PT ;  /* 0x00000009c41a7209 */ /* 0x000fe20007810000 */
[----:B------:R-:W-:Y:S03]  /*1c3c0*/  LDSM.16.MT88.4 R120, [R225+0x16000] ;  /* 0x01600000e178783b */ /* 0x000fe60000004200 */
[----:B------:R-:W-:Y:S01]  /*1c3d0*/  FMNMX.FTZ R9, R195, R26, !PT ;  /* 0x0000001ac3097209 */ /* 0x000fe20007810000 */
[----:B------:R-:W-:Y:S03]  /*1c3e0*/  LDSM.16.MT88.4 R28, [R228+0x10800] ;  /* 0x01080000e41c783b */ /* 0x000fe60000004200 */
        /* <DEDUP_REMOVED lines=22> */
[----:B------:R-:W-:Y:S01]  /*1c550*/  LDSM.16.MT88.4 R20, [R225+0x10800] ;  /* 0x01080000e114783b */ /* 0x000fe20000004200 */
[----:B------:R-:W-:-:S02]  /*1c560*/  FFMA.FTZ R179, R7, R190, -R189 ;  /* 0x000000be07b37223 */ /* 0x000fc400000108bd */
[-CC-:B------:R-:W-:Y:S02]  /*1c570*/  FFMA.FTZ R182, R16, R190.reuse, -R189.reuse ;  /* 0x000000be10b67223 */ /* 0x180fe400000108bd */
[-C--:B------:R-:W-:Y:S01]  /*1c580*/  FFMA.FTZ R173, R17, R190.reuse, -R189 ;  /* 0x000000be11ad7223 */ /* 0x080fe200000108bd */
[----:B------:R-:W1:Y:S01]  /*1c590*/  MUFU.EX2 R176, R176 ;  /* 0x000000b000b07308 */ /* 0x000e620000000800 */
[-CC-:B------:R-:W-:Y:S01]  /*1c5a0*/  FFMA.FTZ R174, R5, R190.reuse, -R199.reuse ;  /* 0x000000be05ae7223 */ /* 0x180fe200000108c7 */
[----:B------:R-:W-:Y:S01]  /*1c5b0*/  LDSM.16.MT88.4 R16, [R224+0x10800] ;  /* 0x01080000e010783b */ /* 0x000fe20000004200 */
[-CC-:B------:R-:W-:Y:S02]  /*1c5c0*/  FFMA.FTZ R169, R4, R190.reuse, -R199.reuse ;  /* 0x000000be04a97223 */ /* 0x180fe400000108c7 */
[-CC-:B------:R-:W-:Y:S02]  /*1c5d0*/  FFMA.FTZ R168, R6, R190.reuse, -R199.reuse ;  /* 0x000000be06a87223 */ /* 0x180fe400000108c7 */
[----:B------:R-:W2:Y:S01]  /*1c5e0*/  LDSM.16.MT88.4 R4, [R224+0x16000] ;  /* 0x01600000e004783b */ /* 0x000ea20000004200 */
[----:B------:R-:W-:Y:S01]  /*1c5f0*/  MUFU.EX2 R175, R175 ;  /* 0x000000af00af7308 */ /* 0x000fe20000000800 */
[----:B------:R-:W-:-:S02]  /*1c600*/  FFMA.FTZ R9, R14, R190, -R199 ;  /* 0x000000be0e097223 */ /* 0x000fc400000108c7 */
[-CC-:B------:R-:W-:Y:S02]  /*1c610*/  FFMA.FTZ R172, R12, R190.reuse, -R189.reuse ;  /* 0x000000be0cac7223 */ /* 0x180fe400000108bd */
[-CC-:B------:R-:W-:Y:S02]  /*1c620*/  FFMA.FTZ R167, R13, R190.reuse, -R189.reuse ;  /* 0x000000be0da77223 */ /* 0x180fe400000108bd */
[----:B------:R-:W3:Y:S01]  /*1c630*/  LDSM.16.MT88.4 R12, [R228+0x12800] ;  /* 0x01280000e40c783b */ /* 0x000ee20000004200 */
[----:B------:R-:W4:Y:S01]  /*1c640*/  MUFU.EX2 R170, R170 ;  /* 0x000000aa00aa7308 */ /* 0x000f220000000800 */
[----:B-1----:R-:W-:Y:S01]  /*1c650*/  F2FP.PACK_AB R128, R176, R177 ;  /* 0x000000b1b080723e */ /* 0x002fe200000000ff */
[-CC-:B------:R-:W-:Y:S02]  /*1c660*/  FFMA.FTZ R171, R33, R190.reuse, -R189.reuse ;  /* 0x000000be21ab7223 */ /* 0x180fe400000108bd */
[-C--:B------:R-:W-:Y:S02]  /*1c670*/  FFMA.FTZ R8, R32, R190.reuse, -R189 ;  /* 0x000000be20087223 */ /* 0x080fe400000108bd */
[----:B------:R-:W-:Y:S01]  /*1c680*/  LDSM.16.MT88.4 R32, [R226+0x12800] ;  /* 0x01280000e220783b */ /* 0x000fe20000004200 */
[-CC-:B------:R-:W-:Y:S01]  /*1c690*/  FFMA.FTZ R183, R183, R190.reuse, -R199.reuse ;  /* 0x000000beb7b77223 */ /* 0x180fe200000108c7 */
[----:B------:R-:W-:Y:S01]  /*1c6a0*/  MUFU.EX2 R178, R178 ;  /* 0x000000b200b27308 */ /* 0x000fe20000000800 */
[----:B------:R-:W-:-:S02]  /*1c6b0*/  FFMA.FTZ R184, R184, R190, -R199 ;  /* 0x000000beb8b87223 */ /* 0x000fc400000108c7 */
[-CC-:B------:R-:W-:Y:S02]  /*1c6c0*/  FFMA.FTZ R185, R185, R190.reuse, -R199.reuse ;  /* 0x000000beb9b97223 */ /* 0x180fe400000108c7 */
[-C--:B------:R-:W-:Y:S02]  /*1c6d0*/  FFMA.FTZ R186, R186, R190.reuse, -R199 ;  /* 0x000000bebaba7223 */ /* 0x080fe400000108c7 */
[-CC-:B------:R-:W-:Y:S01]  /*1c6e0*/  FFMA.FTZ R192, R192, R190.reuse, -R189.reuse ;  /* 0x000000bec0c07223 */ /* 0x180fe200000108bd */
[----:B------:R-:W1:Y:S01]  /*1c6f0*/  MUFU.EX2 R179, R179 ;  /* 0x000000b300b37308 */ /* 0x000e620000000800 */
[----:B----4-:R-:W-:Y:S01]  /*1c700*/  F2FP.PACK_AB R130, R170, R175 ;  /* 0x000000afaa82723e */ /* 0x010fe200000000ff */
[-CC-:B------:R-:W-:Y:S02]  /*1c710*/  FFMA.FTZ R191, R191, R190.reuse, -R189.reuse ;  /* 0x000000bebfbf7223 */ /* 0x180fe400000108bd */
[-CC-:B------:R-:W-:Y:S02]  /*1c720*/  FFMA.FTZ R196, R196, R190.reuse, -R189.reuse ;  /* 0x000000bec4c47223 */ /* 0x180fe400000108bd */
[----:B------:R-:W-:-:S02]  /*1c730*/  FFMA.FTZ R195, R195, R190, -R189 ;  /* 0x000000bec3c37223 */ /* 0x000fc400000108bd */
[----:B------:R-:W-:Y:S01]  /*1c740*/  MUFU.EX2 R182, R182 ;  /* 0x000000b600b67308 */ /* 0x000fe20000000800 */
[-CC-:B------:R-:W-:Y:S02]  /*1c750*/  FFMA.FTZ R188, R188, R190.reuse, -R189.reuse ;  /* 0x000000bebcbc7223 */ /* 0x180fe400000108bd */
[----:B------:R-:W-:Y:S02]  /*1c760*/  FFMA.FTZ R187, R187, R190, -R189 ;  /* 0x000000bebbbb7223 */ /* 0x000fe400000108bd */
[----:B------:R-:W-:-:S03]  /*1c770*/  FADD.FTZ R176, R177, R176 ;  /* 0x000000b0b1b07221 */ /* 0x000fc60000010000 */
[----:B------:R-:W4:Y:S01]  /*1c780*/  MUFU.EX2 R173, R173 ;  /* 0x000000ad00ad7308 */ /* 0x000f220000000800 */
[----:B-1----:R-:W-:Y:S01]  /*1c790*/  F2FP.PACK_AB R129, R179, R178 ;  /* 0x000000b2b381723e */ /* 0x002fe200000000ff */
[----:B------:R-:W-:Y:S02]  /*1c7a0*/  FADD.FTZ R175, R175, R176 ;  /* 0x000000b0afaf7221 */ /* 0x000fe40000010000 */
[----:B------:R-:W-:Y:S02]  /*1c7b0*/  FADD.FTZ R179, R178, R179 ;  /* 0x000000b3b2b37221 */ /* 0x000fe40000010000 */
[----:B------:R-:W-:Y:S02]  /*1c7c0*/  FADD.FTZ R175, R170, R175 ;  /* 0x000000afaaaf7221 */ /* 0x000fe40000010000 */
[----:B------:R-:W-:Y:S01]  /*1c7d0*/  MUFU.EX2 R174, R174 ;  /* 0x000000ae00ae7308 */ /* 0x000fe20000000800 */
[----:B----4-:R-:W-:-:S07]  /*1c7e0*/  F2FP.PACK_AB R131, R173, R182 ;  /* 0x000000b6ad83723e */ /* 0x010fce00000000ff */
        /* <DEDUP_REMOVED lines=52> */
[----:B----4-:R-:W-:Y:S01]  /*1cb30*/  F2FP.PACK_AB R5, R167, R172 ;  /* 0x000000aca705723e */ /* 0x010fe200000000ff */
[----:B------:R-:W-:-:S02]  /*1cb40*/  FADD.FTZ R174, R174, R175 ;  /* 0x000000afaeae7221 */ /* 0x000fc40000010000 */
[----:B------:R-:W-:Y:S02]  /*1cb50*/  FADD.FTZ R172, R172, R173 ;  /* 0x000000adacac7221 */ /* 0x000fe40000010000 */
        /* <DEDUP_REMOVED lines=41> */
[C---:B-----5:R-:W-:Y:S07]  /*1cdf0*/  HMMA.16816.F32 R52, R4.reuse, R28, R52 ;  /* 0x0000001c0434723c */ /* 0x060fee0000001834 */
[-CC-:B------:R-:W-:Y:S01]  /*1ce00*/  FFMA.FTZ R28, R194, R190.reuse, -R189.reuse ;  /* 0x000000bec21c7223 */ /* 0x180fe200000108bd */
[----:B------:R-:W-:Y:S01]  /*1ce10*/  HMMA.16816.F32 R44, R4, R32, R44 ;  /* 0x00000020042c723c */ /* 0x000fe2000000182c */
[----:B------:R-:W-:-:S02]  /*1ce20*/  FFMA.FTZ R194, R193, R190, -R189 ;  /* 0x000000bec1c27223 */ /* 0x000fc400000108bd */
[----:B------:R5:W1:Y:S05]  /*1ce30*/  MUFU.EX2 R193, R28 ;  /* 0x0000001c00c17308 */ /* 0x000a6a0000000800 */
[C---:B------:R-:W-:Y:S01]  /*1ce40*/  HMMA.16816.F32 R48, R4.reuse, R34, R48 ;  /* 0x000000220430723c */ /* 0x040fe20000001830 */
[----:B------:R-:W-:Y:S02]  /*1ce50*/  LDSM.16.MT88.4 R32, [R224+0x11000] ;  /* 0x01100000e020783b */ /* 0x000fe40000004200 */
[----:B------:R-:W1:Y:S05]  /*1ce60*/  MUFU.EX2 R194, R194 ;  /* 0x000000c200c27308 */ /* 0x000e6a0000000800 */
[C---:B------:R-:W-:Y:S01]  /*1ce70*/  HMMA.16816.F32 R56, R4.reuse, R30, R56 ;  /* 0x0000001e0438723c */ /* 0x040fe20000001838 */
[----:B-----5:R-:W-:Y:S07]  /*1ce80*/  LDSM.16.MT88.4 R28, [R228+0x13000] ;  /* 0x01300000e41c783b */ /* 0x020fee0000004200 */
        /* <DEDUP_REMOVED lines=55> */
[----:B------:R-:W-:Y:S03]  /*1d200*/  MUFU.EX2 R32, R32 ;  /* 0x0000002000207308 */ /* 0x000fe60000000800 */
[C---:B------:R-:W-:Y:S01]  /*1d210*/  HMMA.16816.F32 R128, R4.reuse, R14, R128 ;  /* 0x0000000e0480723c */ /* 0x040fe20000001880 */
[----:B------:R-:W1:Y:S04]  /*1d220*/  LDSM.16.MT88.4 R12, [R228+0x13800] ;  /* 0x01380000e40c783b */ /* 0x000e680000004200 */
[----:B------:R-:W4:Y:S03]  /*1d230*/  MUFU.EX2 R33, R33 ;  /* 0x0000002100217308 */ /* 0x000f260000000800 */
[C---:B------:R-:W-:Y:S07]  /*1d240*/  HMMA.16816.F32 R132, R4.reuse, R34, R132 ;  /* 0x000000220484723c */ /* 0x040fee0000001884 */
[-CC-:B------:R-:W-:Y:S01]  /*1d250*/  FFMA.FTZ R34, R198, R190.reuse, -R199.reuse ;  /* 0x000000bec6227223 */ /* 0x180fe200000108c7 */
[----:B------:R-:W-:Y:S01]  /*1d260*/  HMMA.16816.F32 R36, R4, R28, R36 ;  /* 0x0000001c0424723c */ /* 0x000fe20000001824 */
[----:B------:R-:W-:-:S04]  /*1d270*/  FFMA.FTZ R35, R197, R190, -R199 ;  /* 0x000000bec5237223 */ /* 0x000fc800000108c7 */
[----:B------:R-:W-:Y:S03]  /*1d280*/  MUFU.EX2 R34, R34 ;  /* 0x0000002200227308 */ /* 0x000fe60000000800 */
[C---:B------:R-:W-:Y:S01]  /*1d290*/  HMMA.16816.F32 R40, R4.reuse, R30, R40 ;  /* 0x0000001e0428723c */ /* 0x040fe20000001828 */
[----:B------:R-:W5:Y:S04]  /*1d2a0*/  LDSM.16.MT88.4 R28, [R228+0x11800] ;  /* 0x01180000e41c783b */ /* 0x000f680000004200 */
[----:B------:R-:W1:Y:S03]  /*1d2b0*/  MUFU.EX2 R35, R35 ;  /* 0x0000002300237308 */ /* 0x000e660000000800 */
[C---:B------:R-:W-:Y:S08]  /*1d2c0*/  HMMA.16816.F32 R100, R4.reuse, R24, R100 ;  /* 0x000000180464723c */ /* 0x040ff00000001864 */
[C---:B------:R-:W-:Y:S01]  /*1d2d0*/  HMMA.16816.F32 R104, R4.reuse, R26, R104 ;  /* 0x0000001a0468723c */ /* 0x040fe20000001868 */
[----:B------:R-:W1:Y:S07]  /*1d2e0*/  LDSM.16.MT88.4 R24, [R226+0x11800] ;  /* 0x01180000e218783b */ /* 0x000e6e0000004200 */
[C---:B--2---:R-:W-:Y:S08]  /*1d2f0*/  HMMA.16816.F32 R108, R4.reuse, R20, R108 ;  /* 0x00000014046c723c */ /* 0x044ff0000000186c */
[C---:B------:R-:W-:Y:S01]  /*1d300*/  HMMA.16816.F32 R112, R4.reuse, R22, R112 ;  /* 0x000000160470723c */ /* 0x040fe20000001870 */
[----:B------:R-:W2:Y:S07]  /*1d310*/  LDSM.16.MT88.4 R20, [R225+0x11800] ;  /* 0x01180000e114783b */ /* 0x000eae0000004200 */
[C---:B---3--:R-:W-:Y:S08]  /*1d320*/  HMMA.16816.F32 R116, R4.reuse, R16, R116 ;  /* 0x000000100474723c */ /* 0x048ff00000001874 */
[----:B------:R-:W-:Y:S01]  /*1d330*/  HMMA.16816.F32 R120, R4, R18, R120 ;  /* 0x000000120478723c */ /* 0x000fe20000001878 */
[----:B------:R-:W3:Y:S06]  /*1d340*/  LDSM.16.MT88.4 R16, [R224+0x11800] ;  /* 0x01180000e010783b */ /* 0x000eec0000004200 */
[----:B----4-:R-:W-:Y:S01]  /*1d350*/  F2FP.PACK_AB R4, R33, R32 ;  /* 0x000000202104723e */ /* 0x010fe200000000ff */
[----:B------:R-:W-:Y:S01]  /*1d360*/  FADD.FTZ R32, R32, R185 ;  /* 0x000000b920207221 */ /* 0x000fe20000010000 */
[----:B------:R-:W-:Y:S01]  /*1d370*/  F2FP.PACK_AB R5, R195, R196 ;  /* 0x000000c4c305723e */ /* 0x000fe200000000ff */
[----:B------:R-:W-:Y:S01]  /*1d380*/  FADD.FTZ R196, R196, R191 ;  /* 0x000000bfc4c47221 */ /* 0x000fe20000010000 */
[----:B-1----:R-:W-:Y:S01]  /*1d390*/  F2FP.PACK_AB R6, R35, R34 ;  /* 0x000000222306723e */ /* 0x002fe200000000ff */
[----:B------:R-:W-:Y:S01]  /*1d3a0*/  FADD.FTZ R33, R33, R32 ;  /* 0x0000002021217221 */ /* 0x000fe20000010000 */
[----:B------:R-:W-:Y:S01]  /*1d3b0*/  F2FP.PACK_AB R7, R187, R188 ;  /* 0x000000bcbb07723e */ /* 0x000fe200000000ff */
[----:B------:R-:W-:-:S02]  /*1d3c0*/  FADD.FTZ R195, R195, R196 ;  /* 0x000000c4c3c37221 */ /* 0x000fc40000010000 */
[----:B------:R-:W-:Y:S02]  /*1d3d0*/  FADD.FTZ R34, R34, R33 ;  /* 0x0000002122227221 */ /* 0x000fe40000010000 */
[----:B------:R-:W-:Y:S02]  /*1d3e0*/  FADD.FTZ R188, R188, R195 ;  /* 0x000000c3bcbc7221 */ /* 0x000fe40000010000 */
[----:B------:R-:W-:Y:S01]  /*1d3f0*/  HMMA.16816.F32 R36, R4, R12, R36 ;  /* 0x0000000c0424723c */ /* 0x000fe20000001824 */
[----:B------:R-:W-:Y:S02]  /*1d400*/  FADD.FTZ R204, R35, R34 ;  /* 0x0000002223cc7221 */ /* 0x000fe40000010000 */
[----:B------:R-:W-:-:S03]  /*1d410*/  FADD.FTZ R252, R187, R188 ;  /* 0x000000bcbbfc7221 */ /* 0x000fc60000010000 */
[----:B------:R-:W-:Y:S02]  /*1d420*/  STL [R1], R204 ;  /* 0x000000cc01007387 */ /* 0x000fe40000100800 */
[C---:B------:R-:W-:Y:S02]  /*1d430*/  HMMA.16816.F32 R40, R4.reuse, R14, R40 ;  /* 0x0000000e0428723c */ /* 0x040fe40000001828 */
[----:B------:R-:W1:Y:S06]  /*1d440*/  LDSM.16.MT88.4 R12, [R228+0x15800] ;  /* 0x01580000e40c783b */ /* 0x000e6c0000004200 */
[C---:B-----5:R-:W-:Y:S08]  /*1d450*/  HMMA.16816.F32 R160, R4.reuse, R28, R160 ;  /* 0x0000001c04a0723c */ /* 0x060ff000000018a0 */
        /* <DEDUP_REMOVED lines=30> */
[C---:B------:R-:W-:Y:S08]  /*1d640*/  HMMA.16816.F32 R88, R4.reuse, R30, R88 ;  /* 0x0000001e0458723c */ /* 0x040ff00000001858 */
[C---:B-----5:R-:W-:Y:S08]  /*1d650*/  HMMA.16816.F32 R92, R4.reuse, R24, R92 ;  /* 0x00000018045c723c */ /* 0x060ff0000000185c */
[C---:B------:R-:W-:Y:S08]  /*1d660*/  HMMA.16816.F32 R96, R4.reuse, R26, R96 ;  /* 0x0000001a0460723c */ /* 0x040ff00000001860 */
[C---:B--2---:R-:W-:Y:S08]  /*1d670*/  HMMA.16816.F32 R108, R4.reuse, R20, R108 ;  /* 0x00000014046c723c */ /* 0x044ff0000000186c */
[C---:B------:R-:W-:Y:S08]  /*1d680*/  HMMA.16816.F32 R112, R4.reuse, R22, R112 ;  /* 0x000000160470723c */ /* 0x040ff00000001870 */
[C---:B---3--:R-:W-:Y:S08]  /*1d690*/  HMMA.16816.F32 R116, R4.reuse, R16, R116 ;  /* 0x000000100474723c */ /* 0x048ff00000001874 */
[C---:B------:R-:W-:Y:S08]  /*1d6a0*/  HMMA.16816.F32 R120, R4.reuse, R18, R120 ;  /* 0x000000120478723c */ /* 0x040ff00000001878 */
[C---:B-1----:R-:W-:Y:S08]  /*1d6b0*/  HMMA.16816.F32 R124, R4.reuse, R12, R124 ;  /* 0x0000000c047c723c */ /* 0x042ff0000000187c */
        /* <DEDUP_REMOVED lines=69> */
.L_x_3511:
[----:B------:R-:W-:Y:S02]  /*1db10*/  ULDC.64 UR4, c[0x0][0x118] ;  /* 0x0000460000047ab9 */ /* 0x000fe40000000a00 */
[----:B------:R-:W2:Y:S02]  /*1db20*/  LD.E R6, [R10.64+0x40] ;  /* 0x000040040a067980 */ /* 0x000ea4000c101900 */
[----:B--2---:R-:W-:-:S04]  /*1db30*/  LEA R6, -R6, RZ, 0x6 ;  /* 0x000000ff06067211 */ /* 0x004fc800078e31ff */
[----:B------:R-:W-:Y:S02]  /*1db40*/  SHF.R.S32.HI R4, RZ, 0x1f, R6 ;  /* 0x0000001fff047819 */ /* 0x000fe40000011406 */
.L_x_3512:
[----:B------:R-:W-:Y:S05]  /*1db50*/  BSYNC B0 ;  /* 0x0000000000007941 */ /* 0x000fea0003800000 */
.L_x_3510:
        /* <DEDUP_REMOVED lines=124> */
[----:B-----5:R-:W5:Y:S04]  /*1e320*/  LDSM.16.M88.4 R24, [R233+0x8000] ;  /* 0x00800000e918783b */ /* 0x020f680000000200 */
[----:B---3--:R-:W3:Y:S04]  /*1e330*/  LDSM.16.M88.4 R16, [R233+0x8800] ;  /* 0x00880000e910783b */ /* 0x008ee80000000200 */
[----:B--2---:R-:W2:Y:S04]  /*1e340*/  LDSM.16.M88.4 R4, [R233+0x9000] ;  /* 0x00900000e904783b */ /* 0x004ea80000000200 */
[----:B-1----:R-:W1:Y:S04]  /*1e350*/  LDSM.16.M88.4 R32, [R233+0x9800] ;  /* 0x00980000e920783b */ /* 0x002e680000000200 */
[----:B------:R-:W-:Y:S04]  /*1e360*/  LDSM.16.M88.4 R168, [R232] ;  /* 0x00000000e8a8783b */ /* 0x000fe80000000200 */
[----:B------:R-:W1:Y:S04]  /*1e370*/  LDSM.16.M88.4 R196, [R231] ;  /* 0x00000000e7c4783b */ /* 0x000e680000000200 */
[----:B------:R-:W1:Y:S04]  /*1e380*/  LDSM.16.M88.4 R192, [R223] ;  /* 0x00000000dfc0783b */ /* 0x000e680000000200 */
[----:B------:R-:W1:Y:S04]  /*1e390*/  LDSM.16.M88.4 R180, [R222] ;  /* 0x00000000deb4783b */ /* 0x000e680000000200 */
[----:B----4-:R-:W4:Y:S04]  /*1e3a0*/  LDSM.16.M88.4 R172, [R221] ;  /* 0x00000000ddac783b */ /* 0x010f280000000200 */
[----:B------:R-:W-:Y:S01]  /*1e3b0*/  LDSM.16.M88.4 R176, [R230] ;  /* 0x00000000e6b0783b */ /* 0x000fe20000000200 */
[C---:B-----5:R-:W-:Y:S03]  /*1e3c0*/  HMMA.16816.F32 R28, R184.reuse, R24, RZ ;  /* 0x00000018b81c723c */ /* 0x060fe600000018ff */
[----:B------:R-:W5:Y:S04]  /*1e3d0*/  LD.E R167, [R10.64+0x18c] ;  /* 0x00018c040aa77980 */ /* 0x000f68000c101900 */
[----:B------:R-:W0:Y:S01]  /*1e3e0*/  LDGDEPBAR ;  /* 0x00000000000079af */ /* 0x000e220000000000 */
[C---:B------:R-:W-:Y:S08]  /*1e3f0*/  HMMA.16816.F32 R24, R184.reuse, R26, RZ ;  /* 0x0000001ab818723c */ /* 0x040ff000000018ff */
[C---:B---3--:R-:W-:Y:S08]  /*1e400*/  HMMA.16816.F32 R20, R184.reuse, R16, RZ ;  /* 0x00000010b814723c */ /* 0x048ff000000018ff */
[C---:B--2---:R-:W-:Y:S08]  /*1e410*/  HMMA.16816.F32 R12, R184.reuse, R4, RZ ;  /* 0x00000004b80c723c */ /* 0x044ff000000018ff */
[C---:B------:R-:W-:Y:S08]  /*1e420*/  HMMA.16816.F32 R16, R184.reuse, R18, RZ ;  /* 0x00000012b810723c */ /* 0x040ff000000018ff */
[C---:B------:R-:W-:Y:S08]  /*1e430*/  HMMA.16816.F32 R4, R184.reuse, R6, RZ ;  /* 0x00000006b804723c */ /* 0x040ff000000018ff */
[C---:B-1----:R-:W-:Y:S08]  /*1e440*/  HMMA.16816.F32 R188, R184.reuse, R32, RZ ;  /* 0x00000020b8bc723c */ /* 0x042ff000000018ff */
[----:B------:R-:W-:Y:S01]  /*1e450*/  HMMA.16816.F32 R184, R184, R34, RZ ;  /* 0x00000022b8b8723c */ /* 0x000fe200000018ff */
[----:B------:R-:W1:Y:S07]  /*1e460*/  LDSM.16.M88.4 R32, [R227+0x8000] ;  /* 0x00800000e320783b */ /* 0x000e6e0000000200 */
[C---:B------:R-:W-:Y:S08]  /*1e470*/  HMMA.16816.F32 R28, R168.reuse, R196, R28 ;  /* 0x000000c4a81c723c */ /* 0x040ff0000000181c */
[C---:B------:R-:W-:Y:S01]  /*1e480*/  HMMA.16816.F32 R24, R168.reuse, R198, R24 ;  /* 0x000000c6a818723c */ /* 0x040fe20000001818 */
[----:B------:R-:W2:Y:S07]  /*1e490*/  LDSM.16.M88.4 R196, [R227+0x8800] ;  /* 0x00880000e3c4783b */ /* 0x000eae0000000200 */
[C---:B------:R-:W-:Y:S08]  /*1e4a0*/  HMMA.16816.F32 R20, R168.reuse, R192, R20 ;  /* 0x000000c0a814723c */ /* 0x040ff00000001814 */
[C---:B------:R-:W-:Y:S01]  /*1e4b0*/  HMMA.16816.F32 R16, R168.reuse, R194, R16 ;  /* 0x000000c2a810723c */ /* 0x040fe20000001810 */
[----:B------:R-:W3:Y:S07]  /*1e4c0*/  LDSM.16.M88.4 R192, [R227+0x9000] ;  /* 0x00900000e3c0783b */ /* 0x000eee0000000200 */
[C---:B------:R-:W-:Y:S08]  /*1e4d0*/  HMMA.16816.F32 R12, R168.reuse, R180, R12 ;  /* 0x000000b4a80c723c */ /* 0x040ff0000000180c */
[C---:B------:R-:W-:Y:S01]  /*1e4e0*/  HMMA.16816.F32 R4, R168.reuse, R182, R4 ;  /* 0x000000b6a804723c */ /* 0x040fe20000001804 */
[----:B------:R-:W3:Y:S07]  /*1e4f0*/  LDSM.16.M88.4 R180, [R227+0x9800] ;  /* 0x00980000e3b4783b */ /* 0x000eee0000000200 */
[C---:B----4-:R-:W-:Y:S08]  /*1e500*/  HMMA.16816.F32 R188, R168.reuse, R172, R188 ;  /* 0x000000aca8bc723c */ /* 0x050ff000000018bc */
[----:B------:R-:W-:Y:S01]  /*1e510*/  HMMA.16816.F32 R184, R168, R174, R184 ;  /* 0x000000aea8b8723c */ /* 0x000fe200000018b8 */
[----:B------:R-:W-:Y:S04]  /*1e520*/  LDSM.16.M88.4 R172, [R229] ;  /* 0x00000000e5ac783b */ /* 0x000fe80000000200 */
[----:B------:R-:W4:Y:S03]  /*1e530*/  LDSM.16.M88.4 R168, [R220] ;  /* 0x00000000dca8783b */ /* 0x000f260000000200 */
        /* <DEDUP_REMOVED lines=25> */
[----:B------:R-:W-:Y:S03]  /*1e6d0*/  LDSM.16.M88.4 R172, [R219] ;  /* 0x00000000dbac783b */ /* 0x000fe60000000200 */
[C---:B----4-:R-:W-:Y:S08]  /*1e6e0*/  HMMA.16816.F32 R28, R176.reuse, R168, R28 ;  /* 0x000000a8b01c723c */ /* 0x050ff0000000181c */
[C---:B------:R-:W-:Y:S01]  /*1e6f0*/  HMMA.16816.F32 R24, R176.reuse, R170, R24 ;  /* 0x000000aab018723c */ /* 0x040fe20000001818 */
[----:B------:R-:W3:Y:S07]  /*1e700*/  LDSM.16.M88.4 R168, [R218] ;  /* 0x00000000daa8783b */ /* 0x000eee0000000200 */
[C---:B-1----:R-:W-:Y:S08]  /*1e710*/  HMMA.16816.F32 R20, R176.reuse, R32, R20 ;  /* 0x00000020b014723c */ /* 0x042ff00000001814 */
[C---:B------:R-:W-:Y:S01]  /*1e720*/  HMMA.16816.F32 R16, R176.reuse, R34, R16 ;  /* 0x00000022b010723c */ /* 0x040fe20000001810 */
[----:B------:R-:W1:Y:S07]  /*1e730*/  LDSM.16.M88.4 R32, [R217] ;  /* 0x00000000d920783b */ /* 0x000e6e0000000200 */
[C---:B------:R-:W-:Y:S08]  /*1e740*/  HMMA.16816.F32 R12, R176.reuse, R196, R12 ;  /* 0x000000c4b00c723c */ /* 0x040ff0000000180c */
[C---:B------:R-:W-:Y:S01]  /*1e750*/  HMMA.16816.F32 R4, R176.reuse, R198, R4 ;  /* 0x000000c6b004723c */ /* 0x040fe20000001804 */
[----:B------:R-:W4:Y:S07]  /*1e760*/  LDSM.16.M88.4 R196, [R216] ;  /* 0x00000000d8c4783b */ /* 0x000f2e0000000200 */
[C---:B--2---:R-:W-:Y:S08]  /*1e770*/  HMMA.16816.F32 R188, R176.reuse, R180, R188 ;  /* 0x000000b4b0bc723c */ /* 0x044ff000000018bc */
[----:B------:R-:W-:Y:S01]  /*1e780*/  HMMA.16816.F32 R184, R176, R182, R184 ;  /* 0x000000b6b0b8723c */ /* 0x000fe200000018b8 */
[----:B------:R-:W-:Y:S04]  /*1e790*/  LDSM.16.M88.4 R180, [R227+0xa000] ;  /* 0x00a00000e3b4783b */ /* 0x000fe80000000200 */
[----:B------:R-:W-:Y:S03]  /*1e7a0*/  LDSM.16.M88.4 R176, [R227+0xa800] ;  /* 0x00a80000e3b0783b */ /* 0x000fe60000000200 */
[C---:B---3--:R-:W-:Y:S08]  /*1e7b0*/  HMMA.16816.F32 R20, R192.reuse, R168, R20 ;  /* 0x000000a8c014723c */ /* 0x048ff00000001814 */
[C---:B------:R-:W-:Y:S01]  /*1e7c0*/  HMMA.16816.F32 R16, R192.reuse, R170, R16 ;  /* 0x000000aac010723c */ /* 0x040fe20000001810 */
[----:B------:R-:W2:Y:S07]  /*1e7d0*/  LDSM.16.M88.4 R168, [R230+0x2000] ;  /* 0x00200000e6a8783b */ /* 0x000eae0000000200 */
[C---:B-1----:R-:W-:Y:S08]  /*1e7e0*/  HMMA.16816.F32 R12, R192.reuse, R32, R12 ;  /* 0x00000020c00c723c */ /* 0x042ff0000000180c */
[C---:B------:R-:W-:Y:S01]  /*1e7f0*/  HMMA.16816.F32 R4, R192.reuse, R34, R4 ;  /* 0x00000022c004723c */ /* 0x040fe20000001804 */
[----:B------:R-:W1:Y:S07]  /*1e800*/  LDSM.16.M88.4 R32, [R227+0xb000] ;  /* 0x00b00000e320783b */ /* 0x000e6e0000000200 */
[C---:B------:R-:W-:Y:S08]  /*1e810*/  HMMA.16816.F32 R28, R192.reuse, R172, R28 ;  /* 0x000000acc01c723c */ /* 0x040ff0000000181c */
[C---:B------:R-:W-:Y:S01]  /*1e820*/  HMMA.16816.F32 R24, R192.reuse, R174, R24 ;  /* 0x000000aec018723c */ /* 0x040fe20000001818 */
[----:B------:R-:W3:Y:S07]  /*1e830*/  LDSM.16.M88.4 R172, [R227+0xb800] ;  /* 0x00b80000e3ac783b */ /* 0x000eee0000000200 */
[C---:B----4-:R-:W-:Y:S08]  /*1e840*/  HMMA.16816.F32 R188, R192.reuse, R196, R188 ;  /* 0x000000c4c0bc723c */ /* 0x050ff000000018bc */
[----:B------:R-:W-:Y:S01]  /*1e850*/  HMMA.16816.F32 R184, R192, R198, R184 ;  /* 0x000000c6c0b8723c */ /* 0x000fe200000018b8 */
[----:B------:R-:W-:Y:S04]  /*1e860*/  LDSM.16.M88.4 R192, [R220+0x2000] ;  /* 0x00200000dcc0783b */ /* 0x000fe80000000200 */
[----:B------:R-:W-:Y:S03]  /*1e870*/  LDSM.16.M88.4 R196, [R233+0xc000] ;  /* 0x00c00000e9c4783b */ /* 0x000fe60000000200 */
[C---:B--2---:R-:W-:Y:S08]  /*1e880*/  HMMA.16816.F32 R28, R168.reuse, R180, R28 ;  /* 0x000000b4a81c723c */ /* 0x044ff0000000181c */
        /* <DEDUP_REMOVED lines=20> */
[----:B------:R-:W4:Y:S07]  /*1e9d0*/  LDSM.16.M88.4 R192, [R233+0xc800] ;  /* 0x00c80000e9c0783b */ /* 0x000f2e0000000200 */
[C---:B--2---:R-:W-:Y:S08]  /*1e9e0*/  HMMA.16816.F32 R188, R32.reuse, R168, R188 ;  /* 0x000000a820bc723c */ /* 0x044ff000000018bc */
[----:B------:R-:W-:Y:S01]  /*1e9f0*/  HMMA.16816.F32 R184, R32, R170, R184 ;  /* 0x000000aa20b8723c */ /* 0x000fe200000018b8 */
[----:B------:R-:W-:Y:S04]  /*1ea00*/  LDSM.16.M88.4 R168, [R232+0x4000] ;  /* 0x00400000e8a8783b */ /* 0x000fe80000000200 */
[----:B------:R-:W2:Y:S03]  /*1ea10*/  LDSM.16.M88.4 R32, [R215] ;  /* 0x00000000d720783b */ /* 0x000ea60000000200 */
[C---:B---3--:R-:W-:Y:S08]  /*1ea20*/  HMMA.16816.F32 R28, R172.reuse, R196, R28 ;  /* 0x000000c4ac1c723c */ /* 0x048ff0000000181c */
[C---:B------:R-:W-:Y:S01]  /*1ea30*/  HMMA.16816.F32 R24, R172.reuse, R198, R24 ;  /* 0x000000c6ac18723c */ /* 0x040fe20000001818 */
[----:B------:R-:W3:Y:S07]  /*1ea40*/  LDSM.16.M88.4 R196, [R214] ;  /* 0x00000000d6c4783b */ /* 0x000eee0000000200 */
[C---:B-1----:R-:W-:Y:S08]  /*1ea50*/  HMMA.16816.F32 R12, R172.reuse, R180, R12 ;  /* 0x000000b4ac0c723c */ /* 0x042ff0000000180c */
[C---:B------:R-:W-:Y:S01]  /*1ea60*/  HMMA.16816.F32 R4, R172.reuse, R182, R4 ;  /* 0x000000b6ac04723c */ /* 0x040fe20000001804 */
[----:B------:R-:W1:Y:S07]  /*1ea70*/  LDSM.16.M88.4 R180, [R213] ;  /* 0x00000000d5b4783b */ /* 0x000e6e0000000200 */
[C---:B----4-:R-:W-:Y:S08]  /*1ea80*/  HMMA.16816.F32 R188, R172.reuse, R176, R188 ;  /* 0x000000b0acbc723c */ /* 0x050ff000000018bc */
[C---:B------:R-:W-:Y:S01]  /*1ea90*/  HMMA.16816.F32 R184, R172.reuse, R178, R184 ;  /* 0x000000b2acb8723c */ /* 0x040fe200000018b8 */
[----:B------:R-:W4:Y:S07]  /*1eaa0*/  LDSM.16.M88.4 R176, [R212] ;  /* 0x00000000d4b0783b */ /* 0x000f2e0000000200 */
        /* <DEDUP_REMOVED lines=12> */
[----:B------:R-:W1:Y:S07]  /*1eb70*/  LDSM.16.M88.4 R180, [R227+0xd800] ;  /* 0x00d80000e3b4783b */ /* 0x000e6e0000000200 */
[C---:B----4-:R-:W-:Y:S08]  /*1eb80*/  HMMA.16816.F32 R188, R168.reuse, R176, R188 ;  /* 0x000000b0a8bc723c */ /* 0x050ff000000018bc */
[----:B------:R-:W-:Y:S01]  /*1eb90*/  HMMA.16816.F32 R184, R168, R178, R184 ;  /* 0x000000b2a8b8723c */ /* 0x000fe200000018b8 */
[----:B------:R-:W-:Y:S04]  /*1eba0*/  LDSM.16.M88.4 R176, [R229+0x4000] ;  /* 0x00400000e5b0783b */ /* 0x000fe80000000200 */
[----:B------:R-:W4:Y:S03]  /*1ebb0*/  LDSM.16.M88.4 R168, [R220+0x4000] ;  /* 0x00400000dca8783b */ /* 0x000f260000000200 */
        /* <DEDUP_REMOVED lines=15> */
[----:B------:R-:W4:Y:S07]  /*1ecb0*/  LDSM.16.M88.4 R168, [R233+0xe800] ;  /* 0x00e80000e9a8783b */ /* 0x000f2e0000000200 */
[C---:B--2---:R-:W-:Y:S08]  /*1ecc0*/  HMMA.16816.F32 R20, R176.reuse, R32, R20 ;  /* 0x00000020b014723c */ /* 0x044ff00000001814 */
[C---:B------:R-:W-:Y:S01]  /*1ecd0*/  HMMA.16816.F32 R16, R176.reuse, R34, R16 ;  /* 0x00000022b010723c */ /* 0x040fe20000001810 */
[----:B------:R-:W2:Y:S07]  /*1ece0*/  LDSM.16.M88.4 R32, [R233+0xf000] ;  /* 0x00f00000e920783b */ /* 0x000eae0000000200 */
[C---:B------:R-:W-:Y:S08]  /*1ecf0*/  HMMA.16816.F32 R12, R176.reuse, R192, R12 ;  /* 0x000000c0b00c723c */ /* 0x040ff0000000180c */
[C---:B------:R-:W-:Y:S01]  /*1ed00*/  HMMA.16816.F32 R4, R176.reuse, R194, R4 ;  /* 0x000000c2b004723c */ /* 0x040fe20000001804 */
[----:B------:R-:W2:Y:S07]  /*1ed10*/  LDSM.16.M88.4 R192, [R233+0xf800] ;  /* 0x00f80000e9c0783b */ /* 0x000eae0000000200 */
[C---:B-1----:R-:W-:Y:S08]  /*1ed20*/  HMMA.16816.F32 R188, R176.reuse, R180, R188 ;  /* 0x000000b4b0bc723c */ /* 0x042ff000000018bc */
[----:B------:R-:W-:Y:S01]  /*1ed30*/  HMMA.16816.F32 R184, R176, R182, R184 ;  /* 0x000000b6b0b8723c */ /* 0x000fe200000018b8 */
[----:B------:R-:W-:Y:S04]  /*1ed40*/  LDSM.16.M88.4 R180, [R232+0x6000] ;  /* 0x00600000e8b4783b */ /* 0x000fe80000000200 */
[----:B------:R-:W-:Y:S03]  /*1ed50*/  LDSM.16.M88.4 R176, [R211] ;  /* 0x00000000d3b0783b */ /* 0x000fe60000000200 */
[C---:B---3--:R-:W-:Y:S08]  /*1ed60*/  HMMA.16816.F32 R28, R196.reuse, R172, R28 ;  /* 0x000000acc41c723c */ /* 0x048ff0000000181c */
[C---:B------:R-:W-:Y:S01]  /*1ed70*/  HMMA.16816.F32 R24, R196.reuse, R174, R24 ;  /* 0x000000aec418723c */ /* 0x040fe20000001818 */
[----:B------:R-:W1:Y:S07]  /*1ed80*/  LDSM.16.M88.4 R172, [R210] ;  /* 0x00000000d2ac783b */ /* 0x000e6e0000000200 */
[C---:B----4-:R-:W-:Y:S08]  /*1ed90*/  HMMA.16816.F32 R20, R196.reuse, R168, R20 ;  /* 0x000000a8c414723c */ /* 0x050ff00000001814 */
[C---:B------:R-:W-:Y:S01]  /*1eda0*/  HMMA.16816.F32 R16, R196.reuse, R170, R16 ;  /* 0x000000aac410723c */ /* 0x040fe20000001810 */
[----:B------:R-:W3:Y:S07]  /*1edb0*/  LDSM.16.M88.4 R168, [R209] ;  /* 0x00000000d1a8783b */ /* 0x000eee0000000200 */
[C---:B--2---:R-:W-:Y:S08]  /*1edc0*/  HMMA.16816.F32 R12, R196.reuse, R32, R12 ;  /* 0x00000020c40c723c */ /* 0x044ff0000000180c */
[C---:B------:R-:W-:Y:S01]  /*1edd0*/  HMMA.16816.F32 R4, R196.reuse, R34, R4 ;  /* 0x00000022c404723c */ /* 0x040fe20000001804 */
[----:B------:R-:W2:Y:S07]  /*1ede0*/  LDSM.16.M88.4 R32, [R208] ;  /* 0x00000000d020783b */ /* 0x000eae0000000200 */
[C---:B------:R-:W-:Y:S08]  /*1edf0*/  HMMA.16816.F32 R188, R196.reuse, R192, R188 ;  /* 0x000000c0c4bc723c */ /* 0x040ff000000018bc */
[----:B------:R-:W-:Y:S01]  /*1ee00*/  HMMA.16816.F32 R184, R196, R194, R184 ;  /* 0x000000c2c4b8723c */ /* 0x000fe200000018b8 */
[----:B------:R-:W-:Y:S07]  /*1ee10*/  LDSM.16.M88.4 R192, [R227+0xe800] ;  /* 0x00e80000e3c0783b */ /* 0x000fee0000000200 */
[C---:B-1----:R-:W-:Y:S08]  /*1ee20*/  HMMA.16816.F32 R20, R180.reuse, R172, R20 ;  /* 0x000000acb414723c */ /* 0x042ff00000001814 */
[C---:B------:R-:W-:Y:S01]  /*1ee30*/  HMMA.16816.F32 R16, R180.reuse, R174, R16 ;  /* 0x000000aeb410723c */ /* 0x040fe20000001810 */
[----:B------:R-:W-:Y:S07]  /*1ee40*/  LDSM.16.M88.4 R172, [R230+0x6000] ;  /* 0x00600000e6ac783b */ /* 0x000fee0000000200 */
[C---:B---3--:R-:W-:Y:S08]  /*1ee50*/  HMMA.16816.F32 R12, R180.reuse, R168, R12 ;  /* 0x000000a8b40c723c */ /* 0x048ff0000000180c */
        /* <DEDUP_REMOVED lines=17> */
[----:B------:R-:W2:Y:S07]  /*1ef70*/  LDSM.16.M88.4 R32, [R220+0x7000] ;  /* 0x00700000dc20783b */ /* 0x000eae0000000200 */
[C---:B------:R-:W-:Y:S01]  /*1ef80*/  HMMA.16816.F32 R20, R172.reuse, R192, R20 ;  /* 0x000000c0ac14723c */ /* 0x040fe20000001814 */
[----:B------:R-:W4:Y:S07]  /*1ef90*/  S2R R192, SR_TID.X ;  /* 0x0000000000c07919 */ /* 0x000f2e0000002100 */
[----:B------:R-:W-:Y:S01]  /*1efa0*/  HMMA.16816.F32 R16, R172, R194, R16 ;  /* 0x000000c2ac10723c */ /* 0x000fe20000001810 */
[----:B------:R-:W5:Y:S01]  /*1efb0*/  LDSM.16.M88.4 R172, [R220+0x7800] ;  /* 0x00780000dcac783b */ /* 0x000f620000000200 */
[----:B------:R-:W-:-:S06]  /*1efc0*/  DEPBAR.LE SB0, 0x0 ;  /* 0x000080000000791a */ /* 0x000fcc0000000000 */
[C---:B-1----:R-:W-:Y:S08]  /*1efd0*/  HMMA.16816.F32 R28, R180.reuse, R168, R28 ;  /* 0x000000a8b41c723c */ /* 0x042ff0000000181c */
[----:B------:R-:W-:Y:S01]  /*1efe0*/  HMMA.16816.F32 R24, R180, R170, R24 ;  /* 0x000000aab418723c */ /* 0x000fe20000001818 */
[----:B----4-:R-:W-:-:S07]  /*1eff0*/  IMAD.SHL.U32 R169, R192, 0x2, RZ ;  /* 0x00000002c0a97824 */ /* 0x010fce00078e00ff */
[----:B---3--:R-:W-:Y:S01]  /*1f000*/  HMMA.16816.F32 R20, R180, R176, R20 ;  /* 0x000000b0b414723c */ /* 0x008fe20000001814 */
[----:B------:R-:W-:-:S07]  /*1f010*/  LOP3.LUT R169, R169, 0x6, RZ, 0xc0, !PT ;  /* 0x00000006a9a97812 */ /* 0x000fce00078ec0ff */
[----:B------:R-:W-:Y:S01]  /*1f020*/  HMMA.16816.F32 R16, R180, R178, R16 ;  /* 0x000000b2b410723c */ /* 0x000fe20000001810 */
[----:B------:R-:W-:-:S07]  /*1f030*/  IMAD R168, R250, 0x40, R169 ;  /* 0x00000040faa87824 */ /* 0x000fce00078e02a9 */
[----:B--2---:R-:W-:Y:S01]  /*1f040*/  HMMA.16816.F32 R12, R180, R32, R12 ;  /* 0x00000020b40c723c */ /* 0x004fe2000000180c */
[-C--:B-----5:R-:W-:Y:S01]  /*1f050*/  FMUL.FTZ R178, R31, R167.reuse ;  /* 0x000000a71fb27220 */ /* 0x0a0fe20000410000 */
[----:B------:R-:W-:Y:S01]  /*1f060*/  IADD3 R170, R168, 0x1, RZ ;  /* 0x00000001a8aa7810 */ /* 0x000fe20007ffe0ff */
[----:B------:R-:W-:-:S05]  /*1f070*/  FMUL.FTZ R31, R24, R167 ;  /* 0x000000a7181f7220 */ /* 0x000fca0000410000 */
[----:B------:R-:W-:Y:S01]  /*1f080*/  HMMA.16816.F32 R4, R180, R34, R4 ;  /* 0x00000022b404723c */ /* 0x000fe20000001804 */
[C---:B------:R-:W-:Y:S01]  /*1f090*/  IADD3 R176, R168.reuse, 0x8, RZ ;  /* 0x00000008a8b07810 */ /* 0x040fe20007ffe0ff */
[----:B------:R-:W-:Y:S01]  /*1f0a0*/  FMUL.FTZ R24, R25, R167 ;  /* 0x000000a719187220 */ /* 0x000fe20000410000 */
[----:B------:R-:W-:Y:S01]  /*1f0b0*/  I2F R171, R170 ;  /* 0x000000aa00ab7306 */ /* 0x000fe20000201400 */
[----:B------:R-:W-:-:S03]  /*1f0c0*/  IADD3 R32, R168, 0x9, RZ ;  /* 0x00000009a8207810 */ /* 0x000fc60007ffe0ff */
[-C--:B------:R-:W-:Y:S02]  /*1f0d0*/  FMUL.FTZ R34, R28, R167.reuse ;  /* 0x000000a71c227220 */ /* 0x080fe40000410000 */
[-C--:B------:R-:W-:Y:S02]  /*1f0e0*/  FMUL.FTZ R28, R29, R167.reuse ;  /* 0x000000a71d1c7220 */ /* 0x080fe40000410000 */
[----:B------:R-:W1:Y:S01]  /*1f0f0*/  MUFU.TANH R178, R178 ;  /* 0x000000b200b27308 */ /* 0x000e620000002400 */
[-C--:B------:R-:W-:Y:S02]  /*1f100*/  FMUL.FTZ R27, R27, R167.reuse ;  /* 0x000000a71b1b7220 */ /* 0x080fe40000410000 */
[-C--:B------:R-:W-:Y:S01]  /*1f110*/  FMUL.FTZ R29, R26, R167.reuse ;  /* 0x000000a71a1d7220 */ /* 0x080fe20000410000 */
[----:B------:R-:W-:Y:S01]  /*1f120*/  HMMA.16816.F32 R188, R180, R172, R188 ;  /* 0x000000acb4bc723c */ /* 0x000fe200000018bc */
[----:B------:R-:W-:-:S03]  /*1f130*/  FMUL.FTZ R26, R20, R167 ;  /* 0x000000a7141a7220 */ /* 0x000fc60000410000 */
[----:B------:R-:W-:Y:S01]  /*1f140*/  I2F R33, R176 ;  /* 0x000000b000217306 */ /* 0x000fe20000201400 */
[-C--:B------:R-:W-:Y:S02]  /*1f150*/  FMUL.FTZ R20, R21, R167.reuse ;  /* 0x000000a715147220 */ /* 0x080fe40000410000 */
[-C--:B------:R-:W-:Y:S01]  /*1f160*/  FMUL.FTZ R22, R22, R167.reuse ;  /* 0x000000a716167220 */ /* 0x080fe20000410000 */
[----:B------:R-:W-:Y:S04]  /*1f170*/  HMMA.16816.F32 R184, R180, R174, R184 ;  /* 0x000000aeb4b8723c */ /* 0x000fe800000018b8 */
[----:B------:R-:W-:Y:S01]  /*1f180*/  MUFU.TANH R31, R31 ;  /* 0x0000001f001f7308 */ /* 0x000fe20000002400 */
[C---:B------:R-:W-:Y:S02]  /*1f190*/  IADD3 R177, R168.reuse, 0x10, RZ ;  /* 0x00000010a8b17810 */ /* 0x040fe40007ffe0ff */
[----:B------:R-:W-:Y:S01]  /*1f1a0*/  IADD3 R172, R168, 0x11, RZ ;  /* 0x00000011a8ac7810 */ /* 0x000fe20007ffe0ff */
[----:B------:R-:W-:-:S04]  /*1f1b0*/  FMUL.FTZ R23, R23, R167 ;  /* 0x000000a717177220 */ /* 0x000fc80000410000 */
[----:B------:R-:W-:Y:S01]  /*1f1c0*/  I2F R179, R32 ;  /* 0x0000002000b37306 */ /* 0x000fe20000201400 */
[----:B------:R-:W-:-:S07]  /*1f1d0*/  FMUL.FTZ R21, R16, R167 ;  /* 0x000000a710157220 */ /* 0x000fce0000410000 */
[----:B------:R-:W-:Y:S01]  /*1f1e0*/  MUFU.TANH R28, R28 ;  /* 0x0000001c001c7308 */ /* 0x000fe20000002400 */
[----:B------:R-:W-:-:S07]  /*1f1f0*/  IADD3 R180, R168, 0x18, RZ ;  /* 0x00000018a8b47810 */ /* 0x000fce0007ffe0ff */
[----:B------:R-:W2:Y:S01]  /*1f200*/  MUFU.TANH R24, R24 ;  /* 0x0000001800187308 */ /* 0x000ea20000002400 */
[----:B------:R-:W-:-:S07]  /*1f210*/  FMUL.FTZ R18, R18, R167 ;  /* 0x000000a712127220 */ /* 0x000fce0000410000 */
[----:B------:R3:W-:Y:S01]  /*1f220*/  MUFU.TANH R183, R27 ;  /* 0x0000001b00b77308 */ /* 0x0007e20000002400 */
[-C--:B------:R-:W-:Y:S02]  /*1f230*/  FMUL.FTZ R12, R12, R167.reuse ;  /* 0x000000a70c0c7220 */ /* 0x080fe40000410000 */
[----:B------:R-:W-:-:S05]  /*1f240*/  FMUL.FTZ R182, R19, R167 ;  /* 0x000000a713b67220 */ /* 0x000fca0000410000 */
[----:B------:R-:W-:Y:S01]  /*1f250*/  MUFU.TANH R29, R29 ;  /* 0x0000001d001d7308 */ /* 0x000fe20000002400 */
[----:B------:R-:W-:Y:S01]  /*1f260*/  FMUL.FTZ R13, R13, R167 ;  /* 0x000000a70d0d7220 */ /* 0x000fe20000410000 */
[----:B------:R-:W-:-:S06]  /*1f270*/  IADD3 R174, R168, 0x19, RZ ;  /* 0x00000019a8ae7810 */ /* 0x000fcc0007ffe0ff */
[----:B------:R-:W-:Y:S01]  /*1f280*/  I2F R35, R177 ;  /* 0x000000b100237306 */ /* 0x000fe20000201400 */
[-C--:B---3--:R-:W-:Y:S02]  /*1f290*/  FMUL.FTZ R27, R15, R167.reuse ;  /* 0x000000a70f1b7220 */ /* 0x088fe40000410000 */
[----:B------:R-:W-:-:S05]  /*1f2a0*/  FMUL.FTZ R15, R5, R167 ;  /* 0x000000a7050f7220 */ /* 0x000fca0000410000 */
[----:B------:R-:W-:Y:S01]  /*1f2b0*/  I2F R173, R172 ;  /* 0x000000ac00ad7306 */ /* 0x000fe20000201400 */
[----:B-1----:R-:W-:Y:S01]  /*1f2c0*/  FFMA.FTZ R5, R0, R171, R178 ;  /* 0x000000ab00057223 */ /* 0x002fe200000100b2 */
[----:B------:R-:W-:-:S06]  /*1f2d0*/  ISETP.GE.AND P6, PT, R170, R3, PT ;  /* 0x00000003aa00720c */ /* 0x000fcc0003fc6270 */
[----:B------:R-:W-:Y:S01]  /*1f2e0*/  MUFU.TANH R20, R20 ;  /* 0x0000001400147308 */ /* 0x000fe20000002400 */
[----:B------:R-:W-:-:S07]  /*1f2f0*/  FMUL.FTZ R14, R14, R167 ;  /* 0x000000a70e0e7220 */ /* 0x000fce0000410000 */
[----:B------:R-:W1:Y:S01]  /*1f300*/  MUFU.TANH R22, R22 ;  /* 0x0000001600167308 */ /* 0x000e620000002400 */
[-C--:B------:R-:W-:Y:S01]  /*1f310*/  FMUL.FTZ R4, R4, R167.reuse ;  /* 0x000000a704047220 */ /* 0x080fe20000410000 */
[----:B------:R-:W-:Y:S01]  /*1f320*/  ISETP.GE.AND P5, PT, R176, R2, PT ;  /* 0x00000002b000720c */ /* 0x000fe20003fa6270 */
[----:B------:R-:W-:Y:S01]  /*1f330*/  FMUL.FTZ R16, R17, R167 ;  /* 0x000000a711107220 */ /* 0x000fe20000410000 */
[----:B------:R-:W-:-:S04]  /*1f340*/  IADD3 R194, R168, 0x20, RZ ;  /* 0x00000020a8c27810 */ /* 0x000fc80007ffe0ff */
[----:B------:R-:W3:Y:S01]  /*1f350*/  MUFU.TANH R26, R26 ;  /* 0x0000001a001a7308 */ /* 0x000ee20000002400 */
[----:B------:R-:W-:Y:S01]  /*1f360*/  FSEL R5, R5, -INF , !P6 ;  /* 0xff80000005057808 */ /* 0x000fe20007000000 */
[----:B--2---:R-:W-:-:S06]  /*1f370*/  FFMA.FTZ R24, R0, R179, R24 ;  /* 0x000000b300187223 */ /* 0x004fcc0000010018 */
[----:B------:R-:W2:Y:S01]  /*1f380*/  MUFU.TANH R23, R23 ;  /* 0x0000001700177308 */ /* 0x000ea20000002400 */
[----:B------:R-:W-:-:S07]  /*1f390*/  ISETP.GE.AND P4, PT, R170, R2, PT ;  /* 0x00000002aa00720c */ /* 0x000fce0003f86270 */
[----:B------:R-:W-:Y:S01]  /*1f3a0*/  I2F R181, R180 ;  /* 0x000000b400b57306 */ /* 0x000fe20000201400 */
[----:B------:R-:W-:-:S07]  /*1f3b0*/  ISETP.GE.AND P6, PT, R32, R2, PT ;  /* 0x000000022000720c */ /* 0x000fce0003fc6270 */
[----:B------:R-:W4:Y:S08]  /*1f3c0*/  MUFU.TANH R21, R21 ;  /* 0x0000001500157308 */ /* 0x000f300000002400 */
[----:B------:R5:W-:Y:S01]  /*1f3d0*/  MUFU.TANH R25, R12 ;  /* 0x0000000c00197308 */ /* 0x000be20000002400 */
[----:B------:R-:W-:-:S07]  /*1f3e0*/  FMUL.FTZ R170, R7, R167 ;  /* 0x000000a707aa7220 */ /* 0x000fce0000410000 */
[----:B------:R-:W1:Y:S01]  /*1f3f0*/  MUFU.TANH R18, R18 ;  /* 0x0000001200127308 */ /* 0x000e620000002400 */
[----:B-----5:R-:W-:-:S07]  /*1f400*/  FFMA.FTZ R12, R0, R33, R31 ;  /* 0x00000021000c7223 */ /* 0x020fce000001001f */
[----:B------:R5:W-:Y:S01]  /*1f410*/  MUFU.TANH R17, R13 ;  /* 0x0000000d00117308 */ /* 0x000be20000002400 */
[----:B------:R-:W-:Y:S02]  /*1f420*/  FSEL R12, R12, -INF , !P5 ;  /* 0xff8000000c0c7808 */ /* 0x000fe40006800000 */
[----:B------:R-:W-:-:S05]  /*1f430*/  ISETP.GE.AND P5, PT, R32, R3, PT ;  /* 0x000000032000720c */ /* 0x000fca0003fa6270 */
[----:B------:R-:W-:Y:S01]  /*1f440*/  I2F R175, R174 ;  /* 0x000000ae00af7306 */ /* 0x000fe20000201400 */
[----:B------:R-:W-:Y:S01]  /*1f450*/  FSEL R7, R24, -INF , !P6 ;  /* 0xff80000018077808 */ /* 0x000fe20007000000 */
[----:B-1----:R-:W-:-:S06]  /*1f460*/  FFMA.FTZ R22, R0, R35, R22 ;  /* 0x0000002300167223 */ /* 0x002fcc0000010016 */
[----:B------:R-:W1:Y:S01]  /*1f470*/  MUFU.TANH R182, R182 ;  /* 0x000000b600b67308 */ /* 0x000e620000002400 */
[----:B-----5:R-:W-:Y:S02]  /*1f480*/  FFMA.FTZ R13, R0, R171, R28 ;  /* 0x000000ab000d7223 */ /* 0x020fe4000001001c */
[----:B------:R-:W-:-:S05]  /*1f490*/  FMUL.FTZ R171, R6, R167 ;  /* 0x000000a706ab7220 */ /* 0x000fca0000410000 */
[----:B------:R5:W-:Y:S01]  /*1f4a0*/  MUFU.TANH R195, R14 ;  /* 0x0000000e00c37308 */ /* 0x000be20000002400 */
[----:B------:R-:W-:Y:S01]  /*1f4b0*/  FSEL R13, R13, -INF , !P4 ;  /* 0xff8000000d0d7808 */ /* 0x000fe20006000000 */
[----:B------:R-:W-:-:S06]  /*1f4c0*/  FFMA.FTZ R6, R0, R33, R29 ;  /* 0x0000002100067223 */ /* 0x000fcc000001001d */
[----:B------:R1:W-:Y:S01]  /*1f4d0*/  MUFU.TANH R19, R4 ;  /* 0x0000000400137308 */ /* 0x0003e20000002400 */
[----:B------:R-:W-:Y:S01]  /*1f4e0*/  ISETP.GE.AND P4, PT, R176, R3, PT ;  /* 0x00000003b000720c */ /* 0x000fe20003f86270 */
[----:B------:R-:W-:Y:S01]  /*1f4f0*/  FFMA.FTZ R24, R0, R173, R20 ;  /* 0x000000ad00187223 */ /* 0x000fe20000010014 */
[----:B-----5:R-:W-:-:S05]  /*1f500*/  IADD3 R14, R168, 0x21, RZ ;  /* 0x00000021a80e7810 */ /* 0x020fca0007ffe0ff */
[----:B------:R-:W5:Y:S01]  /*1f510*/  I2F R192, R194 ;  /* 0x000000c200c07306 */ /* 0x000f620000201400 */
[----:B------:R-:W-:Y:S01]  /*1f520*/  ISETP.GE.AND P6, PT, R177, R3, PT ;  /* 0x00000003b100720c */ /* 0x000fe20003fc6270 */
[----:B-1----:R-:W-:-:S06]  /*1f530*/  FFMA.FTZ R4, R0, R179, R183 ;  /* 0x000000b300047223 */ /* 0x002fcc00000100b7 */
[----:B------:R-:W1:Y:S01]  /*1f540*/  I2F R28, R14 ;  /* 0x0000000e001c7306 */ /* 0x000e620000201400 */
[----:B------:R-:W-:Y:S02]  /*1f550*/  IADD3 R29, R168, 0x29, RZ ;  /* 0x00000029a81d7810 */ /* 0x000fe40007ffe0ff */
[----:B------:R-:W-:Y:S02]  /*1f560*/  FSEL R4, R4, -INF , !P5 ;  /* 0xff80000004047808 */ /* 0x000fe40006800000 */
[----:B------:R-:W-:-:S03]  /*1f570*/  ISETP.GE.AND P5, PT, R172, R2, PT ;  /* 0x00000002ac00720c */ /* 0x000fc60003fa6270 */
[----:B------:R-:W1:Y:S01]  /*1f580*/  MUFU.TANH R16, R16 ;  /* 0x0000001000107308 */ /* 0x000e620000002400 */
[----:B------:R-:W-:Y:S01]  /*1f590*/  FSEL R6, R6, -INF , !P4 ;  /* 0xff80000006067808 */ /* 0x000fe20006000000 */
[C---:B---3--:R-:W-:Y:S01]  /*1f5a0*/  FFMA.FTZ R26, R0.reuse, R35, R26 ;  /* 0x00000023001a7223 */ /* 0x048fe2000001001a */
[----:B------:R-:W-:Y:S01]  /*1f5b0*/  ISETP.GE.AND P4, PT, R177, R2, PT ;  /* 0x00000002b100720c */ /* 0x000fe20003f86270 */
[----:B--2---:R-:W-:-:S04]  /*1f5c0*/  FFMA.FTZ R193, R0, R173, R23 ;  /* 0x000000ad00c17223 */ /* 0x004fc80000010017 */
[----:B------:R-:W-:Y:S01]  /*1f5d0*/  MUFU.TANH R27, R27 ;  /* 0x0000001b001b7308 */ /* 0x000fe20000002400 */
[----:B------:R-:W-:Y:S01]  /*1f5e0*/  FSEL R20, R22, -INF , !P6 ;  /* 0xff80000016147808 */ /* 0x000fe20007000000 */
[----:B----4-:R-:W-:Y:S01]  /*1f5f0*/  FFMA.FTZ R21, R0, R181, R21 ;  /* 0x000000b500157223 */ /* 0x010fe20000010015 */
[----:B------:R-:W-:Y:S01]  /*1f600*/  FSEL R23, R24, -INF , !P5 ;  /* 0xff80000018177808 */ /* 0x000fe20006800000 */
[----:B------:R-:W-:Y:S01]  /*1f610*/  FMUL.FTZ R24, R189, R167 ;  /* 0x000000a7bd187220 */ /* 0x000fe20000410000 */
[----:B------:R-:W-:Y:S01]  /*1f620*/  ISETP.GE.AND P6, PT, R180, R2, PT ;  /* 0x00000002b400720c */ /* 0x000fe20003fc6270 */
[----:B------:R-:W-:Y:S01]  /*1f630*/  FFMA.FTZ R189, R0, R181, R18 ;  /* 0x000000b500bd7223 */ /* 0x000fe20000010012 */
[----:B------:R-:W-:Y:S01]  /*1f640*/  IADD3 R31, R168, 0x28, RZ ;  /* 0x00000028a81f7810 */ /* 0x000fe20007ffe0ff */
[----:B------:R-:W-:Y:S01]  /*1f650*/  MUFU.TANH R15, R15 ;  /* 0x0000000f000f7308 */ /* 0x000fe20000002400 */
[----:B------:R-:W-:Y:S01]  /*1f660*/  ISETP.GE.AND P5, PT, R180, R3, PT ;  /* 0x00000003b400720c */ /* 0x000fe20003fa6270 */
[----:B------:R-:W-:Y:S01]  /*1f670*/  FFMA.FTZ R182, R0, R175, R182 ;  /* 0x000000af00b67223 */ /* 0x000fe200000100b6 */
[----:B------:R-:W-:-:S05]  /*1f680*/  FSEL R178, R26, -INF , !P4 ;  /* 0xff8000001ab27808 */ /* 0x000fca0006000000 */
[----:B------:R-:W2:Y:S01]  /*1f690*/  I2F R33, R29 ;  /* 0x0000001d00217306 */ /* 0x000ea20000201400 */
[-C--:B------:R-:W-:Y:S02]  /*1f6a0*/  ISETP.GE.AND P4, PT, R172, R3.reuse, PT ;  /* 0x00000003ac00720c */ /* 0x080fe40003f86270 */
[----:B------:R-:W-:Y:S01]  /*1f6b0*/  FSEL R22, R21, -INF , !P6 ;  /* 0xff80000015167808 */ /* 0x000fe20007000000 */
[----:B-----5:R-:W-:Y:S01]  /*1f6c0*/  FFMA.FTZ R25, R0, R192, R25 ;  /* 0x000000c000197223 */ /* 0x020fe20000010019 */
[----:B------:R-:W-:Y:S02]  /*1f6d0*/  ISETP.GE.AND P6, PT, R174, R3, PT ;  /* 0x00000003ae00720c */ /* 0x000fe40003fc6270 */
[----:B------:R-:W-:Y:S01]  /*1f6e0*/  FSEL R189, R189, -INF , !P5 ;  /* 0xff800000bdbd7808 */ /* 0x000fe20006800000 */
[----:B------:R-:W3:Y:S01]  /*1f6f0*/  I2F R32, R31 ;  /* 0x0000001f00207306 */ /* 0x000ee20000201400 */
[----:B------:R-:W-:Y:S01]  /*1f700*/  ISETP.GE.AND P5, PT, R194, R2, PT ;  /* 0x00000002c200720c */ /* 0x000fe20003fa6270 */
[----:B------:R-:W-:Y:S01]  /*1f710*/  FFMA.FTZ R195, R0, R192, R195 ;  /* 0x000000c000c37223 */ /* 0x000fe200000100c3 */
[----:B------:R-:W-:Y:S01]  /*1f720*/  FSEL R193, R193, -INF , !P4 ;  /* 0xff800000c1c17808 */ /* 0x000fe20006000000 */
[-C--:B------:R-:W-:Y:S01]  /*1f730*/  FMUL.FTZ R188, R188, R167.reuse ;  /* 0x000000a7bcbc7220 */ /* 0x080fe20000410000 */
[----:B------:R-:W-:Y:S01]  /*1f740*/  ISETP.GE.AND P4, PT, R174, R2, PT ;  /* 0x00000002ae00720c */ /* 0x000fe20003f86270 */
[----:B-1----:R-:W-:Y:S01]  /*1f750*/  FFMA.FTZ R17, R0, R28, R17 ;  /* 0x0000001c00117223 */ /* 0x002fe20000010011 */
[----:B------:R-:W-:Y:S01]  /*1f760*/  FSEL R192, R182, -INF , !P6 ;  /* 0xff800000b6c07808 */ /* 0x000fe20007000000 */
[----:B------:R1:W-:Y:S01]  /*1f770*/  MUFU.TANH R18, R24 ;  /* 0x0000001800127308 */ /* 0x0003e20000002400 */
[----:B------:R-:W-:Y:S01]  /*1f780*/  FMUL.FTZ R174, R190, R167 ;  /* 0x000000a7beae7220 */ /* 0x000fe20000410000 */
[----:B------:R-:W-:Y:S01]  /*1f790*/  ISETP.GE.AND P6, PT, R14, R2, PT ;  /* 0x000000020e00720c */ /* 0x000fe20003fc6270 */
[----:B------:R-:W-:Y:S01]  /*1f7a0*/  FFMA.FTZ R21, R0, R175, R16 ;  /* 0x000000af00157223 */ /* 0x000fe20000010010 */
[----:B------:R-:W-:-:S02]  /*1f7b0*/  FSEL R190, R25, -INF , !P5 ;  /* 0xff80000019be7808 */ /* 0x000fc40006800000 */
[----:B------:R-:W-:Y:S02]  /*1f7c0*/  ISETP.GE.AND P5, PT, R14, R3, PT ;  /* 0x000000030e00720c */ /* 0x000fe40003fa6270 */
[----:B------:R-:W4:Y:S01]  /*1f7d0*/  MUFU.TANH R170, R170 ;  /* 0x000000aa00aa7308 */ /* 0x000f220000002400 */
[----:B------:R-:W-:Y:S01]  /*1f7e0*/  IADD3 R35, R168, 0x31, RZ ;  /* 0x00000031a8237810 */ /* 0x000fe20007ffe0ff */
[----:B--2---:R-:W-:Y:S01]  /*1f7f0*/  FFMA.FTZ R15, R0, R33, R15 ;  /* 0x00000021000f7223 */ /* 0x004fe2000001000f */
[----:B------:R-:W-:Y:S01]  /*1f800*/  IADD3 R176, R168, 0x30, RZ ;  /* 0x00000030a8b07810 */ /* 0x000fe20007ffe0ff */
[----:B-1----:R-:W-:-:S04]  /*1f810*/  FFMA.FTZ R24, R0, R28, R27 ;  /* 0x0000001c00187223 */ /* 0x002fc8000001001b */
[----:B------:R1:W-:Y:S01]  /*1f820*/  MUFU.TANH R180, R188 ;  /* 0x000000bc00b47308 */ /* 0x0003e20000002400 */
[----:B------:R-:W-:Y:S01]  /*1f830*/  FSEL R21, R21, -INF , !P4 ;  /* 0xff80000015157808 */ /* 0x000fe20006000000 */
[----:B------:R-:W-:Y:S01]  /*1f840*/  FMUL.FTZ R186, R186, R167 ;  /* 0x000000a7baba7220 */ /* 0x000fe20000410000 */
[----:B------:R-:W-:Y:S02]  /*1f850*/  IADD3 R172, R168, 0x38, RZ ;  /* 0x00000038a8ac7810 */ /* 0x000fe40007ffe0ff */
[----:B------:R-:W-:Y:S02]  /*1f860*/  FSEL R24, R24, -INF , !P5 ;  /* 0xff80000018187808 */ /* 0x000fe40006800000 */
[----:B------:R-:W-:Y:S01]  /*1f870*/  ISETP.GE.AND P4, PT, R194, R3, PT ;  /* 0x00000003c200720c */ /* 0x000fe20003f86270 */
[----:B------:R-:W2:Y:S01]  /*1f880*/  MUFU.TANH R171, R171 ;  /* 0x000000ab00ab7308 */ /* 0x000ea20000002400 */
[----:B------:R-:W-:Y:S02]  /*1f890*/  ISETP.GE.AND P5, PT, R29, R2, PT ;  /* 0x000000021d00720c */ /* 0x000fe40003fa6270 */
[----:B-1----:R-:W-:Y:S01]  /*1f8a0*/  FSEL R188, R17, -INF , !P6 ;  /* 0xff80000011bc7808 */ /* 0x002fe20007000000 */
[----:B------:R-:W-:-:S04]  /*1f8b0*/  FMUL.FTZ R17, R184, R167 ;  /* 0x000000a7b8117220 */ /* 0x000fc80000410000 */
[----:B------:R-:W1:Y:S01]  /*1f8c0*/  I2F R173, R35 ;  /* 0x0000002300ad7306 */ /* 0x000e620000201400 */
[----:B------:R-:W-:Y:S01]  /*1f8d0*/  FMUL.FTZ R14, R191, R167 ;  /* 0x000000a7bf0e7220 */ /* 0x000fe20000410000 */
[----:B------:R-:W-:Y:S01]  /*1f8e0*/  FSEL R25, R195, -INF , !P4 ;  /* 0xff800000c3197808 */ /* 0x000fe20006000000 */
[----:B---3--:R-:W-:Y:S01]  /*1f8f0*/  FFMA.FTZ R19, R0, R32, R19 ;  /* 0x0000002000137223 */ /* 0x008fe20000010013 */
[----:B------:R-:W-:Y:S02]  /*1f900*/  FSEL R26, R15, -INF , !P5 ;  /* 0xff8000000f1a7808 */ /* 0x000fe40006800000 */
[----:B------:R-:W-:Y:S02]  /*1f910*/  ISETP.GE.AND P4, PT, R31, R2, PT ;  /* 0x000000021f00720c */ /* 0x000fe40003f86270 */
[----:B------:R-:W3:Y:S02]  /*1f920*/  I2F R177, R176 ;  /* 0x000000b000b17306 */ /* 0x000ee40000201400 */
[----:B------:R-:W-:-:S06]  /*1f930*/  FSEL R27, R19, -INF , !P4 ;  /* 0xff800000131b7808 */ /* 0x000fcc0006000000 */
[----:B------:R-:W5:Y:S01]  /*1f940*/  MUFU.TANH R174, R174 ;  /* 0x000000ae00ae7308 */ /* 0x000f620000002400 */
[----:B------:R-:W-:-:S07]  /*1f950*/  FMUL.FTZ R19, R30, R167 ;  /* 0x000000a71e137220 */ /* 0x000fce0000410000 */
[----:B------:R-:W-:Y:S01]  /*1f960*/  I2F R179, R172 ;  /* 0x000000ac00b37306 */ /* 0x000fe20000201400 */
[----:B----4-:R-:W-:-:S07]  /*1f970*/  FFMA.FTZ R170, R0, R33, R170 ;  /* 0x0000002100aa7223 */ /* 0x010fce00000100aa */
[----:B------:R-:W4:Y:S01]  /*1f980*/  MUFU.TANH R17, R17 ;  /* 0x0000001100117308 */ /* 0x000f220000002400 */
[----:B------:R-:W-:-:S07]  /*1f990*/  ISETP.GE.AND P4, PT, R29, R3, PT ;  /* 0x000000031d00720c */ /* 0x000fce0003f86270 */
[----:B------:R-:W3:Y:S01]  /*1f9a0*/  MUFU.TANH R15, R186 ;  /* 0x000000ba000f7308 */ /* 0x000ee20000002400 */
[----:B------:R-:W-:Y:S01]  /*1f9b0*/  ISETP.GE.AND P6, PT, R31, R3, PT ;  /* 0x000000031f00720c */ /* 0x000fe20003fc6270 */
[----:B--2---:R-:W-:-:S06]  /*1f9c0*/  FFMA.FTZ R31, R0, R32, R171 ;  /* 0x00000020001f7223 */ /* 0x004fcc00000100ab */
[----:B------:R-:W2:Y:S01]  /*1f9d0*/  MUFU.TANH R14, R14 ;  /* 0x0000000e000e7308 */ /* 0x000ea20000002400 */
[----:B------:R-:W-:Y:S01]  /*1f9e0*/  FSEL R30, R170, -INF , !P4 ;  /* 0xff800000aa1e7808 */ /* 0x000fe20006000000 */
[----:B-1----:R-:W-:Y:S01]  /*1f9f0*/  FFMA.FTZ R29, R0, R173, R18 ;  /* 0x000000ad001d7223 */ /* 0x002fe20000010012 */
[----:B------:R-:W-:Y:S01]  /*1fa00*/  IADD3 R16, R168, 0x39, RZ ;  /* 0x00000039a8107810 */ /* 0x000fe20007ffe0ff */
[-C--:B------:R-:W-:Y:S01]  /*1fa10*/  FMUL.FTZ R185, R185, R167.reuse ;  /* 0x000000a7b9b97220 */ /* 0x080fe20000410000 */
[----:B------:R-:W-:Y:S01]  /*1fa20*/  ISETP.GE.AND P4, PT, R35, R2, PT ;  /* 0x000000022300720c */ /* 0x000fe20003f86270 */
[----:B------:R-:W-:Y:S02]  /*1fa30*/  FMUL.FTZ R187, R187, R167 ;  /* 0x000000a7bbbb7220 */ /* 0x000fe40000410000 */
[----:B------:R-:W-:Y:S01]  /*1fa40*/  I2F R169, R168 ;  /* 0x000000a800a97306 */ /* 0x000fe20000201400 */
[CC--:B---3--:R-:W-:Y:S02]  /*1fa50*/  FFMA.FTZ R28, R0.reuse, R177.reuse, R180 ;  /* 0x000000b1001c7223 */ /* 0x0c8fe400000100b4 */
[----:B-----5:R-:W-:-:S05]  /*1fa60*/  FFMA.FTZ R174, R0, R177, R174 ;  /* 0x000000b100ae7223 */ /* 0x020fca00000100ae */
[----:B------:R-:W-:Y:S01]  /*1fa70*/  MUFU.TANH R34, R34 ;  /* 0x0000002200227308 */ /* 0x000fe20000002400 */
[CC--:B----4-:R-:W-:Y:S01]  /*1fa80*/  FFMA.FTZ R177, R0.reuse, R179.reuse, R17 ;  /* 0x000000b300b17223 */ /* 0x0d0fe20000010011 */
[----:B------:R-:W-:Y:S01]  /*1fa90*/  FSEL R31, R31, -INF , !P6 ;  /* 0xff8000001f1f7808 */ /* 0x000fe20007000000 */
[----:B------:R-:W-:-:S05]  /*1faa0*/  FFMA.FTZ R15, R0, R179, R15 ;  /* 0x000000b3000f7223 */ /* 0x000fca000001000f */
[----:B------:R-:W1:Y:S01]  /*1fab0*/  MUFU.TANH R19, R19 ;  /* 0x0000001300137308 */ /* 0x000e620000002400 */
[----:B------:R-:W-:Y:S02]  /*1fac0*/  FSEL R29, R29, -INF , !P4 ;  /* 0xff8000001d1d7808 */ /* 0x000fe40006000000 */
[----:B------:R-:W-:Y:S02]  /*1fad0*/  ISETP.GE.AND P6, PT, R176, R2, PT ;  /* 0x00000002b000720c */ /* 0x000fe40003fc6270 */
[----:B------:R-:W-:-:S03]  /*1fae0*/  ISETP.GE.AND P4, PT, R172, R3, PT ;  /* 0x00000003ac00720c */ /* 0x000fc60003f86270 */
[----:B------:R-:W-:Y:S01]  /*1faf0*/  I2F R181, R16 ;  /* 0x0000001000b57306 */ /* 0x000fe20000201400 */
[----:B------:R-:W-:Y:S01]  /*1fb00*/  ISETP.GE.AND P5, PT, R176, R3, PT ;  /* 0x00000003b000720c */ /* 0x000fe20003fa6270 */
[----:B--2---:R-:W-:Y:S01]  /*1fb10*/  FFMA.FTZ R14, R0, R173, R14 ;  /* 0x000000ad000e7223 */ /* 0x004fe2000001000e */
[----:B------:R-:W-:-:S05]  /*1fb20*/  FSEL R28, R28, -INF , !P6 ;  /* 0xff8000001c1c7808 */ /* 0x000fca0007000000 */
[----:B------:R-:W2:Y:S01]  /*1fb30*/  MUFU.TANH R18, R185 ;  /* 0x000000b900127308 */ /* 0x000ea20000002400 */
[----:B------:R-:W-:-:S07]  /*1fb40*/  FSEL R170, R15, -INF , !P4 ;  /* 0xff8000000faa7808 */ /* 0x000fce0006000000 */
[----:B------:R-:W3:Y:S01]  /*1fb50*/  MUFU.TANH R17, R187 ;  /* 0x000000bb00117308 */ /* 0x000ee20000002400 */
[----:B------:R-:W-:Y:S02]  /*1fb60*/  ISETP.GE.AND P6, PT, R35, R3, PT ;  /* 0x000000032300720c */ /* 0x000fe40003fc6270 */
[----:B------:R-:W-:Y:S02]  /*1fb70*/  FSEL R176, R174, -INF , !P5 ;  /* 0xff800000aeb07808 */ /* 0x000fe40006800000 */
[----:B------:R-:W-:Y:S01]  /*1fb80*/  ISETP.GE.AND P4, PT, R166, 0x3, PT ;  /* 0x00000003a600780c */ /* 0x000fe20003f86270 */
[----:B------:R-:W-:Y:S01]  /*1fb90*/  BAR.SYNC.DEFER_BLOCKING 0x0 ;  /* 0x0000000000007b1d */ /* 0x000fe20000010000 */
[----:B------:R-:W-:Y:S01]  /*1fba0*/  ISETP.GE.AND P5, PT, R172, R2, PT ;  /* 0x00000002ac00720c */ /* 0x000fe20003fa6270 */
[-C--:B-1----:R-:W-:Y:S01]  /*1fbb0*/  FFMA.FTZ R19, R0, R169.reuse, R19 ;  /* 0x000000a900137223 */ /* 0x082fe20000010013 */
[----:B------:R-:W-:Y:S01]  /*1fbc0*/  FSEL R175, R14, -INF , !P6 ;  /* 0xff8000000eaf7808 */ /* 0x000fe20007000000 */
[----:B------:R-:W-:Y:S01]  /*1fbd0*/  FFMA.FTZ R14, R0, R169, R34 ;  /* 0x000000a9000e7223 */ /* 0x000fe20000010022 */
[----:B------:R-:W-:-:S02]  /*1fbe0*/  FSEL R177, R177, -INF , !P5 ;  /* 0xff800000b1b17808 */ /* 0x000fc40006800000 */
[CC--:B------:R-:W-:Y:S02]  /*1fbf0*/  ISETP.GE.AND P6, PT, R168.reuse, R2.reuse, PT ;  /* 0x00000002a800720c */ /* 0x0c0fe40003fc6270 */
[----:B------:R-:W-:Y:S01]  /*1fc00*/  ISETP.GE.AND P5, PT, R168, R3, PT ;  /* 0x00000003a800720c */ /* 0x000fe20003fa6270 */
[-C--:B--2---:R-:W-:Y:S01]  /*1fc10*/  FFMA.FTZ R18, R0, R181.reuse, R18 ;  /* 0x000000b500127223 */ /* 0x084fe20000010012 */
[----:B------:R-:W-:Y:S01]  /*1fc20*/  FSEL R14, R14, -INF , !P6 ;  /* 0xff8000000e0e7808 */ /* 0x000fe20007000000 */
[----:B---3--:R-:W-:Y:S01]  /*1fc30*/  FFMA.FTZ R17, R0, R181, R17 ;  /* 0x000000b500117223 */ /* 0x008fe20000010011 */
[----:B------:R-:W-:Y:S01]  /*1fc40*/  FSEL R15, R19, -INF , !P5 ;  /* 0xff800000130f7808 */ /* 0x000fe20006800000 */
[----:B------:R-:W-:Y:S01]  /*1fc50*/  BSSY B1, `(.L_x_3513) ;  /* 0x00000ce000017945 */ /* 0x000fe20003800000 */
[C---:B------:R-:W-:Y:S02]  /*1fc60*/  ISETP.GE.AND P6, PT, R16.reuse, R2, PT ;  /* 0x000000021000720c */ /* 0x040fe40003fc6270 */
[----:B------:R-:W-:Y:S01]  /*1fc70*/  ISETP.GE.AND P5, PT, R16, R3, PT ;  /* 0x000000031000720c */ /* 0x000fe20003fa6270 */
[----:B------:R-:W-:Y:S01]  /*1fc80*/  IMAD.MOV.U32 R180, RZ, RZ, R8 ;  /* 0x000000ffffb47224 */ /* 0x000fe200078e0008 */
[----:B------:R-:W-:Y:S01]  /*1fc90*/  FSEL R179, R18, -INF , !P6 ;  /* 0xff80000012b37808 */ /* 0x000fe20007000000 */
        /* <DEDUP_REMOVED lines=17> */
[----:B------:R-:W-:Y:S01]  /*1fdb0*/  LOP3.LUT R17, R17, R34, RZ, 0x3c, !PT ;  /* 0x0000002211117212 */ /* 0x000fe200078e3cff */
        /* <DEDUP_REMOVED lines=10> */
[----:B------:R-:W-:Y:S01]  /*1fe60*/  IMAD R33, R19, R8, R2 ;  /* 0x0000000813217224 */ /* 0x000fe200078e0202 */
[----:B------:R-:W-:-:S04]  /*1fe70*/  LOP3.LUT R8, RZ, R34, RZ, 0x33, !PT ;  /* 0x00000022ff087212 */ /* 0x000fc800078e33ff */
        /* <DEDUP_REMOVED lines=8> */
[----:B------:R-:W-:-:S04]  /*1ff00*/  ISETP.NE.AND P4, PT, R34, RZ, PT ;  /* 0x000000ff2200720c */ /* 0x000fc80003f85270 */
[----:B------:R-:W-:Y:S02]  /*1ff10*/  @P0 IADD3 R18, R18, 0x1, RZ ;  /* 0x0000000112120810 */ /* 0x000fe40007ffe0ff */
[----:B------:R-:W-:Y:S02]  /*1ff20*/  ISETP.GE.AND P0, PT, R17, RZ, PT ;  /* 0x000000ff1100720c */ /* 0x000fe40003f06270 */
[----:B------:R-:W2:Y:S01]  /*1ff30*/  LD.E.64 R16, [R10.64+0x38] ;  /* 0x000038040a107980 */ /* 0x000ea2000c101b00 */
[----:B------:R-:W-:Y:S02]  /*1ff40*/  @!P5 IMAD.MOV R18, RZ, RZ, -R18 ;  /* 0x000000ffff12d224 */ /* 0x000fe400078e0a12 */
[----:B------:R-:W-:-:S03]  /*1ff50*/  @P6 IADD3 R19, R19, 0x1, RZ ;  /* 0x0000000113136810 */ /* 0x000fc60007ffe0ff */
[----:B------:R-:W-:-:S05]  /*1ff60*/  SEL R9, R8, R18, !P4 ;  /* 0x0000001208097207 */ /* 0x000fca0006000000 */
[----:B------:R-:W-:Y:S01]  /*1ff70*/  @!P0 IADD3 R19, -R19, RZ, RZ ;  /* 0x000000ff13138210 */ /* 0x000fe20007ffe1ff */
[----:B------:R-:W-:-:S03]  /*1ff80*/  IMAD.WIDE R166, R9, 0x4, R248 ;  /* 0x0000000409a67825 */ /* 0x000fc600078e02f8 */
[----:B------:R-:W-:Y:S02]  /*1ff90*/  SEL R8, R8, R19, !P4 ;  /* 0x0000001308087207 */ /* 0x000fe40006000000 */
[----:B------:R-:W3:Y:S03]  /*1ffa0*/  LD.E R3, [R166.64] ;  /* 0x00000004a6037980 */ /* 0x000ee6000c101900 */
[----:B------:R-:W-:Y:S01]  /*1ffb0*/  IMAD.WIDE R32, R8, 0x4, R248 ;  /* 0x0000000408207825 */ /* 0x000fe200078e02f8 */
[----:B------:R-:W4:Y:S04]  /*1ffc0*/  LD.E.64 R18, [R10.64+0x20] ;  /* 0x000020040a127980 */ /* 0x000f28000c101b00 */
[----:B------:R-:W3:Y:S01]  /*1ffd0*/  LD.E R2, [R32.64] ;  /* 0x0000000420027980 */ /* 0x000ee2000c101900 */
[----:B------:R-:W-:-:S04]  /*1ffe0*/  IMAD.IADD R9, R9, 0x1, -R8 ;  /* 0x0000000109097824 */ /* 0x000fc800078e0a08 */
[----:B------:R-:W-:-:S05]  /*1fff0*/  IMAD R34, R34, R9, -0x40 ;  /* 0xffffffc022227424 */ /* 0x000fca00078e0209 */
[----:B------:R-:W-:Y:S01]  /*20000*/  SHF.R.S32.HI R9, RZ, 0x1f, R34 ;  /* 0x0000001fff097819 */ /* 0x000fe20000011422 */
[-C--:B--2---:R-:W-:Y:S02]  /*20010*/  IMAD R8, R17, R34.reuse, RZ ;  /* 0x0000002211087224 */ /* 0x084fe400078e02ff */
[----:B------:R-:W-:-:S04]  /*20020*/  IMAD.WIDE.U32 R34, R16, R34, RZ ;  /* 0x0000002210227225 */ /* 0x000fc800078e00ff */
[----:B------:R-:W-:-:S05]  /*20030*/  IMAD R8, R16, R9, R8 ;  /* 0x0000000910087224 */ /* 0x000fca00078e0208 */
[----:B------:R-:W-:Y:S01]  /*20040*/  IADD3 R35, R35, R8, RZ ;  /* 0x0000000823237210 */ /* 0x000fe20007ffe0ff */
[----:B---3--:R-:W-:-:S04]  /*20050*/  IMAD.IADD R3, R2, 0x1, -R3 ;  /* 0x0000000102037824 */ /* 0x008fc800078e0a03 */
[----:B----4-:R-:W-:Y:S01]  /*20060*/  IMAD R9, R19, R3, RZ ;  /* 0x0000000313097224 */ /* 0x010fe200078e02ff */
[----:B------:R-:W-:Y:S01]  /*20070*/  SHF.R.S32.HI R2, RZ, 0x1f, R3 ;  /* 0x0000001fff027819 */ /* 0x000fe20000011403 */
[----:B------:R-:W-:-:S04]  /*20080*/  IMAD.WIDE.U32 R16, R3, R18, R34 ;  /* 0x0000001203107225 */ /* 0x000fc800078e0022 */
[----:B------:R-:W-:-:S04]  /*20090*/  IMAD R9, R18, R2, R9 ;  /* 0x0000000212097224 */ /* 0x000fc800078e0209 */
[----:B------:R-:W-:Y:S01]  /*200a0*/  IMAD.IADD R9, R17, 0x1, R9 ;  /* 0x0000000111097824 */ /* 0x000fe200078e0209 */
[----:B------:R-:W-:Y:S05]  /*200b0*/  BRA `(.L_x_3517) ;  /* 0x0000004000007947 */ /* 0x000fea0003800000 */
.L_x_3516:
[----:B------:R-:W-:Y:S02]  /*200c0*/  ULDC.64 UR4, c[0x0][0x118] ;  /* 0x0000460000047ab9 */ /* 0x000fe40000000a00 */
[----:B------:R-:W2:Y:S02]  /*200d0*/  LD.E R16, [R10.64+0x38] ;  /* 0x000038040a107980 */ /* 0x000ea4000c101900 */
[----:B--2---:R-:W-:-:S04]  /*200e0*/  LEA R16, -R16, RZ, 0x6 ;  /* 0x000000ff10107211 */ /* 0x004fc800078e31ff */
[----:B------:R-:W-:Y:S02]  /*200f0*/  SHF.R.S32.HI R9, RZ, 0x1f, R16 ;  /* 0x0000001fff097819 */ /* 0x000fe40000011410 */
.L_x_3517:
[----:B------:R-:W-:Y:S05]  /*20100*/  BSYNC B0 ;  /* 0x0000000000007941 */ /* 0x000fea0003800000 */
.L_x_3515:
        /* <DEDUP_REMOVED lines=36> */
[----:B------:R-:W-:-:S02]  /*20350*/  @!P6 LEA R194, P0, R2, R240, 0x1 ;  /* 0x000000f002c2e211 */ /* 0x000fc400078008ff */
[CC--:B------:R-:W-:Y:S01]  /*20360*/  @P3 LEA R200, P5, R2.reuse, R240.reuse, 0x1 ;  /* 0x000000f002c83211 */ /* 0x0c0fe200078a08ff */
[----:B------:R-:W-:Y:S01]  /*20370*/  @!P6 IMAD.X R9, R9, 0x1, R238, P4 ;  /* 0x000000010909e824 */ /* 0x000fe200020e06ee */
[CCC-:B------:R-:W-:Y:S02]  /*20380*/  @!P6 LEA.HI.X R195, R2.reuse, R239.reuse, R8.reuse, 0x1, P0 ;  /* 0x000000ef02c3e211 */ /* 0x1c0fe400000f0c08 */
[CC--:B------:R-:W-:Y:S02]  /*20390*/  @P2 LEA R198, P4, R2.reuse, R240.reuse, 0x1 ;  /* 0x000000f002c62211 */ /* 0x0c0fe400078808ff */
[C---:B------:R-:W-:Y:S02]  /*203a0*/  @P1 LEA R196, P0, R2.reuse, R240, 0x1 ;  /* 0x000000f002c41211 */ /* 0x040fe400078008ff */
[CCC-:B------:R-:W-:Y:S02]  /*203b0*/  @P3 LEA.HI.X R201, R2.reuse, R239.reuse, R8.reuse, 0x1, P5 ;  /* 0x000000ef02c93211 */ /* 0x1c0fe400028f0c08 */
[----:B------:R-:W-:-:S02]  /*203c0*/  @P2 LEA.HI.X R199, R2, R239, R8, 0x1, P4 ;  /* 0x000000ef02c72211 */ /* 0x000fc400020f0c08 */
[----:B------:R-:W-:Y:S01]  /*203d0*/  @P1 LEA.HI.X R197, R2, R239, R8, 0x1, P0 ;  /* 0x000000ef02c51211 */ /* 0x000fe200000f0c08 */
[--C-:B------:R-:W-:Y:S01]  /*203e0*/  @P3 IMAD.MOV.U32 R2, RZ, RZ, R186.reuse ;  /* 0x000000ffff023224 */ /* 0x100fe200078e00ba */
[----:B------:R-:W-:Y:S01]  /*203f0*/  @!P6 LEA R202, P5, R16, R240, 0x1 ;  /* 0x000000f010cae211 */ /* 0x000fe200078a08ff */
[----:B------:R-:W-:-:S03]  /*20400*/  IMAD.MOV.U32 R240, RZ, RZ, R186 ;  /* 0x000000fffff07224 */ /* 0x000fc600078e00ba */
[----:B------:R-:W-:Y:S01]  /*20410*/  @!PT LDS RZ, [RZ] ;  /* 0x00000000fffff984 */ /* 0x000fe20000000800 */
[----:B------:R-:W-:Y:S01]  /*20420*/  @!PT LDS RZ, [RZ] ;  /* 0x00000000fffff984 */ /* 0x000fe20000000800 */
[----:B------:R-:W-:Y:S01]  /*20430*/  @!PT LDS RZ, [RZ] ;  /* 0x00000000fffff984 */ /* 0x000fe20000000800 */
[----:B------:R2:W-:Y:S01]  /*20440*/  @P3 LDGSTS.E.BYPASS.LTC128B.128 [R247+0xa000], [R2.64+0x80] ;  /* 0x0a00008002f73fae */ /* 0x0005e2000b901d44 */
[----:B------:R-:W-:Y:S01]  /*20450*/  @!P6 LEA.HI.X R203, R16, R239, R9, 0x1, P5 ;  /* 0x000000ef10cbe211 */ /* 0x000fe200028f0c09 */
[--C-:B------:R-:W-:Y:S02]  /*20460*/  IMAD.MOV.U32 R239, RZ, RZ, R187.reuse ;  /* 0x000000ffffef7224 */ /* 0x100fe400078e00bb */
        /* <DEDUP_REMOVED lines=76> */
.L_x_3514:
[----:B------:R-:W-:Y:S05]  /*20930*/  BSYNC B1 ;  /* 0x0000000000017941 */ /* 0x000fea0003800000 */
.L_x_3513:
[----:B------:R-:W-:Y:S01]  /*20940*/  ULDC.64 UR4, c[0x0][0x118] ;  /* 0x0000460000047ab9 */ /* 0x000fe20000000a00 */
[----:B-1----:R-:W-:Y:S01]  /*20950*/  FMNMX.FTZ R2, R165, R14, !PT ;  /* 0x0000000ea5027209 */ /* 0x002fe20007810000 */
[----:B------:R1:W2:Y:S03]  /*20960*/  LD.E R174, [R10.64+0xdc] ;  /* 0x0000dc040aae7980 */ /* 0x0002a6000c101900 */
[----:B------:R-:W-:Y:S01]  /*20970*/  FMNMX.FTZ R3, R13, R2, !PT ;  /* 0x000000020d037209 */ /* 0x000fe20007810000 */
[----:B------:R-:W-:Y:S03]  /*20980*/  LDSM.16.MT88.4 R16, [R226+0x10000] ;  /* 0x01000000e210783b */ /* 0x000fe60000004200 */
        /* <DEDUP_REMOVED lines=26> */
[----:B------:R-:W3:Y:S01]  /*20b30*/  SHFL.BFLY PT, R3, R8, 0x2, 0x1f ;  /* 0x0c401f0008037f89 */ /* 0x000ee200000e0000 */
[----:B------:R-:W-:-:S04]  /*20b40*/  FMNMX.FTZ R2, R176, R9, !PT ;  /* 0x00000009b0027209 */ /* 0x000fc80007810000 */
[----:B------:R-:W-:-:S04]  /*20b50*/  FMNMX.FTZ R9, R175, R2, !PT ;  /* 0x00000002af097209 */ /* 0x000fc80007810000 */
[----:B------:R-:W-:-:S04]  /*20b60*/  FMNMX.FTZ R9, R170, R9, !PT ;  /* 0x00000009aa097209 */ /* 0x000fc80007810000 */
[----:B------:R-:W-:-:S05]  /*20b70*/  FMNMX.FTZ R9, R172, R9, !PT ;  /* 0x00000009ac097209 */ /* 0x000fca0007810000 */
[----:B------:R-:W4:Y:S01]  /*20b80*/  SHFL.BFLY PT, R2, R9, 0x2, 0x1f ;  /* 0x0c401f0009027f89 */ /* 0x000f2200000e0000 */
[----:B---3--:R-:W-:-:S05]  /*20b90*/  FMNMX.FTZ R3, R8, R3, !PT ;  /* 0x0000000308037209 */ /* 0x008fca0007810000 */
[----:B------:R-:W3:Y:S01]  /*20ba0*/  SHFL.BFLY PT, R168, R3, 0x1, 0x1f ;  /* 0x0c201f0003a87f89 */ /* 0x000ee200000e0000 */
[----:B----4-:R-:W-:-:S03]  /*20bb0*/  FMNMX.FTZ R2, R9, R2, !PT ;  /* 0x0000000209027209 */ /* 0x010fc60007810000 */
[----:B-1----:R-:W-:Y:S04]  /*20bc0*/  LDSM.16.MT88.4 R8, [R228+0x10000] ;  /* 0x01000000e408783b */ /* 0x002fe80000004200 */
[----:B------:R-:W1:Y:S01]  /*20bd0*/  SHFL.BFLY PT, R167, R2, 0x1, 0x1f ;  /* 0x0c201f0002a77f89 */ /* 0x000e6200000e0000 */
[----:B---3--:R-:W-:-:S04]  /*20be0*/  FMNMX.FTZ R168, R3, R168, !PT ;  /* 0x000000a803a87209 */ /* 0x008fc80007810000 */
[----:B------:R-:W-:Y:S02]  /*20bf0*/  FSETP.NEU.FTZ.AND P1, PT, R168, -INF , PT ;  /* 0xff800000a800780b */ /* 0x000fe40003f3d000 */
[----:B-1----:R-:W-:-:S04]  /*20c00*/  FMNMX.FTZ R167, R2, R167, !PT ;  /* 0x000000a702a77209 */ /* 0x002fc80007810000 */
[----:B------:R-:W-:Y:S01]  /*20c10*/  FSETP.NEU.FTZ.AND P0, PT, R167, -INF , PT ;  /* 0xff800000a700780b */ /* 0x000fe20003f1d000 */
[C---:B--2---:R-:W-:Y:S02]  /*20c20*/  FMUL.FTZ R183, R174.reuse, R168 ;  /* 0x000000a8aeb77220 */ /* 0x044fe40000410000 */
[----:B------:R-:W-:-:S03]  /*20c30*/  FMUL.FTZ R173, R174, R167 ;  /* 0x000000a7aead7220 */ /* 0x000fc60000410000 */
[----:B------:R-:W-:Y:S02]  /*20c40*/  FSEL R183, R183, RZ, P1 ;  /* 0x000000ffb7b77208 */ /* 0x000fe40000800000 */
[----:B------:R-:W-:-:S03]  /*20c50*/  FSEL R173, R173, RZ, P0 ;  /* 0x000000ffadad7208 */ /* 0x000fc60000000000 */
[-C--:B------:R-:W-:Y:S01]  /*20c60*/  FFMA.FTZ R33, R7, R174.reuse, -R183 ;  /* 0x000000ae07217223 */ /* 0x080fe200000108b7 */
[----:B------:R-:W-:Y:S01]  /*20c70*/  FSEL R7, R167, RZ, P0 ;  /* 0x000000ffa7077208 */ /* 0x000fe20000000000 */
[-CC-:B------:R-:W-:Y:S01]  /*20c80*/  FFMA.FTZ R2, R6, R174.reuse, -R173.reuse ;  /* 0x000000ae06027223 */ /* 0x180fe200000108ad */
[----:B------:R-:W-:Y:S01]  /*20c90*/  FSEL R6, R168, RZ, P1 ;  /* 0x000000ffa8067208 */ /* 0x000fe20000800000 */
[-C--:B------:R-:W-:Y:S02]  /*20ca0*/  FFMA.FTZ R3, R5, R174.reuse, -R173 ;  /* 0x000000ae05037223 */ /* 0x080fe400000108ad */
[----:B------:R-:W-:Y:S01]  /*20cb0*/  FADD.FTZ R7, R164, -R7 ;  /* 0x80000007a4077221 */ /* 0x000fe20000010000 */
[----:B------:R-:W-:Y:S01]  /*20cc0*/  MUFU.EX2 R33, R33 ;  /* 0x0000002100217308 */ /* 0x000fe20000000800 */
[----:B------:R-:W-:Y:S02]  /*20cd0*/  FADD.FTZ R5, R165, -R6 ;  /* 0x80000006a5057221 */ /* 0x000fe40000010000 */
[----:B------:R-:W-:-:S02]  /*20ce0*/  FFMA.FTZ R166, R14, R174, -R183 ;  /* 0x000000ae0ea67223 */ /* 0x000fc400000108b7 */
[-CC-:B------:R-:W-:Y:S02]  /*20cf0*/  FFMA.FTZ R35, R13, R174.reuse, -R183.reuse ;  /* 0x000000ae0d237223 */ /* 0x180fe400000108b7 */
[-C--:B------:R-:W-:Y:S01]  /*20d00*/  FFMA.FTZ R34, R12, R174.reuse, -R183 ;  /* 0x000000ae0c227223 */ /* 0x080fe200000108b7 */
[----:B------:R-:W-:Y:S01]  /*20d10*/  MUFU.EX2 R3, R3 ;  /* 0x0000000300037308 */ /* 0x000fe20000000800 */
[-CC-:B------:R-:W-:Y:S02]  /*20d20*/  FFMA.FTZ R32, R15, R174.reuse, -R173.reuse ;  /* 0x000000ae0f207223 */ /* 0x180fe400000108ad */
[-C--:B------:R-:W-:Y:S01]  /*20d30*/  FFMA.FTZ R165, R4, R174.reuse, -R173 ;  /* 0x000000ae04a57223 */ /* 0x080fe200000108ad */
[----:B------:R-:W1:Y:S01]  /*20d40*/  LDSM.16.MT88.4 R12, [R225+0x10000] ;  /* 0x01000000e10c783b */ /* 0x000e620000004200 */
[C---:B------:R-:W-:Y:S02]  /*20d50*/  FMUL.FTZ R171, R174.reuse, R5 ;  /* 0x00000005aeab7220 */ /* 0x040fe40000410000 */
[----:B------:R-:W-:Y:S01]  /*20d60*/  FMUL.FTZ R169, R174, R7 ;  /* 0x00000007aea97220 */ /* 0x000fe20000410000 */
[----:B------:R-:W-:Y:S01]  /*20d70*/  MUFU.EX2 R166, R166 ;  /* 0x000000a600a67308 */ /* 0x000fe20000000800 */
[----:B------:R-:W-:-:S02]  /*20d80*/  FFMA.FTZ R164, R178, R174, -R183 ;  /* 0x000000aeb2a47223 */ /* 0x000fc400000108b7 */
[-CC-:B------:R-:W-:Y:S02]  /*20d90*/  FFMA.FTZ R185, R23, R174.reuse, -R183.reuse ;  /* 0x000000ae17b97223 */ /* 0x180fe400000108b7 */
[-CC-:B------:R-:W-:Y:S02]  /*20da0*/  FFMA.FTZ R178, R22, R174.reuse, -R183.reuse ;  /* 0x000000ae16b27223 */ /* 0x180fe400000108b7 */
[-C--:B------:R-:W-:Y:S01]  /*20db0*/  FFMA.FTZ R187, R21, R174.reuse, -R183 ;  /* 0x000000ae15bb7223 */ /* 0x080fe200000108b7 */
[----:B------:R-:W2:Y:S01]  /*20dc0*/  MUFU.EX2 R35, R35 ;  /* 0x0000002300237308 */ /* 0x000ea20000000800 */
[-CC-:B------:R-:W-:Y:S02]  /*20dd0*/  FFMA.FTZ R182, R20, R174.reuse, -R173.reuse ;  /* 0x000000ae14b67223 */ /* 0x180fe400000108ad */
[----:B------:R-:W-:Y:S01]  /*20de0*/  LDSM.16.MT88.4 R20, [R228+0x10800] ;  /* 0x01080000e414783b */ /* 0x000fe20000004200 */
[-CC-:B------:R-:W-:Y:S02]  /*20df0*/  FFMA.FTZ R184, R189, R174.reuse, -R173.reuse ;  /* 0x000000aebdb87223 */ /* 0x180fe400000108ad */
[----:B------:R-:W-:-:S02]  /*20e00*/  FFMA.FTZ R191, R192, R174, -R173 ;  /* 0x000000aec0bf7223 */ /* 0x000fc400000108ad */
[----:B------:R-:W3:Y:S01]  /*20e10*/  MUFU.EX2 R34, R34 ;  /* 0x0000002200227308 */ /* 0x000ee20000000800 */
[-C--:B------:R-:W-:Y:S02]  /*20e20*/  FFMA.FTZ R193, R193, R174.reuse, -R173 ;  /* 0x000000aec1c17223 */ /* 0x080fe400000108ad */
[-CC-:B------:R-:W-:Y:S02]  /*20e30*/  FFMA.FTZ R186, R190, R174.reuse, -R183.reuse ;  /* 0x000000aebeba7223 */ /* 0x180fe400000108b7 */
[-C--:B------:R-:W-:Y:S02]  /*20e40*/  FFMA.FTZ R195, R26, R174.reuse, -R183 ;  /* 0x000000ae1ac37223 */ /* 0x080fe400000108b7 */
[--C-:B------:R-:W-:Y:S01]  /*20e50*/  FFMA.FTZ R190, R25, R174, -R173.reuse ;  /* 0x000000ae19be7223 */ /* 0x100fe200000108ad */
[----:B------:R-:W4:Y:S01]  /*20e60*/  MUFU.EX2 R32, R32 ;  /* 0x0000002000207308 */ /* 0x000f220000000800 */
[----:B--2---:R-:W-:Y:S01]  /*20e70*/  F2FP.PACK_AB R4, R35, R166 ;  /* 0x000000a62304723e */ /* 0x004fe200000000ff */
[----:B------:R-:W-:-:S02]  /*20e80*/  FFMA.FTZ R197, R24, R174, -R173 ;  /* 0x000000ae18c57223 */ /* 0x000fc400000108ad */
[-CC-:B------:R-:W-:Y:S02]  /*20e90*/  FFMA.FTZ R192, R31, R174.reuse, -R173.reuse ;  /* 0x000000ae1fc07223 */ /* 0x180fe400000108ad */
[----:B------:R-:W-:Y:S02]  /*20ea0*/  FFMA.FTZ R199, R30, R174, -R173 ;  /* 0x000000ae1ec77223 */ /* 0x000fe400000108ad */
[----:B------:R-:W-:Y:S01]  /*20eb0*/  MUFU.EX2 R2, R2 ;  /* 0x0000000200027308 */ /* 0x000fe20000000800 */
[----:B---3--:R-:W-:Y:S01]  /*20ec0*/  F2FP.PACK_AB R6, R33, R34 ;  /* 0x000000222106723e */ /* 0x008fe200000000ff */
[-CC-:B------:R-:W-:Y:S02]  /*20ed0*/  FFMA.FTZ R194, R28, R174.reuse, -R183.reuse ;  /* 0x000000ae1cc27223 */ /* 0x180fe400000108b7 */
[-C--:B------:R-:W-:Y:S02]  /*20ee0*/  FFMA.FTZ R201, R29, R174.reuse, -R183 ;  /* 0x000000ae1dc97223 */ /* 0x080fe400000108b7 */
[----:B------:R-:W-:Y:S01]  /*20ef0*/  LDSM.16.MT88.4 R28, [R224+0x17000] ;  /* 0x01700000e01c783b */ /* 0x000fe20000004200 */
[--C-:B------:R-:W-:Y:S01]  /*20f00*/  FFMA.FTZ R176, R176, R174, -R173.reuse ;  /* 0x000000aeb0b07223 */ /* 0x100fe200000108ad */
[----:B------:R-:W2:Y:S01]  /*20f10*/  MUFU.EX2 R165, R165 ;  /* 0x000000a500a57308 */ /* 0x000ea20000000800 */
[----:B----4-:R-:W-:Y:S01]  /*20f20*/  F2FP.PACK_AB R5, R3, R32 ;  /* 0x000000200305723e */ /* 0x010fe200000000ff */
[----:B------:R-:W-:-:S02]  /*20f30*/  FFMA.FTZ R175, R175, R174, -R173 ;  /* 0x000000aeafaf7223 */ /* 0x000fc400000108ad */
[-C--:B------:R-:W-:Y:S02]  /*20f40*/  FFMA.FTZ R170, R170, R174.reuse, -R173 ;  /* 0x000000aeaaaa7223 */ /* 0x080fe400000108ad */
[-CC-:B------:R-:W-:Y:S02]  /*20f50*/  FFMA.FTZ R177, R177, R174.reuse, -R183.reuse ;  /* 0x000000aeb1b17223 */ /* 0x180fe400000108b7 */
[----:B------:R-:W3:Y:S01]  /*20f60*/  MUFU.EX2 R171, R171 ;  /* 0x000000ab00ab7308 */ /* 0x000ee20000000800 */
[-C--:B------:R-:W-:Y:S02]  /*20f70*/  FFMA.FTZ R196, R179, R174.reuse, -R183 ;  /* 0x000000aeb3c47223 */ /* 0x080fe400000108b7 */
[----:B------:R-:W-:-:S05]  /*20f80*/  FFMA.FTZ R173, R172, R174, -R173 ;  /* 0x000000aeacad7223 */ /* 0x000fca00000108ad */
[----:B------:R-:W4:Y:S01]  /*20f90*/  MUFU.EX2 R169, R169 ;  /* 0x000000a900a97308 */ /* 0x000f220000000800 */
[----:B--2---:R-:W-:Y:S01]  /*20fa0*/  F2FP.PACK_AB R7, R165, R2 ;  /* 0x00000002a507723e */ /* 0x004fe200000000ff */
[----:B---3--:R-:W-:-:S06]  /*20fb0*/  FMUL.FTZ R160, R160, R171 ;  /* 0x000000aba0a07220 */ /* 0x008fcc0000410000 */
        /* <DEDUP_REMOVED lines=17> */
[----:B------:R-:W3:Y:S01]  /*210d0*/  LDSM.16.MT88.4 R8, [R224+0x10000] ;  /* 0x01000000e008783b */ /* 0x000ee20000004200 */
[----:B------:R-:W-:Y:S01]  /*210e0*/  FMUL.FTZ R149, R149, R171 ;  /* 0x000000ab95957220 */ /* 0x000fe20000410000 */
[----:B------:R-:W-:Y:S01]  /*210f0*/  MUFU.EX2 R187, R187 ;  /* 0x000000bb00bb7308 */ /* 0x000fe20000000800 */
        /* <DEDUP_REMOVED lines=10> */
[----:B------:R-:W-:Y:S01]  /*211a0*/  FMUL.FTZ R141, R141, R171 ;  /* 0x000000ab8d8d7220 */ /* 0x000fe20000410000 */
[----:B------:R-:W4:Y:S01]  /*211b0*/  LDSM.16.MT88.4 R16, [R228+0x12000] ;  /* 0x01200000e410783b */ /* 0x000f220000004200 */
[-C--:B------:R-:W-:Y:S01]  /*211c0*/  FMUL.FTZ R142, R142, R169.reuse ;  /* 0x000000a98e8e7220 */ /* 0x080fe20000410000 */
[----:B------:R5:W2:Y:S01]  /*211d0*/  MUFU.EX2 R189, R193 ;  /* 0x000000c100bd7308 */ /* 0x000aa20000000800 */
[----:B------:R-:W-:-:S02]  /*211e0*/  FMUL.FTZ R143, R143, R169 ;  /* 0x000000a98f8f7220 */ /* 0x000fc40000410000 */
[-C--:B------:R-:W-:Y:S01]  /*211f0*/  FMUL.FTZ R136, R136, R171.reuse ;  /* 0x000000ab88887220 */ /* 0x080fe20000410000 */
[C---:B-1----:R-:W-:Y:S01]  /*21200*/  HMMA.16816.F32 R144, R4.reuse, R12, R144 ;  /* 0x0000000c0490723c */ /* 0x042fe20000001890 */
[----:B------:R-:W-:Y:S02]  /*21210*/  FMUL.FTZ R137, R137, R171 ;  /* 0x000000ab89897220 */ /* 0x000fe40000410000 */
[-C--:B------:R-:W-:Y:S01]  /*21220*/  FMUL.FTZ R138, R138, R169.reuse ;  /* 0x000000a98a8a7220 */ /* 0x080fe20000410000 */
[----:B------:R-:W-:Y:S01]  /*21230*/  MUFU.EX2 R184, R184 ;  /* 0x000000b800b87308 */ /* 0x000fe20000000800 */
[----:B------:R-:W-:Y:S02]  /*21240*/  FMUL.FTZ R139, R139, R169 ;  /* 0x000000a98b8b7220 */ /* 0x000fe40000410000 */
        /* <DEDUP_REMOVED lines=9> */
[----:B------:R-:W-:Y:S02]  /*212e0*/  FMUL.FTZ R37, R37, R171 ;  /* 0x000000ab25257220 */ /* 0x000fe40000410000 */
        /* <DEDUP_REMOVED lines=8> */
[----:B------:R-:W-:Y:S01]  /*21370*/  MUFU.EX2 R195, R195 ;  /* 0x000000c300c37308 */ /* 0x000fe20000000800 */
[----:B------:R-:W-:Y:S02]  /*21380*/  FMUL.FTZ R43, R43, R169 ;  /* 0x000000a92b2b7220 */ /* 0x000fe40000410000 */
[-C--:B------:R-:W-:Y:S02]  /*21390*/  FMUL.FTZ R44, R44, R171.reuse ;  /* 0x000000ab2c2c7220 */ /* 0x080fe40000410000 */
[----:B------:R-:W-:Y:S01]  /*213a0*/  FMUL.FTZ R45, R45, R171 ;  /* 0x000000ab2d2d7220 */ /* 0x000fe20000410000 */
[----:B----4-:R-:W-:Y:S01]  /*213b0*/  HMMA.16816.F32 R36, R4, R16, R36 ;  /* 0x000000100424723c */ /* 0x010fe20000001824 */
[-C--:B------:R-:W-:Y:S01]  /*213c0*/  FMUL.FTZ R46, R46, R169.reuse ;  /* 0x000000a92e2e7220 */ /* 0x080fe20000410000 */
[----:B------:R-:W-:Y:S01]  /*213d0*/  MUFU.EX2 R190, R190 ;  /* 0x000000be00be7308 */ /* 0x000fe20000000800 */
[----:B------:R-:W-:-:S02]  /*213e0*/  FMUL.FTZ R47, R47, R169 ;  /* 0x000000a92f2f7220 */ /* 0x000fc40000410000 */
[-C--:B------:R-:W-:Y:S02]  /*213f0*/  FMUL.FTZ R48, R48, R171.reuse ;  /* 0x000000ab30307220 */ /* 0x080fe40000410000 */
[----:B------:R-:W-:Y:S01]  /*21400*/  FMUL.FTZ R49, R49, R171 ;  /* 0x000000ab31317220 */ /* 0x000fe20000410000 */
[C---:B------:R-:W-:Y:S01]  /*21410*/  HMMA.16816.F32 R40, R4.reuse, R18, R40 ;  /* 0x000000120428723c */ /* 0x040fe20000001828 */
[-C--:B------:R-:W-:Y:S01]  /*21420*/  FMUL.FTZ R50, R50, R169.reuse ;  /* 0x000000a932327220 */ /* 0x080fe20000410000 */
[----:B------:R-:W4:Y:S01]  /*21430*/  LDSM.16.MT88.4 R16, [R224+0x12000] ;  /* 0x01200000e010783b */ /* 0x000f220000004200 */
[----:B------:R-:W-:Y:S01]  /*21440*/  FMUL.FTZ R51, R51, R169 ;  /* 0x000000a933337220 */ /* 0x000fe20000410000 */
[----:B------:R-:W-:Y:S01]  /*21450*/  MUFU.EX2 R197, R197 ;  /* 0x000000c500c57308 */ /* 0x000fe20000000800 */
[-C--:B------:R-:W-:Y:S02]  /*21460*/  FMUL.FTZ R52, R52, R171.reuse ;  /* 0x000000ab34347220 */ /* 0x080fe40000410000 */
[----:B------:R-:W-:Y:S01]  /*21470*/  FMUL.FTZ R53, R53, R171 ;  /* 0x000000ab35357220 */ /* 0x000fe20000410000 */
[----:B-1----:R-:W-:Y:S01]  /*21480*/  HMMA.16816.F32 R44, R4, R12, R44 ;  /* 0x0000000c042c723c */ /* 0x002fe2000000182c */
[----:B------:R-:W-:-:S02]  /*21490*/  FMUL.FTZ R54, R54, R169 ;  /* 0x000000a936367220 */ /* 0x000fc40000410000 */
[----:B------:R-:W-:Y:S01]  /*214a0*/  FMUL.FTZ R55, R55, R169 ;  /* 0x000000a937377220 */ /* 0x000fe20000410000 */
[----:B------:R-:W-:Y:S01]  /*214b0*/  MUFU.EX2 R192, R192 ;  /* 0x000000c000c07308 */ /* 0x000fe20000000800 */
[-C--:B------:R-:W-:Y:S02]  /*214c0*/  FMUL.FTZ R56, R56, R171.reuse ;  /* 0x000000ab38387220 */ /* 0x080fe40000410000 */
[----:B------:R-:W-:Y:S01]  /*214d0*/  FMUL.FTZ R57, R57, R171 ;  /* 0x000000ab39397220 */ /* 0x000fe20000410000 */
[----:B------:R-:W-:Y:S01]  /*214e0*/  HMMA.16816.F32 R48, R4, R14, R48 ;  /* 0x0000000e0430723c */ /* 0x000fe20000001830 */
[-C--:B------:R-:W-:Y:S01]  /*214f0*/  FMUL.FTZ R58, R58, R169.reuse ;  /* 0x000000a93a3a7220 */ /* 0x080fe20000410000 */
[----:B------:R-:W1:Y:S01]  /*21500*/  LDSM.16.MT88.4 R12, [R228+0x14000] ;  /* 0x01400000e40c783b */ /* 0x000e620000004200 */
[----:B------:R-:W-:Y:S01]  /*21510*/  FMUL.FTZ R59, R59, R169 ;  /* 0x000000a93b3b7220 */ /* 0x000fe20000410000 */
[----:B------:R-:W-:Y:S01]  /*21520*/  MUFU.EX2 R199, R199 ;  /* 0x000000c700c77308 */ /* 0x000fe20000000800 */
[----:B------:R-:W-:-:S02]  /*21530*/  FMUL.FTZ R60, R60, R171 ;  /* 0x000000ab3c3c7220 */ /* 0x000fc40000410000 */
[----:B------:R-:W-:Y:S01]  /*21540*/  FMUL.FTZ R61, R61, R171 ;  /* 0x000000ab3d3d7220 */ /* 0x000fe20000410000 */
[C---:B---3--:R-:W-:Y:S01]  /*21550*/  HMMA.16816.F32 R52, R4.reuse, R8, R52 ;  /* 0x000000080434723c */ /* 0x048fe20000001834 */
[-C--:B------:R-:W-:Y:S02]  /*21560*/  FMUL.FTZ R62, R62, R169.reuse ;  /* 0x000000a93e3e7220 */ /* 0x080fe40000410000 */
[----:B------:R-:W-:Y:S01]  /*21570*/  FMUL.FTZ R63, R63, R169 ;  /* 0x000000a93f3f7220 */ /* 0x000fe20000410000 */
[----:B------:R-:W-:Y:S01]  /*21580*/  MUFU.EX2 R194, R194 ;  /* 0x000000c200c27308 */ /* 0x000fe20000000800 */
[-C--:B------:R-:W-:Y:S02]  /*21590*/  FMUL.FTZ R64, R64, R171.reuse ;  /* 0x000000ab40407220 */ /* 0x080fe40000410000 */
[----:B------:R-:W-:Y:S01]  /*215a0*/  FMUL.FTZ R65, R65, R171 ;  /* 0x000000ab41417220 */ /* 0x000fe20000410000 */
[----:B------:R-:W-:Y:S01]  /*215b0*/  HMMA.16816.F32 R56, R4, R10, R56 ;  /* 0x0000000a0438723c */ /* 0x000fe20000001838 */
[----:B------:R-:W3:Y:S01]  /*215c0*/  LDSM.16.MT88.4 R8, [R226+0x14000] ;  /* 0x01400000e208783b */ /* 0x000ee20000004200 */
[----:B------:R-:W-:-:S02]  /*215d0*/  FMUL.FTZ R66, R66, R169 ;  /* 0x000000a942427220 */ /* 0x000fc40000410000 */
[----:B------:R-:W-:Y:S01]  /*215e0*/  FMUL.FTZ R67, R67, R169 ;  /* 0x000000a943437220 */ /* 0x000fe20000410000 */
[----:B------:R-:W-:Y:S01]  /*215f0*/  MUFU.EX2 R201, R201 ;  /* 0x000000c900c97308 */ /* 0x000fe20000000800 */
[-C--:B------:R-:W-:Y:S02]  /*21600*/  FMUL.FTZ R68, R68, R171.reuse ;  /* 0x000000ab44447220 */ /* 0x080fe40000410000 */
[----:B------:R-:W-:Y:S02]  /*21610*/  FMUL.FTZ R69, R69, R171 ;  /* 0x000000ab45457220 */ /* 0x000fe40000410000 */
[-C--:B------:R-:W-:Y:S01]  /*21620*/  FMUL.FTZ R70, R70, R169.reuse ;  /* 0x000000a946467220 */ /* 0x080fe20000410000 */
[----:B----4-:R-:W-:Y:S01]  /*21630*/  HMMA.16816.F32 R60, R4, R16, R60 ;  /* 0x00000010043c723c */ /* 0x010fe2000000183c */
[----:B------:R-:W-:Y:S01]  /*21640*/  FMUL.FTZ R71, R71, R169 ;  /* 0x000000a947477220 */ /* 0x000fe20000410000 */
[----:B------:R-:W-:Y:S01]  /*21650*/  MUFU.EX2 R177, R177 ;  /* 0x000000b100b17308 */ /* 0x000fe20000000800 */
[----:B------:R-:W-:-:S02]  /*21660*/  FMUL.FTZ R72, R72, R171 ;  /* 0x000000ab48487220 */ /* 0x000fc40000410000 */
[----:B------:R-:W-:Y:S02]  /*21670*/  FMUL.FTZ R73, R73, R171 ;  /* 0x000000ab49497220 */ /* 0x000fe40000410000 */
[-C--:B------:R-:W-:Y:S01]  /*21680*/  FMUL.FTZ R74, R74, R169.reuse ;  /* 0x000000a94a4a7220 */ /* 0x080fe20000410000 */
[C---:B------:R-:W-:Y:S01]  /*21690*/  HMMA.16816.F32 R64, R4.reuse, R18, R64 ;  /* 0x000000120440723c */ /* 0x040fe20000001840 */
[----:B------:R-:W-:Y:S01]  /*216a0*/  FMUL.FTZ R75, R75, R169 ;  /* 0x000000a94b4b7220 */ /* 0x000fe20000410000 */
[----:B------:R-:W4:Y:S01]  /*216b0*/  LDSM.16.MT88.4 R16, [R225+0x14000] ;  /* 0x01400000e110783b */ /* 0x000f220000004200 */
        /* <DEDUP_REMOVED lines=32> */
[-C--:B------:R-:W-:Y:S02]  /*218c0*/  FMUL.FTZ R96, R96, R171.reuse ;  /* 0x000000ab60607220 */ /* 0x080fe40000410000 */
[----:B------:R-:W-:-:S02]  /*218d0*/  FMUL.FTZ R97, R97, R171 ;  /* 0x000000ab61617220 */ /* 0x000fc40000410000 */
[-C--:B------:R-:W-:Y:S02]  /*218e0*/  FMUL.FTZ R98, R98, R169.reuse ;  /* 0x000000a962627220 */ /* 0x080fe40000410000 */
[----:B------:R-:W-:Y:S01]  /*218f0*/  FMUL.FTZ R99, R99, R169 ;  /* 0x000000a963637220 */ /* 0x000fe20000410000 */
[C---:B------:R-:W-:Y:S01]  /*21900*/  HMMA.16816.F32 R88, R4.reuse, R18, R88 ;  /* 0x000000120458723c */ /* 0x040fe20000001858 */
[-C--:B------:R-:W-:Y:S01]  /*21910*/  FMUL.FTZ R100, R100, R171.reuse ;  /* 0x000000ab64647220 */ /* 0x080fe20000410000 */
[----:B------:R-:W4:Y:S01]  /*21920*/  LDSM.16.MT88.4 R16, [R226+0x16000] ;  /* 0x01600000e210783b */ /* 0x000f220000004200 */
[----:B------:R-:W-:Y:S02]  /*21930*/  FMUL.FTZ R101, R101, R171 ;  /* 0x000000ab65657220 */ /* 0x000fe40000410000 */
[-C--:B------:R-:W-:Y:S02]  /*21940*/  FMUL.FTZ R102, R102, R169.reuse ;  /* 0x000000a966667220 */ /* 0x080fe40000410000 */
[----:B------:R-:W-:Y:S01]  /*21950*/  FMUL.FTZ R103, R103, R169 ;  /* 0x000000a967677220 */ /* 0x000fe20000410000 */
[----:B-1----:R-:W-:Y:S01]  /*21960*/  HMMA.16816.F32 R92, R4, R12, R92 ;  /* 0x0000000c045c723c */ /* 0x002fe2000000185c */
[----:B------:R-:W-:-:S02]  /*21970*/  FMUL.FTZ R104, R104, R171 ;  /* 0x000000ab68687220 */ /* 0x000fc40000410000 */
[----:B------:R-:W-:Y:S02]  /*21980*/  FMUL.FTZ R105, R105, R171 ;  /* 0x000000ab69697220 */ /* 0x000fe40000410000 */
[-C--:B------:R-:W-:Y:S02]  /*21990*/  FMUL.FTZ R106, R106, R169.reuse ;  /* 0x000000a96a6a7220 */ /* 0x080fe40000410000 */
[----:B------:R-:W-:Y:S01]  /*219a0*/  FMUL.FTZ R107, R107, R169 ;  /* 0x000000a96b6b7220 */ /* 0x000fe20000410000 */
[----:B------:R-:W-:Y:S01]  /*219b0*/  HMMA.16816.F32 R96, R4, R14, R96 ;  /* 0x0000000e0460723c */ /* 0x000fe20000001860 */
[----:B------:R-:W1:Y:S01]  /*219c0*/  LDSM.16.MT88.4 R12, [R225+0x16000] ;  /* 0x01600000e10c783b */ /* 0x000e620000004200 */
[-C--:B------:R-:W-:Y:S02]  /*219d0*/  FMUL.FTZ R108, R108, R171.reuse ;  /* 0x000000ab6c6c7220 */ /* 0x080fe40000410000 */
[----:B------:R-:W-:Y:S02]  /*219e0*/  FMUL.FTZ R109, R109, R171 ;  /* 0x000000ab6d6d7220 */ /* 0x000fe40000410000 */
[----:B------:R-:W-:-:S02]  /*219f0*/  FMUL.FTZ R110, R110, R169 ;  /* 0x000000a96e6e7220 */ /* 0x000fc40000410000 */
[C---:B---3--:R-:W-:Y:S01]  /*21a00*/  HMMA.16816.F32 R100, R4.reuse, R8, R100 ;  /* 0x000000080464723c */ /* 0x048fe20000001864 */
[----:B------:R-:W-:Y:S02]  /*21a10*/  FMUL.FTZ R111, R111, R169 ;  /* 0x000000a96f6f7220 */ /* 0x000fe40000410000 */
[-C--:B------:R-:W-:Y:S02]  /*21a20*/  FMUL.FTZ R112, R112, R171.reuse ;  /* 0x000000ab70707220 */ /* 0x080fe40000410000 */
[----:B------:R-:W-:Y:S02]  /*21a30*/  FMUL.FTZ R113, R113, R171 ;  /* 0x000000ab71717220 */ /* 0x000fe40000410000 */
[-C--:B------:R-:W-:Y:S01]  /*21a40*/  FMUL.FTZ R114, R114, R169.reuse ;  /* 0x000000a972727220 */ /* 0x080fe20000410000 */
[----:B------:R-:W-:Y:S01]  /*21a50*/  HMMA.16816.F32 R104, R4, R10, R104 ;  /* 0x0000000a0468723c */ /* 0x000fe20000001868 */
[----:B------:R-:W3:Y:S01]  /*21a60*/  LDSM.16.MT88.4 R8, [R224+0x16000] ;  /* 0x01600000e008783b */ /* 0x000ee20000004200 */
[----:B------:R-:W-:-:S02]  /*21a70*/  FMUL.FTZ R115, R115, R169 ;  /* 0x000000a973737220 */ /* 0x000fc40000410000 */
[-C--:B------:R-:W-:Y:S02]  /*21a80*/  FMUL.FTZ R116, R116, R171.reuse ;  /* 0x000000ab74747220 */ /* 0x080fe40000410000 */
        /* <DEDUP_REMOVED lines=19> */
[C---:B------:R-:W-:Y:S01]  /*21bc0*/  HMMA.16816.F32 R120, R4.reuse, R14, R120 ;  /* 0x0000000e0478723c */ /* 0x040fe20000001878 */
[----:B------:R-:W1:Y:S01]  /*21bd0*/  LDSM.16.MT88.4 R12, [R225+0x10800] ;  /* 0x01080000e10c783b */ /* 0x000e620000004200 */
[-CC-:B-----5:R-:W-:Y:S02]  /*21be0*/  FFMA.FTZ R193, R188, R174.reuse, -R183.reuse ;  /* 0x000000aebcc17223 */ /* 0x1a0fe400000108b7 */
[----:B------:R-:W-:Y:S02]  /*21bf0*/  FFMA.FTZ R188, R27, R174, -R183 ;  /* 0x000000ae1bbc7223 */ /* 0x000fe400000108b7 */
[----:B------:R-:W-:Y:S01]  /*21c00*/  LDSM.16.MT88.4 R24, [R228+0x11000] ;  /* 0x01100000e418783b */ /* 0x000fe20000004200 */
[----:B------:R-:W-:Y:S01]  /*21c10*/  FFMA.FTZ R166, R204, R171, R166 ;  /* 0x000000abcca67223 */ /* 0x000fe200000100a6 */
[----:B---3--:R-:W-:Y:S01]  /*21c20*/  HMMA.16816.F32 R124, R4, R8, R124 ;  /* 0x00000008047c723c */ /* 0x008fe2000000187c */
[----:B------:R-:W3:Y:S01]  /*21c30*/  MUFU.EX2 R193, R193 ;  /* 0x000000c100c17308 */ /* 0x000ee20000000800 */
[----:B------:R-:W-:-:S02]  /*21c40*/  FFMA.FTZ R32, R252, R169, R32 ;  /* 0x000000a9fc207223 */ /* 0x000fc40000010020 */
[----:B------:R-:W-:Y:S02]  /*21c50*/  FADD.FTZ R35, R35, R166 ;  /* 0x000000a623237221 */ /* 0x000fe40000010000 */
[----:B------:R-:W-:Y:S02]  /*21c60*/  FADD.FTZ R3, R3, R32 ;  /* 0x0000002003037221 */ /* 0x000fe40000010000 */
[----:B------:R-:W-:Y:S01]  /*21c70*/  HMMA.16816.F32 R128, R4, R10, R128 ;  /* 0x0000000a0480723c */ /* 0x000fe20000001880 */
[----:B------:R-:W5:Y:S01]  /*21c80*/  LDSM.16.MT88.4 R8, [R224+0x10800] ;  /* 0x01080000e008783b */ /* 0x000f620000004200 */
[----:B------:R-:W1:Y:S01]  /*21c90*/  MUFU.EX2 R188, R188 ;  /* 0x000000bc00bc7308 */ /* 0x000e620000000800 */
[----:B------:R-:W-:Y:S02]  /*21ca0*/  FADD.FTZ R34, R34, R35 ;  /* 0x0000002322227221 */ /* 0x000fe40000010000 */
[----:B------:R-:W-:Y:S02]  /*21cb0*/  FADD.FTZ R2, R2, R3 ;  /* 0x0000000302027221 */ /* 0x000fe40000010000 */
[----:B--2---:R-:W-:Y:S01]  /*21cc0*/  F2FP.PACK_AB R4, R185, R164 ;  /* 0x000000a4b904723e */ /* 0x004fe200000000ff */
        /* <DEDUP_REMOVED lines=8> */
[----:B------:R-:W-:Y:S01]  /*21d50*/  FADD.FTZ R185, R185, R164 ;  /* 0x000000a4b9b97221 */ /* 0x000fe20000010000 */
[----:B------:R-:W-:Y:S01]  /*21d60*/  MOV R164, R167 ;  /* 0x000000a700a47202 */ /* 0x000fe20000000f00 */
[----:B------:R-:W-:-:S02]  /*21d70*/  FADD.FTZ R189, R189, R182 ;  /* 0x000000b6bdbd7221 */ /* 0x000fc40000010000 */
[C---:B------:R-:W-:Y:S01]  /*21d80*/  HMMA.16816.F32 R160, R4.reuse, R20, R160 ;  /* 0x0000001404a0723c */ /* 0x040fe200000018a0 */
[----:B------:R-:W-:Y:S02]  /*21d90*/  FADD.FTZ R178, R178, R185 ;  /* 0x000000b9b2b27221 */ /* 0x000fe40000010000 */
[----:B------:R-:W-:Y:S02]  /*21da0*/  FADD.FTZ R184, R184, R189 ;  /* 0x000000bdb8b87221 */ /* 0x000fe40000010000 */
[----:B------:R-:W-:Y:S02]  /*21db0*/  FADD.FTZ R187, R187, R178 ;  /* 0x000000b2bbbb7221 */ /* 0x000fe40000010000 */
[----:B------:R-:W-:Y:S01]  /*21dc0*/  FADD.FTZ R191, R191, R184 ;  /* 0x000000b8bfbf7221 */ /* 0x000fe20000010000 */
        /* <DEDUP_REMOVED lines=8> */
[C---:B-----5:R-:W-:Y:S08]  /*21e50*/  HMMA.16816.F32 R136, R4.reuse, R8, R136 ;  /* 0x000000080488723c */ /* 0x060ff00000001888 */
        /* <DEDUP_REMOVED lines=35> */
[C---:B-----5:R-:W-:Y:S08]  /*22090*/  HMMA.16816.F32 R124, R4.reuse, R8, R124 ;  /* 0x00000008047c723c */ /* 0x060ff0000000187c */
[----:B------:R-:W-:Y:S01]  /*220a0*/  HMMA.16816.F32 R128, R4, R10, R128 ;  /* 0x0000000a0480723c */ /* 0x000fe20000001880 */
[----:B------:R-:W4:Y:S06]  /*220b0*/  LDSM.16.MT88.4 R8, [R224+0x11000] ;  /* 0x01100000e008783b */ /* 0x000f2c0000004200 */
[----:B---3--:R-:W-:Y:S01]  /*220c0*/  F2FP.PACK_AB R4, R193, R186 ;  /* 0x000000bac104723e */ /* 0x008fe200000000ff */
        /* <DEDUP_REMOVED lines=13> */
[----:B------:R-:W3:Y:S07]  /*221a0*/  LDSM.16.MT88.4 R24, [R226+0x13000] ;  /* 0x01300000e218783b */ /* 0x000eee0000004200 */
[C---:B--2---:R-:W-:Y:S08]  /*221b0*/  HMMA.16816.F32 R152, R4.reuse, R20, R152 ;  /* 0x000000140498723c */ /* 0x044ff00000001898 */
[C---:B------:R-:W-:Y:S01]  /*221c0*/  HMMA.16816.F32 R148, R4.reuse, R22, R148 ;  /* 0x000000160494723c */ /* 0x040fe20000001894 */
[----:B------:R-:W-:Y:S07]  /*221d0*/  LDSM.16.MT88.4 R20, [R228+0x15000] ;  /* 0x01500000e414783b */ /* 0x000fee0000004200 */
[C---:B-1----:R-:W-:Y:S08]  /*221e0*/  HMMA.16816.F32 R144, R4.reuse, R12, R144 ;  /* 0x0000000c0490723c */ /* 0x042ff00000001890 */
[C---:B------:R-:W-:Y:S01]  /*221f0*/  HMMA.16816.F32 R140, R4.reuse, R14, R140 ;  /* 0x0000000e048c723c */ /* 0x040fe2000000188c */
[----:B------:R-:W1:Y:S07]  /*22200*/  LDSM.16.MT88.4 R12, [R225+0x13000] ;  /* 0x01300000e10c783b */ /* 0x000e6e0000004200 */
[C---:B----4-:R-:W-:Y:S08]  /*22210*/  HMMA.16816.F32 R136, R4.reuse, R8, R136 ;  /* 0x000000080488723c */ /* 0x050ff00000001888 */
[C---:B------:R-:W-:Y:S01]  /*22220*/  HMMA.16816.F32 R132, R4.reuse, R10, R132 ;  /* 0x0000000a0484723c */ /* 0x040fe20000001884 */
[----:B------:R-:W2:Y:S07]  /*22230*/  LDSM.16.MT88.4 R8, [R224+0x13000] ;  /* 0x01300000e008783b */ /* 0x000eae0000004200 */
[C---:B---3--:R-:W-:Y:S08]  /*22240*/  HMMA.16816.F32 R44, R4.reuse, R24, R44 ;  /* 0x00000018042c723c */ /* 0x048ff0000000182c */
        /* <DEDUP_REMOVED lines=47> */
[----:B------:R-:W-:-:S03]  /*22540*/  FADD.FTZ R252, R173, R170 ;  /* 0x000000aaadfc7221 */ /* 0x000fc60000010000 */
[----:B------:R-:W-:Y:S02]  /*22550*/  STL [R1], R2 ;  /* 0x0000000201007387 */ /* 0x000fe40000100800 */
[C---:B------:R-:W-:Y:S02]  /*22560*/  HMMA.16816.F32 R156, R4.reuse, R22, R156 ;  /* 0x00000016049c723c */ /* 0x040fe4000000189c */
[----:B------:R-:W1:Y:S06]  /*22570*/  LDSM.16.MT88.4 R20, [R225+0x13800] ;  /* 0x01380000e114783b */ /* 0x000e6c0000004200 */
        /* <DEDUP_REMOVED lines=39> */
.L_x_3509:
[----:B------:R-:W-:-:S13]  /*227f0*/  ISETP.GE.AND P0, PT, R250, 0x1, PT ;  /* 0x00000001fa00780c */ /* 0x000fda0003f06270 */
[----:B------:R-:W-:Y:S05]  /*22800*/  @!P0 BRA `(.L_x_3518) ;  /* 0x00004e0000008947 */ /* 0x000fea0003800000 */
[----:B------:R-:W-:Y:S02]  /*22810*/  MOV R3, R164 ;  /* 0x000000a400037202 */ /* 0x000fe40000000f00 */
[----:B------:R-:W-:Y:S02]  /*22820*/  MOV R168, R165 ;  /* 0x000000a500a87202 */ /* 0x000fe40000000f00 */
.L_x_3527:
        /* <DEDUP_REMOVED lines=11> */
[----:B-1----:R-:W-:-:S05]  /*228e0*/  @!P0 BRA `(.L_x_3520) ;  /* 0x0000040000008947 */ /* 0x002fca0003800000 */
[----:B------:R-:W-:Y:S01]  /*228f0*/  IMAD.SHL.U32 R10, R250, 0x40, RZ ;  /* 0x00000040fa0a7824 */ /* 0x000fe200078e00ff */
[----:B------:R-:W-:Y:S02]  /*22900*/  ULDC.64 UR4, c[0x0][0x118] ;  /* 0x0000460000047ab9 */ /* 0x000fe40000000a00 */
[----:B------:R-:W2:Y:S02]  /*22910*/  LD.E R11, [R164.64+0x170] ;  /* 0x00017004a40b7980 */ /* 0x000ea4000c101900 */
[----:B------:R-:W-:Y:S02]  /*22920*/  IABS R6, R10 ;  /* 0x0000000a00067213 */ /* 0x000fe40000000000 */
[----:B------:R-:W3:Y:S01]  /*22930*/  LD.E.64 R14, [R164.64+0x28] ;  /* 0x00002804a40e7980 */ /* 0x000ee2000c101b00 */
        /* <DEDUP_REMOVED lines=8> */
[----:B------:R-:W-:Y:S04]  /*229c0*/  LOP3.LUT R10, R10, R11, RZ, 0x3c, !PT ;  /* 0x0000000b0a0a7212 */ /* 0x000fe800078e3cff */
        /* <DEDUP_REMOVED lines=8> */
[----:B------:R-:W-:Y:S02]  /*22a50*/  ISETP.GE.AND P0, PT, R2, RZ, PT ;  /* 0x000000ff0200720c */ /* 0x000fe40003f06270 */
[----:B------:R-:W-:Y:S01]  /*22a60*/  LOP3.LUT R2, RZ, R11, RZ, 0x33, !PT ;  /* 0x0000000bff027212 */ /* 0x000fe200078e33ff */
        /* <DEDUP_REMOVED lines=40> */
.L_x_3520:
[----:B------:R-:W-:Y:S02]  /*22cf0*/  ULDC.64 UR4, c[0x0][0x118] ;  /* 0x0000460000047ab9 */ /* 0x000fe40000000a00 */
[----:B------:R-:W2:Y:S02]  /*22d00*/  LD.E R6, [R164.64+0x40] ;  /* 0x00004004a4067980 */ /* 0x000ea4000c101900 */
[----:B--2---:R-:W-:Y:S04]  /*22d10*/  LEA R6, -R6, RZ, 0x6 ;  /* 0x000000ff06067211 */ /* 0x004fe800078e31ff */
[----:B------:R-:W-:Y:S02]  /*22d20*/  SHF.R.S32.HI R2, RZ, 0x1f, R6 ;  /* 0x0000001fff027819 */ /* 0x000fe40000011406 */
.L_x_3521:
[----:B------:R-:W-:Y:S05]  /*22d30*/  BSYNC B0 ;  /* 0x0000000000007941 */ /* 0x000fea0003800000 */
.L_x_3519:
        /* <DEDUP_REMOVED lines=14> */
[----:B------:R-:W-:Y:S01]  /*22e20*/  IMAD.X R4, R2, 0x1, R236, P1 ;  /* 0x0000000102047824 */ /* 0x000fe200008e06ec */
[----:B------:R-:W-:Y:S01]  /*22e30*/  @!P6 STS.128 [R247+0x10000], RZ ;  /* 0x010000fff700e388 */ /* 0x000fe20000000c00 */
[CC--:B------:R-:W-:Y:S02]  /*22e40*/  @P6 LEA R14, P1, R7.reuse, R180.reuse, 0x1 ;  /* 0x000000b4070e6211 */ /* 0x0c0fe400078208ff */
[C---:B------:R-:W-:Y:S02]  /*22e50*/  @P5 LEA R10, P0, R7.reuse, R180, 0x1 ;  /* 0x000000b4070a5211 */ /* 0x040fe400078008ff */
[----:B------:R-:W-:Y:S01]  /*22e60*/  @!PT LDS RZ, [RZ] ;  /* 0x00000000fffff984 */ /* 0x000fe20000000800 */
[----:B------:R-:W-:Y:S01]  /*22e70*/  @!PT LDS RZ, [RZ] ;  /* 0x00000000fffff984 */ /* 0x000fe20000000800 */
[----:B------:R-:W-:Y:S01]  /*22e80*/  @!PT LDS RZ, [RZ] ;  /* 0x00000000fffff984 */ /* 0x000fe20000000800 */
[----:B------:R1:W-:Y:S01]  /*22e90*/  @P5 LDGSTS.E.BYPASS.LTC128B.128 [R247+0x12000], [R170.64+0x80] ;  /* 0x12000080aaf75fae */ /* 0x0003e2000b901d44 */
[CCC-:B------:R-:W-:Y:S02]  /*22ea0*/  @P6 LEA.HI.X R15, R7.reuse, R181.reuse, R4.reuse, 0x1, P1 ;  /* 0x000000b5070f6211 */ /* 0x1c0fe400008f0c04 */
[CCC-:B------:R-:W-:Y:S02]  /*22eb0*/  @P5 LEA.HI.X R11, R7.reuse, R181.reuse, R4.reuse, 0x1, P0 ;  /* 0x000000b5070b5211 */ /* 0x1c0fe400000f0c04 */
        /* <DEDUP_REMOVED lines=25> */
[CC--:B------:R-:W-:Y:S02]  /*23050*/  @P3 LEA R16, P0, R5.reuse, R180.reuse, 0x1 ;  /* 0x000000b405103211 */ /* 0x0c0fe400078008ff */
[CCC-:B------:R-:W-:Y:S02]  /*23060*/  @P4 LEA.HI.X R19, R5.reuse, R181.reuse, R2.reuse, 0x1, P1 ;  /* 0x000000b505134211 */ /* 0x1c0fe400008f0c02 */
[----:B------:R-:W-:Y:S01]  /*23070*/  @!P6 STS.128 [R247+0x10800], RZ ;  /* 0x010800fff700e388 */ /* 0x000fe20000000c00 */
[C---:B------:R-:W-:Y:S02]  /*23080*/  @P3 LEA.HI.X R17, R5.reuse, R181, R2, 0x1, P0 ;  /* 0x000000b505113211 */ /* 0x040fe400000f0c02 */
        /* <DEDUP_REMOVED lines=24> */
[----:B------:R-:W-:Y:S02]  /*23210*/  ISETP.GE.AND P0, PT, R250, 0x2, PT ;  /* 0x00000002fa00780c */ /* 0x000fe40003f06270 */
        /* <DEDUP_REMOVED lines=42> */
[----:B---3--:R-:W4:Y:S05]  /*234c0*/  LDSM.16.M88.4 R8, [R233+0x8000] ;  /* 0x00800000e908783b */ /* 0x008f2a0000000200 */
[----:B-1----:R-:W2:Y:S05]  /*234d0*/  LDSM.16.M88.4 R16, [R233+0x8800] ;  /* 0x00880000e910783b */ /* 0x002eaa0000000200 */
[----:B------:R-:W5:Y:S05]  /*234e0*/  LDSM.16.M88.4 R24, [R233+0x9000] ;  /* 0x00900000e918783b */ /* 0x000f6a0000000200 */
[----:B------:R-:W0:Y:S05]  /*234f0*/  LDGDEPBAR ;  /* 0x00000000000079af */ /* 0x000e2a0000000000 */
[----:B------:R-:W1:Y:S05]  /*23500*/  LDSM.16.M88.4 R172, [R233+0x9800] ;  /* 0x00980000e9ac783b */ /* 0x000e6a0000000200 */
[----:B------:R-:W-:Y:S05]  /*23510*/  LDSM.16.M88.4 R176, [R232] ;  /* 0x00000000e8b0783b */ /* 0x000fea0000000200 */
[----:B------:R-:W3:Y:S05]  /*23520*/  LDSM.16.M88.4 R180, [R231] ;  /* 0x00000000e7b4783b */ /* 0x000eea0000000200 */
[----:B------:R-:W1:Y:S01]  /*23530*/  LDSM.16.M88.4 R184, [R223] ;  /* 0x00000000dfb8783b */ /* 0x000e620000000200 */
[C---:B----4-:R-:W-:Y:S04]  /*23540*/  HMMA.16816.F32 R4, R32.reuse, R8, RZ ;  /* 0x000000082004723c */ /* 0x050fe800000018ff */
[----:B------:R-:W4:Y:S05]  /*23550*/  LDSM.16.M88.4 R188, [R222] ;  /* 0x00000000debc783b */ /* 0x000f2a0000000200 */
[----:B------:R-:W1:Y:S01]  /*23560*/  LDSM.16.M88.4 R192, [R221] ;  /* 0x00000000ddc0783b */ /* 0x000e620000000200 */
[C---:B------:R-:W-:Y:S04]  /*23570*/  HMMA.16816.F32 R8, R32.reuse, R10, RZ ;  /* 0x0000000a2008723c */ /* 0x040fe800000018ff */
[----:B------:R-:W-:Y:S04]  /*23580*/  LDSM.16.M88.4 R196, [R230] ;  /* 0x00000000e6c4783b */ /* 0x000fe80000000200 */
[C---:B--2---:R-:W-:Y:S01]  /*23590*/  HMMA.16816.F32 R12, R32.reuse, R16, RZ ;  /* 0x00000010200c723c */ /* 0x044fe200000018ff */
[----:B------:R-:W3:Y:S05]  /*235a0*/  LDSM.16.M88.4 R200, [R227+0x8000] ;  /* 0x00800000e3c8783b */ /* 0x000eea0000000200 */
[----:B------:R-:W-:Y:S02]  /*235b0*/  LDSM.16.M88.4 R204, [R227+0x9000] ;  /* 0x00900000e3cc783b */ /* 0x000fe40000000200 */
[C---:B------:R-:W-:Y:S03]  /*235c0*/  HMMA.16816.F32 R16, R32.reuse, R18, RZ ;  /* 0x000000122010723c */ /* 0x040fe600000018ff */
[----:B------:R-:W2:Y:S05]  /*235d0*/  LD.E R2, [R164.64+0x18c] ;  /* 0x00018c04a4027980 */ /* 0x000eaa000c101900 */
[C---:B-----5:R-:W-:Y:S08]  /*235e0*/  HMMA.16816.F32 R20, R32.reuse, R24, RZ ;  /* 0x000000182014723c */ /* 0x060ff000000018ff */
        /* <DEDUP_REMOVED lines=9> */
[----:B------:R-:W-:Y:S07]  /*23680*/  LDSM.16.M88.4 R184, [R229] ;  /* 0x00000000e5b8783b */ /* 0x000fee0000000200 */
[C---:B----4-:R-:W-:Y:S08]  /*23690*/  HMMA.16816.F32 R20, R176.reuse, R188, R20 ;  /* 0x000000bcb014723c */ /* 0x050ff00000001814 */
[C---:B------:R-:W-:Y:S01]  /*236a0*/  HMMA.16816.F32 R24, R176.reuse, R190, R24 ;  /* 0x000000beb018723c */ /* 0x040fe20000001818 */
[----:B------:R-:W4:Y:S07]  /*236b0*/  LDSM.16.M88.4 R188, [R220] ;  /* 0x00000000dcbc783b */ /* 0x000f2e0000000200 */
[C---:B------:R-:W-:Y:S08]  /*236c0*/  HMMA.16816.F32 R28, R176.reuse, R192, R28 ;  /* 0x000000c0b01c723c */ /* 0x040ff0000000181c */
[----:B------:R-:W-:Y:S01]  /*236d0*/  HMMA.16816.F32 R32, R176, R194, R32 ;  /* 0x000000c2b020723c */ /* 0x000fe20000001820 */
[----:B------:R-:W5:Y:S05]  /*236e0*/  LDSM.16.M88.4 R176, [R220+0x800] ;  /* 0x00080000dcb0783b */ /* 0x000f6a0000000200 */
[----:B------:R-:W3:Y:S02]  /*236f0*/  LDSM.16.M88.4 R192, [R220+0x1000] ;  /* 0x00100000dcc0783b */ /* 0x000ee40000000200 */
        /* <DEDUP_REMOVED lines=9> */
[C---:B---3--:R-:W-:Y:S08]  /*23790*/  HMMA.16816.F32 R28, R196.reuse, R180, R28 ;  /* 0x000000b4c41c723c */ /* 0x048ff0000000181c */
[----:B------:R-:W-:Y:S01]  /*237a0*/  HMMA.16816.F32 R32, R196, R182, R32 ;  /* 0x000000b6c420723c */ /* 0x000fe20000001820 */
[----:B------:R-:W-:Y:S05]  /*237b0*/  LDSM.16.M88.4 R180, [R233+0xb000] ;  /* 0x00b00000e9b4783b */ /* 0x000fea0000000200 */
[----:B------:R-:W-:Y:S02]  /*237c0*/  LDSM.16.M88.4 R196, [R219] ;  /* 0x00000000dbc4783b */ /* 0x000fe40000000200 */
[C---:B----4-:R-:W-:Y:S08]  /*237d0*/  HMMA.16816.F32 R4, R184.reuse, R188, R4 ;  /* 0x000000bcb804723c */ /* 0x050ff00000001804 */
[C---:B------:R-:W-:Y:S01]  /*237e0*/  HMMA.16816.F32 R8, R184.reuse, R190, R8 ;  /* 0x000000beb808723c */ /* 0x040fe20000001808 */
[----:B------:R-:W-:Y:S07]  /*237f0*/  LDSM.16.M88.4 R188, [R233+0xb800] ;  /* 0x00b80000e9bc783b */ /* 0x000fee0000000200 */
[C---:B-----5:R-:W-:Y:S08]  /*23800*/  HMMA.16816.F32 R12, R184.reuse, R176, R12 ;  /* 0x000000b0b80c723c */ /* 0x060ff0000000180c */
[C---:B------:R-:W-:Y:S01]  /*23810*/  HMMA.16816.F32 R16, R184.reuse, R178, R16 ;  /* 0x000000b2b810723c */ /* 0x040fe20000001810 */
[----:B------:R-:W3:Y:S07]  /*23820*/  LDSM.16.M88.4 R176, [R233+0xa800] ;  /* 0x00a80000e9b0783b */ /* 0x000eee0000000200 */
[C---:B------:R-:W-:Y:S08]  /*23830*/  HMMA.16816.F32 R20, R184.reuse, R192, R20 ;  /* 0x000000c0b814723c */ /* 0x040ff00000001814 */
[C---:B------:R-:W-:Y:S01]  /*23840*/  HMMA.16816.F32 R24, R184.reuse, R194, R24 ;  /* 0x000000c2b818723c */ /* 0x040fe20000001818 */
[----:B------:R-:W4:Y:S07]  /*23850*/  LDSM.16.M88.4 R192, [R232+0x2000] ;  /* 0x00200000e8c0783b */ /* 0x000f2e0000000200 */
[C---:B-1----:R-:W-:Y:S08]  /*23860*/  HMMA.16816.F32 R28, R184.reuse, R172, R28 ;  /* 0x000000acb81c723c */ /* 0x042ff0000000181c */
[----:B------:R-:W-:Y:S01]  /*23870*/  HMMA.16816.F32 R32, R184, R174, R32 ;  /* 0x000000aeb820723c */ /* 0x000fe20000001820 */
[----:B------:R-:W1:Y:S05]  /*23880*/  LDSM.16.M88.4 R172, [R218] ;  /* 0x00000000daac783b */ /* 0x000e6a0000000200 */
[----:B------:R-:W5:Y:S02]  /*23890*/  LDSM.16.M88.4 R184, [R217] ;  /* 0x00000000d9b8783b */ /* 0x000f640000000200 */
[C---:B------:R-:W-:Y:S08]  /*238a0*/  HMMA.16816.F32 R4, R200.reuse, R204, R4 ;  /* 0x000000ccc804723c */ /* 0x040ff00000001804 */
[C---:B------:R-:W-:Y:S01]  /*238b0*/  HMMA.16816.F32 R8, R200.reuse, R206, R8 ;  /* 0x000000cec808723c */ /* 0x040fe20000001808 */
[----:B------:R-:W1:Y:S07]  /*238c0*/  LDSM.16.M88.4 R204, [R216] ;  /* 0x00000000d8cc783b */ /* 0x000e6e0000000200 */
        /* <DEDUP_REMOVED lines=8> */
[----:B------:R-:W2:Y:S05]  /*23950*/  LDSM.16.M88.4 R188, [R227+0xa800] ;  /* 0x00a80000e3bc783b */ /* 0x000eaa0000000200 */
[----:B------:R-:W-:Y:S02]  /*23960*/  LDSM.16.M88.4 R200, [R227+0xb800] ;  /* 0x00b80000e3c8783b */ /* 0x000fe40000000200 */
[C---:B----4-:R-:W-:Y:S08]  /*23970*/  HMMA.16816.F32 R4, R192.reuse, R196, R4 ;  /* 0x000000c4c004723c */ /* 0x050ff00000001804 */
[C---:B------:R-:W-:Y:S01]  /*23980*/  HMMA.16816.F32 R8, R192.reuse, R198, R8 ;  /* 0x000000c6c008723c */ /* 0x040fe20000001808 */
[----:B------:R-:W4:Y:S07]  /*23990*/  LDSM.16.M88.4 R196, [R227+0xb000] ;  /* 0x00b00000e3c4783b */ /* 0x000f2e0000000200 */
[C---:B-1----:R-:W-:Y:S08]  /*239a0*/  HMMA.16816.F32 R12, R192.reuse, R172, R12 ;  /* 0x000000acc00c723c */ /* 0x042ff0000000180c */
[C---:B------:R-:W-:Y:S01]  /*239b0*/  HMMA.16816.F32 R16, R192.reuse, R174, R16 ;  /* 0x000000aec010723c */ /* 0x040fe20000001810 */
[----:B------:R-:W-:Y:S07]  /*239c0*/  LDSM.16.M88.4 R172, [R229+0x2000] ;  /* 0x00200000e5ac783b */ /* 0x000fee0000000200 */
[C---:B-----5:R-:W-:Y:S08]  /*239d0*/  HMMA.16816.F32 R20, R192.reuse, R184, R20 ;  /* 0x000000b8c014723c */ /* 0x060ff00000001814 */
[C---:B------:R-:W-:Y:S01]  /*239e0*/  HMMA.16816.F32 R24, R192.reuse, R186, R24 ;  /* 0x000000bac018723c */ /* 0x040fe20000001818 */
[----:B------:R-:W1:Y:S07]  /*239f0*/  LDSM.16.M88.4 R184, [R220+0x2000] ;  /* 0x00200000dcb8783b */ /* 0x000e6e0000000200 */
[C---:B------:R-:W-:Y:S08]  /*23a00*/  HMMA.16816.F32 R28, R192.reuse, R204, R28 ;  /* 0x000000ccc01c723c */ /* 0x040ff0000000181c */
[----:B------:R-:W-:Y:S01]  /*23a10*/  HMMA.16816.F32 R32, R192, R206, R32 ;  /* 0x000000cec020723c */ /* 0x000fe20000001820 */
[----:B------:R-:W5:Y:S05]  /*23a20*/  LDSM.16.M88.4 R192, [R220+0x2800] ;  /* 0x00280000dcc0783b */ /* 0x000f6a0000000200 */
[----:B------:R-:W1:Y:S02]  /*23a30*/  LDSM.16.M88.4 R204, [R220+0x3000] ;  /* 0x00300000dccc783b */ /* 0x000e640000000200 */
[C---:B---3--:R-:W-:Y:S08]  /*23a40*/  HMMA.16816.F32 R4, R176.reuse, R180, R4 ;  /* 0x000000b4b004723c */ /* 0x048ff00000001804 */
[C---:B------:R-:W-:Y:S01]  /*23a50*/  HMMA.16816.F32 R8, R176.reuse, R182, R8 ;  /* 0x000000b6b008723c */ /* 0x040fe20000001808 */
[----:B------:R-:W3:Y:S07]  /*23a60*/  LDSM.16.M88.4 R180, [R220+0x3800] ;  /* 0x00380000dcb4783b */ /* 0x000eee0000000200 */
[C---:B--2---:R-:W-:Y:S08]  /*23a70*/  HMMA.16816.F32 R12, R176.reuse, R188, R12 ;  /* 0x000000bcb00c723c */ /* 0x044ff0000000180c */
[C---:B------:R-:W-:Y:S01]  /*23a80*/  HMMA.16816.F32 R16, R176.reuse, R190, R16 ;  /* 0x000000beb010723c */ /* 0x040fe20000001810 */
[----:B------:R-:W-:Y:S07]  /*23a90*/  LDSM.16.M88.4 R188, [R234+0x4000] ;  /* 0x00400000eabc783b */ /* 0x000fee0000000200 */
[C---:B----4-:R-:W-:Y:S08]  /*23aa0*/  HMMA.16816.F32 R20, R176.reuse, R196, R20 ;  /* 0x000000c4b014723c */ /* 0x050ff00000001814 */
[C---:B------:R-:W-:Y:S01]  /*23ab0*/  HMMA.16816.F32 R24, R176.reuse, R198, R24 ;  /* 0x000000c6b018723c */ /* 0x040fe20000001818 */
[----:B------:R-:W2:Y:S07]  /*23ac0*/  LDSM.16.M88.4 R196, [R233+0xc000] ;  /* 0x00c00000e9c4783b */ /* 0x000eae0000000200 */
[C---:B------:R-:W-:Y:S08]  /*23ad0*/  HMMA.16816.F32 R28, R176.reuse, R200, R28 ;  /* 0x000000c8b01c723c */ /* 0x040ff0000000181c */
[----:B------:R-:W-:Y:S01]  /*23ae0*/  HMMA.16816.F32 R32, R176, R202, R32 ;  /* 0x000000cab020723c */ /* 0x000fe20000001820 */
[----:B------:R-:W4:Y:S05]  /*23af0*/  LDSM.16.M88.4 R176, [R233+0xc800] ;  /* 0x00c80000e9b0783b */ /* 0x000f2a0000000200 */
[----:B------:R-:W2:Y:S02]  /*23b00*/  LDSM.16.M88.4 R200, [R233+0xd000] ;  /* 0x00d00000e9c8783b */ /* 0x000ea40000000200 */
        /* <DEDUP_REMOVED lines=8> */
[----:B------:R-:W5:Y:S07]  /*23b90*/  LDSM.16.M88.4 R204, [R215] ;  /* 0x00000000d7cc783b */ /* 0x000f6e0000000200 */
[C---:B---3--:R-:W-:Y:S08]  /*23ba0*/  HMMA.16816.F32 R28, R172.reuse, R180, R28 ;  /* 0x000000b4ac1c723c */ /* 0x048ff0000000181c */
[----:B------:R-:W-:Y:S01]  /*23bb0*/  HMMA.16816.F32 R32, R172, R182, R32 ;  /* 0x000000b6ac20723c */ /* 0x000fe20000001820 */
[----:B------:R-:W3:Y:S05]  /*23bc0*/  LDSM.16.M88.4 R172, [R214] ;  /* 0x00000000d6ac783b */ /* 0x000eea0000000200 */
[----:B------:R-:W-:Y:S02]  /*23bd0*/  LDSM.16.M88.4 R180, [R212] ;  /* 0x00000000d4b4783b */ /* 0x000fe40000000200 */
[C---:B--2---:R-:W-:Y:S08]  /*23be0*/  HMMA.16816.F32 R4, R188.reuse, R196, R4 ;  /* 0x000000c4bc04723c */ /* 0x044ff00000001804 */
[C---:B------:R-:W-:Y:S01]  /*23bf0*/  HMMA.16816.F32 R8, R188.reuse, R198, R8 ;  /* 0x000000c6bc08723c */ /* 0x040fe20000001808 */
[----:B------:R-:W-:Y:S07]  /*23c00*/  LDSM.16.M88.4 R196, [R230+0x4000] ;  /* 0x00400000e6c4783b */ /* 0x000fee0000000200 */
[C---:B----4-:R-:W-:Y:S08]  /*23c10*/  HMMA.16816.F32 R12, R188.reuse, R176, R12 ;  /* 0x000000b0bc0c723c */ /* 0x050ff0000000180c */
[C---:B------:R-:W-:Y:S01]  /*23c20*/  HMMA.16816.F32 R16, R188.reuse, R178, R16 ;  /* 0x000000b2bc10723c */ /* 0x040fe20000001810 */
[----:B------:R-:W2:Y:S07]  /*23c30*/  LDSM.16.M88.4 R176, [R213] ;  /* 0x00000000d5b0783b */ /* 0x000eae0000000200 */
[C---:B------:R-:W-:Y:S08]  /*23c40*/  HMMA.16816.F32 R20, R188.reuse, R200, R20 ;  /* 0x000000c8bc14723c */ /* 0x040ff00000001814 */
[C---:B------:R-:W-:Y:S01]  /*23c50*/  HMMA.16816.F32 R24, R188.reuse, R202, R24 ;  /* 0x000000cabc18723c */ /* 0x040fe20000001818 */
[----:B------:R-:W4:Y:S07]  /*23c60*/  LDSM.16.M88.4 R200, [R227+0xc000] ;  /* 0x00c00000e3c8783b */ /* 0x000f2e0000000200 */
[C---:B-1----:R-:W-:Y:S08]  /*23c70*/  HMMA.16816.F32 R28, R188.reuse, R184, R28 ;  /* 0x000000b8bc1c723c */ /* 0x042ff0000000181c */
[----:B------:R-:W-:Y:S01]  /*23c80*/  HMMA.16816.F32 R32, R188, R186, R32 ;  /* 0x000000babc20723c */ /* 0x000fe20000001820 */
[----:B------:R-:W1:Y:S05]  /*23c90*/  LDSM.16.M88.4 R184, [R227+0xc800] ;  /* 0x00c80000e3b8783b */ /* 0x000e6a0000000200 */
[----:B------:R-:W1:Y:S02]  /*23ca0*/  LDSM.16.M88.4 R188, [R227+0xd000] ;  /* 0x00d00000e3bc783b */ /* 0x000e640000000200 */
[C---:B-----5:R-:W-:Y:S08]  /*23cb0*/  HMMA.16816.F32 R4, R192.reuse, R204, R4 ;  /* 0x000000ccc004723c */ /* 0x060ff00000001804 */
[C---:B------:R-:W-:Y:S01]  /*23cc0*/  HMMA.16816.F32 R8, R192.reuse, R206, R8 ;  /* 0x000000cec008723c */ /* 0x040fe20000001808 */
[----:B------:R-:W5:Y:S07]  /*23cd0*/  LDSM.16.M88.4 R204, [R227+0xd800] ;  /* 0x00d80000e3cc783b */ /* 0x000f6e0000000200 */
[C---:B---3--:R-:W-:Y:S08]  /*23ce0*/  HMMA.16816.F32 R12, R192.reuse, R172, R12 ;  /* 0x000000acc00c723c */ /* 0x048ff0000000180c */
[C---:B------:R-:W-:Y:S01]  /*23cf0*/  HMMA.16816.F32 R16, R192.reuse, R174, R16 ;  /* 0x000000aec010723c */ /* 0x040fe20000001810 */
[----:B------:R-:W-:Y:S07]  /*23d00*/  LDSM.16.M88.4 R172, [R229+0x4000] ;  /* 0x00400000e5ac783b */ /* 0x000fee0000000200 */
[C---:B--2---:R-:W-:Y:S08]  /*23d10*/  HMMA.16816.F32 R20, R192.reuse, R176, R20 ;  /* 0x000000b0c014723c */ /* 0x044ff00000001814 */
[C---:B------:R-:W-:Y:S01]  /*23d20*/  HMMA.16816.F32 R24, R192.reuse, R178, R24 ;  /* 0x000000b2c018723c */ /* 0x040fe20000001818 */
[----:B------:R-:W2:Y:S07]  /*23d30*/  LDSM.16.M88.4 R176, [R220+0x4000] ;  /* 0x00400000dcb0783b */ /* 0x000eae0000000200 */
[C---:B------:R-:W-:Y:S08]  /*23d40*/  HMMA.16816.F32 R28, R192.reuse, R180, R28 ;  /* 0x000000b4c01c723c */ /* 0x040ff0000000181c */
[----:B------:R-:W-:Y:S01]  /*23d50*/  HMMA.16816.F32 R32, R192, R182, R32 ;  /* 0x000000b6c020723c */ /* 0x000fe20000001820 */
[----:B------:R-:W3:Y:S05]  /*23d60*/  LDSM.16.M88.4 R180, [R220+0x4800] ;  /* 0x00480000dcb4783b */ /* 0x000eea0000000200 */
[----:B------:R-:W2:Y:S02]  /*23d70*/  LDSM.16.M88.4 R192, [R220+0x5000] ;  /* 0x00500000dcc0783b */ /* 0x000ea40000000200 */
        /* <DEDUP_REMOVED lines=9> */
[C---:B-----5:R-:W-:Y:S08]  /*23e10*/  HMMA.16816.F32 R28, R196.reuse, R204, R28 ;  /* 0x000000ccc41c723c */ /* 0x060ff0000000181c */
[----:B------:R-:W-:Y:S01]  /*23e20*/  HMMA.16816.F32 R32, R196, R206, R32 ;  /* 0x000000cec420723c */ /* 0x000fe20000001820 */
[----:B------:R-:W5:Y:S05]  /*23e30*/  LDSM.16.M88.4 R196, [R233+0xe800] ;  /* 0x00e80000e9c4783b */ /* 0x000f6a0000000200 */
[----:B------:R-:W1:Y:S02]  /*23e40*/  LDSM.16.M88.4 R204, [R233+0xf000] ;  /* 0x00f00000e9cc783b */ /* 0x000e640000000200 */
        /* <DEDUP_REMOVED lines=8> */
[----:B------:R-:W3:Y:S07]  /*23ed0*/  LDSM.16.M88.4 R192, [R211] ;  /* 0x00000000d3c0783b */ /* 0x000eee0000000200 */
[C---:B----4-:R-:W-:Y:S08]  /*23ee0*/  HMMA.16816.F32 R28, R172.reuse, R200, R28 ;  /* 0x000000c8ac1c723c */ /* 0x050ff0000000181c */
[----:B------:R-:W-:Y:S01]  /*23ef0*/  HMMA.16816.F32 R32, R172, R202, R32 ;  /* 0x000000caac20723c */ /* 0x000fe20000001820 */
[----:B------:R-:W4:Y:S05]  /*23f00*/  LDSM.16.M88.4 R172, [R210] ;  /* 0x00000000d2ac783b */ /* 0x000f2a0000000200 */
[----:B------:R-:W2:Y:S02]  /*23f10*/  LDSM.16.M88.4 R200, [R209] ;  /* 0x00000000d1c8783b */ /* 0x000ea40000000200 */
[C---:B-1----:R-:W-:Y:S08]  /*23f20*/  HMMA.16816.F32 R4, R184.reuse, R188, R4 ;  /* 0x000000bcb804723c */ /* 0x042ff00000001804 */
[C---:B------:R-:W-:Y:S01]  /*23f30*/  HMMA.16816.F32 R8, R184.reuse, R190, R8 ;  /* 0x000000beb808723c */ /* 0x040fe20000001808 */
[----:B------:R-:W1:Y:S07]  /*23f40*/  LDSM.16.M88.4 R188, [R208] ;  /* 0x00000000d0bc783b */ /* 0x000e6e0000000200 */
[C---:B-----5:R-:W-:Y:S08]  /*23f50*/  HMMA.16816.F32 R12, R184.reuse, R196, R12 ;  /* 0x000000c4b80c723c */ /* 0x060ff0000000180c */
[C---:B------:R-:W-:Y:S01]  /*23f60*/  HMMA.16816.F32 R16, R184.reuse, R198, R16 ;  /* 0x000000c6b810723c */ /* 0x040fe20000001810 */
[----:B------:R-:W-:Y:S07]  /*23f70*/  LDSM.16.M88.4 R196, [R230+0x6000] ;  /* 0x00600000e6c4783b */ /* 0x000fee0000000200 */
[C---:B------:R-:W-:Y:S08]  /*23f80*/  HMMA.16816.F32 R20, R184.reuse, R204, R20 ;  /* 0x000000ccb814723c */ /* 0x040ff00000001814 */
[C---:B------:R-:W-:Y:S01]  /*23f90*/  HMMA.16816.F32 R24, R184.reuse, R206, R24 ;  /* 0x000000ceb818723c */ /* 0x040fe20000001818 */
[----:B------:R-:W5:Y:S07]  /*23fa0*/  LDSM.16.M88.4 R204, [R227+0xe000] ;  /* 0x00e00000e3cc783b */ /* 0x000f6e0000000200 */
[C---:B--2---:R-:W-:Y:S08]  /*23fb0*/  HMMA.16816.F32 R28, R184.reuse, R176, R28 ;  /* 0x000000b0b81c723c */ /* 0x044ff0000000181c */
[----:B------:R-:W-:Y:S01]  /*23fc0*/  HMMA.16816.F32 R32, R184, R178, R32 ;  /* 0x000000b2b820723c */ /* 0x000fe20000001820 */
[----:B------:R-:W-:Y:S05]  /*23fd0*/  LDSM.16.M88.4 R176, [R227+0xf000] ;  /* 0x00f00000e3b0783b */ /* 0x000fea0000000200 */
[----:B------:R-:W-:Y:S02]  /*23fe0*/  LDSM.16.M88.4 R184, [R227+0xf800] ;  /* 0x00f80000e3b8783b */ /* 0x000fe40000000200 */
[C---:B---3--:R-:W-:Y:S08]  /*23ff0*/  HMMA.16816.F32 R4, R180.reuse, R192, R4 ;  /* 0x000000c0b404723c */ /* 0x048ff00000001804 */
[C---:B------:R-:W-:Y:S01]  /*24000*/  HMMA.16816.F32 R8, R180.reuse, R194, R8 ;  /* 0x000000c2b408723c */ /* 0x040fe20000001808 */
[----:B------:R-:W-:Y:S07]  /*24010*/  LDSM.16.M88.4 R192, [R229+0x6000] ;  /* 0x00600000e5c0783b */ /* 0x000fee0000000200 */
[C---:B----4-:R-:W-:Y:S08]  /*24020*/  HMMA.16816.F32 R12, R180.reuse, R172, R12 ;  /* 0x000000acb40c723c */ /* 0x050ff0000000180c */
[C---:B------:R-:W-:Y:S01]  /*24030*/  HMMA.16816.F32 R16, R180.reuse, R174, R16 ;  /* 0x000000aeb410723c */ /* 0x040fe20000001810 */
[----:B------:R-:W2:Y:S07]  /*24040*/  LDSM.16.M88.4 R172, [R227+0xe800] ;  /* 0x00e80000e3ac783b */ /* 0x000eae0000000200 */
[C---:B------:R-:W-:Y:S08]  /*24050*/  HMMA.16816.F32 R20, R180.reuse, R200, R20 ;  /* 0x000000c8b414723c */ /* 0x040ff00000001814 */
[C---:B------:R-:W-:Y:S01]  /*24060*/  HMMA.16816.F32 R24, R180.reuse, R202, R24 ;  /* 0x000000cab418723c */ /* 0x040fe20000001818 */
[----:B------:R-:W3:Y:S07]  /*24070*/  LDSM.16.M88.4 R200, [R220+0x6000] ;  /* 0x00600000dcc8783b */ /* 0x000eee0000000200 */
[C---:B-1----:R-:W-:Y:S08]  /*24080*/  HMMA.16816.F32 R28, R180.reuse, R188, R28 ;  /* 0x000000bcb41c723c */ /* 0x042ff0000000181c */
[----:B------:R-:W-:Y:S07]  /*24090*/  HMMA.16816.F32 R32, R180, R190, R32 ;  /* 0x000000beb420723c */ /* 0x000fee0000001820 */
[----:B------:R-:W-:Y:S01]  /*240a0*/  MOV R180, R170 ;  /* 0x000000aa00b47202 */ /* 0x000fe20000000f00 */
[C---:B-----5:R-:W-:Y:S05]  /*240b0*/  HMMA.16816.F32 R4, R196.reuse, R204, R4 ;  /* 0x000000ccc404723c */ /* 0x060fea0000001804 */
[----:B------:R-:W-:Y:S03]  /*240c0*/  IMAD.MOV.U32 R181, RZ, RZ, R171 ;  /* 0x000000ffffb57224 */ /* 0x000fe600078e00ab */
[C---:B------:R-:W-:Y:S08]  /*240d0*/  HMMA.16816.F32 R8, R196.reuse, R206, R8 ;  /* 0x000000cec408723c */ /* 0x040ff00000001808 */
[C---:B--2---:R-:W-:Y:S08]  /*240e0*/  HMMA.16816.F32 R12, R196.reuse, R172, R12 ;  /* 0x000000acc40c723c */ /* 0x044ff0000000180c */
[C---:B------:R-:W-:Y:S01]  /*240f0*/  HMMA.16816.F32 R16, R196.reuse, R174, R16 ;  /* 0x000000aec410723c */ /* 0x040fe20000001810 */
[----:B------:R-:W1:Y:S07]  /*24100*/  LDSM.16.M88.4 R172, [R220+0x6800] ;  /* 0x00680000dcac783b */ /* 0x000e6e0000000200 */
[C---:B------:R-:W-:Y:S08]  /*24110*/  HMMA.16816.F32 R20, R196.reuse, R176, R20 ;  /* 0x000000b0c414723c */ /* 0x040ff00000001814 */
[C---:B------:R-:W-:Y:S08]  /*24120*/  HMMA.16816.F32 R24, R196.reuse, R178, R24 ;  /* 0x000000b2c418723c */ /* 0x040ff00000001818 */
[C---:B------:R-:W-:Y:S08]  /*24130*/  HMMA.16816.F32 R28, R196.reuse, R184, R28 ;  /* 0x000000b8c41c723c */ /* 0x040ff0000000181c */
[----:B------:R-:W-:Y:S08]  /*24140*/  HMMA.16816.F32 R32, R196, R186, R32 ;  /* 0x000000bac420723c */ /* 0x000ff00000001820 */
[C---:B---3--:R-:W-:Y:S08]  /*24150*/  HMMA.16816.F32 R4, R192.reuse, R200, R4 ;  /* 0x000000c8c004723c */ /* 0x048ff00000001804 */
        /* <DEDUP_REMOVED lines=22> */
[----:B------:R5:W1:Y:S10]  /*242c0*/  MUFU.TANH R184, R11 ;  /* 0x0000000b00b87308 */ /* 0x000a740000002400 */
[----:B------:R-:W1:Y:S10]  /*242d0*/  MUFU.TANH R183, R183 ;  /* 0x000000b700b77308 */ /* 0x000e740000002400 */
[----:B------:R-:W1:Y:S01]  /*242e0*/  MUFU.TANH R185, R185 ;  /* 0x000000b900b97308 */ /* 0x000e620000002400 */
[C---:B---3--:R-:W-:Y:S01]  /*242f0*/  HMMA.16816.F32 R20, R192.reuse, R4, R20 ;  /* 0x00000004c014723c */ /* 0x048fe20000001814 */
[----:B-----5:R-:W3:Y:S01]  /*24300*/  LDSM.16.M88.4 R8, [R220+0x7800] ;  /* 0x00780000dc08783b */ /* 0x020ee20000000200 */
[----:B------:R-:W-:Y:S07]  /*24310*/  DEPBAR.LE SB0, 0x0 ;  /* 0x000080000000791a */ /* 0x000fee0000000000 */
[----:B------:R-:W1:Y:S01]  /*24320*/  MUFU.TANH R187, R187 ;  /* 0x000000bb00bb7308 */ /* 0x000e620000002400 */
[----:B------:R-:W-:Y:S01]  /*24330*/  BAR.SYNC.DEFER_BLOCKING 0x0 ;  /* 0x0000000000007b1d */ /* 0x000fe20000010000 */
[C---:B------:R-:W-:Y:S05]  /*24340*/  HMMA.16816.F32 R24, R192.reuse, R6, R24 ;  /* 0x00000006c018723c */ /* 0x040fea0000001818 */
[-C--:B------:R-:W-:Y:S03]  /*24350*/  FMUL.FTZ R5, R19, R2.reuse ;  /* 0x0000000213057220 */ /* 0x080fe60000410000 */
        /* <DEDUP_REMOVED lines=8> */
[----:B------:R-:W1:Y:S01]  /*243e0*/  MUFU.TANH R13, R13 ;  /* 0x0000000d000d7308 */ /* 0x000e620000002400 */
[-C--:B------:R-:W-:Y:S02]  /*243f0*/  FMUL.FTZ R26, R26, R2.reuse ;  /* 0x000000021a1a7220 */ /* 0x080fe40000410000 */
[-C--:B------:R-:W-:Y:S01]  /*24400*/  FMUL.FTZ R27, R27, R2.reuse ;  /* 0x000000021b1b7220 */ /* 0x080fe20000410000 */
[C---:B---3--:R-:W-:Y:S06]  /*24410*/  HMMA.16816.F32 R28, R192.reuse, R8, R28 ;  /* 0x00000008c01c723c */ /* 0x048fec000000181c */
[----:B------:R3:W1:Y:S02]  /*24420*/  MUFU.TANH R191, R14 ;  /* 0x0000000e00bf7308 */ /* 0x0006640000002400 */
[----:B------:R-:W-:Y:S08]  /*24430*/  HMMA.16816.F32 R32, R192, R10, R32 ;  /* 0x0000000ac020723c */ /* 0x000ff00000001820 */
[----:B------:R-:W1:Y:S08]  /*24440*/  MUFU.TANH R15, R15 ;  /* 0x0000000f000f7308 */ /* 0x000e700000002400 */
[-C--:B------:R-:W-:Y:S02]  /*24450*/  FMUL.FTZ R7, R28, R2.reuse ;  /* 0x000000021c077220 */ /* 0x080fe40000410000 */
[----:B------:R-:W1:Y:S01]  /*24460*/  MUFU.TANH R197, R197 ;  /* 0x000000c500c57308 */ /* 0x000e620000002400 */
[-C--:B------:R-:W-:Y:S02]  /*24470*/  FMUL.FTZ R29, R29, R2.reuse ;  /* 0x000000021d1d7220 */ /* 0x080fe40000410000 */
[-C--:B------:R-:W-:Y:S02]  /*24480*/  FMUL.FTZ R30, R30, R2.reuse ;  /* 0x000000021e1e7220 */ /* 0x080fe40000410000 */
[-C--:B------:R-:W-:Y:S02]  /*24490*/  FMUL.FTZ R31, R31, R2.reuse ;  /* 0x000000021f1f7220 */ /* 0x080fe40000410000 */
[-C--:B------:R-:W-:Y:S02]  /*244a0*/  FMUL.FTZ R175, R32, R2.reuse ;  /* 0x0000000220af7220 */ /* 0x080fe40000410000 */
[-C--:B------:R-:W-:Y:S01]  /*244b0*/  FMUL.FTZ R33, R33, R2.reuse ;  /* 0x0000000221217220 */ /* 0x080fe20000410000 */
[----:B------:R-:W1:Y:S01]  /*244c0*/  MUFU.TANH R198, R198 ;  /* 0x000000c600c67308 */ /* 0x000e620000002400 */
[-C--:B------:R-:W-:Y:S02]  /*244d0*/  FMUL.FTZ R34, R34, R2.reuse ;  /* 0x0000000222227220 */ /* 0x080fe40000410000 */
[----:B------:R-:W-:Y:S07]  /*244e0*/  FMUL.FTZ R35, R35, R2 ;  /* 0x0000000223237220 */ /* 0x000fee0000410000 */
[----:B------:R-:W1:Y:S10]  /*244f0*/  MUFU.TANH R17, R17 ;  /* 0x0000001100117308 */ /* 0x000e740000002400 */
[----:B------:R-:W1:Y:S10]  /*24500*/  MUFU.TANH R5, R5 ;  /* 0x0000000500057308 */ /* 0x000e740000002400 */
        /* <DEDUP_REMOVED lines=24> */
[----:B---3--:R-:W2:Y:S02]  /*24690*/  LD.E R21, [R164.64+0x170] ;  /* 0x00017004a4157980 */ /* 0x008ea4000c101900 */
[C---:B------:R-:W-:Y:S02]  /*246a0*/  IADD3 R8, R10.reuse, -0x80, RZ ;  /* 0xffffff800a087810 */ /* 0x040fe40007ffe0ff */
[----:B------:R-:W-:Y:S01]  /*246b0*/  IADD3 R10, R10, -0x40, RZ ;  /* 0xffffffc00a0a7810 */ /* 0x000fe20007ffe0ff */
[----:B------:R-:W3:Y:S01]  /*246c0*/  LD.E.64 R24, [R164.64+0x20] ;  /* 0x00002004a4187980 */ /* 0x000ee2000c101b00 */
[----:B------:R-:W-:Y:S02]  /*246d0*/  IABS R4, R8 ;  /* 0x0000000800047213 */ /* 0x000fe40000000000 */
[-C--:B--2---:R-:W-:Y:S02]  /*246e0*/  IABS R11, R21.reuse ;  /* 0x00000015000b7213 */ /* 0x084fe40000000000 */
[-C--:B------:R-:W-:Y:S02]  /*246f0*/  IABS R9, R21.reuse ;  /* 0x0000001500097213 */ /* 0x080fe40000000000 */
[----:B------:R-:W2:Y:S01]  /*24700*/  I2F.RP R6, R11 ;  /* 0x0000000b00067306 */ /* 0x000ea20000209400 */
[----:B------:R-:W-:Y:S02]  /*24710*/  LOP3.LUT R8, R8, R21, RZ, 0x3c, !PT ;  /* 0x0000001508087212 */ /* 0x000fe400078e3cff */
[----:B------:R-:W-:Y:S07]  /*24720*/  IMAD.MOV R9, RZ, RZ, -R9 ;  /* 0x000000ffff097224 */ /* 0x000fee00078e0a09 */
[----:B--2---:R-:W2:Y:S02]  /*24730*/  MUFU.RCP R2, R6 ;  /* 0x0000000600027308 */ /* 0x004ea40000001000 */
[----:B--2---:R-:W-:Y:S08]  /*24740*/  IADD3 R18, R2, 0xffffffe, RZ ;  /* 0x0ffffffe02127810 */ /* 0x004ff00007ffe0ff */
[----:B------:R-:W2:Y:S02]  /*24750*/  F2I.FTZ.U32.TRUNC.NTZ R19, R18 ;  /* 0x0000001200137305 */ /* 0x000ea4000021f000 */
[--C-:B--2---:R-:W-:Y:S02]  /*24760*/  IMAD.MOV R2, RZ, RZ, -R19.reuse ;  /* 0x000000ffff027224 */ /* 0x104fe400078e0a13 */
[----:B------:R-:W-:Y:S02]  /*24770*/  IMAD.MOV.U32 R18, RZ, RZ, RZ ;  /* 0x000000ffff127224 */ /* 0x000fe400078e00ff */
[----:B------:R-:W-:Y:S01]  /*24780*/  IMAD R23, R2, R11, RZ ;  /* 0x0000000b02177224 */ /* 0x000fe200078e02ff */
[----:B------:R-:W-:Y:S02]  /*24790*/  IABS R2, R10 ;  /* 0x0000000a00027213 */ /* 0x000fe40000000000 */
[----:B------:R-:W-:Y:S01]  /*247a0*/  LOP3.LUT R10, R10, R21, RZ, 0x3c, !PT ;  /* 0x000000150a0a7212 */ /* 0x000fe200078e3cff */
[----:B------:R-:W-:Y:S02]  /*247b0*/  IMAD.HI.U32 R19, R19, R23, R18 ;  /* 0x0000001713137227 */ /* 0x000fe400078e0012 */
[----:B------:R-:W2:Y:S04]  /*247c0*/  LD.E.64 R22, [R164.64+0x38] ;  /* 0x00003804a4167980 */ /* 0x000ea8000c101b00 */
        /* <DEDUP_REMOVED lines=43> */
.L_x_3525:
[----:B------:R-:W-:Y:S02]  /*24a80*/  ULDC.64 UR4, c[0x0][0x118] ;  /* 0x0000460000047ab9 */ /* 0x000fe40000000a00 */
[----:B------:R-:W2:Y:S02]  /*24a90*/  LD.E R6, [R164.64+0x38] ;  /* 0x00003804a4067980 */ /* 0x000ea4000c101900 */
[----:B--2---:R-:W-:Y:S04]  /*24aa0*/  LEA R6, -R6, RZ, 0x6 ;  /* 0x000000ff06067211 */ /* 0x004fe800078e31ff */
[----:B------:R-:W-:Y:S02]  /*24ab0*/  SHF.R.S32.HI R2, RZ, 0x1f, R6 ;  /* 0x0000001fff027819 */ /* 0x000fe40000011406 */
.L_x_3526:
[----:B------:R-:W-:Y:S05]  /*24ac0*/  BSYNC B0 ;  /* 0x0000000000007941 */ /* 0x000fea0003800000 */
.L_x_3524:
        /* <DEDUP_REMOVED lines=40> */
[C-C-:B------:R-:W-:Y:S01]  /*24d50*/  @P4 LEA.HI.X R29, R9.reuse, R239, R2.reuse, 0x1, P1 ;  /* 0x000000ef091d4211 */ /* 0x140fe200008f0c02 */
        /* <DEDUP_REMOVED lines=75> */
.L_x_3523:
[----:B--2-4-:R-:W-:Y:S05]  /*25210*/  BSYNC B1 ;  /* 0x0000000000017941 */ /* 0x014fea0003800000 */
.L_x_3522:
[----:B------:R-:W-:Y:S01]  /*25220*/  ULDC.64 UR4, c[0x0][0x118] ;  /* 0x0000460000047ab9 */ /* 0x000fe20000000a00 */
[----:B------:R-:W2:Y:S01]  /*25230*/  S2R R9, SR_TID.X ;  /* 0x0000000000097919 */ /* 0x000ea20000002100 */
[----:B------:R-:W-:Y:S07]  /*25240*/  IADD3 R182, R250, -0x1, RZ ;  /* 0xfffffffffab67810 */ /* 0x000fee0007ffe0ff */
[----:B------:R4:W5:Y:S01]  /*25250*/  LD.E R166, [R164.64+0xdc] ;  /* 0x0000dc04a4a67980 */ /* 0x000962000c101900 */
[----:B--2---:R-:W-:Y:S04]  /*25260*/  SHF.L.U32 R9, R9, 0x1, RZ ;  /* 0x0000000109097819 */ /* 0x004fe800000006ff */
[----:B------:R-:W-:Y:S04]  /*25270*/  LOP3.LUT R9, R9, 0x6, RZ, 0xc0, !PT ;  /* 0x0000000609097812 */ /* 0x000fe800078ec0ff */
[----:B------:R-:W-:Y:S04]  /*25280*/  LEA R12, R182, R9, 0x6 ;  /* 0x00000009b60c7211 */ /* 0x000fe800078e30ff */
[C---:B---3--:R-:W-:Y:S01]  /*25290*/  IADD3 R23, R12.reuse, 0x10, RZ ;  /* 0x000000100c177810 */ /* 0x048fe20007ffe0ff */
[----:B------:R-:W2:Y:S01]  /*252a0*/  I2F R9, R12 ;  /* 0x0000000c00097306 */ /* 0x000ea20000201400 */
[C---:B------:R-:W-:Y:S02]  /*252b0*/  IADD3 R6, R12.reuse, 0x1, RZ ;  /* 0x000000010c067810 */ /* 0x040fe40007ffe0ff */
[C---:B------:R-:W-:Y:S02]  /*252c0*/  IADD3 R10, R12.reuse, 0x8, RZ ;  /* 0x000000080c0a7810 */ /* 0x040fe40007ffe0ff */
[C---:B------:R-:W-:Y:S02]  /*252d0*/  IADD3 R29, R12.reuse, 0x9, RZ ;  /* 0x000000090c1d7810 */ /* 0x040fe40007ffe0ff */
[C---:B------:R-:W-:Y:S02]  /*252e0*/  IADD3 R195, R12.reuse, 0x11, RZ ;  /* 0x000000110cc37810 */ /* 0x040fe40007ffe0ff */
[C---:B------:R-:W-:Y:S01]  /*252f0*/  IADD3 R4, R12.reuse, 0x18, RZ ;  /* 0x000000180c047810 */ /* 0x040fe20007ffe0ff */
[----:B------:R-:W3:Y:S01]  /*25300*/  I2F R23, R23 ;  /* 0x0000001700177306 */ /* 0x000ee20000201400 */
[C---:B------:R-:W-:Y:S02]  /*25310*/  IADD3 R14, R12.reuse, 0x31, RZ ;  /* 0x000000310c0e7810 */ /* 0x040fe40007ffe0ff */
[C---:B------:R-:W-:Y:S02]  /*25320*/  IADD3 R27, R12.reuse, 0x19, RZ ;  /* 0x000000190c1b7810 */ /* 0x040fe40007ffe0ff */
[C---:B------:R-:W-:Y:S02]  /*25330*/  IADD3 R25, R12.reuse, 0x20, RZ ;  /* 0x000000200c197810 */ /* 0x040fe40007ffe0ff */
[C---:B------:R-:W-:Y:S02]  /*25340*/  IADD3 R2, R12.reuse, 0x21, RZ ;  /* 0x000000210c027810 */ /* 0x040fe40007ffe0ff */
[C---:B------:R-:W-:Y:S01]  /*25350*/  IADD3 R21, R12.reuse, 0x28, RZ ;  /* 0x000000280c157810 */ /* 0x040fe20007ffe0ff */
[----:B------:R-:W1:Y:S01]  /*25360*/  I2F R6, R6 ;  /* 0x0000000600067306 */ /* 0x000e620000201400 */
[C---:B------:R-:W-:Y:S02]  /*25370*/  IADD3 R11, R12.reuse, 0x29, RZ ;  /* 0x000000290c0b7810 */ /* 0x040fe40007ffe0ff */
[----:B------:R-:W-:Y:S01]  /*25380*/  IADD3 R19, R12, 0x30, RZ ;  /* 0x000000300c137810 */ /* 0x000fe20007ffe0ff */
[CC--:B-12---:R-:W-:Y:S02]  /*25390*/  FFMA.FTZ R185, R0.reuse, R9.reuse, R185 ;  /* 0x0000000900b97223 */ /* 0x0c6fe400000100b9 */
[C---:B------:R-:W-:Y:S03]  /*253a0*/  FFMA.FTZ R9, R0.reuse, R9, R179 ;  /* 0x0000000900097223 */ /* 0x040fe600000100b3 */
[----:B------:R-:W-:Y:S01]  /*253b0*/  FMNMX.FTZ R31, R185, R3, !PT ;  /* 0x00000003b91f7209 */ /* 0x000fe20007810000 */
[----:B------:R-:W1:Y:S01]  /*253c0*/  I2F R10, R10 ;  /* 0x0000000a000a7306 */ /* 0x000e620000201400 */
[CC--:B---3--:R-:W-:Y:S02]  /*253d0*/  FFMA.FTZ R191, R0.reuse, R23.reuse, R191 ;  /* 0x0000001700bf7223 */ /* 0x0c8fe400000100bf */
[C---:B------:R-:W-:Y:S07]  /*253e0*/  FFMA.FTZ R196, R0.reuse, R23, R196 ;  /* 0x0000001700c47223 */ /* 0x040fee00000100c4 */
[----:B------:R-:W2:Y:S01]  /*253f0*/  I2F R29, R29 ;  /* 0x0000001d001d7306 */ /* 0x000ea20000201400 */
[CC--:B------:R-:W-:Y:S02]  /*25400*/  FFMA.FTZ R8, R0.reuse, R6.reuse, R187 ;  /* 0x0000000600087223 */ /* 0x0c0fe400000100bb */
[----:B------:R-:W-:Y:S03]  /*25410*/  FFMA.FTZ R6, R0, R6, R183 ;  /* 0x0000000600067223 */ /* 0x000fe600000100b7 */
[----:B------:R-:W-:Y:S04]  /*25420*/  FMNMX.FTZ R16, R8, R31, !PT ;  /* 0x0000001f08107209 */ /* 0x000fe80007810000 */
[----:B------:R-:W3:Y:S01]  /*25430*/  I2F R195, R195 ;  /* 0x000000c300c37306 */ /* 0x000ee20000201400 */
[CC--:B-1----:R-:W-:Y:S02]  /*25440*/  FFMA.FTZ R207, R0.reuse, R10.reuse, R207 ;  /* 0x0000000a00cf7223 */ /* 0x0c2fe400000100cf */
[C---:B------:R-:W-:Y:S03]  /*25450*/  FFMA.FTZ R189, R0.reuse, R10, R189 ;  /* 0x0000000a00bd7223 */ /* 0x040fe600000100bd */
[----:B------:R-:W-:Y:S04]  /*25460*/  FMNMX.FTZ R31, R207, R16, !PT ;  /* 0x00000010cf1f7209 */ /* 0x000fe80007810000 */
[----:B------:R-:W1:Y:S01]  /*25470*/  I2F R4, R4 ;  /* 0x0000000400047306 */ /* 0x000e620000201400 */
[CC--:B--2---:R-:W-:Y:S02]  /*25480*/  FFMA.FTZ R10, R0.reuse, R29.reuse, R184 ;  /* 0x0000001d000a7223 */ /* 0x0c4fe400000100b8 */
[----:B------:R-:W-:Y:S01]  /*25490*/  FFMA.FTZ R205, R0, R29, R205 ;  /* 0x0000001d00cd7223 */ /* 0x000fe200000100cd */
[----:B------:R-:W-:Y:S02]  /*254a0*/  FMNMX.FTZ R29, R9, R168, !PT ;  /* 0x000000a8091d7209 */ /* 0x000fe40007810000 */
[----:B------:R-:W-:Y:S04]  /*254b0*/  FMNMX.FTZ R18, R10, R31, !PT ;  /* 0x0000001f0a127209 */ /* 0x000fe80007810000 */
[----:B------:R-:W2:Y:S01]  /*254c0*/  I2F R23, R14 ;  /* 0x0000000e00177306 */ /* 0x000ea20000201400 */
[----:B------:R-:W-:Y:S02]  /*254d0*/  FMNMX.FTZ R16, R6, R29, !PT ;  /* 0x0000001d06107209 */ /* 0x000fe40007810000 */
[----:B------:R-:W-:Y:S01]  /*254e0*/  LDSM.16.MT88.4 R28, [R225+0x10000] ;  /* 0x01000000e11c783b */ /* 0x000fe20000004200 */
[-C--:B---3--:R-:W-:Y:S01]  /*254f0*/  FFMA.FTZ R192, R0, R195.reuse, R15 ;  /* 0x000000c300c07223 */ /* 0x088fe2000001000f */
[----:B------:R-:W-:Y:S01]  /*25500*/  IADD3 R15, R12, 0x38, RZ ;  /* 0x000000380c0f7810 */ /* 0x000fe20007ffe0ff */
[----:B------:R-:W-:Y:S01]  /*25510*/  FFMA.FTZ R195, R0, R195, R13 ;  /* 0x000000c300c37223 */ /* 0x000fe2000001000d */
[----:B------:R-:W-:Y:S02]  /*25520*/  FMNMX.FTZ R13, R191, R18, !PT ;  /* 0x00000012bf0d7209 */ /* 0x000fe40007810000 */
[----:B------:R-:W-:Y:S01]  /*25530*/  FMNMX.FTZ R16, R189, R16, !PT ;  /* 0x00000010bd107209 */ /* 0x000fe20007810000 */
[----:B------:R-:W3:Y:S01]  /*25540*/  I2F R27, R27 ;  /* 0x0000001b001b7306 */ /* 0x000ee20000201400 */
[----:B------:R-:W-:Y:S01]  /*25550*/  IADD3 R12, R12, 0x39, RZ ;  /* 0x000000390c0c7810 */ /* 0x000fe20007ffe0ff */
[C---:B-1----:R-:W-:Y:S01]  /*25560*/  FFMA.FTZ R193, R0.reuse, R4, R17 ;  /* 0x0000000400c17223 */ /* 0x042fe20000010011 */
[----:B------:R-:W-:Y:S01]  /*25570*/  FMNMX.FTZ R17, R205, R16, !PT ;  /* 0x00000010cd117209 */ /* 0x000fe20007810000 */
[----:B------:R-:W-:Y:S03]  /*25580*/  FFMA.FTZ R197, R0, R4, R197 ;  /* 0x0000000400c57223 */ /* 0x000fe600000100c5 */
[----:B------:R-:W-:Y:S03]  /*25590*/  FMNMX.FTZ R16, R196, R17, !PT ;  /* 0x00000011c4107209 */ /* 0x000fe60007810000 */
[----:B------:R-:W1:Y:S01]  /*255a0*/  I2F R25, R25 ;  /* 0x0000001900197306 */ /* 0x000e620000201400 */
[----:B------:R-:W-:Y:S01]  /*255b0*/  FMNMX.FTZ R16, R195, R16, !PT ;  /* 0x00000010c3107209 */ /* 0x000fe20007810000 */
[----:B--2---:R-:W-:Y:S01]  /*255c0*/  FFMA.FTZ R172, R0, R23, R172 ;  /* 0x0000001700ac7223 */ /* 0x004fe200000100ac */
[----:B------:R-:W-:Y:S01]  /*255d0*/  FMNMX.FTZ R14, R192, R13, !PT ;  /* 0x0000000dc00e7209 */ /* 0x000fe20007810000 */
[C---:B------:R-:W-:Y:S06]  /*255e0*/  FFMA.FTZ R177, R0.reuse, R23, R177 ;  /* 0x0000001700b17223 */ /* 0x040fec00000100b1 */
[----:B------:R2:W2:Y:S01]  /*255f0*/  I2F R4, R15 ;  /* 0x0000000f00047306 */ /* 0x0004a20000201400 */
[CC--:B---3--:R-:W-:Y:S01]  /*25600*/  FFMA.FTZ R194, R0.reuse, R27.reuse, R5 ;  /* 0x0000001b00c27223 */ /* 0x0c8fe20000010005 */
[----:B------:R-:W-:Y:S01]  /*25610*/  FMNMX.FTZ R5, R193, R14, !PT ;  /* 0x0000000ec1057209 */ /* 0x000fe20007810000 */
[----:B------:R-:W-:Y:S03]  /*25620*/  FFMA.FTZ R198, R0, R27, R198 ;  /* 0x0000001b00c67223 */ /* 0x000fe600000100c6 */
[----:B------:R-:W-:Y:S04]  /*25630*/  FMNMX.FTZ R13, R194, R5, !PT ;  /* 0x00000005c20d7209 */ /* 0x000fe80007810000 */
[----:B------:R-:W3:Y:S01]  /*25640*/  I2F R2, R2 ;  /* 0x0000000200027306 */ /* 0x000ee20000201400 */
[CC--:B-1----:R-:W-:Y:S02]  /*25650*/  FFMA.FTZ R204, R0.reuse, R25.reuse, R204 ;  /* 0x0000001900cc7223 */ /* 0x0c2fe400000100cc */
[----:B------:R-:W-:Y:S03]  /*25660*/  FFMA.FTZ R200, R0, R25, R200 ;  /* 0x0000001900c87223 */ /* 0x000fe600000100c8 */
[----:B------:R-:W-:Y:S04]  /*25670*/  FMNMX.FTZ R14, R204, R13, !PT ;  /* 0x0000000dcc0e7209 */ /* 0x000fe80007810000 */
[----:B------:R-:W1:Y:S01]  /*25680*/  I2F R21, R21 ;  /* 0x0000001500157306 */ /* 0x000e620000201400 */
[----:B--2---:R-:W-:Y:S01]  /*25690*/  FMNMX.FTZ R15, R197, R16, !PT ;  /* 0x00000010c50f7209 */ /* 0x004fe20007810000 */
[CC--:B------:R-:W-:Y:S02]  /*256a0*/  FFMA.FTZ R169, R0.reuse, R4.reuse, R169 ;  /* 0x0000000400a97223 */ /* 0x0c0fe400000100a9 */
[----:B------:R-:W-:Y:S01]  /*256b0*/  FFMA.FTZ R175, R0, R4, R175 ;  /* 0x0000000400af7223 */ /* 0x000fe200000100af */
[----:B------:R-:W-:Y:S05]  /*256c0*/  FMNMX.FTZ R15, R198, R15, !PT ;  /* 0x0000000fc60f7209 */ /* 0x000fea0007810000 */
[----:B------:R-:W2:Y:S01]  /*256d0*/  I2F R11, R11 ;  /* 0x0000000b000b7306 */ /* 0x000ea20000201400 */
[CC--:B---3--:R-:W-:Y:S02]  /*256e0*/  FFMA.FTZ R203, R0.reuse, R2.reuse, R203 ;  /* 0x0000000200cb7223 */ /* 0x0c8fe400000100cb */
[----:B------:R-:W-:Y:S01]  /*256f0*/  FFMA.FTZ R199, R0, R2, R199 ;  /* 0x0000000200c77223 */ /* 0x000fe200000100c7 */
[----:B------:R-:W-:Y:S02]  /*25700*/  FMNMX.FTZ R2, R200, R15, !PT ;  /* 0x0000000fc8027209 */ /* 0x000fe40007810000 */
[----:B------:R-:W-:Y:S04]  /*25710*/  FMNMX.FTZ R13, R203, R14, !PT ;  /* 0x0000000ecb0d7209 */ /* 0x000fe80007810000 */
[----:B------:R3:W3:Y:S01]  /*25720*/  I2F R5, R12 ;  /* 0x0000000c00057306 */ /* 0x0006e20000201400 */
[CC--:B-1----:R-:W-:Y:S02]  /*25730*/  FFMA.FTZ R202, R0.reuse, R21.reuse, R202 ;  /* 0x0000001500ca7223 */ /* 0x0c2fe400000100ca */
[C---:B------:R-:W-:Y:S02]  /*25740*/  FFMA.FTZ R178, R0.reuse, R21, R178 ;  /* 0x0000001500b27223 */ /* 0x040fe400000100b2 */
[----:B------:R-:W-:Y:S05]  /*25750*/  LDSM.16.MT88.4 R20, [R226+0x10000] ;  /* 0x01000000e214783b */ /* 0x000fea0000004200 */
[----:B------:R-:W1:Y:S01]  /*25760*/  I2F R19, R19 ;  /* 0x0000001300137306 */ /* 0x000e620000201400 */
[CC--:B--2---:R-:W-:Y:S02]  /*25770*/  FFMA.FTZ R201, R0.reuse, R11.reuse, R201 ;  /* 0x0000000b00c97223 */ /* 0x0c4fe400000100c9 */
[----:B------:R-:W-:Y:S01]  /*25780*/  FFMA.FTZ R176, R0, R11, R176 ;  /* 0x0000000b00b07223 */ /* 0x000fe200000100b0 */
[----:B---3--:R-:W-:Y:S01]  /*25790*/  FMNMX.FTZ R12, R202, R13, !PT ;  /* 0x0000000dca0c7209 */ /* 0x008fe20007810000 */
[CC--:B------:R-:W-:Y:S01]  /*257a0*/  FFMA.FTZ R167, R0.reuse, R5.reuse, R167 ;  /* 0x0000000500a77223 */ /* 0x0c0fe200000100a7 */
[----:B------:R-:W-:Y:S01]  /*257b0*/  FMNMX.FTZ R13, R199, R2, !PT ;  /* 0x00000002c70d7209 */ /* 0x000fe20007810000 */
[----:B------:R-:W-:Y:S01]  /*257c0*/  FFMA.FTZ R173, R0, R5, R173 ;  /* 0x0000000500ad7223 */ /* 0x000fe200000100ad */
[----:B------:R-:W-:Y:S02]  /*257d0*/  FMNMX.FTZ R15, R201, R12, !PT ;  /* 0x0000000cc90f7209 */ /* 0x000fe40007810000 */
[----:B------:R-:W-:Y:S01]  /*257e0*/  FMNMX.FTZ R13, R178, R13, !PT ;  /* 0x0000000db20d7209 */ /* 0x000fe20007810000 */
[----:B-1----:R-:W-:Y:S03]  /*257f0*/  FFMA.FTZ R174, R0, R19, R174 ;  /* 0x0000001300ae7223 */ /* 0x002fe600000100ae */
[----:B------:R-:W-:Y:S01]  /*25800*/  FMNMX.FTZ R13, R176, R13, !PT ;  /* 0x0000000db00d7209 */ /* 0x000fe20007810000 */
[----:B------:R-:W-:Y:S01]  /*25810*/  FFMA.FTZ R170, R0, R19, R7 ;  /* 0x0000001300aa7223 */ /* 0x000fe20000010007 */
[----:B------:R-:W-:Y:S04]  /*25820*/  FMNMX.FTZ R15, R174, R15, !PT ;  /* 0x0000000fae0f7209 */ /* 0x000fe80007810000 */
        /* <DEDUP_REMOVED lines=8> */
[----:B------:R-:W2:Y:S01]  /*258b0*/  SHFL.BFLY PT, R11, R14, 0x2, 0x1f ;  /* 0x0c401f000e0b7f89 */ /* 0x000ea200000e0000 */
[----:B-1----:R-:W-:Y:S07]  /*258c0*/  FMNMX.FTZ R5, R4, R7, !PT ;  /* 0x0000000704057209 */ /* 0x002fee0007810000 */
[----:B----4-:R-:W1:Y:S01]  /*258d0*/  SHFL.BFLY PT, R164, R5, 0x1, 0x1f ;  /* 0x0c201f0005a47f89 */ /* 0x010e6200000e0000 */
[----:B--2---:R-:W-:Y:S07]  /*258e0*/  FMNMX.FTZ R12, R14, R11, !PT ;  /* 0x0000000b0e0c7209 */ /* 0x004fee0007810000 */
[----:B------:R-:W2:Y:S01]  /*258f0*/  SHFL.BFLY PT, R165, R12, 0x1, 0x1f ;  /* 0x0c201f000ca57f89 */ /* 0x000ea200000e0000 */
[----:B-1----:R-:W-:Y:S04]  /*25900*/  FMNMX.FTZ R164, R5, R164, !PT ;  /* 0x000000a405a47209 */ /* 0x002fe80007810000 */
[C---:B------:R-:W-:Y:S01]  /*25910*/  FSETP.NEU.FTZ.AND P0, PT, R164.reuse, -INF , PT ;  /* 0xff800000a400780b */ /* 0x040fe20003f1d000 */
[----:B------:R-:W-:Y:S01]  /*25920*/  FADD.FTZ R3, -R164, R3 ;  /* 0x00000003a4037221 */ /* 0x000fe20000010100 */
[----:B--2---:R-:W-:Y:S02]  /*25930*/  FMNMX.FTZ R165, R12, R165, !PT ;  /* 0x000000a50ca57209 */ /* 0x004fe40007810000 */
[----:B------:R-:W1:Y:S01]  /*25940*/  LDSM.16.MT88.4 R12, [R228+0x10000] ;  /* 0x01000000e40c783b */ /* 0x000e620000004200 */
[C---:B-----5:R-:W-:Y:S02]  /*25950*/  FMUL.FTZ R171, R166.reuse, R164 ;  /* 0x000000a4a6ab7220 */ /* 0x060fe40000410000 */
[C---:B------:R-:W-:Y:S02]  /*25960*/  FMUL.FTZ R179, R166.reuse, R165 ;  /* 0x000000a5a6b37220 */ /* 0x040fe40000410000 */
[----:B------:R-:W-:Y:S01]  /*25970*/  FMUL.FTZ R2, R166, R3 ;  /* 0x00000003a6027220 */ /* 0x000fe20000410000 */
[----:B------:R-:W-:Y:S01]  /*25980*/  FSEL R171, R171, RZ, P0 ;  /* 0x000000ffabab7208 */ /* 0x000fe20000000000 */
[C---:B------:R-:W-:Y:S01]  /*25990*/  FADD.FTZ R3, -R165.reuse, R168 ;  /* 0x000000a8a5037221 */ /* 0x040fe20000010100 */
[----:B------:R-:W-:Y:S03]  /*259a0*/  FSETP.NEU.FTZ.AND P0, PT, R165, -INF , PT ;  /* 0xff800000a500780b */ /* 0x000fe60003f1d000 */
[-CC-:B------:R-:W-:Y:S01]  /*259b0*/  FFMA.FTZ R184, R207, R166.reuse, -R171.reuse ;  /* 0x000000a6cfb87223 */ /* 0x180fe200000108ab */
[----:B------:R-:W-:Y:S01]  /*259c0*/  FSEL R179, R179, RZ, P0 ;  /* 0x000000ffb3b37208 */ /* 0x000fe20000000000 */
[-CC-:B------:R-:W-:Y:S01]  /*259d0*/  FFMA.FTZ R183, R10, R166.reuse, -R171.reuse ;  /* 0x000000a60ab77223 */ /* 0x180fe200000108ab */
[----:B------:R-:W2:Y:S01]  /*259e0*/  MUFU.EX2 R2, R2 ;  /* 0x0000000200027308 */ /* 0x000ea20000000800 */
[-CC-:B------:R-:W-:Y:S01]  /*259f0*/  FFMA.FTZ R187, R185, R166.reuse, -R171.reuse ;  /* 0x000000a6b9bb7223 */ /* 0x180fe200000108ab */
[----:B------:R-:W-:Y:S01]  /*25a00*/  ISETP.GT.AND P0, PT, R250, 0x1, PT ;  /* 0x00000001fa00780c */ /* 0x000fe20003f04270 */
[----:B------:R-:W-:Y:S01]  /*25a10*/  FFMA.FTZ R185, R8, R166, -R171 ;  /* 0x000000a608b97223 */ /* 0x000fe200000108ab */
[----:B------:R-:W-:Y:S01]  /*25a20*/  MOV R250, R182 ;  /* 0x000000b600fa7202 */ /* 0x000fe20000000f00 */
[-CC-:B------:R-:W-:Y:S02]  /*25a30*/  FFMA.FTZ R190, R9, R166.reuse, -R179.reuse ;  /* 0x000000a609be7223 */ /* 0x180fe400000108b3 */
[-CC-:B------:R-:W-:Y:S02]  /*25a40*/  FFMA.FTZ R188, R6, R166.reuse, -R179.reuse ;  /* 0x000000a606bc7223 */ /* 0x180fe400000108b3 */
[-CC-:B------:R-:W-:Y:S01]  /*25a50*/  FFMA.FTZ R189, R189, R166.reuse, -R179.reuse ;  /* 0x000000a6bdbd7223 */ /* 0x180fe200000108b3 */
[----:B------:R-:W-:Y:S01]  /*25a60*/  MUFU.EX2 R187, R187 ;  /* 0x000000bb00bb7308 */ /* 0x000fe20000000800 */
[-CC-:B------:R-:W-:Y:S02]  /*25a70*/  FFMA.FTZ R186, R205, R166.reuse, -R179.reuse ;  /* 0x000000a6cdba7223 */ /* 0x180fe400000108b3 */
[----:B------:R-:W-:Y:S02]  /*25a80*/  FMUL.FTZ R4, R166, R3 ;  /* 0x00000003a6047220 */ /* 0x000fe40000410000 */
[-CC-:B------:R-:W-:Y:S02]  /*25a90*/  FFMA.FTZ R177, R177, R166.reuse, -R179.reuse ;  /* 0x000000a6b1b17223 */ /* 0x180fe400000108b3 */
[-C--:B------:R-:W-:Y:S02]  /*25aa0*/  FFMA.FTZ R175, R175, R166.reuse, -R179 ;  /* 0x000000a6afaf7223 */ /* 0x080fe400000108b3 */
[-CC-:B------:R-:W-:Y:S01]  /*25ab0*/  FFMA.FTZ R207, R174, R166.reuse, -R171.reuse ;  /* 0x000000a6aecf7223 */ /* 0x180fe200000108ab */
[----:B------:R-:W3:Y:S01]  /*25ac0*/  MUFU.EX2 R3, R4 ;  /* 0x0000000400037308 */ /* 0x000ee20000000800 */
[-C--:B------:R-:W-:Y:S02]  /*25ad0*/  FFMA.FTZ R172, R172, R166.reuse, -R171 ;  /* 0x000000a6acac7223 */ /* 0x080fe400000108ab */
[--C-:B------:R-:W-:Y:S02]  /*25ae0*/  FFMA.FTZ R196, R196, R166, -R179.reuse ;  /* 0x000000a6c4c47223 */ /* 0x100fe400000108b3 */
        /* <DEDUP_REMOVED lines=11> */
[C---:B------:R-:W-:Y:S02]  /*25ba0*/  FMUL.FTZ R35, R2.reuse, R135 ;  /* 0x0000008702237220 */ /* 0x040fe40000410000 */
[C---:B---3--:R-:W-:Y:S02]  /*25bb0*/  FMUL.FTZ R4, R3.reuse, R160 ;  /* 0x000000a003047220 */ /* 0x048fe40000410000 */
[C---:B------:R-:W-:Y:S02]  /*25bc0*/  FMUL.FTZ R5, R3.reuse, R161 ;  /* 0x000000a103057220 */ /* 0x040fe40000410000 */
[C---:B------:R-:W-:Y:S01]  /*25bd0*/  FMUL.FTZ R8, R3.reuse, R156 ;  /* 0x0000009c03087220 */ /* 0x040fe20000410000 */
[----:B------:R-:W3:Y:S01]  /*25be0*/  MUFU.EX2 R183, R183 ;  /* 0x000000b700b77308 */ /* 0x000ee20000000800 */
[C---:B------:R-:W-:Y:S02]  /*25bf0*/  FMUL.FTZ R9, R3.reuse, R157 ;  /* 0x0000009d03097220 */ /* 0x040fe40000410000 */
[----:B------:R-:W-:Y:S01]  /*25c00*/  FMUL.FTZ R16, R3, R148 ;  /* 0x0000009403107220 */ /* 0x000fe20000410000 */
[----:B--2---:R-:W-:Y:S01]  /*25c10*/  F2FP.PACK_AB R161, R185, R187 ;  /* 0x000000bbb9a1723e */ /* 0x004fe200000000ff */
[C---:B------:R-:W-:Y:S01]  /*25c20*/  FMUL.FTZ R17, R3.reuse, R149 ;  /* 0x0000009503117220 */ /* 0x040fe20000410000 */
[----:B------:R-:W-:Y:S01]  /*25c30*/  LDSM.16.MT88.4 R156, [R224+0x12800] ;  /* 0x01280000e09c783b */ /* 0x000fe20000004200 */
        /* <DEDUP_REMOVED lines=9> */
[----:B------:R-:W2:Y:S01]  /*25cd0*/  MUFU.EX2 R188, R188 ;  /* 0x000000bc00bc7308 */ /* 0x000ea20000000800 */
[----:B------:R-:W-:Y:S01]  /*25ce0*/  FMUL.FTZ R37, R3, R37 ;  /* 0x0000002503257220 */ /* 0x000fe20000410000 */
[----:B------:R-:W-:Y:S01]  /*25cf0*/  LDSM.16.MT88.4 R132, [R225+0x12000] ;  /* 0x01200000e184783b */ /* 0x000fe20000004200 */
[C---:B------:R-:W-:Y:S01]  /*25d00*/  FMUL.FTZ R42, R2.reuse, R42 ;  /* 0x0000002a022a7220 */ /* 0x040fe20000410000 */
[----:B---3--:R-:W-:Y:S01]  /*25d10*/  F2FP.PACK_AB R163, R183, R184 ;  /* 0x000000b8b7a3723e */ /* 0x008fe200000000ff */
[C---:B------:R-:W-:Y:S02]  /*25d20*/  FMUL.FTZ R43, R2.reuse, R43 ;  /* 0x0000002b022b7220 */ /* 0x040fe40000410000 */
[C---:B------:R-:W-:Y:S02]  /*25d30*/  FMUL.FTZ R40, R3.reuse, R40 ;  /* 0x0000002803287220 */ /* 0x040fe40000410000 */
[C---:B------:R-:W-:Y:S01]  /*25d40*/  FMUL.FTZ R41, R3.reuse, R41 ;  /* 0x0000002903297220 */ /* 0x040fe20000410000 */
[----:B------:R-:W-:Y:S01]  /*25d50*/  MUFU.EX2 R189, R189 ;  /* 0x000000bd00bd7308 */ /* 0x000fe20000000800 */
[C---:B------:R-:W-:Y:S01]  /*25d60*/  FMUL.FTZ R46, R2.reuse, R46 ;  /* 0x0000002e022e7220 */ /* 0x040fe20000410000 */
[----:B------:R-:W-:Y:S01]  /*25d70*/  LDSM.16.MT88.4 R148, [R224+0x10800] ;  /* 0x01080000e094783b */ /* 0x000fe20000004200 */
[C---:B------:R-:W-:Y:S02]  /*25d80*/  FMUL.FTZ R47, R2.reuse, R47 ;  /* 0x0000002f022f7220 */ /* 0x040fe40000410000 */
[C---:B------:R-:W-:Y:S02]  /*25d90*/  FMUL.FTZ R44, R3.reuse, R44 ;  /* 0x0000002c032c7220 */ /* 0x040fe40000410000 */
[C---:B------:R-:W-:Y:S02]  /*25da0*/  FMUL.FTZ R45, R3.reuse, R45 ;  /* 0x0000002d032d7220 */ /* 0x040fe40000410000 */
[C---:B------:R-:W-:Y:S01]  /*25db0*/  FMUL.FTZ R50, R2.reuse, R50 ;  /* 0x0000003202327220 */ /* 0x040fe20000410000 */
[----:B------:R-:W3:Y:S01]  /*25dc0*/  MUFU.EX2 R186, R186 ;  /* 0x000000ba00ba7308 */ /* 0x000ee20000000800 */
[----:B------:R-:W-:Y:S02]  /*25dd0*/  FMUL.FTZ R51, R2, R51 ;  /* 0x0000003302337220 */ /* 0x000fe40000410000 */
[C---:B------:R-:W-:Y:S01]  /*25de0*/  FMUL.FTZ R48, R3.reuse, R48 ;  /* 0x0000003003307220 */ /* 0x040fe20000410000 */
        /* <DEDUP_REMOVED lines=13> */
[----:B---3--:R-:W-:Y:S01]  /*25ec0*/  F2FP.PACK_AB R162, R186, R189 ;  /* 0x000000bdbaa2723e */ /* 0x008fe200000000ff */
[C---:B------:R-:W-:Y:S02]  /*25ed0*/  FMUL.FTZ R63, R2.reuse, R63 ;  /* 0x0000003f023f7220 */ /* 0x040fe40000410000 */
[C---:B------:R-:W-:Y:S02]  /*25ee0*/  FMUL.FTZ R60, R3.reuse, R60 ;  /* 0x0000003c033c7220 */ /* 0x040fe40000410000 */
[C---:B------:R-:W-:Y:S01]  /*25ef0*/  FMUL.FTZ R61, R3.reuse, R61 ;  /* 0x0000003d033d7220 */ /* 0x040fe20000410000 */
[----:B------:R-:W-:Y:S01]  /*25f00*/  MUFU.EX2 R207, R207 ;  /* 0x000000cf00cf7308 */ /* 0x000fe20000000800 */
[C---:B-1----:R-:W-:Y:S05]  /*25f10*/  HMMA.16816.F32 R4, R160.reuse, R12, R4 ;  /* 0x0000000ca004723c */ /* 0x042fea0000001804 */
[C---:B------:R-:W-:Y:S02]  /*25f20*/  FMUL.FTZ R66, R2.reuse, R66 ;  /* 0x0000004202427220 */ /* 0x040fe40000410000 */
[C---:B------:R-:W-:Y:S01]  /*25f30*/  FMUL.FTZ R12, R3.reuse, R152 ;  /* 0x00000098030c7220 */ /* 0x040fe20000410000 */
[C---:B------:R-:W-:Y:S04]  /*25f40*/  HMMA.16816.F32 R8, R160.reuse, R14, R8 ;  /* 0x0000000ea008723c */ /* 0x040fe80000001808 */
[C---:B------:R-:W-:Y:S02]  /*25f50*/  FMUL.FTZ R13, R3.reuse, R153 ;  /* 0x00000099030d7220 */ /* 0x040fe40000410000 */
[C---:B------:R-:W-:Y:S02]  /*25f60*/  FMUL.FTZ R67, R2.reuse, R67 ;  /* 0x0000004302437220 */ /* 0x040fe40000410000 */
[C---:B------:R-:W-:Y:S04]  /*25f70*/  FMUL.FTZ R14, R2.reuse, R154 ;  /* 0x0000009a020e7220 */ /* 0x040fe80000410000 */
[C---:B------:R-:W-:Y:S02]  /*25f80*/  FMUL.FTZ R15, R2.reuse, R155 ;  /* 0x0000009b020f7220 */ /* 0x040fe40000410000 */
[----:B------:R-:W1:Y:S01]  /*25f90*/  LDSM.16.MT88.4 R152, [R224+0x10000] ;  /* 0x01000000e098783b */ /* 0x000e620000004200 */
[C---:B------:R-:W-:Y:S02]  /*25fa0*/  FMUL.FTZ R64, R3.reuse, R64 ;  /* 0x0000004003407220 */ /* 0x040fe40000410000 */
[C---:B------:R-:W-:Y:S02]  /*25fb0*/  FMUL.FTZ R65, R3.reuse, R65 ;  /* 0x0000004103417220 */ /* 0x040fe40000410000 */
[C---:B------:R-:W-:Y:S03]  /*25fc0*/  HMMA.16816.F32 R12, R160.reuse, R20, R12 ;  /* 0x00000014a00c723c */ /* 0x040fe6000000180c */
[C---:B------:R-:W-:Y:S02]  /*25fd0*/  FMUL.FTZ R70, R2.reuse, R70 ;  /* 0x0000004602467220 */ /* 0x040fe40000410000 */
[C---:B------:R-:W-:Y:S02]  /*25fe0*/  FMUL.FTZ R71, R2.reuse, R71 ;  /* 0x0000004702477220 */ /* 0x040fe40000410000 */
[C---:B------:R-:W-:Y:S01]  /*25ff0*/  FMUL.FTZ R20, R3.reuse, R144 ;  /* 0x0000009003147220 */ /* 0x040fe20000410000 */
[C---:B------:R-:W-:Y:S04]  /*26000*/  HMMA.16816.F32 R16, R160.reuse, R22, R16 ;  /* 0x00000016a010723c */ /* 0x040fe80000001810 */
[C---:B------:R-:W-:Y:S02]  /*26010*/  FMUL.FTZ R21, R3.reuse, R145 ;  /* 0x0000009103157220 */ /* 0x040fe40000410000 */
[C---:B------:R-:W-:Y:S02]  /*26020*/  FMUL.FTZ R68, R3.reuse, R68 ;  /* 0x0000004403447220 */ /* 0x040fe40000410000 */
[C---:B------:R-:W-:Y:S04]  /*26030*/  FMUL.FTZ R22, R2.reuse, R146 ;  /* 0x0000009202167220 */ /* 0x040fe80000410000 */
[C---:B------:R-:W-:Y:S02]  /*26040*/  FMUL.FTZ R23, R2.reuse, R147 ;  /* 0x0000009302177220 */ /* 0x040fe40000410000 */
[----:B------:R-:W2:Y:S01]  /*26050*/  LDSM.16.MT88.4 R144, [R228+0x12000] ;  /* 0x01200000e490783b */ /* 0x000ea20000004200 */
        /* <DEDUP_REMOVED lines=11> */
[----:B------:R-:W3:Y:S01]  /*26110*/  LDSM.16.MT88.4 R136, [R226+0x12000] ;  /* 0x01200000e288783b */ /* 0x000ee20000004200 */
[C---:B------:R-:W-:Y:S02]  /*26120*/  FMUL.FTZ R78, R2.reuse, R78 ;  /* 0x0000004e024e7220 */ /* 0x040fe40000410000 */
[C---:B------:R-:W-:Y:S02]  /*26130*/  FMUL.FTZ R79, R2.reuse, R79 ;  /* 0x0000004f024f7220 */ /* 0x040fe40000410000 */
[C---:B-1----:R-:W-:Y:S03]  /*26140*/  HMMA.16816.F32 R28, R160.reuse, R152, R28 ;  /* 0x00000098a01c723c */ /* 0x042fe6000000181c */
[C---:B------:R-:W-:Y:S02]  /*26150*/  FMUL.FTZ R76, R3.reuse, R76 ;  /* 0x0000004c034c7220 */ /* 0x040fe40000410000 */
[C---:B------:R-:W-:Y:S02]  /*26160*/  FMUL.FTZ R77, R3.reuse, R77 ;  /* 0x0000004d034d7220 */ /* 0x040fe40000410000 */
[C---:B------:R-:W-:Y:S01]  /*26170*/  FMUL.FTZ R82, R2.reuse, R82 ;  /* 0x0000005202527220 */ /* 0x040fe20000410000 */
[C---:B------:R-:W-:Y:S01]  /*26180*/  HMMA.16816.F32 R32, R160.reuse, R154, R32 ;  /* 0x0000009aa020723c */ /* 0x040fe20000001820 */
[----:B------:R-:W-:Y:S03]  /*26190*/  LDSM.16.MT88.4 R152, [R226+0x12800] ;  /* 0x01280000e298783b */ /* 0x000fe60000004200 */
[C---:B------:R-:W-:Y:S02]  /*261a0*/  FMUL.FTZ R83, R2.reuse, R83 ;  /* 0x0000005302537220 */ /* 0x040fe40000410000 */
[C---:B------:R-:W-:Y:S02]  /*261b0*/  FMUL.FTZ R80, R3.reuse, R80 ;  /* 0x0000005003507220 */ /* 0x040fe40000410000 */
[C---:B--2---:R-:W-:Y:S04]  /*261c0*/  HMMA.16816.F32 R36, R160.reuse, R144, R36 ;  /* 0x00000090a024723c */ /* 0x044fe80000001824 */
[C---:B------:R-:W-:Y:S02]  /*261d0*/  FMUL.FTZ R81, R3.reuse, R81 ;  /* 0x0000005103517220 */ /* 0x040fe40000410000 */
[C---:B------:R-:W-:Y:S02]  /*261e0*/  FMUL.FTZ R86, R2.reuse, R86 ;  /* 0x0000005602567220 */ /* 0x040fe40000410000 */
[C---:B------:R-:W-:Y:S01]  /*261f0*/  HMMA.16816.F32 R40, R160.reuse, R146, R40 ;  /* 0x00000092a028723c */ /* 0x040fe20000001828 */
[----:B------:R-:W-:Y:S03]  /*26200*/  LDSM.16.MT88.4 R144, [R226+0x10800] ;  /* 0x01080000e290783b */ /* 0x000fe60000004200 */
        /* <DEDUP_REMOVED lines=8> */
[----:B------:R-:W1:Y:S03]  /*26290*/  LDSM.16.MT88.4 R136, [R228+0x14000] ;  /* 0x01400000e488783b */ /* 0x000e660000004200 */
[C---:B------:R-:W-:Y:S02]  /*262a0*/  FMUL.FTZ R89, R3.reuse, R89 ;  /* 0x0000005903597220 */ /* 0x040fe40000410000 */
[C---:B------:R-:W-:Y:S02]  /*262b0*/  FMUL.FTZ R94, R2.reuse, R94 ;  /* 0x0000005e025e7220 */ /* 0x040fe40000410000 */
[C---:B------:R-:W-:Y:S04]  /*262c0*/  HMMA.16816.F32 R52, R160.reuse, R132, R52 ;  /* 0x00000084a034723c */ /* 0x040fe80000001834 */
[C---:B------:R-:W-:Y:S02]  /*262d0*/  FMUL.FTZ R95, R2.reuse, R95 ;  /* 0x0000005f025f7220 */ /* 0x040fe40000410000 */
[C---:B------:R-:W-:Y:S02]  /*262e0*/  FMUL.FTZ R92, R3.reuse, R92 ;  /* 0x0000005c035c7220 */ /* 0x040fe40000410000 */
[C---:B------:R-:W-:Y:S01]  /*262f0*/  HMMA.16816.F32 R56, R160.reuse, R134, R56 ;  /* 0x00000086a038723c */ /* 0x040fe20000001838 */
[----:B------:R-:W2:Y:S03]  /*26300*/  LDSM.16.MT88.4 R132, [R226+0x14000] ;  /* 0x01400000e284783b */ /* 0x000ea60000004200 */
[C---:B------:R-:W-:Y:S02]  /*26310*/  FMUL.FTZ R93, R3.reuse, R93 ;  /* 0x0000005d035d7220 */ /* 0x040fe40000410000 */
[C---:B------:R-:W-:Y:S02]  /*26320*/  FMUL.FTZ R98, R2.reuse, R98 ;  /* 0x0000006202627220 */ /* 0x040fe40000410000 */
[C---:B------:R-:W-:Y:S04]  /*26330*/  HMMA.16816.F32 R60, R160.reuse, R140, R60 ;  /* 0x0000008ca03c723c */ /* 0x040fe8000000183c */
[C---:B------:R-:W-:Y:S02]  /*26340*/  FMUL.FTZ R99, R2.reuse, R99 ;  /* 0x0000006302637220 */ /* 0x040fe40000410000 */
[C---:B------:R-:W-:Y:S02]  /*26350*/  FMUL.FTZ R96, R3.reuse, R96 ;  /* 0x0000006003607220 */ /* 0x040fe40000410000 */
[C---:B------:R-:W-:Y:S01]  /*26360*/  HMMA.16816.F32 R64, R160.reuse, R142, R64 ;  /* 0x0000008ea040723c */ /* 0x040fe20000001840 */
[----:B------:R-:W3:Y:S03]  /*26370*/  LDSM.16.MT88.4 R140, [R225+0x14000] ;  /* 0x01400000e18c783b */ /* 0x000ee60000004200 */
[C---:B------:R-:W-:Y:S02]  /*26380*/  FMUL.FTZ R97, R3.reuse, R97 ;  /* 0x0000006103617220 */ /* 0x040fe40000410000 */
[C---:B------:R-:W-:Y:S02]  /*26390*/  FMUL.FTZ R102, R2.reuse, R102 ;  /* 0x0000006602667220 */ /* 0x040fe40000410000 */
[C---:B------:R-:W-:Y:S01]  /*263a0*/  FMUL.FTZ R103, R2.reuse, R103 ;  /* 0x0000006702677220 */ /* 0x040fe20000410000 */
[C---:B-1----:R-:W-:Y:S03]  /*263b0*/  HMMA.16816.F32 R68, R160.reuse, R136, R68 ;  /* 0x00000088a044723c */ /* 0x042fe60000001844 */
[C---:B------:R-:W-:Y:S02]  /*263c0*/  FMUL.FTZ R100, R3.reuse, R100 ;  /* 0x0000006403647220 */ /* 0x040fe40000410000 */
[C---:B------:R-:W-:Y:S02]  /*263d0*/  FMUL.FTZ R101, R3.reuse, R101 ;  /* 0x0000006503657220 */ /* 0x040fe40000410000 */
[C---:B------:R-:W-:Y:S01]  /*263e0*/  FMUL.FTZ R106, R2.reuse, R106 ;  /* 0x0000006a026a7220 */ /* 0x040fe20000410000 */
[C---:B------:R-:W-:Y:S01]  /*263f0*/  HMMA.16816.F32 R72, R160.reuse, R138, R72 ;  /* 0x0000008aa048723c */ /* 0x040fe20000001848 */
[----:B------:R-:W1:Y:S03]  /*26400*/  LDSM.16.MT88.4 R136, [R224+0x14000] ;  /* 0x01400000e088783b */ /* 0x000e660000004200 */
[C---:B------:R-:W-:Y:S02]  /*26410*/  FMUL.FTZ R107, R2.reuse, R107 ;  /* 0x0000006b026b7220 */ /* 0x040fe40000410000 */
[C---:B------:R-:W-:Y:S02]  /*26420*/  FMUL.FTZ R104, R3.reuse, R104 ;  /* 0x0000006803687220 */ /* 0x040fe40000410000 */
[C---:B--2---:R-:W-:Y:S04]  /*26430*/  HMMA.16816.F32 R76, R160.reuse, R132, R76 ;  /* 0x00000084a04c723c */ /* 0x044fe8000000184c */
[C---:B------:R-:W-:Y:S02]  /*26440*/  FMUL.FTZ R105, R3.reuse, R105 ;  /* 0x0000006903697220 */ /* 0x040fe40000410000 */
[C---:B------:R-:W-:Y:S02]  /*26450*/  FMUL.FTZ R110, R2.reuse, R110 ;  /* 0x0000006e026e7220 */ /* 0x040fe40000410000 */
[C---:B------:R-:W-:Y:S01]  /*26460*/  HMMA.16816.F32 R80, R160.reuse, R134, R80 ;  /* 0x00000086a050723c */ /* 0x040fe20000001850 */
[----:B------:R-:W2:Y:S03]  /*26470*/  LDSM.16.MT88.4 R132, [R228+0x16000] ;  /* 0x01600000e484783b */ /* 0x000ea60000004200 */
        /* <DEDUP_REMOVED lines=16> */
[----:B------:R-:W-:Y:S02]  /*26580*/  FMUL.FTZ R117, R3, R117 ;  /* 0x0000007503757220 */ /* 0x000fe40000410000 */
[-CC-:B------:R-:W-:Y:S02]  /*26590*/  FFMA.FTZ R195, R195, R166.reuse, -R179.reuse ;  /* 0x000000a6c3c37223 */ /* 0x180fe400000108b3 */
[C---:B--2---:R-:W-:Y:S04]  /*265a0*/  HMMA.16816.F32 R100, R160.reuse, R132, R100 ;  /* 0x00000084a064723c */ /* 0x044fe80000001864 */
[--C-:B------:R-:W-:Y:S01]  /*265b0*/  FFMA.FTZ R197, R197, R166, -R179.reuse ;  /* 0x000000a6c5c57223 */ /* 0x100fe200000108b3 */
[----:B------:R-:W2:Y:S01]  /*265c0*/  MUFU.EX2 R195, R195 ;  /* 0x000000c300c37308 */ /* 0x000ea20000000800 */
[C---:B------:R-:W-:Y:S02]  /*265d0*/  FMUL.FTZ R122, R2.reuse, R122 ;  /* 0x0000007a027a7220 */ /* 0x040fe40000410000 */
[C---:B------:R-:W-:Y:S01]  /*265e0*/  HMMA.16816.F32 R104, R160.reuse, R134, R104 ;  /* 0x00000086a068723c */ /* 0x040fe20000001868 */
[----:B------:R-:W4:Y:S03]  /*265f0*/  LDSM.16.MT88.4 R132, [R224+0x16000] ;  /* 0x01600000e084783b */ /* 0x000f260000004200 */
[----:B------:R-:W-:Y:S02]  /*26600*/  FMUL.FTZ R123, R2, R123 ;  /* 0x0000007b027b7220 */ /* 0x000fe40000410000 */
[C---:B------:R-:W-:Y:S01]  /*26610*/  FMUL.FTZ R120, R3.reuse, R120 ;  /* 0x0000007803787220 */ /* 0x040fe20000410000 */
[----:B------:R-:W-:Y:S01]  /*26620*/  MUFU.EX2 R197, R197 ;  /* 0x000000c500c57308 */ /* 0x000fe20000000800 */
[C---:B---3--:R-:W-:Y:S04]  /*26630*/  HMMA.16816.F32 R108, R160.reuse, R140, R108 ;  /* 0x0000008ca06c723c */ /* 0x048fe8000000186c */
[C---:B------:R-:W-:Y:S02]  /*26640*/  FMUL.FTZ R121, R3.reuse, R121 ;  /* 0x0000007903797220 */ /* 0x040fe40000410000 */
[----:B------:R-:W-:Y:S02]  /*26650*/  FFMA.FTZ R198, R198, R166, -R179 ;  /* 0x000000a6c6c67223 */ /* 0x000fe400000108b3 */
[C---:B------:R-:W-:Y:S01]  /*26660*/  HMMA.16816.F32 R112, R160.reuse, R142, R112 ;  /* 0x0000008ea070723c */ /* 0x040fe20000001870 */
[----:B------:R-:W3:Y:S03]  /*26670*/  LDSM.16.MT88.4 R140, [R228+0x10800] ;  /* 0x01080000e48c783b */ /* 0x000ee60000004200 */
[C---:B------:R-:W-:Y:S01]  /*26680*/  FMUL.FTZ R126, R2.reuse, R126 ;  /* 0x0000007e027e7220 */ /* 0x040fe20000410000 */
[----:B------:R-:W5:Y:S01]  /*26690*/  MUFU.EX2 R198, R198 ;  /* 0x000000c600c67308 */ /* 0x000f620000000800 */
[----:B------:R-:W-:Y:S02]  /*266a0*/  FMUL.FTZ R127, R2, R127 ;  /* 0x0000007f027f7220 */ /* 0x000fe40000410000 */
[----:B------:R-:W-:Y:S01]  /*266b0*/  FMUL.FTZ R124, R3, R124 ;  /* 0x0000007c037c7220 */ /* 0x000fe20000410000 */
[C---:B-1----:R-:W-:Y:S03]  /*266c0*/  HMMA.16816.F32 R116, R160.reuse, R136, R116 ;  /* 0x00000088a074723c */ /* 0x042fe60000001874 */
[-CC-:B------:R-:W-:Y:S02]  /*266d0*/  FFMA.FTZ R191, R191, R166.reuse, -R171.reuse ;  /* 0x000000a6bfbf7223 */ /* 0x180fe400000108ab */
[-CC-:B------:R-:W-:Y:S02]  /*266e0*/  FFMA.FTZ R192, R192, R166.reuse, -R171.reuse ;  /* 0x000000a6c0c07223 */ /* 0x180fe400000108ab */
[-CC-:B------:R-:W-:Y:S01]  /*266f0*/  FFMA.FTZ R193, R193, R166.reuse, -R171.reuse ;  /* 0x000000a6c1c17223 */ /* 0x180fe200000108ab */
[C---:B------:R-:W-:Y:S01]  /*26700*/  HMMA.16816.F32 R120, R160.reuse, R138, R120 ;  /* 0x0000008aa078723c */ /* 0x040fe20000001878 */
[----:B------:R-:W-:Y:S01]  /*26710*/  MUFU.EX2 R191, R191 ;  /* 0x000000bf00bf7308 */ /* 0x000fe20000000800 */
[----:B------:R-:W1:Y:S02]  /*26720*/  LDSM.16.MT88.4 R136, [R225+0x10800] ;  /* 0x01080000e188783b */ /* 0x000e640000004200 */
[----:B------:R-:W-:Y:S02]  /*26730*/  FFMA.FTZ R194, R194, R166, -R171 ;  /* 0x000000a6c2c27223 */ /* 0x000fe400000108ab */
[C---:B------:R-:W-:Y:S02]  /*26740*/  FMUL.FTZ R125, R3.reuse, R125 ;  /* 0x0000007d037d7220 */ /* 0x040fe40000410000 */
[C---:B------:R-:W-:Y:S03]  /*26750*/  FMUL.FTZ R130, R2.reuse, R130 ;  /* 0x0000008202827220 */ /* 0x040fe60000410000 */
[----:B------:R-:W3:Y:S01]  /*26760*/  MUFU.EX2 R192, R192 ;  /* 0x000000c000c07308 */ /* 0x000ee20000000800 */
[----:B------:R-:W-:Y:S01]  /*26770*/  FMUL.FTZ R131, R2, R131 ;  /* 0x0000008302837220 */ /* 0x000fe20000410000 */
[C---:B----4-:R-:W-:Y:S03]  /*26780*/  HMMA.16816.F32 R124, R160.reuse, R132, R124 ;  /* 0x00000084a07c723c */ /* 0x050fe6000000187c */
[C---:B------:R-:W-:Y:S02]  /*26790*/  FMUL.FTZ R128, R3.reuse, R128 ;  /* 0x0000008003807220 */ /* 0x040fe40000410000 */
[----:B------:R-:W-:Y:S02]  /*267a0*/  FMUL.FTZ R129, R3, R129 ;  /* 0x0000008103817220 */ /* 0x000fe40000410000 */
[----:B--2---:R-:W-:Y:S01]  /*267b0*/  F2FP.PACK_AB R132, R195, R196 ;  /* 0x000000c4c384723e */ /* 0x004fe200000000ff */
[----:B------:R-:W-:Y:S01]  /*267c0*/  MUFU.EX2 R193, R193 ;  /* 0x000000c100c17308 */ /* 0x000fe20000000800 */
[-CC-:B------:R-:W-:Y:S03]  /*267d0*/  FFMA.FTZ R200, R200, R166.reuse, -R179.reuse ;  /* 0x000000a6c8c87223 */ /* 0x180fe600000108b3 */
[----:B------:R-:W-:Y:S01]  /*267e0*/  HMMA.16816.F32 R128, R160, R134, R128 ;  /* 0x00000086a080723c */ /* 0x000fe20000001880 */
[----:B------:R-:W-:Y:S02]  /*267f0*/  LDSM.16.MT88.4 R160, [R228+0x14800] ;  /* 0x01480000e4a0783b */ /* 0x000fe40000004200 */
[-CC-:B------:R-:W-:Y:S02]  /*26800*/  FFMA.FTZ R199, R199, R166.reuse, -R179.reuse ;  /* 0x000000a6c7c77223 */ /* 0x180fe400000108b3 */
[-CC-:B------:R-:W-:Y:S01]  /*26810*/  FFMA.FTZ R205, R178, R166.reuse, -R179.reuse ;  /* 0x000000a6b2cd7223 */ /* 0x180fe200000108b3 */
[----:B------:R-:W2:Y:S01]  /*26820*/  MUFU.EX2 R194, R194 ;  /* 0x000000c200c27308 */ /* 0x000ea20000000800 */
[----:B-----5:R-:W-:Y:S01]  /*26830*/  F2FP.PACK_AB R134, R198, R197 ;  /* 0x000000c5c686723e */ /* 0x020fe200000000ff */
[-CC-:B------:R-:W-:Y:S01]  /*26840*/  FFMA.FTZ R206, R176, R166.reuse, -R179.reuse ;  /* 0x000000a6b0ce7223 */ /* 0x180fe200000108b3 */
[----:B---3--:R-:W-:Y:S03]  /*26850*/  F2FP.PACK_AB R133, R192, R191 ;  /* 0x000000bfc085723e */ /* 0x008fe600000000ff */
[-CC-:B------:R-:W-:Y:S02]  /*26860*/  FFMA.FTZ R170, R170, R166.reuse, -R179.reuse ;  /* 0x000000a6aaaa7223 */ /* 0x180fe400000108b3 */
[-C--:B------:R-:W-:Y:S02]  /*26870*/  FFMA.FTZ R179, R173, R166.reuse, -R179 ;  /* 0x000000a6adb37223 */ /* 0x080fe400000108b3 */
[----:B------:R-:W-:Y:S01]  /*26880*/  MUFU.EX2 R200, R200 ;  /* 0x000000c800c87308 */ /* 0x000fe20000000800 */
[-CC-:B------:R-:W-:Y:S02]  /*26890*/  FFMA.FTZ R169, R169, R166.reuse, -R171.reuse ;  /* 0x000000a6a9a97223 */ /* 0x180fe400000108ab */
[-CC-:B------:R-:W-:Y:S02]  /*268a0*/  FFMA.FTZ R204, R204, R166.reuse, -R171.reuse ;  /* 0x000000a6cccc7223 */ /* 0x180fe400000108ab */
[-CC-:B------:R-:W-:Y:S02]  /*268b0*/  FFMA.FTZ R203, R203, R166.reuse, -R171.reuse ;  /* 0x000000a6cbcb7223 */ /* 0x180fe400000108ab */
[-CC-:B------:R-:W-:Y:S02]  /*268c0*/  FFMA.FTZ R202, R202, R166.reuse, -R171.reuse ;  /* 0x000000a6caca7223 */ /* 0x180fe400000108ab */
[-CC-:B------:R-:W-:Y:S01]  /*268d0*/  FFMA.FTZ R201, R201, R166.reuse, -R171.reuse ;  /* 0x000000a6c9c97223 */ /* 0x180fe200000108ab */
[----:B------:R-:W-:Y:S01]  /*268e0*/  MUFU.EX2 R176, R170 ;  /* 0x000000aa00b07308 */ /* 0x000fe20000000800 */
[----:B------:R-:W-:Y:S02]  /*268f0*/  FFMA.FTZ R171, R167, R166, -R171 ;  /* 0x000000a6a7ab7223 */ /* 0x000fe400000108ab */
[----:B------:R-:W-:Y:S01]  /*26900*/  FFMA.FTZ R187, R2, R252, R187 ;  /* 0x000000fc02bb7223 */ /* 0x000fe200000100bb */
[----:B--2---:R-:W-:Y:S03]  /*26910*/  F2FP.PACK_AB R135, R194, R193 ;  /* 0x000000c1c287723e */ /* 0x004fe600000000ff */
[----:B------:R-:W-:Y:S03]  /*26920*/  FADD.FTZ R187, R185, R187 ;  /* 0x000000bbb9bb7221 */ /* 0x000fe60000010000 */
[----:B------:R-:W-:Y:S01]  /*26930*/  MUFU.EX2 R178, R169 ;  /* 0x000000a900b27308 */ /* 0x000fe20000000800 */
[C---:B------:R-:W-:Y:S05]  /*26940*/  HMMA.16816.F32 R4, R132.reuse, R140, R4 ;  /* 0x0000008c8404723c */ /* 0x040fea0000001804 */
[----:B------:R-:W-:Y:S03]  /*26950*/  FADD.FTZ R2, R184, R187 ;  /* 0x000000bbb8027221 */ /* 0x000fe60000010000 */
[C---:B------:R-:W-:Y:S01]  /*26960*/  HMMA.16816.F32 R8, R132.reuse, R142, R8 ;  /* 0x0000008e8408723c */ /* 0x040fe20000001808 */
[----:B------:R-:W2:Y:S01]  /*26970*/  LDSM.16.MT88.4 R140, [R228+0x12800] ;  /* 0x01280000e48c783b */ /* 0x000ea20000004200 */
[----:B------:R-:W-:Y:S02]  /*26980*/  MUFU.EX2 R204, R204 ;  /* 0x000000cc00cc7308 */ /* 0x000fe40000000800 */
[----:B------:R-:W-:Y:S04]  /*26990*/  FADD.FTZ R2, R183, R2 ;  /* 0x00000002b7027221 */ /* 0x000fe80000010000 */
[C---:B------:R-:W-:Y:S04]  /*269a0*/  HMMA.16816.F32 R12, R132.reuse, R144, R12 ;  /* 0x00000090840c723c */ /* 0x040fe8000000180c */
[----:B------:R-:W3:Y:S01]  /*269b0*/  MUFU.EX2 R203, R203 ;  /* 0x000000cb00cb7308 */ /* 0x000ee20000000800 */
[----:B------:R-:W-:Y:S03]  /*269c0*/  FADD.FTZ R191, R191, R2 ;  /* 0x00000002bfbf7221 */ /* 0x000fe60000010000 */
[C---:B------:R-:W-:Y:S01]  /*269d0*/  HMMA.16816.F32 R16, R132.reuse, R146, R16 ;  /* 0x000000928410723c */ /* 0x040fe20000001810 */
[----:B------:R-:W4:Y:S03]  /*269e0*/  LDSM.16.MT88.4 R144, [R225+0x12800] ;  /* 0x01280000e190783b */ /* 0x000f260000004200 */
[----:B------:R-:W-:Y:S02]  /*269f0*/  FADD.FTZ R192, R192, R191 ;  /* 0x000000bfc0c07221 */ /* 0x000fe40000010000 */
[----:B------:R-:W-:Y:S02]  /*26a00*/  MUFU.EX2 R202, R202 ;  /* 0x000000ca00ca7308 */ /* 0x000fe40000000800 */
[C---:B-1----:R-:W-:Y:S08]  /*26a10*/  HMMA.16816.F32 R20, R132.reuse, R136, R20 ;  /* 0x000000888414723c */ /* 0x042ff00000001814 */
[C---:B------:R-:W-:Y:S01]  /*26a20*/  HMMA.16816.F32 R24, R132.reuse, R138, R24 ;  /* 0x0000008a8418723c */ /* 0x040fe20000001818 */
[----:B------:R-:W1:Y:S01]  /*26a30*/  LDSM.16.MT88.4 R136, [R226+0x14800] ;  /* 0x01480000e288783b */ /* 0x000e620000004200 */
[----:B------:R-:W5:Y:S06]  /*26a40*/  MUFU.EX2 R201, R201 ;  /* 0x000000c900c97308 */ /* 0x000f6c0000000800 */
[C---:B------:R-:W-:Y:S04]  /*26a50*/  HMMA.16816.F32 R28, R132.reuse, R148, R28 ;  /* 0x00000094841c723c */ /* 0x040fe8000000181c */
[----:B------:R-:W1:Y:S04]  /*26a60*/  MUFU.EX2 R199, R199 ;  /* 0x000000c700c77308 */ /* 0x000e680000000800 */
[C---:B------:R-:W-:Y:S01]  /*26a70*/  HMMA.16816.F32 R32, R132.reuse, R150, R32 ;  /* 0x000000968420723c */ /* 0x040fe20000001820 */
[----:B------:R-:W1:Y:S05]  /*26a80*/  LDSM.16.MT88.4 R148, [R225+0x14800] ;  /* 0x01480000e194783b */ /* 0x000e6a0000004200 */
[----:B------:R-:W-:Y:S02]  /*26a90*/  MUFU.EX2 R205, R205 ;  /* 0x000000cd00cd7308 */ /* 0x000fe40000000800 */
[C---:B--2---:R-:W-:Y:S08]  /*26aa0*/  HMMA.16816.F32 R36, R132.reuse, R140, R36 ;  /* 0x0000008c8424723c */ /* 0x044ff00000001824 */
[C---:B------:R-:W-:Y:S01]  /*26ab0*/  HMMA.16816.F32 R40, R132.reuse, R142, R40 ;  /* 0x0000008e8428723c */ /* 0x040fe20000001828 */
[----:B------:R-:W2:Y:S01]  /*26ac0*/  LDSM.16.MT88.4 R140, [R224+0x14800] ;  /* 0x01480000e08c783b */ /* 0x000ea20000004200 */
[----:B------:R-:W1:Y:S06]  /*26ad0*/  MUFU.EX2 R206, R206 ;  /* 0x000000ce00ce7308 */ /* 0x000e6c0000000800 */
[C---:B------:R-:W-:Y:S04]  /*26ae0*/  HMMA.16816.F32 R44, R132.reuse, R152, R44 ;  /* 0x00000098842c723c */ /* 0x040fe8000000182c */
[----:B------:R-:W-:Y:S04]  /*26af0*/  MUFU.EX2 R166, R171 ;  /* 0x000000ab00a67308 */ /* 0x000fe80000000800 */
[C---:B------:R-:W-:Y:S01]  /*26b00*/  HMMA.16816.F32 R48, R132.reuse, R154, R48 ;  /* 0x0000009a8430723c */ /* 0x040fe20000001830 */
[----:B------:R-:W-:Y:S07]  /*26b10*/  LDSM.16.MT88.4 R152, [R226+0x11000] ;  /* 0x01100000e298783b */ /* 0x000fee0000004200 */
        /* <DEDUP_REMOVED lines=26> */
[----:B------:R-:W-:Y:S07]  /*26cc0*/  LDSM.16.MT88.4 R148, [R226+0x13000] ;  /* 0x01300000e294783b */ /* 0x000fee0000004200 */
[C---:B--2---:R-:W-:Y:S08]  /*26cd0*/  HMMA.16816.F32 R124, R132.reuse, R140, R124 ;  /* 0x0000008c847c723c */ /* 0x044ff0000000187c */
[----:B------:R-:W-:Y:S01]  /*26ce0*/  HMMA.16816.F32 R128, R132, R142, R128 ;  /* 0x0000008e8480723c */ /* 0x000fe20000001880 */
[----:B------:R-:W2:Y:S06]  /*26cf0*/  LDSM.16.MT88.4 R140, [R224+0x11000] ;  /* 0x01100000e08c783b */ /* 0x000eac0000004200 */
[----:B------:R-:W-:Y:S02]  /*26d00*/  F2FP.PACK_AB R133, R203, R204 ;  /* 0x000000cccb85723e */ /* 0x000fe400000000ff */
[----:B-----5:R-:W-:Y:S03]  /*26d10*/  F2FP.PACK_AB R135, R201, R202 ;  /* 0x000000cac987723e */ /* 0x020fe600000000ff */
[----:B------:R-:W-:Y:S02]  /*26d20*/  F2FP.PACK_AB R132, R199, R200 ;  /* 0x000000c8c784723e */ /* 0x000fe400000000ff */
[----:B------:R-:W-:Y:S07]  /*26d30*/  F2FP.PACK_AB R134, R206, R205 ;  /* 0x000000cdce86723e */ /* 0x000fee00000000ff */
        /* <DEDUP_REMOVED lines=20> */
[----:B------:R-:W-:Y:S07]  /*26e80*/  LDSM.16.MT88.4 R156, [R228+0x11800] ;  /* 0x01180000e49c783b */ /* 0x000fee0000004200 */
[C---:B------:R-:W-:Y:S01]  /*26e90*/  HMMA.16816.F32 R60, R132.reuse, R160, R60 ;  /* 0x000000a0843c723c */ /* 0x040fe2000000183c */
[----:B------:R-:W-:Y:S07]  /*26ea0*/  MUFU.EX2 R161, R177 ;  /* 0x000000b100a17308 */ /* 0x000fee0000000800 */
[C---:B------:R-:W-:Y:S03]  /*26eb0*/  HMMA.16816.F32 R64, R132.reuse, R162, R64 ;  /* 0x000000a28440723c */ /* 0x040fe60000001840 */
[----:B------:R-:W2:Y:S05]  /*26ec0*/  MUFU.EX2 R160, R179 ;  /* 0x000000b300a07308 */ /* 0x000eaa0000000800 */
[C---:B----4-:R-:W-:Y:S05]  /*26ed0*/  HMMA.16816.F32 R68, R132.reuse, R152, R68 ;  /* 0x000000988444723c */ /* 0x050fea0000001844 */
[----:B------:R-:W4:Y:S03]  /*26ee0*/  MUFU.EX2 R153, R172 ;  /* 0x000000ac00997308 */ /* 0x000f260000000800 */
[C---:B------:R-:W-:Y:S08]  /*26ef0*/  HMMA.16816.F32 R72, R132.reuse, R154, R72 ;  /* 0x0000009a8448723c */ /* 0x040ff00000001848 */
[C---:B-1----:R-:W-:Y:S04]  /*26f00*/  HMMA.16816.F32 R76, R132.reuse, R136, R76 ;  /* 0x00000088844c723c */ /* 0x042fe8000000184c */
[----:B--2---:R-:W-:Y:S04]  /*26f10*/  MOV R167, R160 ;  /* 0x000000a000a77202 */ /* 0x004fe80000000f00 */
[C---:B------:R-:W-:Y:S01]  /*26f20*/  HMMA.16816.F32 R80, R132.reuse, R138, R80 ;  /* 0x0000008a8450723c */ /* 0x040fe20000001850 */
[----:B------:R-:W1:Y:S03]  /*26f30*/  LDSM.16.MT88.4 R136, [R226+0x17000] ;  /* 0x01700000e288783b */ /* 0x000e660000004200 */
[----:B----4-:R-:W-:Y:S04]  /*26f40*/  F2FP.PACK_AB R169, R153, R207 ;  /* 0x000000cf99a9723e */ /* 0x010fe800000000ff */
[C---:B------:R-:W-:Y:S01]  /*26f50*/  HMMA.16816.F32 R84, R132.reuse, R140, R84 ;  /* 0x0000008c8454723c */ /* 0x040fe20000001854 */
[----:B------:R-:W-:Y:S07]  /*26f60*/  LDSM.16.MT88.4 R172, [R224+0x11800] ;  /* 0x01180000e0ac783b */ /* 0x000fee0000004200 */
        /* <DEDUP_REMOVED lines=8> */
[C---:B-1----:R-:W-:Y:S08]  /*26ff0*/  HMMA.16816.F32 R108, R132.reuse, R136, R108 ;  /* 0x00000088846c723c */ /* 0x042ff0000000186c */
[C---:B------:R-:W-:Y:S01]  /*27000*/  HMMA.16816.F32 R112, R132.reuse, R138, R112 ;  /* 0x0000008a8470723c */ /* 0x040fe20000001870 */
[----:B------:R-:W1:Y:S07]  /*27010*/  LDSM.16.MT88.4 R136, [R225+0x11800] ;  /* 0x01180000e188783b */ /* 0x000e6e0000004200 */
[C---:B--2---:R-:W-:Y:S08]  /*27020*/  HMMA.16816.F32 R116, R132.reuse, R140, R116 ;  /* 0x0000008c8474723c */ /* 0x044ff00000001874 */
[C---:B------:R-:W-:Y:S08]  /*27030*/  HMMA.16816.F32 R120, R132.reuse, R142, R120 ;  /* 0x0000008e8478723c */ /* 0x040ff00000001878 */
[C---:B---3--:R-:W-:Y:S08]  /*27040*/  HMMA.16816.F32 R124, R132.reuse, R144, R124 ;  /* 0x00000090847c723c */ /* 0x048ff0000000187c */
[----:B------:R-:W-:Y:S07]  /*27050*/  HMMA.16816.F32 R128, R132, R146, R128 ;  /* 0x000000928480723c */ /* 0x000fee0000001880 */
[----:B------:R-:W-:Y:S02]  /*27060*/  MOV R133, R176 ;  /* 0x000000b000857202 */ /* 0x000fe40000000f00 */
[----:B------:R-:W-:Y:S02]  /*27070*/  MOV R134, R178 ;  /* 0x000000b200867202 */ /* 0x000fe40000000f00 */
[----:B------:R-:W2:Y:S01]  /*27080*/  LDSM.16.MT88.4 R176, [R228+0x13800] ;  /* 0x01380000e4b0783b */ /* 0x000ea20000004200 */
[----:B------:R-:W-:Y:S02]  /*27090*/  MOV R132, R161 ;  /* 0x000000a100847202 */ /* 0x000fe40000000f00 */
[----:B------:R-:W-:Y:S02]  /*270a0*/  MOV R135, R168 ;  /* 0x000000a800877202 */ /* 0x000fe40000000f00 */
[----:B------:R-:W-:Y:S02]  /*270b0*/  F2FP.PACK_AB R168, R132, R133 ;  /* 0x0000008584a8723e */ /* 0x000fe400000000ff */
[----:B------:R-:W-:Y:S02]  /*270c0*/  F2FP.PACK_AB R170, R167, R135 ;  /* 0x00000087a7aa723e */ /* 0x000fe400000000ff */
[----:B------:R-:W-:Y:S07]  /*270d0*/  F2FP.PACK_AB R171, R166, R134 ;  /* 0x00000086a6ab723e */ /* 0x000fee00000000ff */
[C---:B------:R-:W-:Y:S01]  /*270e0*/  HMMA.16816.F32 R160, R168.reuse, R156, R4 ;  /* 0x0000009ca8a0723c */ /* 0x040fe20000001804 */
[----:B------:R-:W3:Y:S07]  /*270f0*/  LDSM.16.MT88.4 R4, [R226+0x13800] ;  /* 0x01380000e204783b */ /* 0x000eee0000004200 */
[C---:B------:R-:W-:Y:S07]  /*27100*/  HMMA.16816.F32 R156, R168.reuse, R158, R8 ;  /* 0x0000009ea89c723c */ /* 0x040fee0000001808 */
[----:B------:R-:W-:Y:S02]  /*27110*/  MOV R11, R153 ;  /* 0x00000099000b7202 */ /* 0x000fe40000000f00 */
[C---:B----4-:R-:W-:Y:S01]  /*27120*/  HMMA.16816.F32 R152, R168.reuse, R148, R12 ;  /* 0x00000094a898723c */ /* 0x050fe2000000180c */
[----:B------:R-:W-:Y:S07]  /*27130*/  LDSM.16.MT88.4 R12, [R224+0x13800] ;  /* 0x01380000e00c783b */ /* 0x000fee0000004200 */
[C---:B------:R-:W-:Y:S01]  /*27140*/  HMMA.16816.F32 R148, R168.reuse, R150, R16 ;  /* 0x00000096a894723c */ /* 0x040fe20000001810 */
[----:B------:R-:W-:Y:S07]  /*27150*/  LDSM.16.MT88.4 R16, [R228+0x15800] ;  /* 0x01580000e410783b */ /* 0x000fee0000004200 */
[C---:B-1----:R-:W-:Y:S01]  /*27160*/  HMMA.16816.F32 R144, R168.reuse, R136, R20 ;  /* 0x00000088a890723c */ /* 0x042fe20000001814 */
[----:B------:R-:W-:Y:S07]  /*27170*/  LDSM.16.MT88.4 R20, [R226+0x15800] ;  /* 0x01580000e214783b */ /* 0x000fee0000004200 */
[C---:B------:R-:W-:Y:S07]  /*27180*/  HMMA.16816.F32 R140, R168.reuse, R138, R24 ;  /* 0x0000008aa88c723c */ /* 0x040fee0000001818 */
[----:B------:R-:W-:Y:S01]  /*27190*/  MOV R26, R132 ;  /* 0x00000084001a7202 */ /* 0x000fe20000000f00 */
[C---:B------:R-:W-:Y:S01]  /*271a0*/  HMMA.16816.F32 R136, R168.reuse, R172, R28 ;  /* 0x000000aca888723c */ /* 0x040fe2000000181c */
[----:B------:R-:W-:Y:S03]  /*271b0*/  LDSM.16.MT88.4 R28, [R224+0x15800] ;  /* 0x01580000e01c783b */ /* 0x000fe60000004200 */
[----:B------:R-:W-:Y:S02]  /*271c0*/  MOV R27, R133 ;  /* 0x00000085001b7202 */ /* 0x000fe40000000f00 */
[----:B------:R-:W-:Y:S02]  /*271d0*/  MOV R25, R11 ;  /* 0x0000000b00197202 */ /* 0x000fe40000000f00 */
[----:B------:R-:W-:Y:S01]  /*271e0*/  MOV R173, R134 ;  /* 0x0000008600ad7202 */ /* 0x000fe20000000f00 */
[----:B------:R-:W1:Y:S03]  /*271f0*/  LDSM.16.MT88.4 R8, [R225+0x13800] ;  /* 0x01380000e108783b */ /* 0x000e660000004200 */
[----:B------:R-:W-:Y:S02]  /*27200*/  MOV R172, R135 ;  /* 0x0000008700ac7202 */ /* 0x000fe40000000f00 */
[C---:B------:R-:W-:Y:S03]  /*27210*/  HMMA.16816.F32 R132, R168.reuse, R174, R32 ;  /* 0x000000aea884723c */ /* 0x040fe60000001820 */
[----:B------:R-:W-:Y:S04]  /*27220*/  LDSM.16.MT88.4 R32, [R228+0x17800] ;  /* 0x01780000e420783b */ /* 0x000fe80000004200 */
[----:B------:R-:W-:Y:S01]  /*27230*/  MOV R175, R25 ;  /* 0x0000001900af7202 */ /* 0x000fe20000000f00 */
[C---:B--2---:R-:W-:Y:S03]  /*27240*/  HMMA.16816.F32 R36, R168.reuse, R176, R36 ;  /* 0x000000b0a824723c */ /* 0x044fe60000001824 */
[----:B------:R-:W2:Y:S01]  /*27250*/  LDL.LU R176, [R1] ;  /* 0x0000000001b07983 */ /* 0x000ea20000300800 */
[----:B------:R-:W-:Y:S03]  /*27260*/  MOV R174, R26 ;  /* 0x0000001a00ae7202 */ /* 0x000fe60000000f00 */
[----:B------:R-:W-:Y:S01]  /*27270*/  MOV R177, R27 ;  /* 0x0000001b00b17202 */ /* 0x000fe20000000f00 */
        /* <DEDUP_REMOVED lines=21> */
[C---:B---3--:R-:W-:Y:S08]  /*273d0*/  HMMA.16816.F32 R108, R168.reuse, R4, R108 ;  /* 0x00000004a86c723c */ /* 0x048ff0000000186c */
[C---:B------:R-:W-:Y:S08]  /*273e0*/  HMMA.16816.F32 R112, R168.reuse, R6, R112 ;  /* 0x00000006a870723c */ /* 0x040ff00000001870 */
[C---:B-1----:R-:W-:Y:S08]  /*273f0*/  HMMA.16816.F32 R116, R168.reuse, R8, R116 ;  /* 0x00000008a874723c */ /* 0x042ff00000001874 */
[C---:B------:R-:W-:Y:S08]  /*27400*/  HMMA.16816.F32 R120, R168.reuse, R10, R120 ;  /* 0x0000000aa878723c */ /* 0x040ff00000001878 */
[C---:B-----5:R-:W-:Y:S08]  /*27410*/  HMMA.16816.F32 R124, R168.reuse, R12, R124 ;  /* 0x0000000ca87c723c */ /* 0x060ff0000000187c */
[----:B------:R-:W-:Y:S07]  /*27420*/  HMMA.16816.F32 R128, R168, R14, R128 ;  /* 0x0000000ea880723c */ /* 0x000fee0000001880 */
[----:B------:R-:W-:Y:S01]  /*27430*/  MOV R168, R165 ;  /* 0x000000a500a87202 */ /* 0x000fe20000000f00 */
[----:B--2---:R-:W-:Y:S04]  /*27440*/  FFMA.FTZ R190, R3, R176, R190 ;  /* 0x000000b003be7223 */ /* 0x004fe800000100be */
[----:B------:R-:W-:Y:S02]  /*27450*/  FADD.FTZ R3, R193, R192 ;  /* 0x000000c0c1037221 */ /* 0x000fe40000010000 */
        /* <DEDUP_REMOVED lines=18> */
[----:B------:R-:W-:Y:S04]  /*27580*/  FADD.FTZ R205, R205, R200 ;  /* 0x000000c8cdcd7221 */ /* 0x000fe80000010000 */
[----:B------:R-:W-:Y:S04]  /*27590*/  FADD.FTZ R3, R206, R205 ;  /* 0x000000cdce037221 */ /* 0x000fe80000010000 */
[----:B------:R-:W-:Y:S04]  /*275a0*/  FADD.FTZ R3, R177, R3 ;  /* 0x00000003b1037221 */ /* 0x000fe80000010000 */
[----:B------:R-:W-:Y:S04]  /*275b0*/  FADD.FTZ R3, R174, R3 ;  /* 0x00000003ae037221 */ /* 0x000fe80000010000 */
[----:B------:R-:W-:Y:S04]  /*275c0*/  FADD.FTZ R3, R172, R3 ;  /* 0x00000003ac037221 */ /* 0x000fe80000010000 */
[----:B------:R-:W-:Y:S01]  /*275d0*/  FADD.FTZ R2, R167, R3 ;  /* 0x00000003a7027221 */ /* 0x000fe20000010000 */
[----:B------:R-:W-:Y:S04]  /*275e0*/  MOV R3, R164 ;  /* 0x000000a400037202 */ /* 0x000fe80000000f00 */
[----:B------:R1:W-:Y:S01]  /*275f0*/  STL [R1], R2 ;  /* 0x0000000201007387 */ /* 0x0003e20000100800 */
[----:B------:R-:W-:-:S05]  /*27600*/  @P0 BRA `(.L_x_3527) ;  /* 0xffffb22000000947 */ /* 0x000fca000383ffff */
.L_x_3518:
        /* <DEDUP_REMOVED lines=12> */
.L_x_3541:
        /* <DEDUP_REMOVED lines=8> */
.L_x_3542:
        /* <DEDUP_REMOVED lines=13> */
[----:B------:R-:W-:Y:S01]  /*27820*/  FMUL.FTZ R156, R0, R156 ;  /* 0x0000009c009c7220 */ /* 0x000fe20000410000 */
[----:B------:R-:W-:Y:S01]  /*27830*/  LOP3.LUT R8, R8, 0x3ffffffc, RZ, 0xc0, !PT ;  /* 0x3ffffffc08087812 */ /* 0x000fe200078ec0ff */
[C---:B------:R-:W-:Y:S01]  /*27840*/  FMUL.FTZ R157, R0.reuse, R157 ;  /* 0x0000009d009d7220 */ /* 0x040fe20000410000 */
[----:B------:R-:W-:Y:S01]  /*27850*/  LEA.HI R9, R9, R12, RZ, 0x3 ;  /* 0x0000000c09097211 */ /* 0x000fe200078f18ff */
[----:B------:R-:W-:Y:S01]  /*27860*/  FMUL.FTZ R152, R0, R152 ;  /* 0x0000009800987220 */ /* 0x000fe20000410000 */
[----:B------:R-:W-:Y:S01]  /*27870*/  IADD3 R8, -R8, R3, RZ ;  /* 0x0000000308087210 */ /* 0x000fe20007ffe1ff */
[C---:B------:R-:W-:Y:S01]  /*27880*/  FMUL.FTZ R153, R0.reuse, R153 ;  /* 0x0000009900997220 */ /* 0x040fe20000410000 */
[----:B------:R-:W-:Y:S01]  /*27890*/  LOP3.LUT R9, R9, 0xfffffff8, RZ, 0xc0, !PT ;  /* 0xfffffff809097812 */ /* 0x000fe200078ec0ff */
[C---:B------:R-:W-:Y:S01]  /*278a0*/  FMUL.FTZ R148, R0.reuse, R148 ;  /* 0x0000009400947220 */ /* 0x040fe20000410000 */
[----:B------:R-:W-:Y:S01]  /*278b0*/  F2FP.PACK_AB R160, R161, R160 ;  /* 0x000000a0a1a0723e */ /* 0x000fe200000000ff */
[----:B------:R-:W-:Y:S01]  /*278c0*/  FMUL.FTZ R149, R0, R149 ;  /* 0x0000009500957220 */ /* 0x000fe20000410000 */
[----:B------:R-:W-:Y:S01]  /*278d0*/  IADD3 R12, R12, -R9, RZ ;  /* 0x800000090c0c7210 */ /* 0x000fe20007ffe0ff */
[----:B------:R-:W-:Y:S01]  /*278e0*/  FMUL.FTZ R144, R0, R144 ;  /* 0x0000009000907220 */ /* 0x000fe20000410000 */
[----:B------:R-:W-:Y:S01]  /*278f0*/  LEA.HI R9, R4, R3, RZ, 0x5 ;  /* 0x0000000304097211 */ /* 0x000fe200078f28ff */
[----:B------:R-:W-:Y:S01]  /*27900*/  FMUL.FTZ R145, R0, R145 ;  /* 0x0000009100917220 */ /* 0x000fe20000410000 */
[----:B------:R-:W-:Y:S01]  /*27910*/  SHF.L.U32 R13, R12, 0x6, RZ ;  /* 0x000000060c0d7819 */ /* 0x000fe200000006ff */
[C---:B------:R-:W-:Y:S01]  /*27920*/  FMUL.FTZ R140, R0.reuse, R140 ;  /* 0x0000008c008c7220 */ /* 0x040fe20000410000 */
[----:B------:R-:W-:Y:S01]  /*27930*/  SHF.R.S32.HI R11, RZ, 0x5, R9 ;  /* 0x00000005ff0b7819 */ /* 0x000fe20000011409 */
[C---:B------:R-:W-:Y:S01]  /*27940*/  FMUL.FTZ R141, R0.reuse, R141 ;  /* 0x0000008d008d7220 */ /* 0x040fe20000410000 */
[----:B------:R-:W-:Y:S01]  /*27950*/  LOP3.LUT R13, R13, 0x1c0, RZ, 0xc0, !PT ;  /* 0x000001c00d0d7812 */ /* 0x000fe200078ec0ff */
[----:B------:R-:W-:Y:S01]  /*27960*/  FMUL.FTZ R136, R0, R136 ;  /* 0x0000008800887220 */ /* 0x000fe20000410000 */
        /* <DEDUP_REMOVED lines=9> */
[----:B------:R-:W-:Y:S01]  /*27a00*/  FMUL.FTZ R37, R0, R37 ;  /* 0x0000002500257220 */ /* 0x000fe20000410000 */
[----:B------:R-:W-:Y:S01]  /*27a10*/  R2P PR, R12, 0x6 ;  /* 0x000000060c007804 */ /* 0x000fe20000000000 */
[----:B------:R-:W-:Y:S01]  /*27a20*/  FMUL.FTZ R40, R0, R40 ;  /* 0x0000002800287220 */ /* 0x000fe20000410000 */
[----:B------:R-:W-:Y:S01]  /*27a30*/  SHF.L.U32 R13, R8, 0x1, RZ ;  /* 0x00000001080d7819 */ /* 0x000fe200000006ff */
[C---:B------:R-:W-:Y:S01]  /*27a40*/  FMUL.FTZ R41, R0.reuse, R41 ;  /* 0x0000002900297220 */ /* 0x040fe20000410000 */
[----:B------:R-:W-:Y:S01]  /*27a50*/  MOV R8, 0x20 ;  /* 0x0000002000087802 */ /* 0x000fe20000000f00 */
[C---:B------:R-:W-:Y:S01]  /*27a60*/  FMUL.FTZ R44, R0.reuse, R44 ;  /* 0x0000002c002c7220 */ /* 0x040fe20000410000 */
[----:B------:R-:W-:Y:S01]  /*27a70*/  MOV R12, 0x40 ;  /* 0x00000040000c7802 */ /* 0x000fe20000000f00 */
[C---:B------:R-:W-:Y:S01]  /*27a80*/  FMUL.FTZ R45, R0.reuse, R45 ;  /* 0x0000002d002d7220 */ /* 0x040fe20000410000 */
[C---:B------:R-:W-:Y:S01]  /*27a90*/  IADD3 R15, R13.reuse, -0x10, RZ ;  /* 0xfffffff00d0f7810 */ /* 0x040fe20007ffe0ff */
[----:B------:R-:W-:Y:S01]  /*27aa0*/  FMUL.FTZ R48, R0, R48 ;  /* 0x0000003000307220 */ /* 0x000fe20000410000 */
[----:B------:R-:W-:Y:S01]  /*27ab0*/  SEL R8, R8, 0xffffffe0, !P1 ;  /* 0xffffffe008087807 */ /* 0x000fe20004800000 */
[C---:B------:R-:W-:Y:S01]  /*27ac0*/  FMUL.FTZ R49, R0.reuse, R49 ;  /* 0x0000003100317220 */ /* 0x040fe20000410000 */
[----:B------:R-:W-:Y:S01]  /*27ad0*/  @P0 IADD3 R15, R13, 0x10, RZ ;  /* 0x000000100d0f0810 */ /* 0x000fe20007ffe0ff */
[----:B------:R-:W-:Y:S01]  /*27ae0*/  FMUL.FTZ R52, R0, R52 ;  /* 0x0000003400347220 */ /* 0x000fe20000410000 */
        /* <DEDUP_REMOVED lines=240> */
[----:B------:R-:W4:Y:S04]  /*289f0*/  LD.E.U8 R8, [R6.64+0x1c8] ;  /* 0x0001c80406087980 */ /* 0x000f28000c101100 */
[----:B--2---:R-:W2:Y:S04]  /*28a00*/  @!P0 LD.E.64 R16, [R6.64+0x80] ;  /* 0x0000800406108980 */ /* 0x004ea8000c101b00 */
[----:B------:R-:W3:Y:S01]  /*28a10*/  LD.E.64 R86, [R6.64+0x88] ;  /* 0x0000880406567980 */ /* 0x000ee2000c101b00 */
[----:B------:R-:W1:Y:S01]  /*28a20*/  @P4 MUFU.LG2 R14, R10 ;  /* 0x0000000a000e4308 */ /* 0x000e620000000c00 */
[----:B------:R-:W-:Y:S01]  /*28a30*/  @!P0 SHF.R.S32.HI R12, RZ, 0x1f, R241 ;  /* 0x0000001fff0c8819 */ /* 0x000fe200000114f1 */
[----:B------:R-:W-:Y:S01]  /*28a40*/  BSSY B0, `(.L_x_3530) ;  /* 0x0000020000007945 */ /* 0x000fe20003800000 */
[----:B------:R2:W5:Y:S05]  /*28a50*/  LD.E.64 R84, [R6.64+0x90] ;  /* 0x0000900406547980 */ /* 0x00056a000c101b00 */
[----:B------:R-:W1:Y:S01]  /*28a60*/  @P3 MUFU.LG2 R13, R5 ;  /* 0x00000005000d3308 */ /* 0x000e620000000c00 */
[----:B------:R-:W-:-:S02]  /*28a70*/  MOV R76, 0x7f800000 ;  /* 0x7f800000004c7802 */ /* 0x000fc40000000f00 */
[----:B------:R-:W-:Y:S01]  /*28a80*/  MOV R77, 0x7f800000 ;  /* 0x7f800000004d7802 */ /* 0x000fe20000000f00 */
[----:B-1----:R-:W-:-:S04]  /*28a90*/  @P4 FMUL.FTZ R14, R14, 0.69314718246459960938 ;  /* 0x3f3172180e0e4820 */ /* 0x002fc80000410000 */
[----:B-----5:R-:W-:Y:S02]  /*28aa0*/  @P4 FFMA.FTZ R76, R165, R2, R14 ;  /* 0x00000002a54c4223 */ /* 0x020fe4000001000e */
[----:B------:R-:W-:-:S04]  /*28ab0*/  @P3 FMUL.FTZ R13, R13, 0.69314718246459960938 ;  /* 0x3f3172180d0d3820 */ /* 0x000fc80000410000 */
[----:B------:R-:W-:Y:S01]  /*28ac0*/  @P3 FFMA.FTZ R77, R164, R2, R13 ;  /* 0x00000002a44d3223 */ /* 0x000fe2000001000d */
[----:B----4-:R-:W-:Y:S01]  /*28ad0*/  ISETP.NE.AND P1, PT, R8, RZ, PT ;  /* 0x000000ff0800720c */ /* 0x010fe20003f25270 */
[----:B--2---:R-:W-:-:S04]  /*28ae0*/  @!P0 IMAD R15, R17, R241, RZ ;  /* 0x000000f1110f8224 */ /* 0x004fc800078e02ff */
[----:B------:R-:W-:Y:S02]  /*28af0*/  @!P0 IMAD R12, R16, R12, R15 ;  /* 0x0000000c100c8224 */ /* 0x000fe400078e020f */
[-C--:B---3--:R-:W-:Y:S02]  /*28b00*/  @P0 IMAD R0, R87, R245.reuse, RZ ;  /* 0x000000f557000224 */ /* 0x088fe400078e02ff */
[----:B------:R-:W-:-:S04]  /*28b10*/  @P0 IMAD.WIDE.U32 R18, R86, R245, RZ ;  /* 0x000000f556120225 */ /* 0x000fc800078e00ff */
[----:B------:R-:W-:Y:S01]  /*28b20*/  @!P0 IMAD.WIDE.U32 R16, R16, R241, RZ ;  /* 0x000000f110108225 */ /* 0x000fe200078e00ff */
[----:B------:R-:W-:Y:S02]  /*28b30*/  @P0 IADD3 R0, R19, R0, RZ ;  /* 0x0000000013000210 */ /* 0x000fe40007ffe0ff */
[----:B------:R-:W-:Y:S02]  /*28b40*/  @P0 MOV R8, R18 ;  /* 0x0000001200080202 */ /* 0x000fe40000000f00 */
[----:B------:R-:W-:Y:S02]  /*28b50*/  @!P0 IADD3 R0, R17, R12, RZ ;  /* 0x0000000c11008210 */ /* 0x000fe40007ffe0ff */
[----:B------:R-:W-:Y:S01]  /*28b60*/  @!P0 MOV R8, R16 ;  /* 0x0000001000088202 */ /* 0x000fe20000000f00 */
[----:B------:R-:W-:Y:S05]  /*28b70*/  @!P1 BRA `(.L_x_3531) ;  /* 0x0000007000009947 */ /* 0x000fea0003800000 */
[----:B------:R-:W-:Y:S01]  /*28b80*/  ISETP.NE.AND P0, PT, R245, -0x1, PT ;  /* 0xfffffffff500780c */ /* 0x000fe20003f05270 */
[----:B------:R-:W-:Y:S02]  /*28b90*/  ULDC.64 UR4, c[0x0][0x118] ;  /* 0x0000460000047ab9 */ /* 0x000fe40000000a00 */
[----:B------:R-:W2:Y:S10]  /*28ba0*/  LD.E R10, [R6.64+0xd4] ;  /* 0x0000d404060a7980 */ /* 0x000eb4000c101900 */
[----:B------:R-:W3:Y:S02]  /*28bb0*/  @!P0 LD.E R2, [R6.64+0xb4] ;  /* 0x0000b40406028980 */ /* 0x000ee4000c101900 */
[----:B---3--:R-:W-:-:S04]  /*28bc0*/  @!P0 IMAD R245, R2, R241, RZ ;  /* 0x000000f102f58224 */ /* 0x008fc800078e02ff */
[----:B--2---:R-:W-:Y:S01]  /*28bd0*/  IMAD R10, R10, R244, R245 ;  /* 0x000000f40a0a7224 */ /* 0x004fe200078e02f5 */
[----:B------:R-:W-:Y:S05]  /*28be0*/  BRA `(.L_x_3532) ;  /* 0x0000005000007947 */ /* 0x000fea0003800000 */
.L_x_3531:
[----:B------:R-:W-:Y:S02]  /*28bf0*/  ULDC.64 UR4, c[0x0][0x118] ;  /* 0x0000460000047ab9 */ /* 0x000fe40000000a00 */
[----:B------:R-:W2:Y:S04]  /*28c00*/  LD.E R2, [R6.64+0x60] ;  /* 0x0000600406027980 */ /* 0x000ea8000c101900 */
[----:B------:R-:W3:Y:S01]  /*28c10*/  LD.E R10, [R6.64+0xb4] ;  /* 0x0000b404060a7980 */ /* 0x000ee2000c101900 */
[----:B--2---:R-:W-:-:S04]  /*28c20*/  IMAD R241, R2, R241, R244 ;  /* 0x000000f102f17224 */ /* 0x004fc800078e02f4 */
[----:B---3--:R-:W-:Y:S02]  /*28c30*/  IMAD R10, R10, R241, RZ ;  /* 0x000000f10a0a7224 */ /* 0x008fe400078e02ff */
.L_x_3532:
[----:B------:R-:W-:Y:S05]  /*28c40*/  BSYNC B0 ;  /* 0x0000000000007941 */ /* 0x000fea0003800000 */
.L_x_3530:
        /* <DEDUP_REMOVED lines=52> */
.L_x_3534:
[----:B--234-:R-:W-:Y:S05]  /*28f90*/  BSYNC B0 ;  /* 0x0000000000007941 */ /* 0x01cfea0003800000 */
.L_x_3533:
[----:B------:R-:W-:Y:S01]  /*28fa0*/  LEA.HI R4, R4, R3, RZ, 0x3 ;  /* 0x0000000304047211 */ /* 0x000fe200078f18ff */
[----:B------:R-:W-:Y:S01]  /*28fb0*/  ULDC.64 UR4, c[0x0][0x118] ;  /* 0x0000460000047ab9 */ /* 0x000fe20000000a00 */
[----:B------:R-:W-:Y:S01]  /*28fc0*/  IMAD.SHL.U32 R243, R243, 0x40, RZ ;  /* 0x00000040f3f37824 */ /* 0x000fe200078e00ff */
[----:B------:R-:W-:Y:S01]  /*28fd0*/  LEA.HI R79, R79, R2, RZ, 0x3 ;  /* 0x000000024f4f7211 */ /* 0x000fe200078f18ff */
[----:B-1----:R1:W5:Y:S01]  /*28fe0*/  LD.E R6, [R6.64+0xc0] ;  /* 0x0000c00406067980 */ /* 0x002362000c101900 */
[----:B------:R-:W-:Y:S01]  /*28ff0*/  LOP3.LUT R4, R4, 0xfffffff8, RZ, 0xc0, !PT ;  /* 0xfffffff804047812 */ /* 0x000fe200078ec0ff */
[----:B------:R-:W-:Y:S01]  /*29000*/  IMAD R5, R87, R243, RZ ;  /* 0x000000f357057224 */ /* 0x000fe200078e02ff */
[----:B------:R-:W-:Y:S03]  /*29010*/  BSSY B0, `(.L_x_3535) ;  /* 0x0000029000007945 */ /* 0x000fe60003800000 */
[----:B------:R-:W-:Y:S01]  /*29020*/  IMAD.IADD R4, R3, 0x1, -R4 ;  /* 0x0000000103047824 */ /* 0x000fe200078e0a04 */
[----:B------:R-:W-:-:S02]  /*29030*/  LOP3.LUT R3, R79, 0xfffffff8, RZ, 0xc0, !PT ;  /* 0xfffffff84f037812 */ /* 0x000fc400078ec0ff */
[----:B------:R-:W-:Y:S01]  /*29040*/  SHF.R.S32.HI R79, RZ, 0x3, R79 ;  /* 0x00000003ff4f7819 */ /* 0x000fe2000001144f */
[----:B------:R-:W-:Y:S01]  /*29050*/  IMAD.SHL.U32 R76, R4, 0x8, RZ ;  /* 0x00000008044c7824 */ /* 0x000fe200078e00ff */
[----:B------:R-:W-:Y:S01]  /*29060*/  SHF.R.S32.HI R4, RZ, 0x1f, R243 ;  /* 0x0000001fff047819 */ /* 0x000fe200000114f3 */
[----:B------:R-:W-:Y:S01]  /*29070*/  IMAD.IADD R3, R2, 0x1, -R3 ;  /* 0x0000000102037824 */ /* 0x000fe200078e0a03 */
[----:B------:R-:W-:Y:S02]  /*29080*/  SHF.R.S32.HI R2, RZ, 0x1f, R244 ;  /* 0x0000001fff027819 */ /* 0x000fe400000114f4 */
[--C-:B------:R-:W-:Y:S01]  /*29090*/  SHF.R.S32.HI R77, RZ, 0x1f, R76.reuse ;  /* 0x0000001fff4d7819 */ /* 0x100fe2000001144c */
[C---:B------:R-:W-:Y:S02]  /*290a0*/  IMAD R5, R86.reuse, R4, R5 ;  /* 0x0000000456057224 */ /* 0x040fe400078e0205 */
[----:B------:R-:W-:Y:S02]  /*290b0*/  IMAD.SHL.U32 R3, R3, 0x8, RZ ;  /* 0x0000000803037824 */ /* 0x000fe400078e00ff */
[----:B------:R-:W-:-:S04]  /*290c0*/  IMAD.WIDE.U32 R10, R86, R243, R76 ;  /* 0x000000f3560a7225 */ /* 0x000fc800078e004c */
[----:B------:R-:W-:Y:S01]  /*290d0*/  IMAD.IADD R243, R246, 0x1, -R243 ;  /* 0x00000001f6f37824 */ /* 0x000fe200078e0af3 */
[----:B------:R-:W-:Y:S01]  /*290e0*/  IADD3 R8, P0, R8, R10, RZ ;  /* 0x0000000a08087210 */ /* 0x000fe20007f1e0ff */
[----:B-1----:R-:W-:-:S03]  /*290f0*/  IMAD R7, R85, R244, RZ ;  /* 0x000000f455077224 */ /* 0x002fc600078e02ff */
[----:B------:R-:W-:Y:S01]  /*29100*/  IADD3.X R9, R0, R11, R5, P0, !PT ;  /* 0x0000000b00097210 */ /* 0x000fe200007fe405 */
[C---:B------:R-:W-:Y:S01]  /*29110*/  IMAD R2, R84.reuse, R2, R7 ;  /* 0x0000000254027224 */ /* 0x040fe200078e0207 */
[----:B------:R-:W-:Y:S02]  /*29120*/  ISETP.GE.AND P0, PT, R79, R243, PT ;  /* 0x000000f34f00720c */ /* 0x000fe40003f06270 */
[C---:B------:R-:W-:Y:S01]  /*29130*/  IADD3 R7, R3.reuse, 0x40, RZ ;  /* 0x0000004003077810 */ /* 0x040fe20007ffe0ff */
[----:B------:R-:W-:Y:S01]  /*29140*/  IMAD.WIDE.U32 R84, R84, R244, R8 ;  /* 0x000000f454547225 */ /* 0x000fe200078e0008 */
[----:B------:R-:W-:Y:S02]  /*29150*/  IADD3 R5, R3, 0x80, RZ ;  /* 0x0000008003057810 */ /* 0x000fe40007ffe0ff */
        /* <DEDUP_REMOVED lines=20> */
.L_x_3536:
[----:B------:R-:W-:Y:S05]  /*292a0*/  BSYNC B0 ;  /* 0x0000000000007941 */ /* 0x000fea0003800000 */
.L_x_3535:
        /* <DEDUP_REMOVED lines=23> */
.L_x_3538:
[----:B------:R-:W-:Y:S05]  /*29420*/  BSYNC B0 ;  /* 0x0000000000007941 */ /* 0x000fea0003800000 */
.L_x_3537:
        /* <DEDUP_REMOVED lines=23> */
.L_x_3540:
[----:B------:R-:W-:Y:S05]  /*295a0*/  BSYNC B0 ;  /* 0x0000000000007941 */ /* 0x000fea0003800000 */
.L_x_3539:
[----:B------:R-:W-:-:S04]  /*295b0*/  IADD3 R0, R79, 0x30, RZ ;  /* 0x000000304f007810 */ /* 0x000fc80007ffe0ff */
[----:B------:R-:W-:Y:S01]  /*295c0*/  ISETP.GE.AND P0, PT, R0, R243, PT ;  /* 0x000000f30000720c */ /* 0x000fe20003f06270 */
[----:B------:R-:W-:-:S12]  /*295d0*/  IMAD.MOV.U32 R243, RZ, RZ, 0x0 ;  /* 0x00000000fff37424 */ /* 0x000fd800078e00ff */
[----:B------:R-:W-:Y:S05]  /*295e0*/  @P0 RET.REL.NODEC R242 `(_ZN5flash24flash_fwd_splitkv_kernelI23Flash_fwd_kernel_traitsILi256ELi64ELi64ELi4ELb0ELb0EN7cutlass6half_tE19Flash_kernel_traitsILi256ELi64ELi64ELi4ES3_EELb1ELb0ELb1ELb0ELb0ELb1ELb0ELb1EEEvNS_16Flash_fwd_paramsE) ;  /* 0xfffd6a10f2000950 */ /* 0x000fea0003c3ffff */
[----:B------:R-:W-:Y:S01]  /*295f0*/  IADD3 R79, P0, R79, 0x30, RZ ;  /* 0x000000304f4f7810 */ /* 0x000fe20007f1e0ff */
[----:B-1----:R-:W-:Y:S01]  /*29600*/  IMAD.MOV.U32 R10, RZ, RZ, R84 ;  /* 0x000000ffff0a7224 */ /* 0x002fe200078e0054 */
        /* <DEDUP_REMOVED lines=17> */
[----:B------:R-:W-:Y:S05]  /*29720*/  @P0 RET.REL.NODEC R242 `(_ZN5flash24flash_fwd_splitkv_kernelI23Flash_fwd_kernel_traitsILi256ELi64ELi64ELi4ELb0ELb0EN7cutlass6half_tE19Flash_kernel_traitsILi256ELi64ELi64ELi4ES3_EELb1ELb0ELb1ELb0ELb0ELb1ELb0ELb1EEEvNS_16Flash_fwd_paramsE) ;  /* 0xfffd68d0f2000950 */ /* 0x000fea0003c3ffff */
[----:B------:R-:W-:Y:S01]  /*29730*/  MOV R243, 0x0 ;  /* 0x0000000000f37802 */ /* 0x000fe20000000f00 */
[----:B------:R-:W-:-:S02]  /*29740*/  ULDC.64 UR4, c[0x0][0x118] ;  /* 0x0000460000047ab9 */ /* 0x000fc40000000a00 */
[----:B------:R2:W-:Y:S01]  /*29750*/  ST.E.128 [R4.64+0x180], R72 ;  /* 0x0001804804007985 */ /* 0x0005e2000c101d04 */
[----:B------:R-:W-:Y:S05]  /*29760*/  RET.REL.NODEC R242 `(_ZN5flash24flash_fwd_splitkv_kernelI23Flash_fwd_kernel_traitsILi256ELi64ELi64ELi4ELb0ELb0EN7cutlass6half_tE19Flash_kernel_traitsILi256ELi64ELi64ELi4ES3_EELb1ELb0ELb1ELb0ELb0ELb1ELb0ELb1EEEvNS_16Flash_fwd_paramsE) ;  /* 0xfffd6890f2007950 */ /* 0x000fea0003c3ffff */
.L_x_3528:
[----:B------:R2:W5:Y:S01]  /*29770*/  LDL R8, [R1] ;  /* 0x0000000001087983 */ /* 0x0005620000100800 */
[----:B------:R-:W-:Y:S02]  /*29780*/  MOV R5, 0x2 ;  /* 0x0000000200057802 */ /* 0x000fe40000000f00 */
[----:B------:R-:W-:Y:S02]  /*29790*/  MOV R4, 0x297b0 ;  /* 0x000297b000047802 */ /* 0x000fe40000000f00 */
[----:B-12--5:R-:W-:Y:S05]  /*297a0*/  CALL.REL.NOINC `($__internal_19_$__cuda_sm70_shflsync_bfly_p) ;  /* 0x000000f000007944 */ /* 0x026fea0003c00000 */
[----:B-12---:R-:W-:Y:S05]  /*297b0*/  BRA `(.L_x_3541) ;  /* 0xffffdf1000007947 */ /* 0x006fea000383ffff */
.L_x_3529:
[----:B------:R-:W-:Y:S02]  /*297c0*/  MOV R5, 0x1 ;  /* 0x0000000100057802 */ /* 0x000fe40000000f00 */
[----:B------:R-:W-:Y:S02]  /*297d0*/  MOV R4, 0x297f0 ;  /* 0x000297f000047802 */ /* 0x000fe40000000f00 */
[----:B-1---5:R-:W-:Y:S05]  /*297e0*/  CALL.REL.NOINC `($__internal_19_$__cuda_sm70_shflsync_bfly_p) ;  /* 0x000000b000007944 */ /* 0x022fea0003c00000 */
[----:B--2---:R-:W-:Y:S01]  /*297f0*/  FADD.FTZ R10, R8, R5 ;  /* 0x00000005080a7221 */ /* 0x004fe20000010000 */
[----:B-1----:R-:W-:Y:S02]  /*29800*/  MOV R8, R252 ;  /* 0x000000fc00087202 */ /* 0x002fe40000000f00 */
[----:B------:R-:W-:Y:S02]  /*29810*/  MOV R5, 0x2 ;  /* 0x0000000200057802 */ /* 0x000fe40000000f00 */
[----:B------:R-:W-:-:S02]  /*29820*/  MOV R4, 0x29840 ;  /* 0x0002984000047802 */ /* 0x000fc40000000f00 */
[----:B------:R-:W-:Y:S05]  /*29830*/  CALL.REL.NOINC `($__internal_19_$__cuda_sm70_shflsync_bfly_p) ;  /* 0x0000006000007944 */ /* 0x000fea0003c00000 */
[----:B--2---:R-:W-:Y:S01]  /*29840*/  FADD.FTZ R9, R252, R5 ;  /* 0x00000005fc097221 */ /* 0x004fe20000010000 */
[----:B------:R-:W-:-:S02]  /*29850*/  MOV R5, 0x1 ;  /* 0x0000000100057802 */ /* 0x000fc40000000f00 */
[----:B------:R-:W-:Y:S02]  /*29860*/  MOV R4, 0x29890 ;  /* 0x0002989000047802 */ /* 0x000fe40000000f00 */
[----:B-1----:R-:W-:Y:S02]  /*29870*/  MOV R8, R9 ;  /* 0x0000000900087202 */ /* 0x002fe40000000f00 */
[----:B------:R-:W-:Y:S05]  /*29880*/  CALL.REL.NOINC `($__internal_19_$__cuda_sm70_shflsync_bfly_p) ;  /* 0x0000001000007944 */ /* 0x000fea0003c00000 */
[----:B-12---:R-:W-:Y:S05]  /*29890*/  BRA `(.L_x_3542) ;  /* 0xffffdeb000007947 */ /* 0x006fea000383ffff */
        .weak           $__internal_19_$__cuda_sm70_shflsync_bfly_p
        .type           $__internal_19_$__cuda_sm70_shflsync_bfly_p,@function
        .size           $__internal_19_$__cuda_sm70_shflsync_bfly_p,(.L_x_4808 - $__internal_19_$__cuda_sm70_shflsync_bfly_p)
$__internal_19_$__cuda_sm70_shflsync_bfly_p:
[----:B------:R-:W-:Y:S01]  /*298a0*/  MOV R12, R4 ;  /* 0x00000004000c7202 */ /* 0x000fe20000000f00 */
[----:B------:R-:W-:Y:S04]  /*298b0*/  WARPSYNC R0 ;  /* 0x0000000000007348 */ /* 0x000fe80003800000 */
[----:B------:R-:W-:Y:S01]  /*298c0*/  MOV R13, 0x0 ;  /* 0x00000000000d7802 */ /* 0x000fe20000000f00 */
[----:B------:R1:W2:Y:S03]  /*298d0*/  SHFL.BFLY PT, R5, R8, R5, R3 ;  /* 0x0c00000508057389 */ /* 0x0002a600000e0003 */
[----:B------:R-:W-:Y:S05]  /*298e0*/  RET.REL.NODEC R12 `(_ZN5flash24flash_fwd_splitkv_kernelI23Flash_fwd_kernel_traitsILi256ELi64ELi64ELi4ELb0ELb0EN7cutlass6half_tE19Flash_kernel_traitsILi256ELi64ELi64ELi4ES3_EELb1ELb0ELb1ELb0ELb0ELb1ELb0ELb1EEEvNS_16Flash_fwd_paramsE) ;  /* 0xfffd67100c007950 */ /* 0x000fea0003c3ffff */
.L_x_3543:
        /* <DEDUP_REMOVED lines=9> */
.L_x_4808:


//--------------------- .text._ZN5flash24flash_fwd_splitkv_kernelI23Flash_fwd_kernel_traitsILi256ELi64ELi64ELi4ELb0ELb0EN7cutlass6half_tE19Flash_kernel_traitsILi256ELi64ELi64ELi4ES3_EELb1ELb0ELb0ELb0ELb1ELb0ELb1ELb0EEEvNS_16Flash_fwd_paramsE --------------------------
	.section	.text._ZN5flash24flash_fwd_splitkv_kernelI23Flash_fwd_kernel_traitsILi256ELi64ELi64ELi4ELb0ELb0EN7cutlass6half_tE19Flash_kernel_traitsILi256ELi64ELi64ELi4ES3_EELb1ELb0ELb0ELb0ELb1ELb0ELb1ELb0EEEvNS_16Flash_fwd_paramsE,"ax",@progbits
	.sectioninfo	@"SHI_REGISTERS=254"
	.align	128
        .global         _ZN5flash24flash_fwd_splitkv_kernelI23Flash_fwd_kernel_traitsILi256ELi64ELi64ELi4ELb0ELb0EN7cutlass6half_tE19Flash_kernel_traitsILi256ELi64ELi64ELi4ES3_EELb1ELb0ELb0ELb0ELb1ELb0ELb1ELb0EEEvNS_16Flash_fwd_paramsE
        .type           _ZN5flash24flash_fwd_splitkv_kernelI23Flash_fwd_kernel_traitsILi256ELi64ELi64ELi4ELb0ELb0EN7cutlass6half_tE19Flash_kernel_traitsILi256ELi64ELi64ELi4ES3_EELb1ELb0ELb0ELb0ELb1ELb0ELb1ELb0EEEvNS_16Flash_fwd_paramsE,@function
        .size           _ZN5flash24flash_fwd_splitkv_kernelI23Flash_fwd_kernel_traitsILi256ELi64ELi64ELi4ELb0ELb0EN7cutlass6half_tE19Flash_kernel_traitsILi256ELi64ELi64ELi4ES3_EELb1ELb0ELb0ELb0ELb1ELb0ELb1ELb0EEEvNS_16Flash_fwd_paramsE,(.L_x_4845 - _ZN5flash24flash_fwd_splitkv_kernelI23Flash_fwd_kernel_traitsILi256ELi64ELi64ELi4ELb0ELb0EN7cutlass6half_tE19Flash_kernel_traitsILi256ELi64ELi64ELi4ES3_EELb1ELb0ELb0ELb0ELb1ELb0ELb1ELb0EEEvNS_16Flash_fwd_paramsE)
        .other          _ZN5flash24flash_fwd_splitkv_kernelI23Flash_fwd_kernel_traitsILi256ELi64ELi64ELi4ELb0ELb0EN7cutlass6half_tE19Flash_kernel_traitsILi256ELi64ELi64ELi4ES3_EELb1ELb0ELb0ELb0ELb1ELb0ELb1ELb0EEEvNS_16Flash_fwd_paramsE,@"STO_CUDA_ENTRY STV_DEFAULT"
_ZN5flash24flash_fwd_splitkv_kernelI23Flash_fwd_kernel_traitsILi256ELi64ELi64ELi4ELb0ELb0EN7cutlass6half_tE19Flash_kernel_traitsILi256ELi64ELi64ELi4ES3_EELb1ELb0ELb0ELb0ELb1ELb0ELb1ELb0EEEvNS_16Flash_fwd_paramsE:
.text._ZN5flash24flash_fwd_splitkv_kernelI23Flash_fwd_kernel_traitsILi256ELi64ELi64ELi4ELb0ELb0EN7cutlass6half_tE19Flash_kernel_traitsILi256ELi64ELi64ELi4ES3_EELb1ELb0ELb0ELb0ELb1ELb0ELb1ELb0EEEvNS_16Flash_fwd_paramsE:
[----:B------:R-:W-:Y:S02]  /*0000*/  MOV R1, c[0x0][0x28] ;  /* 0x00000a0000017a02 */ /* 0x000fe40000000f00 */
[----:B------:R-:W1:Y:S01]  /*0010*/  I2F.U32.RP R4, c[0x0][0x1c0] ;  /* 0x0000700000047b06 */ /* 0x000e620000209000 */
[----:B------:R-:W2:Y:S01]  /*0020*/  S2R R11, SR_CTAID.Z ;  /* 0x00000000000b7919 */ /* 0x000ea20000002700 */
[----:B------:R-:W-:Y:S01]  /*0030*/  IMAD.MOV.U32 R2, RZ, RZ, RZ ;  /* 0x000000ffff027224 */ /* 0x000fe200078e00ff */
[----:B------:R-:W-:Y:S01]  /*0040*/  ISETP.NE.U32.AND P1, PT, RZ, c[0x0][0x1c0], PT ;  /* 0x00007000ff007a0c */ /* 0x000fe20003f25070 */
[----:B------:R-:W-:Y:S01]  /*0050*/  IMAD.MOV.U32 R15, RZ, RZ, -0x1 ;  /* 0xffffffffff0f7424 */ /* 0x000fe200078e00ff */
[----:B------:R-:W-:-:S03]  /*0060*/  ULDC.64 UR10, c[0x0][0x118] ;  /* 0x00004600000a7ab9 */ /* 0x000fc60000000a00 */
[----:B-1----:R-:W1:Y:S02]  /*0070*/  MUFU.RCP R3, R4 ;  /* 0x0000000400037308 */ /* 0x002e640000001000 */
[----:B-1----:R-:W-:-:S06]  /*0080*/  IADD3 R3, R3, 0xffffffe, RZ ;  /* 0x0ffffffe03037810 */ /* 0x002fcc0007ffe0ff */
[----:B------:R-:W1:Y:S02]  /*0090*/  F2I.FTZ.U32.TRUNC.NTZ R3, R3 ;  /* 0x0000000300037305 */ /* 0x000e64000021f000 */
[----:B-1----:R-:W-:-:S04]  /*00a0*/  IMAD.MOV R0, RZ, RZ, -R3 ;  /* 0x000000ffff007224 */ /* 0x002fc800078e0a03 */
[----:B------:R-:W-:Y:S02]  /*00b0*/  IMAD R5, R0, c[0x0][0x1c0], RZ ;  /* 0x0000700000057a24 */ /* 0x000fe400078e02ff */
[----:B------:R-:W1:Y:S02]  /*00c0*/  LDC.U8 R0, c[0x0][0x312] ;  /* 0x0000c480ff007b82 */ /* 0x000e640000000000 */
[----:B------:R-:W-:-:S04]  /*00d0*/  IMAD.HI.U32 R2, R3, R5, R2 ;  /* 0x0000000503027227 */ /* 0x000fc800078e0002 */
[----:B------:R-:W-:Y:S02]  /*00e0*/  IMAD.MOV.U32 R5, RZ, RZ, 0x4 ;  /* 0x00000004ff057424 */ /* 0x000fe400078e00ff */
[----:B--2---:R-:W-:-:S04]  /*00f0*/  IMAD.HI.U32 R240, R2, R11, RZ ;  /* 0x0000000b02f07227 */ /* 0x004fc800078e00ff */
[----:B------:R-:W-:-:S04]  /*0100*/  IMAD.MOV R2, RZ, RZ, -R240 ;  /* 0x000000ffff027224 */ /* 0x000fc800078e0af0 */
[----:B------:R-:W-:-:S05]  /*0110*/  IMAD R2, R2, c[0x0][0x1c0], R11 ;  /* 0x0000700002027a24 */ /* 0x000fca00078e020b */
[----:B------:R-:W-:Y:S02]  /*0120*/  ISETP.GE.U32.AND P2, PT, R2, c[0x0][0x1c0], PT ;  /* 0x0000700002007a0c */ /* 0x000fe40003f46070 */
[----:B-1----:R-:W-:-:S11]  /*0130*/  ISETP.NE.AND P3, PT, R0, RZ, PT ;  /* 0x000000ff0000720c */ /* 0x002fd60003f65270 */
[----:B------:R-:W-:Y:S02]  /*0140*/  @P2 IADD3 R2, R2, -c[0x0][0x1c0], RZ ;  /* 0x8000700002022a10 */ /* 0x000fe40007ffe0ff */
[----:B------:R-:W-:Y:S02]  /*0150*/  @P2 IADD3 R240, R240, 0x1, RZ ;  /* 0x00000001f0f02810 */ /* 0x000fe40007ffe0ff */
[----:B------:R-:W-:Y:S02]  /*0160*/  ISETP.GE.U32.AND P0, PT, R2, c[0x0][0x1c0], PT ;  /* 0x0000700002007a0c */ /* 0x000fe40003f06070 */
[----:B------:R-:W-:-:S04]  /*0170*/  ISETP.NE.U32.AND P2, PT, RZ, c[0x0][0x240], PT ;  /* 0x00009000ff007a0c */ /* 0x000fc80003f45070 */
[----:B------:R-:W-:-:S07]  /*0180*/  ISETP.NE.AND.EX P2, PT, RZ, c[0x0][0x244], PT, P2 ;  /* 0x00009100ff007a0c */ /* 0x000fce0003f45320 */
[----:B------:R-:W-:Y:S02]  /*0190*/  @P0 IADD3 R240, R240, 0x1, RZ ;  /* 0x00000001f0f00810 */ /* 0x000fe40007ffe0ff */
[----:B------:R-:W-:Y:S02]  /*01a0*/  @!P1 LOP3.LUT R240, RZ, c[0x0][0x1c0], RZ, 0x33, !PT ;  /* 0x00007000fff09a12 */ /* 0x000fe400078e33ff */
[----:B------:R-:W-:Y:S01]  /*01b0*/  ISETP.EQ.U32.AND P1, PT, RZ, c[0x0][0x248], PT ;  /* 0x00009200ff007a0c */ /* 0x000fe20003f22070 */
[----:B------:R-:W-:Y:S01]  /*01c0*/  IMAD.MOV.U32 R3, RZ, RZ, -0x1 ;  /* 0xffffffffff037424 */ /* 0x000fe200078e00ff */
[----:B------:R-:W-:Y:S01]  /*01d0*/  ISETP.NE.U32.AND P0, PT, RZ, c[0x0][0x250], PT ;  /* 0x00009400ff007a0c */ /* 0x000fe20003f05070 */
[CC--:B------:R-:W-:Y:S01]  /*01e0*/  IMAD.WIDE R16, R240.reuse, R5.reuse, c[0x0][0x240] ;  /* 0x00009000f0107625 */ /* 0x0c0fe200078e0205 */
[----:B------:R-:W-:Y:S02]  /*01f0*/  ISETP.EQ.OR.EX P1, PT, RZ, c[0x0][0x24c], !P3, P1 ;  /* 0x00009300ff007a0c */ /* 0x000fe40005f22710 */
[----:B------:R-:W-:Y:S01]  /*0200*/  ISETP.NE.AND.EX P0, PT, RZ, c[0x0][0x254], PT, P0 ;  /* 0x00009500ff007a0c */ /* 0x000fe20003f05300 */
[----:B------:R-:W-:Y:S01]  /*0210*/  IMAD.WIDE R8, R240, R5, c[0x0][0x248] ;  /* 0x00009200f0087625 */ /* 0x000fe200078e0205 */
[----:B------:R-:W2:Y:S04]  /*0220*/  @P2 LDG.E R15, [R16.64] ;  /* 0x0000000a100f2981 */ /* 0x000ea8000c1e1900 */
[----:B------:R-:W2:Y:S01]  /*0230*/  @P2 LDG.E R92, [R16.64+0x4] ;  /* 0x0000040a105c2981 */ /* 0x000ea2000c1e1900 */
[----:B------:R-:W-:-:S04]  /*0240*/  MOV R6, RZ ;  /* 0x000000ff00067202 */ /* 0x000fc80000000f00 */
[----:B------:R1:W5:Y:S02]  /*0250*/  @!P1 LDG.E R3, [R8.64] ;  /* 0x0000000a08039981 */ /* 0x000364000c1e1900 */
[----:B------:R-:W-:Y:S02]  /*0260*/  @P0 IMAD.WIDE R12, R240, R5, c[0x0][0x250] ;  /* 0x00009400f00c0625 */ /* 0x000fe400078e0205 */
[----:B------:R-:W3:Y:S04]  /*0270*/  S2R R35, SR_CTAID.X ;  /* 0x0000000000237919 */ /* 0x000ee80000002500 */
[----:B------:R1:W5:Y:S01]  /*0280*/  @P0 LDG.E R6, [R12.64] ;  /* 0x0000000a0c060981 */ /* 0x000362000c1e1900 */
[----:B------:R-:W-:-:S03]  /*0290*/  ISETP.NE.U32.AND P0, PT, RZ, c[0x0][0x248], PT ;  /* 0x00009200ff007a0c */ /* 0x000fc60003f05070 */
[----:B------:R-:W4:Y:S04]  /*02a0*/  S2R R7, SR_CTAID.Y ;  /* 0x0000000000077919 */ /* 0x000f280000002600 */
[----:B------:R-:W1:Y:S01]  /*02b0*/  S2R R4, SR_TID.X ;  /* 0x0000000000047919 */ /* 0x000e620000002100 */
[----:B------:R-:W-:Y:S01]  /*02c0*/  ISETP.NE.AND.EX P0, PT, RZ, c[0x0][0x24c], PT, P0 ;  /* 0x00009300ff007a0c */ /* 0x000fe20003f05300 */
[----:B------:R-:W-:-:S04]  /*02d0*/  IMAD.MOV R18, RZ, RZ, -R240 ;  /* 0x000000ffff127224 */ /* 0x000fc800078e0af0 */
[----:B------:R-:W-:Y:S01]  /*02e0*/  IMAD R18, R18, c[0x0][0x1c0], R11 ;  /* 0x0000700012127a24 */ /* 0x000fe200078e020b */
[----:B--2---:R-:W-:Y:S01]  /*02f0*/  @P2 IADD3 R92, R92, -R15, RZ ;  /* 0x8000000f5c5c2210 */ /* 0x004fe20007ffe0ff */
[----:B------:R-:W-:-:S06]  /*0300*/  @!P2 IMAD.MOV.U32 R92, RZ, RZ, c[0x0][0x214] ;  /* 0x00008500ff5ca624 */ /* 0x000fcc00078e00ff */
[----:B------:R-:W-:Y:S05]  /*0310*/  @!P0 BRA `(.L_x_3544) ;  /* 0x0000004000008947 */ /* 0x000fea0003800000 */
[----:B-1-34-:R-:W2:Y:S02]  /*0320*/  @P3 LDG.E R0, [R8.64+0x4] ;  /* 0x0000040a08003981 */ /* 0x01aea4000c1e1900 */
[----:B--2--5:R-:W-:-:S06]  /*0330*/  @P3 IADD3 R0, R0, -R3, RZ ;  /* 0x8000000300003210 */ /* 0x024fcc0007ffe0ff */
[----:B------:R1:W5:Y:S01]  /*0340*/  @!P3 LDG.E R0, [R8.64] ;  /* 0x0000000a0800b981 */ /* 0x000362000c1e1900 */
[----:B------:R-:W-:Y:S05]  /*0350*/  BRA `(.L_x_3545) ;  /* 0x0000001000007947 */ /* 0x000fea0003800000 */
.L_x_3544:
[----:B-1-34-:R-:W-:Y:S02]  /*0360*/  MOV R0, c[0x0][0x218] ;  /* 0x0000860000007a02 */ /* 0x01afe40000000f00 */
.L_x_3545:
[----:B------:R-:W-:-:S04]  /*0370*/  ISETP.NE.U32.AND P2, PT, RZ, c[0x0][0x258], PT ;  /* 0x00009600ff007a0c */ /* 0x000fc80003f45070 */
[----:B------:R-:W-:-:S13]  /*0380*/  ISETP.NE.AND.EX P2, PT, RZ, c[0x0][0x25c], PT, P2 ;  /* 0x00009700ff007a0c */ /* 0x000fda0003f45320 */
[----:B------:R-:W-:-:S06]  /*0390*/  @P2 IMAD.WIDE R10, R240, R5, c[0x0][0x258] ;  /* 0x00009600f00a2625 */ /* 0x000fcc00078e0205 */
[----:B------:R-:W2:Y:S01]  /*03a0*/  @P2 LDG.E R11, [R10.64] ;  /* 0x0000000a0a0b2981 */ /* 0x000ea2000c1e1900 */
[----:B------:R-:W-:Y:S01]  /*03b0*/  IMAD.SHL.U32 R93, R35, 0x40, RZ ;  /* 0x00000040235d7824 */ /* 0x000fe200078e00ff */
[----:B------:R-:W-:-:S04]  /*03c0*/  @!P2 ISETP.NE.U32.AND P1, PT, RZ, c[0x0][0x268], PT ;  /* 0x00009a00ff00aa0c */ /* 0x000fc80003f25070 */
[----:B------:R-:W-:Y:S02]  /*03d0*/  ISETP.GT.AND P0, PT, R92, R93, PT ;  /* 0x0000005d5c00720c */ /* 0x000fe40003f04270 */
[----:B------:R-:W-:-:S04]  /*03e0*/  @!P2 ISETP.NE.AND.EX P1, PT, RZ, c[0x0][0x26c], PT, P1 ;  /* 0x00009b00ff00aa0c */ /* 0x000fc80003f25310 */
[----:B-1----:R-:W-:Y:S01]  /*03f0*/  @!P2 SEL R9, RZ, c[0x0][0x21c], !P1 ;  /* 0x00008700ff09aa07 */ /* 0x002fe20004800000 */
[----:B--2--5:R-:W-:-:S03]  /*0400*/  @P2 IMAD.IADD R88, R11, 0x1, -R6 ;  /* 0x000000010b582824 */ /* 0x024fc600078e0a06 */
[----:B------:R-:W-:-:S03]  /*0410*/  @!P2 IADD3 R88, R9, R0, -R6 ;  /* 0x000000000958a210 */ /* 0x000fc60007ffe806 */
[----:B------:R-:W-:Y:S05]  /*0420*/  @!P0 EXIT ;  /* 0x000000000000894d */ /* 0x000fea0003800000 */
[----:B------:R-:W-:Y:S01]  /*0430*/  IABS R8, c[0x0][0x10] ;  /* 0x0000040000087a13 */ /* 0x000fe20000000000 */
[----:B------:R-:W-:-:S03]  /*0440*/  IMAD.MOV.U32 R0, RZ, RZ, c[0x0][0x218] ;  /* 0x00008600ff007624 */ /* 0x000fc600078e00ff */
[----:B------:R-:W1:Y:S02]  /*0450*/  I2F.RP R2, R8 ;  /* 0x0000000800027306 */ /* 0x000e640000209400 */
[----:B------:R-:W-:-:S04]  /*0460*/  IADD3 R0, R0, 0x3f, RZ ;  /* 0x0000003f00007810 */ /* 0x000fc80007ffe0ff */
[----:B------:R-:W-:-:S04]  /*0470*/  SHF.R.S32.HI R9, RZ, 0x1f, R0 ;  /* 0x0000001fff097819 */ /* 0x000fc80000011400 */
[----:B------:R-:W-:-:S04]  /*0480*/  LEA.HI R9, R9, R0, RZ, 0x6 ;  /* 0x0000000009097211 */ /* 0x000fc800078f30ff */
[----:B------:R-:W-:Y:S01]  /*0490*/  LEA.HI.SX32 R9, R9, c[0x0][0x10], 0x1a ;  /* 0x0000040009097a11 */ /* 0x000fe200078fd2ff */
[----:B-1----:R-:W1:Y:S03]  /*04a0*/  MUFU.RCP R10, R2 ;  /* 0x00000002000a7308 */ /* 0x002e660000001000 */
[----:B------:R-:W-:-:S04]  /*04b0*/  IADD3 R9, R9, -0x1, RZ ;  /* 0xffffffff09097810 */ /* 0x000fc80007ffe0ff */
[----:B------:R-:W-:Y:S02]  /*04c0*/  IABS R0, R9 ;  /* 0x0000000900007213 */ /* 0x000fe40000000000 */
[----:B------:R-:W-:-:S04]  /*04d0*/  LOP3.LUT R9, R9, c[0x0][0x10], RZ, 0x3c, !PT ;  /* 0x0000040009097a12 */ /* 0x000fc800078e3cff */
[----:B------:R-:W-:Y:S02]  /*04e0*/  ISETP.GE.AND P0, PT, R9, RZ, PT ;  /* 0x000000ff0900720c */ /* 0x000fe40003f06270 */
[----:B------:R-:W-:Y:S02]  /*04f0*/  IADD3 R9, -R92, 0x7f, R93 ;  /* 0x0000007f5c097810 */ /* 0x000fe40007ffe15d */
[----:B-1----:R-:W-:Y:S02]  /*0500*/  IADD3 R10, R10, 0xffffffe, RZ ;  /* 0x0ffffffe0a0a7810 */ /* 0x002fe40007ffe0ff */
[----:B------:R-:W-:Y:S02]  /*0510*/  IADD3 R9, R9, c[0x0][0x2e8], R88 ;  /* 0x0000ba0009097a10 */ /* 0x000fe40007ffe058 */
[----:B------:R-:W1:Y:S02]  /*0520*/  F2I.FTZ.U32.TRUNC.NTZ R11, R10 ;  /* 0x0000000a000b7305 */ /* 0x000e64000021f000 */
[----:B-1----:R-:W-:-:S02]  /*0530*/  IMAD.MOV R13, RZ, RZ, -R11 ;  /* 0x000000ffff0d7224 */ /* 0x002fc400078e0a0b */
[----:B------:R-:W-:Y:S02]  /*0540*/  IMAD.MOV.U32 R10, RZ, RZ, RZ ;  /* 0x000000ffff0a7224 */ /* 0x000fe400078e00ff */
[----:B------:R-:W-:-:S04]  /*0550*/  IMAD R2, R13, R8, RZ ;  /* 0x000000080d027224 */ /* 0x000fc800078e02ff */
[----:B------:R-:W-:-:S06]  /*0560*/  IMAD.HI.U32 R11, R11, R2, R10 ;  /* 0x000000020b0b7227 */ /* 0x000fcc00078e000a */
[----:B------:R-:W-:-:S04]  /*0570*/  IMAD.HI.U32 R2, R11, R0, RZ ;  /* 0x000000000b027227 */ /* 0x000fc800078e00ff */
[----:B------:R-:W-:-:S04]  /*0580*/  IMAD.MOV R11, RZ, RZ, -R2 ;  /* 0x000000ffff0b7224 */ /* 0x000fc800078e0a02 */
[----:B------:R-:W-:Y:S01]  /*0590*/  IMAD R11, R8, R11, R0 ;  /* 0x0000000b080b7224 */ /* 0x000fe200078e0200 */
[----:B------:R-:W-:-:S04]  /*05a0*/  SHF.R.S32.HI R0, RZ, 0x1f, R9 ;  /* 0x0000001fff007819 */ /* 0x000fc80000011409 */
[----:B------:R-:W-:Y:S02]  /*05b0*/  ISETP.GT.U32.AND P1, PT, R8, R11, PT ;  /* 0x0000000b0800720c */ /* 0x000fe40003f24070 */
[----:B------:R-:W-:-:S04]  /*05c0*/  LEA.HI R0, R0, R9, RZ, 0x6 ;  /* 0x0000000900007211 */ /* 0x000fc800078f30ff */
[----:B------:R-:W-:-:S07]  /*05d0*/  SHF.R.S32.HI R0, RZ, 0x6, R0 ;  /* 0x00000006ff007819 */ /* 0x000fce0000011400 */
[----:B------:R-:W-:Y:S01]  /*05e0*/  @!P1 IMAD.IADD R11, R11, 0x1, -R8 ;  /* 0x000000010b0b9824 */ /* 0x000fe200078e0a08 */
[----:B------:R-:W-:Y:S02]  /*05f0*/  @!P1 IADD3 R2, R2, 0x1, RZ ;  /* 0x0000000102029810 */ /* 0x000fe40007ffe0ff */
[----:B------:R-:W-:Y:S02]  /*0600*/  ISETP.NE.AND P1, PT, RZ, c[0x0][0x10], PT ;  /* 0x00000400ff007a0c */ /* 0x000fe40003f25270 */
[----:B------:R-:W-:Y:S02]  /*0610*/  ISETP.GE.U32.AND P2, PT, R11, R8, PT ;  /* 0x000000080b00720c */ /* 0x000fe40003f46070 */
[----:B------:R-:W-:-:S11]  /*0620*/  IADD3 R11, R88, 0x3f, RZ ;  /* 0x0000003f580b7810 */ /* 0x000fd60007ffe0ff */
[----:B------:R-:W-:-:S05]  /*0630*/  @P2 IADD3 R2, R2, 0x1, RZ ;  /* 0x0000000102022810 */ /* 0x000fca0007ffe0ff */
[----:B------:R-:W-:Y:S01]  /*0640*/  IMAD.MOV.U32 R8, RZ, RZ, R2 ;  /* 0x000000ffff087224 */ /* 0x000fe200078e0002 */
[----:B------:R-:W-:-:S03]  /*0650*/  SHF.R.S32.HI R2, RZ, 0x1f, R11 ;  /* 0x0000001fff027819 */ /* 0x000fc6000001140b */
[----:B------:R-:W-:Y:S01]  /*0660*/  @!P0 IMAD.MOV R8, RZ, RZ, -R8 ;  /* 0x000000ffff088224 */ /* 0x000fe200078e0a08 */
[----:B------:R-:W-:Y:S02]  /*0670*/  @!P1 LOP3.LUT R8, RZ, c[0x0][0x10], RZ, 0x33, !PT ;  /* 0x00000400ff089a12 */ /* 0x000fe400078e33ff */
[----:B------:R-:W-:-:S03]  /*0680*/  LEA.HI R2, R2, R11, RZ, 0x6 ;  /* 0x0000000b02027211 */ /* 0x000fc600078f30ff */
[----:B------:R-:W-:Y:S01]  /*0690*/  IMAD R236, R8, R7, RZ ;  /* 0x0000000708ec7224 */ /* 0x000fe200078e02ff */
[----:B------:R-:W-:-:S03]  /*06a0*/  SHF.R.S32.HI R2, RZ, 0x6, R2 ;  /* 0x00000006ff027819 */ /* 0x000fc60000011402 */
[----:B------:R-:W-:-:S05]  /*06b0*/  IMAD.IADD R9, R8, 0x1, R236 ;  /* 0x0000000108097824 */ /* 0x000fca00078e02ec */
[----:B------:R-:W-:-:S04]  /*06c0*/  IMNMX R9, R2, R9, PT ;  /* 0x0000000902097217 */ /* 0x000fc80003800200 */
[----:B------:R-:W-:-:S04]  /*06d0*/  IMNMX R33, R9, R0, PT ;  /* 0x0000000009217217 */ /* 0x000fc80003800200 */
[----:B------:R-:W-:-:S13]  /*06e0*/  ISETP.GE.AND P0, PT, R236, R33, PT ;  /* 0x00000021ec00720c */ /* 0x000fda0003f06270 */
[----:B------:R-:W-:Y:S05]  /*06f0*/  @!P0 BRA `(.L_x_3546) ;  /* 0x0000060000008947 */ /* 0x000fea0003800000 */
[----:B------:R-:W-:Y:S01]  /*0700*/  SHF.R.S32.HI R3, RZ, 0x1f, R4 ;  /* 0x0000001fff037819 */ /* 0x000fe20000011404 */
[----:B------:R-:W-:Y:S01]  /*0710*/  IMAD R7, R7, c[0x0][0x210], R240 ;  /* 0x0000840007077a24 */ /* 0x000fe200078e02f0 */
[----:B------:R-:W-:Y:S02]  /*0720*/  LOP3.LUT P6, RZ, R4, 0xf, RZ, 0xc0, !PT ;  /* 0x0000000f04ff7812 */ /* 0x000fe400078cc0ff */
[----:B------:R-:W-:Y:S01]  /*0730*/  LEA.HI R0, R3, R4, RZ, 0x4 ;  /* 0x0000000403007211 */ /* 0x000fe200078f20ff */
[----:B------:R-:W-:-:S03]  /*0740*/  IMAD R18, R7, c[0x0][0x1c0], R18 ;  /* 0x0000700007127a24 */ /* 0x000fc600078e0212 */
[----:B------:R-:W-:Y:S02]  /*0750*/  LOP3.LUT R3, R0, 0x3ffffff0, RZ, 0xc0, !PT ;  /* 0x3ffffff000037812 */ /* 0x000fe400078ec0ff */
[----:B------:R-:W-:-:S03]  /*0760*/  SHF.R.S32.HI R0, RZ, 0x4, R0 ;  /* 0x00000004ff007819 */ /* 0x000fc60000011400 */
[----:B------:R-:W-:Y:S01]  /*0770*/  IMAD.IADD R3, R4, 0x1, -R3 ;  /* 0x0000000104037824 */ /* 0x000fe200078e0a03 */
[C---:B------:R-:W-:Y:S02]  /*0780*/  IADD3 R4, R0.reuse, 0x8, RZ ;  /* 0x0000000800047810 */ /* 0x040fe40007ffe0ff */
[C---:B------:R-:W-:Y:S01]  /*0790*/  IADD3 R12, R0.reuse, 0x18, RZ ;  /* 0x00000018000c7810 */ /* 0x040fe20007ffe0ff */
[----:B------:R-:W-:Y:S01]  /*07a0*/  IMAD.SHL.U32 R6, R3, 0x4, RZ ;  /* 0x0000000403067824 */ /* 0x000fe200078e00ff */
[----:B------:R-:W-:Y:S01]  /*07b0*/  IADD3 R10, R0, 0x20, RZ ;  /* 0x00000020000a7810 */ /* 0x000fe20007ffe0ff */
[--C-:B------:R-:W-:Y:S01]  /*07c0*/  IMAD R3, R18, c[0x0][0x214], R93.reuse ;  /* 0x0000850012037a24 */ /* 0x100fe200078e025d */
[----:B------:R-:W-:Y:S01]  /*07d0*/  IADD3 R8, R0, 0x28, RZ ;  /* 0x0000002800087810 */ /* 0x000fe20007ffe0ff */
[----:B------:R-:W-:Y:S01]  /*07e0*/  IMAD.IADD R93, R92, 0x1, -R93 ;  /* 0x000000015c5d7824 */ /* 0x000fe200078e0a5d */
[----:B------:R-:W-:Y:S01]  /*07f0*/  SHF.R.S32.HI R7, RZ, 0x1f, R6 ;  /* 0x0000001fff077819 */ /* 0x000fe20000011406 */
[----:B------:R-:W-:-:S03]  /*0800*/  IMAD R5, R3, c[0x0][0x22c], RZ ;  /* 0x00008b0003057a24 */ /* 0x000fc600078e02ff */
[CC--:B------:R-:W-:Y:S01]  /*0810*/  ISETP.GE.AND P3, PT, R0.reuse, R93.reuse, PT ;  /* 0x0000005d0000720c */ /* 0x0c0fe20003f66270 */
[----:B------:R-:W-:Y:S01]  /*0820*/  IMAD.WIDE R6, R0, 0x100, R6 ;  /* 0x0000010000067825 */ /* 0x000fe200078e0206 */
[CC--:B------:R-:W-:Y:S02]  /*0830*/  ISETP.GE.AND P2, PT, R4.reuse, R93.reuse, PT ;  /* 0x0000005d0400720c */ /* 0x0c0fe40003f46270 */
[----:B------:R-:W-:Y:S02]  /*0840*/  ISETP.GE.OR P5, PT, R4, R93, P6 ;  /* 0x0000005d0400720c */ /* 0x000fe400037a6670 */
[C---:B------:R-:W-:Y:S02]  /*0850*/  IADD3 R2, P0, R5.reuse, R6, RZ ;  /* 0x0000000605027210 */ /* 0x040fe40007f1e0ff */
[----:B------:R-:W-:Y:S02]  /*0860*/  IADD3 R6, R0, 0x10, RZ ;  /* 0x0000001000067810 */ /* 0x000fe40007ffe0ff */
[----:B------:R-:W-:-:S02]  /*0870*/  LEA.HI.X.SX32 R5, R5, R7, 0x1, P0 ;  /* 0x0000000705057211 */ /* 0x000fc400000f0eff */
[----:B------:R-:W-:Y:S02]  /*0880*/  LEA R14, P0, R2, c[0x0][0x1d8], 0x2 ;  /* 0x00007600020e7a11 */ /* 0x000fe400078010ff */
[-C--:B------:R-:W-:Y:S02]  /*0890*/  ISETP.GE.AND P1, PT, R6, R93.reuse, PT ;  /* 0x0000005d0600720c */ /* 0x080fe40003f26270 */
[----:B------:R-:W-:Y:S02]  /*08a0*/  LEA.HI.X R15, R2, c[0x0][0x1dc], R5, 0x2, P0 ;  /* 0x00007700020f7a11 */ /* 0x000fe400000f1405 */
[----:B------:R-:W-:Y:S02]  /*08b0*/  ISETP.GE.OR P4, PT, R6, R93, P6 ;  /* 0x0000005d0600720c */ /* 0x000fe40003786670 */
[C---:B------:R-:W-:Y:S01]  /*08c0*/  IADD3 R6, R0.reuse, 0x30, RZ ;  /* 0x0000003000067810 */ /* 0x040fe20007ffe0ff */
[----:B------:R1:W-:Y:S01]  /*08d0*/  @!P3 STG.E.128 [R14.64], RZ ;  /* 0x000000ff0e00b986 */ /* 0x0003e2000c101d0a */
[----:B------:R-:W-:-:S02]  /*08e0*/  IADD3 R4, R0, 0x38, RZ ;  /* 0x0000003800047810 */ /* 0x000fc40007ffe0ff */
[----:B------:R-:W-:Y:S01]  /*08f0*/  SHF.R.S32.HI R5, RZ, 0x1f, R3 ;  /* 0x0000001fff057819 */ /* 0x000fe20000011403 */
[----:B------:R1:W-:Y:S01]  /*0900*/  @!P3 STG.E.128 [R14.64+0x100], RZ ;  /* 0x000100ff0e00b986 */ /* 0x0003e2000c101d0a */
[----:B------:R-:W-:-:S03]  /*0910*/  IADD3 R3, P0, R3, R0, RZ ;  /* 0x0000000003037210 */ /* 0x000fc60007f1e0ff */
[----:B------:R1:W-:Y:S01]  /*0920*/  @!P3 STG.E.128 [R14.64+0x200], RZ ;  /* 0x000200ff0e00b986 */ /* 0x0003e2000c101d0a */
[----:B------:R-:W-:Y:S01]  /*0930*/  LEA.HI.X.SX32 R2, R0, R5, 0x1, P0 ;  /* 0x0000000500027211 */ /* 0x000fe200000f0eff */
[----:B------:R-:W-:Y:S01]  /*0940*/  @!P4 IMAD.MOV.U32 R19, RZ, RZ, -0x800000 ;  /* 0xff800000ff13c424 */ /* 0x000fe200078e00ff */
[C---:B------:R-:W-:Y:S01]  /*0950*/  LEA R16, P0, R3.reuse, c[0x0][0x208], 0x2 ;  /* 0x0000820003107a11 */ /* 0x040fe200078010ff */
[----:B------:R1:W-:Y:S01]  /*0960*/  @!P3 STG.E.128 [R14.64+0x300], RZ ;  /* 0x000300ff0e00b986 */ /* 0x0003e2000c101d0a */
[-C--:B------:R-:W-:Y:S02]  /*0970*/  ISETP.GE.AND P3, PT, R12, R93.reuse, PT ;  /* 0x0000005d0c00720c */ /* 0x080fe40003f66270 */
[----:B------:R-:W-:Y:S01]  /*0980*/  LEA.HI.X R17, R3, c[0x0][0x20c], R2, 0x2, P0 ;  /* 0x0000830003117a11 */ /* 0x000fe200000f1402 */
[----:B------:R1:W-:Y:S01]  /*0990*/  @!P2 STG.E.128 [R14.64+0x2000], RZ ;  /* 0x002000ff0e00a986 */ /* 0x0003e2000c101d0a */
[----:B------:R-:W-:Y:S01]  /*09a0*/  @!P5 IMAD.MOV.U32 R3, RZ, RZ, -0x800000 ;  /* 0xff800000ff03d424 */ /* 0x000fe200078e00ff */
[----:B------:R-:W-:-:S02]  /*09b0*/  ISETP.GE.OR P0, PT, R6, R93, P6 ;  /* 0x0000005d0600720c */ /* 0x000fc40003706670 */
[----:B------:R1:W-:Y:S04]  /*09c0*/  @!P2 STG.E.128 [R14.64+0x2100], RZ ;  /* 0x002100ff0e00a986 */ /* 0x0003e8000c101d0a */
[----:B------:R1:W-:Y:S04]  /*09d0*/  @!P2 STG.E.128 [R14.64+0x2200], RZ ;  /* 0x002200ff0e00a986 */ /* 0x0003e8000c101d0a */
[----:B------:R1:W-:Y:S01]  /*09e0*/  @!P2 STG.E.128 [R14.64+0x2300], RZ ;  /* 0x002300ff0e00a986 */ /* 0x0003e2000c101d0a */
[-C--:B------:R-:W-:Y:S02]  /*09f0*/  ISETP.GE.AND P2, PT, R10, R93.reuse, PT ;  /* 0x0000005d0a00720c */ /* 0x080fe40003f46270 */
[----:B------:R-:W-:Y:S01]  /*0a00*/  @!P0 IMAD.MOV.U32 R5, RZ, RZ, -0x800000 ;  /* 0xff800000ff058424 */ /* 0x000fe200078e00ff */
[----:B------:R1:W-:Y:S04]  /*0a10*/  @!P1 STG.E.128 [R14.64+0x4000], RZ ;  /* 0x004000ff0e009986 */ /* 0x0003e8000c101d0a */
[----:B------:R1:W-:Y:S04]  /*0a20*/  @!P1 STG.E.128 [R14.64+0x4100], RZ ;  /* 0x004100ff0e009986 */ /* 0x0003e8000c101d0a */
[----:B------:R1:W-:Y:S04]  /*0a30*/  @!P1 STG.E.128 [R14.64+0x4200], RZ ;  /* 0x004200ff0e009986 */ /* 0x0003e8000c101d0a */
[----:B------:R1:W-:Y:S01]  /*0a40*/  @!P1 STG.E.128 [R14.64+0x4300], RZ ;  /* 0x004300ff0e009986 */ /* 0x0003e2000c101d0a */
[----:B------:R-:W-:-:S03]  /*0a50*/  ISETP.GE.AND P1, PT, R8, R93, PT ;  /* 0x0000005d0800720c */ /* 0x000fc60003f26270 */
        /* <DEDUP_REMOVED lines=14> */
[----:B------:R-:W-:-:S03]  /*0b40*/  ISETP.GE.OR P1, PT, R10, R93, P6 ;  /* 0x0000005d0a00720c */ /* 0x000fc60003726670 */
[----:B------:R1:W-:Y:S04]  /*0b50*/  @!P3 STG.E.128 [R14.64+0xc000], RZ ;  /* 0x00c000ff0e00b986 */ /* 0x0003e8000c101d0a */
[----:B------:R1:W-:Y:S04]  /*0b60*/  @!P3 STG.E.128 [R14.64+0xc100], RZ ;  /* 0x00c100ff0e00b986 */ /* 0x0003e8000c101d0a */
[----:B------:R1:W-:Y:S02]  /*0b70*/  @!P3 STG.E.128 [R14.64+0xc200], RZ ;  /* 0x00c200ff0e00b986 */ /* 0x0003e4000c101d0a */
[----:B------:R-:W-:-:S02]  /*0b80*/  @!P1 IMAD.MOV.U32 R9, RZ, RZ, -0x800000 ;  /* 0xff800000ff099424 */ /* 0x000fc400078e00ff */
        /* <DEDUP_REMOVED lines=8> */
[----:B------:R1:W-:Y:S01]  /*0c10*/  @!P5 STG.E [R16.64+0x20], R3 ;  /* 0x000020031000d986 */ /* 0x0003e2000c10190a */
[-C--:B------:R-:W-:Y:S02]  /*0c20*/  ISETP.GE.OR P5, PT, R0, R93.reuse, P6 ;  /* 0x0000005d0000720c */ /* 0x080fe400037a6670 */
[----:B------:R-:W-:Y:S01]  /*0c30*/  ISETP.GE.OR P6, PT, R4, R93, P6 ;  /* 0x0000005d0400720c */ /* 0x000fe200037c6670 */
[----:B------:R1:W-:Y:S04]  /*0c40*/  @!P4 STG.E [R16.64+0x40], R19 ;  /* 0x000040131000c986 */ /* 0x0003e8000c10190a */
[----:B------:R1:W-:Y:S02]  /*0c50*/  @!P3 STG.E [R16.64+0x60], R11 ;  /* 0x0000600b1000b986 */ /* 0x0003e4000c10190a */
[----:B------:R-:W-:-:S02]  /*0c60*/  @!P2 IMAD.MOV.U32 R7, RZ, RZ, -0x800000 ;  /* 0xff800000ff07a424 */ /* 0x000fc400078e00ff */
[----:B------:R1:W-:Y:S02]  /*0c70*/  @!P1 STG.E [R16.64+0x80], R9 ;  /* 0x0000800910009986 */ /* 0x0003e4000c10190a */
[----:B------:R-:W-:Y:S02]  /*0c80*/  @!P5 IMAD.MOV.U32 R13, RZ, RZ, -0x800000 ;  /* 0xff800000ff0dd424 */ /* 0x000fe400078e00ff */
[----:B------:R1:W-:Y:S04]  /*0c90*/  @!P2 STG.E [R16.64+0xa0], R7 ;  /* 0x0000a0071000a986 */ /* 0x0003e8000c10190a */
[----:B------:R1:W-:Y:S04]  /*0ca0*/  @!P0 STG.E [R16.64+0xc0], R5 ;  /* 0x0000c00510008986 */ /* 0x0003e8000c10190a */
[----:B------:R1:W-:Y:S01]  /*0cb0*/  @!P5 STG.E [R16.64], R13 ;  /* 0x0000000d1000d986 */ /* 0x0003e2000c10190a */
[----:B------:R-:W-:Y:S05]  /*0cc0*/  @P6 EXIT ;  /* 0x000000000000694d */ /* 0x000fea0003800000 */
[----:B-1----:R-:W-:-:S05]  /*0cd0*/  MOV R3, 0xff800000 ;  /* 0xff80000000037802 */ /* 0x002fca0000000f00 */
[----:B------:R-:W-:Y:S01]  /*0ce0*/  STG.E [R16.64+0xe0], R3 ;  /* 0x0000e00310007986 */ /* 0x000fe2000c10190a */
[----:B------:R-:W-:Y:S05]  /*0cf0*/  EXIT ;  /* 0x000000000000794d */ /* 0x000fea0003800000 */
.L_x_3546:
        /* <DEDUP_REMOVED lines=10> */
[----:B------:R-:W-:Y:S01]  /*0da0*/  IABS R2, c[0x0][0x2d0] ;  /* 0x0000b40000027a13 */ /* 0x000fe20000000000 */
[----:B------:R-:W-:Y:S01]  /*0db0*/  @P2 IMAD R5, R5, c[0x0][0x2c8], RZ ;  /* 0x0000b20005052a24 */ /* 0x000fe200078e02ff */
[----:B------:R-:W-:Y:S02]  /*0dc0*/  @P2 LEA R244, P0, R8, c[0x0][0x2c0], 0x2 ;  /* 0x0000b00008f42a11 */ /* 0x000fe400078010ff */
[----:B------:R1:W2:Y:S01]  /*0dd0*/  R2UR UR6, R2 ;  /* 0x00000000020673c2 */ /* 0x0002a200000e0000 */
[----:B------:R-:W-:Y:S01]  /*0de0*/  @P2 IMAD R5, R240, c[0x0][0x2cc], R5 ;  /* 0x0000b300f0052a24 */ /* 0x000fe200078e0205 */
[----:B------:R-:W-:-:S03]  /*0df0*/  @P2 ISETP.NE.U32.AND P1, PT, R244, RZ, PT ;  /* 0x000000fff400220c */ /* 0x000fc60003f25070 */
[----:B------:R-:W-:-:S05]  /*0e00*/  @P2 IMAD.IADD R5, R9, 0x1, R5 ;  /* 0x0000000109052824 */ /* 0x000fca00078e0205 */
[----:B------:R-:W-:-:S04]  /*0e10*/  @P2 SHF.L.U64.HI R5, R8, 0x2, R5 ;  /* 0x0000000208052819 */ /* 0x000fc80000010205 */
[----:B------:R-:W-:Y:S02]  /*0e20*/  @P2 IADD3.X R245, R5, c[0x0][0x2c4], RZ, P0, !PT ;  /* 0x0000b10005f52a10 */ /* 0x000fe400007fe4ff */
[----:B------:R-:W-:Y:S02]  /*0e30*/  PLOP3.LUT P0, PT, PT, PT, PT, 0x8, 0x0 ;  /* 0x000000000000781c */ /* 0x000fe40003f0e170 */
[----:B------:R-:W-:-:S13]  /*0e40*/  @P2 ISETP.NE.AND.EX P0, PT, R245, RZ, PT, P1 ;  /* 0x000000fff500220c */ /* 0x000fda0003f05310 */
[----:B-12---:R-:W-:Y:S05]  /*0e50*/  @!P0 BRA `(.L_x_3547) ;  /* 0x0000048000008947 */ /* 0x006fea0003800000 */
[----:B------:R-:W1:Y:S01]  /*0e60*/  I2F.RP R5, UR6 ;  /* 0x0000000600057d06 */ /* 0x000e620008209400 */
[----:B------:R-:W-:-:S04]  /*0e70*/  LEA R29, R33, 0xffffffc0, 0x6 ;  /* 0xffffffc0211d7811 */ /* 0x000fc800078e30ff */
[----:B-----5:R-:W-:-:S04]  /*0e80*/  IABS R0, R29 ;  /* 0x0000001d00007213 */ /* 0x020fc80000000000 */
[----:B------:R-:W-:Y:S01]  /*0e90*/  MOV R3, R0 ;  /* 0x0000000000037202 */ /* 0x000fe20000000f00 */
[----:B-1----:R-:W1:Y:S02]  /*0ea0*/  MUFU.RCP R6, R5 ;  /* 0x0000000500067308 */ /* 0x002e640000001000 */
[----:B-1----:R-:W-:-:S06]  /*0eb0*/  IADD3 R6, R6, 0xffffffe, RZ ;  /* 0x0ffffffe06067810 */ /* 0x002fcc0007ffe0ff */
[----:B------:R-:W1:Y:S02]  /*0ec0*/  F2I.FTZ.U32.TRUNC.NTZ R7, R6 ;  /* 0x0000000600077305 */ /* 0x000e64000021f000 */
[----:B-1----:R-:W-:Y:S02]  /*0ed0*/  IMAD.MOV R2, RZ, RZ, -R7 ;  /* 0x000000ffff027224 */ /* 0x002fe400078e0a07 */
[----:B------:R-:W-:Y:S02]  /*0ee0*/  IMAD.MOV.U32 R6, RZ, RZ, RZ ;  /* 0x000000ffff067224 */ /* 0x000fe400078e00ff */
[----:B------:R-:W-:-:S04]  /*0ef0*/  IMAD R2, R2, UR6, RZ ;  /* 0x0000000602027c24 */ /* 0x000fc8000f8e02ff */
[----:B------:R-:W-:-:S06]  /*0f00*/  IMAD.HI.U32 R2, R7, R2, R6 ;  /* 0x0000000207027227 */ /* 0x000fcc00078e0006 */
[----:B------:R-:W-:-:S04]  /*0f10*/  IMAD.HI.U32 R2, R2, R3, RZ ;  /* 0x0000000302027227 */ /* 0x000fc800078e00ff */
[----:B------:R-:W-:-:S04]  /*0f20*/  IMAD.MOV R0, RZ, RZ, -R2 ;  /* 0x000000ffff007224 */ /* 0x000fc800078e0a02 */
[----:B------:R-:W-:-:S05]  /*0f30*/  IMAD R0, R0, UR6, R3 ;  /* 0x0000000600007c24 */ /* 0x000fca000f8e0203 */
[----:B------:R-:W-:-:S13]  /*0f40*/  ISETP.LT.U32.AND P2, PT, R0, UR6, PT ;  /* 0x0000000600007c0c */ /* 0x000fda000bf41070 */
[----:B------:R-:W-:Y:S02]  /*0f50*/  @!P2 IADD3 R0, R0, -UR6, RZ ;  /* 0x800000060000ac10 */ /* 0x000fe4000fffe0ff */
[----:B------:R-:W-:Y:S02]  /*0f60*/  @!P2 IADD3 R2, R2, 0x1, RZ ;  /* 0x000000010202a810 */ /* 0x000fe40007ffe0ff */
[----:B------:R-:W-:Y:S02]  /*0f70*/  ISETP.GE.U32.AND P3, PT, R0, UR6, PT ;  /* 0x0000000600007c0c */ /* 0x000fe4000bf66070 */
[----:B------:R-:W-:Y:S02]  /*0f80*/  LOP3.LUT R0, R29, c[0x0][0x2d0], RZ, 0x3c, !PT ;  /* 0x0000b4001d007a12 */ /* 0x000fe400078e3cff */
[----:B------:R-:W-:Y:S02]  /*0f90*/  ISETP.NE.AND P2, PT, RZ, c[0x0][0x2d0], PT ;  /* 0x0000b400ff007a0c */ /* 0x000fe40003f45270 */
[----:B------:R-:W-:-:S07]  /*0fa0*/  ISETP.GE.AND P1, PT, R0, RZ, PT ;  /* 0x000000ff0000720c */ /* 0x000fce0003f26270 */
[----:B------:R-:W-:-:S05]  /*0fb0*/  @P3 IADD3 R2, R2, 0x1, RZ ;  /* 0x0000000102023810 */ /* 0x000fca0007ffe0ff */
[----:B------:R-:W-:-:S05]  /*0fc0*/  IMAD.MOV.U32 R3, RZ, RZ, R2 ;  /* 0x000000ffff037224 */ /* 0x000fca00078e0002 */
[----:B------:R-:W-:Y:S02]  /*0fd0*/  @!P1 IADD3 R3, -R3, RZ, RZ ;  /* 0x000000ff03039210 */ /* 0x000fe40007ffe1ff */
        /* <DEDUP_REMOVED lines=12> */
[----:B------:R-:W-:-:S06]  /*10a0*/  IMAD.HI.U32 R5, R7, R5, R6 ;  /* 0x0000000507057227 */ /* 0x000fcc00078e0006 */
[----:B------:R-:W-:-:S04]  /*10b0*/  IMAD.HI.U32 R9, R5, R2, RZ ;  /* 0x0000000205097227 */ /* 0x000fc800078e00ff */
[----:B------:R-:W-:-:S04]  /*10c0*/  IMAD.MOV R5, RZ, RZ, -R9 ;  /* 0x000000ffff057224 */ /* 0x000fc800078e0a09 */
[----:B------:R-:W-:Y:S01]  /*10d0*/  IMAD R5, R0, R5, R2 ;  /* 0x0000000500057224 */ /* 0x000fe200078e0202 */
[----:B------:R-:W-:-:S04]  /*10e0*/  LOP3.LUT R2, R18, c[0x0][0x1c8], RZ, 0x3c, !PT ;  /* 0x0000720012027a12 */ /* 0x000fc800078e3cff */
[----:B------:R-:W-:-:S13]  /*10f0*/  ISETP.GT.U32.AND P1, PT, R0, R5, PT ;  /* 0x000000050000720c */ /* 0x000fda0003f24070 */
[-C--:B------:R-:W-:Y:S02]  /*1100*/  @!P1 IADD3 R5, R5, -R0.reuse, RZ ;  /* 0x8000000005059210 */ /* 0x080fe40007ffe0ff */
[----:B------:R-:W-:Y:S02]  /*1110*/  @!P1 IADD3 R9, R9, 0x1, RZ ;  /* 0x0000000109099810 */ /* 0x000fe40007ffe0ff */
[----:B------:R-:W-:Y:S01]  /*1120*/  ISETP.GE.U32.AND P2, PT, R5, R0, PT ;  /* 0x000000000500720c */ /* 0x000fe20003f46070 */
[----:B------:R-:W-:Y:S01]  /*1130*/  IMAD.MOV R0, RZ, RZ, -R3 ;  /* 0x000000ffff007224 */ /* 0x000fe200078e0a03 */
[----:B------:R-:W-:-:S03]  /*1140*/  ISETP.GE.AND P1, PT, R2, RZ, PT ;  /* 0x000000ff0200720c */ /* 0x000fc60003f26270 */
[----:B------:R-:W-:-:S05]  /*1150*/  IMAD R29, R0, c[0x0][0x2d0], R29 ;  /* 0x0000b400001d7a24 */ /* 0x000fca00078e021d */
[----:B------:R-:W-:-:S03]  /*1160*/  SHF.R.S32.HI R5, RZ, 0x1f, R29 ;  /* 0x0000001fff057819 */ /* 0x000fc6000001141d */
[----:B------:R-:W-:Y:S02]  /*1170*/  @P2 IADD3 R9, R9, 0x1, RZ ;  /* 0x0000000109092810 */ /* 0x000fe40007ffe0ff */
[----:B------:R-:W-:Y:S01]  /*1180*/  ISETP.NE.AND P2, PT, RZ, c[0x0][0x1c8], PT ;  /* 0x00007200ff007a0c */ /* 0x000fe20003f45270 */
[----:B------:R-:W-:Y:S01]  /*1190*/  IMAD R0, R5, c[0x0][0x198], RZ ;  /* 0x0000660005007a24 */ /* 0x000fe200078e02ff */
[----:B------:R-:W-:-:S11]  /*11a0*/  @!P1 IADD3 R9, -R9, RZ, RZ ;  /* 0x000000ff09099210 */ /* 0x000fd60007ffe1ff */
[----:B------:R-:W-:Y:S02]  /*11b0*/  @!P2 LOP3.LUT R9, RZ, c[0x0][0x1c8], RZ, 0x33, !PT ;  /* 0x00007200ff09aa12 */ /* 0x000fe400078e33ff */
[----:B--2---:R-:W-:Y:S01]  /*11c0*/  SHF.R.S32.HI R3, RZ, 0x1f, R20 ;  /* 0x0000001fff037819 */ /* 0x004fe20000011414 */
[----:B------:R-:W-:-:S04]  /*11d0*/  IMAD.WIDE.U32 R6, R20, c[0x0][0x180], RZ ;  /* 0x0000600014067a25 */ /* 0x000fc800078e00ff */
[C---:B------:R-:W-:Y:S02]  /*11e0*/  IMAD R11, R3.reuse, c[0x0][0x180], RZ ;  /* 0x00006000030b7a24 */ /* 0x040fe400078e02ff */
[----:B------:R-:W-:Y:S02]  /*11f0*/  IMAD R3, R3, c[0x0][0x188], RZ ;  /* 0x0000620003037a24 */ /* 0x000fe400078e02ff */
[C---:B------:R-:W-:Y:S02]  /*1200*/  IMAD R2, R20.reuse, c[0x0][0x184], R11 ;  /* 0x0000610014027a24 */ /* 0x040fe400078e020b */
[----:B------:R-:W-:Y:S02]  /*1210*/  IMAD R11, R29, c[0x0][0x19c], R0 ;  /* 0x000067001d0b7a24 */ /* 0x000fe400078e0200 */
[----:B------:R-:W-:Y:S02]  /*1220*/  IMAD.IADD R7, R7, 0x1, R2 ;  /* 0x0000000107077824 */ /* 0x000fe400078e0202 */
[----:B------:R-:W-:-:S02]  /*1230*/  IMAD R3, R20, c[0x0][0x18c], R3 ;  /* 0x0000630014037a24 */ /* 0x000fc400078e0203 */
[----:B------:R-:W-:Y:S01]  /*1240*/  IMAD.WIDE.U32 R30, R29, c[0x0][0x198], R6 ;  /* 0x000066001d1e7a25 */ /* 0x000fe200078e0006 */
[----:B------:R-:W-:-:S03]  /*1250*/  SHF.R.S32.HI R7, RZ, 0x1f, R9 ;  /* 0x0000001fff077819 */ /* 0x000fc60000011409 */
[----:B------:R-:W-:Y:S01]  /*1260*/  IMAD.WIDE.U32 R20, R20, c[0x0][0x188], RZ ;  /* 0x0000620014147a25 */ /* 0x000fe200078e00ff */
[----:B------:R-:W-:-:S03]  /*1270*/  IADD3 R31, R31, R11, RZ ;  /* 0x0000000b1f1f7210 */ /* 0x000fc60007ffe0ff */
[----:B------:R-:W-:Y:S02]  /*1280*/  IMAD R2, R7, c[0x0][0x1b0], RZ ;  /* 0x00006c0007027a24 */ /* 0x000fe400078e02ff */
[----:B------:R-:W-:-:S04]  /*1290*/  IMAD.WIDE.U32 R30, R9, c[0x0][0x1b0], R30 ;  /* 0x00006c00091e7a25 */ /* 0x000fc800078e001e */
[----:B------:R-:W-:Y:S02]  /*12a0*/  IMAD R2, R9, c[0x0][0x1b4], R2 ;  /* 0x00006d0009027a24 */ /* 0x000fe400078e0202 */
[----:B------:R-:W-:-:S03]  /*12b0*/  IMAD.IADD R3, R21, 0x1, R3 ;  /* 0x0000000115037824 */ /* 0x000fc600078e0203 */
[----:B------:R-:W-:Y:S01]  /*12c0*/  IADD3 R2, R31, R2, RZ ;  /* 0x000000021f027210 */ /* 0x000fe20007ffe0ff */
[----:B------:R-:W-:Y:S05]  /*12d0*/  BRA `(.L_x_3548) ;  /* 0x0000043000007947 */ /* 0x000fea0003800000 */
.L_x_3547:
[----:B------:R-:W-:-:S13]  /*12e0*/  ISETP.NE.AND P4, PT, R3, -0x1, PT ;  /* 0xffffffff0300780c */ /* 0x000fda0003f85270 */
        /* <DEDUP_REMOVED lines=14> */
.L_x_3549:
[----:B------:R-:W-:Y:S01]  /*13d0*/  IABS R9, c[0x0][0x1c8] ;  /* 0x0000720000097a13 */ /* 0x000fe20000000000 */
[----:B------:R-:W-:Y:S01]  /*13e0*/  IMAD.MOV.U32 R10, RZ, RZ, RZ ;  /* 0x000000ffff0a7224 */ /* 0x000fe200078e00ff */
[----:B------:R-:W-:Y:S01]  /*13f0*/  LEA R29, R33, 0xffffffc0, 0x6 ;  /* 0xffffffc0211d7811 */ /* 0x000fe200078e30ff */
[----:B------:R-:W-:Y:S01]  /*1400*/  @P4 IMAD.IADD R3, R6, 0x1, R3 ;  /* 0x0000000106034824 */ /* 0x000fe200078e0203 */
[----:B------:R-:W1:Y:S03]  /*1410*/  I2F.RP R12, R9 ;  /* 0x00000009000c7306 */ /* 0x000e660000209400 */
[----:B------:R-:W-:-:S04]  /*1420*/  @P4 IMAD.WIDE.U32 R20, R3, c[0x0][0x1a0], RZ ;  /* 0x0000680003144a25 */ /* 0x000fc800078e00ff */
[----:B------:R-:W-:Y:S01]  /*1430*/  @P4 IMAD R3, R3, c[0x0][0x1a4], R21 ;  /* 0x0000690003034a24 */ /* 0x000fe200078e0215 */
[----:B-1----:R-:W1:Y:S02]  /*1440*/  MUFU.RCP R11, R12 ;  /* 0x0000000c000b7308 */ /* 0x002e640000001000 */
[----:B-1----:R-:W-:-:S06]  /*1450*/  IADD3 R11, R11, 0xffffffe, RZ ;  /* 0x0ffffffe0b0b7810 */ /* 0x002fcc0007ffe0ff */
[----:B------:R-:W1:Y:S02]  /*1460*/  F2I.FTZ.U32.TRUNC.NTZ R11, R11 ;  /* 0x0000000b000b7305 */ /* 0x000e64000021f000 */
[----:B-1----:R-:W-:-:S04]  /*1470*/  IMAD.MOV R2, RZ, RZ, -R11 ;  /* 0x000000ffff027224 */ /* 0x002fc800078e0a0b */
[----:B------:R-:W-:Y:S01]  /*1480*/  IMAD R5, R2, R9, RZ ;  /* 0x0000000902057224 */ /* 0x000fe200078e02ff */
[----:B------:R-:W-:-:S03]  /*1490*/  IABS R2, R18 ;  /* 0x0000001200027213 */ /* 0x000fc60000000000 */
[----:B------:R-:W-:Y:S01]  /*14a0*/  IMAD.HI.U32 R10, R11, R5, R10 ;  /* 0x000000050b0a7227 */ /* 0x000fe200078e000a */
[----:B------:R-:W-:Y:S02]  /*14b0*/  MOV R5, R2 ;  /* 0x0000000200057202 */ /* 0x000fe40000000f00 */
[----:B------:R-:W-:-:S03]  /*14c0*/  MOV R11, R7 ;  /* 0x00000007000b7202 */ /* 0x000fc60000000f00 */
[----:B------:R-:W-:-:S04]  /*14d0*/  IMAD.HI.U32 R2, R10, R5, RZ ;  /* 0x000000050a027227 */ /* 0x000fc800078e00ff */
[----:B------:R-:W-:-:S04]  /*14e0*/  IMAD.MOV R10, RZ, RZ, -R2 ;  /* 0x000000ffff0a7224 */ /* 0x000fc800078e0a02 */
[----:B------:R-:W-:Y:S01]  /*14f0*/  IMAD R10, R9, R10, R5 ;  /* 0x0000000a090a7224 */ /* 0x000fe200078e0205 */
[----:B------:R-:W-:-:S04]  /*1500*/  LOP3.LUT R5, R18, c[0x0][0x1c8], RZ, 0x3c, !PT ;  /* 0x0000720012057a12 */ /* 0x000fc800078e3cff */
[----:B------:R-:W-:Y:S02]  /*1510*/  ISETP.GT.U32.AND P1, PT, R9, R10, PT ;  /* 0x0000000a0900720c */ /* 0x000fe40003f24070 */
[----:B------:R-:W-:Y:S02]  /*1520*/  ISETP.GE.AND P2, PT, R5, RZ, PT ;  /* 0x000000ff0500720c */ /* 0x000fe40003f46270 */
[----:B------:R-:W-:-:S09]  /*1530*/  SHF.R.S32.HI R5, RZ, 0x1f, R29 ;  /* 0x0000001fff057819 */ /* 0x000fd2000001141d */
[-C--:B------:R-:W-:Y:S02]  /*1540*/  @!P1 IADD3 R10, R10, -R9.reuse, RZ ;  /* 0x800000090a0a9210 */ /* 0x080fe40007ffe0ff */
[----:B------:R-:W-:Y:S02]  /*1550*/  @!P1 IADD3 R2, R2, 0x1, RZ ;  /* 0x0000000102029810 */ /* 0x000fe40007ffe0ff */
[----:B------:R-:W-:Y:S01]  /*1560*/  ISETP.GE.U32.AND P3, PT, R10, R9, PT ;  /* 0x000000090a00720c */ /* 0x000fe20003f66070 */
[----:B------:R-:W-:Y:S01]  /*1570*/  IMAD.MOV.U32 R10, RZ, RZ, R8 ;  /* 0x000000ffff0a7224 */ /* 0x000fe200078e0008 */
[----:B------:R-:W-:-:S03]  /*1580*/  ISETP.NE.AND P1, PT, RZ, c[0x0][0x1c8], PT ;  /* 0x00007200ff007a0c */ /* 0x000fc60003f25270 */
[----:B------:R-:W-:-:S08]  /*1590*/  IMAD.WIDE.U32 R10, R29, c[0x0][0x198], R10 ;  /* 0x000066001d0a7a25 */ /* 0x000fd000078e000a */
[----:B------:R-:W-:-:S05]  /*15a0*/  @P3 IADD3 R2, R2, 0x1, RZ ;  /* 0x0000000102023810 */ /* 0x000fca0007ffe0ff */
[----:B------:R-:W-:Y:S02]  /*15b0*/  IMAD.MOV.U32 R9, RZ, RZ, R2 ;  /* 0x000000ffff097224 */ /* 0x000fe400078e0002 */
[----:B------:R-:W-:-:S03]  /*15c0*/  IMAD R2, R5, c[0x0][0x198], RZ ;  /* 0x0000660005027a24 */ /* 0x000fc600078e02ff */
[----:B------:R-:W-:Y:S01]  /*15d0*/  @!P2 IADD3 R9, -R9, RZ, RZ ;  /* 0x000000ff0909a210 */ /* 0x000fe20007ffe1ff */
[----:B------:R-:W-:Y:S01]  /*15e0*/  IMAD R13, R29, c[0x0][0x19c], R2 ;  /* 0x000067001d0d7a24 */ /* 0x000fe200078e0202 */
[----:B------:R-:W-:-:S04]  /*15f0*/  @!P1 LOP3.LUT R9, RZ, c[0x0][0x1c8], RZ, 0x33, !PT ;  /* 0x00007200ff099a12 */ /* 0x000fc800078e33ff */
[----:B------:R-:W-:Y:S02]  /*1600*/  SHF.R.S32.HI R7, RZ, 0x1f, R9 ;  /* 0x0000001fff077819 */ /* 0x000fe40000011409 */
[----:B------:R-:W-:-:S03]  /*1610*/  IADD3 R11, R11, R13, RZ ;  /* 0x0000000d0b0b7210 */ /* 0x000fc60007ffe0ff */
[----:B------:R-:W-:Y:S02]  /*1620*/  IMAD R2, R7, c[0x0][0x1b0], RZ ;  /* 0x00006c0007027a24 */ /* 0x000fe400078e02ff */
[----:B------:R-:W-:-:S04]  /*1630*/  IMAD.WIDE.U32 R30, R9, c[0x0][0x1b0], R10 ;  /* 0x00006c00091e7a25 */ /* 0x000fc800078e000a */
        /* <DEDUP_REMOVED lines=13> */
.L_x_3548:
[----:B------:R-:W-:Y:S01]  /*1710*/  ISETP.NE.AND P1, PT, R15, -0x1, PT ;  /* 0xffffffff0f00780c */ /* 0x000fe20003f25270 */
[----:B------:R-:W-:Y:S01]  /*1720*/  IMAD.IADD R235, R92, 0x1, -R93 ;  /* 0x000000015ceb7824 */ /* 0x000fe200078e0a5d */
[----:B------:R-:W-:Y:S01]  /*1730*/  SHF.R.S32.HI R91, RZ, 0x1f, R4 ;  /* 0x0000001fff5b7819 */ /* 0x000fe20000011404 */
[----:B------:R-:W-:Y:S01]  /*1740*/  ULDC UR8, c[0x0][0x198] ;  /* 0x0000660000087ab9 */ /* 0x000fe20000000800 */
[----:B------:R-:W-:Y:S01]  /*1750*/  SHF.R.S32.HI R19, RZ, 0x1f, R18 ;  /* 0x0000001fff137819 */ /* 0x000fe20000011412 */
[----:B------:R-:W-:Y:S01]  /*1760*/  UIMAD.WIDE.U32 UR4, UR8, 0x20, URZ ;  /* 0x00000020080478a5 */ /* 0x000fe2000f8e003f */
[----:B------:R-:W-:Y:S02]  /*1770*/  LEA.HI R11, R91, R4, RZ, 0x3 ;  /* 0x000000045b0b7211 */ /* 0x000fe400078f18ff */
[----:B------:R-:W-:Y:S01]  /*1780*/  IADD3 R241, R33, -0x1, RZ ;  /* 0xffffffff21f17810 */ /* 0x000fe20007ffe0ff */
[----:B------:R-:W-:Y:S01]  /*1790*/  IMAD R19, R19, c[0x0][0x1a8], RZ ;  /* 0x00006a0013137a24 */ /* 0x000fe200078e02ff */
[----:B------:R-:W-:-:S02]  /*17a0*/  SHF.R.S32.HI R16, RZ, 0x3, R11 ;  /* 0x00000003ff107819 */ /* 0x000fc4000001140b */
[----:B------:R-:W-:Y:S01]  /*17b0*/  LOP3.LUT R11, R11, 0xfffffff8, RZ, 0xc0, !PT ;  /* 0xfffffff80b0b7812 */ /* 0x000fe200078ec0ff */
[C---:B------:R-:W-:Y:S01]  /*17c0*/  @P1 IMAD.WIDE.U32 R22, R15.reuse, c[0x0][0x190], RZ ;  /* 0x000064000f161a25 */ /* 0x040fe200078e00ff */
[----:B------:R-:W-:Y:S02]  /*17d0*/  @!P1 SHF.R.S32.HI R13, RZ, 0x1f, R240 ;  /* 0x0000001fff0d9819 */ /* 0x000fe400000114f0 */
[----:B------:R-:W-:Y:S01]  /*17e0*/  SHF.R.S32.HI R17, RZ, 0x1f, R16 ;  /* 0x0000001fff117819 */ /* 0x000fe20000011410 */
[----:B------:R-:W-:Y:S01]  /*17f0*/  @P1 IMAD R23, R15, c[0x0][0x194], R23 ;  /* 0x000065000f171a24 */ /* 0x000fe200078e0217 */
[----:B------:R-:W-:Y:S01]  /*1800*/  ISETP.GE.AND P6, PT, R16, R235, PT ;  /* 0x000000eb1000720c */ /* 0x000fe20003fc6270 */
[----:B------:R-:W-:Y:S02]  /*1810*/  @!P1 IMAD R13, R13, c[0x0][0x178], RZ ;  /* 0x00005e000d0d9a24 */ /* 0x000fe400078e02ff */
[----:B------:R-:W-:-:S04]  /*1820*/  @!P1 IMAD.WIDE.U32 R14, R240, c[0x0][0x178], RZ ;  /* 0x00005e00f00e9a25 */ /* 0x000fc800078e00ff */
[----:B-----5:R-:W-:Y:S01]  /*1830*/  @!P1 IMAD R0, R240, c[0x0][0x17c], R13 ;  /* 0x00005f00f0009a24 */ /* 0x020fe200078e020d */
[C---:B------:R-:W-:Y:S01]  /*1840*/  IADD3 R13, R16.reuse, 0x20, RZ ;  /* 0x00000020100d7810 */ /* 0x040fe20007ffe0ff */
[----:B------:R-:W-:Y:S02]  /*1850*/  @!P1 IMAD.MOV.U32 R22, RZ, RZ, R14 ;  /* 0x000000ffff169224 */ /* 0x000fe400078e000e */
[----:B------:R-:W-:Y:S01]  /*1860*/  @!P1 IMAD.IADD R23, R15, 0x1, R0 ;  /* 0x000000010f179824 */ /* 0x000fe200078e0200 */
[----:B------:R-:W-:Y:S01]  /*1870*/  IADD3 R15, R16, 0x10, RZ ;  /* 0x00000010100f7810 */ /* 0x000fe20007ffe0ff */
[----:B------:R-:W-:Y:S01]  /*1880*/  IMAD.IADD R0, R4, 0x1, -R11 ;  /* 0x0000000104007824 */ /* 0x000fe200078e0a0b */
[C---:B------:R-:W-:Y:S01]  /*1890*/  IADD3 R11, R16.reuse, 0x30, RZ ;  /* 0x00000030100b7810 */ /* 0x040fe20007ffe0ff */
[----:B------:R-:W-:Y:S01]  /*18a0*/  IMAD.SHL.U32 R14, R16, 0x40, RZ ;  /* 0x00000040100e7824 */ /* 0x000fe200078e00ff */
[-C--:B------:R-:W-:Y:S01]  /*18b0*/  ISETP.GE.AND P5, PT, R15, R235.reuse, PT ;  /* 0x000000eb0f00720c */ /* 0x080fe20003fa6270 */
[----:B------:R-:W-:Y:S01]  /*18c0*/  IMAD.SHL.U32 R21, R0, 0x8, RZ ;  /* 0x0000000800157824 */ /* 0x000fe200078e00ff */
[----:B------:R-:W-:Y:S01]  /*18d0*/  ISETP.GE.AND P2, PT, R11, R235, PT ;  /* 0x000000eb0b00720c */ /* 0x000fe20003f46270 */
[----:B------:R-:W-:Y:S01]  /*18e0*/  IMAD.WIDE R34, R35, 0x40, R16 ;  /* 0x0000004023227825 */ /* 0x000fe200078e0210 */
[----:B------:R-:W-:-:S02]  /*18f0*/  LOP3.LUT R14, R14, 0x1c0, RZ, 0xc0, !PT ;  /* 0x000001c00e0e7812 */ /* 0x000fc400078ec0ff */
[----:B------:R-:W-:Y:S01]  /*1900*/  IADD3 R22, P1, R21, R22, RZ ;  /* 0x0000001615167210 */ /* 0x000fe20007f3e0ff */
[----:B------:R-:W-:Y:S01]  /*1910*/  IMAD R24, R18, c[0x0][0x1ac], R19 ;  /* 0x00006b0012187a24 */ /* 0x000fe200078e0213 */
[----:B------:R-:W-:Y:S01]  /*1920*/  SHF.R.S32.HI R6, RZ, 0x1f, R21 ;  /* 0x0000001fff067819 */ /* 0x000fe20000011415 */
[----:B------:R-:W-:Y:S01]  /*1930*/  IMAD R165, R17, c[0x0][0x198], RZ ;  /* 0x0000660011a57a24 */ /* 0x000fe200078e02ff */
[----:B------:R-:W-:Y:S02]  /*1940*/  ISETP.GE.AND P4, PT, R13, R235, PT ;  /* 0x000000eb0d00720c */ /* 0x000fe40003f86270 */
[C---:B------:R-:W-:Y:S01]  /*1950*/  IADD3 R20, P3, R21.reuse, R20, RZ ;  /* 0x0000001415147210 */ /* 0x040fe20007f7e0ff */
[----:B------:R-:W-:Y:S01]  /*1960*/  IMAD.X R23, R6, 0x1, R23, P1 ;  /* 0x0000000106177824 */ /* 0x000fe200008e0617 */
[----:B------:R-:W-:Y:S01]  /*1970*/  IADD3 R30, P1, R21, R30, RZ ;  /* 0x0000001e151e7210 */ /* 0x000fe20007f3e0ff */
[----:B------:R-:W-:Y:S01]  /*1980*/  IMAD R165, R16, c[0x0][0x19c], R165 ;  /* 0x0000670010a57a24 */ /* 0x000fe200078e02a5 */
[----:B------:R-:W-:Y:S01]  /*1990*/  LOP3.LUT R21, R14, 0x38, R21, 0xf8, !PT ;  /* 0x000000380e157812 */ /* 0x000fe200078ef815 */
[----:B------:R-:W-:Y:S01]  /*19a0*/  IMAD.WIDE.U32 R18, R18, c[0x0][0x1a8], R22 ;  /* 0x00006a0012127a25 */ /* 0x000fe200078e0016 */
[----:B------:R-:W-:-:S03]  /*19b0*/  SHF.R.U32.HI R14, RZ, 0x3, R14 ;  /* 0x00000003ff0e7819 */ /* 0x000fc6000001160e */
[----:B------:R-:W-:Y:S01]  /*19c0*/  IMAD.X R31, R6, 0x1, R2, P1 ;  /* 0x00000001061f7824 */ /* 0x000fe200008e0602 */
[----:B------:R-:W-:Y:S01]  /*19d0*/  @!P5 IADD3 R36, P1, R34, 0x10, RZ ;  /* 0x000000102224d810 */ /* 0x000fe20007f3e0ff */
[----:B------:R-:W-:Y:S01]  /*19e0*/  IMAD.IADD R25, R19, 0x1, R24 ;  /* 0x0000000113197824 */ /* 0x000fe200078e0218 */
[----:B------:R-:W-:Y:S01]  /*19f0*/  LOP3.LUT R14, R21, R14, RZ, 0x3c, !PT ;  /* 0x0000000e150e7212 */ /* 0x000fe200078e3cff */
[----:B------:R-:W-:Y:S01]  /*1a00*/  IMAD.X R21, R6, 0x1, R3, P3 ;  /* 0x0000000106157824 */ /* 0x000fe200018e0603 */
[C---:B------:R-:W-:Y:S01]  /*1a10*/  @!P4 IADD3 R22, P3, R34.reuse, 0x20, RZ ;  /* 0x000000202216c810 */ /* 0x040fe20007f7e0ff */
[----:B------:R-:W-:Y:S01]  /*1a20*/  @!P5 IMAD.X R3, RZ, RZ, R35, P1 ;  /* 0x000000ffff03d224 */ /* 0x000fe200008e0623 */
[----:B------:R-:W-:Y:S01]  /*1a30*/  @!P2 IADD3 R12, P1, R34, 0x30, RZ ;  /* 0x00000030220ca810 */ /* 0x000fe20007f3e0ff */
[----:B------:R-:W-:Y:S02]  /*1a40*/  @!P6 IMAD R6, R35, c[0x0][0x190], RZ ;  /* 0x000064002306ea24 */ /* 0x000fe400078e02ff */
[----:B------:R-:W-:-:S02]  /*1a50*/  @!P6 IMAD.MOV.U32 R24, RZ, RZ, R18 ;  /* 0x000000ffff18e224 */ /* 0x000fc400078e0012 */
[--C-:B------:R-:W-:Y:S02]  /*1a60*/  @!P5 IMAD.MOV.U32 R39, RZ, RZ, R25.reuse ;  /* 0x000000ffff27d224 */ /* 0x100fe400078e0019 */
[--C-:B------:R-:W-:Y:S02]  /*1a70*/  @!P4 IMAD.MOV.U32 R27, RZ, RZ, R25.reuse ;  /* 0x000000ffff1bc224 */ /* 0x100fe400078e0019 */
[----:B------:R-:W-:Y:S02]  /*1a80*/  @!P2 IMAD.MOV.U32 R19, RZ, RZ, R25 ;  /* 0x000000ffff13a224 */ /* 0x000fe400078e0019 */
[C---:B------:R-:W-:Y:S02]  /*1a90*/  @!P6 IMAD R6, R34.reuse, c[0x0][0x194], R6 ;  /* 0x000065002206ea24 */ /* 0x040fe400078e0206 */
[----:B------:R-:W-:Y:S02]  /*1aa0*/  @!P2 IMAD.X R8, RZ, RZ, R35, P1 ;  /* 0x000000ffff08a224 */ /* 0x000fe400008e0623 */
[----:B------:R-:W-:Y:S01]  /*1ab0*/  @!P6 IMAD.WIDE.U32 R24, R34, c[0x0][0x190], R24 ;  /* 0x000064002218ea25 */ /* 0x000fe200078e0018 */
[----:B------:R-:W-:-:S03]  /*1ac0*/  IADD3 R34, P1, R16, R29, RZ ;  /* 0x0000001d10227210 */ /* 0x000fc60007f3e0ff */
[----:B------:R-:W-:Y:S02]  /*1ad0*/  @!P4 IMAD.X R23, RZ, RZ, R35, P3 ;  /* 0x000000ffff17c224 */ /* 0x000fe400018e0623 */
[----:B------:R-:W-:Y:S02]  /*1ae0*/  @!P5 IMAD R3, R3, c[0x0][0x190], RZ ;  /* 0x000064000303da24 */ /* 0x000fe400078e02ff */
[----:B------:R-:W-:Y:S02]  /*1af0*/  @!P5 IMAD.MOV.U32 R38, RZ, RZ, R18 ;  /* 0x000000ffff26d224 */ /* 0x000fe400078e0012 */
[----:B------:R-:W-:Y:S02]  /*1b00*/  @!P5 IMAD R2, R36, c[0x0][0x194], R3 ;  /* 0x000065002402da24 */ /* 0x000fe400078e0203 */
[----:B------:R-:W-:Y:S02]  /*1b10*/  @!P4 IMAD R23, R23, c[0x0][0x190], RZ ;  /* 0x000064001717ca24 */ /* 0x000fe400078e02ff */
[----:B------:R-:W-:Y:S01]  /*1b20*/  IMAD.X R5, R17, 0x1, R5, P1 ;  /* 0x0000000111057824 */ /* 0x000fe200008e0605 */
[----:B------:R-:W-:Y:S01]  /*1b30*/  @!P6 LEA R28, P1, R24, c[0x0][0x160], 0x1 ;  /* 0x00005800181cea11 */ /* 0x000fe200078208ff */
[----:B------:R-:W-:-:S02]  /*1b40*/  @!P6 IMAD.IADD R6, R25, 0x1, R6 ;  /* 0x000000011906e824 */ /* 0x000fc400078e0206 */
[----:B------:R-:W-:Y:S02]  /*1b50*/  @!P4 IMAD.MOV.U32 R26, RZ, RZ, R18 ;  /* 0x000000ffff1ac224 */ /* 0x000fe400078e0012 */
[----:B------:R-:W-:Y:S01]  /*1b60*/  @!P5 IMAD.WIDE.U32 R36, R36, c[0x0][0x190], R38 ;  /* 0x000064002424da25 */ /* 0x000fe200078e0026 */
[----:B------:R-:W-:-:S03]  /*1b70*/  @!P6 LEA.HI.X R29, R24, c[0x0][0x164], R6, 0x1, P1 ;  /* 0x00005900181dea11 */ /* 0x000fc600008f0c06 */
[----:B------:R-:W-:Y:S02]  /*1b80*/  IMAD.SHL.U32 R3, R241, 0x40, RZ ;  /* 0x00000040f1037824 */ /* 0x000fe400078e00ff */
[C---:B------:R-:W-:Y:S02]  /*1b90*/  @!P4 IMAD R10, R22.reuse, c[0x0][0x194], R23 ;  /* 0x00006500160aca24 */ /* 0x040fe400078e0217 */
[----:B------:R-:W-:Y:S01]  /*1ba0*/  @!P4 IMAD.WIDE.U32 R22, R22, c[0x0][0x190], R26 ;  /* 0x000064001616ca25 */ /* 0x000fe200078e001a */
[----:B------:R-:W-:-:S03]  /*1bb0*/  @!P5 LEA R26, P3, R36, c[0x0][0x160], 0x1 ;  /* 0x00005800241ada11 */ /* 0x000fc600078608ff */
[----:B------:R-:W-:Y:S01]  /*1bc0*/  @!P5 IMAD.IADD R2, R37, 0x1, R2 ;  /* 0x000000012502d824 */ /* 0x000fe200078e0202 */
[----:B------:R-:W-:Y:S01]  /*1bd0*/  @!P4 LEA R24, P1, R22, c[0x0][0x160], 0x1 ;  /* 0x000058001618ca11 */ /* 0x000fe200078208ff */
[----:B------:R-:W-:Y:S02]  /*1be0*/  IMAD.IADD R6, R88, 0x1, -R3 ;  /* 0x0000000158067824 */ /* 0x000fe400078e0a03 */
[----:B------:R-:W-:Y:S01]  /*1bf0*/  @!P2 IMAD R17, R8, c[0x0][0x190], RZ ;  /* 0x000064000811aa24 */ /* 0x000fe200078e02ff */
[----:B------:R-:W-:Y:S01]  /*1c00*/  @!P5 LEA.HI.X R27, R36, c[0x0][0x164], R2, 0x1, P3 ;  /* 0x00005900241bda11 */ /* 0x000fe200018f0c02 */
[----:B------:R-:W-:Y:S01]  /*1c10*/  @!P4 IMAD.IADD R10, R23, 0x1, R10 ;  /* 0x00000001170ac824 */ /* 0x000fe200078e020a */
[----:B------:R-:W-:Y:S01]  /*1c20*/  ISETP.GE.AND P3, PT, R15, R6, PT ;  /* 0x000000060f00720c */ /* 0x000fe20003f66270 */
[C---:B------:R-:W-:Y:S01]  /*1c30*/  @!P2 IMAD R8, R12.reuse, c[0x0][0x194], R17 ;  /* 0x000065000c08aa24 */ /* 0x040fe200078e0211 */
[----:B------:R-:W-:Y:S01]  /*1c40*/  LEA.HI R17, R91, R4, RZ, 0x6 ;  /* 0x000000045b117211 */ /* 0x000fe200078f30ff */
[----:B------:R-:W-:Y:S01]  /*1c50*/  @!P2 IMAD.WIDE.U32 R18, R12, c[0x0][0x190], R18 ;  /* 0x000064000c12aa25 */ /* 0x000fe200078e0012 */
[----:B------:R-:W-:-:S03]  /*1c60*/  @!P4 LEA.HI.X R25, R22, c[0x0][0x164], R10, 0x1, P1 ;  /* 0x000059001619ca11 */ /* 0x000fc600008f0c0a */
[----:B------:R-:W-:Y:S01]  /*1c70*/  IMAD.WIDE.U32 R30, R16, c[0x0][0x198], R30 ;  /* 0x00006600101e7a25 */ /* 0x000fe200078e001e */
[----:B------:R-:W-:-:S03]  /*1c80*/  @!P2 LEA R22, P1, R18, c[0x0][0x160], 0x1 ;  /* 0x000058001216aa11 */ /* 0x000fc600078208ff */
[----:B------:R-:W-:Y:S02]  /*1c90*/  @!P2 IMAD.IADD R8, R19, 0x1, R8 ;  /* 0x000000011308a824 */ /* 0x000fe400078e0208 */
[----:B------:R-:W-:Y:S02]  /*1ca0*/  IMAD.MOV.U32 R2, RZ, RZ, R30 ;  /* 0x000000ffff027224 */ /* 0x000fe400078e001e */
[----:B------:R-:W-:Y:S01]  /*1cb0*/  IMAD.U32 R19, RZ, RZ, UR8 ;  /* 0x00000008ff137e24 */ /* 0x000fe2000f8e00ff */
[----:B------:R-:W-:Y:S01]  /*1cc0*/  @!P2 LEA.HI.X R23, R18, c[0x0][0x164], R8, 0x1, P1 ;  /* 0x000059001217aa11 */ /* 0x000fe200008f0c08 */
[----:B------:R-:W-:Y:S02]  /*1cd0*/  IMAD.SHL.U32 R17, R17, 0x8, RZ ;  /* 0x0000000811117824 */ /* 0x000fe400078e00ff */
[----:B------:R-:W-:Y:S01]  /*1ce0*/  IMAD.IADD R165, R31, 0x1, R165 ;  /* 0x000000011fa57824 */ /* 0x000fe200078e02a5 */
[----:B------:R-:W-:Y:S01]  /*1cf0*/  @!P3 LEA R10, P1, R19, R2, 0x4 ;  /* 0x00000002130ab211 */ /* 0x000fe200078220ff */
[----:B------:R-:W-:Y:S01]  /*1d00*/  IMAD.MOV.U32 R8, RZ, RZ, c[0x0][0x19c] ;  /* 0x00006700ff087624 */ /* 0x000fe200078e00ff */
[----:B------:R-:W-:Y:S01]  /*1d10*/  LOP3.LUT R14, R14, 0xfffffe00, R17, 0xf8, !PT ;  /* 0xfffffe000e0e7812 */ /* 0x000fe200078ef811 */
[----:B------:R-:W-:-:S02]  /*1d20*/  IMAD.U32 R12, RZ, RZ, UR8 ;  /* 0x00000008ff0c7e24 */ /* 0x000fc4000f8e00ff */
[----:B------:R-:W-:-:S03]  /*1d30*/  IMAD.WIDE.U32 R20, R9, c[0x0][0x1b8], R20 ;  /* 0x00006e0009147a25 */ /* 0x000fc600078e0014 */
[----:B------:R-:W-:Y:S01]  /*1d40*/  @!P3 LEA.HI.X R17, R12, R165, R8, 0x4, P1 ;  /* 0x000000a50c11b211 */ /* 0x000fe200008f2408 */
[----:B------:R-:W-:Y:S01]  /*1d50*/  IMAD.SHL.U32 R243, R14, 0x2, RZ ;  /* 0x000000020ef37824 */ /* 0x000fe200078e00ff */
[C---:B------:R-:W-:Y:S01]  /*1d60*/  @!P3 LEA R18, P1, R10.reuse, c[0x0][0x168], 0x1 ;  /* 0x00005a000a12ba11 */ /* 0x040fe200078208ff */
[----:B------:R-:W-:Y:S01]  /*1d70*/  IMAD R5, R5, c[0x0][0x1a0], RZ ;  /* 0x0000680005057a24 */ /* 0x000fe200078e02ff */
[----:B------:R-:W-:Y:S02]  /*1d80*/  LEA.HI R14, R91, R4, RZ, 0x4 ;  /* 0x000000045b0e7211 */ /* 0x000fe400078f20ff */
[----:B------:R-:W-:Y:S01]  /*1d90*/  @!P3 LEA.HI.X R19, R10, c[0x0][0x16c], R17, 0x1, P1 ;  /* 0x00005b000a13ba11 */ /* 0x000fe200008f0c11 */
[----:B------:R-:W-:Y:S01]  /*1da0*/  @!PT LDS RZ, [RZ] ;  /* 0x00000000fffff984 */ /* 0x000fe20000000800 */
[----:B------:R-:W-:Y:S01]  /*1db0*/  @!PT LDS RZ, [RZ] ;  /* 0x00000000fffff984 */ /* 0x000fe20000000800 */
[----:B------:R-:W-:Y:S01]  /*1dc0*/  @!PT LDS RZ, [RZ] ;  /* 0x00000000fffff984 */ /* 0x000fe20000000800 */
[----:B------:R1:W-:Y:S01]  /*1dd0*/  @!P6 LDGSTS.E.BYPASS.LTC128B.128 [R243], [R28.64] ;  /* 0x000000001cf3efae */ /* 0x0003e2000b901d4a */
[----:B------:R-:W-:Y:S01]  /*1de0*/  ISETP.GE.AND P1, PT, R13, R6, PT ;  /* 0x000000060d00720c */ /* 0x000fe20003f26270 */
[----:B------:R-:W-:Y:S01]  /*1df0*/  IMAD.SHL.U32 R10, R8, 0x20, RZ ;  /* 0x00000020080a7824 */ /* 0x000fe200078e00ff */
[----:B------:R-:W-:Y:S01]  /*1e00*/  LEA.HI R91, R91, R4, RZ, 0x5 ;  /* 0x000000045b5b7211 */ /* 0x000fe200078f28ff */
[----:B------:R1:W-:Y:S03]  /*1e10*/  @!P6 LDGSTS.E.BYPASS.LTC128B.128 [R243+0x2000], [R28.64+0x80] ;  /* 0x020000801cf3efae */ /* 0x0003e6000b901d4a */
[----:B------:R-:W-:Y:S01]  /*1e20*/  SHF.R.S32.HI R90, RZ, 0x5, R91 ;  /* 0x00000005ff5a7819 */ /* 0x000fe2000001145b */
[----:B------:R1:W-:Y:S01]  /*1e30*/  @!P6 LDGSTS.E.BYPASS.LTC128B.128 [R243+0x4000], [R28.64+0x100] ;  /* 0x040001001cf3efae */ /* 0x0003e2000b901d4a */
[----:B------:R-:W-:-:S03]  /*1e40*/  LOP3.LUT R91, R91, 0xffffffe0, RZ, 0xc0, !PT ;  /* 0xffffffe05b5b7812 */ /* 0x000fc600078ec0ff */
[----:B------:R1:W-:Y:S01]  /*1e50*/  @!P6 LDGSTS.E.BYPASS.LTC128B.128 [R243+0x6000], [R28.64+0x180] ;  /* 0x060001801cf3efae */ /* 0x0003e2000b901d4a */
[----:B------:R-:W-:-:S03]  /*1e60*/  ISETP.GE.AND P6, PT, R16, R6, PT ;  /* 0x000000061000720c */ /* 0x000fc60003fc6270 */
[----:B------:R2:W-:Y:S04]  /*1e70*/  @!P5 LDGSTS.E.BYPASS.LTC128B.128 [R243+0x800], [R26.64] ;  /* 0x008000001af3dfae */ /* 0x0005e8000b901d4a */
[----:B------:R2:W-:Y:S04]  /*1e80*/  @!P5 LDGSTS.E.BYPASS.LTC128B.128 [R243+0x2800], [R26.64+0x80] ;  /* 0x028000801af3dfae */ /* 0x0005e8000b901d4a */
[----:B------:R2:W-:Y:S04]  /*1e90*/  @!P5 LDGSTS.E.BYPASS.LTC128B.128 [R243+0x4800], [R26.64+0x100] ;  /* 0x048001001af3dfae */ /* 0x0005e8000b901d4a */
[----:B------:R2:W-:Y:S04]  /*1ea0*/  @!P5 LDGSTS.E.BYPASS.LTC128B.128 [R243+0x6800], [R26.64+0x180] ;  /* 0x068001801af3dfae */ /* 0x0005e8000b901d4a */
[----:B------:R3:W-:Y:S04]  /*1eb0*/  @!P4 LDGSTS.E.BYPASS.LTC128B.128 [R243+0x1000], [R24.64] ;  /* 0x0100000018f3cfae */ /* 0x0007e8000b901d4a */
[----:B------:R3:W-:Y:S01]  /*1ec0*/  @!P4 LDGSTS.E.BYPASS.LTC128B.128 [R243+0x3000], [R24.64+0x80] ;  /* 0x0300008018f3cfae */ /* 0x0007e2000b901d4a */
[----:B-1----:R-:W-:-:S03]  /*1ed0*/  @!P6 LEA R28, P5, R2, c[0x0][0x168], 0x1 ;  /* 0x00005a00021cea11 */ /* 0x002fc600078a08ff */
[----:B------:R3:W-:Y:S01]  /*1ee0*/  @!P4 LDGSTS.E.BYPASS.LTC128B.128 [R243+0x5000], [R24.64+0x100] ;  /* 0x0500010018f3cfae */ /* 0x0007e2000b901d4a */
[----:B------:R-:W-:-:S03]  /*1ef0*/  @!P6 LEA.HI.X R29, R2, c[0x0][0x16c], R165, 0x1, P5 ;  /* 0x00005b00021dea11 */ /* 0x000fc600028f0ca5 */
[----:B------:R3:W-:Y:S01]  /*1f00*/  @!P4 LDGSTS.E.BYPASS.LTC128B.128 [R243+0x7000], [R24.64+0x180] ;  /* 0x0700018018f3cfae */ /* 0x0007e2000b901d4a */
[----:B------:R-:W-:Y:S02]  /*1f10*/  @!P1 IADD3 R12, P4, R2, UR4, RZ ;  /* 0x00000004020c9c10 */ /* 0x000fe4000ff9e0ff */
[-C--:B------:R-:W-:Y:S01]  /*1f20*/  ISETP.GE.AND P5, PT, R15, R6.reuse, PT ;  /* 0x000000060f00720c */ /* 0x080fe20003fa6270 */
[----:B------:R1:W-:Y:S01]  /*1f30*/  @!P2 LDGSTS.E.BYPASS.LTC128B.128 [R243+0x1800], [R22.64] ;  /* 0x0180000016f3afae */ /* 0x0003e2000b901d4a */
[----:B------:R-:W-:Y:S02]  /*1f40*/  @!P1 IADD3.X R17, R165, UR5, R10, P4, !PT ;  /* 0x00000005a5119c10 */ /* 0x000fe4000a7fe40a */
[----:B------:R-:W-:Y:S01]  /*1f50*/  SHF.R.S32.HI R10, RZ, 0x4, R14 ;  /* 0x00000004ff0a7819 */ /* 0x000fe2000001140e */
[----:B------:R1:W-:Y:S01]  /*1f60*/  @!P2 LDGSTS.E.BYPASS.LTC128B.128 [R243+0x3800], [R22.64+0x80] ;  /* 0x0380008016f3afae */ /* 0x0003e2000b901d4a */
[----:B------:R-:W-:-:S03]  /*1f70*/  ISETP.GE.AND P4, PT, R13, R6, PT ;  /* 0x000000060d00720c */ /* 0x000fc60003f86270 */
[----:B------:R1:W-:Y:S04]  /*1f80*/  @!P2 LDGSTS.E.BYPASS.LTC128B.128 [R243+0x5800], [R22.64+0x100] ;  /* 0x0580010016f3afae */ /* 0x0003e8000b901d4a */
[----:B------:R1:W-:Y:S01]  /*1f90*/  @!P2 LDGSTS.E.BYPASS.LTC128B.128 [R243+0x7800], [R22.64+0x180] ;  /* 0x0780018016f3afae */ /* 0x0003e2000b901d4a */
[----:B--2---:R-:W-:-:S03]  /*1fa0*/  @!P1 LEA R26, P2, R12, c[0x0][0x168], 0x1 ;  /* 0x00005a000c1a9a11 */ /* 0x004fc600078408ff */
[----:B------:R2:W-:Y:S01]  /*1fb0*/  @!P6 LDGSTS.E.BYPASS.LTC128B.128 [R243+0x8000], [R28.64] ;  /* 0x080000001cf3efae */ /* 0x0005e2000b901d4a */
[----:B------:R-:W-:Y:S02]  /*1fc0*/  @!P1 LEA.HI.X R27, R12, c[0x0][0x16c], R17, 0x1, P2 ;  /* 0x00005b000c1b9a11 */ /* 0x000fe400010f0c11 */
[----:B------:R-:W-:Y:S01]  /*1fd0*/  ISETP.GE.AND P2, PT, R11, R6, PT ;  /* 0x000000060b00720c */ /* 0x000fe20003f46270 */
[----:B------:R2:W-:Y:S01]  /*1fe0*/  @!P6 LDGSTS.E.BYPASS.LTC128B.128 [R243+0xa000], [R28.64+0x80] ;  /* 0x0a0000801cf3efae */ /* 0x0005e2000b901d4a */
[----:B------:R-:W-:-:S03]  /*1ff0*/  LEA.HI R12, R10, R10, RZ, 0x1 ;  /* 0x0000000a0a0c7211 */ /* 0x000fc600078f08ff */
[----:B------:R2:W-:Y:S01]  /*2000*/  @!P6 LDGSTS.E.BYPASS.LTC128B.128 [R243+0xc000], [R28.64+0x100] ;  /* 0x0c0001001cf3efae */ /* 0x0005e2000b901d4a */
[----:B------:R-:W-:Y:S01]  /*2010*/  LOP3.LUT R13, R12, 0xfffffffe, RZ, 0xc0, !PT ;  /* 0xfffffffe0c0d7812 */ /* 0x000fe200078ec0ff */
[----:B------:R-:W-:Y:S01]  /*2020*/  IMAD R12, R7, c[0x0][0x1b8], RZ ;  /* 0x00006e00070c7a24 */ /* 0x000fe200078e02ff */
[----:B------:R-:W-:Y:S01]  /*2030*/  LOP3.LUT R7, R14, 0xfffffff0, RZ, 0xc0, !PT ;  /* 0xfffffff00e077812 */ /* 0x000fe200078ec0ff */
[----:B------:R2:W-:Y:S01]  /*2040*/  @!P6 LDGSTS.E.BYPASS.LTC128B.128 [R243+0xe000], [R28.64+0x180] ;  /* 0x0e0001801cf3efae */ /* 0x0005e2000b901d4a */
[----:B------:R-:W-:Y:S01]  /*2050*/  ISETP.GE.AND P6, PT, R16, R6, PT ;  /* 0x000000061000720c */ /* 0x000fe20003fc6270 */
[----:B------:R-:W-:Y:S02]  /*2060*/  IMAD.IADD R10, R10, 0x1, -R13 ;  /* 0x000000010a0a7824 */ /* 0x000fe400078e0a0d */
[----:B------:R4:W-:Y:S01]  /*2070*/  @!P3 LDGSTS.E.BYPASS.LTC128B.128 [R243+0x8800], [R18.64] ;  /* 0x0880000012f3bfae */ /* 0x0009e2000b901d4a */
[----:B------:R-:W-:Y:S02]  /*2080*/  @!P2 IMAD.MOV.U32 R164, RZ, RZ, R2 ;  /* 0x000000ffffa4a224 */ /* 0x000fe400078e0002 */
[----:B------:R-:W-:Y:S01]  /*2090*/  IMAD R12, R9, c[0x0][0x1bc], R12 ;  /* 0x00006f00090c7a24 */ /* 0x000fe200078e020c */
[----:B------:R4:W-:Y:S01]  /*20a0*/  @!P3 LDGSTS.E.BYPASS.LTC128B.128 [R243+0xa800], [R18.64+0x80] ;  /* 0x0a80008012f3bfae */ /* 0x0009e2000b901d4a */
[----:B------:R-:W-:-:S02]  /*20b0*/  @!P2 IMAD R13, R8, 0x30, RZ ;  /* 0x00000030080da824 */ /* 0x000fc400078e02ff */
[----:B------:R-:W-:Y:S01]  /*20c0*/  IMAD.IADD R21, R21, 0x1, R12 ;  /* 0x0000000115157824 */ /* 0x000fe200078e020c */
[----:B------:R4:W-:Y:S01]  /*20d0*/  @!P3 LDGSTS.E.BYPASS.LTC128B.128 [R243+0xc800], [R18.64+0x100] ;  /* 0x0c80010012f3bfae */ /* 0x0009e2000b901d4a */
[----:B------:R-:W-:Y:S02]  /*20e0*/  IMAD.IADD R7, R4, 0x1, -R7 ;  /* 0x0000000104077824 */ /* 0x000fe400078e0a07 */
[----:B------:R-:W-:Y:S01]  /*20f0*/  IMAD.SHL.U32 R9, R0, 0x40, RZ ;  /* 0x0000004000097824 */ /* 0x000fe200078e00ff */
[----:B------:R4:W-:Y:S01]  /*2100*/  @!P3 LDGSTS.E.BYPASS.LTC128B.128 [R243+0xe800], [R18.64+0x180] ;  /* 0x0e80018012f3bfae */ /* 0x0009e2000b901d4a */
[----:B------:R-:W-:Y:S01]  /*2110*/  ISETP.GE.AND P3, PT, R11, R6, PT ;  /* 0x000000060b00720c */ /* 0x000fe20003f66270 */
[----:B------:R-:W-:Y:S02]  /*2120*/  IMAD.U32 R6, RZ, RZ, UR8 ;  /* 0x00000008ff067e24 */ /* 0x000fe4000f8e00ff */
[----:B------:R3:W-:Y:S01]  /*2130*/  @!P1 LDGSTS.E.BYPASS.LTC128B.128 [R243+0x9000], [R26.64] ;  /* 0x090000001af39fae */ /* 0x0007e2000b901d4a */
[----:B------:R-:W-:Y:S01]  /*2140*/  LOP3.LUT R11, R9, 0x1c0, RZ, 0xc0, !PT ;  /* 0x000001c0090b7812 */ /* 0x000fe200078ec0ff */
[----:B------:R-:W-:Y:S01]  /*2150*/  @!P2 IMAD.WIDE.U32 R14, R6, 0x30, R164 ;  /* 0x00000030060ea825 */ /* 0x000fe200078e00a4 */
[----:B------:R-:W-:Y:S01]  /*2160*/  SHF.R.S32.HI R6, RZ, 0x1f, R7 ;  /* 0x0000001fff067819 */ /* 0x000fe20000011407 */
[----:B------:R3:W-:Y:S02]  /*2170*/  @!P1 LDGSTS.E.BYPASS.LTC128B.128 [R243+0xb000], [R26.64+0x80] ;  /* 0x0b0000801af39fae */ /* 0x0007e4000b901d4a */
[----:B------:R-:W-:Y:S01]  /*2180*/  @!P2 IMAD.IADD R13, R15, 0x1, R13 ;  /* 0x000000010f0da824 */ /* 0x000fe200078e020d */
[----:B------:R-:W-:Y:S01]  /*2190*/  LEA.HI R9, R6, R7, RZ, 0x3 ;  /* 0x0000000706097211 */ /* 0x000fe200078f18ff */
[----:B------:R3:W-:Y:S01]  /*21a0*/  @!P1 LDGSTS.E.BYPASS.LTC128B.128 [R243+0xd000], [R26.64+0x100] ;  /* 0x0d0001001af39fae */ /* 0x0007e2000b901d4a */
[----:B------:R-:W-:-:S02]  /*21b0*/  IMAD.SHL.U32 R16, R16, 0x8, RZ ;  /* 0x0000000810107824 */ /* 0x000fc400078e00ff */
[----:B------:R-:W-:Y:S01]  /*21c0*/  LOP3.LUT R6, R9, 0xfffffff8, RZ, 0xc0, !PT ;  /* 0xfffffff809067812 */ /* 0x000fe200078ec0ff */
[----:B------:R3:W-:Y:S01]  /*21d0*/  @!P1 LDGSTS.E.BYPASS.LTC128B.128 [R243+0xf000], [R26.64+0x180] ;  /* 0x0f0001801af39fae */ /* 0x0007e2000b901d4a */
[----:B------:R-:W-:Y:S01]  /*21e0*/  @!P2 LEA R12, P1, R14, c[0x0][0x168], 0x1 ;  /* 0x00005a000e0caa11 */ /* 0x000fe200078208ff */
[C---:B------:R-:W-:Y:S01]  /*21f0*/  IMAD R15, R34.reuse, c[0x0][0x1a4], R5 ;  /* 0x00006900220f7a24 */ /* 0x040fe200078e0205 */
[----:B------:R-:W-:Y:S01]  /*2200*/  LOP3.LUT R16, R11, 0x8, R16, 0xf8, !PT ;  /* 0x000000080b107812 */ /* 0x000fe200078ef810 */
[----:B------:R-:W-:Y:S01]  /*2210*/  IMAD.WIDE.U32 R34, R34, c[0x0][0x1a0], R20 ;  /* 0x0000680022227a25 */ /* 0x000fe200078e0014 */
[----:B------:R-:W-:Y:S02]  /*2220*/  @!P2 LEA.HI.X R13, R14, c[0x0][0x16c], R13, 0x1, P1 ;  /* 0x00005b000e0daa11 */ /* 0x000fe400008f0c0d */
[----:B------:R-:W-:Y:S01]  /*2230*/  SHF.R.U32.HI R11, RZ, 0x3, R11 ;  /* 0x00000003ff0b7819 */ /* 0x000fe2000001160b */
[----:B------:R-:W-:Y:S01]  /*2240*/  IMAD.IADD R7, R7, 0x1, -R6 ;  /* 0x0000000107077824 */ /* 0x000fe200078e0a06 */
[----:B------:R-:W-:Y:S01]  /*2250*/  LEA R238, P1, R34, c[0x0][0x170], 0x1 ;  /* 0x00005c0022ee7a11 */ /* 0x000fe200078208ff */
[----:B------:R1:W-:Y:S01]  /*2260*/  @!P2 LDGSTS.E.BYPASS.LTC128B.128 [R243+0x9800], [R12.64] ;  /* 0x098000000cf3afae */ /* 0x0003e2000b901d4a */
[----:B------:R-:W-:Y:S01]  /*2270*/  LOP3.LUT R11, R16, R11, RZ, 0x3c, !PT ;  /* 0x0000000b100b7212 */ /* 0x000fe200078e3cff */
[----:B------:R-:W-:-:S02]  /*2280*/  IMAD.IADD R32, R35, 0x1, R15 ;  /* 0x0000000123207824 */ /* 0x000fc400078e020f */
[----:B------:R1:W-:Y:S01]  /*2290*/  @!P2 LDGSTS.E.BYPASS.LTC128B.128 [R243+0xb800], [R12.64+0x80] ;  /* 0x0b8000800cf3afae */ /* 0x0003e2000b901d4a */
[----:B------:R-:W-:Y:S02]  /*22a0*/  IMAD.SHL.U32 R6, R7, 0x40, RZ ;  /* 0x0000004007067824 */ /* 0x000fe400078e00ff */
[C---:B------:R-:W-:Y:S01]  /*22b0*/  IMAD R233, R10.reuse, 0x200, R11 ;  /* 0x000002000ae97824 */ /* 0x040fe200078e020b */
[----:B------:R1:W-:Y:S01]  /*22c0*/  @!P2 LDGSTS.E.BYPASS.LTC128B.128 [R243+0xd800], [R12.64+0x100] ;  /* 0x0d8001000cf3afae */ /* 0x0003e2000b901d4a */
[----:B------:R-:W-:Y:S01]  /*22d0*/  IMAD.SHL.U32 R11, R10, 0x8, RZ ;  /* 0x000000080a0b7824 */ /* 0x000fe200078e00ff */
[----:B------:R-:W-:Y:S01]  /*22e0*/  LEA.HI.X R237, R34, c[0x0][0x174], R32, 0x1, P1 ;  /* 0x00005d0022ed7a11 */ /* 0x000fe200008f0c20 */
[----:B------:R-:W-:Y:S01]  /*22f0*/  IMAD.MOV.U32 R5, RZ, RZ, 0x20 ;  /* 0x00000020ff057424 */ /* 0x000fe200078e00ff */
[----:B------:R1:W-:Y:S01]  /*2300*/  @!P2 LDGSTS.E.BYPASS.LTC128B.128 [R243+0xf800], [R12.64+0x180] ;  /* 0x0f8001800cf3afae */ /* 0x0003e2000b901d4a */
[----:B------:R-:W-:Y:S01]  /*2310*/  LOP3.LUT R6, R6, 0x1c0, RZ, 0xc0, !PT ;  /* 0x000001c006067812 */ /* 0x000fe200078ec0ff */
[----:B----4-:R-:W-:-:S02]  /*2320*/  @!P3 IMAD.MOV.U32 R18, RZ, RZ, c[0x0][0x1a0] ;  /* 0x00006800ff12b624 */ /* 0x010fc400078e00ff */
[----:B------:R-:W0:Y:S01]  /*2330*/  LDGDEPBAR ;  /* 0x00000000000079af */ /* 0x000e220000000000 */
[----:B------:R-:W-:Y:S01]  /*2340*/  LOP3.LUT R11, R6, 0x8, R11, 0xf8, !PT ;  /* 0x00000008060b7812 */ /* 0x000fe200078ef80b */
[----:B------:R-:W-:Y:S01]  /*2350*/  @!P3 IMAD.MOV.U32 R239, RZ, RZ, R237 ;  /* 0x000000ffffefb224 */ /* 0x000fe200078e00ed */
[----:B------:R-:W-:Y:S01]  /*2360*/  SHF.R.U32.HI R6, RZ, 0x3, R6 ;  /* 0x00000003ff067819 */ /* 0x000fe20000011606 */
[----:B------:R-:W-:-:S03]  /*2370*/  IMAD.WIDE.U32 R14, R5, c[0x0][0x1a0], RZ ;  /* 0x00006800050e7a25 */ /* 0x000fc600078e00ff */
[----:B------:R-:W-:Y:S01]  /*2380*/  LOP3.LUT R6, R11, R6, RZ, 0x3c, !PT ;  /* 0x000000060b067212 */ /* 0x000fe200078e3cff */
[----:B------:R-:W-:Y:S01]  /*2390*/  @!P3 IMAD.WIDE.U32 R18, R18, 0x60, R238 ;  /* 0x000000601212b825 */ /* 0x000fe200078e00ee */
[----:B------:R-:W-:-:S03]  /*23a0*/  @!P5 IADD3 R16, P2, R238, R14, RZ ;  /* 0x0000000eee10d210 */ /* 0x000fc60007f5e0ff */
[----:B------:R-:W-:Y:S02]  /*23b0*/  IMAD R10, R5, c[0x0][0x1a4], RZ ;  /* 0x00006900050a7a24 */ /* 0x000fe400078e02ff */
[----:B------:R-:W-:Y:S02]  /*23c0*/  @!P6 IMAD.MOV.U32 R239, RZ, RZ, R237 ;  /* 0x000000ffffefe224 */ /* 0x000fe400078e00ed */
[----:B------:R-:W-:Y:S01]  /*23d0*/  @!P4 IMAD.MOV.U32 R11, RZ, RZ, c[0x0][0x1a0] ;  /* 0x00006800ff0bc624 */ /* 0x000fe200078e00ff */
[----:B------:R-:W-:Y:S01]  /*23e0*/  @!P5 IADD3.X R17, R237, R15, R10, P2, !PT ;  /* 0x0000000fed11d210 */ /* 0x000fe200017fe40a */
[----:B------:R-:W-:Y:S02]  /*23f0*/  IMAD.SHL.U32 R89, R9, 0x40, RZ ;  /* 0x0000004009597824 */ /* 0x000fe400078e00ff */
[----:B------:R-:W-:Y:S01]  /*2400*/  @!P4 IMAD.MOV.U32 R8, RZ, RZ, c[0x0][0x1a4] ;  /* 0x00006900ff08c624 */ /* 0x000fe200078e00ff */
[----:B------:R-:W-:Y:S01]  /*2410*/  @!P4 LEA R14, P1, R11, R238, 0x6 ;  /* 0x000000ee0b0ec211 */ /* 0x000fe200078230ff */
[----:B------:R-:W-:Y:S01]  /*2420*/  IMAD.SHL.U32 R233, R233, 0x2, RZ ;  /* 0x00000002e9e97824 */ /* 0x000fe200078e00ff */
[----:B------:R-:W-:Y:S01]  /*2430*/  LOP3.LUT R89, R89, 0xfffffe00, RZ, 0xc0, !PT ;  /* 0xfffffe0059597812 */ /* 0x000fe200078ec0ff */
[----:B------:R-:W-:-:S04]  /*2440*/  DEPBAR.LE SB0, 0x0 ;  /* 0x000080000000791a */ /* 0x000fc80000000000 */
[----:B------:R-:W-:Y:S01]  /*2450*/  BAR.SYNC.DEFER_BLOCKING 0x0 ;  /* 0x0000000000007b1d */ /* 0x000fe20000010000 */
[----:B-1----:R-:W-:Y:S01]  /*2460*/  @!P3 IMAD.MOV.U32 R12, RZ, RZ, c[0x0][0x1a4] ;  /* 0x00006900ff0cb624 */ /* 0x002fe200078e00ff */
[----:B------:R-:W-:Y:S01]  /*2470*/  @!P4 LEA.HI.X R15, R11, R237, R8, 0x6, P1 ;  /* 0x000000ed0b0fc211 */ /* 0x000fe200008f3408 */
[----:B------:R-:W-:Y:S01]  /*2480*/  IMAD R9, R90, 0x400, R89 ;  /* 0x000004005a097824 */ /* 0x000fe200078e0259 */
[----:B------:R-:W-:Y:S01]  /*2490*/  IADD3 R231, R233, 0x8020, RZ ;  /* 0x00008020e9e77810 */ /* 0x000fe20007ffe0ff */
[----:B------:R-:W-:Y:S01]  /*24a0*/  @!P3 IMAD R12, R12, 0x60, RZ ;  /* 0x000000600c0cb824 */ /* 0x000fe200078e02ff */
[----:B------:R-:W-:Y:S01]  /*24b0*/  R2P PR, R7, 0x6 ;  /* 0x0000000607007804 */ /* 0x000fe20000000000 */
[----:B------:R-:W-:Y:S02]  /*24c0*/  IMAD.IADD R234, R6, 0x1, R9 ;  /* 0x0000000106ea7824 */ /* 0x000fe400078e0209 */
[----:B------:R-:W-:Y:S02]  /*24d0*/  @!P3 IMAD.IADD R13, R19, 0x1, R12 ;  /* 0x00000001130db824 */ /* 0x000fe400078e020c */
[----:B------:R-:W-:Y:S01]  /*24e0*/  @!P3 IMAD.MOV.U32 R12, RZ, RZ, R18 ;  /* 0x000000ffff0cb224 */ /* 0x000fe200078e0012 */
[----:B------:R-:W-:Y:S01]  /*24f0*/  SEL R5, R5, 0xffffffe0, !P2 ;  /* 0xffffffe005057807 */ /* 0x000fe20005000000 */
[----:B------:R-:W-:-:S02]  /*2500*/  IMAD.SHL.U32 R234, R234, 0x2, RZ ;  /* 0x00000002eaea7824 */ /* 0x000fc400078e00ff */
[----:B------:R-:W-:Y:S02]  /*2510*/  IMAD.MOV.U32 R7, RZ, RZ, 0x10 ;  /* 0x00000010ff077424 */ /* 0x000fe400078e00ff */
[--C-:B------:R-:W-:Y:S02]  /*2520*/  IMAD R230, R5, 0x2, R234.reuse ;  /* 0x0000000205e67824 */ /* 0x100fe400078e02ea */
[----:B------:R-:W-:Y:S01]  /*2530*/  IMAD R90, R90, 0x10, R93 ;  /* 0x000000105a5a7824 */ /* 0x000fe200078e025d */
[----:B------:R-:W-:Y:S02]  /*2540*/  SEL R7, R7, 0xfffffff0, !P1 ;  /* 0xfffffff007077807 */ /* 0x000fe40004800000 */
[----:B------:R-:W-:Y:S01]  /*2550*/  R2P PR, R0, 0x6 ;  /* 0x0000000600007804 */ /* 0x000fe20000000000 */
[----:B------:R-:W-:Y:S01]  /*2560*/  @P6 STS.128 [R243+0x10000], RZ ;  /* 0x010000fff3006388 */ /* 0x000fe20000000c00 */
[----:B------:R-:W-:Y:S01]  /*2570*/  IADD3 R0, R233, 0x8000, RZ ;  /* 0x00008000e9007810 */ /* 0x000fe20007ffe0ff */
[----:B------:R-:W-:-:S02]  /*2580*/  IMAD R232, R7, 0x2, R234 ;  /* 0x0000000207e87824 */ /* 0x000fc400078e02ea */
[----:B------:R-:W-:Y:S02]  /*2590*/  @P6 STS.128 [R243+0x12000], RZ ;  /* 0x012000fff3006388 */ /* 0x000fe40000000c00 */
[----:B------:R-:W-:Y:S02]  /*25a0*/  IMAD R229, R5, 0x2, R232 ;  /* 0x0000000205e57824 */ /* 0x000fe400078e02e8 */
[----:B------:R-:W-:Y:S04]  /*25b0*/  @P6 STS.128 [R243+0x14000], RZ ;  /* 0x014000fff3006388 */ /* 0x000fe80000000c00 */
[----:B------:R-:W-:Y:S01]  /*25c0*/  @P1 IADD3 R231, R0, -0x20, RZ ;  /* 0xffffffe000e71810 */ /* 0x000fe20007ffe0ff */
[----:B------:R-:W-:Y:S01]  /*25d0*/  @P6 STS.128 [R243+0x16000], RZ ;  /* 0x016000fff3006388 */ /* 0x000fe20000000c00 */
[----:B------:R-:W-:-:S02]  /*25e0*/  IMAD.MOV.U32 R0, RZ, RZ, 0x40 ;  /* 0x00000040ff007424 */ /* 0x000fc400078e00ff */
[C---:B------:R-:W-:Y:S01]  /*25f0*/  IADD3 R223, R231.reuse, 0x800, RZ ;  /* 0x00000800e7df7810 */ /* 0x040fe20007ffe0ff */
[----:B------:R-:W-:Y:S01]  /*2600*/  @!PT LDS RZ, [RZ] ;  /* 0x00000000fffff984 */ /* 0x000fe20000000800 */
[----:B------:R-:W-:Y:S01]  /*2610*/  @!PT LDS RZ, [RZ] ;  /* 0x00000000fffff984 */ /* 0x000fe20000000800 */
[----:B------:R-:W-:Y:S01]  /*2620*/  @!PT LDS RZ, [RZ] ;  /* 0x00000000fffff984 */ /* 0x000fe20000000800 */
[----:B------:R1:W-:Y:S01]  /*2630*/  @!P6 LDGSTS.E.BYPASS.LTC128B.128 [R243+0x10000], [R238.64] ;  /* 0x10000000eef3efae */ /* 0x0003e2000b901d4a */
[----:B------:R-:W-:Y:S02]  /*2640*/  IADD3 R222, R231, 0x1000, RZ ;  /* 0x00001000e7de7810 */ /* 0x000fe40007ffe0ff */
[----:B------:R-:W-:Y:S01]  /*2650*/  SEL R0, R0, 0xffffffc0, !P2 ;  /* 0xffffffc000007807 */ /* 0x000fe20005000000 */
[----:B------:R1:W-:Y:S01]  /*2660*/  @!P6 LDGSTS.E.BYPASS.LTC128B.128 [R243+0x12000], [R238.64+0x80] ;  /* 0x12000080eef3efae */ /* 0x0003e2000b901d4a */
[----:B------:R-:W-:Y:S02]  /*2670*/  ISETP.GT.AND P2, PT, R241, R236, PT ;  /* 0x000000ecf100720c */ /* 0x000fe40003f44270 */
[----:B------:R-:W-:Y:S01]  /*2680*/  IADD3 R221, R231, 0x1800, RZ ;  /* 0x00001800e7dd7810 */ /* 0x000fe20007ffe0ff */
[----:B------:R1:W-:Y:S01]  /*2690*/  @!P6 LDGSTS.E.BYPASS.LTC128B.128 [R243+0x14000], [R238.64+0x100] ;  /* 0x14000100eef3efae */ /* 0x0003e2000b901d4a */
[----:B------:R-:W-:Y:S01]  /*26a0*/  IMAD.IADD R227, R233, 0x1, R0 ;  /* 0x00000001e9e37824 */ /* 0x000fe200078e0200 */
[C---:B------:R-:W-:Y:S01]  /*26b0*/  IADD3 R219, R231.reuse, 0x2000, RZ ;  /* 0x00002000e7db7810 */ /* 0x040fe20007ffe0ff */
[----:B------:R-:W-:Y:S01]  /*26c0*/  IMAD.IADD R220, R0, 0x1, R231 ;  /* 0x0000000100dc7824 */ /* 0x000fe200078e02e7 */
[----:B------:R1:W-:Y:S01]  /*26d0*/  @!P6 LDGSTS.E.BYPASS.LTC128B.128 [R243+0x16000], [R238.64+0x180] ;  /* 0x16000180eef3efae */ /* 0x0003e2000b901d4a */
[----:B------:R-:W-:Y:S01]  /*26e0*/  IMAD.IADD R0, R4, 0x1, -R91 ;  /* 0x0000000104007824 */ /* 0x000fe200078e0a5b */
[----:B------:R-:W-:-:S02]  /*26f0*/  IADD3 R218, R231, 0x2800, RZ ;  /* 0x00002800e7da7810 */ /* 0x000fc40007ffe0ff */
[----:B------:R-:W-:Y:S01]  /*2700*/  @P5 STS.128 [R243+0x10800], RZ ;  /* 0x010800fff3005388 */ /* 0x000fe20000000c00 */
[C---:B------:R-:W-:Y:S02]  /*2710*/  IADD3 R217, R231.reuse, 0x3000, RZ ;  /* 0x00003000e7d97810 */ /* 0x040fe40007ffe0ff */
[C---:B------:R-:W-:Y:S01]  /*2720*/  @!P2 LEA R246, P1, R2.reuse, c[0x0][0x168], 0x1 ;  /* 0x00005a0002f6aa11 */ /* 0x040fe200078208ff */
[----:B------:R-:W-:Y:S01]  /*2730*/  @P5 STS.128 [R243+0x12800], RZ ;  /* 0x012800fff3005388 */ /* 0x000fe20000000c00 */
[C---:B------:R-:W-:Y:S02]  /*2740*/  IADD3 R216, R231.reuse, 0x3800, RZ ;  /* 0x00003800e7d87810 */ /* 0x040fe40007ffe0ff */
[----:B------:R-:W-:Y:S01]  /*2750*/  @!P2 LEA.HI.X R247, R2, c[0x0][0x16c], R165, 0x1, P1 ;  /* 0x00005b0002f7aa11 */ /* 0x000fe200008f0ca5 */
        /* <DEDUP_REMOVED lines=11> */
[C---:B------:R-:W-:Y:S01]  /*2810*/  IADD3 R210, R231.reuse, 0x6800, RZ ;  /* 0x00006800e7d27810 */ /* 0x040fe20007ffe0ff */
[----:B------:R4:W-:Y:S01]  /*2820*/  @!P5 LDGSTS.E.BYPASS.LTC128B.128 [R243+0x12800], [R16.64+0x80] ;  /* 0x1280008010f3dfae */ /* 0x0009e2000b901d4a */
[C---:B------:R-:W-:Y:S02]  /*2830*/  IADD3 R209, R231.reuse, 0x7000, RZ ;  /* 0x00007000e7d17810 */ /* 0x040fe40007ffe0ff */
[----:B------:R-:W-:Y:S01]  /*2840*/  IADD3 R208, R231, 0x7800, RZ ;  /* 0x00007800e7d07810 */ /* 0x000fe20007ffe0ff */
        /* <DEDUP_REMOVED lines=25> */
[----:B------:R-:W1:Y:S04]  /*29e0*/  LDSM.16.M88.4 R64, [R233+0x8800] ;  /* 0x00880000e940783b */ /* 0x000e680000000200 */
[----:B----4-:R-:W4:Y:S04]  /*29f0*/  LDSM.16.M88.4 R16, [R233+0x8000] ;  /* 0x00800000e910783b */ /* 0x010f280000000200 */
[----:B------:R-:W4:Y:S04]  /*2a00*/  LDSM.16.M88.4 R56, [R233+0x9000] ;  /* 0x00900000e938783b */ /* 0x000f280000000200 */
[----:B--2---:R-:W2:Y:S04]  /*2a10*/  LDSM.16.M88.4 R28, [R233+0x9800] ;  /* 0x00980000e91c783b */ /* 0x004ea80000000200 */
[----:B------:R-:W-:Y:S04]  /*2a20*/  LDSM.16.M88.4 R36, [R232] ;  /* 0x00000000e824783b */ /* 0x000fe80000000200 */
[----:B---3--:R-:W3:Y:S04]  /*2a30*/  LDSM.16.M88.4 R24, [R231+0x800] ;  /* 0x00080000e718783b */ /* 0x008ee80000000200 */
[----:B------:R-:W2:Y:S04]  /*2a40*/  LDSM.16.M88.4 R40, [R231] ;  /* 0x00000000e728783b */ /* 0x000ea80000000200 */
[----:B-1----:R-:W1:Y:S04]  /*2a50*/  LDSM.16.M88.4 R12, [R231+0x1000] ;  /* 0x00100000e70c783b */ /* 0x002e680000000200 */
[----:B------:R-:W1:Y:S04]  /*2a60*/  LDSM.16.M88.4 R76, [R231+0x1800] ;  /* 0x00180000e74c783b */ /* 0x000e680000000200 */
[----:B------:R-:W-:Y:S01]  /*2a70*/  LDSM.16.M88.4 R48, [R230] ;  /* 0x00000000e630783b */ /* 0x000fe20000000200 */
[C---:B------:R-:W-:Y:S03]  /*2a80*/  HMMA.16816.F32 R68, R8.reuse, R64, RZ ;  /* 0x000000400844723c */ /* 0x040fe600000018ff */
[----:B------:R-:W-:Y:S04]  /*2a90*/  LDSM.16.M88.4 R72, [R227+0x8800] ;  /* 0x00880000e348783b */ /* 0x000fe80000000200 */
[----:B------:R-:W-:Y:S01]  /*2aa0*/  LDSM.16.M88.4 R44, [R227+0x9000] ;  /* 0x00900000e32c783b */ /* 0x000fe20000000200 */
[C---:B------:R-:W-:Y:S03]  /*2ab0*/  HMMA.16816.F32 R64, R8.reuse, R66, RZ ;  /* 0x000000420840723c */ /* 0x040fe600000018ff */
[----:B------:R-:W-:Y:S04]  /*2ac0*/  LDSM.16.M88.4 R84, [R234+0x2000] ;  /* 0x00200000ea54783b */ /* 0x000fe80000000200 */
[----:B------:R-:W-:Y:S01]  /*2ad0*/  LDSM.16.M88.4 R80, [R233+0xa800] ;  /* 0x00a80000e950783b */ /* 0x000fe20000000200 */
[C---:B----4-:R-:W-:Y:S03]  /*2ae0*/  HMMA.16816.F32 R20, R8.reuse, R16, RZ ;  /* 0x000000100814723c */ /* 0x050fe600000018ff */
[----:B------:R-:W0:Y:S05]  /*2af0*/  LDGDEPBAR ;  /* 0x00000000000079af */ /* 0x000e2a0000000000 */
[C---:B------:R-:W-:Y:S08]  /*2b00*/  HMMA.16816.F32 R60, R8.reuse, R56, RZ ;  /* 0x00000038083c723c */ /* 0x040ff000000018ff */
[C---:B------:R-:W-:Y:S08]  /*2b10*/  HMMA.16816.F32 R16, R8.reuse, R18, RZ ;  /* 0x000000120810723c */ /* 0x040ff000000018ff */
[C---:B------:R-:W-:Y:S08]  /*2b20*/  HMMA.16816.F32 R56, R8.reuse, R58, RZ ;  /* 0x0000003a0838723c */ /* 0x040ff000000018ff */
[C---:B--2---:R-:W-:Y:S08]  /*2b30*/  HMMA.16816.F32 R52, R8.reuse, R28, RZ ;  /* 0x0000001c0834723c */ /* 0x044ff000000018ff */
[----:B------:R-:W-:Y:S01]  /*2b40*/  HMMA.16816.F32 R8, R8, R30, RZ ;  /* 0x0000001e0808723c */ /* 0x000fe200000018ff */
[----:B------:R-:W2:Y:S07]  /*2b50*/  LDSM.16.M88.4 R28, [R227+0x8000] ;  /* 0x00800000e31c783b */ /* 0x000eae0000000200 */
[C---:B---3--:R-:W-:Y:S08]  /*2b60*/  HMMA.16816.F32 R68, R36.reuse, R24, R68 ;  /* 0x000000182444723c */ /* 0x048ff00000001844 */
[C---:B------:R-:W-:Y:S01]  /*2b70*/  HMMA.16816.F32 R64, R36.reuse, R26, R64 ;  /* 0x0000001a2440723c */ /* 0x040fe20000001840 */
[----:B------:R-:W3:Y:S07]  /*2b80*/  LDSM.16.M88.4 R24, [R227+0x9800] ;  /* 0x00980000e318783b */ /* 0x000eee0000000200 */
[C---:B------:R-:W-:Y:S08]  /*2b90*/  HMMA.16816.F32 R20, R36.reuse, R40, R20 ;  /* 0x000000282414723c */ /* 0x040ff00000001814 */
[C---:B------:R-:W-:Y:S01]  /*2ba0*/  HMMA.16816.F32 R16, R36.reuse, R42, R16 ;  /* 0x0000002a2410723c */ /* 0x040fe20000001810 */
[----:B------:R-:W-:Y:S07]  /*2bb0*/  LDSM.16.M88.4 R40, [R220] ;  /* 0x00000000dc28783b */ /* 0x000fee0000000200 */
[C---:B-1----:R-:W-:Y:S08]  /*2bc0*/  HMMA.16816.F32 R60, R36.reuse, R12, R60 ;  /* 0x0000000c243c723c */ /* 0x042ff0000000183c */
[C---:B------:R-:W-:Y:S01]  /*2bd0*/  HMMA.16816.F32 R56, R36.reuse, R14, R56 ;  /* 0x0000000e2438723c */ /* 0x040fe20000001838 */
[----:B------:R-:W1:Y:S07]  /*2be0*/  LDSM.16.M88.4 R12, [R229] ;  /* 0x00000000e50c783b */ /* 0x000e6e0000000200 */
[C---:B------:R-:W-:Y:S08]  /*2bf0*/  HMMA.16816.F32 R52, R36.reuse, R76, R52 ;  /* 0x0000004c2434723c */ /* 0x040ff00000001834 */
        /* <DEDUP_REMOVED lines=14> */
[----:B------:R-:W3:Y:S04]  /*2ce0*/  LDSM.16.M88.4 R24, [R220+0x1800] ;  /* 0x00180000dc18783b */ /* 0x000ee80000000200 */
[----:B------:R-:W3:Y:S03]  /*2cf0*/  LDSM.16.M88.4 R8, [R233+0xa000] ;  /* 0x00a00000e908783b */ /* 0x000ee60000000200 */
[C---:B-1----:R-:W-:Y:S08]  /*2d00*/  HMMA.16816.F32 R20, R12.reuse, R40, R20 ;  /* 0x000000280c14723c */ /* 0x042ff00000001814 */
[C---:B------:R-:W-:Y:S01]  /*2d10*/  HMMA.16816.F32 R16, R12.reuse, R42, R16 ;  /* 0x0000002a0c10723c */ /* 0x040fe20000001810 */
[----:B------:R-:W1:Y:S07]  /*2d20*/  LDSM.16.M88.4 R40, [R231+0x2000] ;  /* 0x00200000e728783b */ /* 0x000e6e0000000200 */
[C---:B----4-:R-:W-:Y:S08]  /*2d30*/  HMMA.16816.F32 R68, R12.reuse, R36, R68 ;  /* 0x000000240c44723c */ /* 0x050ff00000001844 */
[C---:B------:R-:W-:Y:S01]  /*2d40*/  HMMA.16816.F32 R64, R12.reuse, R38, R64 ;  /* 0x000000260c40723c */ /* 0x040fe20000001840 */
[----:B------:R-:W4:Y:S07]  /*2d50*/  LDSM.16.M88.4 R36, [R231+0x2800] ;  /* 0x00280000e724783b */ /* 0x000f2e0000000200 */
[C---:B--2---:R-:W-:Y:S08]  /*2d60*/  HMMA.16816.F32 R60, R12.reuse, R28, R60 ;  /* 0x0000001c0c3c723c */ /* 0x044ff0000000183c */
[C---:B---3--:R-:W-:Y:S08]  /*2d70*/  HMMA.16816.F32 R52, R12.reuse, R24, R52 ;  /* 0x000000180c34723c */ /* 0x048ff00000001834 */
[C---:B------:R-:W-:Y:S01]  /*2d80*/  HMMA.16816.F32 R48, R12.reuse, R26, R48 ;  /* 0x0000001a0c30723c */ /* 0x040fe20000001830 */
[----:B------:R-:W2:Y:S07]  /*2d90*/  LDSM.16.M88.4 R24, [R231+0x3800] ;  /* 0x00380000e718783b */ /* 0x000eae0000000200 */
[----:B------:R-:W-:Y:S01]  /*2da0*/  HMMA.16816.F32 R56, R12, R30, R56 ;  /* 0x0000001e0c38723c */ /* 0x000fe20000001838 */
[----:B------:R-:W3:Y:S04]  /*2db0*/  LDSM.16.M88.4 R28, [R231+0x3000] ;  /* 0x00300000e71c783b */ /* 0x000ee80000000200 */
[----:B------:R-:W-:Y:S03]  /*2dc0*/  LDSM.16.M88.4 R12, [R230+0x2000] ;  /* 0x00200000e60c783b */ /* 0x000fe60000000200 */
[C---:B------:R-:W-:Y:S08]  /*2dd0*/  HMMA.16816.F32 R20, R84.reuse, R8, R20 ;  /* 0x000000085414723c */ /* 0x040ff00000001814 */
[C---:B------:R-:W-:Y:S01]  /*2de0*/  HMMA.16816.F32 R16, R84.reuse, R10, R16 ;  /* 0x0000000a5410723c */ /* 0x040fe20000001810 */
[----:B------:R-:W1:Y:S07]  /*2df0*/  LDSM.16.M88.4 R8, [R227+0xa000] ;  /* 0x00a00000e308783b */ /* 0x000e6e0000000200 */
[C---:B------:R-:W-:Y:S08]  /*2e00*/  HMMA.16816.F32 R68, R84.reuse, R80, R68 ;  /* 0x000000505444723c */ /* 0x040ff00000001844 */
[C---:B------:R-:W-:Y:S08]  /*2e10*/  HMMA.16816.F32 R64, R84.reuse, R82, R64 ;  /* 0x000000525440723c */ /* 0x040ff00000001840 */
[C---:B------:R-:W-:Y:S08]  /*2e20*/  HMMA.16816.F32 R52, R84.reuse, R72, R52 ;  /* 0x000000485434723c */ /* 0x040ff00000001834 */
[C---:B------:R-:W-:Y:S01]  /*2e30*/  HMMA.16816.F32 R48, R84.reuse, R74, R48 ;  /* 0x0000004a5430723c */ /* 0x040fe20000001830 */
[----:B------:R-:W2:Y:S07]  /*2e40*/  LDSM.16.M88.4 R72, [R227+0xa800] ;  /* 0x00a80000e348783b */ /* 0x000eae0000000200 */
[C---:B------:R-:W-:Y:S08]  /*2e50*/  HMMA.16816.F32 R60, R84.reuse, R76, R60 ;  /* 0x0000004c543c723c */ /* 0x040ff0000000183c */
[----:B------:R-:W-:Y:S08]  /*2e60*/  HMMA.16816.F32 R56, R84, R78, R56 ;  /* 0x0000004e5438723c */ /* 0x000ff00000001838 */
[C---:B-1----:R-:W-:Y:S08]  /*2e70*/  HMMA.16816.F32 R20, R44.reuse, R40, R20 ;  /* 0x000000282c14723c */ /* 0x042ff00000001814 */
[C---:B------:R-:W-:Y:S01]  /*2e80*/  HMMA.16816.F32 R16, R44.reuse, R42, R16 ;  /* 0x0000002a2c10723c */ /* 0x040fe20000001810 */
[----:B------:R-:W1:Y:S07]  /*2e90*/  LDSM.16.M88.4 R40, [R227+0xb000] ;  /* 0x00b00000e328783b */ /* 0x000e6e0000000200 */
[C---:B----4-:R-:W-:Y:S08]  /*2ea0*/  HMMA.16816.F32 R68, R44.reuse, R36, R68 ;  /* 0x000000242c44723c */ /* 0x050ff00000001844 */
        /* <DEDUP_REMOVED lines=14> */
[----:B------:R-:W4:Y:S07]  /*2f90*/  LDSM.16.M88.4 R72, [R220+0x3800] ;  /* 0x00380000dc48783b */ /* 0x000f2e0000000200 */
[C---:B-1----:R-:W-:Y:S08]  /*2fa0*/  HMMA.16816.F32 R60, R12.reuse, R40, R60 ;  /* 0x000000280c3c723c */ /* 0x042ff0000000183c */
[C---:B------:R-:W-:Y:S01]  /*2fb0*/  HMMA.16816.F32 R76, R12.reuse, R42, R56 ;  /* 0x0000002a0c4c723c */ /* 0x040fe20000001838 */
[----:B------:R-:W-:Y:S04]  /*2fc0*/  LDSM.16.M88.4 R56, [R234+0x4000] ;  /* 0x00400000ea38783b */ /* 0x000fe80000000200 */
[----:B------:R-:W1:Y:S03]  /*2fd0*/  LDSM.16.M88.4 R40, [R233+0xc000] ;  /* 0x00c00000e928783b */ /* 0x000e660000000200 */
[C---:B--2---:R-:W-:Y:S08]  /*2fe0*/  HMMA.16816.F32 R52, R12.reuse, R24, R52 ;  /* 0x000000180c34723c */ /* 0x044ff00000001834 */
[----:B------:R-:W-:Y:S01]  /*2ff0*/  HMMA.16816.F32 R48, R12, R26, R48 ;  /* 0x0000001a0c30723c */ /* 0x000fe20000001830 */
[----:B------:R-:W2:Y:S04]  /*3000*/  LDSM.16.M88.4 R12, [R233+0xc800] ;  /* 0x00c80000e90c783b */ /* 0x000ea80000000200 */
[----:B------:R-:W-:Y:S03]  /*3010*/  LDSM.16.M88.4 R24, [R231+0x4000] ;  /* 0x00400000e718783b */ /* 0x000fe60000000200 */
[C---:B---3--:R-:W-:Y:S08]  /*3020*/  HMMA.16816.F32 R20, R36.reuse, R28, R20 ;  /* 0x0000001c2414723c */ /* 0x048ff00000001814 */
[C---:B------:R-:W-:Y:S01]  /*3030*/  HMMA.16816.F32 R16, R36.reuse, R30, R16 ;  /* 0x0000001e2410723c */ /* 0x040fe20000001810 */
[----:B------:R-:W-:Y:S07]  /*3040*/  LDSM.16.M88.4 R28, [R232+0x4000] ;  /* 0x00400000e81c783b */ /* 0x000fee0000000200 */
        /* <DEDUP_REMOVED lines=21> */
[----:B------:R-:W-:Y:S03]  /*31a0*/  LDSM.16.M88.4 R56, [R229+0x4000] ;  /* 0x00400000e538783b */ /* 0x000fe60000000200 */
[C---:B------:R-:W-:Y:S08]  /*31b0*/  HMMA.16816.F32 R20, R28.reuse, R24, R20 ;  /* 0x000000181c14723c */ /* 0x040ff00000001814 */
[C---:B------:R-:W-:Y:S01]  /*31c0*/  HMMA.16816.F32 R16, R28.reuse, R26, R16 ;  /* 0x0000001a1c10723c */ /* 0x040fe20000001810 */
[----:B------:R-:W3:Y:S07]  /*31d0*/  LDSM.16.M88.4 R24, [R230+0x4000] ;  /* 0x00400000e618783b */ /* 0x000eee0000000200 */
[C---:B------:R-:W-:Y:S08]  /*31e0*/  HMMA.16816.F32 R68, R28.reuse, R44, R68 ;  /* 0x0000002c1c44723c */ /* 0x040ff00000001844 */
[C---:B------:R-:W-:Y:S01]  /*31f0*/  HMMA.16816.F32 R64, R28.reuse, R46, R64 ;  /* 0x0000002e1c40723c */ /* 0x040fe20000001840 */
[----:B------:R-:W4:Y:S07]  /*3200*/  LDSM.16.M88.4 R44, [R227+0xc800] ;  /* 0x00c80000e32c783b */ /* 0x000f2e0000000200 */
[C---:B-1----:R-:W-:Y:S08]  /*3210*/  HMMA.16816.F32 R60, R28.reuse, R40, R60 ;  /* 0x000000281c3c723c */ /* 0x042ff0000000183c */
[C---:B------:R-:W-:Y:S01]  /*3220*/  HMMA.16816.F32 R76, R28.reuse, R42, R76 ;  /* 0x0000002a1c4c723c */ /* 0x040fe2000000184c */
[----:B------:R-:W1:Y:S07]  /*3230*/  LDSM.16.M88.4 R40, [R227+0xd800] ;  /* 0x00d80000e328783b */ /* 0x000e6e0000000200 */
[C---:B--2---:R-:W-:Y:S01]  /*3240*/  HMMA.16816.F32 R72, R28.reuse, R12, R52 ;  /* 0x0000000c1c48723c */ /* 0x044fe20000001834 */
[----:B------:R-:W2:Y:S07]  /*3250*/  LDSM.16.M88.4 R52, [R220+0x4000] ;  /* 0x00400000dc34783b */ /* 0x000eae0000000200 */
[----:B------:R-:W-:Y:S01]  /*3260*/  HMMA.16816.F32 R48, R28, R14, R48 ;  /* 0x0000000e1c30723c */ /* 0x000fe20000001830 */
[----:B------:R-:W1:Y:S04]  /*3270*/  LDSM.16.M88.4 R12, [R220+0x4800] ;  /* 0x00480000dc0c783b */ /* 0x000e680000000200 */
[----:B------:R-:W-:Y:S03]  /*3280*/  LDSM.16.M88.4 R28, [R220+0x5800] ;  /* 0x00580000dc1c783b */ /* 0x000fe60000000200 */
[C---:B---3--:R-:W-:Y:S08]  /*3290*/  HMMA.16816.F32 R20, R24.reuse, R8, R20 ;  /* 0x000000081814723c */ /* 0x048ff00000001814 */
[C---:B------:R-:W-:Y:S01]  /*32a0*/  HMMA.16816.F32 R16, R24.reuse, R10, R16 ;  /* 0x0000000a1810723c */ /* 0x040fe20000001810 */
[----:B------:R-:W3:Y:S07]  /*32b0*/  LDSM.16.M88.4 R8, [R220+0x5000] ;  /* 0x00500000dc08783b */ /* 0x000eee0000000200 */
[C---:B----4-:R-:W-:Y:S08]  /*32c0*/  HMMA.16816.F32 R68, R24.reuse, R44, R68 ;  /* 0x0000002c1844723c */ /* 0x050ff00000001844 */
        /* <DEDUP_REMOVED lines=11> */
[----:B------:R-:W-:Y:S07]  /*3380*/  LDSM.16.M88.4 R52, [R232+0x6000] ;  /* 0x00600000e834783b */ /* 0x000fee0000000200 */
[C---:B------:R-:W-:Y:S08]  /*3390*/  HMMA.16816.F32 R68, R56.reuse, R12, R68 ;  /* 0x0000000c3844723c */ /* 0x040ff00000001844 */
        /* <DEDUP_REMOVED lines=10> */
[----:B------:R-:W4:Y:S04]  /*3440*/  LDSM.16.M88.4 R28, [R231+0x6800] ;  /* 0x00680000e71c783b */ /* 0x000f280000000200 */
        /* <DEDUP_REMOVED lines=25> */
[----:B------:R-:W-:Y:S07]  /*35e0*/  LDSM.16.M88.4 R52, [R220+0x6800] ;  /* 0x00680000dc34783b */ /* 0x000fee0000000200 */
[C---:B---3--:R-:W-:Y:S08]  /*35f0*/  HMMA.16816.F32 R68, R40.reuse, R8, R68 ;  /* 0x000000082844723c */ /* 0x048ff00000001844 */
[----:B------:R-:W-:Y:S01]  /*3600*/  HMMA.16816.F32 R64, R40, R10, R64 ;  /* 0x0000000a2840723c */ /* 0x000fe20000001840 */
[----:B------:R-:W3:Y:S01]  /*3610*/  LDSM.16.M88.4 R8, [R220+0x7800] ;  /* 0x00780000dc08783b */ /* 0x000ee20000000200 */
[----:B------:R-:W-:-:S06]  /*3620*/  DEPBAR.LE SB0, 0x0 ;  /* 0x000080000000791a */ /* 0x000fcc0000000000 */
[C---:B-1----:R-:W-:Y:S07]  /*3630*/  HMMA.16816.F32 R60, R40.reuse, R24, R60 ;  /* 0x00000018283c723c */ /* 0x042fee000000183c */
[----:B------:R-:W-:Y:S01]  /*3640*/  SHF.R.S32.HI R25, RZ, 0x1f, R0 ;  /* 0x0000001fff197819 */ /* 0x000fe20000011400 */
[----:B------:R-:W-:Y:S03]  /*3650*/  HMMA.16816.F32 R72, R40, R44, R72 ;  /* 0x0000002c2848723c */ /* 0x000fe60000001848 */
[----:B------:R-:W-:-:S05]  /*3660*/  LEA.HI R0, R25, R0, RZ, 0x2 ;  /* 0x0000000019007211 */ /* 0x000fca00078f10ff */
[C---:B------:R-:W-:Y:S08]  /*3670*/  HMMA.16816.F32 R76, R40.reuse, R26, R76 ;  /* 0x0000001a284c723c */ /* 0x040ff0000000184c */
[----:B------:R-:W-:Y:S08]  /*3680*/  HMMA.16816.F32 R48, R40, R46, R48 ;  /* 0x0000002e2830723c */ /* 0x000ff00000001830 */
[C---:B--2---:R-:W-:Y:S07]  /*3690*/  HMMA.16816.F32 R60, R28.reuse, R12, R60 ;  /* 0x0000000c1c3c723c */ /* 0x044fee000000183c */
[----:B------:R-:W-:Y:S01]  /*36a0*/  SHF.R.S32.HI R13, RZ, 0x2, R0 ;  /* 0x00000002ff0d7819 */ /* 0x000fe20000011400 */
[----:B---3--:R-:W-:Y:S01]  /*36b0*/  HMMA.16816.F32 R72, R28, R8, R72 ;  /* 0x000000081c48723c */ /* 0x008fe20000001848 */
[----:B------:R-:W-:-:S02]  /*36c0*/  LOP3.LUT R0, R6, R89, RZ, 0xfc, !PT ;  /* 0x0000005906007212 */ /* 0x000fc400078efcff */
[----:B------:R-:W-:-:S04]  /*36d0*/  IADD3 R13, R90, 0x1, R13 ;  /* 0x000000015a0d7810 */ /* 0x000fc80007ffe00d */
[----:B------:R-:W-:Y:S01]  /*36e0*/  IADD3 R13, R88, R13, -R92 ;  /* 0x0000000d580d7210 */ /* 0x000fe20007ffe85c */
[----:B------:R-:W-:Y:S03]  /*36f0*/  HMMA.16816.F32 R20, R28, R36, R20 ;  /* 0x000000241c14723c */ /* 0x000fe60000001814 */
[----:B------:R-:W-:-:S04]  /*3700*/  IADD3 R167, R13, c[0x0][0x2e8], RZ ;  /* 0x0000ba000da77a10 */ /* 0x000fc80007ffe0ff */
[C---:B------:R-:W-:Y:S01]  /*3710*/  IADD3 R9, R167.reuse, 0x8, RZ ;  /* 0x00000008a7097810 */ /* 0x040fe20007ffe0ff */
[----:B------:R-:W-:Y:S01]  /*3720*/  HMMA.16816.F32 R16, R28, R38, R16 ;  /* 0x000000261c10723c */ /* 0x000fe20000001810 */
[-C--:B------:R-:W-:Y:S02]  /*3730*/  IMNMX R167, R167, R88.reuse, PT ;  /* 0x00000058a7a77217 */ /* 0x080fe40003800200 */
[----:B------:R-:W-:-:S05]  /*3740*/  IMNMX R166, R9, R88, PT ;  /* 0x0000005809a67217 */ /* 0x000fca0003800200 */
[C---:B------:R-:W-:Y:S08]  /*3750*/  HMMA.16816.F32 R68, R28.reuse, R52, R68 ;  /* 0x000000341c44723c */ /* 0x040ff00000001844 */
[C---:B------:R-:W-:Y:S08]  /*3760*/  HMMA.16816.F32 R64, R28.reuse, R54, R64 ;  /* 0x000000361c40723c */ /* 0x040ff00000001840 */
[C---:B------:R-:W-:Y:S08]  /*3770*/  HMMA.16816.F32 R76, R28.reuse, R14, R76 ;  /* 0x0000000e1c4c723c */ /* 0x040ff0000000184c */
[----:B------:R-:W-:Y:S01]  /*3780*/  HMMA.16816.F32 R48, R28, R10, R48 ;  /* 0x0000000a1c30723c */ /* 0x000fe20000001830 */
[----:B------:R-:W-:Y:S06]  /*3790*/  BAR.SYNC.DEFER_BLOCKING 0x0 ;  /* 0x0000000000007b1d */ /* 0x000fec0000010000 */
[----:B------:R-:W-:Y:S01]  /*37a0*/  @!UPT UIADD3 URZ, URZ, URZ, URZ ;  /* 0x0000003f3f3ff290 */ /* 0x000fe2000fffe03f */
[----:B------:R-:W-:Y:S11]  /*37b0*/  @!P2 BRA `(.L_x_3550) ;  /* 0x000006000000a947 */ /* 0x000ff60003800000 */
[----:B------:R-:W-:Y:S05]  /*37c0*/  @!P0 BRA `(.L_x_3551) ;  /* 0x0000039000008947 */ /* 0x000fea0003800000 */
[----:B------:R-:W1:Y:S01]  /*37d0*/  I2F.RP R6, UR6 ;  /* 0x0000000600067d06 */ /* 0x000e620008209400 */
[----:B------:R-:W-:-:S02]  /*37e0*/  IADD3 R12, R3, -0x40, RZ ;  /* 0xffffffc0030c7810 */ /* 0x000fc40007ffe0ff */
[----:B------:R-:W-:Y:S02]  /*37f0*/  IABS R11, R3 ;  /* 0x00000003000b7213 */ /* 0x000fe40000000000 */
[----:B------:R-:W-:Y:S02]  /*3800*/  IABS R9, R12 ;  /* 0x0000000c00097213 */ /* 0x000fe40000000000 */
[----:B------:R-:W-:-:S04]  /*3810*/  LOP3.LUT R12, R12, c[0x0][0x2d0], RZ, 0x3c, !PT ;  /* 0x0000b4000c0c7a12 */ /* 0x000fc800078e3cff */
[----:B------:R-:W-:Y:S01]  /*3820*/  ISETP.GE.AND P1, PT, R12, RZ, PT ;  /* 0x000000ff0c00720c */ /* 0x000fe20003f26270 */
        /* <DEDUP_REMOVED lines=8> */
[----:B------:R-:W-:-:S04]  /*38b0*/  IMAD.HI.U32 R10, R10, R9, RZ ;  /* 0x000000090a0a7227 */ /* 0x000fc800078e00ff */
[----:B------:R-:W-:Y:S02]  /*38c0*/  IMAD.MOV R6, RZ, RZ, -R10 ;  /* 0x000000ffff067224 */ /* 0x000fe400078e0a0a */
        /* <DEDUP_REMOVED lines=9> */
[----:B------:R-:W-:Y:S02]  /*3960*/  LOP3.LUT R6, R3, c[0x0][0x2d0], RZ, 0x3c, !PT ;  /* 0x0000b40003067a12 */ /* 0x000fe400078e3cff */
[----:B------:R-:W-:-:S02]  /*3970*/  @!P2 IADD3 R10, R10, 0x1, RZ ;  /* 0x000000010a0aa810 */ /* 0x000fc40007ffe0ff */
[----:B------:R-:W-:Y:S02]  /*3980*/  ISETP.GE.AND P3, PT, R6, RZ, PT ;  /* 0x000000ff0600720c */ /* 0x000fe40003f66270 */
[----:B------:R-:W-:Y:S02]  /*3990*/  @!P4 IADD3 R13, R13, 0x1, RZ ;  /* 0x000000010d0dc810 */ /* 0x000fe40007ffe0ff */
[----:B------:R-:W-:Y:S02]  /*39a0*/  ISETP.NE.AND P2, PT, RZ, c[0x0][0x2d0], PT ;  /* 0x0000b400ff007a0c */ /* 0x000fe40003f45270 */
[----:B------:R-:W-:Y:S02]  /*39b0*/  @P5 IADD3 R10, R10, 0x1, RZ ;  /* 0x000000010a0a5810 */ /* 0x000fe40007ffe0ff */
[----:B------:R-:W-:Y:S02]  /*39c0*/  @P6 IADD3 R13, R13, 0x1, RZ ;  /* 0x000000010d0d6810 */ /* 0x000fe40007ffe0ff */
[----:B------:R-:W-:Y:S01]  /*39d0*/  LOP3.LUT R6, RZ, c[0x0][0x2d0], RZ, 0x33, !PT ;  /* 0x0000b400ff067a12 */ /* 0x000fe200078e33ff */
[----:B------:R-:W-:-:S02]  /*39e0*/  @!P1 IMAD.MOV R10, RZ, RZ, -R10 ;  /* 0x000000ffff0a9224 */ /* 0x000fc400078e0a0a */
[----:B------:R-:W-:-:S04]  /*39f0*/  @!P3 IADD3 R13, -R13, RZ, RZ ;  /* 0x000000ff0d0db210 */ /* 0x000fc80007ffe1ff */
[C---:B------:R-:W-:Y:S02]  /*3a00*/  SEL R9, R6.reuse, R13, !P2 ;  /* 0x0000000d06097207 */ /* 0x040fe40005000000 */
[----:B------:R-:W-:-:S03]  /*3a10*/  SEL R6, R6, R10, !P2 ;  /* 0x0000000a06067207 */ /* 0x000fc60005000000 */
[----:B------:R-:W-:-:S04]  /*3a20*/  IMAD.WIDE R24, R9, 0x4, R244 ;  /* 0x0000000409187825 */ /* 0x000fc800078e02f4 */
[----:B------:R-:W-:Y:S01]  /*3a30*/  IMAD.WIDE R14, R6, 0x4, R244 ;  /* 0x00000004060e7825 */ /* 0x000fe200078e02f4 */
[----:B------:R-:W2:Y:S04]  /*3a40*/  LDG.E R11, [R24.64] ;  /* 0x0000000a180b7981 */ /* 0x000ea8000c1e1900 */
[----:B------:R-:W2:Y:S01]  /*3a50*/  LDG.E R10, [R14.64] ;  /* 0x0000000a0e0a7981 */ /* 0x000ea2000c1e1900 */
[----:B------:R-:W-:Y:S01]  /*3a60*/  IMAD.IADD R6, R9, 0x1, -R6 ;  /* 0x0000000109067824 */ /* 0x000fe200078e0a06 */
[----:B------:R-:W-:-:S05]  /*3a70*/  MOV R9, 0x40 ;  /* 0x0000004000097802 */ /* 0x000fca0000000f00 */
[----:B------:R-:W-:-:S04]  /*3a80*/  IMAD R9, R6, c[0x0][0x2d0], -R9 ;  /* 0x0000b40006097a24 */ /* 0x000fc800078e0a09 */
[----:B------:R-:W-:Y:S01]  /*3a90*/  IMAD.WIDE.U32 R12, R9, c[0x0][0x198], RZ ;  /* 0x00006600090c7a25 */ /* 0x000fe200078e00ff */
[----:B------:R-:W-:-:S05]  /*3aa0*/  SHF.R.S32.HI R6, RZ, 0x1f, R9 ;  /* 0x0000001fff067819 */ /* 0x000fca0000011409 */
[----:B------:R-:W-:-:S04]  /*3ab0*/  IMAD R6, R6, c[0x0][0x198], RZ ;  /* 0x0000660006067a24 */ /* 0x000fc800078e02ff */
[----:B------:R-:W-:-:S04]  /*3ac0*/  IMAD R6, R9, c[0x0][0x19c], R6 ;  /* 0x0000670009067a24 */ /* 0x000fc800078e0206 */
[----:B------:R-:W-:Y:S02]  /*3ad0*/  IMAD.IADD R13, R13, 0x1, R6 ;  /* 0x000000010d0d7824 */ /* 0x000fe400078e0206 */
[----:B--2---:R-:W-:-:S05]  /*3ae0*/  IMAD.IADD R10, R10, 0x1, -R11 ;  /* 0x000000010a0a7824 */ /* 0x004fca00078e0a0b */
[----:B------:R-:W-:-:S05]  /*3af0*/  SHF.R.S32.HI R8, RZ, 0x1f, R10 ;  /* 0x0000001fff087819 */ /* 0x000fca000001140a */
[----:B------:R-:W-:-:S04]  /*3b00*/  IMAD R9, R8, c[0x0][0x180], RZ ;  /* 0x0000600008097a24 */ /* 0x000fc800078e02ff */
[C---:B------:R-:W-:Y:S02]  /*3b10*/  IMAD R9, R10.reuse, c[0x0][0x184], R9 ;  /* 0x000061000a097a24 */ /* 0x040fe400078e0209 */
[----:B------:R-:W-:-:S04]  /*3b20*/  IMAD.WIDE.U32 R10, R10, c[0x0][0x180], R12 ;  /* 0x000060000a0a7a25 */ /* 0x000fc800078e000c */
[----:B------:R-:W-:Y:S01]  /*3b30*/  IMAD.MOV.U32 R8, RZ, RZ, R10 ;  /* 0x000000ffff087224 */ /* 0x000fe200078e000a */
[----:B------:R-:W-:Y:S01]  /*3b40*/  IADD3 R6, R11, R9, RZ ;  /* 0x000000090b067210 */ /* 0x000fe20007ffe0ff */
[----:B------:R-:W-:Y:S05]  /*3b50*/  BRA `(.L_x_3552) ;  /* 0x0000004000007947 */ /* 0x000fea0003800000 */
.L_x_3551:
[----:B------:R-:W-:-:S04]  /*3b60*/  ULEA UR4, -UR8, URZ, 0x6 ;  /* 0x0000003f08047291 */ /* 0x000fc8000f8e313f */
[----:B------:R-:W-:Y:S02]  /*3b70*/  USHF.R.S32.HI UR5, URZ, 0x1f, UR4 ;  /* 0x0000001f3f057899 */ /* 0x000fe40008011404 */
[----:B------:R-:W-:-:S04]  /*3b80*/  MOV R8, UR4 ;  /* 0x0000000400087c02 */ /* 0x000fc80008000f00 */
[----:B------:R-:W-:Y:S02]  /*3b90*/  MOV R6, UR5 ;  /* 0x0000000500067c02 */ /* 0x000fe40008000f00 */
.L_x_3552:
        /* <DEDUP_REMOVED lines=34> */
.L_x_3550:
[----:B------:R-:W-:Y:S02]  /*3dc0*/  IMAD.SHL.U32 R200, R4, 0x2, RZ ;  /* 0x0000000204c87824 */ /* 0x000fe400078e00ff */
[----:B------:R-:W-:-:S03]  /*3dd0*/  IMAD.SHL.U32 R228, R0, 0x2, RZ ;  /* 0x0000000200e47824 */ /* 0x000fc600078e00ff */
[----:B------:R-:W-:Y:S01]  /*3de0*/  LOP3.LUT R200, R200, 0x6, RZ, 0xc0, !PT ;  /* 0x00000006c8c87812 */ /* 0x000fe200078ec0ff */
[--C-:B------:R-:W-:Y:S01]  /*3df0*/  IMAD R226, R7, 0x2, R228.reuse ;  /* 0x0000000207e27824 */ /* 0x100fe200078e02e4 */
[----:B------:R-:W-:Y:S01]  /*3e00*/  LDSM.16.MT88.4 R100, [R228+0x14000] ;  /* 0x01400000e464783b */ /* 0x000fe20000004200 */
[----:B------:R-:W-:Y:S02]  /*3e10*/  IMAD R225, R5, 0x2, R228 ;  /* 0x0000000205e17824 */ /* 0x000fe400078e02e4 */
[----:B------:R-:W-:Y:S01]  /*3e20*/  IMAD.IADD R3, R3, 0x1, R200 ;  /* 0x0000000103037824 */ /* 0x000fe200078e02c8 */
[----:B------:R-:W-:Y:S01]  /*3e30*/  LDSM.16.MT88.4 R108, [R226+0x14000] ;  /* 0x01400000e26c783b */ /* 0x000fe20000004200 */
[----:B------:R-:W-:-:S03]  /*3e40*/  IMAD R224, R5, 0x2, R226 ;  /* 0x0000000205e07824 */ /* 0x000fc600078e02e2 */
[C---:B------:R-:W-:Y:S01]  /*3e50*/  IADD3 R6, R3.reuse, 0x1, RZ ;  /* 0x0000000103067810 */ /* 0x040fe20007ffe0ff */
[----:B------:R-:W-:Y:S01]  /*3e60*/  LDSM.16.MT88.4 R52, [R225+0x10000] ;  /* 0x01000000e134783b */ /* 0x000fe20000004200 */
[C---:B------:R-:W-:Y:S02]  /*3e70*/  IADD3 R4, R3.reuse, 0x8, RZ ;  /* 0x0000000803047810 */ /* 0x040fe40007ffe0ff */
[CC--:B------:R-:W-:Y:S01]  /*3e80*/  ISETP.GE.AND P2, PT, R6.reuse, R167.reuse, PT ;  /* 0x000000a70600720c */ /* 0x0c0fe20003f46270 */
[----:B------:R-:W-:Y:S01]  /*3e90*/  LDSM.16.MT88.4 R84, [R225+0x12000] ;  /* 0x01200000e154783b */ /* 0x000fe20000004200 */
[----:B------:R-:W-:Y:S02]  /*3ea0*/  ISETP.GE.AND P5, PT, R6, R166, PT ;  /* 0x000000a60600720c */ /* 0x000fe40003fa6270 */
[----:B------:R-:W-:Y:S01]  /*3eb0*/  IADD3 R6, R3, 0x9, RZ ;  /* 0x0000000903067810 */ /* 0x000fe20007ffe0ff */
[----:B------:R-:W-:Y:S01]  /*3ec0*/  LDSM.16.MT88.4 R92, [R224+0x12000] ;  /* 0x01200000e05c783b */ /* 0x000fe20000004200 */
[----:B------:R-:W-:-:S02]  /*3ed0*/  ISETP.GE.AND P1, PT, R4, R167, PT ;  /* 0x000000a70400720c */ /* 0x000fc40003f26270 */
[C---:B------:R-:W-:Y:S01]  /*3ee0*/  ISETP.GE.AND P6, PT, R6.reuse, R167, PT ;  /* 0x000000a70600720c */ /* 0x040fe20003fc6270 */
[----:B------:R-:W-:Y:S01]  /*3ef0*/  LDSM.16.MT88.4 R116, [R225+0x14000] ;  /* 0x01400000e174783b */ /* 0x000fe20000004200 */
[-C--:B------:R-:W-:Y:S02]  /*3f00*/  ISETP.GE.AND P4, PT, R6, R166.reuse, PT ;  /* 0x000000a60600720c */ /* 0x080fe40003f86270 */
[C---:B------:R-:W-:Y:S01]  /*3f10*/  IADD3 R6, R3.reuse, 0x11, RZ ;  /* 0x0000001103067810 */ /* 0x040fe20007ffe0ff */
        /* <DEDUP_REMOVED lines=9> */
[----:B------:R-:W-:Y:S01]  /*3fb0*/  LDSM.16.MT88.4 R144, [R225+0x16000] ;  /* 0x01600000e190783b */ /* 0x000fe20000004200 */
[C---:B------:R-:W-:Y:S02]  /*3fc0*/  ISETP.GE.AND P1, PT, R4.reuse, R167, PT ;  /* 0x000000a70400720c */ /* 0x040fe40003f26270 */
[----:B------:R-:W-:Y:S02]  /*3fd0*/  ISETP.GE.AND P3, PT, R4, R166, PT ;  /* 0x000000a60400720c */ /* 0x000fe40003f66270 */
[----:B------:R-:W-:-:S02]  /*3fe0*/  IADD3 R4, R3, 0x18, RZ ;  /* 0x0000001803047810 */ /* 0x000fc40007ffe0ff */
[----:B------:R-:W-:Y:S02]  /*3ff0*/  FSEL R25, R69, -INF , !P6 ;  /* 0xff80000045197808 */ /* 0x000fe40007000000 */
[----:B------:R-:W-:Y:S02]  /*4000*/  ISETP.GE.AND P6, PT, R3, R167, PT ;  /* 0x000000a70300720c */ /* 0x000fe40003fc6270 */
[----:B------:R-:W-:Y:S02]  /*4010*/  FSEL R41, R19, -INF , !P4 ;  /* 0xff80000013297808 */ /* 0x000fe40006000000 */
[----:B------:R-:W-:Y:S02]  /*4020*/  FSEL R27, R68, -INF , !P1 ;  /* 0xff800000441b7808 */ /* 0x000fe40004800000 */
[----:B-1----:R-:W-:Y:S02]  /*4030*/  FSEL R13, R70, -INF , !P3 ;  /* 0xff800000460d7808 */ /* 0x002fe40005800000 */
        /* <DEDUP_REMOVED lines=8> */
[----:B------:R-:W-:Y:S01]  /*40c0*/  FSEL R19, R64, -INF , !P1 ;  /* 0xff80000040137808 */ /* 0x000fe20004800000 */
[----:B------:R-:W-:Y:S01]  /*40d0*/  LDSM.16.MT88.4 R68, [R228+0x12000] ;  /* 0x01200000e444783b */ /* 0x000fe20000004200 */
[----:B------:R-:W-:Y:S02]  /*40e0*/  FSEL R9, R66, -INF , !P3 ;  /* 0xff80000042097808 */ /* 0x000fe40005800000 */
[-C--:B------:R-:W-:Y:S02]  /*40f0*/  ISETP.GE.AND P4, PT, R4, R166.reuse, PT ;  /* 0x000000a60400720c */ /* 0x080fe40003f86270 */
[C---:B------:R-:W-:Y:S02]  /*4100*/  ISETP.GE.AND P1, PT, R6.reuse, R167, PT ;  /* 0x000000a70600720c */ /* 0x040fe40003f26270 */
[----:B------:R-:W-:-:S02]  /*4110*/  ISETP.GE.AND P3, PT, R6, R166, PT ;  /* 0x000000a60600720c */ /* 0x000fc40003f66270 */
[----:B------:R-:W-:Y:S02]  /*4120*/  FMNMX.FTZ R6, R20, R21, !PT ;  /* 0x0000001514067209 */ /* 0x000fe40007810000 */
[----:B------:R-:W-:Y:S02]  /*4130*/  FSEL R17, R67, -INF , !P4 ;  /* 0xff80000043117808 */ /* 0x000fe40006000000 */
[----:B------:R-:W-:Y:S02]  /*4140*/  FMNMX.FTZ R6, R39, R6, !PT ;  /* 0x0000000627067209 */ /* 0x000fe40007810000 */
[----:B------:R-:W-:Y:S02]  /*4150*/  ISETP.GE.AND P4, PT, R3, R166, PT ;  /* 0x000000a60300720c */ /* 0x000fe40003f86270 */
[----:B------:R-:W-:Y:S02]  /*4160*/  FSEL R23, R23, -INF , !P5 ;  /* 0xff80000017177808 */ /* 0x000fe40006800000 */
[----:B------:R-:W-:-:S02]  /*4170*/  FMNMX.FTZ R12, R37, R6, !PT ;  /* 0x00000006250c7209 */ /* 0x000fc40007810000 */
[----:B------:R-:W-:Y:S02]  /*4180*/  FSEL R22, R22, -INF , !P4 ;  /* 0xff80000016167808 */ /* 0x000fe40006000000 */
[----:B------:R-:W-:Y:S02]  /*4190*/  FMNMX.FTZ R12, R27, R12, !PT ;  /* 0x0000000c1b0c7209 */ /* 0x000fe40007810000 */
[----:B------:R-:W-:Y:S02]  /*41a0*/  FMNMX.FTZ R10, R22, R23, !PT ;  /* 0x00000017160a7209 */ /* 0x000fe40007810000 */
[----:B------:R-:W-:Y:S02]  /*41b0*/  ISETP.GE.AND P2, PT, R4, R167, PT ;  /* 0x000000a70400720c */ /* 0x000fe40003f46270 */
[----:B------:R-:W-:Y:S02]  /*41c0*/  FMNMX.FTZ R12, R25, R12, !PT ;  /* 0x0000000c190c7209 */ /* 0x000fe40007810000 */
[----:B------:R-:W-:-:S02]  /*41d0*/  FMNMX.FTZ R10, R43, R10, !PT ;  /* 0x0000000a2b0a7209 */ /* 0x000fc40007810000 */
[----:B------:R-:W-:Y:S02]  /*41e0*/  IADD3 R4, R3, 0x21, RZ ;  /* 0x0000002103047810 */ /* 0x000fe40007ffe0ff */
[----:B------:R-:W-:Y:S02]  /*41f0*/  FSEL R15, R65, -INF , !P2 ;  /* 0xff800000410f7808 */ /* 0x000fe40005000000 */
[----:B------:R-:W-:Y:S02]  /*4200*/  FMNMX.FTZ R12, R19, R12, !PT ;  /* 0x0000000c130c7209 */ /* 0x000fe40007810000 */
[----:B------:R-:W-:Y:S02]  /*4210*/  FMNMX.FTZ R10, R41, R10, !PT ;  /* 0x0000000a290a7209 */ /* 0x000fe40007810000 */
[C---:B------:R-:W-:Y:S02]  /*4220*/  ISETP.GE.AND P6, PT, R4.reuse, R167, PT ;  /* 0x000000a70400720c */ /* 0x040fe40003fc6270 */
[----:B------:R-:W-:-:S02]  /*4230*/  ISETP.GE.AND P2, PT, R4, R166, PT ;  /* 0x000000a60400720c */ /* 0x000fc40003f46270 */
        /* <DEDUP_REMOVED lines=12> */
[----:B------:R-:W-:Y:S02]  /*4300*/  IADD3 R8, R3, 0x30, RZ ;  /* 0x0000003003087810 */ /* 0x000fe40007ffe0ff */
[----:B------:R-:W-:Y:S02]  /*4310*/  FSEL R239, R76, -INF , !P5 ;  /* 0xff8000004cef7808 */ /* 0x000fe40006800000 */
[----:B------:R-:W-:Y:S02]  /*4320*/  FMNMX.FTZ R12, R185, R12, !PT ;  /* 0x0000000cb90c7209 */ /* 0x000fe40007810000 */
[----:B------:R-:W-:Y:S02]  /*4330*/  FMNMX.FTZ R10, R9, R10, !PT ;  /* 0x0000000a090a7209 */ /* 0x000fe40007810000 */
[----:B------:R-:W-:Y:S02]  /*4340*/  FSEL R189, R63, -INF , !P2 ;  /* 0xff8000003fbd7808 */ /* 0x000fe40005000000 */
[----:B------:R-:W-:Y:S01]  /*4350*/  IADD3 R6, R3, 0x31, RZ ;  /* 0x0000003103067810 */ /* 0x000fe20007ffe0ff */
[----:B------:R-:W-:Y:S01]  /*4360*/  LDSM.16.MT88.4 R60, [R224+0x10000] ;  /* 0x01000000e03c783b */ /* 0x000fe20000004200 */
[----:B------:R-:W-:-:S02]  /*4370*/  ISETP.GE.AND P2, PT, R8, R167, PT ;  /* 0x000000a70800720c */ /* 0x000fc40003f46270 */
[----:B------:R-:W-:Y:S02]  /*4380*/  FSEL R187, R77, -INF , !P3 ;  /* 0xff8000004dbb7808 */ /* 0x000fe40005800000 */
[----:B------:R-:W-:Y:S02]  /*4390*/  FMNMX.FTZ R12, R239, R12, !PT ;  /* 0x0000000cef0c7209 */ /* 0x000fe40007810000 */
[----:B------:R-:W-:Y:S02]  /*43a0*/  FMNMX.FTZ R10, R17, R10, !PT ;  /* 0x0000000a110a7209 */ /* 0x000fe40007810000 */
[----:B------:R-:W-:Y:S02]  /*43b0*/  ISETP.GE.AND P4, PT, R4, R166, PT ;  /* 0x000000a60400720c */ /* 0x000fe40003f86270 */
        /* <DEDUP_REMOVED lines=9> */
[----:B------:R-:W-:Y:S02]  /*4450*/  FSEL R205, R78, -INF , !P1 ;  /* 0xff8000004ecd7808 */ /* 0x000fe40004800000 */
[----:B------:R-:W-:Y:S02]  /*4460*/  FMNMX.FTZ R10, R189, R10, !PT ;  /* 0x0000000abd0a7209 */ /* 0x000fe40007810000 */
[----:B------:R-:W-:Y:S02]  /*4470*/  ISETP.GE.AND P3, PT, R3, R167, PT ;  /* 0x000000a70300720c */ /* 0x000fe40003f66270 */
[----:B------:R-:W-:Y:S02]  /*4480*/  FSEL R199, R48, -INF , !P2 ;  /* 0xff80000030c77808 */ /* 0x000fe40005000000 */
[----:B------:R-:W-:-:S02]  /*4490*/  FMNMX.FTZ R12, R201, R12, !PT ;  /* 0x0000000cc90c7209 */ /* 0x000fc40007810000 */
[----:B------:R-:W-:Y:S02]  /*44a0*/  ISETP.GE.AND P1, PT, R8, R166, PT ;  /* 0x000000a60800720c */ /* 0x000fe40003f26270 */
[----:B------:R-:W-:Y:S02]  /*44b0*/  FSEL R191, R79, -INF , !P4 ;  /* 0xff8000004fbf7808 */ /* 0x000fe40006000000 */
[----:B------:R-:W-:Y:S01]  /*44c0*/  FMNMX.FTZ R10, R205, R10, !PT ;  /* 0x0000000acd0a7209 */ /* 0x000fe20007810000 */
[----:B------:R-:W-:Y:S01]  /*44d0*/  LDSM.16.MT88.4 R76, [R226+0x12000] ;  /* 0x01200000e24c783b */ /* 0x000fe20000004200 */
[----:B------:R-:W-:Y:S02]  /*44e0*/  FSEL R197, R49, -INF , !P3 ;  /* 0xff80000031c57808 */ /* 0x000fe40005800000 */
[----:B------:R-:W-:Y:S02]  /*44f0*/  FMNMX.FTZ R12, R199, R12, !PT ;  /* 0x0000000cc70c7209 */ /* 0x000fe40007810000 */
[----:B------:R-:W-:-:S02]  /*4500*/  ISETP.GE.AND P2, PT, R6, R166, PT ;  /* 0x000000a60600720c */ /* 0x000fc40003f46270 */
        /* <DEDUP_REMOVED lines=11> */
[----:B------:R-:W-:Y:S02]  /*45c0*/  FMNMX.FTZ R10, R31, R10, !PT ;  /* 0x0000000a1f0a7209 */ /* 0x000fe40007810000 */
[----:B------:R-:W-:-:S02]  /*45d0*/  ISETP.GT.AND P4, PT, R241, R236, PT ;  /* 0x000000ecf100720c */ /* 0x000fc40003f84270 */
        /* <DEDUP_REMOVED lines=9> */
[----:B------:R-:W-:-:S05]  /*4670*/  FMUL.FTZ R30, R164, c[0x0][0x23c] ;  /* 0x00008f00a41e7a20 */ /* 0x000fca0000410000 */
[----:B------:R-:W-:-:S05]  /*4680*/  FSEL R30, R30, RZ, P1 ;  /* 0x000000ff1e1e7208 */ /* 0x000fca0000800000 */
[--C-:B------:R-:W-:Y:S02]  /*4690*/  FFMA.FTZ R176, R39, c[0x0][0x23c], -R30.reuse ;  /* 0x00008f0027b07a23 */ /* 0x100fe4000001081e */
[--C-:B------:R-:W-:Y:S02]  /*46a0*/  FFMA.FTZ R173, R37, c[0x0][0x23c], -R30.reuse ;  /* 0x00008f0025ad7a23 */ /* 0x100fe4000001081e */
[----:B------:R-:W1:Y:S01]  /*46b0*/  LDSM.16.MT88.4 R36, [R228+0x10000] ;  /* 0x01000000e424783b */ /* 0x000e620000004200 */
[----:B--2---:R-:W-:Y:S01]  /*46c0*/  FMNMX.FTZ R3, R4, R3, !PT ;  /* 0x0000000304037209 */ /* 0x004fe20007810000 */
[--C-:B------:R-:W-:Y:S01]  /*46d0*/  FFMA.FTZ R179, R20, c[0x0][0x23c], -R30.reuse ;  /* 0x00008f0014b37a23 */ /* 0x100fe2000001081e */
[----:B------:R-:W-:Y:S01]  /*46e0*/  MUFU.EX2 R176, R176 ;  /* 0x000000b000b07308 */ /* 0x000fe20000000800 */
[--C-:B------:R-:W-:Y:S01]  /*46f0*/  FFMA.FTZ R178, R21, c[0x0][0x23c], -R30.reuse ;  /* 0x00008f0015b27a23 */ /* 0x100fe2000001081e */
[C---:B------:R-:W-:Y:S01]  /*4700*/  FSETP.NEU.FTZ.AND P1, PT, R3.reuse, -INF , PT ;  /* 0xff8000000300780b */ /* 0x040fe20003f3d000 */
[----:B------:R-:W-:Y:S01]  /*4710*/  FMUL.FTZ R28, R3, c[0x0][0x23c] ;  /* 0x00008f00031c7a20 */ /* 0x000fe20000410000 */
[----:B------:R-:W2:Y:S01]  /*4720*/  LDSM.16.MT88.4 R4, [R224+0x16000] ;  /* 0x01600000e004783b */ /* 0x000ea20000004200 */
[----:B------:R-:W-:-:S02]  /*4730*/  FFMA.FTZ R168, R15, c[0x0][0x23c], -R30 ;  /* 0x00008f000fa87a23 */ /* 0x000fc4000001081e */
[--C-:B------:R-:W-:Y:S01]  /*4740*/  FFMA.FTZ R177, R27, c[0x0][0x23c], -R30.reuse ;  /* 0x00008f001bb17a23 */ /* 0x100fe2000001081e */
[----:B------:R-:W-:Y:S01]  /*4750*/  FSEL R28, R28, RZ, P1 ;  /* 0x000000ff1c1c7208 */ /* 0x000fe20000800000 */
[----:B------:R-:W-:Y:S01]  /*4760*/  MUFU.EX2 R179, R179 ;  /* 0x000000b300b37308 */ /* 0x000fe20000000800 */
[--C-:B------:R-:W-:Y:S02]  /*4770*/  FFMA.FTZ R172, R25, c[0x0][0x23c], -R30.reuse ;  /* 0x00008f0019ac7a23 */ /* 0x100fe4000001081e */
[----:B------:R-:W-:Y:S01]  /*4780*/  FFMA.FTZ R171, R19, c[0x0][0x23c], -R30 ;  /* 0x00008f0013ab7a23 */ /* 0x000fe2000001081e */
[----:B------:R-:W-:Y:S01]  /*4790*/  LDSM.16.MT88.4 R24, [R228+0x12800] ;  /* 0x01280000e418783b */ /* 0x000fe20000004200 */
[--C-:B------:R-:W-:Y:S02]  /*47a0*/  FFMA.FTZ R181, R22, c[0x0][0x23c], -R28.reuse ;  /* 0x00008f0016b57a23 */ /* 0x100fe4000001081c */
[--C-:B------:R-:W-:Y:S01]  /*47b0*/  FFMA.FTZ R180, R23, c[0x0][0x23c], -R28.reuse ;  /* 0x00008f0017b47a23 */ /* 0x100fe2000001081c */
[----:B------:R-:W3:Y:S01]  /*47c0*/  MUFU.EX2 R178, R178 ;  /* 0x000000b200b27308 */ /* 0x000ee20000000800 */
[--C-:B------:R-:W-:Y:S01]  /*47d0*/  FFMA.FTZ R183, R43, c[0x0][0x23c], -R28.reuse ;  /* 0x00008f002bb77a23 */ /* 0x100fe2000001081c */
[----:B------:R-:W-:Y:S01]  /*47e0*/  LDSM.16.MT88.4 R20, [R225+0x10800] ;  /* 0x01080000e114783b */ /* 0x000fe20000004200 */
[----:B------:R-:W-:-:S02]  /*47f0*/  FFMA.FTZ R174, R41, c[0x0][0x23c], -R28 ;  /* 0x00008f0029ae7a23 */ /* 0x000fc4000001081c */
[--C-:B------:R-:W-:Y:S02]  /*4800*/  FFMA.FTZ R175, R13, c[0x0][0x23c], -R28.reuse ;  /* 0x00008f000daf7a23 */ /* 0x100fe4000001081c */
[----:B------:R-:W4:Y:S01]  /*4810*/  LDSM.16.MT88.4 R12, [R228+0x10800] ;  /* 0x01080000e40c783b */ /* 0x000f220000004200 */
[----:B------:R-:W5:Y:S01]  /*4820*/  MUFU.EX2 R173, R173 ;  /* 0x000000ad00ad7308 */ /* 0x000f620000000800 */
[--C-:B------:R-:W-:Y:S02]  /*4830*/  FFMA.FTZ R170, R11, c[0x0][0x23c], -R28.reuse ;  /* 0x00008f000baa7a23 */ /* 0x100fe4000001081c */
[--C-:B------:R-:W-:Y:S02]  /*4840*/  FFMA.FTZ R169, R9, c[0x0][0x23c], -R28.reuse ;  /* 0x00008f0009a97a23 */ /* 0x100fe4000001081c */
[----:B------:R-:W1:Y:S01]  /*4850*/  LDSM.16.MT88.4 R8, [R226+0x10800] ;  /* 0x01080000e208783b */ /* 0x000e620000004200 */
[----:B------:R-:W-:Y:S02]  /*4860*/  FFMA.FTZ R0, R17, c[0x0][0x23c], -R28 ;  /* 0x00008f0011007a23 */ /* 0x000fe4000001081c */
[----:B------:R-:W-:Y:S01]  /*4870*/  MUFU.EX2 R181, R181 ;  /* 0x000000b500b57308 */ /* 0x000fe20000000800 */
[----:B---3--:R-:W-:Y:S01]  /*4880*/  F2FP.PACK_AB R148, R178, R179 ;  /* 0x000000b3b294723e */ /* 0x008fe200000000ff */
[----:B------:R-:W3:Y:S01]  /*4890*/  LDSM.16.MT88.4 R16, [R224+0x10800] ;  /* 0x01080000e010783b */ /* 0x000ee20000004200 */
[----:B------:R-:W-:-:S02]  /*48a0*/  FFMA.FTZ R182, R249, c[0x0][0x23c], -R30 ;  /* 0x00008f00f9b67a23 */ /* 0x000fc4000001081e */
[--C-:B------:R-:W-:Y:S02]  /*48b0*/  FFMA.FTZ R185, R185, c[0x0][0x23c], -R30.reuse ;  /* 0x00008f00b9b97a23 */ /* 0x100fe4000001081e */
[--C-:B------:R-:W-:Y:S01]  /*48c0*/  FFMA.FTZ R184, R239, c[0x0][0x23c], -R30.reuse ;  /* 0x00008f00efb87a23 */ /* 0x100fe2000001081e */
[----:B------:R-:W2:Y:S01]  /*48d0*/  MUFU.EX2 R180, R180 ;  /* 0x000000b400b47308 */ /* 0x000ea20000000800 */
[----:B-----5:R-:W-:Y:S01]  /*48e0*/  F2FP.PACK_AB R150, R173, R176 ;  /* 0x000000b0ad96723e */ /* 0x020fe200000000ff */
[----:B------:R-:W-:Y:S02]  /*48f0*/  FFMA.FTZ R187, R187, c[0x0][0x23c], -R30 ;  /* 0x00008f00bbbb7a23 */ /* 0x000fe4000001081e */
[--C-:B------:R-:W-:Y:S02]  /*4900*/  FFMA.FTZ R186, R207, c[0x0][0x23c], -R28.reuse ;  /* 0x00008f00cfba7a23 */ /* 0x100fe4000001081c */
[--C-:B------:R-:W-:Y:S02]  /*4910*/  FFMA.FTZ R189, R189, c[0x0][0x23c], -R28.reuse ;  /* 0x00008f00bdbd7a23 */ /* 0x100fe4000001081c */
[----:B------:R-:W-:Y:S01]  /*4920*/  MUFU.EX2 R183, R183 ;  /* 0x000000b700b77308 */ /* 0x000fe20000000800 */
[----:B------:R-:W-:-:S02]  /*4930*/  FFMA.FTZ R188, R205, c[0x0][0x23c], -R28 ;  /* 0x00008f00cdbc7a23 */ /* 0x000fc4000001081c */
[--C-:B------:R-:W-:Y:S02]  /*4940*/  FFMA.FTZ R191, R191, c[0x0][0x23c], -R28.reuse ;  /* 0x00008f00bfbf7a23 */ /* 0x100fe4000001081c */
[----:B------:R-:W-:Y:S02]  /*4950*/  FFMA.FTZ R194, R195, c[0x0][0x23c], -R28 ;  /* 0x00008f00c3c27a23 */ /* 0x000fe4000001081c */
[--C-:B------:R-:W-:Y:S01]  /*4960*/  FFMA.FTZ R190, R203, c[0x0][0x23c], -R30.reuse ;  /* 0x00008f00cbbe7a23 */ /* 0x100fe2000001081e */
[----:B------:R-:W5:Y:S01]  /*4970*/  MUFU.EX2 R174, R174 ;  /* 0x000000ae00ae7308 */ /* 0x000f620000000800 */
[----:B--2---:R-:W-:Y:S01]  /*4980*/  F2FP.PACK_AB R149, R180, R181 ;  /* 0x000000b5b495723e */ /* 0x004fe200000000ff */
[--C-:B------:R-:W-:Y:S02]  /*4990*/  FFMA.FTZ R201, R201, c[0x0][0x23c], -R30.reuse ;  /* 0x00008f00c9c97a23 */ /* 0x100fe4000001081e */
[--C-:B------:R-:W-:Y:S02]  /*49a0*/  FFMA.FTZ R192, R199, c[0x0][0x23c], -R30.reuse ;  /* 0x00008f00c7c07a23 */ /* 0x100fe4000001081e */
[----:B------:R-:W-:-:S02]  /*49b0*/  FFMA.FTZ R251, R197, c[0x0][0x23c], -R30 ;  /* 0x00008f00c5fb7a23 */ /* 0x000fc4000001081e */
[----:B------:R-:W-:Y:S01]  /*49c0*/  MUFU.EX2 R177, R177 ;  /* 0x000000b100b17308 */ /* 0x000fe20000000800 */
[--C-:B------:R-:W-:Y:S02]  /*49d0*/  FFMA.FTZ R193, R193, c[0x0][0x23c], -R28.reuse ;  /* 0x00008f00c1c17a23 */ /* 0x100fe4000001081c */
[--C-:B------:R-:W-:Y:S02]  /*49e0*/  FFMA.FTZ R195, R31, c[0x0][0x23c], -R28.reuse ;  /* 0x00008f001fc37a23 */ /* 0x100fe4000001081c */
[----:B------:R-:W-:Y:S02]  /*49f0*/  FFMA.FTZ R196, R29, c[0x0][0x23c], -R28 ;  /* 0x00008f001dc47a23 */ /* 0x000fe4000001081c */
[----:B------:R-:W-:Y:S01]  /*4a00*/  LDSM.16.MT88.4 R28, [R225+0x11800] ;  /* 0x01180000e11c783b */ /* 0x000fe20000004200 */
[----:B-----5:R-:W-:Y:S01]  /*4a10*/  F2FP.PACK_AB R151, R174, R183 ;  /* 0x000000b7ae97723e */ /* 0x020fe200000000ff */
[----:B------:R-:W2:Y:S01]  /*4a20*/  MUFU.EX2 R172, R172 ;  /* 0x000000ac00ac7308 */ /* 0x000ea20000000800 */
[----:B------:R-:W-:-:S02]  /*4a30*/  FADD.FTZ R179, R179, R178 ;  /* 0x000000b2b3b37221 */ /* 0x000fc40000010000 */
[----:B------:R-:W-:Y:S02]  /*4a40*/  FADD.FTZ R180, R181, R180 ;  /* 0x000000b4b5b47221 */ /* 0x000fe40000010000 */
[----:B------:R-:W-:Y:S01]  /*4a50*/  FADD.FTZ R176, R176, R179 ;  /* 0x000000b3b0b07221 */ /* 0x000fe20000010000 */
[----:B-1----:R-:W-:Y:S01]  /*4a60*/  HMMA.16816.F32 R160, R148, R36, RZ ;  /* 0x0000002494a0723c */ /* 0x002fe200000018ff */
[----:B------:R-:W-:Y:S01]  /*4a70*/  FADD.FTZ R183, R183, R180 ;  /* 0x000000b4b7b77221 */ /* 0x000fe20000010000 */
[----:B------:R-:W-:Y:S01]  /*4a80*/  MUFU.EX2 R171, R171 ;  /* 0x000000ab00ab7308 */ /* 0x000fe20000000800 */
[----:B------:R-:W-:Y:S02]  /*4a90*/  FADD.FTZ R176, R173, R176 ;  /* 0x000000b0adb07221 */ /* 0x000fe40000010000 */
[----:B------:R-:W-:-:S03]  /*4aa0*/  FADD.FTZ R174, R174, R183 ;  /* 0x000000b7aeae7221 */ /* 0x000fc60000010000 */
        /* <DEDUP_REMOVED lines=72> */
[----:B------:R-:W-:Y:S07]  /*4f30*/  LDSM.16.MT88.4 R20, [R224+0x12800] ;  /* 0x01280000e014783b */ /* 0x000fee0000004200 */
[C---:B---3--:R-:W-:Y:S08]  /*4f40*/  HMMA.16816.F32 R56, R4.reuse, R16, R56 ;  /* 0x000000100438723c */ /* 0x048ff00000001838 */
[C---:B-1----:R-:W-:Y:S08]  /*4f50*/  HMMA.16816.F32 R72, R4.reuse, R12, R72 ;  /* 0x0000000c0448723c */ /* 0x042ff00000001848 */
[C---:B------:R-:W-:Y:S01]  /*4f60*/  HMMA.16816.F32 R76, R4.reuse, R14, R76 ;  /* 0x0000000e044c723c */ /* 0x040fe2000000184c */
[----:B------:R-:W1:Y:S07]  /*4f70*/  LDSM.16.MT88.4 R12, [R225+0x14800] ;  /* 0x01480000e10c783b */ /* 0x000e6e0000004200 */
[C---:B--2---:R-:W-:Y:S08]  /*4f80*/  HMMA.16816.F32 R80, R4.reuse, R8, R80 ;  /* 0x000000080450723c */ /* 0x044ff00000001850 */
[C---:B------:R-:W-:Y:S01]  /*4f90*/  HMMA.16816.F32 R84, R4.reuse, R10, R84 ;  /* 0x0000000a0454723c */ /* 0x040fe20000001854 */
[----:B------:R-:W2:Y:S07]  /*4fa0*/  LDSM.16.MT88.4 R8, [R224+0x14800] ;  /* 0x01480000e008783b */ /* 0x000eae0000004200 */
        /* <DEDUP_REMOVED lines=29> */
[C---:B---3--:R-:W-:Y:S08]  /*5180*/  HMMA.16816.F32 R136, R4.reuse, R16, R136 ;  /* 0x000000100488723c */ /* 0x048ff00000001888 */
[----:B------:R-:W-:Y:S01]  /*5190*/  HMMA.16816.F32 R156, R4, R18, R156 ;  /* 0x00000012049c723c */ /* 0x000fe2000000189c */
[----:B------:R-:W3:Y:S06]  /*51a0*/  LDSM.16.MT88.4 R16, [R228+0x11000] ;  /* 0x01100000e410783b */ /* 0x000eec0000004200 */
        /* <DEDUP_REMOVED lines=102> */
[C---:B----4-:R-:W-:Y:S08]  /*5810*/  HMMA.16816.F32 R96, R4.reuse, R28, R96 ;  /* 0x0000001c0460723c */ /* 0x050ff00000001860 */
        /* <DEDUP_REMOVED lines=9> */
[C---:B--2---:R-:W-:Y:S08]  /*58b0*/  HMMA.16816.F32 R152, R4.reuse, R8, R152 ;  /* 0x000000080498723c */ /* 0x044ff00000001898 */
[----:B------:R-:W-:Y:S01]  /*58c0*/  HMMA.16816.F32 R148, R4, R10, R148 ;  /* 0x0000000a0494723c */ /* 0x000fe20000001894 */
[----:B------:R-:W-:Y:S07]  /*58d0*/  @!UPT UIADD3 URZ, URZ, URZ, URZ ;  /* 0x0000003f3f3ff290 */ /* 0x000fee000fffe03f */
[----:B------:R-:W-:Y:S11]  /*58e0*/  @!P4 BRA `(.L_x_3553) ;  /* 0x00003eb00000c947 */ /* 0x000ff60003800000 */
[----:B------:R-:W-:-:S04]  /*58f0*/  DEPBAR.LE SB0, 0x0 ;  /* 0x000080000000791a */ /* 0x000fc80000000000 */
[----:B------:R-:W-:Y:S01]  /*5900*/  IADD3 R241, R33, -0x2, RZ ;  /* 0xfffffffe21f17810 */ /* 0x000fe20007ffe0ff */
[----:B------:R-:W-:Y:S06]  /*5910*/  BAR.SYNC.DEFER_BLOCKING 0x0 ;  /* 0x0000000000007b1d */ /* 0x000fec0000010000 */
[----:B------:R-:W-:Y:S05]  /*5920*/  @!P0 BRA `(.L_x_3554) ;  /* 0x0000047000008947 */ /* 0x000fea0003800000 */
        /* <DEDUP_REMOVED lines=71> */
.L_x_3554:
[----:B------:R-:W-:Y:S02]  /*5da0*/  ULDC UR14, c[0x0][0x1a0] ;  /* 0x00006800000e7ab9 */ /* 0x000fe40000000800 */
[----:B------:R-:W-:-:S04]  /*5db0*/  ULEA UR14, -UR14, URZ, 0x6 ;  /* 0x0000003f0e0e7291 */ /* 0x000fc8000f8e313f */
[----:B------:R-:W-:Y:S02]  /*5dc0*/  USHF.R.S32.HI UR12, URZ, 0x1f, UR14 ;  /* 0x0000001f3f0c7899 */ /* 0x000fe4000801140e */
.L_x_3555:
        /* <DEDUP_REMOVED lines=16> */
[----:B------:R-:W-:Y:S01]  /*5ed0*/  IMAD.MOV.U32 R239, RZ, RZ, R237 ;  /* 0x000000ffffef7224 */ /* 0x000fe200078e00ed */
[----:B------:R-:W-:-:S02]  /*5ee0*/  LEA.HI.X R7, R7, c[0x0][0x174], R4, 0x1, P2 ;  /* 0x00005d0007077a11 */ /* 0x000fc400010f0c04 */
[----:B------:R-:W-:Y:S02]  /*5ef0*/  LEA R8, P1, R34, c[0x0][0x170], 0x1 ;  /* 0x00005c0022087a11 */ /* 0x000fe400078208ff */
[----:B------:R-:W-:Y:S01]  /*5f00*/  IADD3 R4, P2, R238, UR9, RZ ;  /* 0x00000009ee047c10 */ /* 0x000fe2000ff5e0ff */
[----:B------:R-:W-:Y:S01]  /*5f10*/  @!PT LDS RZ, [RZ] ;  /* 0x00000000fffff984 */ /* 0x000fe20000000800 */
[----:B------:R-:W-:Y:S01]  /*5f20*/  @!PT LDS RZ, [RZ] ;  /* 0x00000000fffff984 */ /* 0x000fe20000000800 */
[----:B------:R-:W-:Y:S01]  /*5f30*/  @!PT LDS RZ, [RZ] ;  /* 0x00000000fffff984 */ /* 0x000fe20000000800 */
[----:B------:R1:W-:Y:S01]  /*5f40*/  LDGSTS.E.BYPASS.LTC128B.128 [R243+0x10000], [R238.64] ;  /* 0x10000000eef37fae */ /* 0x0003e2000b901d4a */
        /* <DEDUP_REMOVED lines=8> */
[----:B------:R2:W-:Y:S01]  /*5fd0*/  LDGSTS.E.BYPASS.LTC128B.128 [R243+0x16000], [R6.64+0x180] ;  /* 0x1600018006f37fae */ /* 0x0005e2000b901d4a */
[----:B------:R-:W-:Y:S02]  /*5fe0*/  IADD3.X R25, R9, UR4, RZ, P1, !PT ;  /* 0x0000000409197c10 */ /* 0x000fe40008ffe4ff */
[----:B------:R-:W-:Y:S01]  /*5ff0*/  IADD3 R18, P1, R24, UR9, RZ ;  /* 0x0000000918127c10 */ /* 0x000fe2000ff3e0ff */
[----:B------:R2:W-:Y:S01]  /*6000*/  LDGSTS.E.BYPASS.LTC128B.128 [R243+0x10800], [R4.64] ;  /* 0x1080000004f37fae */ /* 0x0005e2000b901d4a */
[----:B------:R-:W-:Y:S02]  /*6010*/  IADD3.X R17, R11, UR4, RZ, P2, !PT ;  /* 0x000000040b117c10 */ /* 0x000fe400097fe4ff */
[----:B------:R-:W-:Y:S01]  /*6020*/  IADD3.X R19, R25, UR4, RZ, P1, !PT ;  /* 0x0000000419137c10 */ /* 0x000fe20008ffe4ff */
[----:B------:R3:W-:Y:S01]  /*6030*/  LDGSTS.E.BYPASS.LTC128B.128 [R243+0x12800], [R8.64+0x80] ;  /* 0x1280008008f37fae */ /* 0x0007e2000b901d4a */
[----:B------:R-:W-:-:S02]  /*6040*/  ISETP.GE.AND P5, PT, R0, R167, PT ;  /* 0x000000a70000720c */ /* 0x000fc40003fa6270 */
[----:B------:R-:W-:Y:S01]  /*6050*/  ISETP.GE.AND P4, PT, R0, R166, PT ;  /* 0x000000a60000720c */ /* 0x000fe20003f86270 */
        /* <DEDUP_REMOVED lines=208> */
[C---:B------:R-:W-:Y:S07]  /*6d60*/  HMMA.16816.F32 R8, R192.reuse, R196, R8 ;  /* 0x000000c4c008723c */ /* 0x040fee0000001808 */
[C---:B------:R-:W-:Y:S01]  /*6d70*/  IADD3 R197, R0.reuse, 0x9, RZ ;  /* 0x0000000900c57810 */ /* 0x040fe20007ffe0ff */
[----:B------:R-:W-:Y:S01]  /*6d80*/  HMMA.16816.F32 R4, R192, R198, R4 ;  /* 0x000000c6c004723c */ /* 0x000fe20000001804 */
[----:B------:R-:W-:Y:S02]  /*6d90*/  IADD3 R196, R0, 0x10, RZ ;  /* 0x0000001000c47810 */ /* 0x000fe40007ffe0ff */
[----:B------:R-:W-:-:S02]  /*6da0*/  ISETP.GE.AND P1, PT, R197, R167, PT ;  /* 0x000000a7c500720c */ /* 0x000fc40003f26270 */
[----:B------:R-:W-:-:S03]  /*6db0*/  ISETP.GE.AND P6, PT, R196, R167, PT ;  /* 0x000000a7c400720c */ /* 0x000fc60003fc6270 */
[----:B-----5:R-:W-:Y:S07]  /*6dc0*/  HMMA.16816.F32 R184, R192, R188, R184 ;  /* 0x000000bcc0b8723c */ /* 0x020fee00000018b8 */
[C---:B------:R-:W-:Y:S01]  /*6dd0*/  IADD3 R188, R0.reuse, 0x20, RZ ;  /* 0x0000002000bc7810 */ /* 0x040fe20007ffe0ff */
[C---:B-1----:R-:W-:Y:S07]  /*6de0*/  HMMA.16816.F32 R24, R176.reuse, R172, R24 ;  /* 0x000000acb018723c */ /* 0x042fee0000001818 */
[C---:B------:R-:W-:Y:S01]  /*6df0*/  IADD3 R172, R0.reuse, 0x28, RZ ;  /* 0x0000002800ac7810 */ /* 0x040fe20007ffe0ff */
[C---:B------:R-:W-:Y:S07]  /*6e00*/  HMMA.16816.F32 R20, R176.reuse, R174, R20 ;  /* 0x000000aeb014723c */ /* 0x040fee0000001814 */
[C---:B------:R-:W-:Y:S01]  /*6e10*/  IADD3 R174, R0.reuse, 0x21, RZ ;  /* 0x0000002100ae7810 */ /* 0x040fe20007ffe0ff */
[C---:B--2---:R-:W-:Y:S07]  /*6e20*/  HMMA.16816.F32 R12, R176.reuse, R170, R12 ;  /* 0x000000aab00c723c */ /* 0x044fee000000180c */
[----:B------:R-:W-:Y:S01]  /*6e30*/  IADD3 R170, R0, 0x29, RZ ;  /* 0x0000002900aa7810 */ /* 0x000fe20007ffe0ff */
[----:B----4-:R-:W-:Y:S01]  /*6e40*/  HMMA.16816.F32 R8, R176, R32, R8 ;  /* 0x00000020b008723c */ /* 0x010fe20000001808 */
[----:B------:R-:W-:-:S06]  /*6e50*/  FSEL R173, R24, -INF , !P5 ;  /* 0xff80000018ad7808 */ /* 0x000fcc0006800000 */
[C---:B------:R-:W-:Y:S01]  /*6e60*/  IADD3 R33, R0.reuse, 0x1, RZ ;  /* 0x0000000100217810 */ /* 0x040fe20007ffe0ff */
[C---:B------:R-:W-:Y:S01]  /*6e70*/  HMMA.16816.F32 R4, R176.reuse, R34, R4 ;  /* 0x00000022b004723c */ /* 0x040fe20000001804 */
[----:B------:R-:W-:Y:S01]  /*6e80*/  IADD3 R32, R0, 0x8, RZ ;  /* 0x0000000800207810 */ /* 0x000fe20007ffe0ff */
[----:B------:R-:W-:Y:S01]  /*6e90*/  BAR.SYNC.DEFER_BLOCKING 0x0 ;  /* 0x0000000000007b1d */ /* 0x000fe20000010000 */
[-C--:B------:R-:W-:Y:S02]  /*6ea0*/  ISETP.GE.AND P3, PT, R33, R167.reuse, PT ;  /* 0x000000a72100720c */ /* 0x080fe40003f66270 */
[----:B------:R-:W-:Y:S02]  /*6eb0*/  ISETP.GE.AND P2, PT, R32, R167, PT ;  /* 0x000000a72000720c */ /* 0x000fe40003f46270 */
[----:B------:R-:W-:Y:S01]  /*6ec0*/  FSEL R171, R25, -INF , !P3 ;  /* 0xff80000019ab7808 */ /* 0x000fe20005800000 */
[----:B---3--:R-:W-:Y:S01]  /*6ed0*/  HMMA.16816.F32 R184, R176, R28, R184 ;  /* 0x0000001cb0b8723c */ /* 0x008fe200000018b8 */
[----:B------:R-:W-:-:S02]  /*6ee0*/  FSEL R175, R20, -INF , !P2 ;  /* 0xff80000014af7808 */ /* 0x000fc40005000000 */
[----:B------:R-:W-:-:S04]  /*6ef0*/  IADD3 R34, R0, 0x31, RZ ;  /* 0x0000003100227810 */ /* 0x000fc80007ffe0ff */
[C---:B------:R-:W-:Y:S01]  /*6f00*/  IADD3 R28, R0.reuse, 0x38, RZ ;  /* 0x00000038001c7810 */ /* 0x040fe20007ffe0ff */
[----:B------:R-:W-:Y:S07]  /*6f10*/  HMMA.16816.F32 R16, R176, R168, R16 ;  /* 0x000000a8b010723c */ /* 0x000fee0000001810 */
[----:B------:R-:W-:Y:S01]  /*6f20*/  IADD3 R168, R0, 0x30, RZ ;  /* 0x0000003000a87810 */ /* 0x000fe20007ffe0ff */
[----:B------:R-:W-:Y:S01]  /*6f30*/  HMMA.16816.F32 R180, R192, R190, R180 ;  /* 0x000000bec0b4723c */ /* 0x000fe200000018b4 */
[----:B------:R-:W-:-:S02]  /*6f40*/  FSEL R169, R21, -INF , !P1 ;  /* 0xff80000015a97808 */ /* 0x000fc40004800000 */
[----:B------:R-:W-:-:S04]  /*6f50*/  ISETP.GE.AND P1, PT, R188, R167, PT ;  /* 0x000000a7bc00720c */ /* 0x000fc80003f26270 */
[C---:B------:R-:W-:Y:S02]  /*6f60*/  IADD3 R192, R0.reuse, 0x18, RZ ;  /* 0x0000001800c07810 */ /* 0x040fe40007ffe0ff */
[----:B------:R-:W-:Y:S02]  /*6f70*/  IADD3 R190, R0, 0x19, RZ ;  /* 0x0000001900be7810 */ /* 0x000fe40007ffe0ff */
[-C--:B------:R-:W-:Y:S02]  /*6f80*/  ISETP.GE.AND P3, PT, R192, R167.reuse, PT ;  /* 0x000000a7c000720c */ /* 0x080fe40003f66270 */
[----:B------:R-:W-:Y:S02]  /*6f90*/  ISETP.GE.AND P2, PT, R190, R167, PT ;  /* 0x000000a7be00720c */ /* 0x000fe40003f46270 */
[----:B------:R-:W-:Y:S02]  /*6fa0*/  IADD3 R194, R0, 0x11, RZ ;  /* 0x0000001100c27810 */ /* 0x000fe40007ffe0ff */
[----:B------:R-:W-:-:S02]  /*6fb0*/  FSEL R25, R12, -INF , !P3 ;  /* 0xff8000000c197808 */ /* 0x000fc40005800000 */
[-C--:B------:R-:W-:Y:S02]  /*6fc0*/  ISETP.GE.AND P3, PT, R170, R167.reuse, PT ;  /* 0x000000a7aa00720c */ /* 0x080fe40003f66270 */
[----:B------:R-:W-:Y:S02]  /*6fd0*/  FSEL R21, R13, -INF , !P2 ;  /* 0xff8000000d157808 */ /* 0x000fe40005000000 */
[-C--:B------:R-:W-:Y:S01]  /*6fe0*/  ISETP.GE.AND P2, PT, R168, R167.reuse, PT ;  /* 0x000000a7a800720c */ /* 0x080fe20003f46270 */
[----:B------:R-:W-:Y:S01]  /*6ff0*/  HMMA.16816.F32 R176, R176, R30, R180 ;  /* 0x0000001eb0b0723c */ /* 0x000fe200000018b4 */
[-C--:B------:R-:W-:Y:S02]  /*7000*/  ISETP.GE.AND P5, PT, R194, R167.reuse, PT ;  /* 0x000000a7c200720c */ /* 0x080fe40003fa6270 */
[----:B------:R-:W-:Y:S02]  /*7010*/  FSEL R195, R8, -INF , !P1 ;  /* 0xff80000008c37808 */ /* 0x000fe40004800000 */
[----:B------:R-:W-:-:S02]  /*7020*/  ISETP.GE.AND P1, PT, R34, R167, PT ;  /* 0x000000a72200720c */ /* 0x000fc40003f26270 */
[----:B------:R-:W-:Y:S02]  /*7030*/  FSEL R35, R5, -INF , !P3 ;  /* 0xff80000005237808 */ /* 0x000fe40005800000 */
[-C--:B------:R-:W-:Y:S02]  /*7040*/  ISETP.GE.AND P3, PT, R33, R166.reuse, PT ;  /* 0x000000a62100720c */ /* 0x080fe40003f66270 */
[----:B------:R-:W-:Y:S02]  /*7050*/  FSEL R33, R184, -INF , !P2 ;  /* 0xff800000b8217808 */ /* 0x000fe40005000000 */
[----:B------:R-:W-:Y:S02]  /*7060*/  FSEL R29, R17, -INF , !P5 ;  /* 0xff800000111d7808 */ /* 0x000fe40006800000 */
[----:B------:R-:W-:Y:S02]  /*7070*/  ISETP.GE.AND P2, PT, R32, R166, PT ;  /* 0x000000a62000720c */ /* 0x000fe40003f46270 */
[----:B------:R-:W-:-:S02]  /*7080*/  ISETP.GE.AND P5, PT, R172, R167, PT ;  /* 0x000000a7ac00720c */ /* 0x000fc40003fa6270 */
[----:B------:R-:W-:Y:S02]  /*7090*/  FSEL R32, R185, -INF , !P1 ;  /* 0xff800000b9207808 */ /* 0x000fe40004800000 */
[----:B------:R-:W-:Y:S02]  /*70a0*/  FSEL R189, R16, -INF , !P6 ;  /* 0xff80000010bd7808 */ /* 0x000fe40007000000 */
[-C--:B------:R-:W-:Y:S02]  /*70b0*/  ISETP.GE.AND P1, PT, R197, R166.reuse, PT ;  /* 0x000000a6c500720c */ /* 0x080fe40003f26270 */
[----:B------:R-:W-:Y:S02]  /*70c0*/  FSEL R16, R26, -INF , !P4 ;  /* 0xff8000001a107808 */ /* 0x000fe40006000000 */
[----:B------:R-:W-:Y:S02]  /*70d0*/  ISETP.GE.AND P4, PT, R196, R166, PT ;  /* 0x000000a6c400720c */ /* 0x000fe40003f86270 */
[----:B------:R-:W-:-:S02]  /*70e0*/  FSEL R12, R27, -INF , !P3 ;  /* 0xff8000001b0c7808 */ /* 0x000fc40005800000 */
[----:B------:R-:W-:Y:S02]  /*70f0*/  FSEL R191, R4, -INF , !P5 ;  /* 0xff80000004bf7808 */ /* 0x000fe40006800000 */
[-C--:B------:R-:W-:Y:S02]  /*7100*/  ISETP.GE.AND P3, PT, R194, R166.reuse, PT ;  /* 0x000000a6c200720c */ /* 0x080fe40003f66270 */
[----:B------:R-:W-:Y:S02]  /*7110*/  FSEL R8, R22, -INF , !P2 ;  /* 0xff80000016087808 */ /* 0x000fe40005000000 */
[----:B------:R-:W-:Y:S02]  /*7120*/  FSEL R4, R23, -INF , !P1 ;  /* 0xff80000017047808 */ /* 0x000fe40004800000 */
[-C--:B------:R-:W-:Y:S02]  /*7130*/  ISETP.GE.AND P2, PT, R192, R166.reuse, PT ;  /* 0x000000a6c000720c */ /* 0x080fe40003f46270 */
[----:B------:R-:W-:-:S02]  /*7140*/  ISETP.GE.AND P1, PT, R190, R166, PT ;  /* 0x000000a6be00720c */ /* 0x000fc40003f26270 */
[----:B------:R-:W-:Y:S02]  /*7150*/  FSEL R24, R18, -INF , !P4 ;  /* 0xff80000012187808 */ /* 0x000fe40006000000 */
[-C--:B------:R-:W-:Y:S02]  /*7160*/  ISETP.GE.AND P4, PT, R188, R166.reuse, PT ;  /* 0x000000a6bc00720c */ /* 0x080fe40003f86270 */
[----:B------:R-:W-:Y:S02]  /*7170*/  FSEL R26, R19, -INF , !P3 ;  /* 0xff800000131a7808 */ /* 0x000fe40005800000 */
[----:B------:R-:W-:Y:S02]  /*7180*/  ISETP.GE.AND P3, PT, R174, R166, PT ;  /* 0x000000a6ae00720c */ /* 0x000fe40003f66270 */
[----:B------:R-:W-:Y:S02]  /*7190*/  FSEL R22, R14, -INF , !P2 ;  /* 0xff8000000e167808 */ /* 0x000fe40005000000 */
[----:B------:R-:W-:-:S02]  /*71a0*/  FSEL R20, R15, -INF , !P1 ;  /* 0xff8000000f147808 */ /* 0x000fc40004800000 */
[-C--:B------:R-:W-:Y:S02]  /*71b0*/  ISETP.GE.AND P2, PT, R172, R166.reuse, PT ;  /* 0x000000a6ac00720c */ /* 0x080fe40003f46270 */
[-C--:B------:R-:W-:Y:S02]  /*71c0*/  ISETP.GE.AND P1, PT, R170, R166.reuse, PT ;  /* 0x000000a6aa00720c */ /* 0x080fe40003f26270 */
[----:B------:R-:W-:Y:S02]  /*71d0*/  IADD3 R0, R0, 0x39, RZ ;  /* 0x0000003900007810 */ /* 0x000fe40007ffe0ff */
[----:B------:R-:W-:Y:S02]  /*71e0*/  FSEL R196, R10, -INF , !P4 ;  /* 0xff8000000ac47808 */ /* 0x000fe40006000000 */
[----:B------:R-:W-:Y:S02]  /*71f0*/  ISETP.GE.AND P4, PT, R168, R166, PT ;  /* 0x000000a6a800720c */ /* 0x000fe40003f86270 */
[----:B------:R-:W-:-:S02]  /*7200*/  FSEL R194, R11, -INF , !P3 ;  /* 0xff8000000bc27808 */ /* 0x000fc40005800000 */
[-C--:B------:R-:W-:Y:S02]  /*7210*/  ISETP.GE.AND P3, PT, R34, R166.reuse, PT ;  /* 0x000000a62200720c */ /* 0x080fe40003f66270 */
[----:B------:R-:W-:Y:S02]  /*7220*/  FSEL R34, R6, -INF , !P2 ;  /* 0xff80000006227808 */ /* 0x000fe40005000000 */
[----:B------:R-:W-:Y:S02]  /*7230*/  FSEL R192, R7, -INF , !P1 ;  /* 0xff80000007c07808 */ /* 0x000fe40004800000 */
[-C--:B------:R-:W-:Y:S02]  /*7240*/  ISETP.GE.AND P2, PT, R28, R166.reuse, PT ;  /* 0x000000a61c00720c */ /* 0x080fe40003f46270 */
[----:B------:R-:W-:Y:S02]  /*7250*/  ISETP.GE.AND P1, PT, R0, R166, PT ;  /* 0x000000a60000720c */ /* 0x000fe40003f26270 */
[----:B------:R-:W-:-:S02]  /*7260*/  FSEL R166, R186, -INF , !P4 ;  /* 0xff800000baa67808 */ /* 0x000fc40006000000 */
[----:B------:R-:W-:Y:S02]  /*7270*/  ISETP.GT.AND P4, PT, R241, R236, PT ;  /* 0x000000ecf100720c */ /* 0x000fe40003f84270 */
[-C--:B------:R-:W-:Y:S02]  /*7280*/  ISETP.GE.AND P6, PT, R174, R167.reuse, PT ;  /* 0x000000a7ae00720c */ /* 0x080fe40003fc6270 */
[-C--:B------:R-:W-:Y:S02]  /*7290*/  ISETP.GE.AND P5, PT, R0, R167.reuse, PT ;  /* 0x000000a70000720c */ /* 0x080fe40003fa6270 */
[----:B------:R-:W-:Y:S02]  /*72a0*/  FSEL R193, R9, -INF , !P6 ;  /* 0xff80000009c17808 */ /* 0x000fe40007000000 */
[----:B------:R-:W-:Y:S02]  /*72b0*/  ISETP.GE.AND P6, PT, R28, R167, PT ;  /* 0x000000a71c00720c */ /* 0x000fe40003fc6270 */
[----:B------:R-:W-:-:S02]  /*72c0*/  FSEL R167, R177, -INF , !P5 ;  /* 0xff800000b1a77808 */ /* 0x000fc40006800000 */
        /* <DEDUP_REMOVED lines=35> */
[----:B------:R-:W-:-:S02]  /*7500*/  ISETP.GE.AND P1, PT, R11, RZ, PT ;  /* 0x000000ff0b00720c */ /* 0x000fc40003f26270 */
[----:B------:R-:W-:Y:S02]  /*7510*/  @!P2 IADD3 R9, R9, 0x1, RZ ;  /* 0x000000010909a810 */ /* 0x000fe40007ffe0ff */
[----:B------:R-:W-:-:S03]  /*7520*/  ISETP.NE.AND P2, PT, RZ, c[0x0][0x2d0], PT ;  /* 0x0000b400ff007a0c */ /* 0x000fc60003f45270 */
        /* <DEDUP_REMOVED lines=25> */
.L_x_3557:
[----:B------:R-:W-:-:S04]  /*76c0*/  ULEA UR5, -UR8, URZ, 0x6 ;  /* 0x0000003f08057291 */ /* 0x000fc8000f8e313f */
[----:B------:R-:W-:Y:S02]  /*76d0*/  USHF.R.S32.HI UR4, URZ, 0x1f, UR5 ;  /* 0x0000001f3f047899 */ /* 0x000fe40008011405 */
[----:B------:R-:W-:-:S04]  /*76e0*/  MOV R6, UR5 ;  /* 0x0000000500067c02 */ /* 0x000fc80008000f00 */
[----:B------:R-:W-:Y:S02]  /*76f0*/  MOV R0, UR4 ;  /* 0x0000000400007c02 */ /* 0x000fe40008000f00 */
.L_x_3558:
        /* <DEDUP_REMOVED lines=33> */
.L_x_3556:
        /* <DEDUP_REMOVED lines=24> */
[----:B-1----:R-:W-:Y:S02]  /*7a90*/  FMNMX.FTZ R7, R33, R0, !PT ;  /* 0x0000000021077209 */ /* 0x002fe40007810000 */
        /* <DEDUP_REMOVED lines=36> */
[----:B------:R-:W-:Y:S01]  /*7ce0*/  FFMA.FTZ R0, R8, c[0x0][0x23c], -R179 ;  /* 0x00008f0008007a23 */ /* 0x000fe200000108b3 */
[----:B------:R-:W-:Y:S01]  /*7cf0*/  MUFU.EX2 R170, R170 ;  /* 0x000000aa00aa7308 */ /* 0x000fe20000000800 */
[----:B------:R-:W-:Y:S01]  /*7d00*/  FADD.FTZ R4, R3, -R4 ;  /* 0x8000000403047221 */ /* 0x000fe20000010000 */
[----:B------:R-:W3:Y:S01]  /*7d10*/  LDSM.16.MT88.4 R16, [R226+0x10000] ;  /* 0x01000000e210783b */ /* 0x000ee20000004200 */
[----:B------:R-:W-:-:S02]  /*7d20*/  FFMA.FTZ R186, R21, c[0x0][0x23c], -R182 ;  /* 0x00008f0015ba7a23 */ /* 0x000fc400000108b6 */
[----:B------:R-:W-:Y:S01]  /*7d30*/  FMUL.FTZ R3, R4, c[0x0][0x23c] ;  /* 0x00008f0004037a20 */ /* 0x000fe20000410000 */
[----:B------:R-:W4:Y:S01]  /*7d40*/  LDSM.16.MT88.4 R8, [R225+0x10000] ;  /* 0x01000000e108783b */ /* 0x000f220000004200 */
[----:B-1----:R-:W-:Y:S01]  /*7d50*/  F2FP.PACK_AB R4, R171, R172 ;  /* 0x000000acab04723e */ /* 0x002fe200000000ff */
[----:B------:R-:W1:Y:S01]  /*7d60*/  MUFU.EX2 R169, R169 ;  /* 0x000000a900a97308 */ /* 0x000e620000000800 */
[--C-:B------:R-:W-:Y:S02]  /*7d70*/  FFMA.FTZ R188, R22, c[0x0][0x23c], -R179.reuse ;  /* 0x00008f0016bc7a23 */ /* 0x100fe400000108b3 */
[--C-:B------:R-:W-:Y:S02]  /*7d80*/  FFMA.FTZ R189, R20, c[0x0][0x23c], -R179.reuse ;  /* 0x00008f0014bd7a23 */ /* 0x100fe400000108b3 */
[----:B------:R-:W-:Y:S01]  /*7d90*/  LDSM.16.MT88.4 R20, [R228+0x12800] ;  /* 0x01280000e414783b */ /* 0x000fe20000004200 */
[--C-:B------:R-:W-:Y:S02]  /*7da0*/  FFMA.FTZ R184, R29, c[0x0][0x23c], -R182.reuse ;  /* 0x00008f001db87a23 */ /* 0x100fe400000108b6 */
[----:B------:R-:W-:Y:S01]  /*7db0*/  MUFU.EX2 R168, R168 ;  /* 0x000000a800a87308 */ /* 0x000fe20000000800 */
[----:B------:R-:W-:Y:S01]  /*7dc0*/  FFMA.FTZ R185, R25, c[0x0][0x23c], -R182 ;  /* 0x00008f0019b97a23 */ /* 0x000fe200000108b6 */
[----:B------:R-:W-:Y:S01]  /*7dd0*/  LDSM.16.MT88.4 R28, [R226+0x10800] ;  /* 0x01080000e21c783b */ /* 0x000fe20000004200 */
[----:B------:R-:W-:-:S02]  /*7de0*/  FFMA.FTZ R187, R24, c[0x0][0x23c], -R179 ;  /* 0x00008f0018bb7a23 */ /* 0x000fc400000108b3 */
[--C-:B------:R-:W-:Y:S02]  /*7df0*/  FFMA.FTZ R190, R26, c[0x0][0x23c], -R179.reuse ;  /* 0x00008f001abe7a23 */ /* 0x100fe400000108b3 */
[----:B------:R-:W-:Y:S01]  /*7e00*/  LDSM.16.MT88.4 R24, [R225+0x10800] ;  /* 0x01080000e118783b */ /* 0x000fe20000004200 */
[----:B------:R-:W5:Y:S01]  /*7e10*/  MUFU.EX2 R2, R2 ;  /* 0x0000000200027308 */ /* 0x000f620000000800 */
[----:B-1----:R-:W-:Y:S01]  /*7e20*/  F2FP.PACK_AB R6, R169, R170 ;  /* 0x000000aaa906723e */ /* 0x002fe200000000ff */
[--C-:B------:R-:W-:Y:S02]  /*7e30*/  FFMA.FTZ R198, R193, c[0x0][0x23c], -R182.reuse ;  /* 0x00008f00c1c67a23 */ /* 0x100fe400000108b6 */
[----:B------:R-:W-:Y:S02]  /*7e40*/  FFMA.FTZ R193, R196, c[0x0][0x23c], -R179 ;  /* 0x00008f00c4c17a23 */ /* 0x000fe400000108b3 */
[--C-:B------:R-:W-:Y:S02]  /*7e50*/  FFMA.FTZ R195, R195, c[0x0][0x23c], -R182.reuse ;  /* 0x00008f00c3c37a23 */ /* 0x100fe400000108b6 */
[----:B------:R-:W-:Y:S01]  /*7e60*/  MUFU.EX2 R0, R0 ;  /* 0x0000000000007308 */ /* 0x000fe20000000800 */
[----:B------:R-:W-:-:S02]  /*7e70*/  FFMA.FTZ R191, R191, c[0x0][0x23c], -R182 ;  /* 0x00008f00bfbf7a23 */ /* 0x000fc400000108b6 */
[--C-:B------:R-:W-:Y:S02]  /*7e80*/  FFMA.FTZ R200, R35, c[0x0][0x23c], -R182.reuse ;  /* 0x00008f0023c87a23 */ /* 0x100fe400000108b6 */
[--C-:B------:R-:W-:Y:S02]  /*7e90*/  FFMA.FTZ R194, R194, c[0x0][0x23c], -R179.reuse ;  /* 0x00008f00c2c27a23 */ /* 0x100fe400000108b3 */
[--C-:B------:R-:W-:Y:S01]  /*7ea0*/  FFMA.FTZ R196, R34, c[0x0][0x23c], -R179.reuse ;  /* 0x00008f0022c47a23 */ /* 0x100fe200000108b3 */
[----:B------:R-:W1:Y:S01]  /*7eb0*/  MUFU.EX2 R175, R175 ;  /* 0x000000af00af7308 */ /* 0x000e620000000800 */
[----:B-----5:R-:W-:Y:S01]  /*7ec0*/  F2FP.PACK_AB R5, R2, R168 ;  /* 0x000000a80205723e */ /* 0x020fe200000000ff */
[----:B------:R-:W-:Y:S02]  /*7ed0*/  FFMA.FTZ R197, R192, c[0x0][0x23c], -R179 ;  /* 0x00008f00c0c57a23 */ /* 0x000fe400000108b3 */
[--C-:B------:R-:W-:Y:S02]  /*7ee0*/  FFMA.FTZ R192, R33, c[0x0][0x23c], -R182.reuse ;  /* 0x00008f0021c07a23 */ /* 0x100fe400000108b6 */
[----:B------:R-:W-:-:S02]  /*7ef0*/  FFMA.FTZ R199, R32, c[0x0][0x23c], -R182 ;  /* 0x00008f0020c77a23 */ /* 0x000fc400000108b6 */
[----:B------:R-:W5:Y:S01]  /*7f00*/  MUFU.EX2 R176, R176 ;  /* 0x000000b000b07308 */ /* 0x000f620000000800 */
[----:B------:R-:W-:Y:S01]  /*7f10*/  LDSM.16.MT88.4 R32, [R224+0x17000] ;  /* 0x01700000e020783b */ /* 0x000fe20000004200 */
[--C-:B------:R-:W-:Y:S02]  /*7f20*/  FFMA.FTZ R181, R181, c[0x0][0x23c], -R182.reuse ;  /* 0x00008f00b5b57a23 */ /* 0x100fe400000108b6 */
[----:B------:R-:W-:Y:S02]  /*7f30*/  FFMA.FTZ R182, R167, c[0x0][0x23c], -R182 ;  /* 0x00008f00a7b67a23 */ /* 0x000fe400000108b6 */
[--C-:B------:R-:W-:Y:S02]  /*7f40*/  FFMA.FTZ R201, R166, c[0x0][0x23c], -R179.reuse ;  /* 0x00008f00a6c97a23 */ /* 0x100fe400000108b3 */
[----:B------:R-:W2:Y:S01]  /*7f50*/  MUFU.EX2 R3, R3 ;  /* 0x0000000300037308 */ /* 0x000ea20000000800 */
[----:B-1----:R-:W-:Y:S01]  /*7f60*/  F2FP.PACK_AB R7, R175, R0 ;  /* 0x00000000af07723e */ /* 0x002fe200000000ff */
[--C-:B------:R-:W-:Y:S01]  /*7f70*/  FFMA.FTZ R180, R180, c[0x0][0x23c], -R179.reuse ;  /* 0x00008f00b4b47a23 */ /* 0x100fe200000108b3 */
[----:B------:R-:W-:Y:S01]  /*7f80*/  LDSM.16.MT88.4 R164, [R228+0x11800] ;  /* 0x01180000e4a4783b */ /* 0x000fe20000004200 */
[----:B------:R-:W-:-:S02]  /*7f90*/  FFMA.FTZ R178, R178, c[0x0][0x23c], -R179 ;  /* 0x00008f00b2b27a23 */ /* 0x000fc400000108b3 */
[----:B------:R-:W-:Y:S02]  /*7fa0*/  FFMA.FTZ R177, R177, c[0x0][0x23c], -R179 ;  /* 0x00008f00b1b17a23 */ /* 0x000fe400000108b3 */
[-C--:B-----5:R-:W-:Y:S01]  /*7fb0*/  FMUL.FTZ R160, R160, R176.reuse ;  /* 0x000000b0a0a07220 */ /* 0x0a0fe20000410000 */
[----:B------:R-:W-:Y:S01]  /*7fc0*/  MUFU.EX2 R183, R183 ;  /* 0x000000b700b77308 */ /* 0x000fe20000000800 */
[-C--:B------:R-:W-:Y:S02]  /*7fd0*/  FMUL.FTZ R161, R161, R176.reuse ;  /* 0x000000b0a1a17220 */ /* 0x080fe40000410000 */
[-C--:B------:R-:W-:Y:S02]  /*7fe0*/  FMUL.FTZ R36, R36, R176.reuse ;  /* 0x000000b024247220 */ /* 0x080fe40000410000 */
[----:B------:R-:W-:Y:S02]  /*7ff0*/  FMUL.FTZ R37, R37, R176 ;  /* 0x000000b025257220 */ /* 0x000fe40000410000 */
[-C--:B--2---:R-:W-:Y:S01]  /*8000*/  FMUL.FTZ R162, R162, R3.reuse ;  /* 0x00000003a2a27220 */ /* 0x084fe20000410000 */
[----:B------:R-:W-:Y:S01]  /*8010*/  MUFU.EX2 R184, R184 ;  /* 0x000000b800b87308 */ /* 0x000fe20000000800 */
[----:B------:R-:W-:-:S02]  /*8020*/  FMUL.FTZ R163, R163, R3 ;  /* 0x00000003a3a37220 */ /* 0x000fc40000410000 */
[-C--:B------:R-:W-:Y:S02]  /*8030*/  FMUL.FTZ R38, R38, R3.reuse ;  /* 0x0000000326267220 */ /* 0x080fe40000410000 */
[-C--:B------:R-:W-:Y:S02]  /*8040*/  FMUL.FTZ R39, R39, R3.reuse ;  /* 0x0000000327277220 */ /* 0x080fe40000410000 */
[-C--:B------:R-:W-:Y:S01]  /*8050*/  FMUL.FTZ R40, R40, R176.reuse ;  /* 0x000000b028287220 */ /* 0x080fe20000410000 */
[----:B------:R-:W-:Y:S01]  /*8060*/  HMMA.16816.F32 R160, R4, R12, R160 ;  /* 0x0000000c04a0723c */ /* 0x000fe200000018a0 */
[----:B------:R-:W-:Y:S01]  /*8070*/  FMUL.FTZ R41, R41, R176 ;  /* 0x000000b029297220 */ /* 0x000fe20000410000 */
[----:B------:R-:W-:Y:S01]  /*8080*/  MUFU.EX2 R185, R185 ;  /* 0x000000b900b97308 */ /* 0x000fe20000000800 */
[-C--:B------:R-:W-:Y:S02]  /*8090*/  FMUL.FTZ R42, R42, R3.reuse ;  /* 0x000000032a2a7220 */ /* 0x080fe40000410000 */
[----:B------:R-:W-:-:S02]  /*80a0*/  FMUL.FTZ R43, R43, R3 ;  /* 0x000000032b2b7220 */ /* 0x000fc40000410000 */
[-C--:B------:R-:W-:Y:S01]  /*80b0*/  FMUL.FTZ R44, R44, R176.reuse ;  /* 0x000000b02c2c7220 */ /* 0x080fe20000410000 */
[C---:B------:R-:W-:Y:S01]  /*80c0*/  HMMA.16816.F32 R36, R4.reuse, R14, R36 ;  /* 0x0000000e0424723c */ /* 0x040fe20000001824 */
[----:B------:R-:W1:Y:S01]  /*80d0*/  LDSM.16.MT88.4 R12, [R224+0x10000] ;  /* 0x01000000e00c783b */ /* 0x000e620000004200 */
[-C--:B------:R-:W-:Y:S01]  /*80e0*/  FMUL.FTZ R45, R45, R176.reuse ;  /* 0x000000b02d2d7220 */ /* 0x080fe20000410000 */
[----:B------:R-:W-:Y:S01]  /*80f0*/  MUFU.EX2 R186, R186 ;  /* 0x000000ba00ba7308 */ /* 0x000fe20000000800 */
[-C--:B------:R-:W-:Y:S02]  /*8100*/  FMUL.FTZ R46, R46, R3.reuse ;  /* 0x000000032e2e7220 */ /* 0x080fe40000410000 */
[-C--:B------:R-:W-:Y:S02]  /*8110*/  FMUL.FTZ R47, R47, R3.reuse ;  /* 0x000000032f2f7220 */ /* 0x080fe40000410000 */
[-C--:B------:R-:W-:Y:S01]  /*8120*/  FMUL.FTZ R48, R48, R176.reuse ;  /* 0x000000b030307220 */ /* 0x080fe20000410000 */
[----:B---3--:R-:W-:Y:S01]  /*8130*/  HMMA.16816.F32 R40, R4, R16, R40 ;  /* 0x000000100428723c */ /* 0x008fe20000001828 */
[----:B------:R-:W-:Y:S01]  /*8140*/  FMUL.FTZ R49, R49, R176 ;  /* 0x000000b031317220 */ /* 0x000fe20000410000 */
[----:B------:R-:W2:Y:S01]  /*8150*/  MUFU.EX2 R187, R187 ;  /* 0x000000bb00bb7308 */ /* 0x000ea20000000800 */
[----:B------:R-:W-:-:S02]  /*8160*/  FMUL.FTZ R50, R50, R3 ;  /* 0x0000000332327220 */ /* 0x000fc40000410000 */
[-C--:B------:R-:W-:Y:S02]  /*8170*/  FMUL.FTZ R51, R51, R3.reuse ;  /* 0x0000000333337220 */ /* 0x080fe40000410000 */
[-C--:B------:R-:W-:Y:S01]  /*8180*/  FMUL.FTZ R52, R52, R176.reuse ;  /* 0x000000b034347220 */ /* 0x080fe20000410000 */
[C---:B------:R-:W-:Y:S01]  /*8190*/  HMMA.16816.F32 R44, R4.reuse, R18, R44 ;  /* 0x00000012042c723c */ /* 0x040fe2000000182c */
[-C--:B------:R-:W-:Y:S01]  /*81a0*/  FMUL.FTZ R53, R53, R176.reuse ;  /* 0x000000b035357220 */ /* 0x080fe20000410000 */
[----:B------:R-:W3:Y:S01]  /*81b0*/  LDSM.16.MT88.4 R16, [R228+0x12000] ;  /* 0x01200000e410783b */ /* 0x000ee20000004200 */
[-C--:B------:R-:W-:Y:S01]  /*81c0*/  FMUL.FTZ R54, R54, R3.reuse ;  /* 0x0000000336367220 */ /* 0x080fe20000410000 */
[----:B------:R-:W5:Y:S01]  /*81d0*/  MUFU.EX2 R190, R190 ;  /* 0x000000be00be7308 */ /* 0x000f620000000800 */
[----:B------:R-:W-:Y:S02]  /*81e0*/  FMUL.FTZ R55, R55, R3 ;  /* 0x0000000337377220 */ /* 0x000fe40000410000 */
[-C--:B------:R-:W-:Y:S01]  /*81f0*/  FMUL.FTZ R56, R56, R176.reuse ;  /* 0x000000b038387220 */ /* 0x080fe20000410000 */
[----:B----4-:R-:W-:Y:S01]  /*8200*/  HMMA.16816.F32 R48, R4, R8, R48 ;  /* 0x000000080430723c */ /* 0x010fe20000001830 */
[----:B------:R-:W-:-:S02]  /*8210*/  FMUL.FTZ R57, R57, R176 ;  /* 0x000000b039397220 */ /* 0x000fc40000410000 */
[-C--:B------:R-:W-:Y:S01]  /*8220*/  FMUL.FTZ R58, R58, R3.reuse ;  /* 0x000000033a3a7220 */ /* 0x080fe20000410000 */
[----:B------:R-:W-:Y:S01]  /*8230*/  MUFU.EX2 R188, R188 ;  /* 0x000000bc00bc7308 */ /* 0x000fe20000000800 */
[-C--:B------:R-:W-:Y:S02]  /*8240*/  FMUL.FTZ R59, R59, R3.reuse ;  /* 0x000000033b3b7220 */ /* 0x080fe40000410000 */
[-C--:B------:R-:W-:Y:S01]  /*8250*/  FMUL.FTZ R60, R60, R176.reuse ;  /* 0x000000b03c3c7220 */ /* 0x080fe20000410000 */
[----:B------:R-:W-:Y:S01]  /*8260*/  HMMA.16816.F32 R52, R4, R10, R52 ;  /* 0x0000000a0434723c */ /* 0x000fe20000001834 */
[----:B------:R-:W-:Y:S01]  /*8270*/  FMUL.FTZ R61, R61, R176 ;  /* 0x000000b03d3d7220 */ /* 0x000fe20000410000 */
[----:B------:R-:W4:Y:S01]  /*8280*/  LDSM.16.MT88.4 R8, [R226+0x12000] ;  /* 0x01200000e208783b */ /* 0x000f220000004200 */
        /* <DEDUP_REMOVED lines=18> */
[----:B---3--:R-:W-:Y:S01]  /*83b0*/  HMMA.16816.F32 R64, R4, R16, R64 ;  /* 0x000000100440723c */ /* 0x008fe20000001840 */
[-C--:B------:R-:W-:Y:S01]  /*83c0*/  FMUL.FTZ R74, R74, R3.reuse ;  /* 0x000000034a4a7220 */ /* 0x080fe20000410000 */
[----:B------:R-:W-:Y:S01]  /*83d0*/  MUFU.EX2 R191, R191 ;  /* 0x000000bf00bf7308 */ /* 0x000fe20000000800 */
        /* <DEDUP_REMOVED lines=8> */
[-C--:B------:R-:W-:Y:S02]  /*8460*/  FMUL.FTZ R80, R80, R176.reuse ;  /* 0x000000b050507220 */ /* 0x080fe40000410000 */
[----:B------:R-:W-:Y:S01]  /*8470*/  FMUL.FTZ R81, R81, R176 ;  /* 0x000000b051517220 */ /* 0x000fe20000410000 */
[----:B----4-:R-:W-:Y:S01]  /*8480*/  HMMA.16816.F32 R72, R4, R8, R72 ;  /* 0x000000080448723c */ /* 0x010fe20000001848 */
[----:B------:R-:W-:-:S02]  /*8490*/  FMUL.FTZ R82, R82, R3 ;  /* 0x0000000352527220 */ /* 0x000fc40000410000 */
[-C--:B------:R-:W-:Y:S01]  /*84a0*/  FMUL.FTZ R83, R83, R3.reuse ;  /* 0x0000000353537220 */ /* 0x080fe20000410000 */
[----:B------:R-:W4:Y:S01]  /*84b0*/  MUFU.EX2 R193, R193 ;  /* 0x000000c100c17308 */ /* 0x000f220000000800 */
        /* <DEDUP_REMOVED lines=12> */
[----:B------:R-:W1:Y:S01]  /*8580*/  MUFU.EX2 R196, R196 ;  /* 0x000000c400c47308 */ /* 0x000e620000000800 */
        /* <DEDUP_REMOVED lines=92> */
[----:B------:R-:W-:Y:S01]  /*8b50*/  LDSM.16.MT88.4 R16, [R224+0x10800] ;  /* 0x01080000e010783b */ /* 0x000fe20000004200 */
        /* <DEDUP_REMOVED lines=19> */
[----:B------:R-:W1:Y:S01]  /*8c90*/  LDSM.16.MT88.4 R12, [R226+0x12800] ;  /* 0x01280000e20c783b */ /* 0x000e620000004200 */
[----:B------:R-:W-:-:S04]  /*8ca0*/  FADD.FTZ R2, R175, R2 ;  /* 0x00000002af027221 */ /* 0x000fc80000010000 */
[----:B------:R-:W-:Y:S01]  /*8cb0*/  FADD.FTZ R3, R187, R2 ;  /* 0x00000002bb037221 */ /* 0x000fe20000010000 */
[----:B------:R-:W-:Y:S01]  /*8cc0*/  F2FP.PACK_AB R4, R184, R183 ;  /* 0x000000b7b804723e */ /* 0x000fe200000000ff */
[----:B------:R-:W-:Y:S01]  /*8cd0*/  FADD.FTZ R183, R183, R0 ;  /* 0x00000000b7b77221 */ /* 0x000fe20000010000 */
[C---:B-----5:R-:W-:Y:S01]  /*8ce0*/  F2FP.PACK_AB R5, R190.reuse, R187 ;  /* 0x000000bbbe05723e */ /* 0x060fe200000000ff */
[----:B------:R-:W-:Y:S01]  /*8cf0*/  FADD.FTZ R3, R190, R3 ;  /* 0x00000003be037221 */ /* 0x000fe20000010000 */
[----:B------:R-:W-:Y:S01]  /*8d00*/  F2FP.PACK_AB R6, R186, R185 ;  /* 0x000000b9ba06723e */ /* 0x000fe200000000ff */
[----:B------:R-:W-:Y:S01]  /*8d10*/  FADD.FTZ R184, R184, R183 ;  /* 0x000000b7b8b87221 */ /* 0x000fe20000010000 */
[----:B------:R-:W-:Y:S01]  /*8d20*/  F2FP.PACK_AB R7, R189, R188 ;  /* 0x000000bcbd07723e */ /* 0x000fe200000000ff */
[----:B------:R-:W-:Y:S02]  /*8d30*/  FADD.FTZ R0, R188, R3 ;  /* 0x00000003bc007221 */ /* 0x000fe40000010000 */
[----:B------:R-:W-:-:S02]  /*8d40*/  FADD.FTZ R185, R185, R184 ;  /* 0x000000b8b9b97221 */ /* 0x000fc40000010000 */
[----:B------:R-:W-:Y:S02]  /*8d50*/  FADD.FTZ R0, R189, R0 ;  /* 0x00000000bd007221 */ /* 0x000fe40000010000 */
[----:B------:R-:W-:Y:S01]  /*8d60*/  HMMA.16816.F32 R64, R4, R20, R64 ;  /* 0x000000140440723c */ /* 0x000fe20000001840 */
[----:B------:R-:W-:Y:S02]  /*8d70*/  FADD.FTZ R186, R186, R185 ;  /* 0x000000b9baba7221 */ /* 0x000fe40000010000 */
[----:B----4-:R-:W-:-:S04]  /*8d80*/  FADD.FTZ R3, R193, R0 ;  /* 0x00000000c1037221 */ /* 0x010fc80000010000 */
[----:B------:R-:W-:Y:S01]  /*8d90*/  FADD.FTZ R3, R194, R3 ;  /* 0x00000003c2037221 */ /* 0x000fe20000010000 */
[----:B------:R-:W-:Y:S01]  /*8da0*/  HMMA.16816.F32 R68, R4, R22, R68 ;  /* 0x000000160444723c */ /* 0x000fe20000001844 */
[----:B------:R-:W3:Y:S02]  /*8db0*/  LDSM.16.MT88.4 R20, [R225+0x14800] ;  /* 0x01480000e114783b */ /* 0x000ee40000004200 */
[----:B------:R-:W-:-:S04]  /*8dc0*/  FADD.FTZ R0, R196, R3 ;  /* 0x00000003c4007221 */ /* 0x000fc80000010000 */
[----:B------:R-:W-:Y:S01]  /*8dd0*/  FADD.FTZ R0, R197, R0 ;  /* 0x00000000c5007221 */ /* 0x000fe20000010000 */
[C---:B--2---:R-:W-:Y:S08]  /*8de0*/  HMMA.16816.F32 R160, R4.reuse, R8, R160 ;  /* 0x0000000804a0723c */ /* 0x044ff000000018a0 */
[C---:B------:R-:W-:Y:S01]  /*8df0*/  HMMA.16816.F32 R36, R4.reuse, R10, R36 ;  /* 0x0000000a0424723c */ /* 0x040fe20000001824 */
[----:B------:R-:W2:Y:S07]  /*8e00*/  LDSM.16.MT88.4 R8, [R225+0x12800] ;  /* 0x01280000e108783b */ /* 0x000eae0000004200 */
[C---:B------:R-:W-:Y:S08]  /*8e10*/  HMMA.16816.F32 R56, R4.reuse, R16, R56 ;  /* 0x000000100438723c */ /* 0x040ff00000001838 */
        /* <DEDUP_REMOVED lines=35> */
[C---:B----4-:R-:W-:Y:S08]  /*9050*/  HMMA.16816.F32 R136, R4.reuse, R16, R136 ;  /* 0x000000100488723c */ /* 0x050ff00000001888 */
[C---:B------:R-:W-:Y:S01]  /*9060*/  HMMA.16816.F32 R156, R4.reuse, R18, R156 ;  /* 0x00000012049c723c */ /* 0x040fe2000000189c */
[----:B------:R-:W-:Y:S07]  /*9070*/  LDSM.16.MT88.4 R16, [R228+0x13000] ;  /* 0x01300000e410783b */ /* 0x000fee0000004200 */
[C---:B-1----:R-:W-:Y:S08]  /*9080*/  HMMA.16816.F32 R152, R4.reuse, R12, R152 ;  /* 0x0000000c0498723c */ /* 0x042ff00000001898 */
[----:B------:R-:W-:Y:S01]  /*9090*/  HMMA.16816.F32 R148, R4, R14, R148 ;  /* 0x0000000e0494723c */ /* 0x000fe20000001894 */
[----:B------:R-:W1:Y:S06]  /*90a0*/  LDSM.16.MT88.4 R12, [R226+0x13000] ;  /* 0x01300000e20c783b */ /* 0x000e6c0000004200 */
[----:B------:R-:W-:Y:S01]  /*90b0*/  F2FP.PACK_AB R4, R198, R195 ;  /* 0x000000c3c604723e */ /* 0x000fe200000000ff */
[----:B------:R-:W-:Y:S01]  /*90c0*/  FADD.FTZ R195, R195, R186 ;  /* 0x000000bac3c37221 */ /* 0x000fe20000010000 */
[----:B------:R-:W-:-:S02]  /*90d0*/  F2FP.PACK_AB R5, R194, R193 ;  /* 0x000000c1c205723e */ /* 0x000fc400000000ff */
[----:B------:R-:W-:Y:S01]  /*90e0*/  F2FP.PACK_AB R6, R200, R191 ;  /* 0x000000bfc806723e */ /* 0x000fe200000000ff */
[----:B------:R-:W-:Y:S01]  /*90f0*/  FADD.FTZ R198, R198, R195 ;  /* 0x000000c3c6c67221 */ /* 0x000fe20000010000 */
[----:B------:R-:W-:-:S03]  /*9100*/  F2FP.PACK_AB R7, R197, R196 ;  /* 0x000000c4c507723e */ /* 0x000fc600000000ff */
[----:B------:R-:W-:-:S04]  /*9110*/  FADD.FTZ R191, R191, R198 ;  /* 0x000000c6bfbf7221 */ /* 0x000fc80000010000 */
[----:B---3--:R-:W-:Y:S01]  /*9120*/  HMMA.16816.F32 R56, R4, R20, R56 ;  /* 0x000000140438723c */ /* 0x008fe20000001838 */
        /* <DEDUP_REMOVED lines=29> */
[----:B------:R-:W-:Y:S07]  /*9300*/  LDSM.16.MT88.4 R12, [R226+0x13800] ;  /* 0x01380000e20c783b */ /* 0x000fee0000004200 */
[C---:B---3--:R-:W-:Y:S08]  /*9310*/  HMMA.16816.F32 R140, R4.reuse, R20, R140 ;  /* 0x00000014048c723c */ /* 0x048ff0000000188c */
        /* <DEDUP_REMOVED lines=70> */
[----:B------:R-:W-:Y:S11]  /*9780*/  MOV R164, R174 ;  /* 0x000000ae00a47202 */ /* 0x000ff60000000f00 */
[----:B------:R-:W-:Y:S01]  /*9790*/  @!UPT UIADD3 URZ, URZ, URZ, URZ ;  /* 0x0000003f3f3ff290 */ /* 0x000fe2000fffe03f */
.L_x_3553:
[----:B------:R-:W-:Y:S05]  /*97a0*/  @!P4 BRA `(.L_x_3559) ;  /* 0x000038400000c947 */ /* 0x000fea0003800000 */
[----:B------:R-:W-:Y:S01]  /*97b0*/  ULDC.64 UR4, c[0x0][0x1a0] ;  /* 0x0000680000047ab9 */ /* 0x000fe20000000a00 */
[----:B------:R-:W-:Y:S01]  /*97c0*/  IMAD.MOV.U32 R0, RZ, RZ, R3 ;  /* 0x000000ffff007224 */ /* 0x000fe200078e0003 */
[----:B------:R-:W-:Y:S01]  /*97d0*/  ULEA UR7, -UR4, URZ, 0x6 ;  /* 0x0000003f04077291 */ /* 0x000fe2000f8e313f */
[----:B------:R-:W-:Y:S01]  /*97e0*/  IMAD.MOV.U32 R165, RZ, RZ, R164 ;  /* 0x000000ffffa57224 */ /* 0x000fe200078e00a4 */
[----:B------:R-:W-:-:S02]  /*97f0*/  UMOV UR6, 0x5 ;  /* 0x0000000500067882 */ /* 0x000fc40000000000 */
[----:B------:R-:W-:Y:S02]  /*9800*/  USHF.R.S32.HI UR15, URZ, 0x1f, UR7 ;  /* 0x0000001f3f0f7899 */ /* 0x000fe40008011407 */
[----:B------:R-:W-:Y:S01]  /*9810*/  ULEA UR14, -UR8, URZ, 0x6 ;  /* 0x0000003f080e7291 */ /* 0x000fe2000f8e313f */
[----:B------:R-:W-:Y:S01]  /*9820*/  MOV R248, UR7 ;  /* 0x0000000700f87c02 */ /* 0x000fe20008000f00 */
[----:B------:R-:W-:Y:S02]  /*9830*/  USHF.L.U64.HI UR5, UR4, UR6, UR5 ;  /* 0x0000000604057299 */ /* 0x000fe40008010205 */
[----:B------:R-:W-:Y:S01]  /*9840*/  USHF.L.U32 UR12, UR4, 0x5, URZ ;  /* 0x00000005040c7899 */ /* 0x000fe2000800063f */
[----:B------:R-:W-:Y:S01]  /*9850*/  MOV R242, UR15 ;  /* 0x0000000f00f27c02 */ /* 0x000fe20008000f00 */
[----:B------:R-:W-:Y:S02]  /*9860*/  USHF.L.U32 UR9, UR8, 0x5, URZ ;  /* 0x0000000508097899 */ /* 0x000fe4000800063f */
[----:B------:R-:W-:-:S02]  /*9870*/  ULDC UR4, c[0x0][0x19c] ;  /* 0x0000670000047ab9 */ /* 0x000fc40000000800 */
[----:B------:R-:W-:Y:S02]  /*9880*/  USHF.R.S32.HI UR13, URZ, 0x1f, UR14 ;  /* 0x0000001f3f0d7899 */ /* 0x000fe4000801140e */
[----:B------:R-:W-:Y:S02]  /*9890*/  USHF.L.U64.HI UR4, UR8, UR6, UR4 ;  /* 0x0000000608047299 */ /* 0x000fe40008010204 */
.L_x_3563:
[----:B------:R-:W-:Y:S01]  /*98a0*/  IADD3 R241, R241, -0x1, RZ ;  /* 0xfffffffff1f17810 */ /* 0x000fe20007ffe0ff */
[----:B------:R-:W-:Y:S04]  /*98b0*/  DEPBAR.LE SB0, 0x0 ;  /* 0x000080000000791a */ /* 0x000fe80000000000 */
[----:B------:R-:W-:Y:S01]  /*98c0*/  BAR.SYNC.DEFER_BLOCKING 0x0 ;  /* 0x0000000000007b1d */ /* 0x000fe20000010000 */
[----:B------:R-:W-:Y:S01]  /*98d0*/  MOV R3, R242 ;  /* 0x000000f200037202 */ /* 0x000fe20000000f00 */
[----:B------:R-:W-:Y:S04]  /*98e0*/  IMAD.MOV.U32 R6, RZ, RZ, R248 ;  /* 0x000000ffff067224 */ /* 0x000fe800078e00f8 */
[----:B------:R-:W-:-:S05]  /*98f0*/  @!P0 BRA `(.L_x_3560) ;  /* 0x000003b000008947 */ /* 0x000fca0003800000 */
[----:B------:R-:W-:Y:S04]  /*9900*/  IABS R2, c[0x0][0x2d0] ;  /* 0x0000b40000027a13 */ /* 0x000fe80000000000 */
[----:B------:R-:W1:Y:S10]  /*9910*/  I2F.RP R7, R2 ;  /* 0x0000000200077306 */ /* 0x000e740000209400 */
[----:B-1----:R-:W1:Y:S02]  /*9920*/  MUFU.RCP R3, R7 ;  /* 0x0000000700037308 */ /* 0x002e640000001000 */
[----:B-1----:R-:W-:Y:S01]  /*9930*/  IADD3 R8, R3, 0xffffffe, RZ ;  /* 0x0ffffffe03087810 */ /* 0x002fe20007ffe0ff */
[----:B------:R-:W-:Y:S07]  /*9940*/  IMAD.SHL.U32 R3, R241, 0x40, RZ ;  /* 0x00000040f1037824 */ /* 0x000fee00078e00ff */
[----:B------:R-:W1:Y:S01]  /*9950*/  F2I.FTZ.U32.TRUNC.NTZ R9, R8 ;  /* 0x0000000800097305 */ /* 0x000e62000021f000 */
[----:B------:R-:W-:Y:S02]  /*9960*/  IABS R4, R3 ;  /* 0x0000000300047213 */ /* 0x000fe40000000000 */
[C---:B------:R-:W-:Y:S02]  /*9970*/  IADD3 R10, R3.reuse, 0x40, RZ ;  /* 0x00000040030a7810 */ /* 0x040fe40007ffe0ff */
[----:B------:R-:W-:Y:S02]  /*9980*/  LOP3.LUT R3, R3, c[0x0][0x2d0], RZ, 0x3c, !PT ;  /* 0x0000b40003037a12 */ /* 0x000fe400078e3cff */
[----:B------:R-:W-:Y:S02]  /*9990*/  IABS R6, R10 ;  /* 0x0000000a00067213 */ /* 0x000fe40000000000 */
[----:B------:R-:W-:Y:S02]  /*99a0*/  LOP3.LUT R10, R10, c[0x0][0x2d0], RZ, 0x3c, !PT ;  /* 0x0000b4000a0a7a12 */ /* 0x000fe400078e3cff */
[----:B------:R-:W-:Y:S02]  /*99b0*/  ISETP.GE.AND P1, PT, R3, RZ, PT ;  /* 0x000000ff0300720c */ /* 0x000fe40003f26270 */
        /* <DEDUP_REMOVED lines=47> */
.L_x_3560:
        /* <DEDUP_REMOVED lines=15> */
[----:B------:R-:W-:Y:S01]  /*9da0*/  ISETP.GT.AND P1, PT, R241, R236, PT ;  /* 0x000000ecf100720c */ /* 0x000fe20003f24270 */
        /* <DEDUP_REMOVED lines=14> */
[----:B------:R-:W3:Y:S04]  /*9e90*/  LDSM.16.M88.4 R172, [R233+0x8000] ;  /* 0x00800000e9ac783b */ /* 0x000ee80000000200 */
[----:B------:R-:W4:Y:S04]  /*9ea0*/  LDSM.16.M88.4 R176, [R233+0x8800] ;  /* 0x00880000e9b0783b */ /* 0x000f280000000200 */
[----:B------:R-:W2:Y:S04]  /*9eb0*/  LDSM.16.M88.4 R180, [R233+0x9000] ;  /* 0x00900000e9b4783b */ /* 0x000ea80000000200 */
[----:B------:R-:W0:Y:S04]  /*9ec0*/  LDGDEPBAR ;  /* 0x00000000000079af */ /* 0x000e280000000000 */
[----:B------:R-:W5:Y:S04]  /*9ed0*/  LDSM.16.M88.4 R184, [R233+0x9800] ;  /* 0x00980000e9b8783b */ /* 0x000f680000000200 */
[----:B------:R-:W-:Y:S04]  /*9ee0*/  LDSM.16.M88.4 R188, [R232] ;  /* 0x00000000e8bc783b */ /* 0x000fe80000000200 */
[----:B------:R-:W1:Y:S04]  /*9ef0*/  LDSM.16.M88.4 R192, [R231] ;  /* 0x00000000e7c0783b */ /* 0x000e680000000200 */
[----:B------:R-:W1:Y:S04]  /*9f00*/  LDSM.16.M88.4 R196, [R223] ;  /* 0x00000000dfc4783b */ /* 0x000e680000000200 */
[----:B------:R-:W1:Y:S04]  /*9f10*/  LDSM.16.M88.4 R200, [R222] ;  /* 0x00000000dec8783b */ /* 0x000e680000000200 */
[----:B------:R-:W1:Y:S01]  /*9f20*/  LDSM.16.M88.4 R204, [R221] ;  /* 0x00000000ddcc783b */ /* 0x000e620000000200 */
[C---:B---3--:R-:W-:Y:S08]  /*9f30*/  HMMA.16816.F32 R4, R168.reuse, R172, RZ ;  /* 0x000000aca804723c */ /* 0x048ff000000018ff */
[C---:B------:R-:W-:Y:S01]  /*9f40*/  HMMA.16816.F32 R8, R168.reuse, R174, RZ ;  /* 0x000000aea808723c */ /* 0x040fe200000018ff */
[----:B------:R-:W-:Y:S07]  /*9f50*/  LDSM.16.M88.4 R172, [R230] ;  /* 0x00000000e6ac783b */ /* 0x000fee0000000200 */
[C---:B----4-:R-:W-:Y:S08]  /*9f60*/  HMMA.16816.F32 R12, R168.reuse, R176, RZ ;  /* 0x000000b0a80c723c */ /* 0x050ff000000018ff */
[C---:B------:R-:W-:Y:S01]  /*9f70*/  HMMA.16816.F32 R16, R168.reuse, R178, RZ ;  /* 0x000000b2a810723c */ /* 0x040fe200000018ff */
[----:B------:R-:W3:Y:S07]  /*9f80*/  LDSM.16.M88.4 R176, [R227+0x8000] ;  /* 0x00800000e3b0783b */ /* 0x000eee0000000200 */
[C---:B--2---:R-:W-:Y:S08]  /*9f90*/  HMMA.16816.F32 R20, R168.reuse, R180, RZ ;  /* 0x000000b4a814723c */ /* 0x044ff000000018ff */
[C---:B------:R-:W-:Y:S01]  /*9fa0*/  HMMA.16816.F32 R24, R168.reuse, R182, RZ ;  /* 0x000000b6a818723c */ /* 0x040fe200000018ff */
[----:B------:R-:W2:Y:S07]  /*9fb0*/  LDSM.16.M88.4 R180, [R227+0x8800] ;  /* 0x00880000e3b4783b */ /* 0x000eae0000000200 */
        /* <DEDUP_REMOVED lines=17> */
[C---:B---3--:R-:W-:Y:S08]  /*a0d0*/  HMMA.16816.F32 R4, R172.reuse, R176, R4 ;  /* 0x000000b0ac04723c */ /* 0x048ff00000001804 */
[C---:B------:R-:W-:Y:S01]  /*a0e0*/  HMMA.16816.F32 R8, R172.reuse, R178, R8 ;  /* 0x000000b2ac08723c */ /* 0x040fe20000001808 */
[----:B------:R-:W-:Y:S07]  /*a0f0*/  LDSM.16.M88.4 R176, [R233+0xa000] ;  /* 0x00a00000e9b0783b */ /* 0x000fee0000000200 */
[C---:B--2---:R-:W-:Y:S08]  /*a100*/  HMMA.16816.F32 R12, R172.reuse, R180, R12 ;  /* 0x000000b4ac0c723c */ /* 0x044ff0000000180c */
        /* <DEDUP_REMOVED lines=175> */
[----:B------:R-:W-:Y:S04]  /*ac00*/  IABS R2, c[0x0][0x2d0] ;  /* 0x0000b40000027a13 */ /* 0x000fe80000000000 */
[----:B------:R-:W1:Y:S10]  /*ac10*/  I2F.RP R167, R2 ;  /* 0x0000000200a77306 */ /* 0x000e740000209400 */
[----:B-1----:R-:W1:Y:S02]  /*ac20*/  MUFU.RCP R3, R167 ;  /* 0x000000a700037308 */ /* 0x002e640000001000 */
[----:B-1----:R-:W-:Y:S01]  /*ac30*/  IADD3 R168, R3, 0xffffffe, RZ ;  /* 0x0ffffffe03a87810 */ /* 0x002fe20007ffe0ff */
[----:B------:R-:W-:Y:S07]  /*ac40*/  IMAD.SHL.U32 R3, R241, 0x40, RZ ;  /* 0x00000040f1037824 */ /* 0x000fee00078e00ff */
[----:B------:R-:W1:Y:S01]  /*ac50*/  F2I.FTZ.U32.TRUNC.NTZ R169, R168 ;  /* 0x000000a800a97305 */ /* 0x000e62000021f000 */
[C---:B------:R-:W-:Y:S02]  /*ac60*/  IADD3 R170, R3.reuse, -0x40, RZ ;  /* 0xffffffc003aa7810 */ /* 0x040fe40007ffe0ff */
[----:B------:R-:W-:Y:S02]  /*ac70*/  IABS R166, R3 ;  /* 0x0000000300a67213 */ /* 0x000fe40000000000 */
[----:B------:R-:W-:Y:S02]  /*ac80*/  IABS R164, R170 ;  /* 0x000000aa00a47213 */ /* 0x000fe40000000000 */
[----:B------:R-:W-:Y:S02]  /*ac90*/  LOP3.LUT R3, R3, c[0x0][0x2d0], RZ, 0x3c, !PT ;  /* 0x0000b40003037a12 */ /* 0x000fe400078e3cff */
        /* <DEDUP_REMOVED lines=30> */
[----:B------:R-:W-:Y:S01]  /*ae80*/  LEA R172, P2, R3, R244, 0x2 ;  /* 0x000000f403ac7211 */ /* 0x000fe200078410ff */
[C---:B------:R-:W-:Y:S01]  /*ae90*/  IMAD.IADD R2, R171.reuse, 0x1, -R3 ;  /* 0x00000001ab027824 */ /* 0x040fe200078e0a03 */
[-C--:B------:R-:W-:Y:S02]  /*aea0*/  LEA.HI.X.SX32 R167, R171, R245.reuse, 0x2, P1 ;  /* 0x000000f5aba77211 */ /* 0x080fe400008f16ff */
[----:B------:R-:W-:Y:S01]  /*aeb0*/  LEA.HI.X.SX32 R173, R3, R245, 0x2, P2 ;  /* 0x000000f503ad7211 */ /* 0x000fe200010f16ff */
[----:B------:R-:W-:Y:S03]  /*aec0*/  IMAD.MOV.U32 R3, RZ, RZ, 0x40 ;  /* 0x00000040ff037424 */ /* 0x000fe600078e00ff */
[----:B------:R-:W2:Y:S01]  /*aed0*/  LDG.E R167, [R166.64] ;  /* 0x0000000aa6a77981 */ /* 0x000ea2000c1e1900 */
[----:B------:R-:W-:Y:S03]  /*aee0*/  IMAD R3, R2, c[0x0][0x2d0], -R3 ;  /* 0x0000b40002037a24 */ /* 0x000fe600078e0a03 */
[----:B------:R-:W2:Y:S01]  /*aef0*/  LDG.E R164, [R172.64] ;  /* 0x0000000aaca47981 */ /* 0x000ea2000c1e1900 */
        /* <DEDUP_REMOVED lines=11> */
.L_x_3562:
        /* <DEDUP_REMOVED lines=28> */
.L_x_3561:
        /* <DEDUP_REMOVED lines=60> */
[----:B------:R-:W-:Y:S01]  /*b530*/  ISETP.GT.AND P1, PT, R241, R236, PT ;  /* 0x000000ecf100720c */ /* 0x000fe20003f24270 */
        /* <DEDUP_REMOVED lines=163> */
[----:B------:R-:W-:Y:S03]  /*bf70*/  FMUL.FTZ R133, R2, R133 ;  /* 0x0000008502857220 */ /* 0x000fe60000410000 */
[C---:B-1----:R-:W-:Y:S03]  /*bf80*/  HMMA.16816.F32 R128, R160.reuse, R168, R128 ;  /* 0x000000a8a080723c */ /* 0x042fe60000001880 */
[C---:B------:R-:W-:Y:S02]  /*bf90*/  FMUL.FTZ R134, R0.reuse, R134 ;  /* 0x0000008600867220 */ /* 0x040fe40000410000 */
[----:B------:R-:W-:Y:S02]  /*bfa0*/  FMUL.FTZ R135, R0, R135 ;  /* 0x0000008700877220 */ /* 0x000fe40000410000 */
[--C-:B------:R-:W-:Y:S02]  /*bfb0*/  FFMA.FTZ R198, R13, c[0x0][0x23c], -R196.reuse ;  /* 0x00008f000dc67a23 */ /* 0x100fe400000108c4 */
[----:B------:R-:W-:Y:S03]  /*bfc0*/  FMUL.FTZ R13, R2, R157 ;  /* 0x0000009d020d7220 */ /* 0x000fe60000410000 */
[C---:B------:R-:W-:Y:S01]  /*bfd0*/  HMMA.16816.F32 R132, R160.reuse, R170, R132 ;  /* 0x000000aaa084723c */ /* 0x040fe20000001884 */
[----:B------:R-:W-:Y:S01]  /*bfe0*/  LDSM.16.MT88.4 R168, [R228+0x10800] ;  /* 0x01080000e4a8783b */ /* 0x000fe20000004200 */
[----:B------:R-:W1:Y:S01]  /*bff0*/  MUFU.EX2 R198, R198 ;  /* 0x000000c600c67308 */ /* 0x000e620000000800 */
[--C-:B------:R-:W-:Y:S02]  /*c000*/  FFMA.FTZ R199, R14, c[0x0][0x23c], -R195.reuse ;  /* 0x00008f000ec77a23 */ /* 0x100fe400000108c3 */
[C---:B------:R-:W-:Y:S02]  /*c010*/  FMUL.FTZ R14, R0.reuse, R158 ;  /* 0x0000009e000e7220 */ /* 0x040fe40000410000 */
[--C-:B------:R-:W-:Y:S02]  /*c020*/  FFMA.FTZ R200, R15, c[0x0][0x23c], -R195.reuse ;  /* 0x00008f000fc87a23 */ /* 0x100fe400000108c3 */
[----:B------:R-:W-:Y:S02]  /*c030*/  FMUL.FTZ R15, R0, R159 ;  /* 0x0000009f000f7220 */ /* 0x000fe40000410000 */
[----:B------:R-:W4:Y:S01]  /*c040*/  LDSM.16.MT88.4 R156, [R224+0x16000] ;  /* 0x01600000e09c783b */ /* 0x000f220000004200 */
[C---:B------:R-:W-:Y:S01]  /*c050*/  FMUL.FTZ R136, R2.reuse, R136 ;  /* 0x0000008802887220 */ /* 0x040fe20000410000 */
[----:B------:R-:W-:Y:S01]  /*c060*/  MUFU.EX2 R199, R199 ;  /* 0x000000c700c77308 */ /* 0x000fe20000000800 */
[----:B------:R-:W-:Y:S02]  /*c070*/  FMUL.FTZ R137, R2, R137 ;  /* 0x0000008902897220 */ /* 0x000fe40000410000 */
[C---:B------:R-:W-:Y:S02]  /*c080*/  FMUL.FTZ R138, R0.reuse, R138 ;  /* 0x0000008a008a7220 */ /* 0x040fe40000410000 */
[----:B------:R-:W-:Y:S02]  /*c090*/  FMUL.FTZ R139, R0, R139 ;  /* 0x0000008b008b7220 */ /* 0x000fe40000410000 */
[C---:B------:R-:W-:Y:S02]  /*c0a0*/  FMUL.FTZ R140, R2.reuse, R140 ;  /* 0x0000008c028c7220 */ /* 0x040fe40000410000 */
[----:B------:R-:W-:Y:S01]  /*c0b0*/  FMUL.FTZ R141, R2, R141 ;  /* 0x0000008d028d7220 */ /* 0x000fe20000410000 */
[----:B------:R-:W5:Y:S01]  /*c0c0*/  MUFU.EX2 R200, R200 ;  /* 0x000000c800c87308 */ /* 0x000f620000000800 */
[C---:B------:R-:W-:Y:S01]  /*c0d0*/  FMUL.FTZ R142, R0.reuse, R142 ;  /* 0x0000008e008e7220 */ /* 0x040fe20000410000 */
[C---:B--2---:R-:W-:Y:S03]  /*c0e0*/  HMMA.16816.F32 R136, R160.reuse, R172, R136 ;  /* 0x000000aca088723c */ /* 0x044fe60000001888 */
[----:B------:R-:W-:Y:S02]  /*c0f0*/  FMUL.FTZ R143, R0, R143 ;  /* 0x0000008f008f7220 */ /* 0x000fe40000410000 */
[--C-:B------:R-:W-:Y:S02]  /*c100*/  FFMA.FTZ R201, R16, c[0x0][0x23c], -R196.reuse ;  /* 0x00008f0010c97a23 */ /* 0x100fe400000108c4 */
[----:B------:R-:W-:Y:S01]  /*c110*/  FFMA.FTZ R202, R17, c[0x0][0x23c], -R196 ;  /* 0x00008f0011ca7a23 */ /* 0x000fe200000108c4 */
[C---:B------:R-:W-:Y:S01]  /*c120*/  HMMA.16816.F32 R12, R160.reuse, R174, R12 ;  /* 0x000000aea00c723c */ /* 0x040fe2000000180c */
[----:B------:R-:W2:Y:S02]  /*c130*/  LDSM.16.MT88.4 R172, [R226+0x10800] ;  /* 0x01080000e2ac783b */ /* 0x000ea40000004200 */
[----:B------:R-:W-:Y:S01]  /*c140*/  MUFU.EX2 R201, R201 ;  /* 0x000000c900c97308 */ /* 0x000fe20000000800 */
[--C-:B------:R-:W-:Y:S02]  /*c150*/  FFMA.FTZ R203, R18, c[0x0][0x23c], -R195.reuse ;  /* 0x00008f0012cb7a23 */ /* 0x100fe400000108c3 */
[----:B------:R-:W-:Y:S02]  /*c160*/  FFMA.FTZ R204, R19, c[0x0][0x23c], -R195 ;  /* 0x00008f0013cc7a23 */ /* 0x000fe400000108c3 */
[C---:B---3--:R-:W-:Y:S04]  /*c170*/  HMMA.16816.F32 R140, R160.reuse, R176, R140 ;  /* 0x000000b0a08c723c */ /* 0x048fe8000000188c */
[C---:B------:R-:W-:Y:S01]  /*c180*/  FMUL.FTZ R144, R2.reuse, R144 ;  /* 0x0000009002907220 */ /* 0x040fe20000410000 */
[----:B------:R-:W3:Y:S01]  /*c190*/  MUFU.EX2 R202, R202 ;  /* 0x000000ca00ca7308 */ /* 0x000ee20000000800 */
[----:B------:R-:W-:Y:S02]  /*c1a0*/  FMUL.FTZ R145, R2, R145 ;  /* 0x0000009102917220 */ /* 0x000fe40000410000 */
[C---:B------:R-:W-:Y:S04]  /*c1b0*/  FMUL.FTZ R146, R0.reuse, R146 ;  /* 0x0000009200927220 */ /* 0x040fe80000410000 */
[----:B------:R-:W-:Y:S02]  /*c1c0*/  FMUL.FTZ R147, R0, R147 ;  /* 0x0000009300937220 */ /* 0x000fe40000410000 */
[----:B------:R-:W-:Y:S01]  /*c1d0*/  FMUL.FTZ R16, R2, R152 ;  /* 0x0000009802107220 */ /* 0x000fe20000410000 */
[----:B------:R-:W-:Y:S01]  /*c1e0*/  MUFU.EX2 R203, R203 ;  /* 0x000000cb00cb7308 */ /* 0x000fe20000000800 */
[----:B-1----:R-:W-:Y:S01]  /*c1f0*/  F2FP.PACK_AB R152, R198, R197 ;  /* 0x000000c5c698723e */ /* 0x002fe200000000ff */
[----:B------:R-:W-:Y:S01]  /*c200*/  FMUL.FTZ R17, R2, R153 ;  /* 0x0000009902117220 */ /* 0x000fe20000410000 */
[----:B-----5:R-:W-:Y:S01]  /*c210*/  F2FP.PACK_AB R153, R200, R199 ;  /* 0x000000c7c899723e */ /* 0x020fe200000000ff */
[C---:B------:R-:W-:Y:S01]  /*c220*/  HMMA.16816.F32 R144, R160.reuse, R178, R144 ;  /* 0x000000b2a090723c */ /* 0x040fe20000001890 */
[----:B------:R-:W1:Y:S02]  /*c230*/  LDSM.16.MT88.4 R176, [R225+0x10800] ;  /* 0x01080000e1b0783b */ /* 0x000e640000004200 */
[C---:B------:R-:W-:Y:S02]  /*c240*/  FMUL.FTZ R18, R0.reuse, R154 ;  /* 0x0000009a00127220 */ /* 0x040fe40000410000 */
[----:B------:R-:W-:Y:S01]  /*c250*/  FMUL.FTZ R19, R0, R155 ;  /* 0x0000009b00137220 */ /* 0x000fe20000410000 */
[----:B------:R-:W5:Y:S01]  /*c260*/  MUFU.EX2 R204, R204 ;  /* 0x000000cc00cc7308 */ /* 0x000f620000000800 */
[C---:B------:R-:W-:Y:S02]  /*c270*/  FMUL.FTZ R148, R2.reuse, R148 ;  /* 0x0000009402947220 */ /* 0x040fe40000410000 */
[----:B------:R-:W-:Y:S03]  /*c280*/  FMUL.FTZ R149, R2, R149 ;  /* 0x0000009502957220 */ /* 0x000fe60000410000 */
[C---:B----4-:R-:W-:Y:S03]  /*c290*/  HMMA.16816.F32 R16, R160.reuse, R156, R16 ;  /* 0x0000009ca010723c */ /* 0x050fe60000001810 */
[----:B------:R-:W-:Y:S01]  /*c2a0*/  FMUL.FTZ R150, R0, R150 ;  /* 0x0000009600967220 */ /* 0x000fe20000410000 */
[----:B---3--:R-:W-:Y:S01]  /*c2b0*/  F2FP.PACK_AB R154, R202, R201 ;  /* 0x000000c9ca9a723e */ /* 0x008fe200000000ff */
[----:B------:R-:W-:Y:S02]  /*c2c0*/  FMUL.FTZ R151, R0, R151 ;  /* 0x0000009700977220 */ /* 0x000fe40000410000 */
[----:B------:R-:W-:Y:S02]  /*c2d0*/  FFMA.FTZ R166, R2, R251, R166 ;  /* 0x000000fb02a67223 */ /* 0x000fe400000100a6 */
[----:B------:R-:W-:Y:S03]  /*c2e0*/  FFMA.FTZ R6, R0, R249, R6 ;  /* 0x000000f900067223 */ /* 0x000fe60000010006 */
[----:B------:R-:W-:Y:S01]  /*c2f0*/  HMMA.16816.F32 R148, R160, R158, R148 ;  /* 0x0000009ea094723c */ /* 0x000fe20000001894 */
[----:B------:R-:W3:Y:S02]  /*c300*/  LDSM.16.MT88.4 R156, [R224+0x10800] ;  /* 0x01080000e09c783b */ /* 0x000ee40000004200 */
        /* <DEDUP_REMOVED lines=24> */
[----:B------:R-:W-:Y:S03]  /*c490*/  LDSM.16.MT88.4 R176, [R224+0x15800] ;  /* 0x01580000e0b0783b */ /* 0x000fe60000004200 */
[----:B------:R-:W-:Y:S04]  /*c4a0*/  FADD.FTZ R7, R204, R7 ;  /* 0x00000007cc077221 */ /* 0x000fe80000010000 */
[C---:B---3--:R-:W-:Y:S08]  /*c4b0*/  HMMA.16816.F32 R56, R152.reuse, R156, R56 ;  /* 0x0000009c9838723c */ /* 0x048ff00000001838 */
[C---:B------:R-:W-:Y:S01]  /*c4c0*/  HMMA.16816.F32 R60, R152.reuse, R158, R60 ;  /* 0x0000009e983c723c */ /* 0x040fe2000000183c */
[----:B------:R-:W1:Y:S07]  /*c4d0*/  LDSM.16.MT88.4 R156, [R225+0x14800] ;  /* 0x01480000e19c783b */ /* 0x000e6e0000004200 */
[C---:B----4-:R-:W-:Y:S08]  /*c4e0*/  HMMA.16816.F32 R64, R152.reuse, R160, R64 ;  /* 0x000000a09840723c */ /* 0x050ff00000001840 */
[C---:B------:R-:W-:Y:S01]  /*c4f0*/  HMMA.16816.F32 R68, R152.reuse, R162, R68 ;  /* 0x000000a29844723c */ /* 0x040fe20000001844 */
[----:B------:R-:W3:Y:S07]  /*c500*/  LDSM.16.MT88.4 R160, [R224+0x14800] ;  /* 0x01480000e0a0783b */ /* 0x000eee0000004200 */
        /* <DEDUP_REMOVED lines=12> */
[--C-:B------:R-:W-:Y:S03]  /*c5d0*/  FFMA.FTZ R185, R25, c[0x0][0x23c], -R196.reuse ;  /* 0x00008f0019b97a23 */ /* 0x100fe600000108c4 */
[--C-:B------:R-:W-:Y:S01]  /*c5e0*/  FFMA.FTZ R186, R26, c[0x0][0x23c], -R195.reuse ;  /* 0x00008f001aba7a23 */ /* 0x100fe200000108c3 */
[C---:B-----5:R-:W-:Y:S03]  /*c5f0*/  HMMA.16816.F32 R88, R152.reuse, R168, R88 ;  /* 0x000000a89858723c */ /* 0x060fe60000001858 */
[----:B------:R-:W-:Y:S01]  /*c600*/  MUFU.EX2 R182, R182 ;  /* 0x000000b600b67308 */ /* 0x000fe20000000800 */
[--C-:B------:R-:W-:Y:S02]  /*c610*/  FFMA.FTZ R187, R27, c[0x0][0x23c], -R195.reuse ;  /* 0x00008f001bbb7a23 */ /* 0x100fe400000108c3 */
[----:B------:R-:W-:Y:S02]  /*c620*/  LDSM.16.MT88.4 R24, [R226+0x11000] ;  /* 0x01100000e218783b */ /* 0x000fe40000004200 */
[C---:B------:R-:W-:Y:S05]  /*c630*/  HMMA.16816.F32 R92, R152.reuse, R170, R92 ;  /* 0x000000aa985c723c */ /* 0x040fea000000185c */
[----:B------:R-:W5:Y:S01]  /*c640*/  MUFU.EX2 R183, R183 ;  /* 0x000000b700b77308 */ /* 0x000f620000000800 */
[----:B------:R-:W3:Y:S02]  /*c650*/  LDSM.16.MT88.4 R168, [R228+0x16800] ;  /* 0x01680000e4a8783b */ /* 0x000ee40000004200 */
[C---:B--2---:R-:W-:Y:S07]  /*c660*/  HMMA.16816.F32 R96, R152.reuse, R172, R96 ;  /* 0x000000ac9860723c */ /* 0x044fee0000001860 */
[----:B------:R-:W-:Y:S01]  /*c670*/  MUFU.EX2 R184, R184 ;  /* 0x000000b800b87308 */ /* 0x000fe20000000800 */
[C---:B------:R-:W-:Y:S01]  /*c680*/  HMMA.16816.F32 R100, R152.reuse, R174, R100 ;  /* 0x000000ae9864723c */ /* 0x040fe20000001864 */
[----:B------:R-:W2:Y:S07]  /*c690*/  LDSM.16.MT88.4 R172, [R226+0x16800] ;  /* 0x01680000e2ac783b */ /* 0x000eae0000004200 */
[C---:B------:R-:W-:Y:S01]  /*c6a0*/  HMMA.16816.F32 R104, R152.reuse, R188, R104 ;  /* 0x000000bc9868723c */ /* 0x040fe20000001868 */
[----:B------:R-:W2:Y:S06]  /*c6b0*/  MUFU.EX2 R185, R185 ;  /* 0x000000b900b97308 */ /* 0x000eac0000000800 */
[--C-:B------:R-:W-:Y:S01]  /*c6c0*/  FFMA.FTZ R188, R28, c[0x0][0x23c], -R196.reuse ;  /* 0x00008f001cbc7a23 */ /* 0x100fe200000108c4 */
[C---:B------:R-:W-:Y:S03]  /*c6d0*/  HMMA.16816.F32 R108, R152.reuse, R190, R108 ;  /* 0x000000be986c723c */ /* 0x040fe6000000186c */
[----:B------:R-:W-:Y:S01]  /*c6e0*/  MUFU.EX2 R186, R186 ;  /* 0x000000ba00ba7308 */ /* 0x000fe20000000800 */
[--C-:B------:R-:W-:Y:S02]  /*c6f0*/  FFMA.FTZ R189, R29, c[0x0][0x23c], -R196.reuse ;  /* 0x00008f001dbd7a23 */ /* 0x100fe400000108c4 */
[----:B------:R-:W-:Y:S02]  /*c700*/  FFMA.FTZ R196, R33, c[0x0][0x23c], -R196 ;  /* 0x00008f0021c47a23 */ /* 0x000fe400000108c4 */
[C---:B-1----:R-:W-:Y:S04]  /*c710*/  HMMA.16816.F32 R112, R152.reuse, R156, R112 ;  /* 0x0000009c9870723c */ /* 0x042fe80000001870 */
[--C-:B------:R-:W-:Y:S01]  /*c720*/  FFMA.FTZ R190, R30, c[0x0][0x23c], -R195.reuse ;  /* 0x00008f001ebe7a23 */ /* 0x100fe200000108c3 */
[----:B------:R-:W1:Y:S01]  /*c730*/  MUFU.EX2 R187, R187 ;  /* 0x000000bb00bb7308 */ /* 0x000e620000000800 */
[--C-:B------:R-:W-:Y:S02]  /*c740*/  FFMA.FTZ R191, R31, c[0x0][0x23c], -R195.reuse ;  /* 0x00008f001fbf7a23 */ /* 0x100fe400000108c3 */
[C---:B------:R-:W-:Y:S01]  /*c750*/  HMMA.16816.F32 R116, R152.reuse, R158, R116 ;  /* 0x0000009e9874723c */ /* 0x040fe20000001874 */
[----:B------:R-:W1:Y:S03]  /*c760*/  LDSM.16.MT88.4 R156, [R224+0x16800] ;  /* 0x01680000e09c783b */ /* 0x000e660000004200 */
[----:B------:R-:W-:Y:S03]  /*c770*/  FFMA.FTZ R195, R35, c[0x0][0x23c], -R195 ;  /* 0x00008f0023c37a23 */ /* 0x000fe600000108c3 */
[----:B------:R-:W-:Y:S01]  /*c780*/  MUFU.EX2 R188, R188 ;  /* 0x000000bc00bc7308 */ /* 0x000fe20000000800 */
[C---:B---3--:R-:W-:Y:S01]  /*c790*/  HMMA.16816.F32 R120, R152.reuse, R160, R120 ;  /* 0x000000a09878723c */ /* 0x048fe20000001878 */
[----:B------:R-:W-:Y:S07]  /*c7a0*/  LDSM.16.MT88.4 R28, [R225+0x17000] ;  /* 0x01700000e11c783b */ /* 0x000fee0000004200 */
[C---:B------:R-:W-:Y:S01]  /*c7b0*/  HMMA.16816.F32 R124, R152.reuse, R162, R124 ;  /* 0x000000a2987c723c */ /* 0x040fe2000000187c */
[----:B------:R-:W3:Y:S01]  /*c7c0*/  LDSM.16.MT88.4 R160, [R228+0x11000] ;  /* 0x01100000e4a0783b */ /* 0x000ee20000004200 */
[----:B------:R-:W1:Y:S06]  /*c7d0*/  MUFU.EX2 R189, R189 ;  /* 0x000000bd00bd7308 */ /* 0x000e6c0000000800 */
[C---:B------:R-:W-:Y:S01]  /*c7e0*/  HMMA.16816.F32 R128, R152.reuse, R168, R128 ;  /* 0x000000a89880723c */ /* 0x040fe20000001880 */
[----:B------:R-:W-:Y:S03]  /*c7f0*/  LDSM.16.MT88.4 R32, [R226+0x11800] ;  /* 0x01180000e220783b */ /* 0x000fe60000004200 */
[----:B------:R-:W-:Y:S04]  /*c800*/  MUFU.EX2 R190, R190 ;  /* 0x000000be00be7308 */ /* 0x000fe80000000800 */
[C---:B------:R-:W-:Y:S01]  /*c810*/  HMMA.16816.F32 R132, R152.reuse, R170, R132 ;  /* 0x000000aa9884723c */ /* 0x040fe20000001884 */
[----:B------:R-:W3:Y:S05]  /*c820*/  LDSM.16.MT88.4 R168, [R225+0x11000] ;  /* 0x01100000e1a8783b */ /* 0x000eea0000004200 */
[----:B------:R-:W1:Y:S02]  /*c830*/  MUFU.EX2 R191, R191 ;  /* 0x000000bf00bf7308 */ /* 0x000e640000000800 */
[C---:B--2---:R-:W-:Y:S08]  /*c840*/  HMMA.16816.F32 R136, R152.reuse, R172, R136 ;  /* 0x000000ac9888723c */ /* 0x044ff00000001888 */
[C---:B------:R-:W-:Y:S01]  /*c850*/  HMMA.16816.F32 R12, R152.reuse, R174, R12 ;  /* 0x000000ae980c723c */ /* 0x040fe2000000180c */
[----:B------:R-:W2:Y:S01]  /*c860*/  LDSM.16.MT88.4 R172, [R224+0x11000] ;  /* 0x01100000e0ac783b */ /* 0x000ea20000004200 */
[----:B------:R-:W2:Y:S06]  /*c870*/  MUFU.EX2 R196, R196 ;  /* 0x000000c400c47308 */ /* 0x000eac0000000800 */
[C---:B------:R-:W-:Y:S04]  /*c880*/  HMMA.16816.F32 R140, R152.reuse, R20, R140 ;  /* 0x00000014988c723c */ /* 0x040fe8000000188c */
[----:B------:R-:W2:Y:S03]  /*c890*/  MUFU.EX2 R195, R195 ;  /* 0x000000c300c37308 */ /* 0x000ea60000000800 */
[----:B----4-:R-:W-:Y:S01]  /*c8a0*/  F2FP.PACK_AB R20, R181, R180 ;  /* 0x000000b4b514723e */ /* 0x010fe200000000ff */
[C---:B------:R-:W-:Y:S04]  /*c8b0*/  HMMA.16816.F32 R144, R152.reuse, R22, R144 ;  /* 0x000000169890723c */ /* 0x040fe80000001890 */
[----:B-----5:R-:W-:Y:S01]  /*c8c0*/  F2FP.PACK_AB R21, R183, R182 ;  /* 0x000000b6b715723e */ /* 0x020fe200000000ff */
[----:B------:R-:W-:Y:S02]  /*c8d0*/  FADD.FTZ R180, R180, R5 ;  /* 0x00000005b4b47221 */ /* 0x000fe40000010000 */
[----:B------:R-:W-:Y:S01]  /*c8e0*/  F2FP.PACK_AB R22, R185, R184 ;  /* 0x000000b8b916723e */ /* 0x000fe200000000ff */
[C---:B-1----:R-:W-:Y:S04]  /*c8f0*/  HMMA.16816.F32 R16, R152.reuse, R156, R16 ;  /* 0x0000009c9810723c */ /* 0x042fe80000001810 */
[----:B------:R-:W-:Y:S01]  /*c900*/  F2FP.PACK_AB R23, R187, R186 ;  /* 0x000000babb17723e */ /* 0x000fe200000000ff */
[----:B------:R-:W-:Y:S02]  /*c910*/  FADD.FTZ R182, R182, R7 ;  /* 0x00000007b6b67221 */ /* 0x000fe40000010000 */
[----:B------:R-:W-:Y:S01]  /*c920*/  FADD.FTZ R181, R181, R180 ;  /* 0x000000b4b5b57221 */ /* 0x000fe20000010000 */
[----:B------:R-:W-:Y:S01]  /*c930*/  HMMA.16816.F32 R148, R152, R158, R148 ;  /* 0x0000009e9894723c */ /* 0x000fe20000001894 */
[----:B------:R-:W1:Y:S03]  /*c940*/  LDSM.16.MT88.4 R152, [R228+0x13000] ;  /* 0x01300000e498783b */ /* 0x000e660000004200 */
[----:B------:R-:W-:Y:S02]  /*c950*/  FADD.FTZ R183, R183, R182 ;  /* 0x000000b6b7b77221 */ /* 0x000fe40000010000 */
[----:B------:R-:W-:Y:S02]  /*c960*/  FADD.FTZ R184, R184, R181 ;  /* 0x000000b5b8b87221 */ /* 0x000fe40000010000 */
[C---:B---3--:R-:W-:Y:S01]  /*c970*/  HMMA.16816.F32 R8, R20.reuse, R160, R8 ;  /* 0x000000a01408723c */ /* 0x048fe20000001808 */
[----:B------:R-:W3:Y:S04]  /*c980*/  LDSM.16.MT88.4 R156, [R226+0x13000] ;  /* 0x01300000e29c783b */ /* 0x000ee80000004200 */
[----:B------:R-:W-:Y:S02]  /*c990*/  FADD.FTZ R186, R186, R183 ;  /* 0x000000b7baba7221 */ /* 0x000fe40000010000 */
[----:B------:R-:W-:Y:S01]  /*c9a0*/  FADD.FTZ R185, R185, R184 ;  /* 0x000000b8b9b97221 */ /* 0x000fe20000010000 */
[C---:B------:R-:W-:Y:S01]  /*c9b0*/  HMMA.16816.F32 R36, R20.reuse, R162, R36 ;  /* 0x000000a21424723c */ /* 0x040fe20000001824 */
[----:B------:R-:W4:Y:S03]  /*c9c0*/  LDSM.16.MT88.4 R160, [R225+0x13000] ;  /* 0x01300000e1a0783b */ /* 0x000f260000004200 */
[----:B------:R-:W-:Y:S04]  /*c9d0*/  FADD.FTZ R187, R187, R186 ;  /* 0x000000babbbb7221 */ /* 0x000fe80000010000 */
        /* <DEDUP_REMOVED lines=26> */
[----:B------:R-:W-:Y:S07]  /*cb80*/  LDSM.16.MT88.4 R172, [R225+0x15800] ;  /* 0x01580000e1ac783b */ /* 0x000fee0000004200 */
[C---:B-1----:R-:W-:Y:S08]  /*cb90*/  HMMA.16816.F32 R112, R20.reuse, R152, R112 ;  /* 0x000000981470723c */ /* 0x042ff00000001870 */
[C---:B------:R-:W-:Y:S01]  /*cba0*/  HMMA.16816.F32 R116, R20.reuse, R154, R116 ;  /* 0x0000009a1474723c */ /* 0x040fe20000001874 */
[----:B------:R-:W1:Y:S07]  /*cbb0*/  LDSM.16.MT88.4 R152, [R224+0x17000] ;  /* 0x01700000e098783b */ /* 0x000e6e0000004200 */
[C---:B---3--:R-:W-:Y:S08]  /*cbc0*/  HMMA.16816.F32 R120, R20.reuse, R156, R120 ;  /* 0x0000009c1478723c */ /* 0x048ff00000001878 */
[C---:B------:R-:W-:Y:S01]  /*cbd0*/  HMMA.16816.F32 R124, R20.reuse, R158, R124 ;  /* 0x0000009e147c723c */ /* 0x040fe2000000187c */
[----:B------:R-:W-:Y:S07]  /*cbe0*/  LDSM.16.MT88.4 R156, [R225+0x11800] ;  /* 0x01180000e19c783b */ /* 0x000fee0000004200 */
[C---:B----4-:R-:W-:Y:S08]  /*cbf0*/  HMMA.16816.F32 R128, R20.reuse, R24, R128 ;  /* 0x000000181480723c */ /* 0x050ff00000001880 */
[C---:B------:R-:W-:Y:S01]  /*cc00*/  HMMA.16816.F32 R132, R20.reuse, R26, R132 ;  /* 0x0000001a1484723c */ /* 0x040fe20000001884 */
[----:B------:R-:W2:Y:S07]  /*cc10*/  LDSM.16.MT88.4 R24, [R228+0x11800] ;  /* 0x01180000e418783b */ /* 0x000eae0000004200 */
[C---:B------:R-:W-:Y:S08]  /*cc20*/  HMMA.16816.F32 R136, R20.reuse, R160, R136 ;  /* 0x000000a01488723c */ /* 0x040ff00000001888 */
[C---:B------:R-:W-:Y:S08]  /*cc30*/  HMMA.16816.F32 R12, R20.reuse, R162, R12 ;  /* 0x000000a2140c723c */ /* 0x040ff0000000180c */
[C---:B------:R-:W-:Y:S08]  /*cc40*/  HMMA.16816.F32 R140, R20.reuse, R28, R140 ;  /* 0x0000001c148c723c */ /* 0x040ff0000000188c */
[C---:B------:R-:W-:Y:S01]  /*cc50*/  HMMA.16816.F32 R144, R20.reuse, R30, R144 ;  /* 0x0000001e1490723c */ /* 0x040fe20000001890 */
[----:B------:R-:W3:Y:S07]  /*cc60*/  LDSM.16.MT88.4 R28, [R224+0x11800] ;  /* 0x01180000e01c783b */ /* 0x000eee0000004200 */
[C---:B-1----:R-:W-:Y:S08]  /*cc70*/  HMMA.16816.F32 R16, R20.reuse, R152, R16 ;  /* 0x000000981410723c */ /* 0x042ff00000001810 */
[----:B------:R-:W-:Y:S01]  /*cc80*/  HMMA.16816.F32 R148, R20, R154, R148 ;  /* 0x0000009a1494723c */ /* 0x000fe20000001894 */
[----:B------:R-:W-:Y:S06]  /*cc90*/  LDSM.16.MT88.4 R152, [R224+0x13800] ;  /* 0x01380000e098783b */ /* 0x000fec0000004200 */
        /* <DEDUP_REMOVED lines=41> */
[C---:B------:R-:W-:Y:S08]  /*cf30*/  HMMA.16816.F32 R120, R20.reuse, R176, R120 ;  /* 0x000000b01478723c */ /* 0x040ff00000001878 */
[C---:B------:R-:W-:Y:S08]  /*cf40*/  HMMA.16816.F32 R124, R20.reuse, R178, R124 ;  /* 0x000000b2147c723c */ /* 0x040ff0000000187c */
[C---:B---3--:R-:W-:Y:S08]  /*cf50*/  HMMA.16816.F32 R128, R20.reuse, R28, R128 ;  /* 0x0000001c1480723c */ /* 0x048ff00000001880 */
        /* <DEDUP_REMOVED lines=9> */
.L_x_3559:
[----:B------:R-:W1:Y:S01]  /*cff0*/  SHFL.BFLY PT, R0, R249, 0x2, 0x1f ;  /* 0x0c401f00f9007f89 */ /* 0x000e6200000e0000 */
[----:B------:R-:W-:Y:S01]  /*d000*/  MOV R7, 0x3f800000 ;  /* 0x3f80000000077802 */ /* 0x000fe20000000f00 */
[----:B------:R-:W-:Y:S01]  /*d010*/  BSSY B0, `(.L_x_3564) ;  /* 0x000014a000007945 */ /* 0x000fe20003800000 */
[----:B------:R-:W-:Y:S01]  /*d020*/  MOV R6, 0x3f800000 ;  /* 0x3f80000000067802 */ /* 0x000fe20000000f00 */
[----:B------:R-:W2:Y:S04]  /*d030*/  SHFL.BFLY PT, R2, R251, 0x2, 0x1f ;  /* 0x0c401f00fb027f89 */ /* 0x000ea800000e0000 */
[----:B------:R-:W-:Y:S01]  /*d040*/  BAR.SYNC.DEFER_BLOCKING 0x0 ;  /* 0x0000000000007b1d */ /* 0x000fe20000010000 */
[----:B-1----:R-:W-:-:S05]  /*d050*/  FADD.FTZ R5, R0, R249 ;  /* 0x000000f900057221 */ /* 0x002fca0000010000 */
[----:B------:R-:W1:Y:S01]  /*d060*/  S2R R0, SR_TID.X ;  /* 0x0000000000007919 */ /* 0x000e620000002100 */
[----:B--2---:R-:W-:-:S03]  /*d070*/  FADD.FTZ R11, R2, R251 ;  /* 0x000000fb020b7221 */ /* 0x004fc60000010000 */
[----:B------:R-:W2:Y:S04]  /*d080*/  SHFL.BFLY PT, R2, R5, 0x1, 0x1f ;  /* 0x0c201f0005027f89 */ /* 0x000ea800000e0000 */
[----:B------:R-:W3:Y:S01]  /*d090*/  SHFL.BFLY PT, R4, R11, 0x1, 0x1f ;  /* 0x0c201f000b047f89 */ /* 0x000ee200000e0000 */
[----:B-1----:R-:W-:-:S04]  /*d0a0*/  SHF.R.S32.HI R9, RZ, 0x1f, R0 ;  /* 0x0000001fff097819 */ /* 0x002fc80000011400 */
        /* <DEDUP_REMOVED lines=10> */
[----:B------:R-:W-:Y:S02]  /*d150*/  LOP3.LUT R17, R8, 0x1ffffffc, RZ, 0xc0, !PT ;  /* 0x1ffffffc08117812 */ /* 0x000fe400078ec0ff */
[----:B------:R-:W-:Y:S02]  /*d160*/  IADD3 R5, R10, -R5, RZ ;  /* 0x800000050a057210 */ /* 0x000fe40007ffe0ff */
[----:B------:R-:W1:Y:S01]  /*d170*/  S2R R10, SR_TID.X ;  /* 0x00000000000a7919 */ /* 0x000e620000002100 */
[----:B------:R-:W-:Y:S01]  /*d180*/  IADD3 R14, -R17, R0, RZ ;  /* 0x00000000110e7210 */ /* 0x000fe20007ffe1ff */
[----:B------:R-:W2:Y:S01]  /*d190*/  @P3 MUFU.RCP R6, R2 ;  /* 0x0000000200063308 */ /* 0x000ea20000001000 */
[----:B------:R-:W-:-:S02]  /*d1a0*/  LOP3.LUT R16, R5, 0x1, RZ, 0xc0, !PT ;  /* 0x0000000105107812 */ /* 0x000fc400078ec0ff */
[----:B------:R-:W-:Y:S02]  /*d1b0*/  SHF.L.U32 R19, R5, 0x6, RZ ;  /* 0x0000000605137819 */ /* 0x000fe400000006ff */
[----:B------:R-:W-:Y:S02]  /*d1c0*/  ISETP.NE.U32.AND P0, PT, R16, 0x1, PT ;  /* 0x000000011000780c */ /* 0x000fe40003f05070 */
[----:B------:R-:W-:Y:S01]  /*d1d0*/  LOP3.LUT R19, R19, 0x1c0, RZ, 0xc0, !PT ;  /* 0x000001c013137812 */ /* 0x000fe200078ec0ff */
[----:B------:R-:W3:Y:S01]  /*d1e0*/  @P4 MUFU.RCP R7, R4 ;  /* 0x0000000400074308 */ /* 0x000ee20000001000 */
[----:B------:R-:W-:Y:S02]  /*d1f0*/  R2P PR, R5, 0x6 ;  /* 0x0000000605007804 */ /* 0x000fe40000000000 */
[----:B------:R-:W-:Y:S01]  /*d200*/  LEA.HI R19, R19, R19, RZ, 0x1d ;  /* 0x0000001313137211 */ /* 0x000fe200078fe8ff */
[----:B--2---:R-:W-:-:S04]  /*d210*/  FMUL.FTZ R163, R6, R163 ;  /* 0x000000a306a37220 */ /* 0x004fc80000410000 */
[----:B------:R-:W2:Y:S01]  /*d220*/  @P4 MUFU.LG2 R4, R4 ;  /* 0x0000000400044308 */ /* 0x000ea20000000c00 */
[C---:B------:R-:W-:Y:S02]  /*d230*/  FMUL.FTZ R162, R6.reuse, R162 ;  /* 0x000000a206a27220 */ /* 0x040fe40000410000 */
[C---:B------:R-:W-:Y:S01]  /*d240*/  FMUL.FTZ R39, R6.reuse, R39 ;  /* 0x0000002706277220 */ /* 0x040fe20000410000 */
[----:B-1----:R-:W-:Y:S01]  /*d250*/  SHF.R.S32.HI R11, RZ, 0x1f, R10 ;  /* 0x0000001fff0b7819 */ /* 0x002fe2000001140a */
[----:B------:R-:W-:Y:S02]  /*d260*/  FMUL.FTZ R38, R6, R38 ;  /* 0x0000002606267220 */ /* 0x000fe40000410000 */
[----:B---3--:R-:W-:Y:S01]  /*d270*/  FMUL.FTZ R160, R7, R160 ;  /* 0x000000a007a07220 */ /* 0x008fe20000410000 */
[-C--:B------:R-:W-:Y:S01]  /*d280*/  LEA.HI R13, R11, R10.reuse, RZ, 0x4 ;  /* 0x0000000a0b0d7211 */ /* 0x080fe200078f20ff */
[----:B------:R-:W-:Y:S01]  /*d290*/  FMUL.FTZ R161, R7, R161 ;  /* 0x000000a107a17220 */ /* 0x000fe20000410000 */
[----:B------:R-:W-:Y:S01]  /*d2a0*/  LEA.HI R11, R11, R10, RZ, 0x5 ;  /* 0x0000000a0b0b7211 */ /* 0x000fe200078f28ff */
[----:B------:R-:W-:Y:S01]  /*d2b0*/  FMUL.FTZ R36, R7, R36 ;  /* 0x0000002407247220 */ /* 0x000fe20000410000 */
[----:B------:R-:W-:Y:S01]  /*d2c0*/  LOP3.LUT R15, R13, 0xfffffff0, RZ, 0xc0, !PT ;  /* 0xfffffff00d0f7812 */ /* 0x000fe200078ec0ff */
[C---:B------:R-:W-:Y:S01]  /*d2d0*/  FMUL.FTZ R37, R7.reuse, R37 ;  /* 0x0000002507257220 */ /* 0x040fe20000410000 */
[----:B------:R-:W-:Y:S01]  /*d2e0*/  SHF.R.S32.HI R12, RZ, 0x4, R13 ;  /* 0x00000004ff0c7819 */ /* 0x000fe2000001140d */
[----:B------:R-:W-:Y:S01]  /*d2f0*/  FMUL.FTZ R40, R7, R40 ;  /* 0x0000002807287220 */ /* 0x000fe20000410000 */
[----:B------:R-:W-:Y:S01]  /*d300*/  IADD3 R8, -R15, R10, RZ ;  /* 0x0000000a0f087210 */ /* 0x000fe20007ffe1ff */
[----:B------:R-:W-:Y:S01]  /*d310*/  FMUL.FTZ R41, R7, R41 ;  /* 0x0000002907297220 */ /* 0x000fe20000410000 */
[----:B------:R-:W-:Y:S01]  /*d320*/  SHF.L.U32 R15, R12, 0x6, RZ ;  /* 0x000000060c0f7819 */ /* 0x000fe200000006ff */
[----:B------:R-:W-:Y:S01]  /*d330*/  FMUL.FTZ R43, R6, R43 ;  /* 0x0000002b062b7220 */ /* 0x000fe20000410000 */
[----:B------:R-:W-:Y:S01]  /*d340*/  LEA.HI R17, R8, R8, RZ, 0x1 ;  /* 0x0000000808117211 */ /* 0x000fe200078f08ff */
[C---:B------:R-:W-:Y:S01]  /*d350*/  FMUL.FTZ R42, R6.reuse, R42 ;  /* 0x0000002a062a7220 */ /* 0x040fe20000410000 */
[----:B------:R-:W-:Y:S01]  /*d360*/  LOP3.LUT R15, R15, 0x1c0, RZ, 0xc0, !PT ;  /* 0x000001c00f0f7812 */ /* 0x000fe200078ec0ff */
[----:B------:R-:W-:Y:S01]  /*d370*/  FMUL.FTZ R44, R7, R44 ;  /* 0x0000002c072c7220 */ /* 0x000fe20000410000 */
[----:B------:R-:W-:Y:S01]  /*d380*/  SHF.L.U32 R16, R17, 0x2, RZ ;  /* 0x0000000211107819 */ /* 0x000fe200000006ff */
[----:B------:R-:W-:Y:S01]  /*d390*/  FMUL.FTZ R45, R7, R45 ;  /* 0x0000002d072d7220 */ /* 0x000fe20000410000 */
[----:B------:R-:W-:Y:S01]  /*d3a0*/  SHF.R.S32.HI R13, RZ, 0x5, R9 ;  /* 0x00000005ff0d7819 */ /* 0x000fe20000011409 */
[C---:B------:R-:W-:Y:S01]  /*d3b0*/  FMUL.FTZ R47, R6.reuse, R47 ;  /* 0x0000002f062f7220 */ /* 0x040fe20000410000 */
[----:B------:R-:W-:Y:S01]  /*d3c0*/  LOP3.LUT R16, R15, 0x38, R16, 0xf8, !PT ;  /* 0x000000380f107812 */ /* 0x000fe200078ef810 */
[C---:B------:R-:W-:Y:S01]  /*d3d0*/  FMUL.FTZ R46, R6.reuse, R46 ;  /* 0x0000002e062e7220 */ /* 0x040fe20000410000 */
[----:B------:R-:W-:Y:S01]  /*d3e0*/  LEA R14, R13, R14, 0x9 ;  /* 0x0000000e0d0e7211 */ /* 0x000fe200078e48ff */
[C---:B------:R-:W-:Y:S01]  /*d3f0*/  FMUL.FTZ R48, R7.reuse, R48 ;  /* 0x0000003007307220 */ /* 0x040fe20000410000 */
[----:B------:R-:W-:Y:S01]  /*d400*/  SHF.R.U32.HI R15, RZ, 0x3, R15 ;  /* 0x00000003ff0f7819 */ /* 0x000fe2000001160f */
[----:B------:R-:W-:Y:S01]  /*d410*/  FMUL.FTZ R49, R7, R49 ;  /* 0x0000003107317220 */ /* 0x000fe20000410000 */
[----:B------:R-:W-:Y:S01]  /*d420*/  LOP3.LUT R17, R17, 0xffffffe, RZ, 0xc0, !PT ;  /* 0x0ffffffe11117812 */ /* 0x000fe200078ec0ff */
[----:B------:R-:W-:Y:S01]  /*d430*/  FMUL.FTZ R51, R6, R51 ;  /* 0x0000003306337220 */ /* 0x000fe20000410000 */
[----:B------:R-:W-:Y:S01]  /*d440*/  LEA R14, R14, R19, 0x1 ;  /* 0x000000130e0e7211 */ /* 0x000fe200078e08ff */
[----:B------:R-:W-:Y:S01]  /*d450*/  FMUL.FTZ R50, R6, R50 ;  /* 0x0000003206327220 */ /* 0x000fe20000410000 */
[----:B------:R-:W-:Y:S01]  /*d460*/  LOP3.LUT R15, R16, R15, RZ, 0x3c, !PT ;  /* 0x0000000f100f7212 */ /* 0x000fe200078e3cff */
[C---:B------:R-:W-:Y:S01]  /*d470*/  FMUL.FTZ R52, R7.reuse, R52 ;  /* 0x0000003407347220 */ /* 0x040fe20000410000 */
[----:B------:R-:W-:Y:S01]  /*d480*/  IADD3 R16, R8, -R17, RZ ;  /* 0x8000001108107210 */ /* 0x000fe20007ffe0ff */
[C---:B------:R-:W-:Y:S01]  /*d490*/  FMUL.FTZ R53, R7.reuse, R53 ;  /* 0x0000003507357220 */ /* 0x040fe20000410000 */
[----:B------:R-:W-:Y:S01]  /*d4a0*/  STS.64 [R14.X4], R160 ;  /* 0x000000a00e007388 */ /* 0x000fe20000004a00 */
[----:B------:R-:W-:Y:S01]  /*d4b0*/  FMUL.FTZ R55, R6, R55 ;  /* 0x0000003706377220 */ /* 0x000fe20000410000 */
[----:B------:R-:W-:Y:S01]  /*d4c0*/  LEA R5, R16, R15, 0x2 ;  /* 0x0000000f10057211 */ /* 0x000fe200078e10ff */
[C---:B------:R-:W-:Y:S01]  /*d4d0*/  FMUL.FTZ R54, R6.reuse, R54 ;  /* 0x0000003606367220 */ /* 0x040fe20000410000 */
[----:B------:R-:W-:Y:S01]  /*d4e0*/  MOV R15, 0x80 ;  /* 0x00000080000f7802 */ /* 0x000fe20000000f00 */
[C---:B------:R-:W-:Y:S01]  /*d4f0*/  FMUL.FTZ R56, R7.reuse, R56 ;  /* 0x0000003807387220 */ /* 0x040fe20000410000 */
[----:B------:R-:W-:Y:S01]  /*d500*/  STS.64 [R14.X4+0x800], R162 ;  /* 0x000800a20e007388 */ /* 0x000fe20000004a00 */
[----:B------:R-:W-:Y:S01]  /*d510*/  FMUL.FTZ R57, R7, R57 ;  /* 0x0000003907397220 */ /* 0x000fe20000410000 */
[----:B------:R-:W-:Y:S01]  /*d520*/  SEL R15, R15, 0xffffff80, !P2 ;  /* 0xffffff800f0f7807 */ /* 0x000fe20005000000 */
[C---:B------:R-:W-:Y:S01]  /*d530*/  FMUL.FTZ R59, R6.reuse, R59 ;  /* 0x0000003b063b7220 */ /* 0x040fe20000410000 */
[----:B------:R-:W-:Y:S01]  /*d540*/  LOP3.LUT R9, R9, 0xffffffe0, RZ, 0xc0, !PT ;  /* 0xffffffe009097812 */ /* 0x000fe200078ec0ff */
[----:B------:R-:W-:Y:S01]  /*d550*/  FMUL.FTZ R58, R6, R58 ;  /* 0x0000003a063a7220 */ /* 0x000fe20000410000 */
[----:B------:R-:W-:Y:S01]  /*d560*/  LOP3.LUT R11, R11, 0xffffffe0, RZ, 0xc0, !PT ;  /* 0xffffffe00b0b7812 */ /* 0x000fe200078ec0ff */
[C---:B------:R-:W-:Y:S01]  /*d570*/  FMUL.FTZ R60, R7.reuse, R60 ;  /* 0x0000003c073c7220 */ /* 0x040fe20000410000 */
[----:B------:R-:W1:Y:S01]  /*d580*/  @P3 MUFU.LG2 R2, R2 ;  /* 0x0000000200023308 */ /* 0x000e620000000c00 */
[----:B------:R-:W-:Y:S01]  /*d590*/  FMUL.FTZ R61, R7, R61 ;  /* 0x0000003d073d7220 */ /* 0x000fe20000410000 */
[----:B------:R-:W-:Y:S01]  /*d5a0*/  IADD3 R9, R0, -R9, RZ ;  /* 0x8000000900097210 */ /* 0x000fe20007ffe0ff */
[----:B------:R-:W-:Y:S01]  /*d5b0*/  FMUL.FTZ R63, R6, R63 ;  /* 0x0000003f063f7220 */ /* 0x000fe20000410000 */
[----:B------:R-:W-:Y:S01]  /*d5c0*/  IADD3 R11, R10, -R11, RZ ;  /* 0x8000000b0a0b7210 */ /* 0x000fe20007ffe0ff */
[----:B------:R-:W-:-:S02]  /*d5d0*/  FMUL.FTZ R62, R6, R62 ;  /* 0x0000003e063e7220 */ /* 0x000fc40000410000 */
[C---:B------:R-:W-:Y:S01]  /*d5e0*/  FMUL.FTZ R64, R7.reuse, R64 ;  /* 0x0000004007407220 */ /* 0x040fe20000410000 */
[----:B------:R-:W-:Y:S01]  /*d5f0*/  SHF.R.S32.HI R0, RZ, 0x1f, R11 ;  /* 0x0000001fff007819 */ /* 0x000fe2000001140b */
[C---:B------:R-:W-:Y:S02]  /*d600*/  FMUL.FTZ R65, R7.reuse, R65 ;  /* 0x0000004107417220 */ /* 0x040fe40000410000 */
[----:B------:R-:W-:Y:S01]  /*d610*/  FMUL.FTZ R67, R6, R67 ;  /* 0x0000004306437220 */ /* 0x000fe20000410000 */
[----:B------:R-:W-:Y:S01]  /*d620*/  LEA.HI R0, R0, R11, RZ, 0x2 ;  /* 0x0000000b00007211 */ /* 0x000fe200078f10ff */
[----:B------:R-:W-:Y:S02]  /*d630*/  FMUL.FTZ R66, R6, R66 ;  /* 0x0000004206427220 */ /* 0x000fe40000410000 */
[C---:B------:R-:W-:Y:S02]  /*d640*/  FMUL.FTZ R68, R7.reuse, R68 ;  /* 0x0000004407447220 */ /* 0x040fe40000410000 */
[----:B------:R-:W-:-:S02]  /*d650*/  FMUL.FTZ R69, R7, R69 ;  /* 0x0000004507457220 */ /* 0x000fc40000410000 */
[C---:B------:R-:W-:Y:S02]  /*d660*/  FMUL.FTZ R71, R6.reuse, R71 ;  /* 0x0000004706477220 */ /* 0x040fe40000410000 */
[C---:B------:R-:W-:Y:S02]  /*d670*/  FMUL.FTZ R70, R6.reuse, R70 ;  /* 0x0000004606467220 */ /* 0x040fe40000410000 */
[C---:B------:R-:W-:Y:S02]  /*d680*/  FMUL.FTZ R72, R7.reuse, R72 ;  /* 0x0000004807487220 */ /* 0x040fe40000410000 */
        /* <DEDUP_REMOVED lines=84> */
[----:B------:R-:W-:Y:S01]  /*dbd0*/  FMUL.FTZ R149, R7, R149 ;  /* 0x0000009507957220 */ /* 0x000fe20000410000 */
[----:B------:R-:W-:Y:S01]  /*dbe0*/  MOV R7, 0x40 ;  /* 0x0000004000077802 */ /* 0x000fe20000000f00 */
[C---:B------:R-:W-:Y:S02]  /*dbf0*/  FMUL.FTZ R151, R6.reuse, R151 ;  /* 0x0000009706977220 */ /* 0x040fe40000410000 */
[----:B------:R-:W-:Y:S01]  /*dc00*/  FMUL.FTZ R150, R6, R150 ;  /* 0x0000009606967220 */ /* 0x000fe20000410000 */
[----:B------:R-:W-:Y:S01]  /*dc10*/  SHF.L.U32 R6, R14, 0x2, RZ ;  /* 0x000000020e067819 */ /* 0x000fe200000006ff */
[----:B--2---:R-:W-:Y:S01]  /*dc20*/  @P4 FMUL.FTZ R11, R4, 0.69314718246459960938 ;  /* 0x3f317218040b4820 */ /* 0x004fe20000410000 */
[----:B------:R-:W-:Y:S01]  /*dc30*/  SEL R7, R7, 0xffffffc0, !P1 ;  /* 0xffffffc007077807 */ /* 0x000fe20004800000 */
[----:B-1----:R-:W-:Y:S01]  /*dc40*/  @P3 FMUL.FTZ R2, R2, 0.69314718246459960938 ;  /* 0x3f31721802023820 */ /* 0x002fe20000410000 */
[----:B------:R-:W-:-:S02]  /*dc50*/  IADD3 R17, R6, -0x20, RZ ;  /* 0xffffffe006117810 */ /* 0x000fc40007ffe0ff */
[C---:B------:R-:W-:Y:S02]  /*dc60*/  @P0 IADD3 R17, R6.reuse, 0x20, RZ ;  /* 0x0000002006110810 */ /* 0x040fe40007ffe0ff */
[C---:B------:R-:W-:Y:S02]  /*dc70*/  IADD3 R16, R6.reuse, R7, RZ ;  /* 0x0000000706107210 */ /* 0x040fe40007ffe0ff */
[----:B------:R-:W-:Y:S01]  /*dc80*/  IADD3 R18, R7, R17, RZ ;  /* 0x0000001107127210 */ /* 0x000fe20007ffe0ff */
[----:B------:R-:W-:Y:S01]  /*dc90*/  STS.64 [R17], R36 ;  /* 0x0000002411007388 */ /* 0x000fe20000000a00 */
[----:B------:R-:W-:Y:S02]  /*dca0*/  IADD3 R19, R6, R15, RZ ;  /* 0x0000000f06137210 */ /* 0x000fe40007ffe0ff */
[----:B------:R-:W-:Y:S01]  /*dcb0*/  IADD3 R20, R15, R17, RZ ;  /* 0x000000110f147210 */ /* 0x000fe20007ffe0ff */
[----:B------:R-:W-:Y:S01]  /*dcc0*/  STS.64 [R17+0x800], R38 ;  /* 0x0008002611007388 */ /* 0x000fe20000000a00 */
[----:B------:R-:W-:-:S02]  /*dcd0*/  IADD3 R21, R16, R15, RZ ;  /* 0x0000000f10157210 */ /* 0x000fc40007ffe0ff */
[----:B------:R-:W-:Y:S01]  /*dce0*/  IADD3 R15, R18, R15, RZ ;  /* 0x0000000f120f7210 */ /* 0x000fe20007ffe0ff */
[----:B------:R-:W-:Y:S01]  /*dcf0*/  STS.64 [R16], R40 ;  /* 0x0000002810007388 */ /* 0x000fe20000000a00 */
[----:B------:R-:W-:Y:S02]  /*dd00*/  LOP3.LUT P0, RZ, R9, 0x3, RZ, 0xc0, !PT ;  /* 0x0000000309ff7812 */ /* 0x000fe4000780c0ff */
[----:B------:R-:W-:Y:S01]  /*dd10*/  MOV R9, 0xff800000 ;  /* 0xff80000000097802 */ /* 0x000fe20000000f00 */
[----:B------:R-:W-:Y:S01]  /*dd20*/  STS.64 [R16+0x800], R42 ;  /* 0x0008002a10007388 */ /* 0x000fe20000000a00 */
[----:B------:R-:W-:-:S03]  /*dd30*/  @P3 FFMA.FTZ R9, R3, c[0x0][0x238], R2 ;  /* 0x00008e0003093a23 */ /* 0x000fc60000010002 */
        /* <DEDUP_REMOVED lines=43> */
[----:B------:R1:W-:Y:S04]  /*dff0*/  STS.64 [R14.X4+0xc800], R130 ;  /* 0x00c800820e007388 */ /* 0x0003e80000004a00 */
[----:B------:R-:W2:Y:S04]  /*e000*/  S2R R6, SR_CTAID.Z ;  /* 0x0000000000067919 */ /* 0x000ea80000002700 */
[----:B------:R-:W3:Y:S04]  /*e010*/  S2R R7, SR_CTAID.Y ;  /* 0x0000000000077919 */ /* 0x000ee80000002600 */
[----:B------:R-:W-:Y:S04]  /*e020*/  STS.64 [R17+0xc000], R132 ;  /* 0x00c0008411007388 */ /* 0x000fe80000000a00 */
[----:B------:R-:W-:Y:S04]  /*e030*/  STS.64 [R17+0xc800], R134 ;  /* 0x00c8008611007388 */ /* 0x000fe80000000a00 */
[----:B------:R-:W-:Y:S04]  /*e040*/  STS.64 [R16+0xc000], R136 ;  /* 0x00c0008810007388 */ /* 0x000fe80000000a00 */
[----:B------:R-:W-:Y:S04]  /*e050*/  STS.64 [R16+0xc800], R138 ;  /* 0x00c8008a10007388 */ /* 0x000fe80000000a00 */
[----:B------:R-:W-:Y:S04]  /*e060*/  STS.64 [R18+0xc000], R156 ;  /* 0x00c0009c12007388 */ /* 0x000fe80000000a00 */
[----:B------:R-:W-:Y:S01]  /*e070*/  STS.64 [R18+0xc800], R158 ;  /* 0x00c8009e12007388 */ /* 0x000fe20000000a00 */
[----:B---3--:R-:W-:-:S03]  /*e080*/  IMAD R7, R7, c[0x0][0x210], R240 ;  /* 0x0000840007077a24 */ /* 0x008fc600078e02f0 */
[----:B------:R-:W-:Y:S04]  /*e090*/  STS.64 [R19+0xc000], R140 ;  /* 0x00c0008c13007388 */ /* 0x000fe80000000a00 */
[----:B------:R-:W-:Y:S04]  /*e0a0*/  STS.64 [R19+0xc800], R142 ;  /* 0x00c8008e13007388 */ /* 0x000fe80000000a00 */
[----:B------:R3:W-:Y:S04]  /*e0b0*/  STS.64 [R20+0xc000], R144 ;  /* 0x00c0009014007388 */ /* 0x0007e80000000a00 */
[----:B------:R-:W-:Y:S04]  /*e0c0*/  STS.64 [R20+0xc800], R146 ;  /* 0x00c8009214007388 */ /* 0x000fe80000000a00 */
[----:B-1----:R-:W1:Y:S04]  /*e0d0*/  S2R R14, SR_CTAID.X ;  /* 0x00000000000e7919 */ /* 0x002e680000002500 */
[----:B------:R-:W-:Y:S04]  /*e0e0*/  STS.64 [R21+0xc000], R152 ;  /* 0x00c0009815007388 */ /* 0x000fe80000000a00 */
[----:B------:R-:W-:Y:S04]  /*e0f0*/  STS.64 [R21+0xc800], R154 ;  /* 0x00c8009a15007388 */ /* 0x000fe80000000a00 */
[----:B------:R-:W-:Y:S04]  /*e100*/  STS.64 [R15+0xc000], R148 ;  /* 0x00c000940f007388 */ /* 0x000fe80000000a00 */
[----:B------:R4:W-:Y:S01]  /*e110*/  STS.64 [R15+0xc800], R150 ;  /* 0x00c800960f007388 */ /* 0x0009e20000000a00 */
[----:B---3--:R-:W-:-:S03]  /*e120*/  SHF.R.S32.HI R144, RZ, 0x1f, R13 ;  /* 0x0000001fff907819 */ /* 0x008fc6000001140d */
[----:B------:R-:W-:Y:S01]  /*e130*/  BAR.SYNC.DEFER_BLOCKING 0x0 ;  /* 0x0000000000007b1d */ /* 0x000fe20000010000 */
[----:B------:R-:W-:-:S04]  /*e140*/  LEA.HI R144, R144, R13, RZ, 0x2 ;  /* 0x0000000d90907211 */ /* 0x000fc800078f10ff */
[----:B------:R-:W-:-:S04]  /*e150*/  LOP3.LUT R144, R144, 0xffffffc, RZ, 0xc0, !PT ;  /* 0x0ffffffc90907812 */ /* 0x000fc800078ec0ff */
[----:B------:R-:W-:Y:S02]  /*e160*/  IADD3 R144, R13, -R144, RZ ;  /* 0x800000900d907210 */ /* 0x000fe40007ffe0ff */
[----:B------:R-:W-:-:S04]  /*e170*/  SHF.R.S32.HI R13, RZ, 0x2, R0 ;  /* 0x00000002ff0d7819 */ /* 0x000fc80000011400 */
[----:B------:R-:W-:Y:S02]  /*e180*/  LEA R13, R144, R13, 0x4 ;  /* 0x0000000d900d7211 */ /* 0x000fe400078e20ff */
[----:B----4-:R-:W-:Y:S01]  /*e190*/  IADD3 R15, -R240, RZ, RZ ;  /* 0x000000fff00f7210 */ /* 0x010fe20007ffe1ff */
[----:B------:R-:W3:Y:S04]  /*e1a0*/  LDS.128 R136, [R5.X4] ;  /* 0x0000000005887984 */ /* 0x000ee80000004c00 */
[----:B--2---:R-:W-:Y:S01]  /*e1b0*/  IMAD R6, R15, c[0x0][0x1c0], R6 ;  /* 0x000070000f067a24 */ /* 0x004fe200078e0206 */
[----:B------:R-:W2:Y:S03]  /*e1c0*/  LDS.128 R132, [R5.X4+0x800] ;  /* 0x0008000005847984 */ /* 0x000ea60000004c00 */
[----:B------:R-:W-:Y:S01]  /*e1d0*/  IMAD R6, R7, c[0x0][0x1c0], R6 ;  /* 0x0000700007067a24 */ /* 0x000fe200078e0206 */
[----:B-1----:R-:W-:Y:S01]  /*e1e0*/  SHF.L.U32 R7, R14, 0x6, RZ ;  /* 0x000000060e077819 */ /* 0x002fe200000006ff */
[----:B------:R-:W1:Y:S04]  /*e1f0*/  LDS.128 R128, [R5.X4+0x1000] ;  /* 0x0010000005807984 */ /* 0x000e680000004c00 */
[----:B------:R-:W4:Y:S01]  /*e200*/  LDS.128 R124, [R5.X4+0x1800] ;  /* 0x00180000057c7984 */ /* 0x000f220000004c00 */
[----:B------:R-:W-:-:S03]  /*e210*/  IMAD R6, R6, c[0x0][0x214], R7 ;  /* 0x0000850006067a24 */ /* 0x000fc600078e0207 */
        /* <DEDUP_REMOVED lines=31> */
[----:B--234-:R-:W-:Y:S02]  /*e410*/  IADD3 R2, R13, 0x8, RZ ;  /* 0x000000080d027810 */ /* 0x01cfe40007ffe0ff */
[----:B------:R-:W-:-:S02]  /*e420*/  SHF.R.S32.HI R3, RZ, 0x1f, R13 ;  /* 0x0000001fff037819 */ /* 0x000fc4000001140d */
[----:B------:R-:W-:Y:S02]  /*e430*/  IADD3 R0, P0, R6, R13, RZ ;  /* 0x0000000d06007210 */ /* 0x000fe40007f1e0ff */
[-C--:B------:R-:W-:Y:S02]  /*e440*/  ISETP.GE.AND P2, PT, R13, R235.reuse, PT ;  /* 0x000000eb0d00720c */ /* 0x080fe40003f46270 */
[----:B------:R-:W-:Y:S02]  /*e450*/  ISETP.GE.AND P1, PT, R2, R235, PT ;  /* 0x000000eb0200720c */ /* 0x000fe40003f26270 */
[----:B------:R-:W-:Y:S02]  /*e460*/  LEA.HI.X.SX32 R3, R6, R3, 0x1, P0 ;  /* 0x0000000306037211 */ /* 0x000fe400000f0eff */
[----:B------:R-:W-:-:S04]  /*e470*/  LEA R2, P0, R0, c[0x0][0x208], 0x2 ;  /* 0x0000820000027a11 */ /* 0x000fc800078010ff */
[----:B------:R-:W-:-:S05]  /*e480*/  LEA.HI.X R3, R0, c[0x0][0x20c], R3, 0x2, P0 ;  /* 0x0000830000037a11 */ /* 0x000fca00000f1403 */
[----:B------:R2:W-:Y:S04]  /*e490*/  @!P2 STG.E [R2.64], R5 ;  /* 0x000000050200a986 */ /* 0x0005e8000c10190a */
[----:B------:R2:W-:Y:S02]  /*e4a0*/  @!P1 STG.E [R2.64+0x20], R9 ;  /* 0x0000200902009986 */ /* 0x0005e4000c10190a */
.L_x_3565:
[----:B--234-:R-:W-:Y:S05]  /*e4b0*/  BSYNC B0 ;  /* 0x0000000000007941 */ /* 0x01cfea0003800000 */
.L_x_3564:
[----:B------:R-:W-:Y:S01]  /*e4c0*/  IMAD.SHL.U32 R4, R8, 0x4, RZ ;  /* 0x0000000408047824 */ /* 0x000fe200078e00ff */
[----:B------:R-:W-:Y:S01]  /*e4d0*/  IADD3 R0, R12, 0x10, RZ ;  /* 0x000000100c007810 */ /* 0x000fe20007ffe0ff */
[----:B------:R-:W-:Y:S01]  /*e4e0*/  IMAD R6, R6, c[0x0][0x22c], RZ ;  /* 0x00008b0006067a24 */ /* 0x000fe200078e02ff */
[----:B------:R-:W-:Y:S02]  /*e4f0*/  IADD3 R2, R12, 0x8, RZ ;  /* 0x000000080c027810 */ /* 0x000fe40007ffe0ff */
[----:B------:R-:W-:Y:S02]  /*e500*/  SHF.R.S32.HI R5, RZ, 0x1f, R4 ;  /* 0x0000001fff057819 */ /* 0x000fe40000011404 */
[----:B------:R-:W-:-:S02]  /*e510*/  ISETP.GE.AND P4, PT, R0, R235, PT ;  /* 0x000000eb0000720c */ /* 0x000fc40003f86270 */
[C---:B------:R-:W-:Y:S01]  /*e520*/  IADD3 R0, R12.reuse, 0x30, RZ ;  /* 0x000000300c007810 */ /* 0x040fe20007ffe0ff */
[----:B------:R-:W-:Y:S01]  /*e530*/  IMAD.WIDE R4, R12, 0x100, R4 ;  /* 0x000001000c047825 */ /* 0x000fe200078e0204 */
[-C--:B------:R-:W-:Y:S02]  /*e540*/  ISETP.GE.AND P5, PT, R2, R235.reuse, PT ;  /* 0x000000eb0200720c */ /* 0x080fe40003fa6270 */
[----:B------:R-:W-:Y:S02]  /*e550*/  ISETP.GE.AND P6, PT, R12, R235, PT ;  /* 0x000000eb0c00720c */ /* 0x000fe40003fc6270 */
[----:B------:R-:W-:Y:S02]  /*e560*/  IADD3 R3, P0, R6, R4, RZ ;  /* 0x0000000406037210 */ /* 0x000fe40007f1e0ff */
[----:B------:R-:W-:Y:S02]  /*e570*/  IADD3 R4, R12, 0x20, RZ ;  /* 0x000000200c047810 */ /* 0x000fe40007ffe0ff */
[----:B------:R-:W-:-:S02]  /*e580*/  LEA.HI.X.SX32 R6, R6, R5, 0x1, P0 ;  /* 0x0000000506067211 */ /* 0x000fc400000f0eff */
[C---:B------:R-:W-:Y:S02]  /*e590*/  LEA R8, P0, R3.reuse, c[0x0][0x1d8], 0x2 ;  /* 0x0000760003087a11 */ /* 0x040fe400078010ff */
[----:B------:R-:W-:Y:S02]  /*e5a0*/  IADD3 R2, R12, 0x28, RZ ;  /* 0x000000280c027810 */ /* 0x000fe40007ffe0ff */
[----:B------:R-:W-:Y:S02]  /*e5b0*/  LEA.HI.X R9, R3, c[0x0][0x1dc], R6, 0x2, P0 ;  /* 0x0000770003097a11 */ /* 0x000fe400000f1406 */
[----:B------:R-:W-:Y:S02]  /*e5c0*/  ISETP.GE.AND P0, PT, R0, R235, PT ;  /* 0x000000eb0000720c */ /* 0x000fe40003f06270 */
[C---:B------:R-:W-:Y:S01]  /*e5d0*/  IADD3 R6, R12.reuse, 0x18, RZ ;  /* 0x000000180c067810 */ /* 0x040fe20007ffe0ff */
[----:B-1----:R1:W-:Y:S01]  /*e5e0*/  @!P6 STG.E.128 [R8.64+0x100], R104 ;  /* 0x000100680800e986 */ /* 0x0023e2000c101d0a */
[----:B------:R-:W-:-:S02]  /*e5f0*/  IADD3 R12, R12, 0x38, RZ ;  /* 0x000000380c0c7810 */ /* 0x000fc40007ffe0ff */
[-C--:B------:R-:W-:Y:S01]  /*e600*/  ISETP.GE.AND P3, PT, R6, R235.reuse, PT ;  /* 0x000000eb0600720c */ /* 0x080fe20003f66270 */
[----:B------:R1:W-:Y:S01]  /*e610*/  @!P6 STG.E.128 [R8.64+0x200], R72 ;  /* 0x000200480800e986 */ /* 0x0003e2000c101d0a */
[-C--:B------:R-:W-:Y:S02]  /*e620*/  ISETP.GE.AND P2, PT, R4, R235.reuse, PT ;  /* 0x000000eb0400720c */ /* 0x080fe40003f46270 */
[-C--:B------:R-:W-:Y:S01]  /*e630*/  ISETP.GE.AND P1, PT, R2, R235.reuse, PT ;  /* 0x000000eb0200720c */ /* 0x080fe20003f26270 */
[----:B------:R1:W-:Y:S04]  /*e640*/  @!P6 STG.E.128 [R8.64+0x300], R40 ;  /* 0x000300280800e986 */ /* 0x0003e8000c101d0a */
[----:B------:R1:W-:Y:S04]  /*e650*/  @!P0 STG.E.128 [R8.64+0xc000], R112 ;  /* 0x00c0007008008986 */ /* 0x0003e8000c101d0a */
[----:B------:R1:W-:Y:S04]  /*e660*/  @!P0 STG.E.128 [R8.64+0xc100], R80 ;  /* 0x00c1005008008986 */ /* 0x0003e8000c101d0a */
[----:B------:R1:W-:Y:S04]  /*e670*/  @!P0 STG.E.128 [R8.64+0xc200], R48 ;  /* 0x00c2003008008986 */ /* 0x0003e8000c101d0a */
[----:B------:R1:W-:Y:S01]  /*e680*/  @!P0 STG.E.128 [R8.64+0xc300], R16 ;  /* 0x00c3001008008986 */ /* 0x0003e2000c101d0a */
[----:B------:R-:W-:-:S03]  /*e690*/  ISETP.GE.AND P0, PT, R12, R235, PT ;  /* 0x000000eb0c00720c */ /* 0x000fc60003f06270 */
[----:B------:R1:W-:Y:S04]  /*e6a0*/  @!P5 STG.E.128 [R8.64+0x2000], R132 ;  /* 0x002000840800d986 */ /* 0x0003e8000c101d0a */
        /* <DEDUP_REMOVED lines=19> */
[----:B------:R1:W-:Y:S04]  /*e7e0*/  @!P6 STG.E.64 [R8.64], R136 ;  /* 0x000000880800e986 */ /* 0x0003e8000c101b0a */
[----:B------:R1:W-:Y:S01]  /*e7f0*/  @!P6 STG.E.64 [R8.64+0x8], R138 ;  /* 0x0000088a0800e986 */ /* 0x0003e2000c101b0a */
[----:B------:R-:W-:Y:S05]  /*e800*/  @P0 EXIT ;  /* 0x000000000000094d */ /* 0x000fea0003800000 */
[----:B------:R-:W-:Y:S04]  /*e810*/  STG.E.128 [R8.64+0xe000], R108 ;  /* 0x00e0006c08007986 */ /* 0x000fe8000c101d0a */
[----:B------:R-:W-:Y:S04]  /*e820*/  STG.E.128 [R8.64+0xe100], R76 ;  /* 0x00e1004c08007986 */ /* 0x000fe8000c101d0a */
[----:B------:R-:W-:Y:S04]  /*e830*/  STG.E.128 [R8.64+0xe200], R44 ;  /* 0x00e2002c08007986 */ /* 0x000fe8000c101d0a */
[----:B------:R-:W-:Y:S01]  /*e840*/  STG.E.128 [R8.64+0xe300], R140 ;  /* 0x00e3008c08007986 */ /* 0x000fe2000c101d0a */
[----:B------:R-:W-:Y:S05]  /*e850*/  EXIT ;  /* 0x000000000000794d */ /* 0x000fea0003800000 */
.L_x_3566:
        /* <DEDUP_REMOVED lines=10> */
.L_x_4845:


//--------------------- .text._ZN5flash24flash_fwd_splitkv_kernelI23Flash_fwd_kernel_traitsILi256ELi64ELi64ELi4ELb0ELb0EN7cutlass6half_tE19Flash_kernel_traitsILi256ELi64ELi64ELi4ES3_EELb1ELb0ELb0ELb0ELb1ELb1ELb1ELb0EEEvNS_16Flash_fwd_paramsE --------------------------
	.section	.text._ZN5flash24flash_fwd_splitkv_kernelI23Flash_fwd_kernel_traitsILi256ELi64ELi64ELi4ELb0ELb0EN7cutlass6half_tE19Flash_kernel_traitsILi256ELi64ELi64ELi4ES3_EELb1ELb0ELb0ELb0ELb1ELb1ELb1ELb0EEEvNS_16Flash_fwd_paramsE,"ax",@progbits
	.sectioninfo	@"SHI_REGISTERS=253"
	.align	128
        .global         _ZN5flash24flash_fwd_splitkv_kernelI23Flash_fwd_kernel_traitsILi256ELi64ELi64ELi4ELb0ELb0EN7cutlass6half_tE19Flash_kernel_traitsILi256ELi64ELi64ELi4ES3_EELb1ELb0ELb0ELb0ELb1ELb1ELb1ELb0EEEvNS_16Flash_fwd_paramsE
        .type           _ZN5flash24flash_fwd_splitkv_kernelI23Flash_fwd_kernel_traitsILi256ELi64ELi64ELi4ELb0ELb0EN7cutlass6half_tE19Flash_kernel_traitsILi256ELi64ELi64ELi4ES3_EELb1ELb0ELb0ELb0ELb1ELb1ELb1ELb0EEEvNS_16Flash_fwd_paramsE,@function
        .size           _ZN5flash24flash_fwd_splitkv_kernelI23Flash_fwd_kernel_traitsILi256ELi64ELi64ELi4ELb0ELb0EN7cutlass6half_tE19Flash_kernel_traitsILi256ELi64ELi64ELi4ES3_EELb1ELb0ELb0ELb0ELb1ELb1ELb1ELb0EEEvNS_16Flash_fwd_paramsE,(.L_x_4846 - _ZN5flash24flash_fwd_splitkv_kernelI23Flash_fwd_kernel_traitsILi256ELi64ELi64ELi4ELb0ELb0EN7cutlass6half_tE19Flash_kernel_traitsILi256ELi64ELi64ELi4ES3_EELb1ELb0ELb0ELb0ELb1ELb1ELb1ELb0EEEvNS_16Flash_fwd_paramsE)
        .other          _ZN5flash24flash_fwd_splitkv_kernelI23Flash_fwd_kernel_traitsILi256ELi64ELi64ELi4ELb0ELb0EN7cutlass6half_tE19Flash_kernel_traitsILi256ELi64ELi64ELi4ES3_EELb1ELb0ELb0ELb0ELb1ELb1ELb1ELb0EEEvNS_16Flash_fwd_paramsE,@"STO_CUDA_ENTRY STV_DEFAULT"
_ZN5flash24flash_fwd_splitkv_kernelI23Flash_fwd_kernel_traitsILi256ELi64ELi64ELi4ELb0ELb0EN7cutlass6half_tE19Flash_kernel_traitsILi256ELi64ELi64ELi4ES3_EELb1ELb0ELb0ELb0ELb1ELb1ELb1ELb0EEEvNS_16Flash_fwd_paramsE:
.text._ZN5flash24flash_fwd_splitkv_kernelI23Flash_fwd_kernel_traitsILi256ELi64ELi64ELi4ELb0ELb0EN7cutlass6half_tE19Flash_kernel_traitsILi256ELi64ELi64ELi4ES3_EELb1ELb0ELb0ELb0ELb1ELb1ELb1ELb0EEEvNS_16Flash_fwd_paramsE:
[----:B------:R-:W-:Y:S02]  /*0000*/  MOV R1, c[0x0][0x28] ;  /* 0x00000a0000017a02 */ /* 0x000fe40000000f00 */
[----:B------:R-:W1:Y:S01]  /*0010*/  I2F.U32.RP R2, c[0x0][0x1c0] ;  /* 0x0000700000027b06 */ /* 0x000e620000209000 */
[----:B------:R-:W2:Y:S01]  /*0020*/  S2R R4, SR_CTAID.Z ;  /* 0x0000000000047919 */ /* 0x000ea20000002700 */
[----:B------:R-:W-:Y:S01]  /*0030*/  ISETP.NE.U32.AND P1, PT, RZ, c[0x0][0x1c0], PT ;  /* 0x00007000ff007a0c */ /* 0x000fe20003f25070 */
[----:B------:R-:W-:Y:S01]  /*0040*/  IMAD.MOV.U32 R14, RZ, RZ, -0x1 ;  /* 0xffffffffff0e7424 */ /* 0x000fe200078e00ff */
[----:B------:R-:W-:-:S04]  /*0050*/  ULDC.64 UR10, c[0x0][0x118] ;  /* 0x00004600000a7ab9 */ /* 0x000fc80000000a00 */
[----:B-1----:R-:W1:Y:S02]  /*0060*/  MUFU.RCP R2, R2 ;  /* 0x0000000200027308 */ /* 0x002e640000001000 */
[----:B-1----:R-:W-:-:S06]  /*0070*/  IADD3 R2, R2, 0xffffffe, RZ ;  /* 0x0ffffffe02027810 */ /* 0x002fcc0007ffe0ff */
[----:B------:R-:W1:Y:S02]  /*0080*/  F2I.FTZ.U32.TRUNC.NTZ R3, R2 ;  /* 0x0000000200037305 */ /* 0x000e64000021f000 */
[----:B-1----:R-:W-:Y:S02]  /*0090*/  IMAD.MOV R0, RZ, RZ, -R3 ;  /* 0x000000ffff007224 */ /* 0x002fe400078e0a03 */
[----:B------:R-:W-:Y:S02]  /*00a0*/  IMAD.MOV.U32 R2, RZ, RZ, RZ ;  /* 0x000000ffff027224 */ /* 0x000fe400078e00ff */
[----:B------:R-:W-:-:S04]  /*00b0*/  IMAD R0, R0, c[0x0][0x1c0], RZ ;  /* 0x0000700000007a24 */ /* 0x000fc800078e02ff */
[----:B------:R-:W-:-:S06]  /*00c0*/  IMAD.HI.U32 R0, R3, R0, R2 ;  /* 0x0000000003007227 */ /* 0x000fcc00078e0002 */
[----:B--2---:R-:W-:Y:S02]  /*00d0*/  IMAD.HI.U32 R242, R0, R4, RZ ;  /* 0x0000000400f27227 */ /* 0x004fe400078e00ff */
[----:B------:R-:W1:Y:S02]  /*00e0*/  LDC.U8 R0, c[0x0][0x312] ;  /* 0x0000c480ff007b82 */ /* 0x000e640000000000 */
[----:B------:R-:W-:-:S04]  /*00f0*/  IMAD.MOV R2, RZ, RZ, -R242 ;  /* 0x000000ffff027224 */ /* 0x000fc800078e0af2 */
[----:B------:R-:W-:-:S05]  /*0100*/  IMAD R2, R2, c[0x0][0x1c0], R4 ;  /* 0x0000700002027a24 */ /* 0x000fca00078e0204 */
[----:B------:R-:W-:-:S13]  /*0110*/  ISETP.GE.U32.AND P2, PT, R2, c[0x0][0x1c0], PT ;  /* 0x0000700002007a0c */ /* 0x000fda0003f46070 */
[----:B------:R-:W-:Y:S02]  /*0120*/  @P2 IADD3 R2, R2, -c[0x0][0x1c0], RZ ;  /* 0x8000700002022a10 */ /* 0x000fe40007ffe0ff */
[----:B------:R-:W-:Y:S02]  /*0130*/  @P2 IADD3 R242, R242, 0x1, RZ ;  /* 0x00000001f2f22810 */ /* 0x000fe40007ffe0ff */
[----:B------:R-:W-:Y:S01]  /*0140*/  ISETP.GE.U32.AND P0, PT, R2, c[0x0][0x1c0], PT ;  /* 0x0000700002007a0c */ /* 0x000fe20003f06070 */
[----:B------:R-:W-:Y:S01]  /*0150*/  IMAD.MOV.U32 R2, RZ, RZ, 0x4 ;  /* 0x00000004ff027424 */ /* 0x000fe200078e00ff */
[----:B------:R-:W-:Y:S02]  /*0160*/  ISETP.NE.U32.AND P2, PT, RZ, c[0x0][0x240], PT ;  /* 0x00009000ff007a0c */ /* 0x000fe40003f45070 */
[----:B-1----:R-:W-:Y:S02]  /*0170*/  ISETP.NE.AND P3, PT, R0, RZ, PT ;  /* 0x000000ff0000720c */ /* 0x002fe40003f65270 */
        /* <DEDUP_REMOVED lines=9> */
[CC--:B------:R-:W-:Y:S01]  /*0210*/  IMAD.WIDE R6, R242.reuse, R2.reuse, c[0x0][0x248] ;  /* 0x00009200f2067625 */ /* 0x0c0fe200078e0202 */
[----:B------:R1:W2:Y:S09]  /*0220*/  @P2 LDG.E R14, [R104.64] ;  /* 0x0000000a680e2981 */ /* 0x0002b2000c1e1900 */
[----:B------:R3:W5:Y:S04]  /*0230*/  @!P1 LDG.E R13, [R6.64] ;  /* 0x0000000a060d9981 */ /* 0x000768000c1e1900 */
[----:B-1----:R-:W2:Y:S01]  /*0240*/  @P2 LDG.E R104, [R104.64+0x4] ;  /* 0x0000040a68682981 */ /* 0x002ea2000c1e1900 */
[----:B------:R-:W-:Y:S01]  /*0250*/  MOV R3, RZ ;  /* 0x000000ff00037202 */ /* 0x000fe20000000f00 */
[----:B------:R-:W-:-:S02]  /*0260*/  @P0 IMAD.WIDE R8, R242, R2, c[0x0][0x250] ;  /* 0x00009400f2080625 */ /* 0x000fc400078e0202 */
[----:B------:R-:W1:Y:S04]  /*0270*/  S2R R28, SR_CTAID.X ;  /* 0x00000000001c7919 */ /* 0x000e680000002500 */
        /* <DEDUP_REMOVED lines=14> */
.L_x_3567:
[----:B-1-34-:R-:W-:Y:S02]  /*0360*/  MOV R5, c[0x0][0x218] ;  /* 0x0000860000057a02 */ /* 0x01afe40000000f00 */
.L_x_3568:
        /* <DEDUP_REMOVED lines=12> */
[----:B-1----:R-:W-:Y:S01]  /*0430*/  IABS R6, c[0x0][0x10] ;  /* 0x0000040000067a13 */ /* 0x002fe20000000000 */
        /* <DEDUP_REMOVED lines=11> */
[----:B-1----:R-:W-:-:S04]  /*04f0*/  IADD3 R8, R8, 0xffffffe, RZ ;  /* 0x0ffffffe08087810 */ /* 0x002fc80007ffe0ff */
[----:B------:R-:W1:Y:S02]  /*0500*/  F2I.FTZ.U32.TRUNC.NTZ R9, R8 ;  /* 0x0000000800097305 */ /* 0x000e64000021f000 */
[----:B-1----:R-:W-:Y:S02]  /*0510*/  IMAD.MOV R5, RZ, RZ, -R9 ;  /* 0x000000ffff057224 */ /* 0x002fe400078e0a09 */
[----:B------:R-:W-:Y:S02]  /*0520*/  IMAD.MOV.U32 R8, RZ, RZ, RZ ;  /* 0x000000ffff087224 */ /* 0x000fe400078e00ff */
[----:B------:R-:W-:-:S04]  /*0530*/  IMAD R5, R5, R6, RZ ;  /* 0x0000000605057224 */ /* 0x000fc800078e02ff */
[----:B------:R-:W-:-:S04]  /*0540*/  IMAD.HI.U32 R8, R9, R5, R8 ;  /* 0x0000000509087227 */ /* 0x000fc800078e0008 */
[----:B------:R-:W-:-:S04]  /*0550*/  IMAD.MOV.U32 R5, RZ, RZ, R4 ;  /* 0x000000ffff057224 */ /* 0x000fc800078e0004 */
[----:B------:R-:W-:-:S04]  /*0560*/  IMAD.HI.U32 R8, R8, R5, RZ ;  /* 0x0000000508087227 */ /* 0x000fc800078e00ff */
[----:B------:R-:W-:-:S04]  /*0570*/  IMAD.MOV R4, RZ, RZ, -R8 ;  /* 0x000000ffff047224 */ /* 0x000fc800078e0a08 */
[----:B------:R-:W-:Y:S01]  /*0580*/  IMAD R4, R6, R4, R5 ;  /* 0x0000000406047224 */ /* 0x000fe200078e0205 */
[----:B------:R-:W-:-:S04]  /*0590*/  IADD3 R5, -R104, 0x7f, R103 ;  /* 0x0000007f68057810 */ /* 0x000fc80007ffe167 */
[----:B------:R-:W-:Y:S02]  /*05a0*/  ISETP.GT.U32.AND P1, PT, R6, R4, PT ;  /* 0x000000040600720c */ /* 0x000fe40003f24070 */
[----:B------:R-:W-:-:S11]  /*05b0*/  IADD3 R5, R5, c[0x0][0x2e8], R100 ;  /* 0x0000ba0005057a10 */ /* 0x000fd60007ffe064 */
[----:B------:R-:W-:Y:S01]  /*05c0*/  @!P1 IMAD.IADD R4, R4, 0x1, -R6 ;  /* 0x0000000104049824 */ /* 0x000fe200078e0a06 */
[----:B------:R-:W-:Y:S02]  /*05d0*/  @!P1 IADD3 R8, R8, 0x1, RZ ;  /* 0x0000000108089810 */ /* 0x000fe40007ffe0ff */
[----:B------:R-:W-:Y:S02]  /*05e0*/  ISETP.NE.AND P1, PT, RZ, c[0x0][0x10], PT ;  /* 0x00000400ff007a0c */ /* 0x000fe40003f25270 */
[----:B------:R-:W-:Y:S02]  /*05f0*/  ISETP.GE.U32.AND P2, PT, R4, R6, PT ;  /* 0x000000060400720c */ /* 0x000fe40003f46070 */
[----:B------:R-:W-:-:S04]  /*0600*/  IADD3 R4, R100, 0x3f, RZ ;  /* 0x0000003f64047810 */ /* 0x000fc80007ffe0ff */
[----:B------:R-:W-:-:S04]  /*0610*/  SHF.R.S32.HI R6, RZ, 0x1f, R4 ;  /* 0x0000001fff067819 */ /* 0x000fc80000011404 */
[----:B------:R-:W-:Y:S02]  /*0620*/  LEA.HI R6, R6, R4, RZ, 0x6 ;  /* 0x0000000406067211 */ /* 0x000fe400078f30ff */
[----:B------:R-:W-:Y:S02]  /*0630*/  SHF.R.S32.HI R4, RZ, 0x1f, R5 ;  /* 0x0000001fff047819 */ /* 0x000fe40000011405 */
[----:B------:R-:W-:Y:S02]  /*0640*/  @P2 IADD3 R8, R8, 0x1, RZ ;  /* 0x0000000108082810 */ /* 0x000fe40007ffe0ff */
[----:B------:R-:W-:Y:S02]  /*0650*/  LEA.HI R4, R4, R5, RZ, 0x6 ;  /* 0x0000000504047211 */ /* 0x000fe400078f30ff */
[----:B------:R-:W-:Y:S01]  /*0660*/  SHF.R.S32.HI R6, RZ, 0x6, R6 ;  /* 0x00000006ff067819 */ /* 0x000fe20000011406 */
[----:B------:R-:W-:Y:S01]  /*0670*/  IMAD.MOV.U32 R7, RZ, RZ, R8 ;  /* 0x000000ffff077224 */ /* 0x000fe200078e0008 */
[----:B------:R-:W-:-:S03]  /*0680*/  SHF.R.S32.HI R4, RZ, 0x6, R4 ;  /* 0x00000006ff047819 */ /* 0x000fc60000011404 */
[----:B------:R-:W-:Y:S01]  /*0690*/  @!P0 IMAD.MOV R7, RZ, RZ, -R7 ;  /* 0x000000ffff078224 */ /* 0x000fe200078e0a07 */
[----:B------:R-:W-:-:S05]  /*06a0*/  @!P1 LOP3.LUT R7, RZ, c[0x0][0x10], RZ, 0x33, !PT ;  /* 0x00000400ff079a12 */ /* 0x000fca00078e33ff */
[----:B------:R-:W-:-:S04]  /*06b0*/  IMAD R236, R7, R0, RZ ;  /* 0x0000000007ec7224 */ /* 0x000fc800078e02ff */
        /* <DEDUP_REMOVED lines=8> */
[----:B------:R-:W-:-:S04]  /*0740*/  LEA.HI R2, R2, R97, RZ, 0x4 ;  /* 0x0000006102027211 */ /* 0x000fc800078f20ff */
[----:B------:R-:W-:-:S05]  /*0750*/  LOP3.LUT R3, R2, 0x3ffffff0, RZ, 0xc0, !PT ;  /* 0x3ffffff002037812 */ /* 0x000fca00078ec0ff */
[----:B------:R-:W-:Y:S02]  /*0760*/  IMAD.IADD R6, R97, 0x1, -R3 ;  /* 0x0000000161067824 */ /* 0x000fe400078e0a03 */
[----:B------:R-:W-:Y:S01]  /*0770*/  IMAD R3, R0, c[0x0][0x1c0], R19 ;  /* 0x0000700000037a24 */ /* 0x000fe200078e0213 */
[----:B------:R-:W-:Y:S01]  /*0780*/  SHF.R.S32.HI R0, RZ, 0x4, R2 ;  /* 0x00000004ff007819 */ /* 0x000fe20000011402 */
[----:B------:R-:W-:Y:S02]  /*0790*/  IMAD.SHL.U32 R6, R6, 0x4, RZ ;  /* 0x0000000406067824 */ /* 0x000fe400078e00ff */
[--C-:B------:R-:W-:Y:S01]  /*07a0*/  IMAD R3, R3, c[0x0][0x214], R103.reuse ;  /* 0x0000850003037a24 */ /* 0x100fe200078e0267 */
[----:B------:R-:W-:Y:S01]  /*07b0*/  IADD3 R5, R0, 0x8, RZ ;  /* 0x0000000800057810 */ /* 0x000fe20007ffe0ff */
[----:B------:R-:W-:Y:S01]  /*07c0*/  IMAD.IADD R103, R104, 0x1, -R103 ;  /* 0x0000000168677824 */ /* 0x000fe200078e0a67 */
[----:B------:R-:W-:Y:S01]  /*07d0*/  SHF.R.S32.HI R7, RZ, 0x1f, R6 ;  /* 0x0000001fff077819 */ /* 0x000fe20000011406 */
[----:B------:R-:W-:Y:S01]  /*07e0*/  IMAD R4, R3, c[0x0][0x22c], RZ ;  /* 0x00008b0003047a24 */ /* 0x000fe200078e02ff */
[----:B------:R-:W-:-:S02]  /*07f0*/  IADD3 R8, R0, 0x18, RZ ;  /* 0x0000001800087810 */ /* 0x000fc40007ffe0ff */
[CC--:B------:R-:W-:Y:S01]  /*0800*/  ISETP.GE.AND P3, PT, R0.reuse, R103.reuse, PT ;  /* 0x000000670000720c */ /* 0x0c0fe20003f66270 */
[----:B------:R-:W-:Y:S01]  /*0810*/  IMAD.WIDE R6, R0, 0x100, R6 ;  /* 0x0000010000067825 */ /* 0x000fe200078e0206 */
[CC--:B------:R-:W-:Y:S02]  /*0820*/  ISETP.GE.AND P2, PT, R5.reuse, R103.reuse, PT ;  /* 0x000000670500720c */ /* 0x0c0fe40003f46270 */
[----:B------:R-:W-:Y:S02]  /*0830*/  ISETP.GE.OR P5, PT, R5, R103, P6 ;  /* 0x000000670500720c */ /* 0x000fe400037a6670 */
[----:B------:R-:W-:Y:S02]  /*0840*/  IADD3 R2, P0, R4, R6, RZ ;  /* 0x0000000604027210 */ /* 0x000fe40007f1e0ff */
[----:B------:R-:W-:Y:S02]  /*0850*/  IADD3 R6, R0, 0x10, RZ ;  /* 0x0000001000067810 */ /* 0x000fe40007ffe0ff */
[----:B------:R-:W-:-:S02]  /*0860*/  LEA.HI.X.SX32 R4, R4, R7, 0x1, P0 ;  /* 0x0000000704047211 */ /* 0x000fc400000f0eff */
[----:B------:R-:W-:Y:S02]  /*0870*/  LEA R10, P0, R2, c[0x0][0x1d8], 0x2 ;  /* 0x00007600020a7a11 */ /* 0x000fe400078010ff */
[----:B------:R-:W-:Y:S02]  /*0880*/  IADD3 R7, R0, 0x20, RZ ;  /* 0x0000002000077810 */ /* 0x000fe40007ffe0ff */
[----:B------:R-:W-:Y:S02]  /*0890*/  LEA.HI.X R11, R2, c[0x0][0x1dc], R4, 0x2, P0 ;  /* 0x00007700020b7a11 */ /* 0x000fe400000f1404 */
[CC--:B------:R-:W-:Y:S02]  /*08a0*/  ISETP.GE.AND P1, PT, R6.reuse, R103.reuse, PT ;  /* 0x000000670600720c */ /* 0x0c0fe40003f26270 */
[----:B------:R-:W-:Y:S01]  /*08b0*/  ISETP.GE.OR P4, PT, R6, R103, P6 ;  /* 0x000000670600720c */ /* 0x000fe20003786670 */
[----:B------:R-:W-:Y:S01]  /*08c0*/  @!P3 STG.E.128 [R10.64], RZ ;  /* 0x000000ff0a00b986 */ /* 0x000fe2000c101d0a */
[----:B------:R-:W-:-:S02]  /*08d0*/  IADD3 R6, R0, 0x28, RZ ;  /* 0x0000002800067810 */ /* 0x000fc40007ffe0ff */
[C---:B------:R-:W-:Y:S01]  /*08e0*/  IADD3 R5, R0.reuse, 0x30, RZ ;  /* 0x0000003000057810 */ /* 0x040fe20007ffe0ff */
[----:B------:R-:W-:Y:S01]  /*08f0*/  @!P3 STG.E.128 [R10.64+0x100], RZ ;  /* 0x000100ff0a00b986 */ /* 0x000fe2000c101d0a */
[----:B------:R-:W-:Y:S02]  /*0900*/  IADD3 R4, R0, 0x38, RZ ;  /* 0x0000003800047810 */ /* 0x000fe40007ffe0ff */
[----:B------:R-:W-:Y:S01]  /*0910*/  SHF.R.S32.HI R2, RZ, 0x1f, R3 ;  /* 0x0000001fff027819 */ /* 0x000fe20000011403 */
[----:B------:R-:W-:Y:S01]  /*0920*/  @!P3 STG.E.128 [R10.64+0x200], RZ ;  /* 0x000200ff0a00b986 */ /* 0x000fe2000c101d0a */
[----:B------:R-:W-:-:S03]  /*0930*/  IADD3 R3, P0, R3, R0, RZ ;  /* 0x0000000003037210 */ /* 0x000fc60007f1e0ff */
[----:B------:R-:W-:Y:S01]  /*0940*/  @!P3 STG.E.128 [R10.64+0x300], RZ ;  /* 0x000300ff0a00b986 */ /* 0x000fe2000c101d0a */
[----:B------:R-:W-:Y:S02]  /*0950*/  ISETP.GE.AND P3, PT, R8, R103, PT ;  /* 0x000000670800720c */ /* 0x000fe40003f66270 */
[----:B------:R-:W-:Y:S01]  /*0960*/  LEA.HI.X.SX32 R2, R0, R2, 0x1, P0 ;  /* 0x0000000200027211 */ /* 0x000fe200000f0eff */
[----:B------:R-:W-:Y:S01]  /*0970*/  @!P2 STG.E.128 [R10.64+0x2000], RZ ;  /* 0x002000ff0a00a986 */ /* 0x000fe2000c101d0a */
[----:B------:R-:W-:-:S03]  /*0980*/  LEA R12, P0, R3, c[0x0][0x208], 0x2 ;  /* 0x00008200030c7a11 */ /* 0x000fc600078010ff */
[----:B------:R-:W-:Y:S01]  /*0990*/  @!P2 STG.E.128 [R10.64+0x2100], RZ ;  /* 0x002100ff0a00a986 */ /* 0x000fe2000c101d0a */
[----:B------:R-:W-:Y:S01]  /*09a0*/  LEA.HI.X R13, R3, c[0x0][0x20c], R2, 0x2, P0 ;  /* 0x00008300030d7a11 */ /* 0x000fe200000f1402 */
[----:B------:R-:W-:Y:S01]  /*09b0*/  @!P5 IMAD.MOV.U32 R2, RZ, RZ, -0x800000 ;  /* 0xff800000ff02d424 */ /* 0x000fe200078e00ff */
[-C--:B------:R-:W-:Y:S01]  /*09c0*/  ISETP.GE.OR P0, PT, R5, R103.reuse, P6 ;  /* 0x000000670500720c */ /* 0x080fe20003706670 */
[----:B------:R-:W-:Y:S04]  /*09d0*/  @!P2 STG.E.128 [R10.64+0x2200], RZ ;  /* 0x002200ff0a00a986 */ /* 0x000fe8000c101d0a */
[----:B------:R-:W-:Y:S01]  /*09e0*/  @!P2 STG.E.128 [R10.64+0x2300], RZ ;  /* 0x002300ff0a00a986 */ /* 0x000fe2000c101d0a */
[----:B------:R-:W-:-:S03]  /*09f0*/  ISETP.GE.AND P2, PT, R7, R103, PT ;  /* 0x000000670700720c */ /* 0x000fc60003f46270 */
[----:B------:R-:W-:Y:S04]  /*0a00*/  @!P1 STG.E.128 [R10.64+0x4000], RZ ;  /* 0x004000ff0a009986 */ /* 0x000fe8000c101d0a */
[----:B------:R-:W-:Y:S04]  /*0a10*/  @!P1 STG.E.128 [R10.64+0x4100], RZ ;  /* 0x004100ff0a009986 */ /* 0x000fe8000c101d0a */
        /* <DEDUP_REMOVED lines=17> */
[----:B------:R-:W-:-:S03]  /*0b30*/  ISETP.GE.OR P1, PT, R7, R103, P6 ;  /* 0x000000670700720c */ /* 0x000fc60003726670 */
[----:B------:R-:W-:Y:S04]  /*0b40*/  @!P3 STG.E.128 [R10.64+0xc000], RZ ;  /* 0x00c000ff0a00b986 */ /* 0x000fe8000c101d0a */
[----:B------:R-:W-:Y:S04]  /*0b50*/  @!P3 STG.E.128 [R10.64+0xc100], RZ ;  /* 0x00c100ff0a00b986 */ /* 0x000fe8000c101d0a */
[----:B------:R-:W-:Y:S02]  /*0b60*/  @!P3 STG.E.128 [R10.64+0xc200], RZ ;  /* 0x00c200ff0a00b986 */ /* 0x000fe4000c101d0a */
[----:B------:R-:W-:-:S02]  /*0b70*/  @!P1 IMAD.MOV.U32 R3, RZ, RZ, -0x800000 ;  /* 0xff800000ff039424 */ /* 0x000fc400078e00ff */
        /* <DEDUP_REMOVED lines=8> */
[----:B------:R1:W-:Y:S01]  /*0c00*/  @!P5 STG.E [R12.64+0x20], R2 ;  /* 0x000020020c00d986 */ /* 0x0003e2000c10190a */
[-C--:B------:R-:W-:Y:S01]  /*0c10*/  ISETP.GE.OR P5, PT, R0, R103.reuse, P6 ;  /* 0x000000670000720c */ /* 0x080fe200037a6670 */
[----:B------:R-:W-:Y:S01]  /*0c20*/  @!P4 IMAD.MOV.U32 R0, RZ, RZ, -0x800000 ;  /* 0xff800000ff00c424 */ /* 0x000fe200078e00ff */
[----:B------:R-:W-:Y:S01]  /*0c30*/  ISETP.GE.OR P6, PT, R4, R103, P6 ;  /* 0x000000670400720c */ /* 0x000fe200037c6670 */
[----:B------:R-:W-:Y:S04]  /*0c40*/  @!P3 STG.E [R12.64+0x60], R5 ;  /* 0x000060050c00b986 */ /* 0x000fe8000c10190a */
[----:B------:R2:W-:Y:S04]  /*0c50*/  @!P4 STG.E [R12.64+0x40], R0 ;  /* 0x000040000c00c986 */ /* 0x0005e8000c10190a */
[----:B------:R3:W-:Y:S02]  /*0c60*/  @!P1 STG.E [R12.64+0x80], R3 ;  /* 0x000080030c009986 */ /* 0x0007e4000c10190a */
[----:B------:R-:W-:-:S05]  /*0c70*/  @!P5 IMAD.MOV.U32 R6, RZ, RZ, -0x800000 ;  /* 0xff800000ff06d424 */ /* 0x000fca00078e00ff */
[----:B------:R3:W-:Y:S01]  /*0c80*/  @!P5 STG.E [R12.64], R6 ;  /* 0x000000060c00d986 */ /* 0x0007e2000c10190a */
[----:B-1----:R-:W-:-:S05]  /*0c90*/  @!P2 IMAD.MOV.U32 R2, RZ, RZ, -0x800000 ;  /* 0xff800000ff02a424 */ /* 0x002fca00078e00ff */
[----:B------:R3:W-:Y:S01]  /*0ca0*/  @!P2 STG.E [R12.64+0xa0], R2 ;  /* 0x0000a0020c00a986 */ /* 0x0007e2000c10190a */
[----:B--2---:R-:W-:-:S05]  /*0cb0*/  @!P0 IMAD.MOV.U32 R0, RZ, RZ, -0x800000 ;  /* 0xff800000ff008424 */ /* 0x004fca00078e00ff */
[----:B------:R3:W-:Y:S01]  /*0cc0*/  @!P0 STG.E [R12.64+0xc0], R0 ;  /* 0x0000c0000c008986 */ /* 0x0007e2000c10190a */
[----:B------:R-:W-:Y:S05]  /*0cd0*/  @P6 EXIT ;  /* 0x000000000000694d */ /* 0x000fea0003800000 */
[----:B---3--:R-:W-:-:S05]  /*0ce0*/  MOV R0, 0xff800000 ;  /* 0xff80000000007802 */ /* 0x008fca0000000f00 */
[----:B------:R-:W-:Y:S01]  /*0cf0*/  STG.E [R12.64+0xe0], R0 ;  /* 0x0000e0000c007986 */ /* 0x000fe2000c10190a */
[----:B------:R-:W-:Y:S05]  /*0d00*/  EXIT ;  /* 0x000000000000794d */ /* 0x000fea0003800000 */
.L_x_3569:
[----:B------:R-:W-:Y:S01]  /*0d10*/  ISETP.NE.U32.AND P0, PT, RZ, c[0x0][0x2b8], PT ;  /* 0x0000ae00ff007a0c */ /* 0x000fe20003f05070 */
[----:B------:R-:W-:Y:S01]  /*0d20*/  IMAD.MOV.U32 R0, RZ, RZ, R242 ;  /* 0x000000ffff007224 */ /* 0x000fe200078e00f2 */
[----:B------:R-:W-:Y:S02]  /*0d30*/  ISETP.NE.U32.AND P1, PT, RZ, c[0x0][0x2c0], PT ;  /* 0x0000b000ff007a0c */ /* 0x000fe40003f25070 */
[----:B------:R-:W-:Y:S02]  /*0d40*/  ISETP.NE.AND.EX P0, PT, RZ, c[0x0][0x2bc], PT, P0 ;  /* 0x0000af00ff007a0c */ /* 0x000fe40003f05300 */
[----:B------:R-:W-:-:S11]  /*0d50*/  ISETP.NE.AND.EX P1, PT, RZ, c[0x0][0x2c4], PT, P1 ;  /* 0x0000b100ff007a0c */ /* 0x000fd60003f25310 */
[----:B------:R-:W-:-:S05]  /*0d60*/  @P0 IMAD.WIDE R4, R242, R2, c[0x0][0x2b8] ;  /* 0x0000ae00f2040625 */ /* 0x000fca00078e0202 */
[----:B------:R1:W5:Y:S01]  /*0d70*/  @P0 LDG.E R0, [R4.64] ;  /* 0x0000000a04000981 */ /* 0x000362000c1e1900 */
[----:B------:R-:W-:Y:S01]  /*0d80*/  @P1 IMAD.WIDE.U32 R6, R242, c[0x0][0x2c8], RZ ;  /* 0x0000b200f2061a25 */ /* 0x000fe200078e00ff */
[----:B------:R-:W-:Y:S01]  /*0d90*/  CS2R R244, SRZ ;  /* 0x0000000000f47805 */ /* 0x000fe2000001ff00 */
[----:B------:R-:W-:Y:S02]  /*0da0*/  PLOP3.LUT P6, PT, PT, PT, PT, 0x8, 0x0 ;  /* 0x000000000000781c */ /* 0x000fe40003fce170 */
[----:B------:R-:W-:Y:S02]  /*0db0*/  IABS R2, c[0x0][0x2d0] ;  /* 0x0000b40000027a13 */ /* 0x000fe40000000000 */
[----:B------:R-:W-:Y:S02]  /*0dc0*/  @P1 LEA R244, P0, R6, c[0x0][0x2c0], 0x2 ;  /* 0x0000b00006f41a11 */ /* 0x000fe400078010ff */
[----:B------:R2:W3:Y:S01]  /*0dd0*/  R2UR UR6, R2 ;  /* 0x00000000020673c2 */ /* 0x0004e200000e0000 */
[----:B-1----:R-:W-:-:S05]  /*0de0*/  @P1 SHF.R.S32.HI R4, RZ, 0x1f, R242 ;  /* 0x0000001fff041819 */ /* 0x002fca00000114f2 */
[----:B------:R-:W-:-:S04]  /*0df0*/  @P1 IMAD R4, R4, c[0x0][0x2c8], RZ ;  /* 0x0000b20004041a24 */ /* 0x000fc800078e02ff */
[----:B------:R-:W-:-:S04]  /*0e00*/  @P1 IMAD R4, R242, c[0x0][0x2cc], R4 ;  /* 0x0000b300f2041a24 */ /* 0x000fc800078e0204 */
[----:B------:R-:W-:-:S05]  /*0e10*/  @P1 IMAD.IADD R4, R7, 0x1, R4 ;  /* 0x0000000107041824 */ /* 0x000fca00078e0204 */
[----:B------:R-:W-:-:S04]  /*0e20*/  @P1 SHF.L.U64.HI R4, R6, 0x2, R4 ;  /* 0x0000000206041819 */ /* 0x000fc80000010204 */
[----:B------:R-:W-:Y:S02]  /*0e30*/  @P1 IADD3.X R245, R4, c[0x0][0x2c4], RZ, P0, !PT ;  /* 0x0000b10004f51a10 */ /* 0x000fe400007fe4ff */
[----:B------:R-:W-:-:S04]  /*0e40*/  @P1 ISETP.NE.U32.AND P0, PT, R244, RZ, PT ;  /* 0x000000fff400120c */ /* 0x000fc80003f05070 */
[----:B------:R-:W-:-:S13]  /*0e50*/  @P1 ISETP.NE.AND.EX P6, PT, R245, RZ, PT, P0 ;  /* 0x000000fff500120c */ /* 0x000fda0003fc5300 */
[----:B--23--:R-:W-:Y:S05]  /*0e60*/  @!P6 BRA `(.L_x_3570) ;  /* 0x000004b00000e947 */ /* 0x00cfea0003800000 */
[----:B------:R-:W1:Y:S01]  /*0e70*/  I2F.RP R4, UR6 ;  /* 0x0000000600047d06 */ /* 0x000e620008209400 */
[----:B------:R-:W-:-:S04]  /*0e80*/  LEA R34, R33, 0xffffffc0, 0x6 ;  /* 0xffffffc021227811 */ /* 0x000fc800078e30ff */
[----:B-----5:R-:W-:-:S03]  /*0e90*/  IABS R0, R34 ;  /* 0x0000002200007213 */ /* 0x020fc60000000000 */
[----:B-1----:R-:W1:Y:S02]  /*0ea0*/  MUFU.RCP R4, R4 ;  /* 0x0000000400047308 */ /* 0x002e640000001000 */
[----:B-1----:R-:W-:-:S06]  /*0eb0*/  IADD3 R4, R4, 0xffffffe, RZ ;  /* 0x0ffffffe04047810 */ /* 0x002fcc0007ffe0ff */
[----:B------:R-:W1:Y:S02]  /*0ec0*/  F2I.FTZ.U32.TRUNC.NTZ R5, R4 ;  /* 0x0000000400057305 */ /* 0x000e64000021f000 */
[----:B-1----:R-:W-:Y:S02]  /*0ed0*/  IMAD.MOV R2, RZ, RZ, -R5 ;  /* 0x000000ffff027224 */ /* 0x002fe400078e0a05 */
[----:B------:R-:W-:Y:S02]  /*0ee0*/  IMAD.MOV.U32 R4, RZ, RZ, RZ ;  /* 0x000000ffff047224 */ /* 0x000fe400078e00ff */
[----:B------:R-:W-:-:S04]  /*0ef0*/  IMAD R2, R2, UR6, RZ ;  /* 0x0000000602027c24 */ /* 0x000fc8000f8e02ff */
[----:B------:R-:W-:Y:S01]  /*0f00*/  IMAD.HI.U32 R3, R5, R2, R4 ;  /* 0x0000000205037227 */ /* 0x000fe200078e0004 */
[----:B------:R-:W-:-:S05]  /*0f10*/  MOV R2, R0 ;  /* 0x0000000000027202 */ /* 0x000fca0000000f00 */
        /* <DEDUP_REMOVED lines=10> */
[----:B------:R-:W-:-:S04]  /*0fc0*/  @P2 IADD3 R3, R3, 0x1, RZ ;  /* 0x0000000103032810 */ /* 0x000fc80007ffe0ff */
[----:B------:R-:W-:-:S05]  /*0fd0*/  MOV R2, R3 ;  /* 0x0000000300027202 */ /* 0x000fca0000000f00 */
[----:B------:R-:W-:Y:S01]  /*0fe0*/  @!P0 IMAD.MOV R2, RZ, RZ, -R2 ;  /* 0x000000ffff028224 */ /* 0x000fe200078e0a02 */
[----:B------:R-:W-:-:S05]  /*0ff0*/  @!P1 LOP3.LUT R2, RZ, c[0x0][0x2d0], RZ, 0x33, !PT ;  /* 0x0000b400ff029a12 */ /* 0x000fca00078e33ff */
[----:B------:R-:W-:-:S06]  /*1000*/  IMAD.WIDE R4, R2, 0x4, R244 ;  /* 0x0000000402047825 */ /* 0x000fcc00078e02f4 */
[----:B------:R1:W2:Y:S01]  /*1010*/  LDG.E R4, [R4.64] ;  /* 0x0000000a04047981 */ /* 0x0002a2000c1e1900 */
[----:B------:R-:W-:Y:S01]  /*1020*/  IABS R0, c[0x0][0x1c8] ;  /* 0x0000720000007a13 */ /* 0x000fe20000000000 */
[----:B------:R-:W-:-:S03]  /*1030*/  IMAD.MOV R2, RZ, RZ, -R2 ;  /* 0x000000ffff027224 */ /* 0x000fc600078e0a02 */
[----:B------:R-:W3:Y:S01]  /*1040*/  I2F.RP R6, R0 ;  /* 0x0000000000067306 */ /* 0x000ee20000209400 */
[----:B------:R-:W-:-:S07]  /*1050*/  IMAD R34, R2, c[0x0][0x2d0], R34 ;  /* 0x0000b40002227a24 */ /* 0x000fce00078e0222 */
[----:B---3--:R-:W3:Y:S02]  /*1060*/  MUFU.RCP R6, R6 ;  /* 0x0000000600067308 */ /* 0x008ee40000001000 */
[----:B---3--:R-:W-:-:S06]  /*1070*/  IADD3 R6, R6, 0xffffffe, RZ ;  /* 0x0ffffffe06067810 */ /* 0x008fcc0007ffe0ff */
[----:B------:R-:W3:Y:S02]  /*1080*/  F2I.FTZ.U32.TRUNC.NTZ R7, R6 ;  /* 0x0000000600077305 */ /* 0x000ee4000021f000 */
[----:B---3--:R-:W-:Y:S01]  /*1090*/  IADD3 R3, RZ, -R7, RZ ;  /* 0x80000007ff037210 */ /* 0x008fe20007ffe0ff */
[----:B------:R-:W-:-:S04]  /*10a0*/  IMAD.MOV.U32 R6, RZ, RZ, RZ ;  /* 0x000000ffff067224 */ /* 0x000fc800078e00ff */
[----:B-1----:R-:W-:Y:S01]  /*10b0*/  IMAD R5, R3, R0, RZ ;  /* 0x0000000003057224 */ /* 0x002fe200078e02ff */
[----:B------:R-:W-:-:S03]  /*10c0*/  IABS R3, R19 ;  /* 0x0000001300037213 */ /* 0x000fc60000000000 */
[----:B------:R-:W-:Y:S01]  /*10d0*/  IMAD.HI.U32 R6, R7, R5, R6 ;  /* 0x0000000507067227 */ /* 0x000fe200078e0006 */
[----:B------:R-:W-:Y:S02]  /*10e0*/  MOV R5, R3 ;  /* 0x0000000300057202 */ /* 0x000fe40000000f00 */
[----:B------:R-:W-:-:S03]  /*10f0*/  SHF.R.S32.HI R7, RZ, 0x1f, R34 ;  /* 0x0000001fff077819 */ /* 0x000fc60000011422 */
        /* <DEDUP_REMOVED lines=8> */
[----:B------:R-:W-:Y:S01]  /*1180*/  ISETP.GE.AND P0, PT, R0, RZ, PT ;  /* 0x000000ff0000720c */ /* 0x000fe20003f06270 */
[----:B------:R-:W-:-:S04]  /*1190*/  IMAD R0, R7, c[0x0][0x198], RZ ;  /* 0x0000660007007a24 */ /* 0x000fc800078e02ff */
[----:B------:R-:W-:Y:S02]  /*11a0*/  IMAD R0, R34, c[0x0][0x19c], R0 ;  /* 0x0000670022007a24 */ /* 0x000fe400078e0200 */
[----:B------:R-:W-:Y:S02]  /*11b0*/  @P1 IADD3 R6, R6, 0x1, RZ ;  /* 0x0000000106061810 */ /* 0x000fe40007ffe0ff */
        /* <DEDUP_REMOVED lines=10> */
[----:B------:R-:W-:Y:S01]  /*1260*/  MOV R2, R8 ;  /* 0x0000000800027202 */ /* 0x000fe20000000f00 */
[----:B------:R-:W-:-:S04]  /*1270*/  IMAD.WIDE.U32 R4, R4, c[0x0][0x188], RZ ;  /* 0x0000620004047a25 */ /* 0x000fc800078e00ff */
[----:B------:R-:W-:Y:S01]  /*1280*/  IMAD.WIDE.U32 R26, R34, c[0x0][0x198], R2 ;  /* 0x00006600221a7a25 */ /* 0x000fe200078e0002 */
[----:B------:R-:W-:Y:S02]  /*1290*/  SHF.R.S32.HI R2, RZ, 0x1f, R6 ;  /* 0x0000001fff027819 */ /* 0x000fe40000011406 */
[----:B------:R-:W-:Y:S01]  /*12a0*/  MOV R12, R4 ;  /* 0x00000004000c7202 */ /* 0x000fe20000000f00 */
[----:B------:R-:W-:Y:S02]  /*12b0*/  IMAD.IADD R27, R27, 0x1, R0 ;  /* 0x000000011b1b7824 */ /* 0x000fe400078e0200 */
[----:B------:R-:W-:Y:S02]  /*12c0*/  IMAD R11, R2, c[0x0][0x1b0], RZ ;  /* 0x00006c00020b7a24 */ /* 0x000fe400078e02ff */
[----:B------:R-:W-:-:S04]  /*12d0*/  IMAD.WIDE.U32 R26, R6, c[0x0][0x1b0], R26 ;  /* 0x00006c00061a7a25 */ /* 0x000fc800078e001a */
[----:B------:R-:W-:Y:S02]  /*12e0*/  IMAD R11, R6, c[0x0][0x1b4], R11 ;  /* 0x00006d00060b7a24 */ /* 0x000fe400078e020b */
[----:B------:R-:W-:-:S03]  /*12f0*/  IMAD.IADD R13, R5, 0x1, R13 ;  /* 0x00000001050d7824 */ /* 0x000fc600078e020d */
[----:B------:R-:W-:Y:S01]  /*1300*/  IADD3 R11, R27, R11, RZ ;  /* 0x0000000b1b0b7210 */ /* 0x000fe20007ffe0ff */
[----:B------:R-:W-:Y:S05]  /*1310*/  BRA `(.L_x_3571) ;  /* 0x0000045000007947 */ /* 0x000fea0003800000 */
.L_x_3570:
        /* <DEDUP_REMOVED lines=16> */
.L_x_3572:
[----:B------:R-:W-:Y:S01]  /*1420*/  IABS R7, c[0x0][0x1c8] ;  /* 0x0000720000077a13 */ /* 0x000fe20000000000 */
[----:B------:R-:W-:Y:S01]  /*1430*/  @P3 IMAD.IADD R13, R3, 0x1, R13 ;  /* 0x00000001030d3824 */ /* 0x000fe200078e020d */
[----:B------:R-:W-:Y:S02]  /*1440*/  LEA R34, R33, 0xffffffc0, 0x6 ;  /* 0xffffffc021227811 */ /* 0x000fe400078e30ff */
[----:B------:R-:W1:Y:S08]  /*1450*/  I2F.RP R8, R7 ;  /* 0x0000000700087306 */ /* 0x000e700000209400 */
        /* <DEDUP_REMOVED lines=18> */
[----:B------:R-:W-:-:S02]  /*1580*/  ISETP.GE.AND P1, PT, R5, RZ, PT ;  /* 0x000000ff0500720c */ /* 0x000fc40003f26270 */
[----:B------:R-:W-:Y:S02]  /*1590*/  SHF.R.S32.HI R7, RZ, 0x1f, R34 ;  /* 0x0000001fff077819 */ /* 0x000fe40000011422 */
[----:B------:R-:W-:-:S03]  /*15a0*/  MOV R5, R2 ;  /* 0x0000000200057202 */ /* 0x000fc60000000f00 */
[----:B------:R-:W-:Y:S01]  /*15b0*/  @P2 IADD3 R6, R6, 0x1, RZ ;  /* 0x0000000106062810 */ /* 0x000fe20007ffe0ff */
[----:B------:R-:W-:Y:S02]  /*15c0*/  IMAD R8, R7, c[0x0][0x198], RZ ;  /* 0x0000660007087a24 */ /* 0x000fe400078e02ff */
[----:B------:R-:W-:-:S04]  /*15d0*/  IMAD.WIDE.U32 R4, R34, c[0x0][0x198], R4 ;  /* 0x0000660022047a25 */ /* 0x000fc800078e0004 */
[----:B------:R-:W-:Y:S01]  /*15e0*/  @!P1 IMAD.MOV R6, RZ, RZ, -R6 ;  /* 0x000000ffff069224 */ /* 0x000fe200078e0a06 */
[----:B------:R-:W-:Y:S01]  /*15f0*/  @!P0 LOP3.LUT R6, RZ, c[0x0][0x1c8], RZ, 0x33, !PT ;  /* 0x00007200ff068a12 */ /* 0x000fe200078e33ff */
[----:B------:R-:W-:-:S03]  /*1600*/  IMAD R8, R34, c[0x0][0x19c], R8 ;  /* 0x0000670022087a24 */ /* 0x000fc600078e0208 */
[----:B------:R-:W-:Y:S02]  /*1610*/  SHF.R.S32.HI R2, RZ, 0x1f, R6 ;  /* 0x0000001fff027819 */ /* 0x000fe40000011406 */
[----:B------:R-:W-:Y:S01]  /*1620*/  IADD3 R5, R5, R8, RZ ;  /* 0x0000000805057210 */ /* 0x000fe20007ffe0ff */
[----:B------:R-:W-:-:S04]  /*1630*/  @P3 IMAD.WIDE.U32 R8, R13, c[0x0][0x1a0], RZ ;  /* 0x000068000d083a25 */ /* 0x000fc800078e00ff */
[----:B------:R-:W-:Y:S02]  /*1640*/  IMAD R11, R2, c[0x0][0x1b0], RZ ;  /* 0x00006c00020b7a24 */ /* 0x000fe400078e02ff */
[----:B------:R-:W-:-:S04]  /*1650*/  IMAD.WIDE.U32 R4, R6, c[0x0][0x1b0], R4 ;  /* 0x00006c0006047a25 */ /* 0x000fc800078e0004 */
[----:B------:R-:W-:Y:S01]  /*1660*/  IMAD R11, R6, c[0x0][0x1b4], R11 ;  /* 0x00006d00060b7a24 */ /* 0x000fe200078e020b */
[----:B------:R-:W-:Y:S01]  /*1670*/  MOV R26, R4 ;  /* 0x00000004001a7202 */ /* 0x000fe20000000f00 */
[----:B------:R-:W-:Y:S02]  /*1680*/  @P3 IMAD R13, R13, c[0x0][0x1a4], R9 ;  /* 0x000069000d0d3a24 */ /* 0x000fe400078e0209 */
[----:B------:R-:W-:Y:S02]  /*1690*/  @P3 IMAD.MOV.U32 R12, RZ, RZ, R8 ;  /* 0x000000ffff0c3224 */ /* 0x000fe400078e0008 */
        /* <DEDUP_REMOVED lines=13> */
.L_x_3571:
[----:B------:R-:W-:Y:S01]  /*1770*/  ISETP.NE.AND P0, PT, R14, -0x1, PT ;  /* 0xffffffff0e00780c */ /* 0x000fe20003f05270 */
[----:B------:R-:W-:Y:S01]  /*1780*/  IMAD.IADD R235, R104, 0x1, -R103 ;  /* 0x0000000168eb7824 */ /* 0x000fe200078e0a67 */
[----:B------:R-:W-:Y:S01]  /*1790*/  SHF.R.S32.HI R102, RZ, 0x1f, R97 ;  /* 0x0000001fff667819 */ /* 0x000fe20000011461 */
[----:B------:R-:W-:Y:S01]  /*17a0*/  ULDC UR8, c[0x0][0x198] ;  /* 0x0000660000087ab9 */ /* 0x000fe20000000800 */
[----:B------:R-:W-:Y:S01]  /*17b0*/  IADD3 R240, R33, -0x1, RZ ;  /* 0xffffffff21f07810 */ /* 0x000fe20007ffe0ff */
[----:B------:R-:W-:Y:S01]  /*17c0*/  UIMAD.WIDE.U32 UR4, UR8, 0x20, URZ ;  /* 0x00000020080478a5 */ /* 0x000fe2000f8e003f */
[CC--:B------:R-:W-:Y:S02]  /*17d0*/  LEA.HI R3, R102.reuse, R97.reuse, RZ, 0x3 ;  /* 0x0000006166037211 */ /* 0x0c0fe400078f18ff */
[----:B------:R-:W-:Y:S01]  /*17e0*/  LEA.HI R17, R102, R97, RZ, 0x6 ;  /* 0x0000006166117211 */ /* 0x000fe200078f30ff */
[----:B------:R-:W-:Y:S01]  /*17f0*/  IMAD.SHL.U32 R96, R240, 0x40, RZ ;  /* 0x00000040f0607824 */ /* 0x000fe200078e00ff */
[----:B------:R-:W-:-:S02]  /*1800*/  SHF.R.S32.HI R4, RZ, 0x3, R3 ;  /* 0x00000003ff047819 */ /* 0x000fc40000011403 */
[----:B------:R-:W-:Y:S01]  /*1810*/  LOP3.LUT R3, R3, 0xfffffff8, RZ, 0xc0, !PT ;  /* 0xfffffff803037812 */ /* 0x000fe200078ec0ff */
[----:B------:R-:W-:Y:S01]  /*1820*/  @!P0 IMAD.WIDE.U32 R8, R242, c[0x0][0x178], RZ ;  /* 0x00005e00f2088a25 */ /* 0x000fe200078e00ff */
[----:B-----5:R-:W-:Y:S02]  /*1830*/  @!P0 SHF.R.S32.HI R0, RZ, 0x1f, R242 ;  /* 0x0000001fff008819 */ /* 0x020fe400000114f2 */
[----:B------:R-:W-:Y:S01]  /*1840*/  IADD3 R10, R4, 0x10, RZ ;  /* 0x00000010040a7810 */ /* 0x000fe20007ffe0ff */
[----:B------:R-:W-:Y:S01]  /*1850*/  IMAD.IADD R3, R97, 0x1, -R3 ;  /* 0x0000000161037824 */ /* 0x000fe200078e0a03 */
[----:B------:R-:W-:Y:S01]  /*1860*/  SHF.R.S32.HI R5, RZ, 0x1f, R4 ;  /* 0x0000001fff057819 */ /* 0x000fe20000011404 */
[----:B------:R-:W-:Y:S01]  /*1870*/  @!P0 IMAD R0, R0, c[0x0][0x178], RZ ;  /* 0x00005e0000008a24 */ /* 0x000fe200078e02ff */
[----:B------:R-:W-:Y:S01]  /*1880*/  ISETP.GE.AND P3, PT, R4, R235, PT ;  /* 0x000000eb0400720c */ /* 0x000fe20003f66270 */
[----:B------:R-:W-:-:S04]  /*1890*/  @P0 IMAD.WIDE.U32 R20, R14, c[0x0][0x190], RZ ;  /* 0x000064000e140a25 */ /* 0x000fc800078e00ff */
[----:B------:R-:W-:Y:S02]  /*18a0*/  @!P0 IMAD R0, R242, c[0x0][0x17c], R0 ;  /* 0x00005f00f2008a24 */ /* 0x000fe400078e0200 */
[----:B------:R-:W-:Y:S01]  /*18b0*/  @!P0 IMAD.MOV.U32 R20, RZ, RZ, R8 ;  /* 0x000000ffff148224 */ /* 0x000fe200078e0008 */
[----:B------:R-:W-:Y:S01]  /*18c0*/  IADD3 R8, R4, 0x30, RZ ;  /* 0x0000003004087810 */ /* 0x000fe20007ffe0ff */
[----:B------:R-:W-:Y:S02]  /*18d0*/  IMAD.SHL.U32 R18, R3, 0x8, RZ ;  /* 0x0000000803127824 */ /* 0x000fe400078e00ff */
[----:B------:R-:W-:Y:S02]  /*18e0*/  @P0 IMAD R14, R14, c[0x0][0x194], R21 ;  /* 0x000065000e0e0a24 */ /* 0x000fe400078e0215 */
[----:B------:R-:W-:Y:S01]  /*18f0*/  @!P0 IMAD.IADD R14, R9, 0x1, R0 ;  /* 0x00000001090e8824 */ /* 0x000fe200078e0200 */
[----:B------:R-:W-:Y:S01]  /*1900*/  ISETP.GE.AND P0, PT, R10, R235, PT ;  /* 0x000000eb0a00720c */ /* 0x000fe20003f06270 */
[C---:B------:R-:W-:Y:S01]  /*1910*/  IMAD.SHL.U32 R16, R4.reuse, 0x40, RZ ;  /* 0x0000004004107824 */ /* 0x040fe200078e00ff */
[----:B------:R-:W-:Y:S01]  /*1920*/  IADD3 R9, R4, 0x20, RZ ;  /* 0x0000002004097810 */ /* 0x000fe20007ffe0ff */
[----:B------:R-:W-:Y:S01]  /*1930*/  IMAD.WIDE R28, R28, 0x40, R4 ;  /* 0x000000401c1c7825 */ /* 0x000fe200078e0204 */
[----:B------:R-:W-:-:S02]  /*1940*/  IADD3 R20, P4, R18, R20, RZ ;  /* 0x0000001412147210 */ /* 0x000fc40007f9e0ff */
[----:B------:R-:W-:Y:S01]  /*1950*/  SHF.R.S32.HI R15, RZ, 0x1f, R18 ;  /* 0x0000001fff0f7819 */ /* 0x000fe20000011412 */
[----:B------:R-:W-:Y:S01]  /*1960*/  IMAD.SHL.U32 R17, R17, 0x8, RZ ;  /* 0x0000000811117824 */ /* 0x000fe200078e00ff */
[----:B------:R-:W-:Y:S01]  /*1970*/  LOP3.LUT R16, R16, 0x1c0, RZ, 0xc0, !PT ;  /* 0x000001c010107812 */ /* 0x000fe200078ec0ff */
[----:B------:R-:W-:Y:S01]  /*1980*/  IMAD.SHL.U32 R233, R3, 0x40, RZ ;  /* 0x0000004003e97824 */ /* 0x000fe200078e00ff */
[-C--:B------:R-:W-:Y:S02]  /*1990*/  ISETP.GE.AND P5, PT, R9, R235.reuse, PT ;  /* 0x000000eb0900720c */ /* 0x080fe40003fa6270 */
[----:B------:R-:W-:Y:S01]  /*19a0*/  IADD3.X R21, R15, R14, RZ, P4, !PT ;  /* 0x0000000e0f157210 */ /* 0x000fe200027fe4ff */
[----:B------:R-:W-:Y:S01]  /*19b0*/  IMAD R14, R5, c[0x0][0x198], RZ ;  /* 0x00006600050e7a24 */ /* 0x000fe200078e02ff */
[----:B------:R-:W-:Y:S02]  /*19c0*/  ISETP.GE.AND P4, PT, R8, R235, PT ;  /* 0x000000eb0800720c */ /* 0x000fe40003f86270 */
[----:B------:R-:W-:Y:S01]  /*19d0*/  SHF.R.S32.HI R0, RZ, 0x1f, R19 ;  /* 0x0000001fff007819 */ /* 0x000fe20000011413 */
[----:B------:R-:W-:Y:S01]  /*19e0*/  IMAD.WIDE.U32 R20, R19, c[0x0][0x1a8], R20 ;  /* 0x00006a0013147a25 */ /* 0x000fe200078e0014 */
[----:B------:R-:W-:-:S02]  /*19f0*/  IADD3 R12, P1, R18, R12, RZ ;  /* 0x0000000c120c7210 */ /* 0x000fc40007f3e0ff */
[----:B------:R-:W-:Y:S01]  /*1a00*/  IADD3 R26, P2, R18, R26, RZ ;  /* 0x0000001a121a7210 */ /* 0x000fe20007f5e0ff */
[----:B------:R-:W-:Y:S01]  /*1a10*/  IMAD R0, R0, c[0x0][0x1a8], RZ ;  /* 0x00006a0000007a24 */ /* 0x000fe200078e02ff */
[----:B------:R-:W-:Y:S01]  /*1a20*/  LOP3.LUT R18, R16, 0x38, R18, 0xf8, !PT ;  /* 0x0000003810127812 */ /* 0x000fe200078ef812 */
[----:B------:R-:W-:Y:S01]  /*1a30*/  IMAD.X R13, R15, 0x1, R13, P1 ;  /* 0x000000010f0d7824 */ /* 0x000fe200008e060d */
[----:B------:R-:W-:Y:S01]  /*1a40*/  SHF.R.U32.HI R16, RZ, 0x3, R16 ;  /* 0x00000003ff107819 */ /* 0x000fe20000011610 */
[----:B------:R-:W-:Y:S01]  /*1a50*/  IMAD R0, R19, c[0x0][0x1ac], R0 ;  /* 0x00006b0013007a24 */ /* 0x000fe200078e0200 */
[----:B------:R-:W-:Y:S01]  /*1a60*/  @!P0 IADD3 R22, P1, R28, 0x10, RZ ;  /* 0x000000101c168810 */ /* 0x000fe20007f3e0ff */
[----:B------:R-:W-:Y:S01]  /*1a70*/  IMAD.X R27, R15, 0x1, R11, P2 ;  /* 0x000000010f1b7824 */ /* 0x000fe200010e060b */
[----:B------:R-:W-:Y:S01]  /*1a80*/  LOP3.LUT R16, R18, R16, RZ, 0x3c, !PT ;  /* 0x0000001012107212 */ /* 0x000fe200078e3cff */
[----:B------:R-:W-:Y:S01]  /*1a90*/  IMAD.IADD R37, R21, 0x1, R0 ;  /* 0x0000000115257824 */ /* 0x000fe200078e0200 */
[----:B------:R-:W-:Y:S01]  /*1aa0*/  @!P3 MOV R36, R20 ;  /* 0x000000140024b202 */ /* 0x000fe20000000f00 */
[----:B------:R-:W-:Y:S01]  /*1ab0*/  @!P0 IMAD.X R11, RZ, RZ, R29, P1 ;  /* 0x000000ffff0b8224 */ /* 0x000fe200008e061d */
[----:B------:R-:W-:Y:S01]  /*1ac0*/  LOP3.LUT R241, R16, 0xfffffe00, R17, 0xf8, !PT ;  /* 0xfffffe0010f17812 */ /* 0x000fe200078ef811 */
[----:B------:R-:W-:Y:S01]  /*1ad0*/  @!P3 IMAD R0, R29, c[0x0][0x190], RZ ;  /* 0x000064001d00ba24 */ /* 0x000fe200078e02ff */
[C---:B------:R-:W-:Y:S01]  /*1ae0*/  @!P5 IADD3 R17, P2, R28.reuse, 0x20, RZ ;  /* 0x000000201c11d810 */ /* 0x040fe20007f5e0ff */
[----:B------:R-:W-:Y:S01]  /*1af0*/  @!P5 IMAD.MOV.U32 R24, RZ, RZ, R20 ;  /* 0x000000ffff18d224 */ /* 0x000fe200078e0014 */
[C---:B------:R-:W-:Y:S01]  /*1b00*/  @!P4 IADD3 R16, P1, R28.reuse, 0x30, RZ ;  /* 0x000000301c10c810 */ /* 0x040fe20007f3e0ff */
[----:B------:R-:W-:Y:S01]  /*1b10*/  @!P3 IMAD R0, R28, c[0x0][0x194], R0 ;  /* 0x000065001c00ba24 */ /* 0x000fe200078e0200 */
[----:B------:R-:W-:Y:S01]  /*1b20*/  @!P5 IADD3.X R19, RZ, R29, RZ, P2, !PT ;  /* 0x0000001dff13d210 */ /* 0x000fe200017fe4ff */
[----:B------:R-:W-:Y:S01]  /*1b30*/  @!P5 IMAD.MOV.U32 R25, RZ, RZ, R37 ;  /* 0x000000ffff19d224 */ /* 0x000fe200078e0025 */
[----:B------:R-:W-:Y:S01]  /*1b40*/  LOP3.LUT R233, R233, 0x1c0, RZ, 0xc0, !PT ;  /* 0x000001c0e9e97812 */ /* 0x000fe200078ec0ff */
[----:B------:R-:W-:Y:S01]  /*1b50*/  @!P4 IMAD.X R15, RZ, RZ, R29, P1 ;  /* 0x000000ffff0fc224 */ /* 0x000fe200008e061d */
[----:B------:R-:W-:Y:S01]  /*1b60*/  IADD3 R34, P1, R4, R34, RZ ;  /* 0x0000002204227210 */ /* 0x000fe20007f3e0ff */
[----:B------:R-:W-:-:S04]  /*1b70*/  @!P3 IMAD.WIDE.U32 R28, R28, c[0x0][0x190], R36 ;  /* 0x000064001c1cba25 */ /* 0x000fc800078e0024 */
[----:B------:R-:W-:Y:S02]  /*1b80*/  @!P5 IMAD R19, R19, c[0x0][0x190], RZ ;  /* 0x000064001313da24 */ /* 0x000fe400078e02ff */
[----:B------:R-:W-:Y:S02]  /*1b90*/  @!P0 IMAD R11, R11, c[0x0][0x190], RZ ;  /* 0x000064000b0b8a24 */ /* 0x000fe400078e02ff */
[----:B------:R-:W-:Y:S02]  /*1ba0*/  @!P0 IMAD.MOV.U32 R30, RZ, RZ, R20 ;  /* 0x000000ffff1e8224 */ /* 0x000fe400078e0014 */
[----:B------:R-:W-:Y:S02]  /*1bb0*/  @!P0 IMAD.MOV.U32 R31, RZ, RZ, R37 ;  /* 0x000000ffff1f8224 */ /* 0x000fe400078e0025 */
[----:B------:R-:W-:Y:S01]  /*1bc0*/  IMAD.X R7, R5, 0x1, R7, P1 ;  /* 0x0000000105077824 */ /* 0x000fe200008e0607 */
[----:B------:R-:W-:Y:S01]  /*1bd0*/  @!P3 LEA R18, P1, R28, c[0x0][0x160], 0x1 ;  /* 0x000058001c12ba11 */ /* 0x000fe200078208ff */
[----:B------:R-:W-:-:S02]  /*1be0*/  @!P3 IMAD.IADD R0, R29, 0x1, R0 ;  /* 0x000000011d00b824 */ /* 0x000fc400078e0200 */
[C---:B------:R-:W-:Y:S02]  /*1bf0*/  @!P5 IMAD R5, R17.reuse, c[0x0][0x194], R19 ;  /* 0x000065001105da24 */ /* 0x040fe400078e0213 */
[----:B------:R-:W-:Y:S01]  /*1c00*/  @!P5 IMAD.WIDE.U32 R24, R17, c[0x0][0x190], R24 ;  /* 0x000064001118da25 */ /* 0x000fe200078e0018 */
[----:B------:R-:W-:-:S03]  /*1c10*/  @!P3 LEA.HI.X R19, R28, c[0x0][0x164], R0, 0x1, P1 ;  /* 0x000059001c13ba11 */ /* 0x000fc600008f0c00 */
[----:B------:R-:W-:Y:S01]  /*1c20*/  @!P0 IMAD R11, R22, c[0x0][0x194], R11 ;  /* 0x00006500160b8a24 */ /* 0x000fe200078e020b */
[----:B------:R-:W-:Y:S01]  /*1c30*/  @!P5 LEA R28, P1, R24, c[0x0][0x160], 0x1 ;  /* 0x00005800181cda11 */ /* 0x000fe200078208ff */
[----:B------:R-:W-:-:S04]  /*1c40*/  @!P0 IMAD.WIDE.U32 R22, R22, c[0x0][0x190], R30 ;  /* 0x0000640016168a25 */ /* 0x000fc800078e001e */
[----:B------:R-:W-:Y:S01]  /*1c50*/  @!P5 IMAD.IADD R5, R25, 0x1, R5 ;  /* 0x000000011905d824 */ /* 0x000fe200078e0205 */
[----:B------:R-:W-:Y:S01]  /*1c60*/  @!P0 IADD3 R11, R23, R11, RZ ;  /* 0x0000000b170b8210 */ /* 0x000fe20007ffe0ff */
[----:B------:R-:W-:Y:S01]  /*1c70*/  IMAD.IADD R0, R100, 0x1, -R96 ;  /* 0x0000000164007824 */ /* 0x000fe200078e0a60 */
[----:B------:R-:W-:Y:S01]  /*1c80*/  @!P0 LEA R30, P2, R22, c[0x0][0x160], 0x1 ;  /* 0x00005800161e8a11 */ /* 0x000fe200078408ff */
[----:B------:R-:W-:Y:S01]  /*1c90*/  IMAD.SHL.U32 R241, R241, 0x2, RZ ;  /* 0x00000002f1f17824 */ /* 0x000fe200078e00ff */
[----:B------:R-:W-:Y:S01]  /*1ca0*/  @!P5 LEA.HI.X R29, R24, c[0x0][0x164], R5, 0x1, P1 ;  /* 0x00005900181dda11 */ /* 0x000fe200008f0c05 */
[----:B------:R-:W-:Y:S01]  /*1cb0*/  @!P4 IMAD.MOV.U32 R21, RZ, RZ, R37 ;  /* 0x000000ffff15c224 */ /* 0x000fe200078e0025 */
[----:B------:R-:W-:Y:S01]  /*1cc0*/  ISETP.GE.AND P1, PT, R10, R0, PT ;  /* 0x000000000a00720c */ /* 0x000fe20003f26270 */
[----:B------:R-:W-:Y:S01]  /*1cd0*/  @!P4 IMAD R15, R15, c[0x0][0x190], RZ ;  /* 0x000064000f0fca24 */ /* 0x000fe200078e02ff */
[----:B------:R-:W-:Y:S01]  /*1ce0*/  @!P0 LEA.HI.X R31, R22, c[0x0][0x164], R11, 0x1, P2 ;  /* 0x00005900161f8a11 */ /* 0x000fe200010f0c0b */
[----:B------:R-:W-:Y:S01]  /*1cf0*/  @!P4 IMAD.WIDE.U32 R20, R16, c[0x0][0x190], R20 ;  /* 0x000064001014ca25 */ /* 0x000fe200078e0014 */
[----:B------:R-:W-:Y:S01]  /*1d00*/  @!PT LDS RZ, [RZ] ;  /* 0x00000000fffff984 */ /* 0x000fe20000000800 */
[----:B------:R-:W-:Y:S01]  /*1d10*/  @!PT LDS RZ, [RZ] ;  /* 0x00000000fffff984 */ /* 0x000fe20000000800 */
[----:B------:R-:W-:Y:S01]  /*1d20*/  @!PT LDS RZ, [RZ] ;  /* 0x00000000fffff984 */ /* 0x000fe20000000800 */
[----:B------:R1:W-:Y:S01]  /*1d30*/  @!P3 LDGSTS.E.BYPASS.LTC128B.128 [R241], [R18.64] ;  /* 0x0000000012f1bfae */ /* 0x0003e2000b901d4a */
[----:B------:R-:W-:-:S02]  /*1d40*/  MOV R5, UR8 ;  /* 0x0000000800057c02 */ /* 0x000fc40008000f00 */
[----:B------:R-:W-:Y:S01]  /*1d50*/  @!P4 IMAD R15, R16, c[0x0][0x194], R15 ;  /* 0x00006500100fca24 */ /* 0x000fe200078e020f */
[----:B------:R1:W-:Y:S01]  /*1d60*/  @!P3 LDGSTS.E.BYPASS.LTC128B.128 [R241+0x2000], [R18.64+0x80] ;  /* 0x0200008012f1bfae */ /* 0x0003e2000b901d4a */
[----:B------:R-:W-:Y:S01]  /*1d70*/  IMAD.WIDE.U32 R26, R4, c[0x0][0x198], R26 ;  /* 0x00006600041a7a25 */ /* 0x000fe200078e001a */
[----:B------:R-:W-:Y:S02]  /*1d80*/  @!P4 LEA R16, P2, R20, c[0x0][0x160], 0x1 ;  /* 0x000058001410ca11 */ /* 0x000fe400078408ff */
[----:B------:R1:W-:Y:S01]  /*1d90*/  @!P3 LDGSTS.E.BYPASS.LTC128B.128 [R241+0x4000], [R18.64+0x100] ;  /* 0x0400010012f1bfae */ /* 0x0003e2000b901d4a */
[C---:B------:R-:W-:Y:S02]  /*1da0*/  IMAD R14, R4.reuse, c[0x0][0x19c], R14 ;  /* 0x00006700040e7a24 */ /* 0x040fe400078e020e */
[----:B------:R-:W-:Y:S01]  /*1db0*/  @!P4 IMAD.IADD R15, R21, 0x1, R15 ;  /* 0x00000001150fc824 */ /* 0x000fe200078e020f */
[----:B------:R1:W-:Y:S01]  /*1dc0*/  @!P3 LDGSTS.E.BYPASS.LTC128B.128 [R241+0x6000], [R18.64+0x180] ;  /* 0x0600018012f1bfae */ /* 0x0003e2000b901d4a */
[----:B------:R-:W-:Y:S01]  /*1dd0*/  IMAD.MOV.U32 R166, RZ, RZ, R26 ;  /* 0x000000ffffa67224 */ /* 0x000fe200078e001a */
[----:B------:R-:W-:Y:S01]  /*1de0*/  ISETP.GE.AND P3, PT, R4, R0, PT ;  /* 0x000000000400720c */ /* 0x000fe20003f66270 */
[----:B------:R-:W-:Y:S01]  /*1df0*/  IMAD.IADD R165, R27, 0x1, R14 ;  /* 0x000000011ba57824 */ /* 0x000fe200078e020e */
[----:B------:R2:W-:Y:S01]  /*1e00*/  @!P0 LDGSTS.E.BYPASS.LTC128B.128 [R241+0x800], [R30.64] ;  /* 0x008000001ef18fae */ /* 0x0005e2000b901d4a */
[----:B------:R-:W-:Y:S01]  /*1e10*/  @!P4 LEA.HI.X R17, R20, c[0x0][0x164], R15, 0x1, P2 ;  /* 0x000059001411ca11 */ /* 0x000fe200010f0c0f */
[----:B------:R-:W-:Y:S01]  /*1e20*/  IMAD.MOV.U32 R14, RZ, RZ, c[0x0][0x19c] ;  /* 0x00006700ff0e7624 */ /* 0x000fe200078e00ff */
[----:B------:R-:W-:Y:S01]  /*1e30*/  @!P1 LEA R5, P2, R5, R166, 0x4 ;  /* 0x000000a605059211 */ /* 0x000fe200078420ff */
[----:B------:R2:W-:Y:S01]  /*1e40*/  @!P0 LDGSTS.E.BYPASS.LTC128B.128 [R241+0x2800], [R30.64+0x80] ;  /* 0x028000801ef18fae */ /* 0x0005e2000b901d4a */
[----:B------:R-:W-:-:S02]  /*1e50*/  IMAD.U32 R11, RZ, RZ, UR8 ;  /* 0x00000008ff0b7e24 */ /* 0x000fc4000f8e00ff */
[----:B------:R-:W-:Y:S01]  /*1e60*/  IMAD.WIDE.U32 R12, R6, c[0x0][0x1b8], R12 ;  /* 0x00006e00060c7a25 */ /* 0x000fe200078e000c */
[----:B------:R2:W-:Y:S02]  /*1e70*/  @!P0 LDGSTS.E.BYPASS.LTC128B.128 [R241+0x4800], [R30.64+0x100] ;  /* 0x048001001ef18fae */ /* 0x0005e4000b901d4a */
[----:B------:R-:W-:Y:S01]  /*1e80*/  @!P1 LEA.HI.X R11, R11, R165, R14, 0x4, P2 ;  /* 0x000000a50b0b9211 */ /* 0x000fe200010f240e */
[----:B------:R-:W-:Y:S01]  /*1e90*/  IMAD R7, R7, c[0x0][0x1a0], RZ ;  /* 0x0000680007077a24 */ /* 0x000fe200078e02ff */
[----:B------:R2:W-:Y:S01]  /*1ea0*/  @!P0 LDGSTS.E.BYPASS.LTC128B.128 [R241+0x6800], [R30.64+0x180] ;  /* 0x068001801ef18fae */ /* 0x0005e2000b901d4a */
[----:B------:R-:W-:Y:S02]  /*1eb0*/  ISETP.GE.AND P0, PT, R9, R0, PT ;  /* 0x000000000900720c */ /* 0x000fe40003f06270 */
[----:B------:R-:W-:Y:S01]  /*1ec0*/  IMAD R32, R34, c[0x0][0x1a4], R7 ;  /* 0x0000690022207a24 */ /* 0x000fe200078e0207 */
[----:B------:R2:W-:Y:S04]  /*1ed0*/  @!P5 LDGSTS.E.BYPASS.LTC128B.128 [R241+0x1000], [R28.64] ;  /* 0x010000001cf1dfae */ /* 0x0005e8000b901d4a */
[----:B------:R2:W-:Y:S01]  /*1ee0*/  @!P5 LDGSTS.E.BYPASS.LTC128B.128 [R241+0x3000], [R28.64+0x80] ;  /* 0x030000801cf1dfae */ /* 0x0005e2000b901d4a */
[----:B-1----:R-:W-:-:S03]  /*1ef0*/  @!P1 LEA R18, P2, R5, c[0x0][0x168], 0x1 ;  /* 0x00005a0005129a11 */ /* 0x002fc600078408ff */
[----:B------:R2:W-:Y:S01]  /*1f00*/  @!P5 LDGSTS.E.BYPASS.LTC128B.128 [R241+0x5000], [R28.64+0x100] ;  /* 0x050001001cf1dfae */ /* 0x0005e2000b901d4a */
[----:B------:R-:W-:Y:S01]  /*1f10*/  @!P1 LEA.HI.X R19, R5, c[0x0][0x16c], R11, 0x1, P2 ;  /* 0x00005b0005139a11 */ /* 0x000fe200010f0c0b */
[----:B------:R-:W-:Y:S01]  /*1f20*/  IMAD.SHL.U32 R5, R14, 0x20, RZ ;  /* 0x000000200e057824 */ /* 0x000fe200078e00ff */
[C---:B------:R-:W-:Y:S01]  /*1f30*/  @!P0 IADD3 R11, P2, R166.reuse, UR4, RZ ;  /* 0x00000004a60b8c10 */ /* 0x040fe2000ff5e0ff */
[----:B------:R2:W-:Y:S01]  /*1f40*/  @!P5 LDGSTS.E.BYPASS.LTC128B.128 [R241+0x7000], [R28.64+0x180] ;  /* 0x070001801cf1dfae */ /* 0x0005e2000b901d4a */
[C---:B------:R-:W-:Y:S02]  /*1f50*/  @!P3 LEA R22, P5, R166.reuse, c[0x0][0x168], 0x1 ;  /* 0x00005a00a616ba11 */ /* 0x040fe400078a08ff */
[----:B------:R-:W-:Y:S01]  /*1f60*/  @!P0 IADD3.X R5, R165, UR5, R5, P2, !PT ;  /* 0x00000005a5058c10 */ /* 0x000fe200097fe405 */
[----:B------:R1:W-:Y:S01]  /*1f70*/  @!P4 LDGSTS.E.BYPASS.LTC128B.128 [R241+0x1800], [R16.64] ;  /* 0x0180000010f1cfae */ /* 0x0003e2000b901d4a */
[C---:B------:R-:W-:Y:S02]  /*1f80*/  @!P0 LEA R20, P2, R11.reuse, c[0x0][0x168], 0x1 ;  /* 0x00005a000b148a11 */ /* 0x040fe400078408ff */
[----:B------:R-:W-:Y:S01]  /*1f90*/  @!P3 LEA.HI.X R23, R166, c[0x0][0x16c], R165, 0x1, P5 ;  /* 0x00005b00a617ba11 */ /* 0x000fe200028f0ca5 */
[----:B------:R1:W-:Y:S01]  /*1fa0*/  @!P4 LDGSTS.E.BYPASS.LTC128B.128 [R241+0x3800], [R16.64+0x80] ;  /* 0x0380008010f1cfae */ /* 0x0003e2000b901d4a */
[----:B------:R-:W-:Y:S01]  /*1fb0*/  @!P0 LEA.HI.X R21, R11, c[0x0][0x16c], R5, 0x1, P2 ;  /* 0x00005b000b158a11 */ /* 0x000fe200010f0c05 */
[----:B------:R-:W-:Y:S01]  /*1fc0*/  IMAD R5, R2, c[0x0][0x1b8], RZ ;  /* 0x00006e0002057a24 */ /* 0x000fe200078e02ff */
[-C--:B------:R-:W-:Y:S01]  /*1fd0*/  ISETP.GE.AND P2, PT, R8, R0.reuse, PT ;  /* 0x000000000800720c */ /* 0x080fe20003f46270 */
[----:B------:R1:W-:Y:S01]  /*1fe0*/  @!P4 LDGSTS.E.BYPASS.LTC128B.128 [R241+0x5800], [R16.64+0x100] ;  /* 0x0580010010f1cfae */ /* 0x0003e2000b901d4a */
[----:B------:R-:W-:-:S02]  /*1ff0*/  ISETP.GE.AND P5, PT, R10, R0, PT ;  /* 0x000000000a00720c */ /* 0x000fc40003fa6270 */
[-C--:B------:R-:W-:Y:S01]  /*2000*/  LEA.HI R2, R102, R97.reuse, RZ, 0x4 ;  /* 0x0000006166027211 */ /* 0x080fe200078f20ff */
[----:B------:R1:W-:Y:S01]  /*2010*/  @!P4 LDGSTS.E.BYPASS.LTC128B.128 [R241+0x7800], [R16.64+0x180] ;  /* 0x0780018010f1cfae */ /* 0x0003e2000b901d4a */
[----:B------:R-:W-:Y:S02]  /*2020*/  ISETP.GE.AND P4, PT, R9, R0, PT ;  /* 0x000000000900720c */ /* 0x000fe40003f86270 */
[----:B------:R-:W-:Y:S01]  /*2030*/  LOP3.LUT R98, R2, 0xfffffff0, RZ, 0xc0, !PT ;  /* 0xfffffff002627812 */ /* 0x000fe200078ec0ff */
[----:B------:R3:W-:Y:S01]  /*2040*/  @!P3 LDGSTS.E.BYPASS.LTC128B.128 [R241+0x8000], [R22.64] ;  /* 0x0800000016f1bfae */ /* 0x0007e2000b901d4a */
[-C--:B------:R-:W-:Y:S02]  /*2050*/  LEA.HI R102, R102, R97.reuse, RZ, 0x5 ;  /* 0x0000006166667211 */ /* 0x080fe400078f28ff */
[----:B------:R-:W-:Y:S01]  /*2060*/  IADD3 R98, -R98, R97, RZ ;  /* 0x0000006162627210 */ /* 0x000fe20007ffe1ff */
[----:B------:R3:W-:Y:S01]  /*2070*/  @!P3 LDGSTS.E.BYPASS.LTC128B.128 [R241+0xa000], [R22.64+0x80] ;  /* 0x0a00008016f1bfae */ /* 0x0007e2000b901d4a */
[----:B------:R-:W-:Y:S01]  /*2080*/  @!P2 MOV R11, R165 ;  /* 0x000000a5000ba202 */ /* 0x000fe20000000f00 */
[----:B------:R-:W-:Y:S01]  /*2090*/  @!P2 IMAD.MOV.U32 R10, RZ, RZ, R166 ;  /* 0x000000ffff0aa224 */ /* 0x000fe200078e00a6 */
[----:B------:R-:W-:Y:S01]  /*20a0*/  SHF.R.S32.HI R99, RZ, 0x1f, R98 ;  /* 0x0000001fff637819 */ /* 0x000fe20000011462 */
[----:B------:R3:W-:Y:S01]  /*20b0*/  @!P3 LDGSTS.E.BYPASS.LTC128B.128 [R241+0xc000], [R22.64+0x100] ;  /* 0x0c00010016f1bfae */ /* 0x0007e2000b901d4a */
[----:B------:R-:W-:Y:S01]  /*20c0*/  @!P2 IMAD R14, R14, 0x30, RZ ;  /* 0x000000300e0ea824 */ /* 0x000fe200078e02ff */
[----:B------:R-:W-:-:S02]  /*20d0*/  SHF.R.S32.HI R101, RZ, 0x5, R102 ;  /* 0x00000005ff657819 */ /* 0x000fc40000011466 */
[----:B------:R3:W-:Y:S01]  /*20e0*/  @!P3 LDGSTS.E.BYPASS.LTC128B.128 [R241+0xe000], [R22.64+0x180] ;  /* 0x0e00018016f1bfae */ /* 0x0007e2000b901d4a */
[----:B------:R-:W-:Y:S01]  /*20f0*/  ISETP.GE.AND P3, PT, R8, R0, PT ;  /* 0x000000000800720c */ /* 0x000fe20003f66270 */
[----:B------:R-:W-:Y:S01]  /*2100*/  IMAD R8, R6, c[0x0][0x1bc], R5 ;  /* 0x00006f0006087a24 */ /* 0x000fe200078e0205 */
[----:B------:R-:W-:Y:S01]  /*2110*/  SHF.R.S32.HI R5, RZ, 0x4, R2 ;  /* 0x00000004ff057819 */ /* 0x000fe20000011402 */
[----:B------:R4:W-:Y:S01]  /*2120*/  @!P1 LDGSTS.E.BYPASS.LTC128B.128 [R241+0x8800], [R18.64] ;  /* 0x0880000012f19fae */ /* 0x0009e2000b901d4a */
[----:B------:R-:W-:Y:S01]  /*2130*/  LEA.HI R99, R99, R98, RZ, 0x3 ;  /* 0x0000006263637211 */ /* 0x000fe200078f18ff */
[----:B------:R-:W-:Y:S01]  /*2140*/  IMAD.IADD R9, R13, 0x1, R8 ;  /* 0x000000010d097824 */ /* 0x000fe200078e0208 */
[----:B------:R-:W-:Y:S01]  /*2150*/  LOP3.LUT R102, R102, 0xffffffe0, RZ, 0xc0, !PT ;  /* 0xffffffe066667812 */ /* 0x000fe200078ec0ff */
[----:B------:R4:W-:Y:S01]  /*2160*/  @!P1 LDGSTS.E.BYPASS.LTC128B.128 [R241+0xa800], [R18.64+0x80] ;  /* 0x0a80008012f19fae */ /* 0x0009e2000b901d4a */
[----:B------:R-:W-:-:S03]  /*2170*/  IMAD.MOV.U32 R8, RZ, RZ, R12 ;  /* 0x000000ffff087224 */ /* 0x000fc600078e000c */
[----:B------:R4:W-:Y:S01]  /*2180*/  @!P1 LDGSTS.E.BYPASS.LTC128B.128 [R241+0xc800], [R18.64+0x100] ;  /* 0x0c80010012f19fae */ /* 0x0009e2000b901d4a */
[----:B------:R-:W-:-:S03]  /*2190*/  IMAD.WIDE.U32 R34, R34, c[0x0][0x1a0], R8 ;  /* 0x0000680022227a25 */ /* 0x000fc600078e0008 */
[----:B------:R4:W-:Y:S01]  /*21a0*/  @!P1 LDGSTS.E.BYPASS.LTC128B.128 [R241+0xe800], [R18.64+0x180] ;  /* 0x0e80018012f19fae */ /* 0x0009e2000b901d4a */
[----:B------:R-:W-:Y:S01]  /*21b0*/  ISETP.GE.AND P1, PT, R4, R0, PT ;  /* 0x000000000400720c */ /* 0x000fe20003f26270 */
[----:B------:R-:W-:Y:S02]  /*21c0*/  IMAD.U32 R0, RZ, RZ, UR8 ;  /* 0x00000008ff007e24 */ /* 0x000fe4000f8e00ff */
[----:B------:R3:W-:Y:S01]  /*21d0*/  @!P0 LDGSTS.E.BYPASS.LTC128B.128 [R241+0x9000], [R20.64] ;  /* 0x0900000014f18fae */ /* 0x0007e2000b901d4a */
[----:B------:R-:W-:Y:S02]  /*21e0*/  IMAD.IADD R32, R35, 0x1, R32 ;  /* 0x0000000123207824 */ /* 0x000fe400078e0220 */
[----:B------:R-:W-:Y:S01]  /*21f0*/  @!P2 IMAD.WIDE.U32 R10, R0, 0x30, R10 ;  /* 0x00000030000aa825 */ /* 0x000fe200078e000a */
[----:B------:R3:W-:Y:S01]  /*2200*/  @!P0 LDGSTS.E.BYPASS.LTC128B.128 [R241+0xb000], [R20.64+0x80] ;  /* 0x0b00008014f18fae */ /* 0x0007e2000b901d4a */
[----:B------:R-:W-:Y:S02]  /*2210*/  LEA.HI R0, R5, R5, RZ, 0x1 ;  /* 0x0000000505007211 */ /* 0x000fe400078f08ff */
[----:B------:R-:W-:Y:S01]  /*2220*/  @!P2 IMAD.IADD R14, R11, 0x1, R14 ;  /* 0x000000010b0ea824 */ /* 0x000fe200078e020e */
[----:B------:R3:W-:Y:S01]  /*2230*/  @!P0 LDGSTS.E.BYPASS.LTC128B.128 [R241+0xd000], [R20.64+0x100] ;  /* 0x0d00010014f18fae */ /* 0x0007e2000b901d4a */
[----:B------:R-:W-:Y:S01]  /*2240*/  LOP3.LUT R0, R0, 0xfffffffe, RZ, 0xc0, !PT ;  /* 0xfffffffe00007812 */ /* 0x000fe200078ec0ff */
[----:B------:R-:W-:-:S02]  /*2250*/  IMAD.SHL.U32 R4, R4, 0x8, RZ ;  /* 0x0000000804047824 */ /* 0x000fc400078e00ff */
[----:B------:R3:W-:Y:S01]  /*2260*/  @!P0 LDGSTS.E.BYPASS.LTC128B.128 [R241+0xf000], [R20.64+0x180] ;  /* 0x0f00018014f18fae */ /* 0x0007e2000b901d4a */
[C---:B-1----:R-:W-:Y:S01]  /*2270*/  @!P2 LEA R16, P0, R10.reuse, c[0x0][0x168], 0x1 ;  /* 0x00005a000a10aa11 */ /* 0x042fe200078008ff */
[----:B------:R-:W-:Y:S01]  /*2280*/  IMAD.IADD R6, R5, 0x1, -R0 ;  /* 0x0000000105067824 */ /* 0x000fe200078e0a00 */
[----:B------:R-:W-:Y:S01]  /*2290*/  LOP3.LUT R5, R99, 0xfffffff8, RZ, 0xc0, !PT ;  /* 0xfffffff863057812 */ /* 0x000fe200078ec0ff */
[----:B------:R-:W-:Y:S01]  /*22a0*/  IMAD.MOV.U32 R0, RZ, RZ, 0x20 ;  /* 0x00000020ff007424 */ /* 0x000fe200078e00ff */
[----:B------:R-:W-:Y:S01]  /*22b0*/  @!P2 LEA.HI.X R17, R10, c[0x0][0x16c], R14, 0x1, P0 ;  /* 0x00005b000a11aa11 */ /* 0x000fe200000f0c0e */
[----:B------:R-:W-:Y:S01]  /*22c0*/  @!P3 IMAD.MOV.U32 R12, RZ, RZ, c[0x0][0x1a0] ;  /* 0x00006800ff0cb624 */ /* 0x000fe200078e00ff */
[----:B------:R-:W-:Y:S01]  /*22d0*/  LEA R238, P0, R34, c[0x0][0x170], 0x1 ;  /* 0x00005c0022ee7a11 */ /* 0x000fe200078008ff */
[----:B------:R-:W-:Y:S01]  /*22e0*/  IMAD.WIDE.U32 R8, R0, c[0x0][0x1a0], RZ ;  /* 0x0000680000087a25 */ /* 0x000fe200078e00ff */
[----:B------:R-:W-:Y:S01]  /*22f0*/  LOP3.LUT R4, R233, 0x8, R4, 0xf8, !PT ;  /* 0x00000008e9047812 */ /* 0x000fe200078ef804 */
[----:B------:R4:W-:Y:S01]  /*2300*/  @!P2 LDGSTS.E.BYPASS.LTC128B.128 [R241+0x9800], [R16.64] ;  /* 0x0980000010f1afae */ /* 0x0009e2000b901d4a */
[----:B------:R-:W-:Y:S01]  /*2310*/  LEA.HI.X R237, R34, c[0x0][0x174], R32, 0x1, P0 ;  /* 0x00005d0022ed7a11 */ /* 0x000fe200000f0c20 */
[----:B------:R-:W-:Y:S01]  /*2320*/  IMAD.IADD R98, R98, 0x1, -R5 ;  /* 0x0000000162627824 */ /* 0x000fe200078e0a05 */
[----:B------:R-:W-:Y:S01]  /*2330*/  @!P5 IADD3 R10, P0, R238, R8, RZ ;  /* 0x00000008ee0ad210 */ /* 0x000fe20007f1e0ff */
[----:B------:R4:W-:Y:S01]  /*2340*/  @!P2 LDGSTS.E.BYPASS.LTC128B.128 [R241+0xb800], [R16.64+0x80] ;  /* 0x0b80008010f1afae */ /* 0x0009e2000b901d4a */
[----:B------:R-:W-:Y:S01]  /*2350*/  SHF.R.U32.HI R233, RZ, 0x3, R233 ;  /* 0x00000003ffe97819 */ /* 0x000fe200000116e9 */
[----:B------:R-:W-:-:S02]  /*2360*/  @!P1 IMAD.MOV.U32 R239, RZ, RZ, R237 ;  /* 0x000000ffffef9224 */ /* 0x000fc400078e00ed */
[----:B------:R4:W-:Y:S01]  /*2370*/  @!P2 LDGSTS.E.BYPASS.LTC128B.128 [R241+0xd800], [R16.64+0x100] ;  /* 0x0d80010010f1afae */ /* 0x0009e2000b901d4a */
[----:B------:R-:W-:Y:S01]  /*2380*/  LOP3.LUT R233, R4, R233, RZ, 0x3c, !PT ;  /* 0x000000e904e97212 */ /* 0x000fe200078e3cff */
[----:B------:R-:W-:Y:S01]  /*2390*/  @!P3 IMAD.MOV.U32 R5, RZ, RZ, R237 ;  /* 0x000000ffff05b224 */ /* 0x000fe200078e00ed */
[----:B------:R-:W-:Y:S01]  /*23a0*/  @!P3 MOV R4, R238 ;  /* 0x000000ee0004b202 */ /* 0x000fe20000000f00 */
[----:B------:R4:W-:Y:S01]  /*23b0*/  @!P2 LDGSTS.E.BYPASS.LTC128B.128 [R241+0xf800], [R16.64+0x180] ;  /* 0x0f80018010f1afae */ /* 0x0009e2000b901d4a */
[----:B------:R-:W-:Y:S01]  /*23c0*/  IMAD R2, R0, c[0x0][0x1a4], RZ ;  /* 0x0000690000027a24 */ /* 0x000fe200078e02ff */
[C---:B------:R-:W-:Y:S01]  /*23d0*/  LEA R233, R6.reuse, R233, 0x9 ;  /* 0x000000e906e97211 */ /* 0x040fe200078e48ff */
[----:B------:R-:W-:Y:S01]  /*23e0*/  IMAD.SHL.U32 R6, R6, 0x8, RZ ;  /* 0x0000000806067824 */ /* 0x000fe200078e00ff */
[----:B------:R-:W0:Y:S01]  /*23f0*/  LDGDEPBAR ;  /* 0x00000000000079af */ /* 0x000e220000000000 */
[----:B------:R-:W-:Y:S01]  /*2400*/  @!P3 IMAD.WIDE.U32 R12, R12, 0x60, R4 ;  /* 0x000000600c0cb825 */ /* 0x000fe200078e0004 */
[----:B------:R-:W-:-:S03]  /*2410*/  @!P5 IADD3.X R11, R237, R9, R2, P0, !PT ;  /* 0x00000009ed0bd210 */ /* 0x000fc600007fe402 */
[----:B------:R-:W-:Y:S02]  /*2420*/  @!P4 IMAD.MOV.U32 R4, RZ, RZ, c[0x0][0x1a0] ;  /* 0x00006800ff04c624 */ /* 0x000fe400078e00ff */
[----:B------:R-:W-:Y:S02]  /*2430*/  IMAD.SHL.U32 R99, R99, 0x40, RZ ;  /* 0x0000004063637824 */ /* 0x000fe400078e00ff */
[----:B------:R-:W-:Y:S02]  /*2440*/  @!P4 IMAD.MOV.U32 R2, RZ, RZ, c[0x0][0x1a4] ;  /* 0x00006900ff02c624 */ /* 0x000fe400078e00ff */
[----:B------:R-:W-:Y:S01]  /*2450*/  @!P3 IMAD.MOV.U32 R5, RZ, RZ, c[0x0][0x1a4] ;  /* 0x00006900ff05b624 */ /* 0x000fe200078e00ff */
[----:B------:R-:W-:Y:S01]  /*2460*/  LOP3.LUT R99, R99, 0xfffffe00, RZ, 0xc0, !PT ;  /* 0xfffffe0063637812 */ /* 0x000fe200078ec0ff */
[----:B------:R-:W-:Y:S02]  /*2470*/  IMAD.SHL.U32 R233, R233, 0x2, RZ ;  /* 0x00000002e9e97824 */ /* 0x000fe400078e00ff */
[----:B------:R-:W-:-:S02]  /*2480*/  @!P3 IMAD R5, R5, 0x60, RZ ;  /* 0x000000600505b824 */ /* 0x000fc400078e02ff */
[----:B------:R-:W-:Y:S01]  /*2490*/  IMAD R234, R101, 0x400, R99 ;  /* 0x0000040065ea7824 */ /* 0x000fe200078e0263 */
[----:B------:R-:W-:Y:S01]  /*24a0*/  IADD3 R231, R233, 0x8020, RZ ;  /* 0x00008020e9e77810 */ /* 0x000fe20007ffe0ff */
[----:B------:R-:W-:Y:S02]  /*24b0*/  @!P3 IMAD.IADD R5, R13, 0x1, R5 ;  /* 0x000000010d05b824 */ /* 0x000fe400078e0205 */
[----:B------:R-:W-:Y:S02]  /*24c0*/  IMAD.IADD R102, R97, 0x1, -R102 ;  /* 0x0000000161667824 */ /* 0x000fe400078e0a66 */
[----:B------:R-:W-:Y:S01]  /*24d0*/  IMAD R101, R101, 0x10, R103 ;  /* 0x0000001065657824 */ /* 0x000fe200078e0267 */
        /* <DEDUP_REMOVED lines=19> */
[----:B------:R-:W-:Y:S01]  /*2610*/  @P5 STS.128 [R241+0x12800], RZ ;  /* 0x012800fff1005388 */ /* 0x000fe20000000c00 */
[----:B------:R-:W-:Y:S02]  /*2620*/  @!P4 LEA.HI.X R9, R4, R237, R2, 0x6, P0 ;  /* 0x000000ed0409c211 */ /* 0x000fe400000f3402 */
[----:B------:R-:W-:Y:S01]  /*2630*/  LOP3.LUT R6, R98, 0x8, R6, 0xf8, !PT ;  /* 0x0000000862067812 */ /* 0x000fe200078ef806 */
[----:B------:R-:W-:Y:S01]  /*2640*/  @P5 STS.128 [R241+0x14800], RZ ;  /* 0x014800fff1005388 */ /* 0x000fe20000000c00 */
[----:B------:R-:W-:Y:S02]  /*2650*/  SHF.R.U32.HI R98, RZ, 0x3, R98 ;  /* 0x00000003ff627819 */ /* 0x000fe40000011662 */
[----:B------:R-:W-:Y:S01]  /*2660*/  @!P3 MOV R4, R12 ;  /* 0x0000000c0004b202 */ /* 0x000fe20000000f00 */
[----:B------:R-:W-:Y:S01]  /*2670*/  @P5 STS.128 [R241+0x16800], RZ ;  /* 0x016800fff1005388 */ /* 0x000fe20000000c00 */
[----:B------:R-:W-:-:S02]  /*2680*/  LOP3.LUT R98, R6, R98, RZ, 0x3c, !PT ;  /* 0x0000006206627212 */ /* 0x000fc400078e3cff */
[----:B------:R-:W-:Y:S01]  /*2690*/  MOV R2, 0x10 ;  /* 0x0000001000027802 */ /* 0x000fe20000000f00 */
[----:B------:R-:W-:Y:S01]  /*26a0*/  @!PT LDS RZ, [RZ] ;  /* 0x00000000fffff984 */ /* 0x000fe20000000800 */
[----:B------:R-:W-:Y:S01]  /*26b0*/  @!PT LDS RZ, [RZ] ;  /* 0x00000000fffff984 */ /* 0x000fe20000000800 */
[----:B------:R-:W-:Y:S01]  /*26c0*/  @!PT LDS RZ, [RZ] ;  /* 0x00000000fffff984 */ /* 0x000fe20000000800 */
[----:B------:R1:W-:Y:S01]  /*26d0*/  @!P5 LDGSTS.E.BYPASS.LTC128B.128 [R241+0x10800], [R10.64] ;  /* 0x108000000af1dfae */ /* 0x0003e2000b901d4a */
[C---:B------:R-:W-:Y:S01]  /*26e0*/  LOP3.LUT R228, R98.reuse, R99, RZ, 0xfc, !PT ;  /* 0x0000006362e47212 */ /* 0x040fe200078efcff */
[----:B------:R-:W-:Y:S01]  /*26f0*/  IMAD.IADD R234, R98, 0x1, R234 ;  /* 0x0000000162ea7824 */ /* 0x000fe200078e02ea */
[----:B------:R-:W-:Y:S01]  /*2700*/  SEL R2, R2, 0xfffffff0, !P1 ;  /* 0xfffffff002027807 */ /* 0x000fe20004800000 */
[----:B------:R1:W-:Y:S01]  /*2710*/  @!P5 LDGSTS.E.BYPASS.LTC128B.128 [R241+0x12800], [R10.64+0x80] ;  /* 0x128000800af1dfae */ /* 0x0003e2000b901d4a */
[----:B------:R-:W-:Y:S01]  /*2720*/  R2P PR, R3, 0x6 ;  /* 0x0000000603007804 */ /* 0x000fe20000000000 */
[----:B------:R-:W-:Y:S01]  /*2730*/  IMAD.SHL.U32 R234, R234, 0x2, RZ ;  /* 0x00000002eaea7824 */ /* 0x000fe200078e00ff */
[----:B------:R-:W-:Y:S01]  /*2740*/  IADD3 R3, R233, 0x8000, RZ ;  /* 0x00008000e9037810 */ /* 0x000fe20007ffe0ff */
[----:B------:R1:W-:Y:S02]  /*2750*/  @!P5 LDGSTS.E.BYPASS.LTC128B.128 [R241+0x14800], [R10.64+0x100] ;  /* 0x148001000af1dfae */ /* 0x0003e4000b901d4a */
[----:B------:R-:W-:-:S02]  /*2760*/  IMAD R232, R2, 0x2, R234 ;  /* 0x0000000202e87824 */ /* 0x000fc400078e02ea */
[----:B------:R1:W-:Y:S01]  /*2770*/  @!P5 LDGSTS.E.BYPASS.LTC128B.128 [R241+0x16800], [R10.64+0x180] ;  /* 0x168001800af1dfae */ /* 0x0003e2000b901d4a */
[C---:B------:R-:W-:Y:S02]  /*2780*/  IMAD R230, R0.reuse, 0x2, R234 ;  /* 0x0000000200e67824 */ /* 0x040fe400078e02ea */
[----:B------:R-:W-:Y:S01]  /*2790*/  IMAD R229, R0, 0x2, R232 ;  /* 0x0000000200e57824 */ /* 0x000fe200078e02e8 */
[----:B------:R-:W-:Y:S02]  /*27a0*/  @P4 STS.128 [R241+0x11000], RZ ;  /* 0x011000fff1004388 */ /* 0x000fe40000000c00 */
[----:B------:R-:W-:Y:S01]  /*27b0*/  @P1 IADD3 R231, R3, -0x20, RZ ;  /* 0xffffffe003e71810 */ /* 0x000fe20007ffe0ff */
[----:B------:R-:W-:Y:S01]  /*27c0*/  IMAD.MOV.U32 R3, RZ, RZ, 0x40 ;  /* 0x00000040ff037424 */ /* 0x000fe200078e00ff */
[----:B------:R-:W-:Y:S01]  /*27d0*/  @P4 STS.128 [R241+0x13000], RZ ;  /* 0x013000fff1004388 */ /* 0x000fe20000000c00 */
[----:B------:R-:W-:Y:S02]  /*27e0*/  ISETP.GT.AND P1, PT, R240, R236, PT ;  /* 0x000000ecf000720c */ /* 0x000fe40003f24270 */
[----:B------:R-:W-:Y:S01]  /*27f0*/  IADD3 R223, R231, 0x800, RZ ;  /* 0x00000800e7df7810 */ /* 0x000fe20007ffe0ff */
[----:B------:R-:W-:Y:S01]  /*2800*/  @P4 STS.128 [R241+0x15000], RZ ;  /* 0x015000fff1004388 */ /* 0x000fe20000000c00 */
[----:B------:R-:W-:-:S02]  /*2810*/  SEL R3, R3, 0xffffffc0, !P2 ;  /* 0xffffffc003037807 */ /* 0x000fc40005000000 */
[----:B------:R-:W-:Y:S01]  /*2820*/  IADD3 R222, R231, 0x1000, RZ ;  /* 0x00001000e7de7810 */ /* 0x000fe20007ffe0ff */
[----:B------:R-:W-:Y:S01]  /*2830*/  @P4 STS.128 [R241+0x17000], RZ ;  /* 0x017000fff1004388 */ /* 0x000fe20000000c00 */
[----:B------:R-:W-:Y:S01]  /*2840*/  IADD3 R220, R3, R231, RZ ;  /* 0x000000e703dc7210 */ /* 0x000fe20007ffe0ff */
[----:B------:R-:W-:Y:S01]  /*2850*/  IMAD.IADD R227, R233, 0x1, R3 ;  /* 0x00000001e9e37824 */ /* 0x000fe200078e0203 */
[C---:B------:R-:W-:Y:S01]  /*2860*/  IADD3 R221, R231.reuse, 0x1800, RZ ;  /* 0x00001800e7dd7810 */ /* 0x040fe20007ffe0ff */
[----:B------:R-:W-:Y:S01]  /*2870*/  @!PT LDS RZ, [RZ] ;  /* 0x00000000fffff984 */ /* 0x000fe20000000800 */
[----:B------:R-:W-:Y:S01]  /*2880*/  @!PT LDS RZ, [RZ] ;  /* 0x00000000fffff984 */ /* 0x000fe20000000800 */
[----:B------:R-:W-:Y:S01]  /*2890*/  @!PT LDS RZ, [RZ] ;  /* 0x00000000fffff984 */ /* 0x000fe20000000800 */
[----:B------:R1:W-:Y:S01]  /*28a0*/  @!P4 LDGSTS.E.BYPASS.LTC128B.128 [R241+0x11000], [R8.64] ;  /* 0x1100000008f1cfae */ /* 0x0003e2000b901d4a */
[C---:B------:R-:W-:Y:S02]  /*28b0*/  IADD3 R219, R231.reuse, 0x2000, RZ ;  /* 0x00002000e7db7810 */ /* 0x040fe40007ffe0ff */
[----:B------:R-:W-:Y:S01]  /*28c0*/  @!P1 LEA R246, P0, R166, c[0x0][0x168], 0x1 ;  /* 0x00005a00a6f69a11 */ /* 0x000fe200078008ff */
[----:B------:R1:W-:Y:S01]  /*28d0*/  @!P4 LDGSTS.E.BYPASS.LTC128B.128 [R241+0x13000], [R8.64+0x80] ;  /* 0x1300008008f1cfae */ /* 0x0003e2000b901d4a */
[----:B------:R-:W-:-:S02]  /*28e0*/  IADD3 R218, R231, 0x2800, RZ ;  /* 0x00002800e7da7810 */ /* 0x000fc40007ffe0ff */
[----:B------:R-:W-:Y:S01]  /*28f0*/  @!P1 LEA.HI.X R247, R166, c[0x0][0x16c], R165, 0x1, P0 ;  /* 0x00005b00a6f79a11 */ /* 0x000fe200000f0ca5 */
        /* <DEDUP_REMOVED lines=14> */
[----:B------:R-:W-:Y:S01]  /*29e0*/  IADD3 R208, R231, 0x7800, RZ ;  /* 0x00007800e7d07810 */ /* 0x000fe20007ffe0ff */
        /* <DEDUP_REMOVED lines=8> */
[----:B------:R-:W-:Y:S04]  /*2a70*/  LDSM.16.M88.4 R12, [R233+0x8000] ;  /* 0x00800000e90c783b */ /* 0x000fe80000000200 */
[----:B---3--:R-:W-:Y:S04]  /*2a80*/  LDSM.16.M88.4 R20, [R232] ;  /* 0x00000000e814783b */ /* 0x008fe80000000200 */
[----:B------:R-:W-:Y:S04]  /*2a90*/  LDSM.16.M88.4 R84, [R231] ;  /* 0x00000000e754783b */ /* 0x000fe80000000200 */
[----:B------:R-:W-:Y:S04]  /*2aa0*/  LDSM.16.M88.4 R44, [R233+0x8800] ;  /* 0x00880000e92c783b */ /* 0x000fe80000000200 */
[----:B------:R-:W-:Y:S04]  /*2ab0*/  LDSM.16.M88.4 R60, [R233+0x9000] ;  /* 0x00900000e93c783b */ /* 0x000fe80000000200 */
[----:B-1----:R-:W-:Y:S04]  /*2ac0*/  LDSM.16.M88.4 R8, [R233+0x9800] ;  /* 0x00980000e908783b */ /* 0x002fe80000000200 */
[----:B--2---:R-:W4:Y:S04]  /*2ad0*/  LDSM.16.M88.4 R4, [R234] ;  /* 0x00000000ea04783b */ /* 0x004f280000000200 */
[----:B------:R-:W-:Y:S04]  /*2ae0*/  LDSM.16.M88.4 R80, [R230] ;  /* 0x00000000e650783b */ /* 0x000fe80000000200 */
[----:B------:R-:W1:Y:S04]  /*2af0*/  LDSM.16.M88.4 R76, [R227+0x8000] ;  /* 0x00800000e34c783b */ /* 0x000e680000000200 */
[----:B------:R-:W2:Y:S04]  /*2b00*/  LDSM.16.M88.4 R48, [R231+0x800] ;  /* 0x00080000e730783b */ /* 0x000ea80000000200 */
[----:B------:R-:W3:Y:S04]  /*2b10*/  LDSM.16.M88.4 R40, [R231+0x1000] ;  /* 0x00100000e728783b */ /* 0x000ee80000000200 */
[----:B------:R-:W1:Y:S04]  /*2b20*/  LDSM.16.M88.4 R24, [R231+0x1800] ;  /* 0x00180000e718783b */ /* 0x000e680000000200 */
[----:B------:R-:W-:Y:S04]  /*2b30*/  LDSM.16.M88.4 R72, [R220] ;  /* 0x00000000dc48783b */ /* 0x000fe80000000200 */
[----:B------:R-:W-:Y:S04]  /*2b40*/  LDSM.16.M88.4 R68, [R227+0x8800] ;  /* 0x00880000e344783b */ /* 0x000fe80000000200 */
[----:B------:R-:W-:Y:S04]  /*2b50*/  LDSM.16.M88.4 R52, [R227+0x9000] ;  /* 0x00900000e334783b */ /* 0x000fe80000000200 */
[----:B------:R-:W-:Y:S01]  /*2b60*/  LDSM.16.M88.4 R36, [R227+0x9800] ;  /* 0x00980000e324783b */ /* 0x000fe20000000200 */
[C---:B----4-:R-:W-:Y:S03]  /*2b70*/  HMMA.16816.F32 R16, R4.reuse, R12, RZ ;  /* 0x0000000c0410723c */ /* 0x050fe600000018ff */
[----:B------:R-:W-:Y:S04]  /*2b80*/  LDSM.16.M88.4 R92, [R227+0xd800] ;  /* 0x00d80000e35c783b */ /* 0x000fe80000000200 */
[----:B------:R-:W-:Y:S01]  /*2b90*/  LDSM.16.M88.4 R88, [R233+0xe800] ;  /* 0x00e80000e958783b */ /* 0x000fe20000000200 */
[C---:B------:R-:W-:Y:S03]  /*2ba0*/  HMMA.16816.F32 R12, R4.reuse, R14, RZ ;  /* 0x0000000e040c723c */ /* 0x040fe600000018ff */
[----:B------:R-:W0:Y:S05]  /*2bb0*/  LDGDEPBAR ;  /* 0x00000000000079af */ /* 0x000e2a0000000000 */
[----:B------:R-:W-:Y:S08]  /*2bc0*/  HMMA.16816.F32 R28, R4, R44, RZ ;  /* 0x0000002c041c723c */ /* 0x000ff000000018ff */
[----:B------:R-:W-:Y:S08]  /*2bd0*/  HMMA.16816.F32 R16, R20, R84, R16 ;  /* 0x000000541410723c */ /* 0x000ff00000001810 */
[C---:B------:R-:W-:Y:S08]  /*2be0*/  HMMA.16816.F32 R64, R4.reuse, R60, RZ ;  /* 0x0000003c0440723c */ /* 0x040ff000000018ff */
[C---:B------:R-:W-:Y:S08]  /*2bf0*/  HMMA.16816.F32 R44, R4.reuse, R46, RZ ;  /* 0x0000002e042c723c */ /* 0x040ff000000018ff */
[C---:B------:R-:W-:Y:S08]  /*2c00*/  HMMA.16816.F32 R60, R4.reuse, R62, RZ ;  /* 0x0000003e043c723c */ /* 0x040ff000000018ff */
[C---:B------:R-:W-:Y:S08]  /*2c10*/  HMMA.16816.F32 R56, R4.reuse, R8, RZ ;  /* 0x000000080438723c */ /* 0x040ff000000018ff */
[----:B------:R-:W-:Y:S01]  /*2c20*/  HMMA.16816.F32 R4, R4, R10, RZ ;  /* 0x0000000a0404723c */ /* 0x000fe200000018ff */
[----:B------:R-:W4:Y:S07]  /*2c30*/  LDSM.16.M88.4 R8, [R229] ;  /* 0x00000000e508783b */ /* 0x000f2e0000000200 */
[----:B------:R-:W-:Y:S01]  /*2c40*/  HMMA.16816.F32 R12, R20, R86, R12 ;  /* 0x00000056140c723c */ /* 0x000fe2000000180c */
[----:B------:R-:W-:Y:S07]  /*2c50*/  LDSM.16.M88.4 R84, [R233+0xa000] ;  /* 0x00a00000e954783b */ /* 0x000fee0000000200 */
[----:B-1----:R-:W-:Y:S08]  /*2c60*/  HMMA.16816.F32 R16, R80, R76, R16 ;  /* 0x0000004c5010723c */ /* 0x002ff00000001810 */
[C---:B--2---:R-:W-:Y:S08]  /*2c70*/  HMMA.16816.F32 R28, R20.reuse, R48, R28 ;  /* 0x00000030141c723c */ /* 0x044ff0000000181c */
[C---:B------:R-:W-:Y:S01]  /*2c80*/  HMMA.16816.F32 R44, R20.reuse, R50, R44 ;  /* 0x00000032142c723c */ /* 0x040fe2000000182c */
[----:B------:R-:W-:Y:S07]  /*2c90*/  LDSM.16.M88.4 R48, [R220+0x800] ;  /* 0x00080000dc30783b */ /* 0x000fee0000000200 */
[C---:B---3--:R-:W-:Y:S08]  /*2ca0*/  HMMA.16816.F32 R64, R20.reuse, R40, R64 ;  /* 0x000000281440723c */ /* 0x048ff00000001840 */
[C---:B------:R-:W-:Y:S01]  /*2cb0*/  HMMA.16816.F32 R60, R20.reuse, R42, R60 ;  /* 0x0000002a143c723c */ /* 0x040fe2000000183c */
[----:B------:R-:W-:Y:S07]  /*2cc0*/  LDSM.16.M88.4 R40, [R220+0x1000] ;  /* 0x00100000dc28783b */ /* 0x000fee0000000200 */
[C---:B------:R-:W-:Y:S08]  /*2cd0*/  HMMA.16816.F32 R56, R20.reuse, R24, R56 ;  /* 0x000000181438723c */ /* 0x040ff00000001838 */
[----:B------:R-:W-:Y:S01]  /*2ce0*/  HMMA.16816.F32 R20, R20, R26, R4 ;  /* 0x0000001a1414723c */ /* 0x000fe20000001804 */
[----:B------:R-:W1:Y:S04]  /*2cf0*/  LDSM.16.M88.4 R4, [R234+0x2000] ;  /* 0x00200000ea04783b */ /* 0x000e680000000200 */
[----:B------:R-:W2:Y:S03]  /*2d00*/  LDSM.16.M88.4 R24, [R220+0x1800] ;  /* 0x00180000dc18783b */ /* 0x000ea60000000200 */
[----:B------:R-:W-:Y:S01]  /*2d10*/  HMMA.16816.F32 R12, R80, R78, R12 ;  /* 0x0000004e500c723c */ /* 0x000fe2000000180c */
[----:B------:R-:W-:Y:S07]  /*2d20*/  LDSM.16.M88.4 R76, [R231+0x2000] ;  /* 0x00200000e74c783b */ /* 0x000fee0000000200 */
[----:B----4-:R-:W-:Y:S08]  /*2d30*/  HMMA.16816.F32 R16, R8, R72, R16 ;  /* 0x000000480810723c */ /* 0x010ff00000001810 */
        /* <DEDUP_REMOVED lines=10> */
[----:B------:R-:W-:Y:S01]  /*2de0*/  HMMA.16816.F32 R12, R8, R74, R12 ;  /* 0x0000004a080c723c */ /* 0x000fe2000000180c */
[----:B------:R-:W-:Y:S07]  /*2df0*/  LDSM.16.M88.4 R72, [R227+0xa000] ;  /* 0x00a00000e348783b */ /* 0x000fee0000000200 */
[----:B-1----:R-:W-:Y:S08]  /*2e00*/  HMMA.16816.F32 R16, R4, R84, R16 ;  /* 0x000000540410723c */ /* 0x002ff00000001810 */
        /* <DEDUP_REMOVED lines=10> */
[----:B------:R-:W-:Y:S01]  /*2eb0*/  HMMA.16816.F32 R12, R4, R86, R12 ;  /* 0x00000056040c723c */ /* 0x000fe2000000180c */
[----:B------:R-:W-:Y:S07]  /*2ec0*/  LDSM.16.M88.4 R84, [R220+0x2000] ;  /* 0x00200000dc54783b */ /* 0x000fee0000000200 */
[----:B---3--:R-:W-:Y:S08]  /*2ed0*/  HMMA.16816.F32 R16, R20, R76, R16 ;  /* 0x0000004c1410723c */ /* 0x008ff00000001810 */
        /* <DEDUP_REMOVED lines=55> */
[C---:B----4-:R-:W-:Y:S08]  /*3250*/  HMMA.16816.F32 R64, R24.reuse, R36, R64 ;  /* 0x000000241840723c */ /* 0x050ff00000001840 */
[C---:B------:R-:W-:Y:S01]  /*3260*/  HMMA.16816.F32 R60, R24.reuse, R38, R60 ;  /* 0x00000026183c723c */ /* 0x040fe2000000183c */
[----:B------:R-:W-:Y:S07]  /*3270*/  LDSM.16.M88.4 R36, [R227+0xc800] ;  /* 0x00c80000e324783b */ /* 0x000fee0000000200 */
[C---:B------:R-:W-:Y:S08]  /*3280*/  HMMA.16816.F32 R56, R24.reuse, R68, R56 ;  /* 0x000000441838723c */ /* 0x040ff00000001838 */
[----:B------:R-:W-:Y:S01]  /*3290*/  HMMA.16816.F32 R80, R24, R70, R80 ;  /* 0x000000461850723c */ /* 0x000fe20000001850 */
[----:B------:R-:W3:Y:S04]  /*32a0*/  LDSM.16.M88.4 R24, [R220+0x4000] ;  /* 0x00400000dc18783b */ /* 0x000ee80000000200 */
[----:B------:R-:W-:Y:S03]  /*32b0*/  LDSM.16.M88.4 R68, [R220+0x5800] ;  /* 0x00580000dc44783b */ /* 0x000fe60000000200 */
[----:B------:R-:W-:Y:S01]  /*32c0*/  HMMA.16816.F32 R12, R8, R54, R12 ;  /* 0x00000036080c723c */ /* 0x000fe2000000180c */
[----:B------:R-:W-:Y:S07]  /*32d0*/  LDSM.16.M88.4 R52, [R234+0x6000] ;  /* 0x00600000ea34783b */ /* 0x000fee0000000200 */
[----:B-1----:R-:W-:Y:S08]  /*32e0*/  HMMA.16816.F32 R16, R84, R4, R16 ;  /* 0x000000045410723c */ /* 0x002ff00000001810 */
        /* <DEDUP_REMOVED lines=8> */
[----:B------:R-:W1:Y:S04]  /*3370*/  LDSM.16.M88.4 R8, [R233+0xe000] ;  /* 0x00e00000e908783b */ /* 0x000e680000000200 */
[----:B------:R-:W2:Y:S03]  /*3380*/  LDSM.16.M88.4 R40, [R232+0x6000] ;  /* 0x00600000e828783b */ /* 0x000ea60000000200 */
[----:B------:R-:W-:Y:S01]  /*3390*/  HMMA.16816.F32 R12, R84, R6, R12 ;  /* 0x00000006540c723c */ /* 0x000fe2000000180c */
[----:B------:R-:W4:Y:S07]  /*33a0*/  LDSM.16.M88.4 R4, [R220+0x4800] ;  /* 0x00480000dc04783b */ /* 0x000f2e0000000200 */
[----:B---3--:R-:W-:Y:S08]  /*33b0*/  HMMA.16816.F32 R16, R76, R24, R16 ;  /* 0x000000184c10723c */ /* 0x008ff00000001810 */
[----:B------:R-:W-:Y:S08]  /*33c0*/  HMMA.16816.F32 R28, R84, R36, R28 ;  /* 0x00000024541c723c */ /* 0x000ff0000000181c */
[----:B------:R-:W-:Y:S01]  /*33d0*/  HMMA.16816.F32 R12, R76, R26, R12 ;  /* 0x0000001a4c0c723c */ /* 0x000fe2000000180c */
[----:B------:R-:W-:Y:S07]  /*33e0*/  LDSM.16.M88.4 R24, [R230+0x6000] ;  /* 0x00600000e618783b */ /* 0x000fee0000000200 */
[----:B------:R-:W-:Y:S01]  /*33f0*/  HMMA.16816.F32 R44, R84, R38, R44 ;  /* 0x00000026542c723c */ /* 0x000fe2000000182c */
[----:B------:R-:W-:Y:S07]  /*3400*/  LDSM.16.M88.4 R36, [R231+0x6800] ;  /* 0x00680000e724783b */ /* 0x000fee0000000200 */
[----:B-1----:R-:W-:Y:S08]  /*3410*/  HMMA.16816.F32 R16, R52, R8, R16 ;  /* 0x000000083410723c */ /* 0x002ff00000001810 */
[C---:B------:R-:W-:Y:S08]  /*3420*/  HMMA.16816.F32 R64, R84.reuse, R20, R64 ;  /* 0x000000145440723c */ /* 0x040ff00000001840 */
[----:B------:R-:W-:Y:S01]  /*3430*/  HMMA.16816.F32 R60, R84, R22, R60 ;  /* 0x00000016543c723c */ /* 0x000fe2000000183c */
[----:B------:R-:W1:Y:S07]  /*3440*/  LDSM.16.M88.4 R20, [R227+0xe000] ;  /* 0x00e00000e314783b */ /* 0x000e6e0000000200 */
[----:B------:R-:W-:Y:S01]  /*3450*/  HMMA.16816.F32 R12, R52, R10, R12 ;  /* 0x0000000a340c723c */ /* 0x000fe2000000180c */
[----:B------:R-:W-:Y:S07]  /*3460*/  LDSM.16.M88.4 R8, [R229+0x6000] ;  /* 0x00600000e508783b */ /* 0x000fee0000000200 */
[----:B--2---:R-:W-:Y:S08]  /*3470*/  HMMA.16816.F32 R16, R40, R48, R16 ;  /* 0x000000302810723c */ /* 0x004ff00000001810 */
[C---:B----4-:R-:W-:Y:S08]  /*3480*/  HMMA.16816.F32 R28, R76.reuse, R4, R28 ;  /* 0x000000044c1c723c */ /* 0x050ff0000000181c */
[----:B------:R-:W-:Y:S01]  /*3490*/  HMMA.16816.F32 R44, R76, R6, R44 ;  /* 0x000000064c2c723c */ /* 0x000fe2000000182c */
[----:B------:R-:W2:Y:S07]  /*34a0*/  LDSM.16.M88.4 R4, [R220+0x6000] ;  /* 0x00600000dc04783b */ /* 0x000eae0000000200 */
[----:B------:R-:W-:Y:S01]  /*34b0*/  HMMA.16816.F32 R12, R40, R50, R12 ;  /* 0x00000032280c723c */ /* 0x000fe2000000180c */
[----:B------:R-:W3:Y:S07]  /*34c0*/  LDSM.16.M88.4 R48, [R233+0xf000] ;  /* 0x00f00000e930783b */ /* 0x000eee0000000200 */
[----:B-1----:R-:W-:Y:S08]  /*34d0*/  HMMA.16816.F32 R16, R24, R20, R16 ;  /* 0x000000141810723c */ /* 0x002ff00000001810 */
[----:B------:R-:W-:Y:S08]  /*34e0*/  HMMA.16816.F32 R64, R76, R72, R64 ;  /* 0x000000484c40723c */ /* 0x000ff00000001840 */
[----:B------:R-:W-:Y:S01]  /*34f0*/  HMMA.16816.F32 R12, R24, R22, R12 ;  /* 0x00000016180c723c */ /* 0x000fe2000000180c */
[----:B------:R-:W1:Y:S07]  /*3500*/  LDSM.16.M88.4 R20, [R231+0x7000] ;  /* 0x00700000e714783b */ /* 0x000e6e0000000200 */
[C---:B------:R-:W-:Y:S08]  /*3510*/  HMMA.16816.F32 R56, R84.reuse, R92, R56 ;  /* 0x0000005c5438723c */ /* 0x040ff00000001838 */
[----:B------:R-:W-:Y:S01]  /*3520*/  HMMA.16816.F32 R84, R84, R94, R80 ;  /* 0x0000005e5454723c */ /* 0x000fe20000001850 */
[----:B------:R-:W-:Y:S07]  /*3530*/  LDSM.16.M88.4 R80, [R227+0xe800] ;  /* 0x00e80000e350783b */ /* 0x000fee0000000200 */
[----:B--2---:R-:W-:Y:S08]  /*3540*/  HMMA.16816.F32 R16, R8, R4, R16 ;  /* 0x000000040810723c */ /* 0x004ff00000001810 */
[----:B------:R-:W-:Y:S08]  /*3550*/  HMMA.16816.F32 R60, R76, R74, R60 ;  /* 0x0000004a4c3c723c */ /* 0x000ff0000000183c */
[C---:B---3--:R-:W-:Y:S08]  /*3560*/  HMMA.16816.F32 R64, R52.reuse, R48, R64 ;  /* 0x000000303440723c */ /* 0x048ff00000001840 */
[----:B------:R-:W-:Y:S01]  /*3570*/  HMMA.16816.F32 R28, R52, R88, R28 ;  /* 0x00000058341c723c */ /* 0x000fe2000000181c */
[----:B------:R-:W-:-:S02]  /*3580*/  FMUL.FTZ R17, R17, c[0x0][0x2ec] ;  /* 0x0000bb0011117a20 */ /* 0x000fc40000410000 */
[----:B------:R-:W-:Y:S02]  /*3590*/  FMUL.FTZ R18, R18, c[0x0][0x2ec] ;  /* 0x0000bb0012127a20 */ /* 0x000fe40000410000 */
[----:B------:R-:W-:Y:S01]  /*35a0*/  FMUL.FTZ R3, R16, c[0x0][0x2ec] ;  /* 0x0000bb0010037a20 */ /* 0x000fe20000410000 */
[----:B------:R-:W2:Y:S02]  /*35b0*/  MUFU.TANH R48, R17 ;  /* 0x0000001100307308 */ /* 0x000ea40000002400 */
[----:B------:R-:W-:Y:S01]  /*35c0*/  HMMA.16816.F32 R44, R52, R90, R44 ;  /* 0x0000005a342c723c */ /* 0x000fe2000000182c */
[----:B------:R-:W3:Y:S05]  /*35d0*/  LDSM.16.M88.4 R88, [R233+0xf800] ;  /* 0x00f80000e958783b */ /* 0x000eea0000000200 */
[----:B------:R-:W4:Y:S02]  /*35e0*/  MUFU.TANH R3, R3 ;  /* 0x0000000300037308 */ /* 0x000f240000002400 */
[C---:B------:R-:W-:Y:S01]  /*35f0*/  HMMA.16816.F32 R72, R76.reuse, R68, R56 ;  /* 0x000000444c48723c */ /* 0x040fe20000001838 */
[----:B------:R-:W-:Y:S07]  /*3600*/  LDSM.16.M88.4 R56, [R220+0x6800] ;  /* 0x00680000dc38783b */ /* 0x000fee0000000200 */
[----:B------:R-:W-:Y:S08]  /*3610*/  HMMA.16816.F32 R84, R76, R70, R84 ;  /* 0x000000464c54723c */ /* 0x000ff00000001854 */
[----:B------:R-:W-:Y:S01]  /*3620*/  HMMA.16816.F32 R12, R8, R6, R12 ;  /* 0x00000006080c723c */ /* 0x000fe2000000180c */
[----:B------:R-:W2:Y:S07]  /*3630*/  LDSM.16.M88.4 R4, [R227+0xf000] ;  /* 0x00f00000e304783b */ /* 0x000eae0000000200 */
[----:B------:R-:W-:Y:S08]  /*3640*/  HMMA.16816.F32 R60, R52, R50, R60 ;  /* 0x00000032343c723c */ /* 0x000ff0000000183c */
[----:B-1----:R-:W-:Y:S01]  /*3650*/  HMMA.16816.F32 R64, R40, R20, R64 ;  /* 0x000000142840723c */ /* 0x002fe20000001840 */
[----:B------:R1:W1:Y:S06]  /*3660*/  MUFU.TANH R20, R18 ;  /* 0x0000001200147308 */ /* 0x00026c0000002400 */
[----:B------:R-:W-:Y:S01]  /*3670*/  FMUL.FTZ R21, R19, c[0x0][0x2ec] ;  /* 0x0000bb0013157a20 */ /* 0x000fe20000410000 */
[----:B---3--:R-:W-:Y:S01]  /*3680*/  HMMA.16816.F32 R72, R52, R88, R72 ;  /* 0x000000583448723c */ /* 0x008fe20000001848 */
[----:B------:R-:W-:-:S02]  /*3690*/  FMUL.FTZ R12, R12, c[0x0][0x2ec] ;  /* 0x0000bb000c0c7a20 */ /* 0x000fc40000410000 */
[----:B------:R-:W-:Y:S02]  /*36a0*/  FMUL.FTZ R13, R13, c[0x0][0x2ec] ;  /* 0x0000bb000d0d7a20 */ /* 0x000fe40000410000 */
[----:B------:R-:W-:Y:S01]  /*36b0*/  FMUL.FTZ R14, R14, c[0x0][0x2ec] ;  /* 0x0000bb000e0e7a20 */ /* 0x000fe20000410000 */
[----:B------:R-:W3:Y:S01]  /*36c0*/  MUFU.TANH R49, R12 ;  /* 0x0000000c00317308 */ /* 0x000ee20000002400 */
[----:B------:R-:W-:Y:S01]  /*36d0*/  FMUL.FTZ R15, R15, c[0x0][0x2ec] ;  /* 0x0000bb000f0f7a20 */ /* 0x000fe20000410000 */
[----:B------:R-:W-:Y:S01]  /*36e0*/  HMMA.16816.F32 R84, R52, R90, R84 ;  /* 0x0000005a3454723c */ /* 0x000fe20000001854 */
[----:B-1----:R-:W1:Y:S05]  /*36f0*/  LDSM.16.M88.4 R16, [R231+0x7800] ;  /* 0x00780000e710783b */ /* 0x002e6a0000000200 */
[----:B------:R-:W1:Y:S02]  /*3700*/  MUFU.TANH R50, R13 ;  /* 0x0000000d00327308 */ /* 0x000e640000002400 */
[C---:B------:R-:W-:Y:S06]  /*3710*/  HMMA.16816.F32 R60, R40.reuse, R22, R60 ;  /* 0x00000016283c723c */ /* 0x040fec000000183c */
[----:B------:R-:W1:Y:S02]  /*3720*/  MUFU.TANH R22, R14 ;  /* 0x0000000e00167308 */ /* 0x000e640000002400 */
[C---:B------:R-:W-:Y:S06]  /*3730*/  HMMA.16816.F32 R28, R40.reuse, R36, R28 ;  /* 0x00000024281c723c */ /* 0x040fec000000181c */
[----:B------:R3:W1:Y:S02]  /*3740*/  MUFU.TANH R23, R15 ;  /* 0x0000000f00177308 */ /* 0x0006640000002400 */
[----:B------:R-:W-:Y:S01]  /*3750*/  HMMA.16816.F32 R44, R40, R38, R44 ;  /* 0x00000026282c723c */ /* 0x000fe2000000182c */
[----:B------:R-:W-:Y:S05]  /*3760*/  LDSM.16.M88.4 R36, [R220+0x7000] ;  /* 0x00700000dc24783b */ /* 0x000fea0000000200 */
[----:B------:R-:W1:Y:S02]  /*3770*/  MUFU.TANH R21, R21 ;  /* 0x0000001500157308 */ /* 0x000e640000002400 */
[C---:B--2---:R-:W-:Y:S01]  /*3780*/  HMMA.16816.F32 R64, R24.reuse, R4, R64 ;  /* 0x000000041840723c */ /* 0x044fe20000001840 */
[----:B---3--:R-:W2:Y:S07]  /*3790*/  LDSM.16.M88.4 R12, [R227+0xf800] ;  /* 0x00f80000e30c783b */ /* 0x008eae0000000200 */
[----:B------:R-:W-:Y:S01]  /*37a0*/  HMMA.16816.F32 R60, R24, R6, R60 ;  /* 0x00000006183c723c */ /* 0x000fe2000000183c */
[----:B------:R-:W3:Y:S01]  /*37b0*/  LDSM.16.M88.4 R4, [R220+0x7800] ;  /* 0x00780000dc04783b */ /* 0x000ee20000000200 */
[----:B------:R-:W-:-:S06]  /*37c0*/  DEPBAR.LE SB0, 0x0 ;  /* 0x000080000000791a */ /* 0x000fcc0000000000 */
[C---:B-1----:R-:W-:Y:S08]  /*37d0*/  HMMA.16816.F32 R72, R40.reuse, R16, R72 ;  /* 0x000000102848723c */ /* 0x042ff00000001848 */
[----:B------:R-:W-:Y:S08]  /*37e0*/  HMMA.16816.F32 R84, R40, R18, R84 ;  /* 0x000000122854723c */ /* 0x000ff00000001854 */
[C---:B------:R-:W-:Y:S08]  /*37f0*/  HMMA.16816.F32 R28, R24.reuse, R80, R28 ;  /* 0x00000050181c723c */ /* 0x040ff0000000181c */
[C---:B------:R-:W-:Y:S08]  /*3800*/  HMMA.16816.F32 R44, R24.reuse, R82, R44 ;  /* 0x00000052182c723c */ /* 0x040ff0000000182c */
[C---:B--2---:R-:W-:Y:S08]  /*3810*/  HMMA.16816.F32 R72, R24.reuse, R12, R72 ;  /* 0x0000000c1848723c */ /* 0x044ff00000001848 */
[----:B------:R-:W-:Y:S08]  /*3820*/  HMMA.16816.F32 R84, R24, R14, R84 ;  /* 0x0000000e1854723c */ /* 0x000ff00000001854 */
[C---:B------:R-:W-:Y:S08]  /*3830*/  HMMA.16816.F32 R28, R8.reuse, R56, R28 ;  /* 0x00000038081c723c */ /* 0x040ff0000000181c */
[C---:B------:R-:W-:Y:S08]  /*3840*/  HMMA.16816.F32 R44, R8.reuse, R58, R44 ;  /* 0x0000003a082c723c */ /* 0x040ff0000000182c */
[C---:B---3--:R-:W-:Y:S07]  /*3850*/  HMMA.16816.F32 R72, R8.reuse, R4, R72 ;  /* 0x000000040848723c */ /* 0x048fee0000001848 */
[----:B------:R-:W-:Y:S01]  /*3860*/  SHF.R.S32.HI R4, RZ, 0x1f, R102 ;  /* 0x0000001fff047819 */ /* 0x000fe20000011466 */
[----:B------:R-:W-:Y:S01]  /*3870*/  HMMA.16816.F32 R84, R8, R6, R84 ;  /* 0x000000060854723c */ /* 0x000fe20000001854 */
[----:B------:R-:W-:-:S02]  /*3880*/  FMUL.FTZ R16, R30, c[0x0][0x2ec] ;  /* 0x0000bb001e107a20 */ /* 0x000fc40000410000 */
[----:B------:R-:W-:Y:S01]  /*3890*/  LEA.HI R4, R4, R102, RZ, 0x2 ;  /* 0x0000006604047211 */ /* 0x000fe200078f10ff */
[----:B------:R-:W-:Y:S02]  /*38a0*/  FMUL.FTZ R17, R31, c[0x0][0x2ec] ;  /* 0x0000bb001f117a20 */ /* 0x000fe40000410000 */
[----:B------:R-:W-:Y:S01]  /*38b0*/  FMUL.FTZ R28, R28, c[0x0][0x2ec] ;  /* 0x0000bb001c1c7a20 */ /* 0x000fe20000410000 */
[----:B------:R-:W-:Y:S01]  /*38c0*/  SHF.R.S32.HI R4, RZ, 0x2, R4 ;  /* 0x00000002ff047819 */ /* 0x000fe20000011404 */
[----:B------:R-:W-:Y:S01]  /*38d0*/  HMMA.16816.F32 R64, R8, R36, R64 ;  /* 0x000000240840723c */ /* 0x000fe20000001840 */
[----:B------:R-:W-:Y:S01]  /*38e0*/  FMUL.FTZ R29, R29, c[0x0][0x2ec] ;  /* 0x0000bb001d1d7a20 */ /* 0x000fe20000410000 */
[----:B------:R-:W1:Y:S01]  /*38f0*/  MUFU.TANH R16, R16 ;  /* 0x0000001000107308 */ /* 0x000e620000002400 */
[----:B------:R-:W-:Y:S01]  /*3900*/  FMUL.FTZ R30, R44, c[0x0][0x2ec] ;  /* 0x0000bb002c1e7a20 */ /* 0x000fe20000410000 */
[----:B------:R-:W-:Y:S01]  /*3910*/  IADD3 R4, R101, 0x1, R4 ;  /* 0x0000000165047810 */ /* 0x000fe20007ffe004 */
[----:B------:R-:W-:-:S02]  /*3920*/  FMUL.FTZ R31, R45, c[0x0][0x2ec] ;  /* 0x0000bb002d1f7a20 */ /* 0x000fc40000410000 */
[----:B------:R-:W-:Y:S01]  /*3930*/  FMUL.FTZ R36, R46, c[0x0][0x2ec] ;  /* 0x0000bb002e247a20 */ /* 0x000fe20000410000 */
[----:B------:R-:W-:Y:S01]  /*3940*/  HMMA.16816.F32 R60, R8, R38, R60 ;  /* 0x00000026083c723c */ /* 0x000fe2000000183c */
[----:B------:R-:W-:Y:S01]  /*3950*/  FMUL.FTZ R13, R47, c[0x0][0x2ec] ;  /* 0x0000bb002f0d7a20 */ /* 0x000fe20000410000 */
[----:B------:R-:W2:Y:S01]  /*3960*/  MUFU.TANH R28, R28 ;  /* 0x0000001c001c7308 */ /* 0x000ea20000002400 */
[----:B------:R-:W-:Y:S01]  /*3970*/  FMUL.FTZ R6, R75, c[0x0][0x2ec] ;  /* 0x0000bb004b067a20 */ /* 0x000fe20000410000 */
[----:B------:R-:W-:Y:S01]  /*3980*/  IADD3 R4, R100, R4, -R104 ;  /* 0x0000000464047210 */ /* 0x000fe20007ffe868 */
[----:B------:R-:W-:Y:S02]  /*3990*/  FMUL.FTZ R72, R72, c[0x0][0x2ec] ;  /* 0x0000bb0048487a20 */ /* 0x000fe40000410000 */
[----:B------:R-:W-:Y:S01]  /*39a0*/  FMUL.FTZ R73, R73, c[0x0][0x2ec] ;  /* 0x0000bb0049497a20 */ /* 0x000fe20000410000 */
[----:B------:R-:W-:Y:S01]  /*39b0*/  IADD3 R200, R4, c[0x0][0x2e8], RZ ;  /* 0x0000ba0004c87a10 */ /* 0x000fe20007ffe0ff */
[----:B------:R-:W-:Y:S01]  /*39c0*/  FMUL.FTZ R14, R86, c[0x0][0x2ec] ;  /* 0x0000bb00560e7a20 */ /* 0x000fe20000410000 */
[----:B------:R-:W3:Y:S01]  /*39d0*/  MUFU.TANH R29, R29 ;  /* 0x0000001d001d7308 */ /* 0x000ee20000002400 */
[----:B------:R-:W-:Y:S01]  /*39e0*/  FMUL.FTZ R7, R87, c[0x0][0x2ec] ;  /* 0x0000bb0057077a20 */ /* 0x000fe20000410000 */
[----:B------:R-:W-:Y:S01]  /*39f0*/  IADD3 R167, R200, 0x8, RZ ;  /* 0x00000008c8a77810 */ /* 0x000fe20007ffe0ff */
[----:B------:R-:W-:Y:S01]  /*3a00*/  FMUL.FTZ R74, R74, c[0x0][0x2ec] ;  /* 0x0000bb004a4a7a20 */ /* 0x000fe20000410000 */
[-C--:B------:R-:W-:Y:S01]  /*3a10*/  IMNMX R200, R200, R100.reuse, PT ;  /* 0x00000064c8c87217 */ /* 0x080fe20003800200 */
[----:B------:R-:W-:Y:S01]  /*3a20*/  FMUL.FTZ R84, R84, c[0x0][0x2ec] ;  /* 0x0000bb0054547a20 */ /* 0x000fe20000410000 */
[----:B------:R-:W-:Y:S01]  /*3a30*/  IMNMX R167, R167, R100, PT ;  /* 0x00000064a7a77217 */ /* 0x000fe20003800200 */
        /* <DEDUP_REMOVED lines=29> */
[----:B------:R-:W1:Y:S01]  /*3c10*/  MUFU.TANH R7, R7 ;  /* 0x0000000700077308 */ /* 0x000e620000002400 */
[----:B------:R-:W-:Y:S06]  /*3c20*/  BAR.SYNC.DEFER_BLOCKING 0x0 ;  /* 0x0000000000007b1d */ /* 0x000fec0000010000 */
[----:B------:R-:W-:Y:S05]  /*3c30*/  @!P1 BRA `(.L_x_3573) ;  /* 0x0000064000009947 */ /* 0x000fea0003800000 */
[----:B--234-:R-:W-:Y:S05]  /*3c40*/  @!P6 BRA `(.L_x_3574) ;  /* 0x000003a00000e947 */ /* 0x01cfea0003800000 */
[----:B------:R-:W2:Y:S01]  /*3c50*/  I2F.RP R18, UR6 ;  /* 0x0000000600127d06 */ /* 0x000ea20008209400 */
[----:B------:R-:W-:-:S02]  /*3c60*/  IADD3 R11, R96, -0x40, RZ ;  /* 0xffffffc0600b7810 */ /* 0x000fc40007ffe0ff */
[----:B------:R-:W-:Y:S02]  /*3c70*/  IABS R9, R96 ;  /* 0x0000006000097213 */ /* 0x000fe40000000000 */
[----:B------:R-:W-:Y:S02]  /*3c80*/  IABS R5, R11 ;  /* 0x0000000b00057213 */ /* 0x000fe40000000000 */
[----:B------:R-:W-:-:S04]  /*3c90*/  LOP3.LUT R11, R11, c[0x0][0x2d0], RZ, 0x3c, !PT ;  /* 0x0000b4000b0b7a12 */ /* 0x000fc800078e3cff */
[----:B------:R-:W-:Y:S01]  /*3ca0*/  ISETP.GE.AND P0, PT, R11, RZ, PT ;  /* 0x000000ff0b00720c */ /* 0x000fe20003f06270 */
[----:B--2---:R-:W2:Y:S02]  /*3cb0*/  MUFU.RCP R18, R18 ;  /* 0x0000001200127308 */ /* 0x004ea40000001000 */
[----:B--2---:R-:W-:-:S06]  /*3cc0*/  IADD3 R18, R18, 0xffffffe, RZ ;  /* 0x0ffffffe12127810 */ /* 0x004fcc0007ffe0ff */
[----:B------:R-:W2:Y:S02]  /*3cd0*/  F2I.FTZ.U32.TRUNC.NTZ R19, R18 ;  /* 0x0000001200137305 */ /* 0x000ea4000021f000 */
[----:B--2---:R-:W-:Y:S02]  /*3ce0*/  IMAD.MOV R10, RZ, RZ, -R19 ;  /* 0x000000ffff0a7224 */ /* 0x004fe400078e0a13 */
        /* <DEDUP_REMOVED lines=22> */
[----:B------:R-:W-:-:S02]  /*3e50*/  MOV R4, R12 ;  /* 0x0000000c00047202 */ /* 0x000fc40000000f00 */
[----:B------:R-:W-:Y:S01]  /*3e60*/  LOP3.LUT R8, RZ, c[0x0][0x2d0], RZ, 0x33, !PT ;  /* 0x0000b400ff087a12 */ /* 0x000fe200078e33ff */
        /* <DEDUP_REMOVED lines=8> */
[----:B------:R-:W-:Y:S01]  /*3ef0*/  IMAD.IADD R4, R4, 0x1, -R8 ;  /* 0x0000000104047824 */ /* 0x000fe200078e0a08 */
[----:B------:R-:W-:-:S05]  /*3f00*/  MOV R8, 0x40 ;  /* 0x0000004000087802 */ /* 0x000fca0000000f00 */
[----:B------:R-:W-:-:S05]  /*3f10*/  IMAD R8, R4, c[0x0][0x2d0], -R8 ;  /* 0x0000b40004087a24 */ /* 0x000fca00078e0a08 */
[----:B------:R-:W-:-:S05]  /*3f20*/  SHF.R.S32.HI R4, RZ, 0x1f, R8 ;  /* 0x0000001fff047819 */ /* 0x000fca0000011408 */
[----:B------:R-:W-:-:S04]  /*3f30*/  IMAD R4, R4, c[0x0][0x198], RZ ;  /* 0x0000660004047a24 */ /* 0x000fc800078e02ff */
[C---:B------:R-:W-:Y:S02]  /*3f40*/  IMAD R4, R8.reuse, c[0x0][0x19c], R4 ;  /* 0x0000670008047a24 */ /* 0x040fe400078e0204 */
[----:B---3--:R-:W-:-:S04]  /*3f50*/  IMAD.WIDE.U32 R10, R8, c[0x0][0x198], RZ ;  /* 0x00006600080a7a25 */ /* 0x008fc800078e00ff */
[----:B------:R-:W-:Y:S02]  /*3f60*/  IMAD.IADD R11, R11, 0x1, R4 ;  /* 0x000000010b0b7824 */ /* 0x000fe400078e0204 */
[----:B--2---:R-:W-:-:S04]  /*3f70*/  IMAD.IADD R9, R9, 0x1, -R5 ;  /* 0x0000000109097824 */ /* 0x004fc800078e0a05 */
[----:B------:R-:W-:Y:S01]  /*3f80*/  IMAD.WIDE.U32 R10, R9, c[0x0][0x180], R10 ;  /* 0x00006000090a7a25 */ /* 0x000fe200078e000a */
[----:B------:R-:W-:-:S03]  /*3f90*/  SHF.R.S32.HI R5, RZ, 0x1f, R9 ;  /* 0x0000001fff057819 */ /* 0x000fc60000011409 */
[----:B------:R-:W-:Y:S02]  /*3fa0*/  IMAD.MOV.U32 R4, RZ, RZ, R10 ;  /* 0x000000ffff047224 */ /* 0x000fe400078e000a */
[----:B------:R-:W-:-:S04]  /*3fb0*/  IMAD R5, R5, c[0x0][0x180], RZ ;  /* 0x0000600005057a24 */ /* 0x000fc800078e02ff */
[----:B------:R-:W-:-:S05]  /*3fc0*/  IMAD R5, R9, c[0x0][0x184], R5 ;  /* 0x0000610009057a24 */ /* 0x000fca00078e0205 */
[----:B------:R-:W-:Y:S01]  /*3fd0*/  IADD3 R5, R11, R5, RZ ;  /* 0x000000050b057210 */ /* 0x000fe20007ffe0ff */
[----:B------:R-:W-:Y:S05]  /*3fe0*/  BRA `(.L_x_3575) ;  /* 0x0000004000007947 */ /* 0x000fea0003800000 */
.L_x_3574:
[----:B------:R-:W-:-:S04]  /*3ff0*/  ULEA UR4, -UR8, URZ, 0x6 ;  /* 0x0000003f08047291 */ /* 0x000fc8000f8e313f */
[----:B------:R-:W-:Y:S02]  /*4000*/  USHF.R.S32.HI UR5, URZ, 0x1f, UR4 ;  /* 0x0000001f3f057899 */ /* 0x000fe40008011404 */
[----:B------:R-:W-:-:S04]  /*4010*/  MOV R4, UR4 ;  /* 0x0000000400047c02 */ /* 0x000fc80008000f00 */
[----:B------:R-:W-:Y:S02]  /*4020*/  MOV R5, UR5 ;  /* 0x0000000500057c02 */ /* 0x000fe40008000f00 */
.L_x_3575:
        /* <DEDUP_REMOVED lines=37> */
.L_x_3573:
[----:B--234-:R-:W-:Y:S02]  /*4280*/  IMAD.SHL.U32 R201, R97, 0x2, RZ ;  /* 0x0000000261c97824 */ /* 0x01cfe400078e00ff */
        /* <DEDUP_REMOVED lines=10> */
[----:B------:R-:W-:Y:S02]  /*4330*/  IADD3 R5, R96, 0x8, RZ ;  /* 0x0000000860057810 */ /* 0x000fe40007ffe0ff */
[CC--:B------:R-:W-:Y:S01]  /*4340*/  ISETP.GE.AND P4, PT, R4.reuse, R200.reuse, PT ;  /* 0x000000c80400720c */ /* 0x0c0fe20003f86270 */
[----:B------:R-:W-:Y:S01]  /*4350*/  LDSM.16.MT88.4 R132, [R224+0x10000] ;  /* 0x01000000e084783b */ /* 0x000fe20000004200 */
[----:B------:R-:W-:Y:S02]  /*4360*/  ISETP.GE.AND P1, PT, R4, R167, PT ;  /* 0x000000a70400720c */ /* 0x000fe40003f26270 */
[----:B------:R-:W-:Y:S01]  /*4370*/  IADD3 R4, R96, 0x9, RZ ;  /* 0x0000000960047810 */ /* 0x000fe20007ffe0ff */
[----:B------:R-:W-:Y:S01]  /*4380*/  LDSM.16.MT88.4 R40, [R228+0x12000] ;  /* 0x01200000e428783b */ /* 0x000fe20000004200 */
[----:B------:R-:W-:-:S02]  /*4390*/  ISETP.GE.AND P5, PT, R5, R200, PT ;  /* 0x000000c80500720c */ /* 0x000fc40003fa6270 */
[-C--:B------:R-:W-:Y:S01]  /*43a0*/  ISETP.GE.AND P0, PT, R5, R167.reuse, PT ;  /* 0x000000a70500720c */ /* 0x080fe20003f06270 */
[----:B------:R-:W-:Y:S01]  /*43b0*/  LDSM.16.MT88.4 R56, [R225+0x12000] ;  /* 0x01200000e138783b */ /* 0x000fe20000004200 */
[----:B------:R-:W-:Y:S02]  /*43c0*/  IADD3 R5, R96, 0x10, RZ ;  /* 0x0000001060057810 */ /* 0x000fe40007ffe0ff */
[C---:B------:R-:W-:Y:S01]  /*43d0*/  ISETP.GE.AND P3, PT, R4.reuse, R200, PT ;  /* 0x000000c80400720c */ /* 0x040fe20003f66270 */
[----:B-1----:R-:W-:Y:S01]  /*43e0*/  LDSM.16.MT88.4 R64, [R224+0x12000] ;  /* 0x01200000e040783b */ /* 0x002fe20000004200 */
        /* <DEDUP_REMOVED lines=13> */
[CC--:B------:R-:W-:Y:S01]  /*44c0*/  ISETP.GE.AND P5, PT, R4.reuse, R200.reuse, PT ;  /* 0x000000c80400720c */ /* 0x0c0fe20003fa6270 */
        /* <DEDUP_REMOVED lines=8> */
[-C--:B------:R-:W-:Y:S02]  /*4550*/  ISETP.GE.AND P2, PT, R5, R167.reuse, PT ;  /* 0x000000a70500720c */ /* 0x080fe40003f46270 */
[----:B------:R-:W-:Y:S02]  /*4560*/  FSEL R5, R28, -INF , !P4 ;  /* 0xff8000001c057808 */ /* 0x000fe40006000000 */
[----:B------:R-:W-:Y:S02]  /*4570*/  FSEL R10, R16, -INF , !P1 ;  /* 0xff800000100a7808 */ /* 0x000fe40004800000 */
[C---:B------:R-:W-:Y:S02]  /*4580*/  ISETP.GE.AND P4, PT, R4.reuse, R200, PT ;  /* 0x000000c80400720c */ /* 0x040fe40003f86270 */
[----:B------:R-:W-:Y:S02]  /*4590*/  ISETP.GE.AND P1, PT, R4, R167, PT ;  /* 0x000000a70400720c */ /* 0x000fe40003f26270 */
[----:B------:R-:W-:-:S02]  /*45a0*/  FSEL R4, R29, -INF , !P5 ;  /* 0xff8000001d047808 */ /* 0x000fc40006800000 */
[C---:B------:R-:W-:Y:S02]  /*45b0*/  ISETP.GE.AND P5, PT, R96.reuse, R200, PT ;  /* 0x000000c86000720c */ /* 0x040fe40003fa6270 */
[----:B------:R-:W-:Y:S02]  /*45c0*/  IADD3 R8, R96, 0x20, RZ ;  /* 0x0000002060087810 */ /* 0x000fe40007ffe0ff */
[----:B------:R-:W-:Y:S02]  /*45d0*/  FSEL R3, R3, -INF , !P5 ;  /* 0xff80000003037808 */ /* 0x000fe40006800000 */
[----:B------:R-:W-:Y:S02]  /*45e0*/  FSEL R9, R17, -INF , !P0 ;  /* 0xff80000011097808 */ /* 0x000fe40004000000 */
[----:B------:R-:W-:Y:S02]  /*45f0*/  FMNMX.FTZ R16, R3, R48, !PT ;  /* 0x0000003003107209 */ /* 0x000fe40007810000 */
[----:B------:R-:W-:-:S02]  /*4600*/  ISETP.GE.AND P0, PT, R8, R200, PT ;  /* 0x000000c80800720c */ /* 0x000fc40003f06270 */
[----:B------:R-:W-:Y:S02]  /*4610*/  FMNMX.FTZ R19, R49, R16, !PT ;  /* 0x0000001031137209 */ /* 0x000fe40007810000 */
[----:B------:R-:W-:Y:S02]  /*4620*/  FSEL R182, R182, -INF , !P0 ;  /* 0xff800000b6b67808 */ /* 0x000fe40004000000 */
[----:B------:R-:W-:Y:S02]  /*4630*/  FMNMX.FTZ R19, R50, R19, !PT ;  /* 0x0000001332137209 */ /* 0x000fe40007810000 */
[----:B------:R-:W-:Y:S02]  /*4640*/  ISETP.GE.AND P0, PT, R96, R167, PT ;  /* 0x000000a76000720c */ /* 0x000fe40003f06270 */
[----:B------:R-:W-:Y:S02]  /*4650*/  FMNMX.FTZ R19, R5, R19, !PT ;  /* 0x0000001305137209 */ /* 0x000fe40007810000 */
[----:B------:R-:W-:-:S02]  /*4660*/  FSEL R20, R20, -INF , !P0 ;  /* 0xff80000014147808 */ /* 0x000fc40004000000 */
[----:B------:R-:W-:Y:S02]  /*4670*/  IADD3 R11, R96, 0x21, RZ ;  /* 0x00000021600b7810 */ /* 0x000fe40007ffe0ff */
[----:B------:R-:W-:Y:S02]  /*4680*/  FSEL R12, R30, -INF , !P3 ;  /* 0xff8000001e0c7808 */ /* 0x000fe40005800000 */
[----:B------:R-:W-:Y:S02]  /*4690*/  FMNMX.FTZ R19, R4, R19, !PT ;  /* 0x0000001304137209 */ /* 0x000fe40007810000 */
[----:B------:R-:W-:Y:S02]  /*46a0*/  FMNMX.FTZ R18, R20, R21, !PT ;  /* 0x0000001514127209 */ /* 0x000fe40007810000 */
[----:B------:R-:W-:Y:S02]  /*46b0*/  ISETP.GE.AND P3, PT, R8, R167, PT ;  /* 0x000000a70800720c */ /* 0x000fe40003f66270 */
[----:B------:R-:W-:-:S02]  /*46c0*/  FSEL R8, R36, -INF , !P2 ;  /* 0xff80000024087808 */ /* 0x000fc40005000000 */
[C---:B------:R-:W-:Y:S02]  /*46d0*/  ISETP.GE.AND P5, PT, R11.reuse, R200, PT ;  /* 0x000000c80b00720c */ /* 0x040fe40003fa6270 */
[----:B------:R-:W-:Y:S02]  /*46e0*/  ISETP.GE.AND P2, PT, R11, R167, PT ;  /* 0x000000a70b00720c */ /* 0x000fe40003f46270 */
[----:B------:R-:W-:Y:S02]  /*46f0*/  FSEL R11, R31, -INF , !P4 ;  /* 0xff8000001f0b7808 */ /* 0x000fe40006000000 */
[----:B------:R-:W-:Y:S02]  /*4700*/  FMNMX.FTZ R19, R12, R19, !PT ;  /* 0x000000130c137209 */ /* 0x000fe40007810000 */
[----:B------:R-:W-:Y:S02]  /*4710*/  FMNMX.FTZ R18, R22, R18, !PT ;  /* 0x0000001216127209 */ /* 0x000fe40007810000 */
[----:B------:R-:W-:-:S02]  /*4720*/  IADD3 R15, R96, 0x28, RZ ;  /* 0x00000028600f7810 */ /* 0x000fc40007ffe0ff */
        /* <DEDUP_REMOVED lines=30> */
[----:B------:R-:W-:Y:S02]  /*4910*/  FSEL R187, R187, -INF , !P2 ;  /* 0xff800000bbbb7808 */ /* 0x000fe40005000000 */
[----:B------:R-:W-:Y:S02]  /*4920*/  FMNMX.FTZ R18, R186, R18, !PT ;  /* 0x00000012ba127209 */ /* 0x000fe40007810000 */
[----:B------:R-:W-:Y:S02]  /*4930*/  ISETP.GE.AND P5, PT, R96, R200, PT ;  /* 0x000000c86000720c */ /* 0x000fe40003fa6270 */
[----:B------:R-:W-:Y:S02]  /*4940*/  FSEL R193, R193, -INF , !P3 ;  /* 0xff800000c1c17808 */ /* 0x000fe40005800000 */
[----:B------:R-:W-:Y:S02]  /*4950*/  FMNMX.FTZ R19, R194, R19, !PT ;  /* 0x00000013c2137209 */ /* 0x000fe40007810000 */
[----:B------:R-:W-:-:S02]  /*4960*/  FSEL R188, R188, -INF , !P1 ;  /* 0xff800000bcbc7808 */ /* 0x000fc40004800000 */
[----:B------:R-:W-:Y:S02]  /*4970*/  FMNMX.FTZ R18, R187, R18, !PT ;  /* 0x00000012bb127209 */ /* 0x000fe40007810000 */
[----:B------:R-:W-:Y:S02]  /*4980*/  FSEL R192, R192, -INF , !P5 ;  /* 0xff800000c0c07808 */ /* 0x000fe40006800000 */
[----:B------:R-:W-:Y:S02]  /*4990*/  FMNMX.FTZ R19, R193, R19, !PT ;  /* 0x00000013c1137209 */ /* 0x000fe40007810000 */
[----:B------:R-:W-:Y:S02]  /*49a0*/  ISETP.GE.AND P1, PT, R17, R167, PT ;  /* 0x000000a71100720c */ /* 0x000fe40003f26270 */
[----:B------:R-:W-:Y:S02]  /*49b0*/  FSEL R189, R189, -INF , !P0 ;  /* 0xff800000bdbd7808 */ /* 0x000fe40004000000 */
[----:B------:R-:W-:-:S02]  /*49c0*/  FMNMX.FTZ R18, R188, R18, !PT ;  /* 0x00000012bc127209 */ /* 0x000fc40007810000 */
[----:B------:R-:W-:Y:S02]  /*49d0*/  FMNMX.FTZ R17, R192, R19, !PT ;  /* 0x00000013c0117209 */ /* 0x000fe40007810000 */
[-C--:B------:R-:W-:Y:S02]  /*49e0*/  ISETP.GE.AND P0, PT, R15, R167.reuse, PT ;  /* 0x000000a70f00720c */ /* 0x080fe40003f06270 */
[----:B------:R-:W-:Y:S01]  /*49f0*/  FSEL R190, R190, -INF , !P1 ;  /* 0xff800000bebe7808 */ /* 0x000fe20004800000 */
[----:B------:R-:W1:Y:S01]  /*4a00*/  SHFL.BFLY PT, R15, R17, 0x2, 0x1f ;  /* 0x0c401f00110f7f89 */ /* 0x000e6200000e0000 */
[----:B------:R-:W-:Y:S02]  /*4a10*/  FMNMX.FTZ R18, R189, R18, !PT ;  /* 0x00000012bd127209 */ /* 0x000fe40007810000 */
[----:B------:R-:W-:Y:S02]  /*4a20*/  ISETP.GE.AND P1, PT, R13, R167, PT ;  /* 0x000000a70d00720c */ /* 0x000fe40003f26270 */
[----:B------:R-:W-:-:S02]  /*4a30*/  FSEL R31, R6, -INF , !P0 ;  /* 0xff800000061f7808 */ /* 0x000fc40004000000 */
[----:B------:R-:W-:Y:S02]  /*4a40*/  FMNMX.FTZ R18, R190, R18, !PT ;  /* 0x00000012be127209 */ /* 0x000fe40007810000 */
[----:B------:R-:W-:Y:S02]  /*4a50*/  ISETP.GE.AND P0, PT, R96, R167, PT ;  /* 0x000000a76000720c */ /* 0x000fe40003f06270 */
[----:B------:R-:W-:Y:S01]  /*4a60*/  FSEL R30, R14, -INF , !P1 ;  /* 0xff8000000e1e7808 */ /* 0x000fe20004800000 */
[----:B------:R-:W-:Y:S01]  /*4a70*/  LDSM.16.MT88.4 R96, [R224+0x14000] ;  /* 0x01400000e060783b */ /* 0x000fe20000004200 */
[----:B------:R-:W-:Y:S02]  /*4a80*/  FMNMX.FTZ R18, R31, R18, !PT ;  /* 0x000000121f127209 */ /* 0x000fe40007810000 */
[----:B------:R-:W-:Y:S02]  /*4a90*/  FSEL R29, R7, -INF , !P0 ;  /* 0xff800000071d7808 */ /* 0x000fe40004000000 */
[----:B------:R-:W-:-:S02]  /*4aa0*/  FMNMX.FTZ R6, R30, R18, !PT ;  /* 0x000000121e067209 */ /* 0x000fc40007810000 */
[----:B------:R-:W-:Y:S02]  /*4ab0*/  ISETP.GT.AND P3, PT, R240, R236, PT ;  /* 0x000000ecf000720c */ /* 0x000fe40003f64270 */
        /* <DEDUP_REMOVED lines=15> */
[----:B------:R-:W2:Y:S01]  /*4bb0*/  LDSM.16.MT88.4 R48, [R226+0x12000] ;  /* 0x01200000e230783b */ /* 0x000ea20000004200 */
[--C-:B------:R-:W-:Y:S01]  /*4bc0*/  FFMA.FTZ R175, R5, c[0x0][0x23c], -R191.reuse ;  /* 0x00008f0005af7a23 */ /* 0x100fe200000108bf */
[----:B-1----:R-:W-:Y:S01]  /*4bd0*/  FMNMX.FTZ R3, R7, R6, !PT ;  /* 0x0000000607037209 */ /* 0x002fe20007810000 */
[----:B------:R-:W-:-:S02]  /*4be0*/  FFMA.FTZ R171, R4, c[0x0][0x23c], -R191 ;  /* 0x00008f0004ab7a23 */ /* 0x000fc400000108bf */
[----:B------:R-:W1:Y:S01]  /*4bf0*/  LDSM.16.MT88.4 R4, [R224+0x16000] ;  /* 0x01600000e004783b */ /* 0x000e620000004200 */
[C---:B------:R-:W-:Y:S01]  /*4c00*/  FSETP.NEU.FTZ.AND P0, PT, R3.reuse, -INF , PT ;  /* 0xff8000000300780b */ /* 0x040fe20003f1d000 */
[----:B------:R-:W-:Y:S01]  /*4c10*/  FMUL.FTZ R28, R3, c[0x0][0x23c] ;  /* 0x00008f00031c7a20 */ /* 0x000fe20000410000 */
[----:B------:R-:W3:Y:S01]  /*4c20*/  MUFU.EX2 R177, R177 ;  /* 0x000000b100b17308 */ /* 0x000ee20000000800 */
[--C-:B------:R-:W-:Y:S02]  /*4c30*/  FFMA.FTZ R170, R12, c[0x0][0x23c], -R191.reuse ;  /* 0x00008f000caa7a23 */ /* 0x100fe400000108bf */
[----:B------:R-:W4:Y:S01]  /*4c40*/  LDSM.16.MT88.4 R12, [R228+0x10800] ;  /* 0x01080000e40c783b */ /* 0x000f220000004200 */
[----:B------:R-:W-:Y:S01]  /*4c50*/  FSEL R28, R28, RZ, P0 ;  /* 0x000000ff1c1c7208 */ /* 0x000fe20000000000 */
[--C-:B------:R-:W-:Y:S02]  /*4c60*/  FFMA.FTZ R2, R11, c[0x0][0x23c], -R191.reuse ;  /* 0x00008f000b027a23 */ /* 0x100fe400000108bf */
[----:B------:R-:W-:Y:S01]  /*4c70*/  FFMA.FTZ R182, R182, c[0x0][0x23c], -R191 ;  /* 0x00008f00b6b67a23 */ /* 0x000fe200000108bf */
[----:B------:R-:W-:Y:S01]  /*4c80*/  MUFU.EX2 R176, R176 ;  /* 0x000000b000b07308 */ /* 0x000fe20000000800 */
[----:B------:R-:W-:-:S02]  /*4c90*/  FFMA.FTZ R180, R20, c[0x0][0x23c], -R28 ;  /* 0x00008f0014b47a23 */ /* 0x000fc4000001081c */
[--C-:B------:R-:W-:Y:S02]  /*4ca0*/  FFMA.FTZ R179, R21, c[0x0][0x23c], -R28.reuse ;  /* 0x00008f0015b37a23 */ /* 0x100fe4000001081c */
[--C-:B------:R-:W-:Y:S02]  /*4cb0*/  FFMA.FTZ R181, R22, c[0x0][0x23c], -R28.reuse ;  /* 0x00008f0016b57a23 */ /* 0x100fe4000001081c */
[--C-:B------:R-:W-:Y:S01]  /*4cc0*/  FFMA.FTZ R174, R23, c[0x0][0x23c], -R28.reuse ;  /* 0x00008f0017ae7a23 */ /* 0x100fe2000001081c */
[----:B------:R-:W5:Y:S01]  /*4cd0*/  MUFU.EX2 R172, R172 ;  /* 0x000000ac00ac7308 */ /* 0x000f620000000800 */
[--C-:B------:R-:W-:Y:S01]  /*4ce0*/  FFMA.FTZ R173, R10, c[0x0][0x23c], -R28.reuse ;  /* 0x00008f000aad7a23 */ /* 0x100fe2000001081c */
[----:B---3--:R-:W-:Y:S01]  /*4cf0*/  F2FP.PACK_AB R128, R177, R178 ;  /* 0x000000b2b180723e */ /* 0x008fe200000000ff */
[--C-:B------:R-:W-:Y:S01]  /*4d00*/  FFMA.FTZ R169, R9, c[0x0][0x23c], -R28.reuse ;  /* 0x00008f0009a97a23 */ /* 0x100fe2000001081c */
[----:B------:R-:W-:Y:S01]  /*4d10*/  LDSM.16.MT88.4 R20, [R225+0x10800] ;  /* 0x01080000e114783b */ /* 0x000fe20000004200 */
[----:B------:R-:W-:-:S02]  /*4d20*/  FFMA.FTZ R168, R8, c[0x0][0x23c], -R28 ;  /* 0x00008f0008a87a23 */ /* 0x000fc4000001081c */
[--C-:B------:R-:W-:Y:S01]  /*4d30*/  FFMA.FTZ R0, R16, c[0x0][0x23c], -R28.reuse ;  /* 0x00008f0010007a23 */ /* 0x100fe2000001081c */
[----:B------:R-:W-:Y:S01]  /*4d40*/  MUFU.EX2 R180, R180 ;  /* 0x000000b400b47308 */ /* 0x000fe20000000800 */
[----:B------:R-:W3:Y:S01]  /*4d50*/  LDSM.16.MT88.4 R8, [R226+0x10800] ;  /* 0x01080000e208783b */ /* 0x000ee20000004200 */
[--C-:B------:R-:W-:Y:S02]  /*4d60*/  FFMA.FTZ R183, R183, c[0x0][0x23c], -R191.reuse ;  /* 0x00008f00b7b77a23 */ /* 0x100fe400000108bf */
[--C-:B------:R-:W-:Y:S01]  /*4d70*/  FFMA.FTZ R184, R184, c[0x0][0x23c], -R191.reuse ;  /* 0x00008f00b8b87a23 */ /* 0x100fe200000108bf */
[----:B------:R-:W1:Y:S01]  /*4d80*/  LDSM.16.MT88.4 R16, [R224+0x10800] ;  /* 0x01080000e010783b */ /* 0x000e620000004200 */
[----:B------:R-:W-:Y:S02]  /*4d90*/  FFMA.FTZ R185, R185, c[0x0][0x23c], -R191 ;  /* 0x00008f00b9b97a23 */ /* 0x000fe400000108bf */
[----:B------:R-:W2:Y:S01]  /*4da0*/  MUFU.EX2 R179, R179 ;  /* 0x000000b300b37308 */ /* 0x000ea20000000800 */
[----:B-----5:R-:W-:Y:S01]  /*4db0*/  F2FP.PACK_AB R130, R172, R176 ;  /* 0x000000b0ac82723e */ /* 0x020fe200000000ff */
[----:B------:R-:W-:-:S02]  /*4dc0*/  FFMA.FTZ R186, R186, c[0x0][0x23c], -R28 ;  /* 0x00008f00baba7a23 */ /* 0x000fc4000001081c */
[--C-:B------:R-:W-:Y:S02]  /*4dd0*/  FFMA.FTZ R187, R187, c[0x0][0x23c], -R28.reuse ;  /* 0x00008f00bbbb7a23 */ /* 0x100fe4000001081c */
[--C-:B------:R-:W-:Y:S02]  /*4de0*/  FFMA.FTZ R188, R188, c[0x0][0x23c], -R28.reuse ;  /* 0x00008f00bcbc7a23 */ /* 0x100fe4000001081c */
[----:B------:R-:W-:Y:S01]  /*4df0*/  MUFU.EX2 R181, R181 ;  /* 0x000000b500b57308 */ /* 0x000fe20000000800 */
[----:B------:R-:W-:Y:S02]  /*4e00*/  FFMA.FTZ R189, R189, c[0x0][0x23c], -R28 ;  /* 0x00008f00bdbd7a23 */ /* 0x000fe4000001081c */
[--C-:B------:R-:W-:Y:S02]  /*4e10*/  FFMA.FTZ R195, R195, c[0x0][0x23c], -R191.reuse ;  /* 0x00008f00c3c37a23 */ /* 0x100fe400000108bf */
[--C-:B------:R-:W-:Y:S02]  /*4e20*/  FFMA.FTZ R194, R194, c[0x0][0x23c], -R191.reuse ;  /* 0x00008f00c2c27a23 */ /* 0x100fe400000108bf */
[--C-:B------:R-:W-:Y:S01]  /*4e30*/  FFMA.FTZ R193, R193, c[0x0][0x23c], -R191.reuse ;  /* 0x00008f00c1c17a23 */ /* 0x100fe200000108bf */
[----:B------:R-:W5:Y:S01]  /*4e40*/  MUFU.EX2 R174, R174 ;  /* 0x000000ae00ae7308 */ /* 0x000f620000000800 */
[----:B--2---:R-:W-:Y:S01]  /*4e50*/  F2FP.PACK_AB R129, R179, R180 ;  /* 0x000000b4b381723e */ /* 0x004fe200000000ff */
[----:B------:R-:W-:-:S02]  /*4e60*/  FFMA.FTZ R250, R192, c[0x0][0x23c], -R191 ;  /* 0x00008f00c0fa7a23 */ /* 0x000fc400000108bf */
[--C-:B------:R-:W-:Y:S02]  /*4e70*/  FFMA.FTZ R190, R190, c[0x0][0x23c], -R28.reuse ;  /* 0x00008f00bebe7a23 */ /* 0x100fe4000001081c */
[--C-:B------:R-:W-:Y:S02]  /*4e80*/  FFMA.FTZ R191, R31, c[0x0][0x23c], -R28.reuse ;  /* 0x00008f001fbf7a23 */ /* 0x100fe4000001081c */
[----:B------:R-:W-:Y:S01]  /*4e90*/  MUFU.EX2 R175, R175 ;  /* 0x000000af00af7308 */ /* 0x000fe20000000800 */
[--C-:B------:R-:W-:Y:S02]  /*4ea0*/  FFMA.FTZ R192, R30, c[0x0][0x23c], -R28.reuse ;  /* 0x00008f001ec07a23 */ /* 0x100fe4000001081c */
[----:B------:R-:W-:Y:S02]  /*4eb0*/  FFMA.FTZ R249, R29, c[0x0][0x23c], -R28 ;  /* 0x00008f001df97a23 */ /* 0x000fe4000001081c */
[----:B------:R-:W-:Y:S01]  /*4ec0*/  LDSM.16.MT88.4 R28, [R225+0x11800] ;  /* 0x01180000e11c783b */ /* 0x000fe20000004200 */
[----:B------:R-:W-:Y:S01]  /*4ed0*/  FADD.FTZ R177, R178, R177 ;  /* 0x000000b1b2b17221 */ /* 0x000fe20000010000 */
[----:B-----5:R-:W-:Y:S01]  /*4ee0*/  F2FP.PACK_AB R131, R174, R181 ;  /* 0x000000b5ae83723e */ /* 0x020fe200000000ff */
[----:B------:R-:W2:Y:S01]  /*4ef0*/  MUFU.EX2 R171, R171 ;  /* 0x000000ab00ab7308 */ /* 0x000ea20000000800 */
[----:B------:R-:W-:-:S02]  /*4f00*/  FADD.FTZ R179, R180, R179 ;  /* 0x000000b3b4b37221 */ /* 0x000fc40000010000 */
[----:B------:R-:W-:Y:S02]  /*4f10*/  FADD.FTZ R176, R176, R177 ;  /* 0x000000b1b0b07221 */ /* 0x000fe40000010000 */
[----:B------:R-:W-:Y:S01]  /*4f20*/  FADD.FTZ R181, R181, R179 ;  /* 0x000000b3b5b57221 */ /* 0x000fe20000010000 */
[----:B------:R-:W-:Y:S01]  /*4f30*/  HMMA.16816.F32 R160, R128, R156, RZ ;  /* 0x0000009c80a0723c */ /* 0x000fe200000018ff */
[----:B------:R-:W-:Y:S01]  /*4f40*/  FADD.FTZ R176, R172, R176 ;  /* 0x000000b0acb07221 */ /* 0x000fe20000010000 */
[----:B------:R-:W-:Y:S01]  /*4f50*/  MUFU.EX2 R170, R170 ;  /* 0x000000aa00aa7308 */ /* 0x000fe20000000800 */
[----:B------:R-:W-:-:S05]  /*4f60*/  FADD.FTZ R181, R174, R181 ;  /* 0x000000b5aeb57221 */ /* 0x000fca0000010000 */
        /* <DEDUP_REMOVED lines=132> */
[----:B--2---:R-:W-:Y:S01]  /*57b0*/  HMMA.16816.F32 R136, R4, R8, R136 ;  /* 0x000000080488723c */ /* 0x004fe20000001888 */
        /* <DEDUP_REMOVED lines=170> */
.L_x_3577:
[----:B------:R-:W-:Y:S02]  /*6260*/  ULDC UR14, c[0x0][0x1a0] ;  /* 0x00006800000e7ab9 */ /* 0x000fe40000000800 */
[----:B------:R-:W-:-:S04]  /*6270*/  ULEA UR14, -UR14, URZ, 0x6 ;  /* 0x0000003f0e0e7291 */ /* 0x000fc8000f8e313f */
[----:B------:R-:W-:-:S04]  /*6280*/  USHF.R.S32.HI UR12, URZ, 0x1f, UR14 ;  /* 0x0000001f3f0c7899 */ /* 0x000fc8000801140e */
.L_x_3578:
        /* <DEDUP_REMOVED lines=33> */
[----:B------:R3:W-:Y:S04]  /*64a0*/  LDGSTS.E.BYPASS.LTC128B.128 [R241+0x10800], [R4.64] ;  /* 0x1080000004f17fae */ /* 0x0007e8000b901d4a */
        /* <DEDUP_REMOVED lines=230> */
[----:B------:R-:W-:Y:S05]  /*7310*/  MUFU.TANH R179, R179 ;  /* 0x000000b300b37308 */ /* 0x000fea0000002400 */
[----:B------:R-:W-:Y:S01]  /*7320*/  FMUL.FTZ R23, R182, c[0x0][0x2ec] ;  /* 0x0000bb00b6177a20 */ /* 0x000fe20000410000 */
[C---:B----4-:R-:W-:Y:S01]  /*7330*/  HMMA.16816.F32 R172, R24.reuse, R12, R172 ;  /* 0x0000000c18ac723c */ /* 0x050fe200000018ac */
[----:B------:R-:W-:Y:S01]  /*7340*/  FMUL.FTZ R22, R183, c[0x0][0x2ec] ;  /* 0x0000bb00b7167a20 */ /* 0x000fe20000410000 */
[----:B--2---:R-:W2:Y:S01]  /*7350*/  LDSM.16.M88.4 R8, [R220+0x7000] ;  /* 0x00700000dc08783b */ /* 0x004ea20000000200 */
[----:B------:R-:W3:Y:S05]  /*7360*/  MUFU.TANH R0, R0 ;  /* 0x0000000000007308 */ /* 0x000eea0000002400 */
        /* <DEDUP_REMOVED lines=8> */
[----:B------:R-:W-:Y:S06]  /*73f0*/  HMMA.16816.F32 R28, R24, R6, R28 ;  /* 0x00000006181c723c */ /* 0x000fec000000181c */
[----:B------:R-:W1:Y:S01]  /*7400*/  MUFU.TANH R2, R2 ;  /* 0x0000000200027308 */ /* 0x000e620000002400 */
[----:B------:R-:W-:Y:S01]  /*7410*/  IMAD R7, R240, 0x40, R201 ;  /* 0x00000040f0077824 */ /* 0x000fe200078e02c9 */
[----:B--2---:R-:W-:Y:S04]  /*7420*/  HMMA.16816.F32 R172, R16, R8, R172 ;  /* 0x0000000810ac723c */ /* 0x004fe800000018ac */
[----:B------:R-:W-:-:S02]  /*7430*/  IADD3 R6, R7, 0x20, RZ ;  /* 0x0000002007067810 */ /* 0x000fc40007ffe0ff */
[----:B------:R-:W-:Y:S01]  /*7440*/  MUFU.TANH R22, R22 ;  /* 0x0000001600167308 */ /* 0x000fe20000002400 */
[----:B------:R-:W-:Y:S01]  /*7450*/  ISETP.GE.AND P5, PT, R7, R200, PT ;  /* 0x000000c80700720c */ /* 0x000fe20003fa6270 */
[----:B------:R-:W-:Y:S01]  /*7460*/  FMUL.FTZ R8, R189, c[0x0][0x2ec] ;  /* 0x0000bb00bd087a20 */ /* 0x000fe20000410000 */
[----:B----4-:R-:W-:Y:S01]  /*7470*/  HMMA.16816.F32 R32, R16, R12, R32 ;  /* 0x0000000c1020723c */ /* 0x010fe20000001820 */
[----:B------:R-:W-:Y:S01]  /*7480*/  FMUL.FTZ R9, R188, c[0x0][0x2ec] ;  /* 0x0000bb00bc097a20 */ /* 0x000fe20000410000 */
[----:B---3--:R-:W-:-:S03]  /*7490*/  FSEL R0, R0, -INF , !P5 ;  /* 0xff80000000007808 */ /* 0x008fc60006800000 */
[----:B------:R-:W-:Y:S01]  /*74a0*/  MUFU.TANH R21, R21 ;  /* 0x0000001500157308 */ /* 0x000fe20000002400 */
[C---:B------:R-:W-:Y:S02]  /*74b0*/  ISETP.GE.AND P4, PT, R7.reuse, R167, PT ;  /* 0x000000a70700720c */ /* 0x040fe40003f86270 */
[C---:B------:R-:W-:Y:S01]  /*74c0*/  IADD3 R12, R7.reuse, 0x30, RZ ;  /* 0x00000030070c7810 */ /* 0x040fe20007ffe0ff */
[C---:B------:R-:W-:Y:S01]  /*74d0*/  HMMA.16816.F32 R28, R16.reuse, R14, R28 ;  /* 0x0000000e101c723c */ /* 0x040fe2000000181c */
[C---:B------:R-:W-:Y:S02]  /*74e0*/  IADD3 R13, R7.reuse, 0x29, RZ ;  /* 0x00000029070d7810 */ /* 0x040fe40007ffe0ff */
[----:B-1----:R-:W-:Y:S01]  /*74f0*/  FSEL R2, R2, -INF , !P4 ;  /* 0xff80000002027808 */ /* 0x002fe20006000000 */
[----:B------:R-:W-:Y:S03]  /*7500*/  MUFU.TANH R8, R8 ;  /* 0x0000000800087308 */ /* 0x000fe60000002400 */
[----:B------:R-:W-:Y:S01]  /*7510*/  IADD3 R15, R7, 0x21, RZ ;  /* 0x00000021070f7810 */ /* 0x000fe20007ffe0ff */
[----:B------:R-:W-:Y:S01]  /*7520*/  HMMA.16816.F32 R168, R16, R10, R168 ;  /* 0x0000000a10a8723c */ /* 0x000fe200000018a8 */
[----:B------:R-:W-:Y:S01]  /*7530*/  FMUL.FTZ R173, R173, c[0x0][0x2ec] ;  /* 0x0000bb00adad7a20 */ /* 0x000fe20000410000 */
[----:B------:R-:W-:Y:S01]  /*7540*/  IADD3 R14, R7, 0x28, RZ ;  /* 0x00000028070e7810 */ /* 0x000fe20007ffe0ff */
[----:B------:R-:W-:Y:S01]  /*7550*/  FMUL.FTZ R172, R172, c[0x0][0x2ec] ;  /* 0x0000bb00acac7a20 */ /* 0x000fe20000410000 */
[----:B------:R-:W-:Y:S01]  /*7560*/  MUFU.TANH R9, R9 ;  /* 0x0000000900097308 */ /* 0x000fe20000002400 */
[----:B------:R-:W-:-:S02]  /*7570*/  FMUL.FTZ R174, R174, c[0x0][0x2ec] ;  /* 0x0000bb00aeae7a20 */ /* 0x000fc40000410000 */
[C---:B------:R-:W-:Y:S01]  /*7580*/  IADD3 R19, R7.reuse, 0x10, RZ ;  /* 0x0000001007137810 */ /* 0x040fe20007ffe0ff */
[----:B------:R-:W-:Y:S01]  /*7590*/  FMUL.FTZ R32, R32, c[0x0][0x2ec] ;  /* 0x0000bb0020207a20 */ /* 0x000fe20000410000 */
[----:B------:R-:W-:Y:S01]  /*75a0*/  IADD3 R16, R7, 0x19, RZ ;  /* 0x0000001907107810 */ /* 0x000fe20007ffe0ff */
[----:B------:R-:W-:Y:S01]  /*75b0*/  FMUL.FTZ R33, R33, c[0x0][0x2ec] ;  /* 0x0000bb0021217a20 */ /* 0x000fe20000410000 */
[-C--:B------:R-:W-:Y:S01]  /*75c0*/  ISETP.GE.AND P3, PT, R19, R200.reuse, PT ;  /* 0x000000c81300720c */ /* 0x080fe20003f66270 */
[----:B------:R-:W1:Y:S01]  /*75d0*/  MUFU.TANH R195, R173 ;  /* 0x000000ad00c37308 */ /* 0x000e620000002400 */
[----:B------:R-:W-:Y:S01]  /*75e0*/  IADD3 R10, R7, 0x38, RZ ;  /* 0x00000038070a7810 */ /* 0x000fe20007ffe0ff */
[----:B------:R-:W-:Y:S01]  /*75f0*/  FMUL.FTZ R175, R175, c[0x0][0x2ec] ;  /* 0x0000bb00afaf7a20 */ /* 0x000fe20000410000 */
[----:B------:R-:W-:Y:S01]  /*7600*/  FSEL R27, R179, -INF , !P3 ;  /* 0xff800000b31b7808 */ /* 0x000fe20005800000 */
[----:B------:R-:W-:Y:S01]  /*7610*/  FMUL.FTZ R28, R28, c[0x0][0x2ec] ;  /* 0x0000bb001c1c7a20 */ /* 0x000fe20000410000 */
[-C--:B------:R-:W-:Y:S01]  /*7620*/  ISETP.GE.AND P3, PT, R15, R200.reuse, PT ;  /* 0x000000c80f00720c */ /* 0x080fe20003f66270 */
[----:B------:R-:W-:Y:S01]  /*7630*/  FMUL.FTZ R29, R29, c[0x0][0x2ec] ;  /* 0x0000bb001d1d7a20 */ /* 0x000fe20000410000 */
[C---:B------:R-:W-:Y:S01]  /*7640*/  IADD3 R17, R7.reuse, 0x18, RZ ;  /* 0x0000001807117810 */ /* 0x040fe20007ffe0ff */
[----:B------:R-:W-:Y:S01]  /*7650*/  MUFU.TANH R196, R172 ;  /* 0x000000ac00c47308 */ /* 0x000fe20000002400 */
[----:B------:R-:W-:Y:S01]  /*7660*/  IADD3 R11, R7, 0x31, RZ ;  /* 0x00000031070b7810 */ /* 0x000fe20007ffe0ff */
[----:B------:R-:W-:Y:S01]  /*7670*/  FMUL.FTZ R35, R35, c[0x0][0x2ec] ;  /* 0x0000bb0023237a20 */ /* 0x000fe20000410000 */
[----:B------:R-:W-:Y:S01]  /*7680*/  IADD3 R18, R7, 0x11, RZ ;  /* 0x0000001107127810 */ /* 0x000fe20007ffe0ff */
[----:B------:R-:W-:Y:S01]  /*7690*/  FMUL.FTZ R168, R168, c[0x0][0x2ec] ;  /* 0x0000bb00a8a87a20 */ /* 0x000fe20000410000 */
[----:B------:R-:W-:Y:S01]  /*76a0*/  ISETP.GE.AND P4, PT, R17, R167, PT ;  /* 0x000000a71100720c */ /* 0x000fe20003f86270 */
[----:B------:R-:W-:Y:S01]  /*76b0*/  FMUL.FTZ R193, R169, c[0x0][0x2ec] ;  /* 0x0000bb00a9c17a20 */ /* 0x000fe20000410000 */
[C---:B------:R-:W-:Y:S01]  /*76c0*/  IADD3 R169, R7.reuse, 0x8, RZ ;  /* 0x0000000807a97810 */ /* 0x040fe20007ffe0ff */
[----:B------:R-:W2:Y:S01]  /*76d0*/  MUFU.TANH R182, R28 ;  /* 0x0000001c00b67308 */ /* 0x000ea20000002400 */
[----:B------:R-:W-:Y:S01]  /*76e0*/  FMUL.FTZ R5, R170, c[0x0][0x2ec] ;  /* 0x0000bb00aa057a20 */ /* 0x000fe20000410000 */
[----:B------:R-:W-:Y:S01]  /*76f0*/  IADD3 R170, R7, 0x1, RZ ;  /* 0x0000000107aa7810 */ /* 0x000fe20007ffe0ff */
[----:B------:R-:W-:Y:S01]  /*7700*/  FMUL.FTZ R171, R171, c[0x0][0x2ec] ;  /* 0x0000bb00abab7a20 */ /* 0x000fe20000410000 */
[-C--:B------:R-:W-:Y:S01]  /*7710*/  ISETP.GE.AND P1, PT, R169, R200.reuse, PT ;  /* 0x000000c8a900720c */ /* 0x080fe20003f26270 */
[----:B------:R-:W-:Y:S01]  /*7720*/  FMUL.FTZ R30, R30, c[0x0][0x2ec] ;  /* 0x0000bb001e1e7a20 */ /* 0x000fe20000410000 */
[----:B------:R-:W-:Y:S01]  /*7730*/  ISETP.GE.AND P2, PT, R170, R200, PT ;  /* 0x000000c8aa00720c */ /* 0x000fe20003f46270 */
[----:B------:R-:W-:Y:S01]  /*7740*/  FMUL.FTZ R31, R31, c[0x0][0x2ec] ;  /* 0x0000bb001f1f7a20 */ /* 0x000fe20000410000 */
[----:B------:R3:W-:Y:S01]  /*7750*/  MUFU.TANH R194, R168 ;  /* 0x000000a800c27308 */ /* 0x0007e20000002400 */
[----:B------:R-:W-:-:S02]  /*7760*/  FSEL R176, R176, -INF , !P1 ;  /* 0xff800000b0b07808 */ /* 0x000fc40004800000 */
[-C--:B------:R-:W-:Y:S02]  /*7770*/  ISETP.GE.AND P1, PT, R16, R200.reuse, PT ;  /* 0x000000c81000720c */ /* 0x080fe40003f26270 */
[----:B-1----:R-:W-:Y:S02]  /*7780*/  FSEL R195, R195, -INF , !P3 ;  /* 0xff800000c3c37808 */ /* 0x002fe40005800000 */
[-C--:B------:R-:W-:Y:S01]  /*7790*/  ISETP.GE.AND P3, PT, R10, R200.reuse, PT ;  /* 0x000000c80a00720c */ /* 0x080fe20003f66270 */
[----:B------:R-:W1:Y:S01]  /*77a0*/  MUFU.TANH R32, R32 ;  /* 0x0000002000207308 */ /* 0x000e620000002400 */
[----:B------:R-:W-:Y:S02]  /*77b0*/  FSEL R24, R8, -INF , !P1 ;  /* 0xff80000008187808 */ /* 0x000fe40004800000 */
[----:B------:R-:W-:Y:S02]  /*77c0*/  FSEL R185, R185, -INF , !P2 ;  /* 0xff800000b9b97808 */ /* 0x000fe40005000000 */
[----:B------:R-:W-:-:S02]  /*77d0*/  ISETP.GE.AND P1, PT, R12, R200, PT ;  /* 0x000000c80c00720c */ /* 0x000fc40003f26270 */
[-C--:B------:R-:W-:Y:S01]  /*77e0*/  ISETP.GE.AND P2, PT, R17, R200.reuse, PT ;  /* 0x000000c81100720c */ /* 0x080fe20003f46270 */
[----:B------:R1:W4:Y:S01]  /*77f0*/  MUFU.TANH R172, R33 ;  /* 0x0000002100ac7308 */ /* 0x0003220000002400 */
[----:B---3--:R-:W-:Y:S02]  /*7800*/  IADD3 R168, R7, 0x9, RZ ;  /* 0x0000000907a87810 */ /* 0x008fe40007ffe0ff */
[----:B--2---:R-:W-:Y:S02]  /*7810*/  FSEL R182, R182, -INF , !P3 ;  /* 0xff800000b6b67808 */ /* 0x004fe40005800000 */
[----:B------:R-:W-:Y:S02]  /*7820*/  ISETP.GE.AND P0, PT, R168, R200, PT ;  /* 0x000000c8a800720c */ /* 0x000fe40003f06270 */
[----:B------:R-:W-:Y:S01]  /*7830*/  ISETP.GE.AND P3, PT, R19, R167, PT ;  /* 0x000000a71300720c */ /* 0x000fe20003f66270 */
[----:B------:R-:W-:Y:S01]  /*7840*/  MUFU.TANH R5, R5 ;  /* 0x0000000500057308 */ /* 0x000fe20000002400 */
[----:B------:R-:W-:-:S02]  /*7850*/  FSEL R186, R186, -INF , !P0 ;  /* 0xff800000baba7808 */ /* 0x000fc40004000000 */
[-C--:B------:R-:W-:Y:S02]  /*7860*/  ISETP.GE.AND P0, PT, R6, R200.reuse, PT ;  /* 0x000000c80600720c */ /* 0x080fe40003f06270 */
[-C--:B------:R-:W-:Y:S02]  /*7870*/  ISETP.GE.AND P5, PT, R18, R200.reuse, PT ;  /* 0x000000c81200720c */ /* 0x080fe40003fa6270 */
[----:B------:R-:W-:Y:S01]  /*7880*/  FSEL R196, R196, -INF , !P0 ;  /* 0xff800000c4c47808 */ /* 0x000fe20004000000 */
[----:B------:R-:W2:Y:S01]  /*7890*/  MUFU.TANH R193, R193 ;  /* 0x000000c100c17308 */ /* 0x000ea20000002400 */
[----:B------:R-:W-:Y:S02]  /*78a0*/  ISETP.GE.AND P0, PT, R11, R200, PT ;  /* 0x000000c80b00720c */ /* 0x000fe40003f06270 */
[----:B-1----:R-:W-:Y:S02]  /*78b0*/  FSEL R33, R32, -INF , !P1 ;  /* 0xff80000020217808 */ /* 0x002fe40004800000 */
[----:B------:R-:W-:Y:S01]  /*78c0*/  FSEL R25, R9, -INF , !P2 ;  /* 0xff80000009197808 */ /* 0x000fe20005000000 */
[----:B------:R-:W-:Y:S01]  /*78d0*/  FMUL.FTZ R9, R34, c[0x0][0x2ec] ;  /* 0x0000bb0022097a20 */ /* 0x000fe20000410000 */
[----:B------:R-:W-:Y:S01]  /*78e0*/  ISETP.GE.AND P1, PT, R169, R167, PT ;  /* 0x000000a7a900720c */ /* 0x000fe20003f26270 */
[----:B------:R-:W1:Y:S01]  /*78f0*/  MUFU.TANH R181, R29 ;  /* 0x0000001d00b57308 */ /* 0x000e620000002400 */
[----:B----4-:R-:W-:-:S02]  /*7900*/  FSEL R32, R172, -INF , !P0 ;  /* 0xff800000ac207808 */ /* 0x010fc40004000000 */
[-C--:B------:R-:W-:Y:S02]  /*7910*/  ISETP.GE.AND P0, PT, R168, R167.reuse, PT ;  /* 0x000000a7a800720c */ /* 0x080fe40003f06270 */
[----:B------:R-:W-:Y:S02]  /*7920*/  FSEL R23, R23, -INF , !P3 ;  /* 0xff80000017177808 */ /* 0x000fe40005800000 */
[----:B------:R-:W-:Y:S01]  /*7930*/  FSEL R26, R20, -INF , !P5 ;  /* 0xff800000141a7808 */ /* 0x000fe20006800000 */
[----:B------:R-:W3:Y:S01]  /*7940*/  MUFU.TANH R4, R4 ;  /* 0x0000000400047308 */ /* 0x000ee20000002400 */
[C---:B------:R-:W-:Y:S02]  /*7950*/  ISETP.GE.AND P3, PT, R14.reuse, R167, PT ;  /* 0x000000a70e00720c */ /* 0x040fe40003f66270 */
[-C--:B------:R-:W-:Y:S02]  /*7960*/  ISETP.GE.AND P5, PT, R14, R200.reuse, PT ;  /* 0x000000c80e00720c */ /* 0x080fe40003fa6270 */
[----:B------:R-:W-:-:S02]  /*7970*/  ISETP.GE.AND P2, PT, R13, R200, PT ;  /* 0x000000c80d00720c */ /* 0x000fc40003f46270 */
[----:B------:R-:W-:Y:S01]  /*7980*/  FSEL R8, R177, -INF , !P1 ;  /* 0xff800000b1087808 */ /* 0x000fe20004800000 */
[----:B------:R-:W4:Y:S01]  /*7990*/  MUFU.TANH R192, R174 ;  /* 0x000000ae00c07308 */ /* 0x000f220000002400 */
[----:B------:R-:W-:Y:S02]  /*79a0*/  IADD3 R7, R7, 0x39, RZ ;  /* 0x0000003907077810 */ /* 0x000fe40007ffe0ff */
[----:B------:R-:W-:Y:S02]  /*79b0*/  ISETP.GE.AND P1, PT, R6, R167, PT ;  /* 0x000000a70600720c */ /* 0x000fe40003f26270 */
[----:B------:R-:W-:Y:S02]  /*79c0*/  FSEL R6, R178, -INF , !P0 ;  /* 0xff800000b2067808 */ /* 0x000fe40004000000 */
[----:B------:R-:W-:Y:S01]  /*79d0*/  FSEL R194, R194, -INF , !P5 ;  /* 0xff800000c2c27808 */ /* 0x000fe20006800000 */
[----:B------:R-:W5:Y:S01]  /*79e0*/  MUFU.TANH R191, R175 ;  /* 0x000000af00bf7308 */ /* 0x000f620000002400 */
[----:B--2---:R-:W-:-:S02]  /*79f0*/  FSEL R193, R193, -INF , !P2 ;  /* 0xff800000c1c17808 */ /* 0x004fc40005000000 */
[----:B------:R-:W-:Y:S02]  /*7a00*/  ISETP.GE.AND P5, PT, R7, R200, PT ;  /* 0x000000c80700720c */ /* 0x000fe40003fa6270 */
[-C--:B------:R-:W-:Y:S02]  /*7a10*/  ISETP.GE.AND P2, PT, R170, R167.reuse, PT ;  /* 0x000000a7aa00720c */ /* 0x080fe40003f46270 */
[----:B-1----:R-:W-:Y:S01]  /*7a20*/  FSEL R181, R181, -INF , !P5 ;  /* 0xff800000b5b57808 */ /* 0x002fe20006800000 */
[----:B------:R1:W-:Y:S01]  /*7a30*/  MUFU.TANH R180, R35 ;  /* 0x0000002300b47308 */ /* 0x0003e20000002400 */
[----:B------:R-:W-:Y:S02]  /*7a40*/  FSEL R184, R184, -INF , !P2 ;  /* 0xff800000b8b87808 */ /* 0x000fe40005000000 */
[-C--:B------:R-:W-:Y:S02]  /*7a50*/  ISETP.GE.AND P5, PT, R18, R167.reuse, PT ;  /* 0x000000a71200720c */ /* 0x080fe40003fa6270 */
[----:B------:R-:W-:-:S02]  /*7a60*/  ISETP.GE.AND P2, PT, R16, R167, PT ;  /* 0x000000a71000720c */ /* 0x000fc40003f46270 */
[----:B------:R-:W-:Y:S01]  /*7a70*/  ISETP.GE.AND P0, PT, R15, R167, PT ;  /* 0x000000a70f00720c */ /* 0x000fe20003f06270 */
[----:B------:R-:W2:Y:S01]  /*7a80*/  MUFU.TANH R171, R171 ;  /* 0x000000ab00ab7308 */ /* 0x000ea20000002400 */
[----:B------:R-:W-:Y:S02]  /*7a90*/  FSEL R22, R22, -INF , !P5 ;  /* 0xff80000016167808 */ /* 0x000fe40006800000 */
[----:B------:R-:W-:Y:S02]  /*7aa0*/  FSEL R21, R21, -INF , !P4 ;  /* 0xff80000015157808 */ /* 0x000fe40006000000 */
[----:B---3--:R-:W-:Y:S02]  /*7ab0*/  FSEL R20, R4, -INF , !P2 ;  /* 0xff80000004147808 */ /* 0x008fe40005000000 */
[----:B----4-:R-:W-:Y:S01]  /*7ac0*/  FSEL R192, R192, -INF , !P1 ;  /* 0xff800000c0c07808 */ /* 0x010fe20004800000 */
[----:B------:R-:W3:Y:S01]  /*7ad0*/  MUFU.TANH R9, R9 ;  /* 0x0000000900097308 */ /* 0x000ee20000002400 */
[----:B-1----:R-:W-:-:S02]  /*7ae0*/  FSEL R35, R5, -INF , !P3 ;  /* 0xff80000005237808 */ /* 0x002fc40005800000 */
[----:B------:R-:W-:Y:S02]  /*7af0*/  ISETP.GT.AND P3, PT, R240, R236, PT ;  /* 0x000000ecf000720c */ /* 0x000fe40003f64270 */
[----:B-----5:R-:W-:Y:S01]  /*7b00*/  FSEL R191, R191, -INF , !P0 ;  /* 0xff800000bfbf7808 */ /* 0x020fe20004000000 */
[----:B------:R-:W-:Y:S01]  /*7b10*/  BAR.SYNC.DEFER_BLOCKING 0x0 ;  /* 0x0000000000007b1d */ /* 0x000fe20000010000 */
[-C--:B------:R-:W-:Y:S02]  /*7b20*/  ISETP.GE.AND P5, PT, R13, R167.reuse, PT ;  /* 0x000000a70d00720c */ /* 0x080fe40003fa6270 */
[-C--:B------:R-:W-:Y:S02]  /*7b30*/  ISETP.GE.AND P4, PT, R12, R167.reuse, PT ;  /* 0x000000a70c00720c */ /* 0x080fe40003f86270 */
[-C--:B------:R-:W-:Y:S01]  /*7b40*/  ISETP.GE.AND P2, PT, R11, R167.reuse, PT ;  /* 0x000000a70b00720c */ /* 0x080fe20003f46270 */
[----:B------:R-:W1:Y:S01]  /*7b50*/  MUFU.TANH R178, R30 ;  /* 0x0000001e00b27308 */ /* 0x000e620000002400 */
[----:B------:R-:W-:-:S02]  /*7b60*/  ISETP.GE.AND P1, PT, R10, R167, PT ;  /* 0x000000a70a00720c */ /* 0x000fc40003f26270 */
[----:B------:R-:W-:Y:S02]  /*7b70*/  ISETP.GE.AND P0, PT, R7, R167, PT ;  /* 0x000000a70700720c */ /* 0x000fe40003f06270 */
[----:B--2---:R-:W-:Y:S02]  /*7b80*/  FSEL R34, R171, -INF , !P5 ;  /* 0xff800000ab227808 */ /* 0x004fe40006800000 */
[----:B---3--:R-:W-:Y:S01]  /*7b90*/  FSEL R167, R9, -INF , !P4 ;  /* 0xff80000009a77808 */ /* 0x008fe20006000000 */
[----:B------:R-:W2:Y:S01]  /*7ba0*/  MUFU.TANH R177, R31 ;  /* 0x0000001f00b17308 */ /* 0x000ea20000002400 */
[----:B------:R-:W-:Y:S02]  /*7bb0*/  FSEL R180, R180, -INF , !P2 ;  /* 0xff800000b4b47808 */ /* 0x000fe40005000000 */
[----:B-1----:R-:W-:Y:S02]  /*7bc0*/  FSEL R178, R178, -INF , !P1 ;  /* 0xff800000b2b27808 */ /* 0x002fe40004800000 */
[----:B--2---:R-:W-:Y:S01]  /*7bd0*/  FSEL R177, R177, -INF , !P0 ;  /* 0xff800000b1b17808 */ /* 0x004fe20004000000 */
        /* <DEDUP_REMOVED lines=11> */
[----:B-1----:R-:W-:-:S05]  /*7c90*/  IADD3 R14, R14, 0xffffffe, RZ ;  /* 0x0ffffffe0e0e7810 */ /* 0x002fca0007ffe0ff */
        /* <DEDUP_REMOVED lines=48> */
.L_x_3580:
[----:B------:R-:W-:-:S04]  /*7fa0*/  ULEA UR5, -UR8, URZ, 0x6 ;  /* 0x0000003f08057291 */ /* 0x000fc8000f8e313f */
[----:B------:R-:W-:Y:S02]  /*7fb0*/  USHF.R.S32.HI UR4, URZ, 0x1f, UR5 ;  /* 0x0000001f3f047899 */ /* 0x000fe40008011405 */
[----:B------:R-:W-:-:S04]  /*7fc0*/  MOV R10, UR5 ;  /* 0x00000005000a7c02 */ /* 0x000fc80008000f00 */
[----:B------:R-:W-:Y:S02]  /*7fd0*/  MOV R5, UR4 ;  /* 0x0000000400057c02 */ /* 0x000fe40008000f00 */
.L_x_3581:
        /* <DEDUP_REMOVED lines=36> */
.L_x_3579:
        /* <DEDUP_REMOVED lines=53> */
[----:B------:R-:W-:Y:S02]  /*8570*/  FFMA.FTZ R172, R0, c[0x0][0x23c], -R165 ;  /* 0x00008f0000ac7a23 */ /* 0x000fe400000108a5 */
[----:B------:R-:W-:Y:S02]  /*8580*/  FFMA.FTZ R168, R2, c[0x0][0x23c], -R179 ;  /* 0x00008f0002a87a23 */ /* 0x000fe400000108b3 */
[--C-:B------:R-:W-:Y:S02]  /*8590*/  FFMA.FTZ R171, R185, c[0x0][0x23c], -R165.reuse ;  /* 0x00008f00b9ab7a23 */ /* 0x100fe400000108a5 */
[--C-:B------:R-:W-:Y:S01]  /*85a0*/  FFMA.FTZ R170, R176, c[0x0][0x23c], -R165.reuse ;  /* 0x00008f00b0aa7a23 */ /* 0x100fe200000108a5 */
[----:B------:R-:W-:Y:S01]  /*85b0*/  MUFU.EX2 R172, R172 ;  /* 0x000000ac00ac7308 */ /* 0x000fe20000000800 */
[----:B------:R-:W-:Y:S02]  /*85c0*/  FFMA.FTZ R169, R186, c[0x0][0x23c], -R165 ;  /* 0x00008f00baa97a23 */ /* 0x000fe400000108a5 */
[----:B------:R-:W-:-:S02]  /*85d0*/  FFMA.FTZ R2, R184, c[0x0][0x23c], -R179 ;  /* 0x00008f00b8027a23 */ /* 0x000fc400000108b3 */
[--C-:B------:R-:W-:Y:S02]  /*85e0*/  FFMA.FTZ R0, R8, c[0x0][0x23c], -R179.reuse ;  /* 0x00008f0008007a23 */ /* 0x100fe400000108b3 */
[--C-:B------:R-:W-:Y:S01]  /*85f0*/  FFMA.FTZ R175, R6, c[0x0][0x23c], -R179.reuse ;  /* 0x00008f0006af7a23 */ /* 0x100fe200000108b3 */
[----:B------:R-:W-:Y:S01]  /*8600*/  MUFU.EX2 R171, R171 ;  /* 0x000000ab00ab7308 */ /* 0x000fe20000000800 */
[----:B------:R-:W-:Y:S01]  /*8610*/  FMUL.FTZ R3, R5, c[0x0][0x23c] ;  /* 0x00008f0005037a20 */ /* 0x000fe20000410000 */
[----:B------:R-:W1:Y:S01]  /*8620*/  LDSM.16.MT88.4 R8, [R225+0x10000] ;  /* 0x01000000e108783b */ /* 0x000e620000004200 */
[----:B------:R-:W-:Y:S02]  /*8630*/  FMUL.FTZ R4, R4, c[0x0][0x23c] ;  /* 0x00008f0004047a20 */ /* 0x000fe40000410000 */
[--C-:B------:R-:W-:Y:S02]  /*8640*/  FFMA.FTZ R187, R23, c[0x0][0x23c], -R179.reuse ;  /* 0x00008f0017bb7a23 */ /* 0x100fe400000108b3 */
[--C-:B------:R-:W-:Y:S01]  /*8650*/  FFMA.FTZ R189, R22, c[0x0][0x23c], -R179.reuse ;  /* 0x00008f0016bd7a23 */ /* 0x100fe200000108b3 */
[----:B------:R-:W-:Y:S01]  /*8660*/  MUFU.EX2 R170, R170 ;  /* 0x000000aa00aa7308 */ /* 0x000fe20000000800 */
[----:B------:R-:W-:-:S02]  /*8670*/  FFMA.FTZ R188, R21, c[0x0][0x23c], -R179 ;  /* 0x00008f0015bc7a23 */ /* 0x000fc400000108b3 */
[----:B------:R-:W-:Y:S02]  /*8680*/  FFMA.FTZ R190, R20, c[0x0][0x23c], -R179 ;  /* 0x00008f0014be7a23 */ /* 0x000fe400000108b3 */
[----:B------:R-:W-:Y:S01]  /*8690*/  LDSM.16.MT88.4 R20, [R228+0x12800] ;  /* 0x01280000e414783b */ /* 0x000fe20000004200 */
[--C-:B------:R-:W-:Y:S02]  /*86a0*/  FFMA.FTZ R183, R27, c[0x0][0x23c], -R165.reuse ;  /* 0x00008f001bb77a23 */ /* 0x100fe400000108a5 */
[----:B------:R-:W2:Y:S01]  /*86b0*/  MUFU.EX2 R169, R169 ;  /* 0x000000a900a97308 */ /* 0x000ea20000000800 */
[--C-:B------:R-:W-:Y:S02]  /*86c0*/  FFMA.FTZ R184, R26, c[0x0][0x23c], -R165.reuse ;  /* 0x00008f001ab87a23 */ /* 0x100fe400000108a5 */
[--C-:B------:R-:W-:Y:S02]  /*86d0*/  FFMA.FTZ R185, R25, c[0x0][0x23c], -R165.reuse ;  /* 0x00008f0019b97a23 */ /* 0x100fe400000108a5 */
[----:B------:R-:W-:-:S02]  /*86e0*/  FFMA.FTZ R186, R24, c[0x0][0x23c], -R165 ;  /* 0x00008f0018ba7a23 */ /* 0x000fc400000108a5 */
[----:B------:R-:W-:Y:S01]  /*86f0*/  LDSM.16.MT88.4 R24, [R225+0x10800] ;  /* 0x01080000e118783b */ /* 0x000fe20000004200 */
[----:B------:R-:W-:Y:S01]  /*8700*/  MUFU.EX2 R168, R168 ;  /* 0x000000a800a87308 */ /* 0x000fe20000000800 */
[--C-:B------:R-:W-:Y:S02]  /*8710*/  FFMA.FTZ R196, R196, c[0x0][0x23c], -R165.reuse ;  /* 0x00008f00c4c47a23 */ /* 0x100fe400000108a5 */
[--C-:B------:R-:W-:Y:S02]  /*8720*/  FFMA.FTZ R195, R195, c[0x0][0x23c], -R165.reuse ;  /* 0x00008f00c3c37a23 */ /* 0x100fe400000108a5 */
[--C-:B------:R-:W-:Y:S02]  /*8730*/  FFMA.FTZ R194, R194, c[0x0][0x23c], -R165.reuse ;  /* 0x00008f00c2c27a23 */ /* 0x100fe400000108a5 */
[----:B------:R-:W-:Y:S01]  /*8740*/  FFMA.FTZ R193, R193, c[0x0][0x23c], -R165 ;  /* 0x00008f00c1c17a23 */ /* 0x000fe200000108a5 */
[----:B------:R-:W3:Y:S01]  /*8750*/  MUFU.EX2 R2, R2 ;  /* 0x0000000200027308 */ /* 0x000ee20000000800 */
[----:B--2---:R-:W-:Y:S01]  /*8760*/  F2FP.PACK_AB R6, R169, R170 ;  /* 0x000000aaa906723e */ /* 0x004fe200000000ff */
[----:B------:R-:W-:-:S02]  /*8770*/  FFMA.FTZ R192, R192, c[0x0][0x23c], -R179 ;  /* 0x00008f00c0c07a23 */ /* 0x000fc400000108b3 */
[--C-:B------:R-:W-:Y:S02]  /*8780*/  FFMA.FTZ R191, R191, c[0x0][0x23c], -R179.reuse ;  /* 0x00008f00bfbf7a23 */ /* 0x100fe400000108b3 */
[--C-:B------:R-:W-:Y:S02]  /*8790*/  FFMA.FTZ R197, R35, c[0x0][0x23c], -R179.reuse ;  /* 0x00008f0023c57a23 */ /* 0x100fe400000108b3 */
[----:B------:R-:W-:Y:S01]  /*87a0*/  MUFU.EX2 R0, R0 ;  /* 0x0000000000007308 */ /* 0x000fe20000000800 */
[----:B------:R-:W-:Y:S02]  /*87b0*/  FFMA.FTZ R198, R34, c[0x0][0x23c], -R179 ;  /* 0x00008f0022c67a23 */ /* 0x000fe400000108b3 */
[--C-:B------:R-:W-:Y:S02]  /*87c0*/  FFMA.FTZ R199, R33, c[0x0][0x23c], -R165.reuse ;  /* 0x00008f0021c77a23 */ /* 0x100fe400000108a5 */
[--C-:B------:R-:W-:Y:S02]  /*87d0*/  FFMA.FTZ R200, R32, c[0x0][0x23c], -R165.reuse ;  /* 0x00008f0020c87a23 */ /* 0x100fe400000108a5 */
[----:B------:R-:W-:Y:S01]  /*87e0*/  LDSM.16.MT88.4 R32, [R224+0x17000] ;  /* 0x01700000e020783b */ /* 0x000fe20000004200 */
[----:B------:R-:W2:Y:S01]  /*87f0*/  MUFU.EX2 R175, R175 ;  /* 0x000000af00af7308 */ /* 0x000ea20000000800 */
[----:B---3--:R-:W-:Y:S01]  /*8800*/  F2FP.PACK_AB R5, R2, R168 ;  /* 0x000000a80205723e */ /* 0x008fe200000000ff */
[----:B------:R-:W-:-:S02]  /*8810*/  FFMA.FTZ R182, R182, c[0x0][0x23c], -R165 ;  /* 0x00008f00b6b67a23 */ /* 0x000fc400000108a5 */
[----:B------:R-:W-:Y:S02]  /*8820*/  FFMA.FTZ R181, R181, c[0x0][0x23c], -R165 ;  /* 0x00008f00b5b57a23 */ /* 0x000fe400000108a5 */
[--C-:B------:R-:W-:Y:S02]  /*8830*/  FFMA.FTZ R201, R167, c[0x0][0x23c], -R179.reuse ;  /* 0x00008f00a7c97a23 */ /* 0x100fe400000108b3 */
[----:B------:R3:W4:Y:S01]  /*8840*/  MUFU.EX2 R176, R4 ;  /* 0x0000000400b07308 */ /* 0x0007220000000800 */
[--C-:B------:R-:W-:Y:S01]  /*8850*/  FFMA.FTZ R180, R180, c[0x0][0x23c], -R179.reuse ;  /* 0x00008f00b4b47a23 */ /* 0x100fe200000108b3 */
[----:B------:R-:W-:Y:S01]  /*8860*/  LDSM.16.MT88.4 R164, [R228+0x11800] ;  /* 0x01180000e4a4783b */ /* 0x000fe20000004200 */
[--C-:B------:R-:W-:Y:S02]  /*8870*/  FFMA.FTZ R178, R178, c[0x0][0x23c], -R179.reuse ;  /* 0x00008f00b2b27a23 */ /* 0x100fe400000108b3 */
[----:B------:R-:W-:-:S03]  /*8880*/  FFMA.FTZ R177, R177, c[0x0][0x23c], -R179 ;  /* 0x00008f00b1b17a23 */ /* 0x000fc600000108b3 */
        /* <DEDUP_REMOVED lines=210> */
[----:B------:R-:W2:Y:S01]  /*95b0*/  LDSM.16.MT88.4 R12, [R226+0x12800] ;  /* 0x01280000e20c783b */ /* 0x000ea20000004200 */
        /* <DEDUP_REMOVED lines=32> */
[----:B------:R-:W2:Y:S07]  /*97c0*/  LDSM.16.MT88.4 R28, [R228+0x14800] ;  /* 0x01480000e41c783b */ /* 0x000eae0000004200 */
[C---:B------:R-:W-:Y:S08]  /*97d0*/  HMMA.16816.F32 R144, R4.reuse, R24, R144 ;  /* 0x000000180490723c */ /* 0x040ff00000001890 */
        /* <DEDUP_REMOVED lines=26> */
[C---:B--2---:R-:W-:Y:S08]  /*9980*/  HMMA.16816.F32 R124, R4.reuse, R12, R124 ;  /* 0x0000000c047c723c */ /* 0x044ff0000000187c */
[----:B------:R-:W-:Y:S01]  /*9990*/  HMMA.16816.F32 R128, R4, R14, R128 ;  /* 0x0000000e0480723c */ /* 0x000fe20000001880 */
[----:B------:R-:W2:Y:S06]  /*99a0*/  LDSM.16.MT88.4 R12, [R226+0x13000] ;  /* 0x01300000e20c783b */ /* 0x000eac0000004200 */
        /* <DEDUP_REMOVED lines=10> */
[C---:B---3--:R-:W-:Y:S01]  /*9a50*/  HMMA.16816.F32 R136, R4.reuse, R20, R136 ;  /* 0x000000140488723c */ /* 0x048fe20000001888 */
[----:B-----5:R-:W-:Y:S02]  /*9a60*/  FADD.FTZ R193, R199, R193 ;  /* 0x000000c1c7c17221 */ /* 0x020fe40000010000 */
        /* <DEDUP_REMOVED lines=35> */
[----:B------:R-:W-:Y:S07]  /*9ca0*/  LDSM.16.MT88.4 R12, [R226+0x13800] ;  /* 0x01380000e20c783b */ /* 0x000fee0000004200 */
[C---:B---3--:R-:W-:Y:S08]  /*9cb0*/  HMMA.16816.F32 R116, R4.reuse, R20, R116 ;  /* 0x000000140474723c */ /* 0x048ff00000001874 */
[C---:B------:R-:W-:Y:S01]  /*9cc0*/  HMMA.16816.F32 R120, R4.reuse, R22, R120 ;  /* 0x000000160478723c */ /* 0x040fe20000001878 */
[----:B------:R-:W2:Y:S07]  /*9cd0*/  LDSM.16.MT88.4 R20, [R224+0x11800] ;  /* 0x01180000e014783b */ /* 0x000eae0000004200 */
        /* <DEDUP_REMOVED lines=9> */
[C---:B----4-:R-:W-:Y:S08]  /*9d70*/  HMMA.16816.F32 R108, R4.reuse, R28, R108 ;  /* 0x0000001c046c723c */ /* 0x050ff0000000186c */
[C---:B------:R-:W-:Y:S01]  /*9d80*/  HMMA.16816.F32 R112, R4.reuse, R30, R112 ;  /* 0x0000001e0470723c */ /* 0x040fe20000001870 */
[----:B------:R-:W1:Y:S07]  /*9d90*/  LDSM.16.MT88.4 R28, [R226+0x11800] ;  /* 0x01180000e21c783b */ /* 0x000e6e0000004200 */
[C---:B------:R-:W-:Y:S08]  /*9da0*/  HMMA.16816.F32 R124, R4.reuse, R32, R124 ;  /* 0x00000020047c723c */ /* 0x040ff0000000187c */
[----:B------:R-:W-:Y:S01]  /*9db0*/  HMMA.16816.F32 R128, R4, R34, R128 ;  /* 0x000000220480723c */ /* 0x000fe20000001880 */
[----:B------:R-:W-:Y:S06]  /*9dc0*/  LDSM.16.MT88.4 R32, [R224+0x13800] ;  /* 0x01380000e020783b */ /* 0x000fec0000004200 */
[----:B------:R-:W-:-:S02]  /*9dd0*/  F2FP.PACK_AB R4, R200, R199 ;  /* 0x000000c7c804723e */ /* 0x000fc400000000ff */
[----:B------:R-:W-:Y:S02]  /*9de0*/  F2FP.PACK_AB R5, R180, R201 ;  /* 0x000000c9b405723e */ /* 0x000fe400000000ff */
[----:B------:R-:W-:Y:S02]  /*9df0*/  F2FP.PACK_AB R6, R181, R182 ;  /* 0x000000b6b506723e */ /* 0x000fe400000000ff */
[----:B------:R-:W-:-:S07]  /*9e00*/  F2FP.PACK_AB R7, R177, R178 ;  /* 0x000000b2b107723e */ /* 0x000fce00000000ff */
[C---:B--2---:R-:W-:Y:S08]  /*9e10*/  HMMA.16816.F32 R136, R4.reuse, R20, R136 ;  /* 0x000000140488723c */ /* 0x044ff00000001888 */
        /* <DEDUP_REMOVED lines=26> */
[C---:B-1----:R-:W-:Y:S08]  /*9fc0*/  HMMA.16816.F32 R76, R4.reuse, R28, R76 ;  /* 0x0000001c044c723c */ /* 0x042ff0000000184c */
[C---:B------:R-:W-:Y:S08]  /*9fd0*/  HMMA.16816.F32 R80, R4.reuse, R30, R80 ;  /* 0x0000001e0450723c */ /* 0x040ff00000001850 */
[C---:B----4-:R-:W-:Y:S08]  /*9fe0*/  HMMA.16816.F32 R84, R4.reuse, R24, R84 ;  /* 0x000000180454723c */ /* 0x050ff00000001854 */
[C---:B------:R-:W-:Y:S08]  /*9ff0*/  HMMA.16816.F32 R88, R4.reuse, R26, R88 ;  /* 0x0000001a0458723c */ /* 0x040ff00000001858 */
[C---:B-----5:R-:W-:Y:S08]  /*a000*/  HMMA.16816.F32 R92, R4.reuse, R16, R92 ;  /* 0x00000010045c723c */ /* 0x060ff0000000185c */
[C---:B------:R-:W-:Y:S08]  /*a010*/  HMMA.16816.F32 R96, R4.reuse, R18, R96 ;  /* 0x000000120460723c */ /* 0x040ff00000001860 */
[C---:B------:R-:W-:Y:S08]  /*a020*/  HMMA.16816.F32 R108, R4.reuse, R8, R108 ;  /* 0x00000008046c723c */ /* 0x040ff0000000186c */
[C---:B------:R-:W-:Y:S08]  /*a030*/  HMMA.16816.F32 R112, R4.reuse, R10, R112 ;  /* 0x0000000a0470723c */ /* 0x040ff00000001870 */
[C---:B--2---:R-:W-:Y:S08]  /*a040*/  HMMA.16816.F32 R116, R4.reuse, R20, R116 ;  /* 0x000000140474723c */ /* 0x044ff00000001874 */
[C---:B------:R-:W-:Y:S08]  /*a050*/  HMMA.16816.F32 R120, R4.reuse, R22, R120 ;  /* 0x000000160478723c */ /* 0x040ff00000001878 */
[C---:B---3--:R-:W-:Y:S08]  /*a060*/  HMMA.16816.F32 R124, R4.reuse, R12, R124 ;  /* 0x0000000c047c723c */ /* 0x048ff0000000187c */
[C---:B------:R-:W-:Y:S08]  /*a070*/  HMMA.16816.F32 R128, R4.reuse, R14, R128 ;  /* 0x0000000e0480723c */ /* 0x040ff00000001880 */
[----:B------:R-:W-:Y:S07]  /*a080*/  HMMA.16816.F32 R160, R4, R164, R160 ;  /* 0x000000a404a0723c */ /* 0x000fee00000018a0 */
[----:B------:R-:W-:Y:S11]  /*a090*/  MOV R164, R174 ;  /* 0x000000ae00a47202 */ /* 0x000ff60000000f00 */
[----:B------:R-:W-:Y:S01]  /*a0a0*/  @!UPT UIADD3 URZ, URZ, URZ, URZ ;  /* 0x0000003f3f3ff290 */ /* 0x000fe2000fffe03f */
.L_x_3576:
        /* <DEDUP_REMOVED lines=16> */
.L_x_3586:
[----:B------:R-:W-:Y:S01]  /*a1b0*/  IADD3 R240, R240, -0x1, RZ ;  /* 0xfffffffff0f07810 */ /* 0x000fe20007ffe0ff */
[----:B------:R-:W-:Y:S04]  /*a1c0*/  DEPBAR.LE SB0, 0x0 ;  /* 0x000080000000791a */ /* 0x000fe80000000000 */
[----:B------:R-:W-:Y:S01]  /*a1d0*/  BAR.SYNC.DEFER_BLOCKING 0x0 ;  /* 0x0000000000007b1d */ /* 0x000fe20000010000 */
[----:B------:R-:W-:Y:S01]  /*a1e0*/  MOV R4, R243 ;  /* 0x000000f300047202 */ /* 0x000fe20000000f00 */
[----:B------:R-:W-:Y:S04]  /*a1f0*/  IMAD.MOV.U32 R8, RZ, RZ, R248 ;  /* 0x000000ffff087224 */ /* 0x000fe800078e00f8 */
[----:B------:R-:W-:-:S05]  /*a200*/  @!P6 BRA `(.L_x_3583) ;  /* 0x000003b00000e947 */ /* 0x000fca0003800000 */
[----:B------:R-:W-:Y:S01]  /*a210*/  IMAD.SHL.U32 R4, R240, 0x40, RZ ;  /* 0x00000040f0047824 */ /* 0x000fe200078e00ff */
[----:B------:R-:W-:Y:S04]  /*a220*/  IABS R3, c[0x0][0x2d0] ;  /* 0x0000b40000037a13 */ /* 0x000fe80000000000 */
[----:B------:R-:W1:Y:S01]  /*a230*/  I2F.RP R12, R3 ;  /* 0x00000003000c7306 */ /* 0x000e620000209400 */
[C---:B------:R-:W-:Y:S02]  /*a240*/  IADD3 R11, R4.reuse, 0x40, RZ ;  /* 0x00000040040b7810 */ /* 0x040fe40007ffe0ff */
        /* <DEDUP_REMOVED lines=55> */
.L_x_3583:
        /* <DEDUP_REMOVED lines=14> */
[----:B------:R-:W-:Y:S01]  /*a6a0*/  ISETP.GT.AND P0, PT, R240, R236, PT ;  /* 0x000000ecf000720c */ /* 0x000fe20003f04270 */
        /* <DEDUP_REMOVED lines=33> */
[----:B------:R-:W-:Y:S01]  /*a8c0*/  LDSM.16.M88.4 R200, [R229] ;  /* 0x00000000e5c8783b */ /* 0x000fe20000000200 */
[C---:B------:R-:W-:Y:S05]  /*a8d0*/  HMMA.16816.F32 R24, R32.reuse, R26, RZ ;  /* 0x0000001a2018723c */ /* 0x040fea00000018ff */
[----:B------:R-:W-:Y:S03]  /*a8e0*/  LDSM.16.M88.4 R204, [R220] ;  /* 0x00000000dccc783b */ /* 0x000fe60000000200 */
[C---:B-----5:R-:W-:Y:S08]  /*a8f0*/  HMMA.16816.F32 R28, R32.reuse, R164, RZ ;  /* 0x000000a4201c723c */ /* 0x060ff000000018ff */
[----:B------:R-:W-:Y:S01]  /*a900*/  HMMA.16816.F32 R32, R32, R166, RZ ;  /* 0x000000a62020723c */ /* 0x000fe200000018ff */
[----:B------:R-:W4:Y:S07]  /*a910*/  LDSM.16.M88.4 R164, [R227+0x8800] ;  /* 0x00880000e3a4783b */ /* 0x000f2e0000000200 */
        /* <DEDUP_REMOVED lines=11> */
[----:B------:R-:W3:Y:S06]  /*a9d0*/  LDSM.16.M88.4 R168, [R220+0x800] ;  /* 0x00080000dca8783b */ /* 0x000eec0000000200 */
[----:B------:R-:W-:Y:S01]  /*a9e0*/  LDSM.16.M88.4 R184, [R234+0x2000] ;  /* 0x00200000eab8783b */ /* 0x000fe20000000200 */
[C---:B--2---:R-:W-:Y:S08]  /*a9f0*/  HMMA.16816.F32 R4, R188.reuse, R192, R4 ;  /* 0x000000c0bc04723c */ /* 0x044ff00000001804 */
[C---:B------:R-:W-:Y:S01]  /*aa00*/  HMMA.16816.F32 R8, R188.reuse, R194, R8 ;  /* 0x000000c2bc08723c */ /* 0x040fe20000001808 */
[----:B------:R-:W2:Y:S07]  /*aa10*/  LDSM.16.M88.4 R192, [R233+0xa000] ;  /* 0x00a00000e9c0783b */ /* 0x000eae0000000200 */
[C---:B----4-:R-:W-:Y:S08]  /*aa20*/  HMMA.16816.F32 R12, R188.reuse, R164, R12 ;  /* 0x000000a4bc0c723c */ /* 0x050ff0000000180c */
[C---:B------:R-:W-:Y:S01]  /*aa30*/  HMMA.16816.F32 R16, R188.reuse, R166, R16 ;  /* 0x000000a6bc10723c */ /* 0x040fe20000001810 */
[----:B------:R-:W4:Y:S07]  /*aa40*/  LDSM.16.M88.4 R164, [R233+0xa800] ;  /* 0x00a80000e9a4783b */ /* 0x000f2e0000000200 */
[C---:B------:R-:W-:Y:S08]  /*aa50*/  HMMA.16816.F32 R20, R188.reuse, R196, R20 ;  /* 0x000000c4bc14723c */ /* 0x040ff00000001814 */
[C---:B------:R-:W-:Y:S01]  /*aa60*/  HMMA.16816.F32 R24, R188.reuse, R198, R24 ;  /* 0x000000c6bc18723c */ /* 0x040fe20000001818 */
[----:B------:R-:W-:Y:S07]  /*aa70*/  LDSM.16.M88.4 R196, [R232+0x2000] ;  /* 0x00200000e8c4783b */ /* 0x000fee0000000200 */
[C---:B-1----:R-:W-:Y:S08]  /*aa80*/  HMMA.16816.F32 R28, R188.reuse, R172, R28 ;  /* 0x000000acbc1c723c */ /* 0x042ff0000000181c */
[----:B------:R-:W-:Y:S01]  /*aa90*/  HMMA.16816.F32 R32, R188, R174, R32 ;  /* 0x000000aebc20723c */ /* 0x000fe20000001820 */
[----:B------:R-:W1:Y:S06]  /*aaa0*/  LDSM.16.M88.4 R172, [R233+0xb000] ;  /* 0x00b00000e9ac783b */ /* 0x000e6c0000000200 */
[----:B------:R-:W5:Y:S01]  /*aab0*/  LDSM.16.M88.4 R188, [R233+0xb800] ;  /* 0x00b80000e9bc783b */ /* 0x000f620000000200 */
[C---:B------:R-:W-:Y:S08]  /*aac0*/  HMMA.16816.F32 R4, R200.reuse, R204, R4 ;  /* 0x000000ccc804723c */ /* 0x040ff00000001804 */
[C---:B------:R-:W-:Y:S01]  /*aad0*/  HMMA.16816.F32 R8, R200.reuse, R206, R8 ;  /* 0x000000cec808723c */ /* 0x040fe20000001808 */
[----:B------:R-:W1:Y:S07]  /*aae0*/  LDSM.16.M88.4 R204, [R219] ;  /* 0x00000000dbcc783b */ /* 0x000e6e0000000200 */
[C---:B---3--:R-:W-:Y:S08]  /*aaf0*/  HMMA.16816.F32 R12, R200.reuse, R168, R12 ;  /* 0x000000a8c80c723c */ /* 0x048ff0000000180c */
[C---:B------:R-:W-:Y:S01]  /*ab00*/  HMMA.16816.F32 R16, R200.reuse, R170, R16 ;  /* 0x000000aac810723c */ /* 0x040fe20000001810 */
[----:B------:R-:W3:Y:S07]  /*ab10*/  LDSM.16.M88.4 R168, [R218] ;  /* 0x00000000daa8783b */ /* 0x000eee0000000200 */
[C---:B------:R-:W-:Y:S08]  /*ab20*/  HMMA.16816.F32 R20, R200.reuse, R176, R20 ;  /* 0x000000b0c814723c */ /* 0x040ff00000001814 */
[C---:B------:R-:W-:Y:S01]  /*ab30*/  HMMA.16816.F32 R24, R200.reuse, R178, R24 ;  /* 0x000000b2c818723c */ /* 0x040fe20000001818 */
[----:B------:R-:W1:Y:S07]  /*ab40*/  LDSM.16.M88.4 R176, [R217] ;  /* 0x00000000d9b0783b */ /* 0x000e6e0000000200 */
[C---:B------:R-:W-:Y:S08]  /*ab50*/  HMMA.16816.F32 R28, R200.reuse, R180, R28 ;  /* 0x000000b4c81c723c */ /* 0x040ff0000000181c */
[----:B------:R-:W-:Y:S01]  /*ab60*/  HMMA.16816.F32 R32, R200, R182, R32 ;  /* 0x000000b6c820723c */ /* 0x000fe20000001820 */
[----:B------:R-:W3:Y:S06]  /*ab70*/  LDSM.16.M88.4 R180, [R216] ;  /* 0x00000000d8b4783b */ /* 0x000eec0000000200 */
[----:B------:R-:W-:Y:S01]  /*ab80*/  LDSM.16.M88.4 R200, [R227+0xa000] ;  /* 0x00a00000e3c8783b */ /* 0x000fe20000000200 */
[C---:B--2---:R-:W-:Y:S08]  /*ab90*/  HMMA.16816.F32 R4, R184.reuse, R192, R4 ;  /* 0x000000c0b804723c */ /* 0x044ff00000001804 */
[C---:B------:R-:W-:Y:S01]  /*aba0*/  HMMA.16816.F32 R8, R184.reuse, R194, R8 ;  /* 0x000000c2b808723c */ /* 0x040fe20000001808 */
[----:B------:R-:W2:Y:S07]  /*abb0*/  LDSM.16.M88.4 R192, [R230+0x2000] ;  /* 0x00200000e6c0783b */ /* 0x000eae0000000200 */
[C---:B----4-:R-:W-:Y:S08]  /*abc0*/  HMMA.16816.F32 R12, R184.reuse, R164, R12 ;  /* 0x000000a4b80c723c */ /* 0x050ff0000000180c */
[C---:B------:R-:W-:Y:S01]  /*abd0*/  HMMA.16816.F32 R16, R184.reuse, R166, R16 ;  /* 0x000000a6b810723c */ /* 0x040fe20000001810 */
[----:B------:R-:W4:Y:S07]  /*abe0*/  LDSM.16.M88.4 R164, [R227+0xa800] ;  /* 0x00a80000e3a4783b */ /* 0x000f2e0000000200 */
[C---:B-1----:R-:W-:Y:S08]  /*abf0*/  HMMA.16816.F32 R20, R184.reuse, R172, R20 ;  /* 0x000000acb814723c */ /* 0x042ff00000001814 */
[C---:B------:R-:W-:Y:S01]  /*ac00*/  HMMA.16816.F32 R24, R184.reuse, R174, R24 ;  /* 0x000000aeb818723c */ /* 0x040fe20000001818 */
[----:B------:R-:W1:Y:S07]  /*ac10*/  LDSM.16.M88.4 R172, [R227+0xb000] ;  /* 0x00b00000e3ac783b */ /* 0x000e6e0000000200 */
[C---:B-----5:R-:W-:Y:S08]  /*ac20*/  HMMA.16816.F32 R28, R184.reuse, R188, R28 ;  /* 0x000000bcb81c723c */ /* 0x060ff0000000181c */
[----:B------:R-:W-:Y:S01]  /*ac30*/  HMMA.16816.F32 R32, R184, R190, R32 ;  /* 0x000000beb820723c */ /* 0x000fe20000001820 */
[----:B------:R-:W5:Y:S06]  /*ac40*/  LDSM.16.M88.4 R184, [R227+0xb800] ;  /* 0x00b80000e3b8783b */ /* 0x000f6c0000000200 */
[----:B------:R-:W-:Y:S01]  /*ac50*/  LDSM.16.M88.4 R188, [R229+0x2000] ;  /* 0x00200000e5bc783b */ /* 0x000fe20000000200 */
[C---:B------:R-:W-:Y:S08]  /*ac60*/  HMMA.16816.F32 R4, R196.reuse, R204, R4 ;  /* 0x000000ccc404723c */ /* 0x040ff00000001804 */
[C---:B------:R-:W-:Y:S01]  /*ac70*/  HMMA.16816.F32 R8, R196.reuse, R206, R8 ;  /* 0x000000cec408723c */ /* 0x040fe20000001808 */
[----:B------:R-:W1:Y:S07]  /*ac80*/  LDSM.16.M88.4 R204, [R220+0x2000] ;  /* 0x00200000dccc783b */ /* 0x000e6e0000000200 */
        /* <DEDUP_REMOVED lines=105> */
[C---:B------:R-:W-:Y:S08]  /*b320*/  HMMA.16816.F32 R16, R188.reuse, R170, R16 ;  /* 0x000000aabc10723c */ /* 0x040ff00000001810 */
[C---:B------:R-:W-:Y:S08]  /*b330*/  HMMA.16816.F32 R20, R188.reuse, R176, R20 ;  /* 0x000000b0bc14723c */ /* 0x040ff00000001814 */
[C---:B------:R-:W-:Y:S08]  /*b340*/  HMMA.16816.F32 R24, R188.reuse, R178, R24 ;  /* 0x000000b2bc18723c */ /* 0x040ff00000001818 */
[C---:B------:R-:W-:Y:S08]  /*b350*/  HMMA.16816.F32 R28, R188.reuse, R180, R28 ;  /* 0x000000b4bc1c723c */ /* 0x040ff0000000181c */
[----:B------:R-:W-:Y:S08]  /*b360*/  HMMA.16816.F32 R32, R188, R182, R32 ;  /* 0x000000b6bc20723c */ /* 0x000ff00000001820 */
[C---:B--2---:R-:W-:Y:S08]  /*b370*/  HMMA.16816.F32 R4, R196.reuse, R200, R4 ;  /* 0x000000c8c404723c */ /* 0x044ff00000001804 */
[C---:B------:R-:W-:Y:S08]  /*b380*/  HMMA.16816.F32 R8, R196.reuse, R202, R8 ;  /* 0x000000cac408723c */ /* 0x040ff00000001808 */
[C---:B----4-:R-:W-:Y:S08]  /*b390*/  HMMA.16816.F32 R12, R196.reuse, R164, R12 ;  /* 0x000000a4c40c723c */ /* 0x050ff0000000180c */
[C---:B------:R-:W-:Y:S01]  /*b3a0*/  HMMA.16816.F32 R16, R196.reuse, R166, R16 ;  /* 0x000000a6c410723c */ /* 0x040fe20000001810 */
[----:B------:R-:W2:Y:S07]  /*b3b0*/  LDSM.16.M88.4 R164, [R220+0x6800] ;  /* 0x00680000dca4783b */ /* 0x000eae0000000200 */
[C---:B-1----:R-:W-:Y:S08]  /*b3c0*/  HMMA.16816.F32 R20, R196.reuse, R172, R20 ;  /* 0x000000acc414723c */ /* 0x042ff00000001814 */
[C---:B------:R-:W-:Y:S08]  /*b3d0*/  HMMA.16816.F32 R24, R196.reuse, R174, R24 ;  /* 0x000000aec418723c */ /* 0x040ff00000001818 */
[C---:B-----5:R-:W-:Y:S08]  /*b3e0*/  HMMA.16816.F32 R28, R196.reuse, R184, R28 ;  /* 0x000000b8c41c723c */ /* 0x060ff0000000181c */
[----:B------:R-:W-:Y:S08]  /*b3f0*/  HMMA.16816.F32 R32, R196, R186, R32 ;  /* 0x000000bac420723c */ /* 0x000ff00000001820 */
[C---:B------:R-:W-:Y:S08]  /*b400*/  HMMA.16816.F32 R4, R192.reuse, R204, R4 ;  /* 0x000000ccc004723c */ /* 0x040ff00000001804 */
[C---:B------:R-:W-:Y:S08]  /*b410*/  HMMA.16816.F32 R8, R192.reuse, R206, R8 ;  /* 0x000000cec008723c */ /* 0x040ff00000001808 */
[C---:B--2---:R-:W-:Y:S08]  /*b420*/  HMMA.16816.F32 R12, R192.reuse, R164, R12 ;  /* 0x000000a4c00c723c */ /* 0x044ff0000000180c */
        /* <DEDUP_REMOVED lines=136> */
.L_x_3585:
        /* <DEDUP_REMOVED lines=28> */
.L_x_3584:
        /* <DEDUP_REMOVED lines=56> */
[----:B------:R-:W-:Y:S01]  /*c1f0*/  ISETP.GT.AND P0, PT, R240, R236, PT ;  /* 0x000000ecf000720c */ /* 0x000fe20003f04270 */
        /* <DEDUP_REMOVED lines=50> */
[--C-:B------:R-:W-:Y:S02]  /*c520*/  FFMA.FTZ R239, R178, c[0x0][0x23c], -R187.reuse ;  /* 0x00008f00b2ef7a23 */ /* 0x100fe400000108bb */
[----:B------:R-:W-:Y:S01]  /*c530*/  LDSM.16.MT88.4 R168, [R224+0x12800] ;  /* 0x01280000e0a8783b */ /* 0x000fe20000004200 */
[C---:B------:R-:W-:Y:S02]  /*c540*/  FMUL.FTZ R36, R2.reuse, R36 ;  /* 0x0000002402247220 */ /* 0x040fe40000410000 */
[----:B------:R-:W-:Y:S02]  /*c550*/  FMUL.FTZ R37, R2, R37 ;  /* 0x0000002502257220 */ /* 0x000fe40000410000 */
        /* <DEDUP_REMOVED lines=25> */
[----:B------:R-:W2:Y:S03]  /*c6f0*/  MUFU.EX2 R194, R194 ;  /* 0x000000c200c27308 */ /* 0x000ea60000000800 */
[----:B------:R-:W-:Y:S02]  /*c700*/  FMUL.FTZ R13, R2, R153 ;  /* 0x00000099020d7220 */ /* 0x000fe40000410000 */
[C---:B------:R-:W-:Y:S02]  /*c710*/  FMUL.FTZ R54, R0.reuse, R54 ;  /* 0x0000003600367220 */ /* 0x040fe40000410000 */
[C---:B------:R-:W-:Y:S03]  /*c720*/  FMUL.FTZ R14, R0.reuse, R154 ;  /* 0x0000009a000e7220 */ /* 0x040fe60000410000 */
[----:B------:R-:W-:Y:S01]  /*c730*/  MUFU.EX2 R196, R196 ;  /* 0x000000c400c47308 */ /* 0x000fe20000000800 */
[C---:B------:R-:W-:Y:S02]  /*c740*/  FMUL.FTZ R15, R0.reuse, R155 ;  /* 0x0000009b000f7220 */ /* 0x040fe40000410000 */
[----:B------:R-:W3:Y:S01]  /*c750*/  LDSM.16.MT88.4 R152, [R224+0x10000] ;  /* 0x01000000e098783b */ /* 0x000ee20000004200 */
[----:B------:R-:W-:Y:S02]  /*c760*/  FMUL.FTZ R55, R0, R55 ;  /* 0x0000003700377220 */ /* 0x000fe40000410000 */
[C---:B------:R-:W-:Y:S02]  /*c770*/  FMUL.FTZ R56, R2.reuse, R56 ;  /* 0x0000003802387220 */ /* 0x040fe40000410000 */
[C---:B------:R-:W-:Y:S02]  /*c780*/  HMMA.16816.F32 R12, R160.reuse, R20, R12 ;  /* 0x00000014a00c723c */ /* 0x040fe4000000180c */
[----:B------:R-:W4:Y:S01]  /*c790*/  MUFU.EX2 R195, R195 ;  /* 0x000000c300c37308 */ /* 0x000f220000000800 */
[----:B------:R-:W-:Y:S02]  /*c7a0*/  FMUL.FTZ R57, R2, R57 ;  /* 0x0000003902397220 */ /* 0x000fe40000410000 */
[----:B------:R-:W-:Y:S02]  /*c7b0*/  FMUL.FTZ R58, R0, R58 ;  /* 0x0000003a003a7220 */ /* 0x000fe40000410000 */
[C---:B------:R-:W-:Y:S01]  /*c7c0*/  FMUL.FTZ R20, R2.reuse, R144 ;  /* 0x0000009002147220 */ /* 0x040fe20000410000 */
[C---:B------:R-:W-:Y:S04]  /*c7d0*/  HMMA.16816.F32 R16, R160.reuse, R22, R16 ;  /* 0x00000016a010723c */ /* 0x040fe80000001810 */
[----:B------:R-:W-:Y:S01]  /*c7e0*/  FMUL.FTZ R21, R2, R145 ;  /* 0x0000009102157220 */ /* 0x000fe20000410000 */
[----:B------:R-:W-:Y:S01]  /*c7f0*/  MUFU.EX2 R197, R197 ;  /* 0x000000c500c57308 */ /* 0x000fe20000000800 */
[C---:B------:R-:W-:Y:S02]  /*c800*/  FMUL.FTZ R59, R0.reuse, R59 ;  /* 0x0000003b003b7220 */ /* 0x040fe40000410000 */
[C---:B------:R-:W-:Y:S04]  /*c810*/  FMUL.FTZ R22, R0.reuse, R146 ;  /* 0x0000009200167220 */ /* 0x040fe80000410000 */
[----:B------:R-:W-:Y:S02]  /*c820*/  FMUL.FTZ R23, R0, R147 ;  /* 0x0000009300177220 */ /* 0x000fe40000410000 */
[----:B------:R-:W5:Y:S01]  /*c830*/  LDSM.16.MT88.4 R144, [R228+0x12000] ;  /* 0x01200000e490783b */ /* 0x000f620000004200 */
[C---:B------:R-:W-:Y:S01]  /*c840*/  FMUL.FTZ R60, R2.reuse, R60 ;  /* 0x0000003c023c7220 */ /* 0x040fe20000410000 */
[----:B------:R-:W1:Y:S01]  /*c850*/  MUFU.EX2 R198, R198 ;  /* 0x000000c600c67308 */ /* 0x000e620000000800 */
[----:B------:R-:W-:Y:S02]  /*c860*/  FMUL.FTZ R61, R2, R61 ;  /* 0x0000003d023d7220 */ /* 0x000fe40000410000 */
[C---:B------:R-:W-:Y:S03]  /*c870*/  HMMA.16816.F32 R20, R160.reuse, R28, R20 ;  /* 0x0000001ca014723c */ /* 0x040fe60000001814 */
[C---:B------:R-:W-:Y:S02]  /*c880*/  FMUL.FTZ R62, R0.reuse, R62 ;  /* 0x0000003e003e7220 */ /* 0x040fe40000410000 */
        /* <DEDUP_REMOVED lines=9> */
[----:B------:R-:W1:Y:S01]  /*c920*/  LDSM.16.MT88.4 R136, [R226+0x12000] ;  /* 0x01200000e288783b */ /* 0x000e620000004200 */
[----:B------:R-:W-:Y:S02]  /*c930*/  FMUL.FTZ R65, R2, R65 ;  /* 0x0000004102417220 */ /* 0x000fe40000410000 */
[C---:B------:R-:W-:Y:S02]  /*c940*/  FMUL.FTZ R66, R0.reuse, R66 ;  /* 0x0000004200427220 */ /* 0x040fe40000410000 */
[C---:B---3--:R-:W-:Y:S03]  /*c950*/  HMMA.16816.F32 R28, R160.reuse, R152, R28 ;  /* 0x00000098a01c723c */ /* 0x048fe6000000181c */
[----:B------:R-:W-:Y:S02]  /*c960*/  FMUL.FTZ R67, R0, R67 ;  /* 0x0000004300437220 */ /* 0x000fe40000410000 */
[C---:B------:R-:W-:Y:S02]  /*c970*/  FMUL.FTZ R68, R2.reuse, R68 ;  /* 0x0000004402447220 */ /* 0x040fe40000410000 */
[----:B------:R-:W-:Y:S01]  /*c980*/  FMUL.FTZ R69, R2, R69 ;  /* 0x0000004502457220 */ /* 0x000fe20000410000 */
[C---:B------:R-:W-:Y:S01]  /*c990*/  HMMA.16816.F32 R32, R160.reuse, R154, R32 ;  /* 0x0000009aa020723c */ /* 0x040fe20000001820 */
[----:B------:R-:W-:Y:S03]  /*c9a0*/  LDSM.16.MT88.4 R152, [R228+0x12800] ;  /* 0x01280000e498783b */ /* 0x000fe60000004200 */
[C---:B------:R-:W-:Y:S02]  /*c9b0*/  FMUL.FTZ R70, R0.reuse, R70 ;  /* 0x0000004600467220 */ /* 0x040fe40000410000 */
[----:B------:R-:W-:Y:S02]  /*c9c0*/  FMUL.FTZ R71, R0, R71 ;  /* 0x0000004700477220 */ /* 0x000fe40000410000 */
[C---:B-----5:R-:W-:Y:S04]  /*c9d0*/  HMMA.16816.F32 R36, R160.reuse, R144, R36 ;  /* 0x00000090a024723c */ /* 0x060fe80000001824 */
        /* <DEDUP_REMOVED lines=71> */
[C---:B------:R-:W-:Y:S04]  /*ce50*/  FMUL.FTZ R116, R2.reuse, R116 ;  /* 0x0000007402747220 */ /* 0x040fe80000410000 */
[----:B------:R-:W-:Y:S01]  /*ce60*/  FMUL.FTZ R117, R2, R117 ;  /* 0x0000007502757220 */ /* 0x000fe20000410000 */
        /* <DEDUP_REMOVED lines=25> */
[----:B------:R-:W3:Y:S01]  /*d000*/  MUFU.EX2 R206, R206 ;  /* 0x000000ce00ce7308 */ /* 0x000ee20000000800 */
[----:B------:R-:W-:Y:S02]  /*d010*/  FFMA.FTZ R205, R205, c[0x0][0x23c], -R187 ;  /* 0x00008f00cdcd7a23 */ /* 0x000fe400000108bb */
[--C-:B------:R-:W-:Y:S02]  /*d020*/  FFMA.FTZ R204, R204, c[0x0][0x23c], -R177.reuse ;  /* 0x00008f00cccc7a23 */ /* 0x100fe400000108b1 */
[----:B----4-:R-:W-:Y:S01]  /*d030*/  F2FP.PACK_AB R134, R195, R196 ;  /* 0x000000c4c386723e */ /* 0x010fe200000000ff */
[----:B------:R-:W-:Y:S01]  /*d040*/  FFMA.FTZ R203, R203, c[0x0][0x23c], -R177 ;  /* 0x00008f00cbcb7a23 */ /* 0x000fe200000108b1 */
[----:B------:R-:W-:Y:S03]  /*d050*/  F2FP.PACK_AB R135, R198, R197 ;  /* 0x000000c5c687723e */ /* 0x000fe600000000ff */
[--C-:B------:R-:W-:Y:S01]  /*d060*/  FFMA.FTZ R202, R202, c[0x0][0x23c], -R187.reuse ;  /* 0x00008f00caca7a23 */ /* 0x100fe200000108bb */
[----:B------:R-:W-:Y:S01]  /*d070*/  MUFU.EX2 R205, R205 ;  /* 0x000000cd00cd7308 */ /* 0x000fe20000000800 */
[----:B------:R-:W-:Y:S02]  /*d080*/  FFMA.FTZ R201, R201, c[0x0][0x23c], -R187 ;  /* 0x00008f00c9c97a23 */ /* 0x000fe400000108bb */
[C---:B-----5:R-:W-:Y:S05]  /*d090*/  HMMA.16816.F32 R4, R132.reuse, R140, R4 ;  /* 0x0000008c8404723c */ /* 0x060fea0000001804 */
[--C-:B------:R-:W-:Y:S02]  /*d0a0*/  FFMA.FTZ R200, R200, c[0x0][0x23c], -R177.reuse ;  /* 0x00008f00c8c87a23 */ /* 0x100fe400000108b1 */
[----:B------:R-:W-:Y:S01]  /*d0b0*/  FFMA.FTZ R199, R199, c[0x0][0x23c], -R177 ;  /* 0x00008f00c7c77a23 */ /* 0x000fe200000108b1 */
[C---:B------:R-:W-:Y:S01]  /*d0c0*/  HMMA.16816.F32 R8, R132.reuse, R142, R8 ;  /* 0x0000008e8408723c */ /* 0x040fe20000001808 */
[----:B------:R-:W4:Y:S01]  /*d0d0*/  LDSM.16.MT88.4 R140, [R226+0x14800] ;  /* 0x01480000e28c783b */ /* 0x000f220000004200 */
[----:B------:R-:W5:Y:S02]  /*d0e0*/  MUFU.EX2 R204, R204 ;  /* 0x000000cc00cc7308 */ /* 0x000f640000000800 */
[--C-:B------:R-:W-:Y:S02]  /*d0f0*/  FFMA.FTZ R189, R189, c[0x0][0x23c], -R187.reuse ;  /* 0x00008f00bdbd7a23 */ /* 0x100fe400000108bb */
[--C-:B------:R-:W-:Y:S02]  /*d100*/  FFMA.FTZ R190, R190, c[0x0][0x23c], -R187.reuse ;  /* 0x00008f00bebe7a23 */ /* 0x100fe400000108bb */
[C---:B-1----:R-:W-:Y:S04]  /*d110*/  HMMA.16816.F32 R12, R132.reuse, R136, R12 ;  /* 0x00000088840c723c */ /* 0x042fe8000000180c */
[----:B------:R-:W-:Y:S01]  /*d120*/  FFMA.FTZ R187, R176, c[0x0][0x23c], -R187 ;  /* 0x00008f00b0bb7a23 */ /* 0x000fe200000108bb */
[----:B------:R-:W1:Y:S01]  /*d130*/  MUFU.EX2 R203, R203 ;  /* 0x000000cb00cb7308 */ /* 0x000e620000000800 */
[--C-:B------:R-:W-:Y:S02]  /*d140*/  FFMA.FTZ R188, R188, c[0x0][0x23c], -R177.reuse ;  /* 0x00008f00bcbc7a23 */ /* 0x100fe400000108b1 */
[C---:B------:R-:W-:Y:S01]  /*d150*/  HMMA.16816.F32 R16, R132.reuse, R138, R16 ;  /* 0x0000008a8410723c */ /* 0x040fe20000001810 */
[----:B------:R-:W1:Y:S03]  /*d160*/  LDSM.16.MT88.4 R136, [R225+0x14800] ;  /* 0x01480000e188783b */ /* 0x000e660000004200 */
[--C-:B------:R-:W-:Y:S02]  /*d170*/  FFMA.FTZ R166, R166, c[0x0][0x23c], -R177.reuse ;  /* 0x00008f00a6a67a23 */ /* 0x100fe400000108b1 */
[----:B------:R-:W-:Y:S01]  /*d180*/  FFMA.FTZ R177, R165, c[0x0][0x23c], -R177 ;  /* 0x00008f00a5b17a23 */ /* 0x000fe200000108b1 */
[----:B------:R-:W-:Y:S01]  /*d190*/  MUFU.EX2 R202, R202 ;  /* 0x000000ca00ca7308 */ /* 0x000fe20000000800 */
[C---:B------:R-:W-:Y:S04]  /*d1a0*/  HMMA.16816.F32 R20, R132.reuse, R144, R20 ;  /* 0x000000908414723c */ /* 0x040fe80000001814 */
[----:B------:R-:W-:Y:S01]  /*d1b0*/  FFMA.FTZ R186, R2, R250, R186 ;  /* 0x000000fa02ba7223 */ /* 0x000fe200000100ba */
[----:B------:R-:W-:Y:S01]  /*d1c0*/  MOV R2, R164 ;  /* 0x000000a400027202 */ /* 0x000fe20000000f00 */
[----:B------:R-:W-:Y:S01]  /*d1d0*/  FFMA.FTZ R182, R0, R249, R182 ;  /* 0x000000f900b67223 */ /* 0x000fe200000100b6 */
[----:B------:R-:W-:Y:S01]  /*d1e0*/  MOV R0, R3 ;  /* 0x0000000300007202 */ /* 0x000fe20000000f00 */
[C---:B------:R-:W-:Y:S01]  /*d1f0*/  HMMA.16816.F32 R24, R132.reuse, R146, R24 ;  /* 0x000000928418723c */ /* 0x040fe20000001818 */
[----:B------:R-:W1:Y:S01]  /*d200*/  LDSM.16.MT88.4 R144, [R224+0x14800] ;  /* 0x01480000e090783b */ /* 0x000e620000004200 */
[----:B------:R2:W-:Y:S02]  /*d210*/  MUFU.EX2 R165, R177 ;  /* 0x000000b100a57308 */ /* 0x0005e40000000800 */
[----:B------:R-:W-:Y:S02]  /*d220*/  FADD.FTZ R186, R185, R186 ;  /* 0x000000bab9ba7221 */ /* 0x000fe40000010000 */
[----:B------:R-:W-:Y:S02]  /*d230*/  FADD.FTZ R182, R181, R182 ;  /* 0x000000b6b5b67221 */ /* 0x000fe40000010000 */
[C---:B------:R-:W-:Y:S04]  /*d240*/  HMMA.16816.F32 R28, R132.reuse, R148, R28 ;  /* 0x00000094841c723c */ /* 0x040fe8000000181c */
[----:B------:R-:W1:Y:S01]  /*d250*/  MUFU.EX2 R201, R201 ;  /* 0x000000c900c97308 */ /* 0x000e620000000800 */
[----:B------:R-:W-:Y:S02]  /*d260*/  FADD.FTZ R186, R184, R186 ;  /* 0x000000bab8ba7221 */ /* 0x000fe40000010000 */
[----:B------:R-:W-:Y:S01]  /*d270*/  FADD.FTZ R182, R180, R182 ;  /* 0x000000b6b4b67221 */ /* 0x000fe20000010000 */
[C---:B------:R-:W-:Y:S01]  /*d280*/  HMMA.16816.F32 R32, R132.reuse, R150, R32 ;  /* 0x000000968420723c */ /* 0x040fe20000001820 */
[----:B------:R-:W1:Y:S03]  /*d290*/  LDSM.16.MT88.4 R148, [R228+0x16800] ;  /* 0x01680000e494783b */ /* 0x000e660000004200 */
[----:B------:R-:W-:Y:S02]  /*d2a0*/  FADD.FTZ R183, R183, R186 ;  /* 0x000000bab7b77221 */ /* 0x000fe40000010000 */
        /* <DEDUP_REMOVED lines=12> */
[----:B------:R-:W1:Y:S01]  /*d370*/  MUFU.EX2 R189, R189 ;  /* 0x000000bd00bd7308 */ /* 0x000e620000000800 */
        /* <DEDUP_REMOVED lines=8> */
[----:B---3--:R-:W-:Y:S02]  /*d400*/  FADD.FTZ R195, R206, R195 ;  /* 0x000000c3cec37221 */ /* 0x008fe40000010000 */
[----:B-----5:R-:W-:Y:S01]  /*d410*/  FADD.FTZ R198, R204, R198 ;  /* 0x000000c6ccc67221 */ /* 0x020fe20000010000 */
[----:B------:R-:W3:Y:S01]  /*d420*/  MUFU.EX2 R188, R188 ;  /* 0x000000bc00bc7308 */ /* 0x000ee20000000800 */
[C---:B------:R-:W-:Y:S01]  /*d430*/  HMMA.16816.F32 R56, R132.reuse, R162, R56 ;  /* 0x000000a28438723c */ /* 0x040fe20000001838 */
[----:B------:R-:W-:Y:S07]  /*d440*/  LDSM.16.MT88.4 R160, [R225+0x13000] ;  /* 0x01300000e1a0783b */ /* 0x000fee0000004200 */
[C---:B------:R-:W-:Y:S01]  /*d450*/  HMMA.16816.F32 R60, R132.reuse, R168, R60 ;  /* 0x000000a8843c723c */ /* 0x040fe2000000183c */
[----:B------:R-:W-:Y:S07]  /*d460*/  MUFU.EX2 R187, R187 ;  /* 0x000000bb00bb7308 */ /* 0x000fee0000000800 */
[C---:B------:R-:W-:Y:S01]  /*d470*/  HMMA.16816.F32 R64, R132.reuse, R170, R64 ;  /* 0x000000aa8440723c */ /* 0x040fe20000001840 */
[----:B------:R-:W-:Y:S02]  /*d480*/  LDSM.16.MT88.4 R168, [R224+0x13000] ;  /* 0x01300000e0a8783b */ /* 0x000fe40000004200 */
[----:B------:R-:W5:Y:S05]  /*d490*/  MUFU.EX2 R166, R166 ;  /* 0x000000a600a67308 */ /* 0x000f6a0000000800 */
[C---:B------:R-:W-:Y:S08]  /*d4a0*/  HMMA.16816.F32 R68, R132.reuse, R172, R68 ;  /* 0x000000ac8444723c */ /* 0x040ff00000001844 */
[C---:B------:R-:W-:Y:S01]  /*d4b0*/  HMMA.16816.F32 R72, R132.reuse, R174, R72 ;  /* 0x000000ae8448723c */ /* 0x040fe20000001848 */
[----:B------:R-:W-:Y:S07]  /*d4c0*/  LDSM.16.MT88.4 R172, [R228+0x15000] ;  /* 0x01500000e4ac783b */ /* 0x000fee0000004200 */
        /* <DEDUP_REMOVED lines=18> */
[C---:B--2---:R-:W-:Y:S08]  /*d5f0*/  HMMA.16816.F32 R124, R132.reuse, R144, R124 ;  /* 0x00000090847c723c */ /* 0x044ff0000000187c */
[----:B------:R-:W-:Y:S01]  /*d600*/  HMMA.16816.F32 R128, R132, R146, R128 ;  /* 0x000000928480723c */ /* 0x000fe20000001880 */
[----:B------:R-:W2:Y:S06]  /*d610*/  LDSM.16.MT88.4 R144, [R228+0x13000] ;  /* 0x01300000e490783b */ /* 0x000eac0000004200 */
[C---:B------:R-:W-:Y:S01]  /*d620*/  F2FP.PACK_AB R132, R205.reuse, R206 ;  /* 0x000000cecd84723e */ /* 0x040fe200000000ff */
        /* <DEDUP_REMOVED lines=11> */
[----:B---3--:R-:W-:Y:S01]  /*d6e0*/  FADD.FTZ R199, R188, R199 ;  /* 0x000000c7bcc77221 */ /* 0x008fe20000010000 */
[C---:B------:R-:W-:Y:S01]  /*d6f0*/  HMMA.16816.F32 R8, R132.reuse, R142, R8 ;  /* 0x0000008e8408723c */ /* 0x040fe20000001808 */
[----:B------:R-:W3:Y:S03]  /*d700*/  LDSM.16.MT88.4 R140, [R226+0x15000] ;  /* 0x01500000e28c783b */ /* 0x000ee60000004200 */
[----:B------:R-:W-:Y:S02]  /*d710*/  FADD.FTZ R201, R190, R201 ;  /* 0x000000c9bec97221 */ /* 0x000fe40000010000 */
[----:B------:R-:W-:Y:S02]  /*d720*/  FADD.FTZ R199, R207, R199 ;  /* 0x000000c7cfc77221 */ /* 0x000fe40000010000 */
[C---:B-1----:R-:W-:Y:S04]  /*d730*/  HMMA.16816.F32 R12, R132.reuse, R136, R12 ;  /* 0x00000088840c723c */ /* 0x042fe8000000180c */
[----:B------:R-:W-:Y:S02]  /*d740*/  FADD.FTZ R201, R239, R201 ;  /* 0x000000c9efc97221 */ /* 0x000fe40000010000 */
[----:B-----5:R-:W-:Y:S02]  /*d750*/  FADD.FTZ R199, R166, R199 ;  /* 0x000000c7a6c77221 */ /* 0x020fe40000010000 */
[C---:B------:R-:W-:Y:S01]  /*d760*/  HMMA.16816.F32 R16, R132.reuse, R138, R16 ;  /* 0x0000008a8410723c */ /* 0x040fe20000001810 */
[----:B------:R-:W1:Y:S03]  /*d770*/  LDSM.16.MT88.4 R136, [R225+0x15000] ;  /* 0x01500000e188783b */ /* 0x000e660000004200 */
[----:B------:R-:W-:Y:S02]  /*d780*/  FADD.FTZ R250, R187, R201 ;  /* 0x000000c9bbfa7221 */ /* 0x000fe40000010000 */
[----:B------:R-:W-:Y:S02]  /*d790*/  FADD.FTZ R249, R165, R199 ;  /* 0x000000c7a5f97221 */ /* 0x000fe40000010000 */
        /* <DEDUP_REMOVED lines=16> */
[----:B------:R-:W-:Y:S03]  /*d8a0*/  F2FP.PACK_AB R169, R207, R188 ;  /* 0x000000bccfa9723e */ /* 0x000fe600000000ff */
[----:B------:R-:W-:Y:S01]  /*d8b0*/  F2FP.PACK_AB R170, R187, R239 ;  /* 0x000000efbbaa723e */ /* 0x000fe200000000ff */
[C---:B------:R-:W-:Y:S04]  /*d8c0*/  HMMA.16816.F32 R68, R132.reuse, R172, R68 ;  /* 0x000000ac8444723c */ /* 0x040fe80000001844 */
[----:B------:R-:W-:Y:S04]  /*d8d0*/  F2FP.PACK_AB R171, R165, R166 ;  /* 0x000000a6a5ab723e */ /* 0x000fe800000000ff */
[C---:B------:R-:W-:Y:S01]  /*d8e0*/  HMMA.16816.F32 R72, R132.reuse, R174, R72 ;  /* 0x000000ae8448723c */ /* 0x040fe20000001848 */
[----:B------:R-:W-:Y:S07]  /*d8f0*/  LDSM.16.MT88.4 R172, [R224+0x11800] ;  /* 0x01180000e0ac783b */ /* 0x000fee0000004200 */
        /* <DEDUP_REMOVED lines=16> */
[C---:B------:R-:W-:Y:S08]  /*da00*/  HMMA.16816.F32 R120, R132.reuse, R138, R120 ;  /* 0x0000008a8478723c */ /* 0x040ff00000001878 */
[C---:B--2---:R-:W-:Y:S08]  /*da10*/  HMMA.16816.F32 R124, R132.reuse, R144, R124 ;  /* 0x00000090847c723c */ /* 0x044ff0000000187c */
[----:B------:R-:W-:Y:S08]  /*da20*/  HMMA.16816.F32 R128, R132, R146, R128 ;  /* 0x000000928480723c */ /* 0x000ff00000001880 */
[C---:B------:R-:W-:Y:S01]  /*da30*/  HMMA.16816.F32 R160, R168.reuse, R156, R4 ;  /* 0x0000009ca8a0723c */ /* 0x040fe20000001804 */
[----:B------:R-:W1:Y:S07]  /*da40*/  LDSM.16.MT88.4 R4, [R228+0x13800] ;  /* 0x01380000e404783b */ /* 0x000e6e0000004200 */
[C---:B------:R-:W-:Y:S01]  /*da50*/  HMMA.16816.F32 R156, R168.reuse, R158, R8 ;  /* 0x0000009ea89c723c */ /* 0x040fe20000001808 */
[----:B------:R-:W2:Y:S07]  /*da60*/  LDSM.16.MT88.4 R8, [R226+0x13800] ;  /* 0x01380000e208783b */ /* 0x000eae0000004200 */
[C---:B----4-:R-:W-:Y:S01]  /*da70*/  HMMA.16816.F32 R152, R168.reuse, R148, R12 ;  /* 0x00000094a898723c */ /* 0x050fe2000000180c */
[----:B------:R-:W4:Y:S07]  /*da80*/  LDSM.16.MT88.4 R12, [R225+0x13800] ;  /* 0x01380000e10c783b */ /* 0x000f2e0000004200 */
[C---:B------:R-:W-:Y:S01]  /*da90*/  HMMA.16816.F32 R148, R168.reuse, R150, R16 ;  /* 0x00000096a894723c */ /* 0x040fe20000001810 */
[----:B------:R-:W5:Y:S07]  /*daa0*/  LDSM.16.MT88.4 R16, [R224+0x13800] ;  /* 0x01380000e010783b */ /* 0x000f6e0000004200 */
[C---:B---3--:R-:W-:Y:S01]  /*dab0*/  HMMA.16816.F32 R144, R168.reuse, R140, R20 ;  /* 0x0000008ca890723c */ /* 0x048fe20000001814 */
[----:B------:R-:W3:Y:S07]  /*dac0*/  LDSM.16.MT88.4 R20, [R228+0x15800] ;  /* 0x01580000e414783b */ /* 0x000eee0000004200 */
[C---:B------:R-:W-:Y:S01]  /*dad0*/  HMMA.16816.F32 R140, R168.reuse, R142, R24 ;  /* 0x0000008ea88c723c */ /* 0x040fe20000001818 */
[----:B------:R-:W3:Y:S07]  /*dae0*/  LDSM.16.MT88.4 R24, [R226+0x15800] ;  /* 0x01580000e218783b */ /* 0x000eee0000004200 */
[C---:B------:R-:W-:Y:S01]  /*daf0*/  HMMA.16816.F32 R136, R168.reuse, R172, R28 ;  /* 0x000000aca888723c */ /* 0x040fe2000000181c */
[----:B------:R-:W3:Y:S07]  /*db00*/  LDSM.16.MT88.4 R28, [R225+0x15800] ;  /* 0x01580000e11c783b */ /* 0x000eee0000004200 */
        /* <DEDUP_REMOVED lines=11> */
[C---:B-----5:R-:W-:Y:S08]  /*dbc0*/  HMMA.16816.F32 R60, R168.reuse, R16, R60 ;  /* 0x00000010a83c723c */ /* 0x060ff0000000183c */
[C---:B------:R-:W-:Y:S08]  /*dbd0*/  HMMA.16816.F32 R64, R168.reuse, R18, R64 ;  /* 0x00000012a840723c */ /* 0x040ff00000001840 */
        /* <DEDUP_REMOVED lines=14> */
[C---:B----4-:R-:W-:Y:S08]  /*dcc0*/  HMMA.16816.F32 R124, R168.reuse, R12, R124 ;  /* 0x0000000ca87c723c */ /* 0x050ff0000000187c */
[----:B------:R-:W-:Y:S01]  /*dcd0*/  HMMA.16816.F32 R128, R168, R14, R128 ;  /* 0x0000000ea880723c */ /* 0x000fe20000001880 */
[----:B------:R-:W-:-:S07]  /*dce0*/  @P0 BRA `(.L_x_3586) ;  /* 0xffffc4c000000947 */ /* 0x000fce000383ffff */
.L_x_3582:
        /* <DEDUP_REMOVED lines=12> */
[CC--:B------:R-:W-:Y:S01]  /*ddb0*/  LEA.HI R9, R8.reuse, R0.reuse, RZ, 0x2 ;  /* 0x0000000008097211 */ /* 0x0c0fe200078f10ff */
[----:B--2---:R-:W-:Y:S01]  /*ddc0*/  FADD.FTZ R2, R249, R2 ;  /* 0x00000002f9027221 */ /* 0x004fe20000010000 */
[----:B------:R-:W-:Y:S02]  /*ddd0*/  LEA.HI R8, R8, R0, RZ, 0x5 ;  /* 0x0000000008087211 */ /* 0x000fe400078f28ff */
[--C-:B------:R-:W-:Y:S01]  /*dde0*/  SHF.R.S32.HI R10, RZ, 0x2, R9.reuse ;  /* 0x00000002ff0a7819 */ /* 0x100fe20000011409 */
        /* <DEDUP_REMOVED lines=9> */
[----:B------:R-:W2:Y:S01]  /*de80*/  @P3 MUFU.RCP R6, R2 ;  /* 0x0000000200063308 */ /* 0x000ea20000001000 */
[----:B------:R-:W-:-:S02]  /*de90*/  LOP3.LUT R16, R5, 0x1, RZ, 0xc0, !PT ;  /* 0x0000000105107812 */ /* 0x000fc400078ec0ff */
[C---:B------:R-:W-:Y:S02]  /*dea0*/  SHF.L.U32 R18, R5.reuse, 0x6, RZ ;  /* 0x0000000605127819 */ /* 0x040fe400000006ff */
[----:B------:R-:W-:Y:S02]  /*deb0*/  ISETP.NE.U32.AND P0, PT, R16, 0x1, PT ;  /* 0x000000011000780c */ /* 0x000fe40003f05070 */
[----:B------:R-:W-:Y:S01]  /*dec0*/  IADD3 R14, -R14, R0, RZ ;  /* 0x000000000e0e7210 */ /* 0x000fe20007ffe1ff */
[----:B------:R-:W3:Y:S01]  /*ded0*/  @P4 MUFU.RCP R7, R4 ;  /* 0x0000000400074308 */ /* 0x000ee20000001000 */
[----:B------:R-:W-:Y:S02]  /*dee0*/  LOP3.LUT R18, R18, 0x1c0, RZ, 0xc0, !PT ;  /* 0x000001c012127812 */ /* 0x000fe400078ec0ff */
[----:B------:R-:W-:Y:S02]  /*def0*/  R2P PR, R5, 0x6 ;  /* 0x0000000605007804 */ /* 0x000fe40000000000 */
[----:B------:R-:W-:Y:S01]  /*df00*/  LEA.HI R18, R18, R18, RZ, 0x1d ;  /* 0x0000001212127211 */ /* 0x000fe200078fe8ff */
[----:B--2---:R-:W-:-:S02]  /*df10*/  FMUL.FTZ R163, R6, R163 ;  /* 0x000000a306a37220 */ /* 0x004fc40000410000 */
[----:B------:R-:W2:Y:S01]  /*df20*/  @P4 MUFU.LG2 R4, R4 ;  /* 0x0000000400044308 */ /* 0x000ea20000000c00 */
[C---:B------:R-:W-:Y:S02]  /*df30*/  FMUL.FTZ R162, R6.reuse, R162 ;  /* 0x000000a206a27220 */ /* 0x040fe40000410000 */
[C---:B------:R-:W-:Y:S02]  /*df40*/  FMUL.FTZ R159, R6.reuse, R159 ;  /* 0x0000009f069f7220 */ /* 0x040fe40000410000 */
[C---:B------:R-:W-:Y:S01]  /*df50*/  FMUL.FTZ R158, R6.reuse, R158 ;  /* 0x0000009e069e7220 */ /* 0x040fe20000410000 */
[----:B-1----:R-:W-:Y:S01]  /*df60*/  SHF.R.S32.HI R11, RZ, 0x1f, R10 ;  /* 0x0000001fff0b7819 */ /* 0x002fe2000001140a */
[C---:B---3--:R-:W-:Y:S01]  /*df70*/  FMUL.FTZ R160, R7.reuse, R160 ;  /* 0x000000a007a07220 */ /* 0x048fe20000410000 */
[----:B------:R-:W1:Y:S01]  /*df80*/  @P3 MUFU.LG2 R2, R2 ;  /* 0x0000000200023308 */ /* 0x000e620000000c00 */
[----:B------:R-:W-:Y:S01]  /*df90*/  FMUL.FTZ R161, R7, R161 ;  /* 0x000000a107a17220 */ /* 0x000fe20000410000 */
[----:B------:R-:W-:Y:S01]  /*dfa0*/  LEA.HI R13, R11, R10, RZ, 0x4 ;  /* 0x0000000a0b0d7211 */ /* 0x000fe200078f20ff */
        /* <DEDUP_REMOVED lines=10> */
[C---:B------:R-:W-:Y:S01]  /*e050*/  FMUL.FTZ R154, R6.reuse, R154 ;  /* 0x0000009a069a7220 */ /* 0x040fe20000410000 */
[----:B------:R-:W-:Y:S01]  /*e060*/  LEA.HI R17, R9, R9, RZ, 0x1 ;  /* 0x0000000909117211 */ /* 0x000fe200078f08ff */
[C---:B------:R-:W-:Y:S01]  /*e070*/  FMUL.FTZ R148, R7.reuse, R148 ;  /* 0x0000009407947220 */ /* 0x040fe20000410000 */
[----:B------:R-:W-:Y:S01]  /*e080*/  SHF.R.S32.HI R13, RZ, 0x5, R8 ;  /* 0x00000005ff0d7819 */ /* 0x000fe20000011408 */
[----:B------:R-:W-:Y:S01]  /*e090*/  FMUL.FTZ R149, R7, R149 ;  /* 0x0000009507957220 */ /* 0x000fe20000410000 */
[----:B------:R-:W-:Y:S01]  /*e0a0*/  LOP3.LUT R15, R15, 0x1c0, RZ, 0xc0, !PT ;  /* 0x000001c00f0f7812 */ /* 0x000fe200078ec0ff */
[C---:B------:R-:W-:Y:S01]  /*e0b0*/  FMUL.FTZ R151, R6.reuse, R151 ;  /* 0x0000009706977220 */ /* 0x040fe20000410000 */
[----:B------:R-:W-:Y:S01]  /*e0c0*/  SHF.L.U32 R16, R17, 0x2, RZ ;  /* 0x0000000211107819 */ /* 0x000fe200000006ff */
[C---:B------:R-:W-:Y:S01]  /*e0d0*/  FMUL.FTZ R150, R6.reuse, R150 ;  /* 0x0000009606967220 */ /* 0x040fe20000410000 */
[----:B------:R-:W-:Y:S01]  /*e0e0*/  LEA R14, R13, R14, 0x9 ;  /* 0x0000000e0d0e7211 */ /* 0x000fe200078e48ff */
[----:B------:R-:W-:Y:S01]  /*e0f0*/  FMUL.FTZ R144, R7, R144 ;  /* 0x0000009007907220 */ /* 0x000fe20000410000 */
[----:B------:R-:W-:Y:S01]  /*e100*/  LOP3.LUT R16, R15, 0x38, R16, 0xf8, !PT ;  /* 0x000000380f107812 */ /* 0x000fe200078ef810 */
[----:B------:R-:W-:Y:S01]  /*e110*/  FMUL.FTZ R145, R7, R145 ;  /* 0x0000009107917220 */ /* 0x000fe20000410000 */
[----:B------:R-:W-:Y:S01]  /*e120*/  SHF.R.U32.HI R15, RZ, 0x3, R15 ;  /* 0x00000003ff0f7819 */ /* 0x000fe2000001160f */
[C---:B------:R-:W-:Y:S01]  /*e130*/  FMUL.FTZ R147, R6.reuse, R147 ;  /* 0x0000009306937220 */ /* 0x040fe20000410000 */
[----:B------:R-:W-:Y:S01]  /*e140*/  LOP3.LUT R17, R17, 0xffffffe, RZ, 0xc0, !PT ;  /* 0x0ffffffe11117812 */ /* 0x000fe200078ec0ff */
[----:B------:R-:W-:Y:S01]  /*e150*/  FMUL.FTZ R146, R6, R146 ;  /* 0x0000009206927220 */ /* 0x000fe20000410000 */
[----:B------:R-:W-:Y:S01]  /*e160*/  LEA R14, R14, R18, 0x1 ;  /* 0x000000120e0e7211 */ /* 0x000fe200078e08ff */
[C---:B------:R-:W-:Y:S01]  /*e170*/  FMUL.FTZ R140, R7.reuse, R140 ;  /* 0x0000008c078c7220 */ /* 0x040fe20000410000 */
[----:B------:R-:W-:Y:S01]  /*e180*/  LOP3.LUT R15, R16, R15, RZ, 0x3c, !PT ;  /* 0x0000000f100f7212 */ /* 0x000fe200078e3cff */
[----:B------:R-:W-:Y:S01]  /*e190*/  FMUL.FTZ R141, R7, R141 ;  /* 0x0000008d078d7220 */ /* 0x000fe20000410000 */
[----:B------:R-:W-:Y:S01]  /*e1a0*/  IADD3 R17, R9, -R17, RZ ;  /* 0x8000001109117210 */ /* 0x000fe20007ffe0ff */
[C---:B------:R-:W-:Y:S01]  /*e1b0*/  FMUL.FTZ R143, R6.reuse, R143 ;  /* 0x0000008f068f7220 */ /* 0x040fe20000410000 */
[----:B------:R-:W-:Y:S01]  /*e1c0*/  STS.64 [R14.X4], R160 ;  /* 0x000000a00e007388 */ /* 0x000fe20000004a00 */
[C---:B------:R-:W-:Y:S01]  /*e1d0*/  FMUL.FTZ R142, R6.reuse, R142 ;  /* 0x0000008e068e7220 */ /* 0x040fe20000410000 */
[----:B------:R-:W-:Y:S01]  /*e1e0*/  LEA R5, R17, R15, 0x2 ;  /* 0x0000000f11057211 */ /* 0x000fe200078e10ff */
[C---:B------:R-:W-:Y:S01]  /*e1f0*/  FMUL.FTZ R136, R7.reuse, R136 ;  /* 0x0000008807887220 */ /* 0x040fe20000410000 */
[----:B------:R-:W-:Y:S01]  /*e200*/  MOV R15, 0x80 ;  /* 0x00000080000f7802 */ /* 0x000fe20000000f00 */
[----:B------:R-:W-:Y:S01]  /*e210*/  FMUL.FTZ R137, R7, R137 ;  /* 0x0000008907897220 */ /* 0x000fe20000410000 */
[----:B------:R-:W-:Y:S01]  /*e220*/  STS.64 [R14.X4+0x800], R162 ;  /* 0x000800a20e007388 */ /* 0x000fe20000004a00 */
[C---:B------:R-:W-:Y:S01]  /*e230*/  FMUL.FTZ R139, R6.reuse, R139 ;  /* 0x0000008b068b7220 */ /* 0x040fe20000410000 */
[----:B------:R-:W-:Y:S01]  /*e240*/  SEL R15, R15, 0xffffff80, !P2 ;  /* 0xffffff800f0f7807 */ /* 0x000fe20005000000 */
[----:B------:R-:W-:Y:S01]  /*e250*/  FMUL.FTZ R138, R6, R138 ;  /* 0x0000008a068a7220 */ /* 0x000fe20000410000 */
[----:B------:R-:W-:Y:S01]  /*e260*/  LOP3.LUT R8, R8, 0xffffffe0, RZ, 0xc0, !PT ;  /* 0xffffffe008087812 */ /* 0x000fe200078ec0ff */
[----:B------:R-:W-:Y:S01]  /*e270*/  FMUL.FTZ R132, R7, R132 ;  /* 0x0000008407847220 */ /* 0x000fe20000410000 */
[----:B------:R-:W-:Y:S01]  /*e280*/  LOP3.LUT R11, R11, 0xffffffe0, RZ, 0xc0, !PT ;  /* 0xffffffe00b0b7812 */ /* 0x000fe200078ec0ff */
        /* <DEDUP_REMOVED lines=11> */
[C---:B------:R-:W-:Y:S01]  /*e340*/  FMUL.FTZ R40, R7.reuse, R40 ;  /* 0x0000002807287220 */ /* 0x040fe20000410000 */
[----:B------:R-:W-:Y:S01]  /*e350*/  SHF.R.S32.HI R0, RZ, 0x2, R0 ;  /* 0x00000002ff007819 */ /* 0x000fe20000011400 */
        /* <DEDUP_REMOVED lines=99> */
[-C--:B------:R-:W-:Y:S01]  /*e990*/  IADD3 R7, R7, R16.reuse, RZ ;  /* 0x0000001007077210 */ /* 0x080fe20007ffe0ff */
[----:B------:R-:W-:Y:S01]  /*e9a0*/  STS.64 [R16], R156 ;  /* 0x0000009c10007388 */ /* 0x000fe20000000a00 */
[-C--:B------:R-:W-:Y:S02]  /*e9b0*/  IADD3 R6, R6, R15.reuse, RZ ;  /* 0x0000000f06067210 */ /* 0x080fe40007ffe0ff */
        /* <DEDUP_REMOVED lines=64> */
[----:B------:R-:W-:Y:S04]  /*edc0*/  STS.64 [R19+0xc800], R126 ;  /* 0x00c8007e13007388 */ /* 0x000fe80000000a00 */
[----:B------:R-:W-:Y:S04]  /*edd0*/  STS.64 [R15+0xc000], R128 ;  /* 0x00c000800f007388 */ /* 0x000fe80000000a00 */
[----:B------:R-:W-:Y:S04]  /*ede0*/  STS.64 [R15+0xc800], R130 ;  /* 0x00c800820f007388 */ /* 0x000fe80000000a00 */
[----:B------:R-:W-:Y:S06]  /*edf0*/  BAR.SYNC.DEFER_BLOCKING 0x0 ;  /* 0x0000000000007b1d */ /* 0x000fec0000010000 */
[----:B-1----:R-:W1:Y:S04]  /*ee00*/  S2R R7, SR_CTAID.Z ;  /* 0x0000000000077919 */ /* 0x002e680000002700 */
[----:B--2---:R-:W2:Y:S04]  /*ee10*/  S2R R6, SR_CTAID.Y ;  /* 0x0000000000067919 */ /* 0x004ea80000002600 */
[----:B------:R-:W3:Y:S04]  /*ee20*/  S2R R14, SR_CTAID.X ;  /* 0x00000000000e7919 */ /* 0x000ee80000002500 */
[----:B------:R-:W4:Y:S04]  /*ee30*/  LDS.128 R136, [R5.X4] ;  /* 0x0000000005887984 */ /* 0x000f280000004c00 */
[----:B------:R-:W1:Y:S04]  /*ee40*/  LDS.128 R132, [R5.X4+0x800] ;  /* 0x0008000005847984 */ /* 0x000e680000004c00 */
[----:B------:R-:W1:Y:S01]  /*ee50*/  LDS.128 R128, [R5.X4+0x1000] ;  /* 0x0010000005807984 */ /* 0x000e620000004c00 */
[----:B--2---:R-:W-:-:S03]  /*ee60*/  IMAD R6, R6, c[0x0][0x210], R242 ;  /* 0x0000840006067a24 */ /* 0x004fc600078e02f2 */
[----:B------:R-:W2:Y:S01]  /*ee70*/  LDS.128 R124, [R5.X4+0x1800] ;  /* 0x00180000057c7984 */ /* 0x000ea20000004c00 */
[----:B---3--:R-:W-:-:S03]  /*ee80*/  SHF.L.U32 R14, R14, 0x6, RZ ;  /* 0x000000060e0e7819 */ /* 0x008fc600000006ff */
        /* <DEDUP_REMOVED lines=25> */
[----:B------:R-:W2:Y:S04]  /*f020*/  LDS.128 R20, [R5.X4+0xe800] ;  /* 0x00e8000005147984 */ /* 0x000ea80000004c00 */
[----:B------:R-:W2:Y:S04]  /*f030*/  LDS.128 R16, [R5.X4+0xf000] ;  /* 0x00f0000005107984 */ /* 0x000ea80000004c00 */
[----:B------:R5:W2:Y:S02]  /*f040*/  LDS.128 R140, [R5.X4+0xf800] ;  /* 0x00f80000058c7984 */ /* 0x000aa40000004c00 */
[----:B-----5:R-:W-:-:S05]  /*f050*/  IADD3 R5, -R242, RZ, RZ ;  /* 0x000000fff2057210 */ /* 0x020fca0007ffe1ff */
[----:B-1----:R-:W-:Y:S01]  /*f060*/  IMAD R5, R5, c[0x0][0x1c0], R7 ;  /* 0x0000700005057a24 */ /* 0x002fe200078e0207 */
[----:B------:R-:W-:-:S03]  /*f070*/  SHF.R.S32.HI R7, RZ, 0x1f, R13 ;  /* 0x0000001fff077819 */ /* 0x000fc6000001140d */
[----:B------:R-:W-:Y:S01]  /*f080*/  IMAD R5, R6, c[0x0][0x1c0], R5 ;  /* 0x0000700006057a24 */ /* 0x000fe200078e0205 */
[----:B------:R-:W-:Y:S02]  /*f090*/  LEA.HI R7, R7, R13, RZ, 0x2 ;  /* 0x0000000d07077211 */ /* 0x000fe400078f10ff */
[----:B------:R-:W-:Y:S01]  /*f0a0*/  MOV R6, 0xff800000 ;  /* 0xff80000000067802 */ /* 0x000fe20000000f00 */
[----:B------:R-:W-:Y:S01]  /*f0b0*/  IMAD R5, R5, c[0x0][0x214], R14 ;  /* 0x0000850005057a24 */ /* 0x000fe200078e020e */
[----:B------:R-:W-:Y:S01]  /*f0c0*/  LOP3.LUT R7, R7, 0xffffffc, RZ, 0xc0, !PT ;  /* 0x0ffffffc07077812 */ /* 0x000fe200078ec0ff */
[----:B------:R-:W-:-:S03]  /*f0d0*/  @P4 FFMA.FTZ R6, R164, c[0x0][0x238], R4 ;  /* 0x00008e00a4064a23 */ /* 0x000fc60000010004 */
[----:B------:R-:W-:-:S04]  /*f0e0*/  IADD3 R7, R13, -R7, RZ ;  /* 0x800000070d077210 */ /* 0x000fc80007ffe0ff */
[----:B------:R-:W-:Y:S01]  /*f0f0*/  LEA R7, R7, R0, 0x4 ;  /* 0x0000000007077211 */ /* 0x000fe200078e20ff */
[----:B------:R-:W-:Y:S05]  /*f100*/  @P0 BRA `(.L_x_3588) ;  /* 0x000000a000000947 */ /* 0x000fea0003800000 */
[----:B--234-:R-:W-:Y:S02]  /*f110*/  IADD3 R3, R7, 0x8, RZ ;  /* 0x0000000807037810 */ /* 0x01cfe40007ffe0ff */
[----:B------:R-:W-:Y:S02]  /*f120*/  SHF.R.S32.HI R2, RZ, 0x1f, R7 ;  /* 0x0000001fff027819 */ /* 0x000fe40000011407 */
[----:B------:R-:W-:Y:S02]  /*f130*/  IADD3 R0, P0, R5, R7, RZ ;  /* 0x0000000705007210 */ /* 0x000fe40007f1e0ff */
[-C--:B------:R-:W-:Y:S02]  /*f140*/  ISETP.GE.AND P2, PT, R7, R235.reuse, PT ;  /* 0x000000eb0700720c */ /* 0x080fe40003f46270 */
[----:B------:R-:W-:Y:S02]  /*f150*/  ISETP.GE.AND P1, PT, R3, R235, PT ;  /* 0x000000eb0300720c */ /* 0x000fe40003f26270 */
[----:B------:R-:W-:-:S02]  /*f160*/  LEA.HI.X.SX32 R2, R5, R2, 0x1, P0 ;  /* 0x0000000205027211 */ /* 0x000fc400000f0eff */
[----:B------:R-:W-:-:S04]  /*f170*/  LEA R10, P0, R0, c[0x0][0x208], 0x2 ;  /* 0x00008200000a7a11 */ /* 0x000fc800078010ff */
[----:B------:R-:W-:-:S05]  /*f180*/  LEA.HI.X R11, R0, c[0x0][0x20c], R2, 0x2, P0 ;  /* 0x00008300000b7a11 */ /* 0x000fca00000f1402 */
[----:B------:R1:W-:Y:S04]  /*f190*/  @!P2 STG.E [R10.64], R6 ;  /* 0x000000060a00a986 */ /* 0x0003e8000c10190a */
[----:B------:R1:W-:Y:S02]  /*f1a0*/  @!P1 STG.E [R10.64+0x20], R8 ;  /* 0x000020080a009986 */ /* 0x0003e4000c10190a */
.L_x_3588:
[----:B--234-:R-:W-:Y:S05]  /*f1b0*/  BSYNC B0 ;  /* 0x0000000000007941 */ /* 0x01cfea0003800000 */
.L_x_3587:
[----:B-1----:R-:W-:Y:S01]  /*f1c0*/  IMAD.SHL.U32 R6, R9, 0x4, RZ ;  /* 0x0000000409067824 */ /* 0x002fe200078e00ff */
[C---:B------:R-:W-:Y:S01]  /*f1d0*/  IADD3 R0, R12.reuse, 0x10, RZ ;  /* 0x000000100c007810 */ /* 0x040fe20007ffe0ff */
[----:B------:R-:W-:Y:S01]  /*f1e0*/  IMAD R5, R5, c[0x0][0x22c], RZ ;  /* 0x00008b0005057a24 */ /* 0x000fe200078e02ff */
[----:B------:R-:W-:Y:S02]  /*f1f0*/  IADD3 R2, R12, 0x8, RZ ;  /* 0x000000080c027810 */ /* 0x000fe40007ffe0ff */
[----:B------:R-:W-:Y:S02]  /*f200*/  SHF.R.S32.HI R7, RZ, 0x1f, R6 ;  /* 0x0000001fff077819 */ /* 0x000fe40000011406 */
[----:B------:R-:W-:-:S02]  /*f210*/  ISETP.GE.AND P4, PT, R0, R235, PT ;  /* 0x000000eb0000720c */ /* 0x000fc40003f86270 */
[C---:B------:R-:W-:Y:S01]  /*f220*/  IADD3 R0, R12.reuse, 0x30, RZ ;  /* 0x000000300c007810 */ /* 0x040fe20007ffe0ff */
[----:B------:R-:W-:Y:S01]  /*f230*/  IMAD.WIDE R6, R12, 0x100, R6 ;  /* 0x000001000c067825 */ /* 0x000fe200078e0206 */
[-C--:B------:R-:W-:Y:S02]  /*f240*/  ISETP.GE.AND P5, PT, R2, R235.reuse, PT ;  /* 0x000000eb0200720c */ /* 0x080fe40003fa6270 */
[C---:B------:R-:W-:Y:S02]  /*f250*/  ISETP.GE.AND P6, PT, R12.reuse, R235, PT ;  /* 0x000000eb0c00720c */ /* 0x040fe40003fc6270 */
[C---:B------:R-:W-:Y:S02]  /*f260*/  IADD3 R3, P0, R5.reuse, R6, RZ ;  /* 0x0000000605037210 */ /* 0x040fe40007f1e0ff */
[----:B------:R-:W-:Y:S02]  /*f270*/  IADD3 R4, R12, 0x18, RZ ;  /* 0x000000180c047810 */ /* 0x000fe40007ffe0ff */
[----:B------:R-:W-:-:S02]  /*f280*/  LEA.HI.X.SX32 R5, R5, R7, 0x1, P0 ;  /* 0x0000000705057211 */ /* 0x000fc400000f0eff */
[C---:B------:R-:W-:Y:S02]  /*f290*/  LEA R6, P0, R3.reuse, c[0x0][0x1d8], 0x2 ;  /* 0x0000760003067a11 */ /* 0x040fe400078010ff */
[----:B------:R-:W-:Y:S02]  /*f2a0*/  IADD3 R2, R12, 0x28, RZ ;  /* 0x000000280c027810 */ /* 0x000fe40007ffe0ff */
[----:B------:R-:W-:Y:S02]  /*f2b0*/  LEA.HI.X R7, R3, c[0x0][0x1dc], R5, 0x2, P0 ;  /* 0x0000770003077a11 */ /* 0x000fe400000f1405 */
[----:B------:R-:W-:Y:S02]  /*f2c0*/  ISETP.GE.AND P0, PT, R0, R235, PT ;  /* 0x000000eb0000720c */ /* 0x000fe40003f06270 */
[C---:B------:R-:W-:Y:S01]  /*f2d0*/  IADD3 R3, R12.reuse, 0x20, RZ ;  /* 0x000000200c037810 */ /* 0x040fe20007ffe0ff */
[----:B------:R1:W-:Y:S01]  /*f2e0*/  @!P6 STG.E.128 [R6.64+0x100], R104 ;  /* 0x000100680600e986 */ /* 0x0003e2000c101d0a */
        /* <DEDUP_REMOVED lines=39> */
.L_x_3589:
        /* <DEDUP_REMOVED lines=10> */
.L_x_4846:


//--------------------- .text._ZN5flash24flash_fwd_splitkv_kernelI23Flash_fwd_kernel_traitsILi256ELi64ELi64ELi4ELb0ELb0EN7cutlass6half_tE19Flash_kernel_traitsILi256ELi64ELi64ELi4ES3_EELb1ELb0ELb1ELb0ELb0ELb0ELb1ELb0EEEvNS_16Flash_fwd_paramsE --------------------------
	.section	.text._ZN5flash24flash_fwd_splitkv_kernelI23Flash_fwd_kernel_traitsILi256ELi64ELi64ELi4ELb0ELb0EN7cutlass6half_tE19Flash_kernel_traitsILi256ELi64ELi64ELi4ES3_EELb1ELb0ELb1ELb0ELb0ELb0ELb1ELb0EEEvNS_16Flash_fwd_paramsE,"ax",@progbits
	.sectioninfo	@"SHI_REGISTERS=254"
	.align	128
        .global         _ZN5flash24flash_fwd_splitkv_kernelI23Flash_fwd_kernel_traitsILi256ELi64ELi64ELi4ELb0ELb0EN7cutlass6half_tE19Flash_kernel_traitsILi256ELi64ELi64ELi4ES3_EELb1ELb0ELb1ELb0ELb0ELb0ELb1ELb0EEEvNS_16Flash_fwd_paramsE
        .type           _ZN5flash24flash_fwd_splitkv_kernelI23Flash_fwd_kernel_traitsILi256ELi64ELi64ELi4ELb0ELb0EN7cutlass6half_tE19Flash_kernel_traitsILi256ELi64ELi64ELi4ES3_EELb1ELb0ELb1ELb0ELb0ELb0ELb1ELb0EEEvNS_16Flash_fwd_paramsE,@function
        .size           _ZN5flash24flash_fwd_splitkv_kernelI23Flash_fwd_kernel_traitsILi256ELi64ELi64ELi4ELb0ELb0EN7cutlass6half_tE19Flash_kernel_traitsILi256ELi64ELi64ELi4ES3_EELb1ELb0ELb1ELb0ELb0ELb0ELb1ELb0EEEvNS_16Flash_fwd_paramsE,(.L_x_4847 - _ZN5flash24flash_fwd_splitkv_kernelI23Flash_fwd_kernel_traitsILi256ELi64ELi64ELi4ELb0ELb0EN7cutlass6half_tE19Flash_kernel_traitsILi256ELi64ELi64ELi4ES3_EELb1ELb0ELb1ELb0ELb0ELb0ELb1ELb0EEEvNS_16Flash_fwd_paramsE)
        .other          _ZN5flash24flash_fwd_splitkv_kernelI23Flash_fwd_kernel_traitsILi256ELi64ELi64ELi4ELb0ELb0EN7cutlass6half_tE19Flash_kernel_traitsILi256ELi64ELi64ELi4ES3_EELb1ELb0ELb1ELb0ELb0ELb0ELb1ELb0EEEvNS_16Flash_fwd_paramsE,@"STO_CUDA_ENTRY STV_DEFAULT"
_ZN5flash24flash_fwd_splitkv_kernelI23Flash_fwd_kernel_traitsILi256ELi64ELi64ELi4ELb0ELb0EN7cutlass6half_tE19Flash_kernel_traitsILi256ELi64ELi64ELi4ES3_EELb1ELb0ELb1ELb0ELb0ELb0ELb1ELb0EEEvNS_16Flash_fwd_paramsE:
.text._ZN5flash24flash_fwd_splitkv_kernelI23Flash_fwd_kernel_traitsILi256ELi64ELi64ELi4ELb0ELb0EN7cutlass6half_tE19Flash_kernel_traitsILi256ELi64ELi64ELi4ES3_EELb1ELb0ELb1ELb0ELb0ELb0ELb1ELb0EEEvNS_16Flash_fwd_paramsE:
        /* <DEDUP_REMOVED lines=77> */
.L_x_3590:
[----:B------:R-:W-:Y:S02]  /*04d0*/  ULDC UR8, c[0x0][0x218] ;  /* 0x0000860000087ab9 */ /* 0x000fe40000000800 */
.L_x_3591:
        /* <DEDUP_REMOVED lines=112> */
.L_x_3594:
[----:B------:R-:W-:Y:S05]  /*0be0*/  BSYNC B0 ;  /* 0x0000000000007941 */ /* 0x000fea0003800000 */
.L_x_3593:
        /* <DEDUP_REMOVED lines=12> */
.L_x_3596:
[----:B------:R-:W-:Y:S05]  /*0cb0*/  BSYNC B0 ;  /* 0x0000000000007941 */ /* 0x000fea0003800000 */
.L_x_3595:
        /* <DEDUP_REMOVED lines=12> */
.L_x_3598:
[----:B------:R-:W-:Y:S05]  /*0d80*/  BSYNC B0 ;  /* 0x0000000000007941 */ /* 0x000fea0003800000 */
.L_x_3597:
        /* <DEDUP_REMOVED lines=12> */
.L_x_3600:
[----:B------:R-:W-:Y:S05]  /*0e50*/  BSYNC B0 ;  /* 0x0000000000007941 */ /* 0x000fea0003800000 */
.L_x_3599:
        /* <DEDUP_REMOVED lines=12> */
.L_x_3602:
[----:B------:R-:W-:Y:S05]  /*0f20*/  BSYNC B0 ;  /* 0x0000000000007941 */ /* 0x000fea0003800000 */
.L_x_3601:
        /* <DEDUP_REMOVED lines=12> */
.L_x_3604:
[----:B------:R-:W-:Y:S05]  /*0ff0*/  BSYNC B0 ;  /* 0x0000000000007941 */ /* 0x000fea0003800000 */
.L_x_3603:
        /* <DEDUP_REMOVED lines=12> */
.L_x_3606:
[----:B------:R-:W-:Y:S05]  /*10c0*/  BSYNC B0 ;  /* 0x0000000000007941 */ /* 0x000fea0003800000 */
.L_x_3605:
        /* <DEDUP_REMOVED lines=12> */
.L_x_3608:
[----:B------:R-:W-:Y:S05]  /*1190*/  BSYNC B0 ;  /* 0x0000000000007941 */ /* 0x000fea0003800000 */
.L_x_3607:
        /* <DEDUP_REMOVED lines=32> */
.L_x_3592:
        /* <DEDUP_REMOVED lines=15> */
[----:B------:R-:W-:Y:S02]  /*1490*/  UMOV UR33, URZ ;  /* 0x0000003f00217c82 */ /* 0x000fe40008000000 */
[----:B------:R-:W-:Y:S02]  /*14a0*/  UPLOP3.LUT UP6, UPT, UPT, UPT, UPT, 0x40, 0x0 ;  /* 0x000000000000789c */ /* 0x000fe40003fce870 */
[----:B------:R-:W-:-:S03]  /*14b0*/  UMOV UR15, UR31 ;  /* 0x0000001f000f7c82 */ /* 0x000fc60008000000 */
[----:B------:R-:W-:Y:S02]  /*14c0*/  @UP1 USHF.R.S32.HI UR9, URZ, 0x1f, UR31 ;  /* 0x0000001f3f091899 */ /* 0x000fe4000801141f */
[----:B------:R-:W-:Y:S02]  /*14d0*/  @UP1 UIMAD.WIDE.U32 UR20, UR31, UR4, URZ ;  /* 0x000000041f1412a5 */ /* 0x000fe4000f8e003f */
[----:B------:R-:W-:Y:S02]  /*14e0*/  @UP1 UIMAD UR9, UR9, UR4, URZ ;  /* 0x00000004090912a4 */ /* 0x000fe4000f8e023f */
[----:B------:R-:W-:Y:S02]  /*14f0*/  @UP1 ULEA UR32, UP0, UR20, UR18, 0x2 ;  /* 0x0000001214201291 */ /* 0x000fe4000f80103f */
[----:B------:R-:W-:-:S04]  /*1500*/  @UP1 UIMAD UR4, UR31, UR5, UR9 ;  /* 0x000000051f0412a4 */ /* 0x000fc8000f8e0209 */
[----:B------:R-:W-:-:S03]  /*1510*/  @UP1 UIADD3 UR4, UR21, UR4, URZ ;  /* 0x0000000415041290 */ /* 0x000fc6000fffe03f */
[----:B------:R1:W3:Y:S01]  /*1520*/  R2UR UR9, R0 ;  /* 0x00000000000973c2 */ /* 0x0002e200000e0000 */
        /* <DEDUP_REMOVED lines=96> */
.L_x_3609:
        /* <DEDUP_REMOVED lines=19> */
.L_x_3611:
[----:B------:R-:W-:Y:S01]  /*1c60*/  IABS R4, c[0x0][0x1c8] ;  /* 0x0000720000047a13 */ /* 0x000fe20000000000 */
[----:B------:R-:W-:Y:S01]  /*1c70*/  IMAD.U32 R0, RZ, RZ, UR12 ;  /* 0x0000000cff007e24 */ /* 0x000fe2000f8e00ff */
[----:B------:R-:W-:Y:S02]  /*1c80*/  ULDC UR4, c[0x0][0x1c8] ;  /* 0x0000720000047ab9 */ /* 0x000fe40000000800 */
[----:B------:R-:W1:Y:S01]  /*1c90*/  I2F.RP R8, R4 ;  /* 0x0000000400087306 */ /* 0x000e620000209400 */
[----:B------:R-:W-:Y:S01]  /*1ca0*/  ULOP3.LUT UR4, UR12, UR4, URZ, 0x3c, !UPT ;  /* 0x000000040c047292 */ /* 0x000fe2000f8e3c3f */
[----:B------:R-:W-:Y:S01]  /*1cb0*/  IABS R0, R0 ;  /* 0x0000000000007213 */ /* 0x000fe20000000000 */
[----:B------:R-:W-:Y:S02]  /*1cc0*/  ULEA UR13, UR8, 0xffffffc0, 0x6 ;  /* 0xffffffc0080d7891 */ /* 0x000fe4000f8e303f */
[----:B------:R-:W-:Y:S02]  /*1cd0*/  UMOV UR21, UR19 ;  /* 0x0000001300157c82 */ /* 0x000fe40008000000 */
[----:B------:R-:W-:Y:S01]  /*1ce0*/  ISETP.LE.AND P2, PT, RZ, UR4, PT ;  /* 0x00000004ff007c0c */ /* 0x000fe2000bf43270 */
[----:B------:R-:W-:-:S02]  /*1cf0*/  USHF.R.S32.HI UR11, URZ, 0x1f, UR13 ;  /* 0x0000001f3f0b7899 */ /* 0x000fc4000801140d */
[----:B------:R-:W-:Y:S02]  /*1d00*/  ULDC.64 UR4, c[0x0][0x198] ;  /* 0x0000660000047ab9 */ /* 0x000fe40000000a00 */
[----:B------:R-:W-:Y:S02]  /*1d10*/  UIMAD UR18, UR11, UR4, URZ ;  /* 0x000000040b1272a4 */ /* 0x000fe4000f8e023f */
[----:B------:R-:W-:Y:S01]  /*1d20*/  UIMAD.WIDE.U32 UR20, UR13, UR4, UR20 ;  /* 0x000000040d1472a5 */ /* 0x000fe2000f8e0014 */
[----:B-1----:R-:W1:Y:S01]  /*1d30*/  MUFU.RCP R6, R8 ;  /* 0x0000000800067308 */ /* 0x002e620000001000 */
[----:B------:R-:W-:Y:S02]  /*1d40*/  UIMAD UR4, UR13, UR5, UR18 ;  /* 0x000000050d0472a4 */ /* 0x000fe4000f8e0212 */
        /* <DEDUP_REMOVED lines=43> */
.L_x_3610:
        /* <DEDUP_REMOVED lines=9> */
[----:B------:R-:W-:Y:S01]  /*2090*/  BSSY B0, `(.L_x_3612) ;  /* 0x000007a000007945 */ /* 0x000fe20003800000 */
[----:B------:R-:W-:-:S02]  /*20a0*/  SHF.R.S32.HI R18, RZ, 0x3, R4 ;  /* 0x00000003ff127819 */ /* 0x000fc40000011404 */
[C---:B------:R-:W-:Y:S01]  /*20b0*/  LEA.HI R6, R0.reuse, R233, RZ, 0x1 ;  /* 0x000000e900067211 */ /* 0x040fe200078f08ff */
[----:B------:R-:W-:Y:S01]  /*20c0*/  @UP0 UIMAD.WIDE.U32 UR20, UR14, UR4, URZ ;  /* 0x000000040e1402a5 */ /* 0x000fe2000f8e003f */
[----:B------:R-:W-:Y:S01]  /*20d0*/  LOP3.LUT R0, R0, 0xfffffff0, RZ, 0xc0, !PT ;  /* 0xfffffff000007812 */ /* 0x000fe200078ec0ff */
[----:B------:R-:W-:Y:S01]  /*20e0*/  IMAD.SHL.U32 R236, R18, 0x40, RZ ;  /* 0x0000004012ec7824 */ /* 0x000fe200078e00ff */
[----:B------:R-:W-:Y:S01]  /*20f0*/  LOP3.LUT R4, R4, 0xfffffff8, RZ, 0xc0, !PT ;  /* 0xfffffff804047812 */ /* 0x000fe200078ec0ff */
[----:B------:R-:W-:Y:S01]  /*2100*/  @UP0 UIMAD UR15, UR14, UR5, UR21 ;  /* 0x000000050e0f02a4 */ /* 0x000fe2000f8e0215 */
[----:B------:R-:W-:Y:S01]  /*2110*/  LOP3.LUT R6, R6, 0xfffffffe, RZ, 0xc0, !PT ;  /* 0xfffffffe06067812 */ /* 0x000fe200078ec0ff */
[C---:B------:R-:W-:Y:S01]  /*2120*/  IMAD.IADD R0, R3.reuse, 0x1, -R0 ;  /* 0x0000000103007824 */ /* 0x040fe200078e0a00 */
[----:B------:R-:W-:Y:S01]  /*2130*/  @!UP0 USHF.R.S32.HI UR14, URZ, 0x1f, UR31 ;  /* 0x0000001f3f0e8899 */ /* 0x000fe2000801141f */
[----:B------:R-:W-:Y:S01]  /*2140*/  IMAD.IADD R4, R3, 0x1, -R4 ;  /* 0x0000000103047824 */ /* 0x000fe200078e0a04 */
[----:B------:R-:W-:Y:S01]  /*2150*/  LOP3.LUT R236, R236, 0x1c0, RZ, 0xc0, !PT ;  /* 0x000001c0ecec7812 */ /* 0x000fe200078ec0ff */
[----:B------:R-:W-:Y:S01]  /*2160*/  ULDC.64 UR4, c[0x0][0x178] ;  /* 0x00005e0000047ab9 */ /* 0x000fe20000000a00 */
[----:B------:R-:W-:Y:S01]  /*2170*/  SHF.R.S32.HI R5, RZ, 0x1f, R0 ;  /* 0x0000001fff057819 */ /* 0x000fe20000011400 */
[----:B------:R-:W-:Y:S01]  /*2180*/  IMAD.SHL.U32 R237, R4, 0x8, RZ ;  /* 0x0000000804ed7824 */ /* 0x000fe200078e00ff */
[----:B------:R-:W-:Y:S01]  /*2190*/  @!UP0 UIMAD UR14, UR14, UR4, URZ ;  /* 0x000000040e0e82a4 */ /* 0x000fe2000f8e023f */
[----:B------:R-:W-:Y:S01]  /*21a0*/  IMAD.IADD R233, R233, 0x1, -R6 ;  /* 0x00000001e9e97824 */ /* 0x000fe200078e0a06 */
[----:B------:R-:W-:Y:S01]  /*21b0*/  LEA.HI R5, R5, R0, RZ, 0x3 ;  /* 0x0000000005057211 */ /* 0x000fe200078f18ff */
[----:B------:R-:W-:Y:S01]  /*21c0*/  @!UP0 UIMAD.WIDE.U32 UR24, UR31, UR4, URZ ;  /* 0x000000041f1882a5 */ /* 0x000fe2000f8e003f */
[--C-:B------:R-:W-:Y:S01]  /*21d0*/  LOP3.LUT R11, R236, 0x38, R237.reuse, 0xf8, !PT ;  /* 0x00000038ec0b7812 */ /* 0x100fe200078ef8ed */
[----:B------:R-:W-:Y:S01]  /*21e0*/  @!UP0 UIMAD UR5, UR31, UR5, UR14 ;  /* 0x000000051f0582a4 */ /* 0x000fe2000f8e020e */
[----:B------:R-:W-:Y:S01]  /*21f0*/  SHF.R.U32.HI R236, RZ, 0x3, R236 ;  /* 0x00000003ffec7819 */ /* 0x000fe200000116ec */
[----:B------:R-:W-:Y:S01]  /*2200*/  UIADD3 UR21, -UR6, UR7, URZ ;  /* 0x0000000706157290 */ /* 0x000fe2000fffe13f */
[----:B------:R-:W-:Y:S01]  /*2210*/  LOP3.LUT R13, R5, 0xfffffff8, RZ, 0xc0, !PT ;  /* 0xfffffff8050d7812 */ /* 0x000fe200078ec0ff */
[----:B------:R-:W-:Y:S01]  /*2220*/  @!UP0 UIADD3 UR15, UR25, UR5, URZ ;  /* 0x00000005190f8290 */ /* 0x000fe2000fffe03f */
[----:B------:R-:W-:Y:S01]  /*2230*/  SHF.R.S32.HI R6, RZ, 0x1f, R237 ;  /* 0x0000001fff067819 */ /* 0x000fe200000114ed */
[----:B------:R-:W-:Y:S01]  /*2240*/  @!UP0 UMOV UR20, UR24 ;  /* 0x0000001800148c82 */ /* 0x000fe20008000000 */
[----:B------:R-:W-:Y:S01]  /*2250*/  IADD3 R14, P0, R237, UR18, RZ ;  /* 0x00000012ed0e7c10 */ /* 0x000fe2000ff1e0ff */
[----:B------:R-:W-:Y:S01]  /*2260*/  IMAD.IADD R0, R0, 0x1, -R13 ;  /* 0x0000000100007824 */ /* 0x000fe200078e0a0d */
[----:B------:R-:W-:Y:S01]  /*2270*/  LOP3.LUT R236, R11, R236, RZ, 0x3c, !PT ;  /* 0x000000ec0bec7212 */ /* 0x000fe200078e3cff */
[----:B------:R-:W-:Y:S01]  /*2280*/  ULDC.64 UR4, c[0x0][0x1a8] ;  /* 0x00006a0000047ab9 */ /* 0x000fe20000000a00 */
[----:B------:R-:W-:Y:S01]  /*2290*/  LEA.HI R11, R2, R3, RZ, 0x6 ;  /* 0x00000003020b7211 */ /* 0x000fe200078f30ff */
[----:B------:R-:W-:Y:S01]  /*22a0*/  IMAD.SHL.U32 R5, R5, 0x40, RZ ;  /* 0x0000004005057824 */ /* 0x000fe200078e00ff */
[----:B------:R-:W-:-:S02]  /*22b0*/  IADD3 R16, P1, R237, R16, RZ ;  /* 0x00000010ed107210 */ /* 0x000fc40007f3e0ff */
[C---:B------:R-:W-:Y:S01]  /*22c0*/  IADD3.X R15, R6.reuse, UR17, RZ, P0, !PT ;  /* 0x00000011060f7c10 */ /* 0x040fe200087fe4ff */
[----:B------:R-:W-:Y:S01]  /*22d0*/  IMAD.SHL.U32 R11, R11, 0x8, RZ ;  /* 0x000000080b0b7824 */ /* 0x000fe200078e00ff */
[----:B------:R-:W-:Y:S01]  /*22e0*/  IADD3 R12, P0, R237, UR20, RZ ;  /* 0x00000014ed0c7c10 */ /* 0x000fe2000ff1e0ff */
[----:B------:R-:W-:Y:S01]  /*22f0*/  IMAD.X R17, R6, 0x1, R7, P1 ;  /* 0x0000000106117824 */ /* 0x000fe200008e0607 */
[----:B------:R-:W-:Y:S01]  /*2300*/  SHF.R.S32.HI R19, RZ, 0x1f, R18 ;  /* 0x0000001fff137819 */ /* 0x000fe20000011412 */
[----:B------:R-:W-:Y:S01]  /*2310*/  IMAD.WIDE.U32 R8, R8, c[0x0][0x1b8], R14 ;  /* 0x00006e0008087a25 */ /* 0x000fe200078e000e */
[----:B------:R-:W-:Y:S01]  /*2320*/  IADD3.X R13, R6, UR15, RZ, P0, !PT ;  /* 0x0000000f060d7c10 */ /* 0x000fe200087fe4ff */
[----:B------:R-:W-:Y:S01]  /*2330*/  USHF.R.S32.HI UR15, URZ, 0x1f, UR12 ;  /* 0x0000001f3f0f7899 */ /* 0x000fe2000801140c */
[C---:B------:R-:W-:Y:S01]  /*2340*/  R2P PR, R0.reuse, 0x6 ;  /* 0x0000000600007804 */ /* 0x040fe20000000000 */
[----:B------:R-:W-:Y:S01]  /*2350*/  IMAD.SHL.U32 R0, R0, 0x40, RZ ;  /* 0x0000004000007824 */ /* 0x000fe200078e00ff */
[----:B------:R-:W-:Y:S01]  /*2360*/  IADD3 R170, P0, R18, UR13, RZ ;  /* 0x0000000d12aa7c10 */ /* 0x000fe2000ff1e0ff */
[----:B------:R-:W-:Y:S01]  /*2370*/  IMAD.SHL.U32 R7, R233, 0x8, RZ ;  /* 0x00000008e9077824 */ /* 0x000fe200078e00ff */
[----:B------:R-:W-:Y:S01]  /*2380*/  LOP3.LUT R236, R236, 0xfffffe00, R11, 0xf8, !PT ;  /* 0xfffffe00ecec7812 */ /* 0x000fe200078ef80b */
[----:B------:R-:W-:Y:S01]  /*2390*/  IMAD.IADD R11, R9, 0x1, R10 ;  /* 0x00000001090b7824 */ /* 0x000fe200078e020a */
[----:B------:R-:W-:Y:S01]  /*23a0*/  IADD3.X R9, R19, UR11, RZ, P0, !PT ;  /* 0x0000000b13097c10 */ /* 0x000fe200087fe4ff */
[----:B------:R-:W-:Y:S01]  /*23b0*/  IMAD.MOV.U32 R10, RZ, RZ, R8 ;  /* 0x000000ffff0a7224 */ /* 0x000fe200078e0008 */
[----:B------:R-:W-:Y:S01]  /*23c0*/  LOP3.LUT R0, R0, 0x1c0, RZ, 0xc0, !PT ;  /* 0x000001c000007812 */ /* 0x000fe200078ec0ff */
[----:B------:R-:W-:Y:S01]  /*23d0*/  UIMAD UR4, UR15, UR4, URZ ;  /* 0x000000040f0472a4 */ /* 0x000fe2000f8e023f */
[----:B------:R-:W-:Y:S01]  /*23e0*/  ISETP.GE.AND P0, PT, R18, UR21, PT ;  /* 0x0000001512007c0c */ /* 0x000fe2000bf06270 */
[----:B------:R-:W-:Y:S01]  /*23f0*/  IMAD R9, R9, c[0x0][0x1a0], RZ ;  /* 0x0000680009097a24 */ /* 0x000fe200078e02ff */
[----:B------:R-:W-:Y:S01]  /*2400*/  LOP3.LUT R7, R0, 0x8, R7, 0xf8, !PT ;  /* 0x0000000800077812 */ /* 0x000fe200078ef807 */
[----:B------:R-:W-:Y:S01]  /*2410*/  IMAD.U32 R14, RZ, RZ, UR12 ;  /* 0x0000000cff0e7e24 */ /* 0x000fe2000f8e00ff */
[----:B------:R-:W-:Y:S01]  /*2420*/  SHF.R.U32.HI R0, RZ, 0x3, R0 ;  /* 0x00000003ff007819 */ /* 0x000fe20000011600 */
[C---:B------:R-:W-:Y:S01]  /*2430*/  IMAD R9, R170.reuse, c[0x0][0x1a4], R9 ;  /* 0x00006900aa097a24 */ /* 0x040fe200078e0209 */
[----:B------:R-:W-:Y:S01]  /*2440*/  UIMAD UR4, UR12, UR5, UR4 ;  /* 0x000000050c0472a4 */ /* 0x000fe2000f8e0204 */
        /* <DEDUP_REMOVED lines=10> */
[----:B------:R-:W-:Y:S01]  /*24f0*/  IMAD.MOV.U32 R2, RZ, RZ, 0x20 ;  /* 0x00000020ff027424 */ /* 0x000fe200078e00ff */
[C---:B------:R-:W-:Y:S01]  /*2500*/  IADD3 R172, R237.reuse, 0x80, RZ ;  /* 0x00000080edac7810 */ /* 0x040fe20007ffe0ff */
[C---:B------:R-:W-:Y:S01]  /*2510*/  IMAD R165, R18.reuse, c[0x0][0x19c], R165 ;  /* 0x0000670012a57a24 */ /* 0x040fe200078e02a5 */
[----:B------:R-:W-:Y:S01]  /*2520*/  IADD3 R169, R237, 0xc0, RZ ;  /* 0x000000c0eda97810 */ /* 0x000fe20007ffe0ff */
[----:B------:R-:W-:Y:S01]  /*2530*/  IMAD.WIDE.U32 R166, R18, c[0x0][0x198], R16 ;  /* 0x0000660012a67a25 */ /* 0x000fe200078e0010 */
[----:B------:R-:W-:-:S02]  /*2540*/  IADD3 R17, R15, UR4, RZ ;  /* 0x000000040f117c10 */ /* 0x000fc4000fffe0ff */
[----:B------:R-:W-:Y:S01]  /*2550*/  SEL R7, R7, 0xfffffff0, !P1 ;  /* 0xfffffff007077807 */ /* 0x000fe20004800000 */
[----:B-1----:R-:W-:Y:S01]  /*2560*/  IMAD.WIDE R20, R21, 0x40, R18 ;  /* 0x0000004015147825 */ /* 0x002fe200078e0212 */
[----:B------:R-:W-:-:S03]  /*2570*/  SEL R5, R2, 0xffffffe0, !P2 ;  /* 0xffffffe002057807 */ /* 0x000fc60005000000 */
        /* <DEDUP_REMOVED lines=43> */
.L_x_3613:
[----:B------:R-:W-:Y:S05]  /*2830*/  BSYNC B0 ;  /* 0x0000000000007941 */ /* 0x000fea0003800000 */
.L_x_3612:
        /* <DEDUP_REMOVED lines=45> */
.L_x_3615:
[----:B------:R-:W-:Y:S05]  /*2b10*/  BSYNC B0 ;  /* 0x0000000000007941 */ /* 0x000fea0003800000 */
.L_x_3614:
        /* <DEDUP_REMOVED lines=45> */
.L_x_3617:
[----:B------:R-:W-:Y:S05]  /*2df0*/  BSYNC B0 ;  /* 0x0000000000007941 */ /* 0x000fea0003800000 */
.L_x_3616:
        /* <DEDUP_REMOVED lines=44> */
.L_x_3619:
[----:B------:R-:W-:Y:S05]  /*30c0*/  BSYNC B0 ;  /* 0x0000000000007941 */ /* 0x000fea0003800000 */
.L_x_3618:
        /* <DEDUP_REMOVED lines=39> */
.L_x_3621:
[----:B------:R-:W-:Y:S05]  /*3340*/  BSYNC B0 ;  /* 0x0000000000007941 */ /* 0x000fea0003800000 */
.L_x_3620:
        /* <DEDUP_REMOVED lines=41> */
.L_x_3623:
[----:B------:R-:W-:Y:S05]  /*35e0*/  BSYNC B0 ;  /* 0x0000000000007941 */ /* 0x000fea0003800000 */
.L_x_3622:
        /* <DEDUP_REMOVED lines=40> */
.L_x_3625:
[----:B------:R-:W-:Y:S05]  /*3870*/  BSYNC B0 ;  /* 0x0000000000007941 */ /* 0x000fea0003800000 */
.L_x_3624:
[----:B------:R-:W-:Y:S01]  /*3880*/  ISETP.GE.AND P0, PT, R6, UR11, PT ;  /* 0x0000000b06007c0c */ /* 0x000fe2000bf06270 */
[----:B------:R-:W-:-:S12]  /*3890*/  BSSY B0, `(.L_x_3626) ;  /* 0x0000028000007945 */ /* 0x000fd80003800000 */
[----:B------:R-:W-:Y:S05]  /*38a0*/  @P0 BRA `(.L_x_3627) ;  /* 0x0000026000000947 */ /* 0x000fea0003800000 */
[----:B------:R-:W-:Y:S01]  /*38b0*/  ISETP.GE.AND P6, PT, R237, c[0x0][0x220], PT ;  /* 0x00008800ed007a0c */ /* 0x000fe20003fc6270 */
[----:B--2---:R-:W-:Y:S01]  /*38c0*/  IMAD.MOV.U32 R22, RZ, RZ, c[0x0][0x198] ;  /* 0x00006600ff167624 */ /* 0x004fe200078e00ff */
        /* <DEDUP_REMOVED lines=9> */
[C---:B-1----:R-:W-:Y:S02]  /*3960*/  @!P6 LEA R24, P0, R22.reuse, c[0x0][0x168], 0x1 ;  /* 0x00005a001618ea11 */ /* 0x042fe400078008ff */
        /* <DEDUP_REMOVED lines=26> */
.L_x_3627:
[----:B------:R-:W-:Y:S05]  /*3b10*/  BSYNC B0 ;  /* 0x0000000000007941 */ /* 0x000fea0003800000 */
.L_x_3626:
        /* <DEDUP_REMOVED lines=12> */
[----:B--23--:R-:W-:Y:S01]  /*3be0*/  IMAD.U32 R16, RZ, RZ, UR4 ;  /* 0x00000004ff107e24 */ /* 0x00cfe2000f8e00ff */
[----:B------:R-:W-:-:S04]  /*3bf0*/  DEPBAR.LE SB0, 0x0 ;  /* 0x000080000000791a */ /* 0x000fc80000000000 */
[----:B------:R-:W-:-:S05]  /*3c00*/  IMAD.U32 R17, RZ, RZ, UR5 ;  /* 0x00000005ff117e24 */ /* 0x000fca000f8e00ff */
[----:B------:R-:W2:Y:S01]  /*3c10*/  LDG.E R15, [R16.64] ;  /* 0x00000022100f7981 */ /* 0x000ea2000c1e1900 */
[C---:B------:R-:W-:Y:S01]  /*3c20*/  ISETP.GE.AND P1, PT, R18.reuse, UR11, PT ;  /* 0x0000000b12007c0c */ /* 0x040fe2000bf26270 */
[----:B------:R-:W2:Y:S01]  /*3c30*/  MUFU.RCP R10, c[0x0][0x238] ;  /* 0x00008e00000a7b08 */ /* 0x000ea20000001000 */
[----:B------:R-:W-:Y:S01]  /*3c40*/  SHF.R.S32.HI R13, RZ, 0x1f, R12 ;  /* 0x0000001fff0d7819 */ /* 0x000fe2000001140c */
[----:B------:R-:W-:Y:S01]  /*3c50*/  BAR.SYNC.DEFER_BLOCKING 0x0 ;  /* 0x0000000000007b1d */ /* 0x000fe20000010000 */
[----:B------:R-:W-:Y:S01]  /*3c60*/  IMAD.SHL.U32 R18, R18, 0x8, RZ ;  /* 0x0000000812127824 */ /* 0x000fe200078e00ff */
[----:B------:R-:W-:Y:S01]  /*3c70*/  LEA R14, R11, UR6, 0x4 ;  /* 0x000000060b0e7c11 */ /* 0x000fe2000f8e20ff */
[----:B------:R-:W-:Y:S01]  /*3c80*/  IMAD.SHL.U32 R235, R3, 0x2, RZ ;  /* 0x0000000203eb7824 */ /* 0x000fe200078e00ff */
[----:B------:R-:W-:Y:S01]  /*3c90*/  LEA.HI R13, R13, R12, RZ, 0x2 ;  /* 0x0000000c0d0d7211 */ /* 0x000fe200078f10ff */
[C---:B------:R-:W-:Y:S01]  /*3ca0*/  IMAD.SHL.U32 R12, R4.reuse, 0x40, RZ ;  /* 0x00000040040c7824 */ /* 0x040fe200078e00ff */
[----:B------:R-:W-:Y:S01]  /*3cb0*/  LOP3.LUT P2, RZ, R4, 0x4, RZ, 0xc0, !PT ;  /* 0x0000000404ff7812 */ /* 0x000fe2000784c0ff */
[----:B------:R-:W-:Y:S01]  /*3cc0*/  IMAD R234, R11, 0x400, R0 ;  /* 0x000004000bea7824 */ /* 0x000fe200078e0200 */
[----:B------:R-:W-:Y:S01]  /*3cd0*/  SHF.R.S32.HI R13, RZ, 0x2, R13 ;  /* 0x00000002ff0d7819 */ /* 0x000fe2000001140d */
[----:B------:R-:W-:Y:S01]  /*3ce0*/  BSSY B0, `(.L_x_3628) ;  /* 0x0000033000007945 */ /* 0x000fe20003800000 */
[----:B------:R-:W-:Y:S01]  /*3cf0*/  LEA R242, P0, R170, c[0x0][0x170], 0x1 ;  /* 0x00005c00aaf27a11 */ /* 0x000fe200078008ff */
[----:B------:R-:W-:Y:S01]  /*3d00*/  IMAD.SHL.U32 R234, R234, 0x2, RZ ;  /* 0x00000002eaea7824 */ /* 0x000fe200078e00ff */
[----:B------:R-:W-:-:S02]  /*3d10*/  SEL R2, R2, 0xffffffe0, !P2 ;  /* 0xffffffe002027807 */ /* 0x000fc40005000000 */
[----:B------:R-:W-:Y:S02]  /*3d20*/  LOP3.LUT R235, R235, 0x6, RZ, 0xc0, !PT ;  /* 0x00000006ebeb7812 */ /* 0x000fe400078ec0ff */
[----:B------:R-:W-:Y:S01]  /*3d30*/  LEA.HI.X R247, R170, c[0x0][0x174], R168, 0x1, P0 ;  /* 0x00005d00aaf77a11 */ /* 0x000fe200000f0ca8 */
[----:B------:R3:W-:Y:S04]  /*3d40*/  @P1 STS.128 [R236+0x10000], RZ ;  /* 0x010000ffec001388 */ /* 0x0007e80000000c00 */
[----:B------:R3:W-:Y:S04]  /*3d50*/  @P1 STS.128 [R236+0x12000], RZ ;  /* 0x012000ffec001388 */ /* 0x0007e80000000c00 */
[----:B------:R3:W-:Y:S04]  /*3d60*/  @P1 STS.128 [R236+0x14000], RZ ;  /* 0x014000ffec001388 */ /* 0x0007e80000000c00 */
[----:B------:R3:W-:Y:S01]  /*3d70*/  @P1 STS.128 [R236+0x16000], RZ ;  /* 0x016000ffec001388 */ /* 0x0007e20000000c00 */
[----:B--2---:R-:W-:Y:S01]  /*3d80*/  FMUL.FTZ R10, R15, R10 ;  /* 0x0000000a0f0a7220 */ /* 0x004fe20000410000 */
[----:B------:R-:W-:-:S03]  /*3d90*/  LOP3.LUT R15, R12, 0x1c0, RZ, 0xc0, !PT ;  /* 0x000001c00c0f7812 */ /* 0x000fc600078ec0ff */
[----:B------:R2:W4:Y:S01]  /*3da0*/  R2UR UR4, R10 ;  /* 0x000000000a0473c2 */ /* 0x00052200000e0000 */
[----:B------:R-:W-:Y:S02]  /*3db0*/  LOP3.LUT R18, R15, 0x8, R18, 0xf8, !PT ;  /* 0x000000080f127812 */ /* 0x000fe400078ef812 */
[----:B------:R-:W-:-:S04]  /*3dc0*/  SHF.R.U32.HI R15, RZ, 0x3, R15 ;  /* 0x00000003ff0f7819 */ /* 0x000fc8000001160f */
[----:B------:R-:W-:-:S05]  /*3dd0*/  LOP3.LUT R18, R18, R15, RZ, 0x3c, !PT ;  /* 0x0000000f12127212 */ /* 0x000fca00078e3cff */
[----:B------:R-:W-:Y:S01]  /*3de0*/  IMAD R233, R233, 0x200, R18 ;  /* 0x00000200e9e97824 */ /* 0x000fe200078e0212 */
[----:B--2---:R-:W-:Y:S01]  /*3df0*/  IADD3 R10, R14, 0x1, R13 ;  /* 0x000000010e0a7810 */ /* 0x004fe20007ffe00d */
[----:B------:R-:W-:-:S05]  /*3e00*/  IMAD.U32 R13, RZ, RZ, UR7 ;  /* 0x00000007ff0d7e24 */ /* 0x000fca000f8e00ff */
[----:B------:R-:W-:-:S04]  /*3e10*/  IADD3 R3, R10, UR10, -R13 ;  /* 0x0000000a0a037c10 */ /* 0x000fc8000fffe80d */
[----:B------:R-:W-:Y:S01]  /*3e20*/  IADD3 R3, R3, c[0x0][0x2e8], RZ ;  /* 0x0000ba0003037a10 */ /* 0x000fe20007ffe0ff */
[----:B------:R-:W-:Y:S05]  /*3e30*/  @P1 BRA `(.L_x_3629) ;  /* 0x000001d000001947 */ /* 0x000fea0003800000 */
[----:B---34-:R-:W-:Y:S02]  /*3e40*/  ISETP.GE.AND P3, PT, R237, c[0x0][0x220], PT ;  /* 0x00008800ed007a0c */ /* 0x018fe40003f66270 */
[----:B------:R-:W-:Y:S02]  /*3e50*/  ISETP.GE.AND P2, PT, R173, c[0x0][0x220], PT ;  /* 0x00008800ad007a0c */ /* 0x000fe40003f46270 */
        /* <DEDUP_REMOVED lines=15> */
[----:B---3--:R-:W-:-:S05]  /*3f50*/  @!P1 IMAD.MOV.U32 R243, RZ, RZ, R247 ;  /* 0x000000fffff39224 */ /* 0x008fca00078e00f7 */
[----:B------:R-:W-:Y:S01]  /*3f60*/  @!PT LDS RZ, [RZ] ;  /* 0x00000000fffff984 */ /* 0x000fe20000000800 */
[----:B------:R-:W-:Y:S01]  /*3f70*/  @!PT LDS RZ, [RZ] ;  /* 0x00000000fffff984 */ /* 0x000fe20000000800 */
[----:B------:R-:W-:Y:S01]  /*3f80*/  @!PT LDS RZ, [RZ] ;  /* 0x00000000fffff984 */ /* 0x000fe20000000800 */
[----:B------:R2:W-:Y:S04]  /*3f90*/  @!P1 LDGSTS.E.BYPASS.LTC128B.128 [R236+0x14000], [R242.64+0x100] ;  /* 0x14000100f2ec9fae */ /* 0x0005e8000b901d62 */
[----:B------:R2:W-:Y:S01]  /*3fa0*/  @P0 STS.128 [R236+0x16000], RZ ;  /* 0x016000ffec000388 */ /* 0x0005e20000000c00 */
[----:B------:R-:W-:Y:S05]  /*3fb0*/  @P0 BRA `(.L_x_3629) ;  /* 0x0000005000000947 */ /* 0x000fea0003800000 */
[----:B--2---:R-:W-:-:S05]  /*3fc0*/  MOV R243, R247 ;  /* 0x000000f700f37202 */ /* 0x004fca0000000f00 */
[----:B------:R-:W-:Y:S01]  /*3fd0*/  @!PT LDS RZ, [RZ] ;  /* 0x00000000fffff984 */ /* 0x000fe20000000800 */
[----:B------:R-:W-:Y:S01]  /*3fe0*/  @!PT LDS RZ, [RZ] ;  /* 0x00000000fffff984 */ /* 0x000fe20000000800 */
[----:B------:R-:W-:Y:S01]  /*3ff0*/  @!PT LDS RZ, [RZ] ;  /* 0x00000000fffff984 */ /* 0x000fe20000000800 */
[----:B------:R2:W-:Y:S02]  /*4000*/  LDGSTS.E.BYPASS.LTC128B.128 [R236+0x16000], [R242.64+0x180] ;  /* 0x16000180f2ec7fae */ /* 0x0005e4000b901d62 */
.L_x_3629:
[----:B---34-:R-:W-:Y:S05]  /*4010*/  BSYNC B0 ;  /* 0x0000000000007941 */ /* 0x018fea0003800000 */
.L_x_3628:
        /* <DEDUP_REMOVED lines=53> */
.L_x_3631:
[----:B------:R-:W-:Y:S05]  /*4370*/  BSYNC B0 ;  /* 0x0000000000007941 */ /* 0x000fea0003800000 */
.L_x_3630:
        /* <DEDUP_REMOVED lines=15> */
[CC--:B----4-:R-:W-:Y:S01]  /*4470*/  @!P5 LEA R14, P6, R9.reuse, R242.reuse, 0x1 ;  /* 0x000000f2090ed211 */ /* 0x0d0fe200078c08ff */
[----:B------:R4:W-:Y:S01]  /*4480*/  @P5 STS.128 [R236+0x11000], RZ ;  /* 0x011000ffec005388 */ /* 0x0009e20000000c00 */
[CC--:B-1----:R-:W-:Y:S02]  /*4490*/  @!P4 LEA R12, P3, R9.reuse, R242.reuse, 0x1 ;  /* 0x000000f2090cc211 */ /* 0x0c2fe400078608ff */
        /* <DEDUP_REMOVED lines=20> */
[----:B----4-:R-:W-:-:S04]  /*45e0*/  LEA R10, P0, R9, R242, 0x1 ;  /* 0x000000f2090a7211 */ /* 0x010fc800078008ff */
[----:B------:R-:W-:-:S05]  /*45f0*/  LEA.HI.X R11, R9, R247, R8, 0x1, P0 ;  /* 0x000000f7090b7211 */ /* 0x000fca00000f0c08 */
[----:B------:R-:W-:Y:S01]  /*4600*/  @!PT LDS RZ, [RZ] ;  /* 0x00000000fffff984 */ /* 0x000fe20000000800 */
[----:B------:R-:W-:Y:S01]  /*4610*/  @!PT LDS RZ, [RZ] ;  /* 0x00000000fffff984 */ /* 0x000fe20000000800 */
[----:B------:R-:W-:Y:S01]  /*4620*/  @!PT LDS RZ, [RZ] ;  /* 0x00000000fffff984 */ /* 0x000fe20000000800 */
[----:B------:R1:W-:Y:S04]  /*4630*/  LDGSTS.E.BYPASS.LTC128B.128 [R236+0x17000], [R10.64+0x180] ;  /* 0x170001800aec7fae */ /* 0x0003e8000b901d62 */
.L_x_3633:
[----:B------:R-:W-:Y:S05]  /*4640*/  BSYNC B0 ;  /* 0x0000000000007941 */ /* 0x000fea0003800000 */
.L_x_3632:
        /* <DEDUP_REMOVED lines=12> */
[-C--:B-1--4-:R-:W-:Y:S01]  /*4710*/  @!P3 MOV R12, R242.reuse ;  /* 0x000000f2000cb202 */ /* 0x092fe20000000f00 */
[----:B------:R-:W-:Y:S01]  /*4720*/  @!P3 IMAD.MOV.U32 R10, RZ, RZ, c[0x0][0x1a4] ;  /* 0x00006900ff0ab624 */ /* 0x000fe200078e00ff */
[----:B------:R-:W-:Y:S01]  /*4730*/  @!P2 MOV R9, c[0x0][0x1a4] ;  /* 0x000069000009aa02 */ /* 0x000fe20000000f00 */
[----:B------:R-:W-:Y:S01]  /*4740*/  @!P3 IMAD.MOV.U32 R13, RZ, RZ, R247 ;  /* 0x000000ffff0db224 */ /* 0x000fe200078e00f7 */
[----:B--2---:R-:W-:Y:S01]  /*4750*/  @!P2 MOV R246, R242 ;  /* 0x000000f200f6a202 */ /* 0x004fe20000000f00 */
        /* <DEDUP_REMOVED lines=37> */
.L_x_3635:
[----:B------:R-:W-:Y:S05]  /*49b0*/  BSYNC B0 ;  /* 0x0000000000007941 */ /* 0x000fea0003800000 */
.L_x_3634:
[----:B------:R-:W-:Y:S01]  /*49c0*/  IMAD.SHL.U32 R233, R233, 0x2, RZ ;  /* 0x00000002e9e97824 */ /* 0x000fe200078e00ff */
[----:B------:R-:W-:Y:S01]  /*49d0*/  LDSM.16.M88.4 R44, [R234] ;  /* 0x00000000ea2c783b */ /* 0x000fe20000000200 */
[----:B------:R-:W-:Y:S01]  /*49e0*/  LOP3.LUT P0, RZ, R4, 0x2, RZ, 0xc0, !PT ;  /* 0x0000000204ff7812 */ /* 0x000fe2000780c0ff */
[--C-:B------:R-:W-:Y:S01]  /*49f0*/  IMAD R232, R7, 0x2, R234.reuse ;  /* 0x0000000207e87824 */ /* 0x100fe200078e02ea */
[----:B------:R-:W-:Y:S01]  /*4a00*/  IMNMX R167, R3, UR10, PT ;  /* 0x0000000a03a77c17 */ /* 0x000fe2000b800200 */
[----:B------:R-:W5:Y:S01]  /*4a10*/  LDSM.16.M88.4 R20, [R233+0x8000] ;  /* 0x00800000e914783b */ /* 0x000f620000000200 */
[----:B------:R-:W-:Y:S01]  /*4a20*/  IADD3 R4, R233, 0x8000, RZ ;  /* 0x00008000e9047810 */ /* 0x000fe20007ffe0ff */
[----:B------:R-:W-:Y:S01]  /*4a30*/  IMAD R230, R5, 0x2, R234 ;  /* 0x0000000205e67824 */ /* 0x000fe200078e02ea */
[----:B------:R-:W-:Y:S01]  /*4a40*/  IADD3 R231, R233, 0x8020, RZ ;  /* 0x00008020e9e77810 */ /* 0x000fe20007ffe0ff */
[----:B-1--4-:R-:W1:Y:S01]  /*4a50*/  LDSM.16.M88.4 R12, [R233+0x8800] ;  /* 0x00880000e90c783b */ /* 0x012e620000000200 */
[----:B------:R-:W-:Y:S01]  /*4a60*/  IMAD R227, R2, 0x2, R233 ;  /* 0x0000000202e37824 */ /* 0x000fe200078e02e9 */
[----:B------:R-:W-:Y:S01]  /*4a70*/  UISETP.GT.AND UP0, UPT, UR29, UR22, UPT ;  /* 0x000000161d00728c */ /* 0x000fe2000bf04270 */
[----:B------:R-:W-:Y:S01]  /*4a80*/  IMAD R229, R5, 0x2, R232 ;  /* 0x0000000205e57824 */ /* 0x000fe200078e02e8 */
[----:B------:R-:W4:Y:S02]  /*4a90*/  LDSM.16.M88.4 R76, [R233+0x9000] ;  /* 0x00900000e94c783b */ /* 0x000f240000000200 */
[----:B------:R-:W-:-:S02]  /*4aa0*/  @P0 IADD3 R231, R4, -0x20, RZ ;  /* 0xffffffe004e70810 */ /* 0x000fc40007ffe0ff */
[----:B------:R-:W2:Y:S02]  /*4ab0*/  LDSM.16.M88.4 R72, [R233+0x9800] ;  /* 0x00980000e948783b */ /* 0x000ea40000000200 */
[----:B------:R-:W-:Y:S01]  /*4ac0*/  IADD3 R223, R231, 0x800, RZ ;  /* 0x00000800e7df7810 */ /* 0x000fe20007ffe0ff */
[----:B------:R-:W-:Y:S01]  /*4ad0*/  IMAD R220, R2, 0x2, R231 ;  /* 0x0000000202dc7824 */ /* 0x000fe200078e02e7 */
[----:B------:R-:W-:Y:S01]  /*4ae0*/  LDSM.16.M88.4 R56, [R232] ;  /* 0x00000000e838783b */ /* 0x000fe20000000200 */
[----:B------:R-:W-:Y:S02]  /*4af0*/  IADD3 R2, R3, 0x8, RZ ;  /* 0x0000000803027810 */ /* 0x000fe40007ffe0ff */
[C---:B------:R-:W-:Y:S01]  /*4b00*/  IADD3 R222, R231.reuse, 0x1000, RZ ;  /* 0x00001000e7de7810 */ /* 0x040fe20007ffe0ff */
[----:B------:R-:W3:Y:S01]  /*4b10*/  LDSM.16.M88.4 R68, [R231] ;  /* 0x00000000e744783b */ /* 0x000ee20000000200 */
[----:B------:R-:W-:Y:S02]  /*4b20*/  IMNMX R2, R2, UR10, PT ;  /* 0x0000000a02027c17 */ /* 0x000fe4000b800200 */
        /* <DEDUP_REMOVED lines=10> */
[----:B------:R-:W-:Y:S01]  /*4bd0*/  LDSM.16.M88.4 R40, [R230] ;  /* 0x00000000e628783b */ /* 0x000fe20000000200 */
[----:B------:R-:W-:-:S02]  /*4be0*/  IADD3 R213, R231, 0x5000, RZ ;  /* 0x00005000e7d57810 */ /* 0x000fc40007ffe0ff */
[C---:B------:R-:W-:Y:S01]  /*4bf0*/  IADD3 R212, R231.reuse, 0x5800, RZ ;  /* 0x00005800e7d47810 */ /* 0x040fe20007ffe0ff */
[C---:B-----5:R-:W-:Y:S01]  /*4c00*/  HMMA.16816.F32 R24, R44.reuse, R20, RZ ;  /* 0x000000142c18723c */ /* 0x060fe200000018ff */
[----:B------:R-:W5:Y:S01]  /*4c10*/  LDSM.16.M88.4 R36, [R227+0x8000] ;  /* 0x00800000e324783b */ /* 0x000f620000000200 */
[C---:B------:R-:W-:Y:S02]  /*4c20*/  IADD3 R211, R231.reuse, 0x6000, RZ ;  /* 0x00006000e7d37810 */ /* 0x040fe40007ffe0ff */
[C---:B------:R-:W-:Y:S01]  /*4c30*/  IADD3 R210, R231.reuse, 0x6800, RZ ;  /* 0x00006800e7d27810 */ /* 0x040fe20007ffe0ff */
[----:B------:R-:W2:Y:S01]  /*4c40*/  LDSM.16.M88.4 R32, [R227+0x8800] ;  /* 0x00880000e320783b */ /* 0x000ea20000000200 */
[C---:B------:R-:W-:Y:S02]  /*4c50*/  IADD3 R209, R231.reuse, 0x7000, RZ ;  /* 0x00007000e7d17810 */ /* 0x040fe40007ffe0ff */
[----:B-1----:R-:W-:Y:S01]  /*4c60*/  HMMA.16816.F32 R16, R44, R12, RZ ;  /* 0x0000000c2c10723c */ /* 0x002fe200000018ff */
[----:B------:R-:W1:Y:S01]  /*4c70*/  LDSM.16.M88.4 R28, [R227+0x9000] ;  /* 0x00900000e31c783b */ /* 0x000e620000000200 */
[----:B------:R-:W-:-:S03]  /*4c80*/  IADD3 R208, R231, 0x7800, RZ ;  /* 0x00007800e7d07810 */ /* 0x000fc60007ffe0ff */
[----:B------:R-:W1:Y:S03]  /*4c90*/  LDSM.16.M88.4 R80, [R227+0x9800] ;  /* 0x00980000e350783b */ /* 0x000e660000000200 */
[C---:B------:R-:W-:Y:S01]  /*4ca0*/  HMMA.16816.F32 R20, R44.reuse, R22, RZ ;  /* 0x000000162c14723c */ /* 0x040fe200000018ff */
[----:B------:R-:W0:Y:S07]  /*4cb0*/  LDGDEPBAR ;  /* 0x00000000000079af */ /* 0x000e2e0000000000 */
[C---:B------:R-:W-:Y:S08]  /*4cc0*/  HMMA.16816.F32 R12, R44.reuse, R14, RZ ;  /* 0x0000000e2c0c723c */ /* 0x040ff000000018ff */
[C---:B--2-4-:R-:W-:Y:S08]  /*4cd0*/  HMMA.16816.F32 R8, R44.reuse, R76, RZ ;  /* 0x0000004c2c08723c */ /* 0x054ff000000018ff */
[C---:B------:R-:W-:Y:S08]  /*4ce0*/  HMMA.16816.F32 R76, R44.reuse, R78, RZ ;  /* 0x0000004e2c4c723c */ /* 0x040ff000000018ff */
[C---:B------:R-:W-:Y:S08]  /*4cf0*/  HMMA.16816.F32 R48, R44.reuse, R72, RZ ;  /* 0x000000482c30723c */ /* 0x040ff000000018ff */
[----:B------:R-:W-:Y:S01]  /*4d00*/  HMMA.16816.F32 R44, R44, R74, RZ ;  /* 0x0000004a2c2c723c */ /* 0x000fe200000018ff */
[----:B------:R-:W-:Y:S07]  /*4d10*/  LDSM.16.M88.4 R72, [R229] ;  /* 0x00000000e548783b */ /* 0x000fee0000000200 */
[C---:B---3--:R-:W-:Y:S08]  /*4d20*/  HMMA.16816.F32 R24, R56.reuse, R68, R24 ;  /* 0x000000443818723c */ /* 0x048ff00000001818 */
[C---:B------:R-:W-:Y:S01]  /*4d30*/  HMMA.16816.F32 R20, R56.reuse, R70, R20 ;  /* 0x000000463814723c */ /* 0x040fe20000001814 */
[----:B------:R-:W2:Y:S07]  /*4d40*/  LDSM.16.M88.4 R68, [R220] ;  /* 0x00000000dc44783b */ /* 0x000eae0000000200 */
        /* <DEDUP_REMOVED lines=8> */
[----:B------:R-:W2:Y:S04]  /*4dd0*/  LDSM.16.M88.4 R52, [R220+0x1800] ;  /* 0x00180000dc34783b */ /* 0x000ea80000000200 */
[----:B------:R-:W-:Y:S03]  /*4de0*/  LDSM.16.M88.4 R56, [R233+0xa800] ;  /* 0x00a80000e938783b */ /* 0x000fe60000000200 */
[C---:B-----5:R-:W-:Y:S08]  /*4df0*/  HMMA.16816.F32 R24, R40.reuse, R36, R24 ;  /* 0x000000242818723c */ /* 0x060ff00000001818 */
[C---:B------:R-:W-:Y:S08]  /*4e00*/  HMMA.16816.F32 R20, R40.reuse, R38, R20 ;  /* 0x000000262814723c */ /* 0x040ff00000001814 */
[C---:B------:R-:W-:Y:S08]  /*4e10*/  HMMA.16816.F32 R16, R40.reuse, R32, R16 ;  /* 0x000000202810723c */ /* 0x040ff00000001810 */
[C---:B------:R-:W-:Y:S01]  /*4e20*/  HMMA.16816.F32 R12, R40.reuse, R34, R12 ;  /* 0x00000022280c723c */ /* 0x040fe2000000180c */
[----:B------:R-:W-:Y:S07]  /*4e30*/  LDSM.16.M88.4 R32, [R234+0x2000] ;  /* 0x00200000ea20783b */ /* 0x000fee0000000200 */
[C---:B-1----:R-:W-:Y:S01]  /*4e40*/  HMMA.16816.F32 R36, R40.reuse, R28, R8 ;  /* 0x0000001c2824723c */ /* 0x042fe20000001808 */
[----:B------:R-:W1:Y:S07]  /*4e50*/  LDSM.16.M88.4 R8, [R233+0xa000] ;  /* 0x00a00000e908783b */ /* 0x000e6e0000000200 */
[C---:B------:R-:W-:Y:S08]  /*4e60*/  HMMA.16816.F32 R48, R40.reuse, R80, R48 ;  /* 0x000000502830723c */ /* 0x040ff00000001830 */
        /* <DEDUP_REMOVED lines=17> */
[C---:B-1----:R-:W-:Y:S01]  /*4f80*/  HMMA.16816.F32 R24, R32.reuse, R8, R24 ;  /* 0x000000082018723c */ /* 0x042fe20000001818 */
[----:B------:R-:W-:Y:S07]  /*4f90*/  LDSM.16.M88.4 R72, [R227+0xa800] ;  /* 0x00a80000e348783b */ /* 0x000fee0000000200 */
[C---:B------:R-:W-:Y:S01]  /*4fa0*/  HMMA.16816.F32 R20, R32.reuse, R10, R20 ;  /* 0x0000000a2014723c */ /* 0x040fe20000001814 */
[----:B------:R-:W-:Y:S07]  /*4fb0*/  LDSM.16.M88.4 R8, [R227+0xa000] ;  /* 0x00a00000e308783b */ /* 0x000fee0000000200 */
[C---:B------:R-:W-:Y:S08]  /*4fc0*/  HMMA.16816.F32 R16, R32.reuse, R56, R16 ;  /* 0x000000382010723c */ /* 0x040ff00000001810 */
[C---:B------:R-:W-:Y:S01]  /*4fd0*/  HMMA.16816.F32 R12, R32.reuse, R58, R12 ;  /* 0x0000003a200c723c */ /* 0x040fe2000000180c */
[----:B------:R-:W1:Y:S07]  /*4fe0*/  LDSM.16.M88.4 R56, [R231+0x3800] ;  /* 0x00380000e738783b */ /* 0x000e6e0000000200 */
[C---:B--2---:R-:W-:Y:S08]  /*4ff0*/  HMMA.16816.F32 R48, R32.reuse, R68, R48 ;  /* 0x000000442030723c */ /* 0x044ff00000001830 */
[C---:B------:R-:W-:Y:S01]  /*5000*/  HMMA.16816.F32 R44, R32.reuse, R70, R44 ;  /* 0x00000046202c723c */ /* 0x040fe2000000182c */
[----:B------:R-:W2:Y:S07]  /*5010*/  LDSM.16.M88.4 R68, [R227+0xb800] ;  /* 0x00b80000e344783b */ /* 0x000eae0000000200 */
[C---:B------:R-:W-:Y:S08]  /*5020*/  HMMA.16816.F32 R64, R32.reuse, R28, R64 ;  /* 0x0000001c2040723c */ /* 0x040ff00000001840 */
[----:B------:R-:W-:Y:S01]  /*5030*/  HMMA.16816.F32 R80, R32, R30, R80 ;  /* 0x0000001e2050723c */ /* 0x000fe20000001850 */
[----:B------:R-:W5:Y:S04]  /*5040*/  LDSM.16.M88.4 R28, [R227+0xb000] ;  /* 0x00b00000e31c783b */ /* 0x000f680000000200 */
        /* <DEDUP_REMOVED lines=16> */
[----:B------:R-:W1:Y:S07]  /*5150*/  LDSM.16.M88.4 R8, [R220+0x3800] ;  /* 0x00380000dc08783b */ /* 0x000e6e0000000200 */
[C---:B------:R-:W-:Y:S08]  /*5160*/  HMMA.16816.F32 R16, R52.reuse, R72, R16 ;  /* 0x000000483410723c */ /* 0x040ff00000001810 */
[C---:B------:R-:W-:Y:S01]  /*5170*/  HMMA.16816.F32 R12, R52.reuse, R74, R12 ;  /* 0x0000004a340c723c */ /* 0x040fe2000000180c */
[----:B------:R-:W-:Y:S07]  /*5180*/  LDSM.16.M88.4 R72, [R233+0xf800] ;  /* 0x00f80000e948783b */ /* 0x000fee0000000200 */
[C---:B--2---:R-:W-:Y:S08]  /*5190*/  HMMA.16816.F32 R48, R52.reuse, R68, R48 ;  /* 0x000000443430723c */ /* 0x044ff00000001830 */
[C---:B------:R-:W-:Y:S01]  /*51a0*/  HMMA.16816.F32 R44, R52.reuse, R70, R44 ;  /* 0x00000046342c723c */ /* 0x040fe2000000182c */
[----:B------:R-:W-:Y:S07]  /*51b0*/  LDSM.16.M88.4 R68, [R230+0x4000] ;  /* 0x00400000e644783b */ /* 0x000fee0000000200 */
[C---:B-----5:R-:W-:Y:S08]  /*51c0*/  HMMA.16816.F32 R64, R52.reuse, R28, R64 ;  /* 0x0000001c3440723c */ /* 0x060ff00000001840 */
[----:B------:R-:W-:Y:S01]  /*51d0*/  HMMA.16816.F32 R80, R52, R30, R80 ;  /* 0x0000001e3450723c */ /* 0x000fe20000001850 */
[----:B------:R-:W2:Y:S04]  /*51e0*/  LDSM.16.M88.4 R28, [R233+0xc000] ;  /* 0x00c00000e91c783b */ /* 0x000ea80000000200 */
[----:B------:R-:W-:Y:S03]  /*51f0*/  LDSM.16.M88.4 R52, [R233+0xd000] ;  /* 0x00d00000e934783b */ /* 0x000fe60000000200 */
[C---:B---3--:R-:W-:Y:S08]  /*5200*/  HMMA.16816.F32 R24, R36.reuse, R32, R24 ;  /* 0x000000202418723c */ /* 0x048ff00000001818 */
[C---:B------:R-:W-:Y:S01]  /*5210*/  HMMA.16816.F32 R20, R36.reuse, R34, R20 ;  /* 0x000000222414723c */ /* 0x040fe20000001814 */
[----:B------:R-:W3:Y:S07]  /*5220*/  LDSM.16.M88.4 R32, [R233+0xc800] ;  /* 0x00c80000e920783b */ /* 0x000eee0000000200 */
[C---:B----4-:R-:W-:Y:S08]  /*5230*/  HMMA.16816.F32 R16, R36.reuse, R76, R16 ;  /* 0x0000004c2410723c */ /* 0x050ff00000001810 */
[C---:B------:R-:W-:Y:S08]  /*5240*/  HMMA.16816.F32 R12, R36.reuse, R78, R12 ;  /* 0x0000004e240c723c */ /* 0x040ff0000000180c */
[C---:B-1----:R-:W-:Y:S08]  /*5250*/  HMMA.16816.F32 R48, R36.reuse, R8, R48 ;  /* 0x000000082430723c */ /* 0x042ff00000001830 */
[C---:B------:R-:W-:Y:S01]  /*5260*/  HMMA.16816.F32 R44, R36.reuse, R10, R44 ;  /* 0x0000000a242c723c */ /* 0x040fe2000000182c */
[----:B------:R-:W1:Y:S07]  /*5270*/  LDSM.16.M88.4 R8, [R233+0xd800] ;  /* 0x00d80000e908783b */ /* 0x000e6e0000000200 */
[C---:B------:R-:W-:Y:S08]  /*5280*/  HMMA.16816.F32 R64, R36.reuse, R60, R64 ;  /* 0x0000003c2440723c */ /* 0x040ff00000001840 */
[----:B------:R-:W-:Y:S01]  /*5290*/  HMMA.16816.F32 R80, R36, R62, R80 ;  /* 0x0000003e2450723c */ /* 0x000fe20000001850 */
[----:B------:R-:W-:Y:S04]  /*52a0*/  LDSM.16.M88.4 R60, [R232+0x4000] ;  /* 0x00400000e83c783b */ /* 0x000fe80000000200 */
[----:B------:R-:W4:Y:S03]  /*52b0*/  LDSM.16.M88.4 R36, [R231+0x4800] ;  /* 0x00480000e724783b */ /* 0x000f260000000200 */
        /* <DEDUP_REMOVED lines=8> */
[----:B------:R-:W5:Y:S07]  /*5340*/  LDSM.16.M88.4 R52, [R227+0xc000] ;  /* 0x00c00000e334783b */ /* 0x000f6e0000000200 */
[C---:B-1----:R-:W-:Y:S08]  /*5350*/  HMMA.16816.F32 R48, R40.reuse, R8, R48 ;  /* 0x000000082830723c */ /* 0x042ff00000001830 */
[----:B------:R-:W-:Y:S01]  /*5360*/  HMMA.16816.F32 R44, R40, R10, R44 ;  /* 0x0000000a282c723c */ /* 0x000fe2000000182c */
[----:B------:R-:W-:Y:S04]  /*5370*/  LDSM.16.M88.4 R8, [R227+0xd000] ;  /* 0x00d00000e308783b */ /* 0x000fe80000000200 */
[----:B------:R-:W-:Y:S03]  /*5380*/  LDSM.16.M88.4 R40, [R227+0xd800] ;  /* 0x00d80000e328783b */ /* 0x000fe60000000200 */
[C---:B----4-:R-:W-:Y:S08]  /*5390*/  HMMA.16816.F32 R16, R60.reuse, R36, R16 ;  /* 0x000000243c10723c */ /* 0x050ff00000001810 */
[C---:B------:R-:W-:Y:S01]  /*53a0*/  HMMA.16816.F32 R12, R60.reuse, R38, R12 ;  /* 0x000000263c0c723c */ /* 0x040fe2000000180c */
[----:B------:R-:W1:Y:S07]  /*53b0*/  LDSM.16.M88.4 R36, [R227+0xc800] ;  /* 0x00c80000e324783b */ /* 0x000e6e0000000200 */
[C---:B------:R-:W-:Y:S08]  /*53c0*/  HMMA.16816.F32 R24, R60.reuse, R56, R24 ;  /* 0x000000383c18723c */ /* 0x040ff00000001818 */
[C---:B------:R-:W-:Y:S08]  /*53d0*/  HMMA.16816.F32 R20, R60.reuse, R58, R20 ;  /* 0x0000003a3c14723c */ /* 0x040ff00000001814 */
[C---:B--2---:R-:W-:Y:S08]  /*53e0*/  HMMA.16816.F32 R64, R60.reuse, R28, R64 ;  /* 0x0000001c3c40723c */ /* 0x044ff00000001840 */
[C---:B------:R-:W-:Y:S01]  /*53f0*/  HMMA.16816.F32 R80, R60.reuse, R30, R80 ;  /* 0x0000001e3c50723c */ /* 0x040fe20000001850 */
[----:B------:R-:W-:Y:S07]  /*5400*/  LDSM.16.M88.4 R28, [R220+0x4000] ;  /* 0x00400000dc1c783b */ /* 0x000fee0000000200 */
[C---:B---3--:R-:W-:Y:S01]  /*5410*/  HMMA.16816.F32 R56, R60.reuse, R32, R48 ;  /* 0x000000203c38723c */ /* 0x048fe20000001830 */
[----:B------:R-:W2:Y:S07]  /*5420*/  LDSM.16.M88.4 R48, [R229+0x4000] ;  /* 0x00400000e530783b */ /* 0x000eae0000000200 */
[----:B------:R-:W-:Y:S01]  /*5430*/  HMMA.16816.F32 R44, R60, R34, R44 ;  /* 0x000000223c2c723c */ /* 0x000fe2000000182c */
[----:B------:R-:W3:Y:S04]  /*5440*/  LDSM.16.M88.4 R60, [R220+0x4800] ;  /* 0x00480000dc3c783b */ /* 0x000ee80000000200 */
[----:B------:R-:W4:Y:S03]  /*5450*/  LDSM.16.M88.4 R32, [R220+0x5000] ;  /* 0x00500000dc20783b */ /* 0x000f260000000200 */
[C---:B-----5:R-:W-:Y:S08]  /*5460*/  HMMA.16816.F32 R24, R68.reuse, R52, R24 ;  /* 0x000000344418723c */ /* 0x060ff00000001818 */
[C---:B------:R-:W-:Y:S01]  /*5470*/  HMMA.16816.F32 R20, R68.reuse, R54, R20 ;  /* 0x000000364414723c */ /* 0x040fe20000001814 */
[----:B------:R-:W5:Y:S07]  /*5480*/  LDSM.16.M88.4 R52, [R220+0x5800] ;  /* 0x00580000dc34783b */ /* 0x000f6e0000000200 */
        /* <DEDUP_REMOVED lines=34> */
[----:B------:R-:W4:Y:S07]  /*56b0*/  LDSM.16.M88.4 R36, [R230+0x6000] ;  /* 0x00600000e624783b */ /* 0x000f2e0000000200 */
[C---:B--2---:R-:W-:Y:S08]  /*56c0*/  HMMA.16816.F32 R24, R32.reuse, R28, R24 ;  /* 0x0000001c2018723c */ /* 0x044ff00000001818 */
[C---:B------:R-:W-:Y:S08]  /*56d0*/  HMMA.16816.F32 R20, R32.reuse, R30, R20 ;  /* 0x0000001e2014723c */ /* 0x040ff00000001814 */
[C---:B---3--:R-:W-:Y:S01]  /*56e0*/  HMMA.16816.F32 R28, R32.reuse, R48, R16 ;  /* 0x00000030201c723c */ /* 0x048fe20000001810 */
[----:B------:R-:W2:Y:S07]  /*56f0*/  LDSM.16.M88.4 R16, [R227+0xf800] ;  /* 0x00f80000e310783b */ /* 0x000eae0000000200 */
[C---:B------:R-:W-:Y:S01]  /*5700*/  HMMA.16816.F32 R72, R32.reuse, R50, R12 ;  /* 0x000000322048723c */ /* 0x040fe2000000180c */
[----:B------:R-:W-:Y:S04]  /*5710*/  LDSM.16.M88.4 R12, [R229+0x6000] ;  /* 0x00600000e50c783b */ /* 0x000fe80000000200 */
[----:B------:R-:W3:Y:S03]  /*5720*/  LDSM.16.M88.4 R48, [R220+0x6000] ;  /* 0x00600000dc30783b */ /* 0x000ee60000000200 */
[----:B-1----:R-:W-:Y:S08]  /*5730*/  HMMA.16816.F32 R56, R32, R8, R56 ;  /* 0x000000082038723c */ /* 0x002ff00000001838 */
[C---:B----4-:R-:W-:Y:S08]  /*5740*/  HMMA.16816.F32 R24, R36.reuse, R44, R24 ;  /* 0x0000002c2418723c */ /* 0x050ff00000001818 */
[----:B------:R-:W-:Y:S08]  /*5750*/  HMMA.16816.F32 R20, R36, R46, R20 ;  /* 0x0000002e2414723c */ /* 0x000ff00000001814 */
[C---:B------:R-:W-:Y:S01]  /*5760*/  HMMA.16816.F32 R68, R32.reuse, R10, R68 ;  /* 0x0000000a2044723c */ /* 0x040fe20000001844 */
[----:B------:R-:W1:Y:S07]  /*5770*/  LDSM.16.M88.4 R8, [R220+0x6800] ;  /* 0x00680000dc08783b */ /* 0x000e6e0000000200 */
[C---:B------:R-:W-:Y:S08]  /*5780*/  HMMA.16816.F32 R64, R32.reuse, R40, R64 ;  /* 0x000000282040723c */ /* 0x040ff00000001840 */
[----:B------:R-:W-:Y:S01]  /*5790*/  HMMA.16816.F32 R80, R32, R42, R80 ;  /* 0x0000002a2050723c */ /* 0x000fe20000001850 */
[----:B------:R-:W4:Y:S07]  /*57a0*/  LDSM.16.M88.4 R32, [R220+0x7000] ;  /* 0x00700000dc20783b */ /* 0x000f2e0000000200 */
[C---:B------:R-:W-:Y:S08]  /*57b0*/  HMMA.16816.F32 R28, R36.reuse, R52, R28 ;  /* 0x00000034241c723c */ /* 0x040ff0000000181c */
[----:B--2---:R-:W-:Y:S07]  /*57c0*/  HMMA.16816.F32 R56, R36, R16, R56 ;  /* 0x000000102438723c */ /* 0x004fee0000001838 */
[----:B------:R-:W-:Y:S01]  /*57d0*/  IADD3 R16, R235, UR13, RZ ;  /* 0x0000000deb107c10 */ /* 0x000fe2000fffe0ff */
[----:B---3--:R-:W-:Y:S03]  /*57e0*/  HMMA.16816.F32 R24, R12, R48, R24 ;  /* 0x000000300c18723c */ /* 0x008fe60000001818 */
[C---:B------:R-:W-:Y:S01]  /*57f0*/  IADD3 R4, R16.reuse, 0x1, RZ ;  /* 0x0000000110047810 */ /* 0x040fe20007ffe0ff */
[----:B------:R-:W-:Y:S01]  /*5800*/  I2F R41, R16 ;  /* 0x0000001000297306 */ /* 0x000fe20000201400 */
[----:B------:R-:W-:-:S02]  /*5810*/  IADD3 R17, R16, 0x8, RZ ;  /* 0x0000000810117810 */ /* 0x000fc40007ffe0ff */
[CC--:B------:R-:W-:Y:S01]  /*5820*/  ISETP.GE.AND P5, PT, R4.reuse, R167.reuse, PT ;  /* 0x000000a70400720c */ /* 0x0c0fe20003fa6270 */
[----:B------:R-:W-:Y:S01]  /*5830*/  HMMA.16816.F32 R20, R12, R50, R20 ;  /* 0x000000320c14723c */ /* 0x000fe20000001814 */
[-C--:B------:R-:W-:Y:S02]  /*5840*/  ISETP.GE.AND P2, PT, R4, R2.reuse, PT ;  /* 0x000000020400720c */ /* 0x080fe40003f46270 */
[C---:B------:R-:W-:Y:S01]  /*5850*/  ISETP.GE.AND P3, PT, R17.reuse, R167, PT ;  /* 0x000000a71100720c */ /* 0x040fe20003f66270 */
[----:B------:R-:W2:Y:S01]  /*5860*/  I2F R6, R4 ;  /* 0x0000000400067306 */ /* 0x000ea20000201400 */
[----:B------:R-:W-:-:S03]  /*5870*/  ISETP.GE.AND P0, PT, R17, R2, PT ;  /* 0x000000021100720c */ /* 0x000fc60003f06270 */
[C---:B------:R-:W-:Y:S04]  /*5880*/  HMMA.16816.F32 R72, R36.reuse, R54, R72 ;  /* 0x000000362448723c */ /* 0x040fe80000001848 */
[----:B------:R-:W3:Y:S04]  /*5890*/  I2F R3, R17 ;  /* 0x0000001100037306 */ /* 0x000ee80000201400 */
[----:B------:R-:W-:Y:S01]  /*58a0*/  HMMA.16816.F32 R64, R36, R60, R64 ;  /* 0x0000003c2440723c */ /* 0x000fe20000001840 */
[C---:B--2---:R-:W-:Y:S02]  /*58b0*/  FFMA.FTZ R25, R6.reuse, UR4, R25 ;  /* 0x0000000406197c23 */ /* 0x044fe40008010019 */
[----:B------:R-:W-:Y:S01]  /*58c0*/  FFMA.FTZ R27, R6, UR4, R27 ;  /* 0x00000004061b7c23 */ /* 0x000fe2000801001b */
[----:B------:R-:W-:-:S04]  /*58d0*/  IADD3 R6, R16, 0x11, RZ ;  /* 0x0000001110067810 */ /* 0x000fc80007ffe0ff */
[----:B------:R-:W-:Y:S01]  /*58e0*/  HMMA.16816.F32 R80, R36, R62, R80 ;  /* 0x0000003e2450723c */ /* 0x000fe20000001850 */
[----:B---3--:R-:W-:Y:S01]  /*58f0*/  FFMA.FTZ R17, R3, UR4, R20 ;  /* 0x0000000403117c23 */ /* 0x008fe20008010014 */
[----:B------:R-:W-:Y:S01]  /*5900*/  FSEL R20, R25, -INF , !P5 ;  /* 0xff80000019147808 */ /* 0x000fe20006800000 */
[----:B------:R-:W-:Y:S01]  /*5910*/  FFMA.FTZ R22, R3, UR4, R22 ;  /* 0x0000000403167c23 */ /* 0x000fe20008010016 */
[----:B------:R-:W-:-:S04]  /*5920*/  FSEL R25, R27, -INF , !P2 ;  /* 0xff8000001b197808 */ /* 0x000fc80005000000 */
[----:B------:R-:W-:Y:S01]  /*5930*/  HMMA.16816.F32 R68, R36, R18, R68 ;  /* 0x000000122444723c */ /* 0x000fe20000001844 */
[----:B------:R-:W2:Y:S01]  /*5940*/  LDSM.16.M88.4 R36, [R220+0x7800] ;  /* 0x00780000dc24783b */ /* 0x000ea20000000200 */
[----:B------:R-:W-:Y:S01]  /*5950*/  ISETP.GE.AND P2, PT, R6, R167, PT ;  /* 0x000000a70600720c */ /* 0x000fe20003f46270 */
[----:B------:R-:W-:-:S04]  /*5960*/  DEPBAR.LE SB0, 0x0 ;  /* 0x000080000000791a */ /* 0x000fc80000000000 */
[----:B------:R-:W-:Y:S01]  /*5970*/  IADD3 R18, R16, 0x9, RZ ;  /* 0x0000000910127810 */ /* 0x000fe20007ffe0ff */
[C---:B-1----:R-:W-:Y:S01]  /*5980*/  HMMA.16816.F32 R28, R12.reuse, R8, R28 ;  /* 0x000000080c1c723c */ /* 0x042fe2000000181c */
[----:B------:R-:W-:Y:S02]  /*5990*/  FSEL R27, R22, -INF , !P0 ;  /* 0xff800000161b7808 */ /* 0x000fe40004000000 */
[----:B------:R1:W3:Y:S01]  /*59a0*/  I2F R4, R18 ;  /* 0x0000001200047306 */ /* 0x0002e20000201400 */
[C---:B------:R-:W-:Y:S02]  /*59b0*/  ISETP.GE.AND P6, PT, R18.reuse, R167, PT ;  /* 0x000000a71200720c */ /* 0x040fe40003fc6270 */
[----:B------:R-:W-:Y:S02]  /*59c0*/  ISETP.GE.AND P4, PT, R18, R2, PT ;  /* 0x000000021200720c */ /* 0x000fe40003f86270 */
[C---:B------:R-:W-:Y:S01]  /*59d0*/  IADD3 R8, R16.reuse, 0x10, RZ ;  /* 0x0000001010087810 */ /* 0x040fe20007ffe0ff */
[----:B------:R-:W-:Y:S01]  /*59e0*/  HMMA.16816.F32 R72, R12, R10, R72 ;  /* 0x0000000a0c48723c */ /* 0x000fe20000001848 */
[----:B------:R-:W-:-:S02]  /*59f0*/  IADD3 R19, R16, 0x20, RZ ;  /* 0x0000002010137810 */ /* 0x000fc40007ffe0ff */
[----:B------:R5:W5:Y:S01]  /*5a00*/  I2F R9, R8 ;  /* 0x0000000800097306 */ /* 0x000b620000201400 */
[C---:B------:R-:W-:Y:S02]  /*5a10*/  ISETP.GE.AND P1, PT, R8.reuse, R167, PT ;  /* 0x000000a70800720c */ /* 0x040fe40003f26270 */
[-C--:B------:R-:W-:Y:S02]  /*5a20*/  ISETP.GE.AND P5, PT, R8, R2.reuse, PT ;  /* 0x000000020800720c */ /* 0x080fe40003fa6270 */
[----:B----4-:R-:W-:Y:S01]  /*5a30*/  HMMA.16816.F32 R64, R12, R32, R64 ;  /* 0x000000200c40723c */ /* 0x010fe20000001840 */
[----:B-1----:R-:W-:Y:S01]  /*5a40*/  FSEL R18, R17, -INF , !P3 ;  /* 0xff80000011127808 */ /* 0x002fe20005800000 */
[----:B---3--:R-:W-:Y:S01]  /*5a50*/  FFMA.FTZ R21, R4, UR4, R21 ;  /* 0x0000000404157c23 */ /* 0x008fe20008010015 */
[----:B------:R-:W-:Y:S01]  /*5a60*/  ISETP.GE.AND P3, PT, R6, R2, PT ;  /* 0x000000020600720c */ /* 0x000fe20003f66270 */
[----:B------:R-:W-:Y:S01]  /*5a70*/  FFMA.FTZ R11, R4, UR4, R23 ;  /* 0x00000004040b7c23 */ /* 0x000fe20008010017 */
[----:B------:R-:W1:Y:S01]  /*5a80*/  I2F R6, R6 ;  /* 0x0000000600067306 */ /* 0x000e620000201400 */
[----:B------:R-:W-:-:S02]  /*5a90*/  IADD3 R23, R16, 0x28, RZ ;  /* 0x0000002810177810 */ /* 0x000fc40007ffe0ff */
[C---:B------:R-:W-:Y:S01]  /*5aa0*/  HMMA.16816.F32 R80, R12.reuse, R34, R80 ;  /* 0x000000220c50723c */ /* 0x040fe20000001850 */
[----:B------:R-:W-:Y:S02]  /*5ab0*/  FSEL R22, R21, -INF , !P6 ;  /* 0xff80000015167808 */ /* 0x000fe40007000000 */
[C---:B-----5:R-:W-:Y:S01]  /*5ac0*/  IADD3 R8, R16.reuse, 0x18, RZ ;  /* 0x0000001810087810 */ /* 0x060fe20007ffe0ff */
[C---:B------:R-:W-:Y:S01]  /*5ad0*/  FFMA.FTZ R10, R9.reuse, UR4, R28 ;  /* 0x00000004090a7c23 */ /* 0x040fe2000801001c */
[----:B------:R-:W-:Y:S01]  /*5ae0*/  IADD3 R21, R16, 0x19, RZ ;  /* 0x0000001910157810 */ /* 0x000fe20007ffe0ff */
[----:B------:R-:W-:Y:S01]  /*5af0*/  FFMA.FTZ R9, R9, UR4, R30 ;  /* 0x0000000409097c23 */ /* 0x000fe2000801001e */
[----:B------:R-:W3:Y:S01]  /*5b00*/  I2F R3, R8 ;  /* 0x0000000800037306 */ /* 0x000ee20000201400 */
[----:B------:R-:W-:Y:S01]  /*5b10*/  FSEL R11, R11, -INF , !P4 ;  /* 0xff8000000b0b7808 */ /* 0x000fe20006000000 */
[----:B--2---:R-:W-:Y:S01]  /*5b20*/  HMMA.16816.F32 R56, R12, R36, R56 ;  /* 0x000000240c38723c */ /* 0x004fe20000001838 */
[----:B------:R-:W-:-:S02]  /*5b30*/  FSEL R10, R10, -INF , !P1 ;  /* 0xff8000000a0a7808 */ /* 0x000fc40004800000 */
[CC--:B------:R-:W-:Y:S01]  /*5b40*/  ISETP.GE.AND P4, PT, R21.reuse, R167.reuse, PT ;  /* 0x000000a71500720c */ /* 0x0c0fe20003f86270 */
[----:B-1----:R-:W-:Y:S01]  /*5b50*/  FFMA.FTZ R4, R6, UR4, R29 ;  /* 0x0000000406047c23 */ /* 0x002fe2000801001d */
[----:B------:R-:W-:Y:S01]  /*5b60*/  IADD3 R29, R16, 0x21, RZ ;  /* 0x00000021101d7810 */ /* 0x000fe20007ffe0ff */
[----:B------:R1:W2:Y:S01]  /*5b70*/  I2F R28, R21 ;  /* 0x00000015001c7306 */ /* 0x0002a20000201400 */
[-C--:B------:R-:W-:Y:S01]  /*5b80*/  ISETP.GE.AND P1, PT, R21, R2.reuse, PT ;  /* 0x000000021500720c */ /* 0x080fe20003f26270 */
[----:B------:R-:W-:Y:S01]  /*5b90*/  HMMA.16816.F32 R68, R12, R38, R68 ;  /* 0x000000260c44723c */ /* 0x000fe20000001844 */
[C---:B------:R-:W-:Y:S02]  /*5ba0*/  ISETP.GE.AND P0, PT, R8.reuse, R167, PT ;  /* 0x000000a70800720c */ /* 0x040fe40003f06270 */
[----:B------:R-:W-:Y:S01]  /*5bb0*/  ISETP.GE.AND P6, PT, R8, R2, PT ;  /* 0x000000020800720c */ /* 0x000fe20003fc6270 */
[----:B---3--:R-:W-:Y:S02]  /*5bc0*/  FFMA.FTZ R74, R3, UR4, R74 ;  /* 0x00000004034a7c23 */ /* 0x008fe4000801004a */
[----:B------:R-:W3:Y:S01]  /*5bd0*/  I2F R30, R29 ;  /* 0x0000001d001e7306 */ /* 0x000ee20000201400 */
[----:B------:R-:W-:-:S02]  /*5be0*/  IADD3 R13, R16, 0x31, RZ ;  /* 0x00000031100d7810 */ /* 0x000fc40007ffe0ff */
[----:B------:R-:W-:Y:S02]  /*5bf0*/  FSEL R9, R9, -INF , !P5 ;  /* 0xff80000009097808 */ /* 0x000fe40006800000 */
[----:B------:R-:W-:Y:S02]  /*5c00*/  FSEL R4, R4, -INF , !P2 ;  /* 0xff80000004047808 */ /* 0x000fe40005000000 */
[-C--:B------:R-:W-:Y:S01]  /*5c10*/  ISETP.GE.AND P5, PT, R19, R167.reuse, PT ;  /* 0x000000a71300720c */ /* 0x080fe20003fa6270 */
[----:B-1----:R-:W-:Y:S01]  /*5c20*/  FFMA.FTZ R21, R6, UR4, R31 ;  /* 0x0000000406157c23 */ /* 0x002fe2000801001f */
[----:B------:R-:W1:Y:S01]  /*5c30*/  I2F R12, R13 ;  /* 0x0000000d000c7306 */ /* 0x000e620000201400 */
[----:B------:R-:W-:Y:S01]  /*5c40*/  FFMA.FTZ R6, R3, UR4, R72 ;  /* 0x0000000403067c23 */ /* 0x000fe20008010048 */
[-C--:B------:R-:W-:Y:S01]  /*5c50*/  ISETP.GE.AND P2, PT, R19, R2.reuse, PT ;  /* 0x000000021300720c */ /* 0x080fe20003f46270 */
[C---:B--2---:R-:W-:Y:S01]  /*5c60*/  FFMA.FTZ R8, R28.reuse, UR4, R73 ;  /* 0x000000041c087c23 */ /* 0x044fe20008010049 */
[----:B------:R-:W-:Y:S01]  /*5c70*/  FSEL R21, R21, -INF , !P3 ;  /* 0xff80000015157808 */ /* 0x000fe20005800000 */
[----:B------:R-:W-:Y:S01]  /*5c80*/  FFMA.FTZ R75, R28, UR4, R75 ;  /* 0x000000041c4b7c23 */ /* 0x000fe2000801004b */
[----:B------:R-:W-:Y:S01]  /*5c90*/  FSEL R6, R6, -INF , !P0 ;  /* 0xff80000006067808 */ /* 0x000fe20004000000 */
[C---:B---3--:R-:W-:Y:S01]  /*5ca0*/  FFMA.FTZ R67, R30.reuse, UR4, R67 ;  /* 0x000000041e437c23 */ /* 0x048fe20008010043 */
[----:B------:R-:W2:Y:S01]  /*5cb0*/  I2F R3, R23 ;  /* 0x0000001700037306 */ /* 0x000ea20000201400 */
[C---:B------:R-:W-:Y:S01]  /*5cc0*/  ISETP.GE.AND P3, PT, R29.reuse, R167, PT ;  /* 0x000000a71d00720c */ /* 0x040fe20003f66270 */
[----:B------:R-:W-:Y:S01]  /*5cd0*/  FFMA.FTZ R65, R30, UR4, R65 ;  /* 0x000000041e417c23 */ /* 0x000fe20008010041 */
[----:B------:R-:W-:-:S02]  /*5ce0*/  ISETP.GE.AND P0, PT, R29, R2, PT ;  /* 0x000000021d00720c */ /* 0x000fc40003f06270 */
[C---:B------:R-:W-:Y:S02]  /*5cf0*/  IADD3 R31, R16.reuse, 0x29, RZ ;  /* 0x00000029101f7810 */ /* 0x040fe40007ffe0ff */
[----:B------:R-:W-:Y:S01]  /*5d00*/  IADD3 R29, R16, 0x30, RZ ;  /* 0x00000030101d7810 */ /* 0x000fe20007ffe0ff */
[----:B------:R3:W4:Y:S01]  /*5d10*/  I2F R17, R19 ;  /* 0x0000001300117306 */ /* 0x0007220000201400 */
[----:B------:R-:W-:Y:S01]  /*5d20*/  FSEL R8, R8, -INF , !P4 ;  /* 0xff80000008087808 */ /* 0x000fe20006000000 */
[C---:B-1----:R-:W-:Y:S01]  /*5d30*/  FFMA.FTZ R59, R12.reuse, UR4, R59 ;  /* 0x000000040c3b7c23 */ /* 0x042fe2000801003b */
[----:B------:R-:W-:Y:S01]  /*5d40*/  ISETP.GE.AND P4, PT, R23, R2, PT ;  /* 0x000000021700720c */ /* 0x000fe20003f86270 */
[----:B------:R-:W-:Y:S01]  /*5d50*/  FFMA.FTZ R57, R12, UR4, R57 ;  /* 0x000000040c397c23 */ /* 0x000fe20008010039 */
[----:B------:R-:W-:Y:S01]  /*5d60*/  FSEL R197, R67, -INF , !P0 ;  /* 0xff80000043c57808 */ /* 0x000fe20004000000 */
[----:B------:R-:W-:Y:S01]  /*5d70*/  FFMA.FTZ R12, R41, UR4, R26 ;  /* 0x00000004290c7c23 */ /* 0x000fe2000801001a */
[----:B------:R-:W-:Y:S01]  /*5d80*/  IADD3 R15, R16, 0x38, RZ ;  /* 0x00000038100f7810 */ /* 0x000fe20007ffe0ff */
[----:B--2---:R-:W-:Y:S01]  /*5d90*/  FFMA.FTZ R80, R3, UR4, R80 ;  /* 0x0000000403507c23 */ /* 0x004fe20008010050 */
[----:B------:R-:W1:Y:S01]  /*5da0*/  I2F R28, R31 ;  /* 0x0000001f001c7306 */ /* 0x000e620000201400 */
[----:B------:R-:W-:Y:S01]  /*5db0*/  ISETP.GE.AND P0, PT, R13, R167, PT ;  /* 0x000000a70d00720c */ /* 0x000fe20003f06270 */
[----:B------:R-:W-:Y:S01]  /*5dc0*/  FFMA.FTZ R82, R3, UR4, R82 ;  /* 0x0000000403527c23 */ /* 0x000fe20008010052 */
[----:B------:R-:W-:-:S02]  /*5dd0*/  FSEL R198, R65, -INF , !P3 ;  /* 0xff80000041c67808 */ /* 0x000fc40005800000 */
[-C--:B------:R-:W-:Y:S02]  /*5de0*/  ISETP.GE.AND P3, PT, R29, R2.reuse, PT ;  /* 0x000000021d00720c */ /* 0x080fe40003f66270 */
[----:B---3--:R-:W-:Y:S01]  /*5df0*/  FSEL R19, R74, -INF , !P6 ;  /* 0xff8000004a137808 */ /* 0x008fe20007000000 */
[----:B------:R-:W2:Y:S01]  /*5e00*/  I2F R3, R15 ;  /* 0x0000000f00037306 */ /* 0x000ea20000201400 */
[----:B------:R-:W-:Y:S01]  /*5e10*/  ISETP.GE.AND P6, PT, R23, R167, PT ;  /* 0x000000a71700720c */ /* 0x000fe20003fc6270 */
[C---:B----4-:R-:W-:Y:S01]  /*5e20*/  FFMA.FTZ R64, R17.reuse, UR4, R64 ;  /* 0x0000000411407c23 */ /* 0x050fe20008010040 */
[----:B------:R-:W-:Y:S01]  /*5e30*/  FSEL R203, R82, -INF , !P4 ;  /* 0xff80000052cb7808 */ /* 0x000fe20006000000 */
[----:B------:R-:W-:Y:S01]  /*5e40*/  FFMA.FTZ R66, R17, UR4, R66 ;  /* 0x0000000411427c23 */ /* 0x000fe20008010042 */
[----:B------:R-:W-:Y:S02]  /*5e50*/  FSEL R190, R80, -INF , !P6 ;  /* 0xff80000050be7808 */ /* 0x000fe40007000000 */
[----:B------:R-:W-:Y:S01]  /*5e60*/  ISETP.GE.AND P6, PT, R13, R2, PT ;  /* 0x000000020d00720c */ /* 0x000fe20003fc6270 */
[----:B------:R-:W3:Y:S01]  /*5e70*/  I2F R23, R29 ;  /* 0x0000001d00177306 */ /* 0x000ee20000201400 */
[----:B------:R-:W-:Y:S01]  /*5e80*/  IADD3 R13, R16, 0x39, RZ ;  /* 0x00000039100d7810 */ /* 0x000fe20007ffe0ff */
[C---:B-1----:R-:W-:Y:S01]  /*5e90*/  FFMA.FTZ R81, R28.reuse, UR4, R81 ;  /* 0x000000041c517c23 */ /* 0x042fe20008010051 */
[----:B------:R-:W-:Y:S01]  /*5ea0*/  FSEL R199, R59, -INF , !P6 ;  /* 0xff8000003bc77808 */ /* 0x000fe20007000000 */
[----:B------:R-:W-:Y:S01]  /*5eb0*/  FFMA.FTZ R83, R28, UR4, R83 ;  /* 0x000000041c537c23 */ /* 0x000fe20008010053 */
[----:B------:R-:W-:-:S02]  /*5ec0*/  PLOP3.LUT P6, PT, PT, PT, UP0, 0x80, 0x0 ;  /* 0x000000000000781c */ /* 0x000fc40003fcf008 */
[----:B------:R-:W-:Y:S01]  /*5ed0*/  FSEL R17, R75, -INF , !P1 ;  /* 0xff8000004b117808 */ /* 0x000fe20004800000 */
[----:B------:R-:W1:Y:S01]  /*5ee0*/  I2F R14, R13 ;  /* 0x0000000d000e7306 */ /* 0x000e620000201400 */
[----:B------:R-:W-:Y:S01]  /*5ef0*/  FSEL R188, R64, -INF , !P5 ;  /* 0xff80000040bc7808 */ /* 0x000fe20006800000 */
[C---:B--2---:R-:W-:Y:S01]  /*5f00*/  FFMA.FTZ R34, R3.reuse, UR4, R68 ;  /* 0x0000000403227c23 */ /* 0x044fe20008010044 */
[----:B------:R-:W-:Y:S01]  /*5f10*/  FSEL R205, R66, -INF , !P2 ;  /* 0xff80000042cd7808 */ /* 0x000fe20005000000 */
[----:B------:R-:W-:Y:S01]  /*5f20*/  FFMA.FTZ R70, R3, UR4, R70 ;  /* 0x0000000403467c23 */ /* 0x000fe20008010046 */
[-C--:B------:R-:W-:Y:S01]  /*5f30*/  ISETP.GE.AND P1, PT, R31, R167.reuse, PT ;  /* 0x000000a71f00720c */ /* 0x080fe20003f26270 */
[----:B------:R-:W-:Y:S01]  /*5f40*/  FFMA.FTZ R3, R41, UR4, R24 ;  /* 0x0000000429037c23 */ /* 0x000fe20008010018 */
[----:B------:R-:W-:Y:S01]  /*5f50*/  ISETP.GE.AND P5, PT, R31, R2, PT ;  /* 0x000000021f00720c */ /* 0x000fe20003fa6270 */
[----:B---3--:R-:W-:Y:S01]  /*5f60*/  FFMA.FTZ R56, R23, UR4, R56 ;  /* 0x0000000417387c23 */ /* 0x008fe20008010038 */
[----:B------:R-:W-:Y:S01]  /*5f70*/  ISETP.GE.AND P2, PT, R29, R167, PT ;  /* 0x000000a71d00720c */ /* 0x000fe20003f46270 */
[----:B------:R-:W-:Y:S01]  /*5f80*/  FFMA.FTZ R33, R23, UR4, R58 ;  /* 0x0000000417217c23 */ /* 0x000fe2000801003a */
[----:B------:R-:W-:-:S02]  /*5f90*/  FSEL R196, R81, -INF , !P1 ;  /* 0xff80000051c47808 */ /* 0x000fc40004800000 */
[----:B------:R-:W-:Y:S02]  /*5fa0*/  FSEL R201, R83, -INF , !P5 ;  /* 0xff80000053c97808 */ /* 0x000fe40006800000 */
[----:B------:R-:W-:Y:S01]  /*5fb0*/  FSEL R202, R56, -INF , !P2 ;  /* 0xff80000038ca7808 */ /* 0x000fe20005000000 */
[C---:B-1----:R-:W-:Y:S01]  /*5fc0*/  FFMA.FTZ R32, R14.reuse, UR4, R69 ;  /* 0x000000040e207c23 */ /* 0x042fe20008010045 */
[----:B------:R-:W-:Y:S01]  /*5fd0*/  FSEL R33, R33, -INF , !P3 ;  /* 0xff80000021217808 */ /* 0x000fe20005800000 */
[----:B------:R-:W-:Y:S01]  /*5fe0*/  FFMA.FTZ R71, R14, UR4, R71 ;  /* 0x000000040e477c23 */ /* 0x000fe20008010047 */
[----:B------:R-:W-:Y:S01]  /*5ff0*/  FSEL R200, R57, -INF , !P0 ;  /* 0xff80000039c87808 */ /* 0x000fe20004000000 */
[----:B------:R-:W-:Y:S01]  /*6000*/  BAR.SYNC.DEFER_BLOCKING 0x0 ;  /* 0x0000000000007b1d */ /* 0x000fe20000010000 */
[C---:B------:R-:W-:Y:S02]  /*6010*/  ISETP.GE.AND P4, PT, R15.reuse, R167, PT ;  /* 0x000000a70f00720c */ /* 0x040fe40003f86270 */
[----:B------:R-:W-:-:S02]  /*6020*/  ISETP.GE.AND P1, PT, R15, R2, PT ;  /* 0x000000020f00720c */ /* 0x000fc40003f26270 */
[CC--:B------:R-:W-:Y:S02]  /*6030*/  ISETP.GE.AND P5, PT, R16.reuse, R167.reuse, PT ;  /* 0x000000a71000720c */ /* 0x0c0fe40003fa6270 */
[-C--:B------:R-:W-:Y:S02]  /*6040*/  ISETP.GE.AND P2, PT, R16, R2.reuse, PT ;  /* 0x000000021000720c */ /* 0x080fe40003f46270 */
[C---:B------:R-:W-:Y:S02]  /*6050*/  ISETP.GE.AND P3, PT, R13.reuse, R167, PT ;  /* 0x000000a70d00720c */ /* 0x040fe40003f66270 */
[----:B------:R-:W-:Y:S02]  /*6060*/  ISETP.GE.AND P0, PT, R13, R2, PT ;  /* 0x000000020d00720c */ /* 0x000fe40003f06270 */
[----:B------:R-:W-:Y:S02]  /*6070*/  FSEL R34, R34, -INF , !P4 ;  /* 0xff80000022227808 */ /* 0x000fe40006000000 */
[----:B------:R-:W-:-:S02]  /*6080*/  FSEL R193, R70, -INF , !P1 ;  /* 0xff80000046c17808 */ /* 0x000fc40004800000 */
[----:B------:R-:W-:Y:S02]  /*6090*/  FSEL R3, R3, -INF , !P5 ;  /* 0xff80000003037808 */ /* 0x000fe40006800000 */
[----:B------:R-:W-:Y:S02]  /*60a0*/  FSEL R12, R12, -INF , !P2 ;  /* 0xff8000000c0c7808 */ /* 0x000fe40005000000 */
[----:B------:R-:W-:Y:S02]  /*60b0*/  FSEL R32, R32, -INF , !P3 ;  /* 0xff80000020207808 */ /* 0x000fe40005800000 */
[----:B------:R-:W-:Y:S01]  /*60c0*/  FSEL R192, R71, -INF , !P0 ;  /* 0xff80000047c07808 */ /* 0x000fe20004000000 */
[----:B------:R-:W-:Y:S05]  /*60d0*/  @!P6 BRA `(.L_x_3636) ;  /* 0x00000ed00000e947 */ /* 0x000fea0003800000 */
[----:B------:R-:W-:-:S13]  /*60e0*/  PLOP3.LUT P0, PT, PT, PT, UP6, 0x40, 0x0 ;  /* 0x000000000000781c */ /* 0x000fda0003f0e868 */
[----:B------:R-:W-:Y:S05]  /*60f0*/  @P0 BRA `(.L_x_3637) ;  /* 0x0000047000000947 */ /* 0x000fea0003800000 */
        /* <DEDUP_REMOVED lines=71> */
.L_x_3637:
[----:B------:R-:W-:-:S04]  /*6570*/  ULEA UR24, -UR24, URZ, 0x6 ;  /* 0x0000003f18187291 */ /* 0x000fc8000f8e313f */
[----:B------:R-:W-:Y:S02]  /*6580*/  USHF.R.S32.HI UR5, URZ, 0x1f, UR24 ;  /* 0x0000001f3f057899 */ /* 0x000fe40008011418 */
[----:B------:R-:W-:-:S04]  /*6590*/  MOV R29, UR24 ;  /* 0x00000018001d7c02 */ /* 0x000fc80008000f00 */
[----:B------:R-:W-:Y:S02]  /*65a0*/  MOV R24, UR5 ;  /* 0x0000000500187c02 */ /* 0x000fe40008000f00 */
.L_x_3638:
        /* <DEDUP_REMOVED lines=156> */
.L_x_3640:
[----:B------:R-:W-:Y:S05]  /*6f70*/  BSYNC B0 ;  /* 0x0000000000007941 */ /* 0x000fea0003800000 */
.L_x_3639:
[----:B------:R-:W0:Y:S01]  /*6f80*/  LDGDEPBAR ;  /* 0x00000000000079af */ /* 0x000e220000000000 */
[----:B------:R-:W-:-:S04]  /*6f90*/  IADD3 R166, P0, R29, R166, RZ ;  /* 0x000000a61da67210 */ /* 0x000fc80007f1e0ff */
[----:B------:R-:W-:Y:S02]  /*6fa0*/  IADD3.X R165, R24, R165, RZ, P0, !PT ;  /* 0x000000a518a57210 */ /* 0x000fe400007fe4ff */
.L_x_3636:
        /* <DEDUP_REMOVED lines=37> */
[----:B------:R-:W-:Y:S04]  /*7200*/  LDSM.16.MT88.4 R64, [R228+0x12000] ;  /* 0x01200000e440783b */ /* 0x000fe80000004200 */
[----:B-1----:R-:W-:Y:S04]  /*7210*/  LDSM.16.MT88.4 R40, [R226+0x10000] ;  /* 0x01000000e228783b */ /* 0x002fe80000004200 */
[----:B------:R-:W-:Y:S01]  /*7220*/  LDSM.16.MT88.4 R48, [R225+0x10000] ;  /* 0x01000000e130783b */ /* 0x000fe20000004200 */
[----:B--2---:R-:W-:-:S03]  /*7230*/  FMNMX.FTZ R15, R16, R15, !PT ;  /* 0x0000000f100f7209 */ /* 0x004fc60007810000 */
[----:B------:R-:W-:Y:S01]  /*7240*/  LDSM.16.MT88.4 R56, [R224+0x10000] ;  /* 0x01000000e038783b */ /* 0x000fe20000004200 */
        /* <DEDUP_REMOVED lines=29> */
[----:B------:R-:W-:Y:S01]  /*7420*/  FFMA.FTZ R181, R10, c[0x0][0x23c], -R35 ;  /* 0x00008f000ab57a23 */ /* 0x000fe20000010823 */
[----:B------:R-:W1:Y:S01]  /*7430*/  LDSM.16.MT88.4 R4, [R224+0x16000] ;  /* 0x01600000e004783b */ /* 0x000e620000004200 */
[--C-:B------:R-:W-:Y:S01]  /*7440*/  FFMA.FTZ R182, R12, c[0x0][0x23c], -R194.reuse ;  /* 0x00008f000cb67a23 */ /* 0x100fe200000108c2 */
[----:B------:R-:W3:Y:S01]  /*7450*/  MUFU.EX2 R186, R186 ;  /* 0x000000ba00ba7308 */ /* 0x000ee20000000800 */
[--C-:B------:R-:W-:Y:S01]  /*7460*/  FFMA.FTZ R185, R25, c[0x0][0x23c], -R194.reuse ;  /* 0x00008f0019b97a23 */ /* 0x100fe200000108c2 */
[----:B------:R-:W-:Y:S01]  /*7470*/  LDSM.16.MT88.4 R12, [R228+0x12800] ;  /* 0x01280000e40c783b */ /* 0x000fe20000004200 */
[--C-:B------:R-:W-:Y:S01]  /*7480*/  FFMA.FTZ R187, R27, c[0x0][0x23c], -R194.reuse ;  /* 0x00008f001bbb7a23 */ /* 0x100fe200000108c2 */
        /* <DEDUP_REMOVED lines=39> */
[----:B------:R-:W-:Y:S01]  /*7700*/  MUFU.EX2 R181, R181 ;  /* 0x000000b500b57308 */ /* 0x000fe20000000800 */
[----:B------:R-:W-:Y:S01]  /*7710*/  FADD.FTZ R182, R182, R185 ;  /* 0x000000b9b6b67221 */ /* 0x000fe20000010000 */
[----:B--2---:R-:W-:-:S06]  /*7720*/  F2FP.PACK_AB R147, R178, R187 ;  /* 0x000000bbb293723e */ /* 0x004fcc00000000ff */
[----:B------:R-:W2:Y:S01]  /*7730*/  MUFU.EX2 R180, R180 ;  /* 0x000000b400b47308 */ /* 0x000ea20000000800 */
        /* <DEDUP_REMOVED lines=20> */
[C---:B-----5:R-:W-:Y:S02]  /*7880*/  HMMA.16816.F32 R84, R144.reuse, R88, RZ ;  /* 0x000000589054723c */ /* 0x060fe400000018ff */
[----:B------:R-:W-:Y:S06]  /*7890*/  MUFU.EX2 R195, R195 ;  /* 0x000000c300c37308 */ /* 0x000fec0000000800 */
[C---:B------:R-:W-:Y:S02]  /*78a0*/  HMMA.16816.F32 R92, R144.reuse, R96, RZ ;  /* 0x00000060905c723c */ /* 0x040fe400000018ff */
[----:B------:R-:W-:Y:S06]  /*78b0*/  MUFU.EX2 R196, R196 ;  /* 0x000000c400c47308 */ /* 0x000fec0000000800 */
[C---:B-1----:R-:W-:Y:S02]  /*78c0*/  HMMA.16816.F32 R100, R144.reuse, R104, RZ ;  /* 0x000000689064723c */ /* 0x042fe400000018ff */
        /* <DEDUP_REMOVED lines=48> */
[C---:B------:R-:W-:Y:S08]  /*7bd0*/  HMMA.16816.F32 R36, R4.reuse, R28, R36 ;  /* 0x0000001c0424723c */ /* 0x040ff00000001824 */
        /* <DEDUP_REMOVED lines=9> */
[C---:B------:R-:W-:Y:S01]  /*7c70*/  HMMA.16816.F32 R40, R4.reuse, R30, R40 ;  /* 0x0000001e0428723c */ /* 0x040fe20000001828 */
[----:B------:R-:W1:Y:S07]  /*7c80*/  LDSM.16.MT88.4 R28, [R228+0x14800] ;  /* 0x01480000e41c783b */ /* 0x000e6e0000004200 */
[C---:B------:R-:W-:Y:S08]  /*7c90*/  HMMA.16816.F32 R44, R4.reuse, R24, R44 ;  /* 0x00000018042c723c */ /* 0x040ff0000000182c */
        /* <DEDUP_REMOVED lines=23> */
[C---:B--2---:R-:W-:Y:S08]  /*7e10*/  HMMA.16816.F32 R148, R4.reuse, R8, R148 ;  /* 0x000000080494723c */ /* 0x044ff00000001894 */
[----:B------:R-:W-:Y:S01]  /*7e20*/  HMMA.16816.F32 R144, R4, R10, R144 ;  /* 0x0000000a0490723c */ /* 0x000fe20000001890 */
[----:B------:R-:W2:Y:S06]  /*7e30*/  LDSM.16.MT88.4 R8, [R228+0x13000] ;  /* 0x01300000e408783b */ /* 0x000eac0000004200 */
[----:B------:R-:W-:-:S02]  /*7e40*/  F2FP.PACK_AB R4, R191, R188 ;  /* 0x000000bcbf04723e */ /* 0x000fc400000000ff */
[----:B------:R-:W-:Y:S01]  /*7e50*/  F2FP.PACK_AB R5, R197, R196 ;  /* 0x000000c4c505723e */ /* 0x000fe200000000ff */
[----:B------:R-:W-:Y:S01]  /*7e60*/  FADD.FTZ R196, R196, R175 ;  /* 0x000000afc4c47221 */ /* 0x000fe20000010000 */
[----:B------:R-:W-:Y:S02]  /*7e70*/  F2FP.PACK_AB R6, R195, R190 ;  /* 0x000000bec306723e */ /* 0x000fe400000000ff */
[----:B-----5:R-:W-:Y:S01]  /*7e80*/  F2FP.PACK_AB R7, R201, R198 ;  /* 0x000000c6c907723e */ /* 0x020fe200000000ff */
[----:B------:R-:W-:-:S04]  /*7e90*/  FADD.FTZ R197, R197, R196 ;  /* 0x000000c4c5c57221 */ /* 0x000fc80000010000 */
[----:B------:R-:W-:Y:S02]  /*7ea0*/  FADD.FTZ R198, R198, R197 ;  /* 0x000000c5c6c67221 */ /* 0x000fe40000010000 */
[----:B----4-:R-:W-:Y:S02]  /*7eb0*/  HMMA.16816.F32 R44, R4, R12, R44 ;  /* 0x0000000c042c723c */ /* 0x010fe4000000182c */
[----:B------:R-:W-:-:S06]  /*7ec0*/  FADD.FTZ R201, R201, R198 ;  /* 0x000000c6c9c97221 */ /* 0x000fcc0000010000 */
        /* <DEDUP_REMOVED lines=45> */
[----:B------:R-:W-:Y:S01]  /*81a0*/  HMMA.16816.F32 R152, R4, R10, R152 ;  /* 0x0000000a0498723c */ /* 0x000fe20000001898 */
[----:B------:R-:W1:Y:S06]  /*81b0*/  LDSM.16.MT88.4 R8, [R226+0x13800] ;  /* 0x01380000e208783b */ /* 0x000e6c0000004200 */
[----:B------:R-:W-:-:S02]  /*81c0*/  F2FP.PACK_AB R4, R203, R202 ;  /* 0x000000cacb04723e */ /* 0x000fc400000000ff */
[----:B------:R-:W-:Y:S01]  /*81d0*/  F2FP.PACK_AB R5, R199, R204 ;  /* 0x000000ccc705723e */ /* 0x000fe200000000ff */
[----:B------:R-:W-:Y:S01]  /*81e0*/  FADD.FTZ R204, R204, R201 ;  /* 0x000000c9cccc7221 */ /* 0x000fe20000010000 */
[----:B------:R-:W-:Y:S02]  /*81f0*/  F2FP.PACK_AB R6, R245, R200 ;  /* 0x000000c8f506723e */ /* 0x000fe400000000ff */
[----:B------:R-:W-:Y:S01]  /*8200*/  F2FP.PACK_AB R7, R192, R193 ;  /* 0x000000c1c007723e */ /* 0x000fe200000000ff */
[----:B------:R-:W-:-:S04]  /*8210*/  FADD.FTZ R204, R199, R204 ;  /* 0x000000ccc7cc7221 */ /* 0x000fc80000010000 */
[----:B------:R-:W-:Y:S02]  /*8220*/  FADD.FTZ R193, R193, R204 ;  /* 0x000000ccc1c17221 */ /* 0x000fe40000010000 */
[----:B----4-:R-:W-:Y:S02]  /*8230*/  HMMA.16816.F32 R60, R4, R12, R60 ;  /* 0x0000000c043c723c */ /* 0x010fe4000000183c */
        /* <DEDUP_REMOVED lines=13> */
[C---:B---3--:R-:W-:Y:S07]  /*8310*/  HMMA.16816.F32 R132, R4.reuse, R16, R132 ;  /* 0x000000100484723c */ /* 0x048fee0000001884 */
[----:B------:R-:W-:Y:S01]  /*8320*/  FADD.FTZ R16, R184, R189 ;  /* 0x000000bdb8107221 */ /* 0x000fe20000010000 */
[----:B------:R-:W-:Y:S01]  /*8330*/  HMMA.16816.F32 R156, R4, R34, R156 ;  /* 0x00000022049c723c */ /* 0x000fe2000000189c */
[----:B------:R-:W3:Y:S02]  /*8340*/  LDSM.16.MT88.4 R32, [R224+0x13800] ;  /* 0x01380000e020783b */ /* 0x000ee40000004200 */
[----:B------:R-:W-:-:S04]  /*8350*/  FADD.FTZ R16, R183, R16 ;  /* 0x00000010b7107221 */ /* 0x000fc80000010000 */
[----:B------:R-:W-:Y:S01]  /*8360*/  FADD.FTZ R181, R181, R16 ;  /* 0x00000010b5b57221 */ /* 0x000fe20000010000 */
[----:B------:R-:W-:Y:S03]  /*8370*/  HMMA.16816.F32 R36, R4, R28, R36 ;  /* 0x0000001c0424723c */ /* 0x000fe60000001824 */
[----:B------:R-:W-:-:S05]  /*8380*/  FADD.FTZ R180, R180, R181 ;  /* 0x000000b5b4b47221 */ /* 0x000fca0000010000 */
        /* <DEDUP_REMOVED lines=11> */
[C---:B--2---:R-:W-:Y:S07]  /*8440*/  HMMA.16816.F32 R140, R4.reuse, R12, R140 ;  /* 0x0000000c048c723c */ /* 0x044fee000000188c */
        /* <DEDUP_REMOVED lines=8> */
[----:B------:R-:W-:-:S04]  /*84d0*/  FADD.FTZ R195, R195, R190 ;  /* 0x000000bec3c37221 */ /* 0x000fc80000010000 */
[----:B------:R-:W-:Y:S01]  /*84e0*/  FADD.FTZ R202, R202, R195 ;  /* 0x000000c3caca7221 */ /* 0x000fe20000010000 */
[----:B------:R-:W-:Y:S03]  /*84f0*/  HMMA.16816.F32 R104, R4, R30, R104 ;  /* 0x0000001e0468723c */ /* 0x000fe60000001868 */
[----:B------:R-:W-:-:S04]  /*8500*/  FADD.FTZ R203, R203, R202 ;  /* 0x000000cacbcb7221 */ /* 0x000fc80000010000 */
[----:B------:R-:W-:Y:S01]  /*8510*/  FADD.FTZ R200, R200, R203 ;  /* 0x000000cbc8c87221 */ /* 0x000fe20000010000 */
[----:B-----5:R-:W-:Y:S03]  /*8520*/  HMMA.16816.F32 R108, R4, R24, R108 ;  /* 0x00000018046c723c */ /* 0x020fe6000000186c */
[----:B------:R-:W-:-:S05]  /*8530*/  FADD.FTZ R245, R245, R200 ;  /* 0x000000c8f5f57221 */ /* 0x000fca0000010000 */
[C---:B------:R-:W-:Y:S08]  /*8540*/  HMMA.16816.F32 R112, R4.reuse, R26, R112 ;  /* 0x0000001a0470723c */ /* 0x040ff00000001870 */
[C---:B------:R-:W-:Y:S08]  /*8550*/  HMMA.16816.F32 R116, R4.reuse, R20, R116 ;  /* 0x000000140474723c */ /* 0x040ff00000001874 */
[C---:B------:R-:W-:Y:S08]  /*8560*/  HMMA.16816.F32 R120, R4.reuse, R22, R120 ;  /* 0x000000160478723c */ /* 0x040ff00000001878 */
[C---:B------:R-:W-:Y:S08]  /*8570*/  HMMA.16816.F32 R136, R4.reuse, R18, R136 ;  /* 0x000000120488723c */ /* 0x040ff00000001888 */
[C---:B------:R-:W-:Y:S08]  /*8580*/  HMMA.16816.F32 R152, R4.reuse, R14, R152 ;  /* 0x0000000e0498723c */ /* 0x040ff00000001898 */
[C---:B-1----:R-:W-:Y:S08]  /*8590*/  HMMA.16816.F32 R148, R4.reuse, R8, R148 ;  /* 0x000000080494723c */ /* 0x042ff00000001894 */
        /* <DEDUP_REMOVED lines=39> */
[----:B------:R-:W-:-:S03]  /*8810*/  ULOP3.LUT UR6, UR6, UR7, URZ, 0x3c, !UPT ;  /* 0x0000000706067292 */ /* 0x000fc6000f8e3c3f */
[----:B------:R-:W-:Y:S02]  /*8820*/  @!UP2 UIADD3 UR9, UR9, -UR5, URZ ;  /* 0x800000050909a290 */ /* 0x000fe4000fffe03f */
[----:B------:R-:W-:Y:S02]  /*8830*/  @!UP1 UIADD3 UR8, UR8, -UR5, URZ ;  /* 0x8000000508089290 */ /* 0x000fe4000fffe03f */
[----:B------:R-:W-:Y:S02]  /*8840*/  UISETP.GE.U32.AND UP4, UPT, UR9, UR5, UPT ;  /* 0x000000050900728c */ /* 0x000fe4000bf86070 */
[----:B------:R-:W-:Y:S02]  /*8850*/  UISETP.GE.U32.AND UP3, UPT, UR8, UR5, UPT ;  /* 0x000000050800728c */ /* 0x000fe4000bf66070 */
[----:B------:R-:W-:Y:S02]  /*8860*/  @!UP1 UIADD3 UR11, UR11, 0x1, URZ ;  /* 0x000000010b0b9890 */ /* 0x000fe4000fffe03f */
[----:B------:R-:W-:-:S02]  /*8870*/  UISETP.GE.AND UP1, UPT, UR12, URZ, UPT ;  /* 0x0000003f0c00728c */ /* 0x000fc4000bf26270 */
[----:B------:R-:W-:Y:S02]  /*8880*/  UISETP.GE.AND UP0, UPT, UR6, URZ, UPT ;  /* 0x0000003f0600728c */ /* 0x000fe4000bf06270 */
[----:B------:R-:W-:Y:S02]  /*8890*/  @!UP2 UIADD3 UR13, UR13, 0x1, URZ ;  /* 0x000000010d0da890 */ /* 0x000fe4000fffe03f */
[----:B------:R-:W-:Y:S02]  /*88a0*/  UISETP.NE.AND UP2, UPT, URZ, UR7, UPT ;  /* 0x000000073f00728c */ /* 0x000fe4000bf45270 */
[----:B------:R-:W-:Y:S02]  /*88b0*/  @UP4 UIADD3 UR13, UR13, 0x1, URZ ;  /* 0x000000010d0d4890 */ /* 0x000fe4000fffe03f */
[----:B------:R-:W-:Y:S02]  /*88c0*/  @UP3 UIADD3 UR11, UR11, 0x1, URZ ;  /* 0x000000010b0b3890 */ /* 0x000fe4000fffe03f */
[----:B------:R-:W-:-:S02]  /*88d0*/  ULOP3.LUT UR5, URZ, UR7, URZ, 0x33, !UPT ;  /* 0x000000073f057292 */ /* 0x000fc4000f8e333f */
[----:B------:R-:W-:Y:S02]  /*88e0*/  @!UP1 UIADD3 UR13, -UR13, URZ, URZ ;  /* 0x0000003f0d0d9290 */ /* 0x000fe4000fffe13f */
        /* <DEDUP_REMOVED lines=31> */
.L_x_3642:
[----:B------:R-:W-:-:S05]  /*8ae0*/  IMAD.MOV.U32 R11, RZ, RZ, c[0x0][0x1a0] ;  /* 0x00006800ff0b7624 */ /* 0x000fca00078e00ff */
[----:B------:R-:W-:-:S04]  /*8af0*/  LEA R11, -R11, RZ, 0x6 ;  /* 0x000000ff0b0b7211 */ /* 0x000fc800078e31ff */
[----:B------:R-:W-:Y:S02]  /*8b00*/  SHF.R.S32.HI R5, RZ, 0x1f, R11 ;  /* 0x0000001fff057819 */ /* 0x000fe4000001140b */
.L_x_3643:
        /* <DEDUP_REMOVED lines=110> */
[----:B------:R-:W-:Y:S02]  /*91f0*/  @P5 STS.128 [R236+0x11000], RZ ;  /* 0x011000ffec005388 */ /* 0x000fe40000000c00 */
[----:B------:R-:W-:Y:S02]  /*9200*/  IMAD R0, R0, 0x40, R235 ;  /* 0x0000004000007824 */ /* 0x000fe400078e02eb */
        /* <DEDUP_REMOVED lines=40> */
[----:B---3--:R-:W2:Y:S04]  /*9490*/  LDSM.16.M88.4 R16, [R233+0x8000] ;  /* 0x00800000e910783b */ /* 0x008ea80000000200 */
[----:B------:R-:W3:Y:S04]  /*94a0*/  LDSM.16.M88.4 R176, [R233+0x8800] ;  /* 0x00880000e9b0783b */ /* 0x000ee80000000200 */
[----:B------:R-:W3:Y:S04]  /*94b0*/  LDSM.16.M88.4 R168, [R233+0x9000] ;  /* 0x00900000e9a8783b */ /* 0x000ee80000000200 */
[----:B-----5:R-:W5:Y:S04]  /*94c0*/  LDSM.16.M88.4 R12, [R233+0x9800] ;  /* 0x00980000e90c783b */ /* 0x020f680000000200 */
[----:B-1----:R-:W-:Y:S04]  /*94d0*/  LDSM.16.M88.4 R20, [R232] ;  /* 0x00000000e814783b */ /* 0x002fe80000000200 */
[----:B------:R-:W1:Y:S04]  /*94e0*/  LDSM.16.M88.4 R8, [R231] ;  /* 0x00000000e708783b */ /* 0x000e680000000200 */
[----:B------:R-:W1:Y:S04]  /*94f0*/  LDSM.16.M88.4 R200, [R223] ;  /* 0x00000000dfc8783b */ /* 0x000e680000000200 */
[----:B------:R-:W1:Y:S04]  /*9500*/  LDSM.16.M88.4 R188, [R222] ;  /* 0x00000000debc783b */ /* 0x000e680000000200 */
[----:B----4-:R-:W4:Y:S04]  /*9510*/  LDSM.16.M88.4 R24, [R221] ;  /* 0x00000000dd18783b */ /* 0x010f280000000200 */
[----:B------:R-:W-:Y:S01]  /*9520*/  LDSM.16.M88.4 R196, [R227+0x8000] ;  /* 0x00800000e3c4783b */ /* 0x000fe20000000200 */
[C---:B--2---:R-:W-:Y:S03]  /*9530*/  HMMA.16816.F32 R4, R28.reuse, R16, RZ ;  /* 0x000000101c04723c */ /* 0x044fe600000018ff */
[----:B------:R-:W-:Y:S04]  /*9540*/  LDSM.16.M88.4 R192, [R227+0x8800] ;  /* 0x00880000e3c0783b */ /* 0x000fe80000000200 */
[----:B------:R-:W-:Y:S01]  /*9550*/  LDSM.16.M88.4 R184, [R227+0x9000] ;  /* 0x00900000e3b8783b */ /* 0x000fe20000000200 */
        /* <DEDUP_REMOVED lines=8> */
[----:B------:R-:W-:Y:S07]  /*95e0*/  LDSM.16.M88.4 R12, [R227+0x9800] ;  /* 0x00980000e30c783b */ /* 0x000fee0000000200 */
[C---:B-1----:R-:W-:Y:S08]  /*95f0*/  HMMA.16816.F32 R4, R20.reuse, R8, R4 ;  /* 0x000000081404723c */ /* 0x042ff00000001804 */
[C---:B------:R-:W-:Y:S01]  /*9600*/  HMMA.16816.F32 R16, R20.reuse, R10, R16 ;  /* 0x0000000a1410723c */ /* 0x040fe20000001810 */
[----:B------:R-:W1:Y:S07]  /*9610*/  LDSM.16.M88.4 R8, [R230] ;  /* 0x00000000e608783b */ /* 0x000e6e0000000200 */
[C---:B------:R-:W-:Y:S08]  /*9620*/  HMMA.16816.F32 R180, R20.reuse, R200, R180 ;  /* 0x000000c814b4723c */ /* 0x040ff000000018b4 */
[C---:B------:R-:W-:Y:S01]  /*9630*/  HMMA.16816.F32 R176, R20.reuse, R202, R176 ;  /* 0x000000ca14b0723c */ /* 0x040fe200000018b0 */
[----:B------:R-:W-:Y:S07]  /*9640*/  LDSM.16.M88.4 R200, [R216] ;  /* 0x00000000d8c8783b */ /* 0x000fee0000000200 */
[C---:B------:R-:W-:Y:S08]  /*9650*/  HMMA.16816.F32 R172, R20.reuse, R188, R172 ;  /* 0x000000bc14ac723c */ /* 0x040ff000000018ac */
[C---:B------:R-:W-:Y:S01]  /*9660*/  HMMA.16816.F32 R168, R20.reuse, R190, R168 ;  /* 0x000000be14a8723c */ /* 0x040fe200000018a8 */
[----:B------:R-:W-:Y:S07]  /*9670*/  LDSM.16.M88.4 R188, [R220] ;  /* 0x00000000dcbc783b */ /* 0x000fee0000000200 */
[C---:B----4-:R-:W-:Y:S08]  /*9680*/  HMMA.16816.F32 R32, R20.reuse, R24, R32 ;  /* 0x000000181420723c */ /* 0x050ff00000001820 */
[----:B------:R-:W-:Y:S01]  /*9690*/  HMMA.16816.F32 R28, R20, R26, R28 ;  /* 0x0000001a141c723c */ /* 0x000fe2000000181c */
[----:B------:R-:W2:Y:S04]  /*96a0*/  LDSM.16.M88.4 R20, [R229] ;  /* 0x00000000e514783b */ /* 0x000ea80000000200 */
[----:B------:R-:W3:Y:S03]  /*96b0*/  LDSM.16.M88.4 R24, [R220+0x800] ;  /* 0x00080000dc18783b */ /* 0x000ee60000000200 */
        /* <DEDUP_REMOVED lines=61> */
[C---:B-1----:R-:W-:Y:S08]  /*9a90*/  HMMA.16816.F32 R32, R12.reuse, R184, R32 ;  /* 0x000000b80c20723c */ /* 0x042ff00000001820 */
[----:B------:R-:W-:Y:S01]  /*9aa0*/  HMMA.16816.F32 R28, R12, R186, R28 ;  /* 0x000000ba0c1c723c */ /* 0x000fe2000000181c */
[----:B------:R-:W-:Y:S04]  /*9ab0*/  LDSM.16.M88.4 R184, [R233+0xd000] ;  /* 0x00d00000e9b8783b */ /* 0x000fe80000000200 */
[----:B------:R-:W-:Y:S03]  /*9ac0*/  LDSM.16.M88.4 R12, [R233+0xd800] ;  /* 0x00d80000e90c783b */ /* 0x000fe60000000200 */
[C---:B----4-:R-:W-:Y:S08]  /*9ad0*/  HMMA.16816.F32 R4, R20.reuse, R8, R4 ;  /* 0x000000081404723c */ /* 0x050ff00000001804 */
[C---:B------:R-:W-:Y:S01]  /*9ae0*/  HMMA.16816.F32 R16, R20.reuse, R10, R16 ;  /* 0x0000000a1410723c */ /* 0x040fe20000001810 */
[----:B------:R-:W1:Y:S07]  /*9af0*/  LDSM.16.M88.4 R8, [R234+0x4000] ;  /* 0x00400000ea08783b */ /* 0x000e6e0000000200 */
[C---:B-----5:R-:W-:Y:S08]  /*9b00*/  HMMA.16816.F32 R180, R20.reuse, R200, R180 ;  /* 0x000000c814b4723c */ /* 0x060ff000000018b4 */
[C---:B------:R-:W-:Y:S01]  /*9b10*/  HMMA.16816.F32 R176, R20.reuse, R202, R176 ;  /* 0x000000ca14b0723c */ /* 0x040fe200000018b0 */
[----:B------:R-:W-:Y:S07]  /*9b20*/  LDSM.16.M88.4 R200, [R220+0x5800] ;  /* 0x00580000dcc8783b */ /* 0x000fee0000000200 */
[C---:B--2---:R-:W-:Y:S08]  /*9b30*/  HMMA.16816.F32 R172, R20.reuse, R188, R172 ;  /* 0x000000bc14ac723c */ /* 0x044ff000000018ac */
[C---:B------:R-:W-:Y:S01]  /*9b40*/  HMMA.16816.F32 R168, R20.reuse, R190, R168 ;  /* 0x000000be14a8723c */ /* 0x040fe200000018a8 */
[----:B------:R-:W-:Y:S07]  /*9b50*/  LDSM.16.M88.4 R188, [R215] ;  /* 0x00000000d7bc783b */ /* 0x000fee0000000200 */
[C---:B---3--:R-:W-:Y:S08]  /*9b60*/  HMMA.16816.F32 R32, R20.reuse, R24, R32 ;  /* 0x000000181420723c */ /* 0x048ff00000001820 */
[----:B------:R-:W-:Y:S01]  /*9b70*/  HMMA.16816.F32 R28, R20, R26, R28 ;  /* 0x0000001a141c723c */ /* 0x000fe2000000181c */
[----:B------:R-:W2:Y:S04]  /*9b80*/  LDSM.16.M88.4 R20, [R232+0x4000] ;  /* 0x00400000e814783b */ /* 0x000ea80000000200 */
[----:B------:R-:W3:Y:S03]  /*9b90*/  LDSM.16.M88.4 R24, [R214] ;  /* 0x00000000d618783b */ /* 0x000ee60000000200 */
[C---:B-1----:R-:W-:Y:S08]  /*9ba0*/  HMMA.16816.F32 R4, R8.reuse, R196, R4 ;  /* 0x000000c40804723c */ /* 0x042ff00000001804 */
[C---:B------:R-:W-:Y:S01]  /*9bb0*/  HMMA.16816.F32 R16, R8.reuse, R198, R16 ;  /* 0x000000c60810723c */ /* 0x040fe20000001810 */
[----:B------:R-:W-:Y:S07]  /*9bc0*/  LDSM.16.M88.4 R196, [R227+0xc800] ;  /* 0x00c80000e3c4783b */ /* 0x000fee0000000200 */
[C---:B------:R-:W-:Y:S08]  /*9bd0*/  HMMA.16816.F32 R180, R8.reuse, R192, R180 ;  /* 0x000000c008b4723c */ /* 0x040ff000000018b4 */
[C---:B------:R-:W-:Y:S01]  /*9be0*/  HMMA.16816.F32 R176, R8.reuse, R194, R176 ;  /* 0x000000c208b0723c */ /* 0x040fe200000018b0 */
[----:B------:R-:W1:Y:S07]  /*9bf0*/  LDSM.16.M88.4 R192, [R213] ;  /* 0x00000000d5c0783b */ /* 0x000e6e0000000200 */
[C---:B------:R-:W-:Y:S08]  /*9c00*/  HMMA.16816.F32 R172, R8.reuse, R184, R172 ;  /* 0x000000b808ac723c */ /* 0x040ff000000018ac */
[C---:B------:R-:W-:Y:S01]  /*9c10*/  HMMA.16816.F32 R168, R8.reuse, R186, R168 ;  /* 0x000000ba08a8723c */ /* 0x040fe200000018a8 */
[----:B------:R-:W4:Y:S07]  /*9c20*/  LDSM.16.M88.4 R184, [R212] ;  /* 0x00000000d4b8783b */ /* 0x000f2e0000000200 */
        /* <DEDUP_REMOVED lines=35> */
[----:B------:R-:W3:Y:S07]  /*9e60*/  LDSM.16.M88.4 R12, [R211] ;  /* 0x00000000d30c783b */ /* 0x000eee0000000200 */
[C---:B------:R-:W-:Y:S08]  /*9e70*/  HMMA.16816.F32 R180, R192.reuse, R20, R180 ;  /* 0x00000014c0b4723c */ /* 0x040ff000000018b4 */
[----:B------:R-:W-:Y:S01]  /*9e80*/  HMMA.16816.F32 R176, R192, R22, R176 ;  /* 0x00000016c0b0723c */ /* 0x000fe200000018b0 */
[----:B------:R-:W4:Y:S07]  /*9e90*/  LDSM.16.M88.4 R20, [R233+0xf800] ;  /* 0x00f80000e914783b */ /* 0x000f2e0000000200 */
[----:B--2---:R-:W-:Y:S08]  /*9ea0*/  HMMA.16816.F32 R4, R8, R24, R4 ;  /* 0x000000180804723c */ /* 0x004ff00000001804 */
[C---:B------:R-:W-:Y:S08]  /*9eb0*/  HMMA.16816.F32 R32, R192.reuse, R200, R32 ;  /* 0x000000c8c020723c */ /* 0x040ff00000001820 */
[----:B------:R-:W-:Y:S01]  /*9ec0*/  HMMA.16816.F32 R28, R192, R202, R28 ;  /* 0x000000cac01c723c */ /* 0x000fe2000000181c */
[----:B------:R-:W-:Y:S04]  /*9ed0*/  LDSM.16.M88.4 R200, [R227+0xe000] ;  /* 0x00e00000e3c8783b */ /* 0x000fe80000000200 */
[----:B------:R-:W-:Y:S03]  /*9ee0*/  LDSM.16.M88.4 R192, [R210] ;  /* 0x00000000d2c0783b */ /* 0x000fe60000000200 */
[C---:B------:R-:W-:Y:S01]  /*9ef0*/  HMMA.16816.F32 R16, R8.reuse, R26, R16 ;  /* 0x0000001a0810723c */ /* 0x040fe20000001810 */
[----:B------:R-:W2:Y:S07]  /*9f00*/  LDSM.16.M88.4 R24, [R230+0x6000] ;  /* 0x00600000e618783b */ /* 0x000eae0000000200 */
[C---:B-1----:R-:W-:Y:S08]  /*9f10*/  HMMA.16816.F32 R172, R8.reuse, R184, R172 ;  /* 0x000000b808ac723c */ /* 0x042ff000000018ac */
[----:B------:R-:W-:Y:S01]  /*9f20*/  HMMA.16816.F32 R168, R8, R186, R168 ;  /* 0x000000ba08a8723c */ /* 0x000fe200000018a8 */
[----:B------:R-:W1:Y:S07]  /*9f30*/  LDSM.16.M88.4 R184, [R208] ;  /* 0x00000000d0b8783b */ /* 0x000e6e0000000200 */
[----:B---3--:R-:W-:Y:S08]  /*9f40*/  HMMA.16816.F32 R4, R196, R12, R4 ;  /* 0x0000000cc404723c */ /* 0x008ff00000001804 */
[C---:B------:R-:W-:Y:S08]  /*9f50*/  HMMA.16816.F32 R180, R8.reuse, R188, R180 ;  /* 0x000000bc08b4723c */ /* 0x040ff000000018b4 */
[C---:B------:R-:W-:Y:S01]  /*9f60*/  HMMA.16816.F32 R176, R8.reuse, R190, R176 ;  /* 0x000000be08b0723c */ /* 0x040fe200000018b0 */
[----:B------:R-:W-:Y:S07]  /*9f70*/  LDSM.16.M88.4 R188, [R209] ;  /* 0x00000000d1bc783b */ /* 0x000fee0000000200 */
[C---:B----4-:R-:W-:Y:S08]  /*9f80*/  HMMA.16816.F32 R32, R8.reuse, R20, R32 ;  /* 0x000000140820723c */ /* 0x050ff00000001820 */
[----:B------:R-:W-:Y:S01]  /*9f90*/  HMMA.16816.F32 R28, R8, R22, R28 ;  /* 0x00000016081c723c */ /* 0x000fe2000000181c */
[----:B------:R-:W-:Y:S04]  /*9fa0*/  LDSM.16.M88.4 R8, [R220+0x6000] ;  /* 0x00600000dc08783b */ /* 0x000fe80000000200 */
[----:B------:R-:W-:Y:S03]  /*9fb0*/  LDSM.16.M88.4 R20, [R227+0xe800] ;  /* 0x00e80000e314783b */ /* 0x000fe60000000200 */
[----:B------:R-:W-:Y:S01]  /*9fc0*/  HMMA.16816.F32 R16, R196, R14, R16 ;  /* 0x0000000ec410723c */ /* 0x000fe20000001810 */
[----:B------:R-:W3:Y:S07]  /*9fd0*/  LDSM.16.M88.4 R12, [R229+0x6000] ;  /* 0x00600000e50c783b */ /* 0x000eee0000000200 */
[----:B--2---:R-:W-:Y:S08]  /*9fe0*/  HMMA.16816.F32 R4, R24, R200, R4 ;  /* 0x000000c81804723c */ /* 0x004ff00000001804 */
[C---:B------:R-:W-:Y:S07]  /*9ff0*/  HMMA.16816.F32 R180, R196.reuse, R192, R180 ;  /* 0x000000c0c4b4723c */ /* 0x040fee00000018b4 */
[----:B------:R-:W-:Y:S01]  /*a000*/  IADD3 R192, R0, 0x1, RZ ;  /* 0x0000000100c07810 */ /* 0x000fe20007ffe0ff */
[----:B-1----:R-:W-:Y:S03]  /*a010*/  HMMA.16816.F32 R32, R196, R184, R32 ;  /* 0x000000b8c420723c */ /* 0x002fe60000001820 */
[----:B------:R-:W-:-:S02]  /*a020*/  ISETP.GE.AND P6, PT, R192, R167, PT ;  /* 0x000000a7c000720c */ /* 0x000fc40003fc6270 */
[----:B------:R-:W-:-:S03]  /*a030*/  ISETP.GE.AND P1, PT, R192, R2, PT ;  /* 0x00000002c000720c */ /* 0x000fc60003f26270 */
[----:B------:R-:W-:Y:S01]  /*a040*/  HMMA.16816.F32 R28, R196, R186, R28 ;  /* 0x000000bac41c723c */ /* 0x000fe2000000181c */
[----:B------:R-:W1:Y:S07]  /*a050*/  LDSM.16.M88.4 R184, [R220+0x6800] ;  /* 0x00680000dcb8783b */ /* 0x000e6e0000000200 */
[----:B------:R-:W-:Y:S08]  /*a060*/  HMMA.16816.F32 R16, R24, R202, R16 ;  /* 0x000000ca1810723c */ /* 0x000ff00000001810 */
[----:B------:R-:W-:Y:S07]  /*a070*/  HMMA.16816.F32 R176, R196, R194, R176 ;  /* 0x000000c2c4b0723c */ /* 0x000fee00000018b0 */
[C---:B------:R-:W-:Y:S01]  /*a080*/  IADD3 R194, R0.reuse, 0x9, RZ ;  /* 0x0000000900c27810 */ /* 0x040fe20007ffe0ff */
[----:B---3--:R-:W-:Y:S01]  /*a090*/  HMMA.16816.F32 R4, R12, R8, R4 ;  /* 0x000000080c04723c */ /* 0x008fe20000001804 */
[----:B------:R-:W-:-:S07]  /*a0a0*/  IADD3 R195, R0, 0x10, RZ ;  /* 0x0000001000c37810 */ /* 0x000fce0007ffe0ff */
[C---:B------:R-:W-:Y:S08]  /*a0b0*/  HMMA.16816.F32 R172, R196.reuse, R188, R172 ;  /* 0x000000bcc4ac723c */ /* 0x040ff000000018ac */
[----:B------:R-:W-:Y:S01]  /*a0c0*/  HMMA.16816.F32 R168, R196, R190, R168 ;  /* 0x000000bec4a8723c */ /* 0x000fe200000018a8 */
[----:B------:R-:W2:Y:S07]  /*a0d0*/  LDSM.16.M88.4 R188, [R227+0xf000] ;  /* 0x00f00000e3bc783b */ /* 0x000eae0000000200 */
[----:B------:R-:W-:Y:S01]  /*a0e0*/  HMMA.16816.F32 R180, R24, R20, R180 ;  /* 0x0000001418b4723c */ /* 0x000fe200000018b4 */
[----:B------:R-:W3:Y:S06]  /*a0f0*/  I2F R20, R192 ;  /* 0x000000c000147306 */ /* 0x000eec0000201400 */
[----:B------:R-:W-:Y:S01]  /*a100*/  IADD3 R21, R0, 0x8, RZ ;  /* 0x0000000800157810 */ /* 0x000fe20007ffe0ff */
[----:B------:R-:W-:Y:S01]  /*a110*/  HMMA.16816.F32 R16, R12, R10, R16 ;  /* 0x0000000a0c10723c */ /* 0x000fe20000001810 */
[----:B------:R-:W4:Y:S01]  /*a120*/  LDSM.16.M88.4 R8, [R220+0x7000] ;  /* 0x00700000dc08783b */ /* 0x000f220000000200 */
[----:B------:R-:W5:Y:S01]  /*a130*/  I2F R192, R194 ;  /* 0x000000c200c07306 */ /* 0x000f620000201400 */
[----:B------:R-:W-:-:S05]  /*a140*/  ISETP.GE.AND P0, PT, R21, R167, PT ;  /* 0x000000a71500720c */ /* 0x000fca0003f06270 */
[----:B------:R-:W-:Y:S01]  /*a150*/  HMMA.16816.F32 R176, R24, R22, R176 ;  /* 0x0000001618b0723c */ /* 0x000fe200000018b0 */
[C---:B---3--:R-:W-:Y:S01]  /*a160*/  FFMA.FTZ R5, R20.reuse, UR4, R5 ;  /* 0x0000000414057c23 */ /* 0x048fe20008010005 */
[----:B------:R3:W3:Y:S01]  /*a170*/  I2F R193, R21 ;  /* 0x0000001500c17306 */ /* 0x0006e20000201400 */
[----:B------:R-:W-:-:S03]  /*a180*/  FFMA.FTZ R7, R20, UR4, R7 ;  /* 0x0000000414077c23 */ /* 0x000fc60008010007 */
[----:B------:R-:W-:Y:S02]  /*a190*/  FSEL R5, R5, -INF , !P6 ;  /* 0xff80000005057808 */ /* 0x000fe40007000000 */
[----:B-1----:R-:W-:Y:S01]  /*a1a0*/  HMMA.16816.F32 R180, R12, R184, R180 ;  /* 0x000000b80cb4723c */ /* 0x002fe200000018b4 */
[-C--:B------:R-:W-:Y:S01]  /*a1b0*/  ISETP.GE.AND P6, PT, R21, R2.reuse, PT ;  /* 0x000000021500720c */ /* 0x080fe20003fc6270 */
[----:B------:R-:W1:Y:S01]  /*a1c0*/  I2F R185, R195 ;  /* 0x000000c300b97306 */ /* 0x000e620000201400 */
[----:B------:R-:W-:Y:S02]  /*a1d0*/  FSEL R202, R7, -INF , !P1 ;  /* 0xff80000007ca7808 */ /* 0x000fe40004800000 */
[----:B------:R-:W-:Y:S02]  /*a1e0*/  ISETP.GE.AND P1, PT, R194, R167, PT ;  /* 0x000000a7c200720c */ /* 0x000fe40003f26270 */
[----:B------:R-:W-:Y:S01]  /*a1f0*/  IADD3 R184, R0, 0x11, RZ ;  /* 0x0000001100b87810 */ /* 0x000fe20007ffe0ff */
[C---:B-----5:R-:W-:Y:S01]  /*a200*/  FFMA.FTZ R17, R192.reuse, UR4, R17 ;  /* 0x00000004c0117c23 */ /* 0x060fe20008010011 */
[----:B--2---:R-:W-:Y:S01]  /*a210*/  HMMA.16816.F32 R172, R24, R188, R172 ;  /* 0x000000bc18ac723c */ /* 0x004fe200000018ac */
[----:B---3--:R-:W2:Y:S01]  /*a220*/  LDSM.16.M88.4 R20, [R227+0xf800] ;  /* 0x00f80000e314783b */ /* 0x008ea20000000200 */
[C---:B------:R-:W-:Y:S01]  /*a230*/  FFMA.FTZ R16, R193.reuse, UR4, R16 ;  /* 0x00000004c1107c23 */ /* 0x040fe20008010010 */
[----:B------:R-:W3:Y:S01]  /*a240*/  I2F R188, R184 ;  /* 0x000000b800bc7306 */ /* 0x000ee20000201400 */
[----:B------:R-:W-:Y:S01]  /*a250*/  FFMA.FTZ R18, R193, UR4, R18 ;  /* 0x00000004c1127c23 */ /* 0x000fe20008010012 */
[----:B------:R-:W-:Y:S01]  /*a260*/  FSEL R203, R17, -INF , !P1 ;  /* 0xff80000011cb7808 */ /* 0x000fe20004800000 */
[----:B------:R-:W-:Y:S01]  /*a270*/  FFMA.FTZ R19, R192, UR4, R19 ;  /* 0x00000004c0137c23 */ /* 0x000fe20008010013 */
[----:B------:R-:W-:Y:S01]  /*a280*/  FSEL R7, R16, -INF , !P0 ;  /* 0xff80000010077808 */ /* 0x000fe20004000000 */
[----:B------:R-:W-:Y:S01]  /*a290*/  HMMA.16816.F32 R176, R12, R186, R176 ;  /* 0x000000ba0cb0723c */ /* 0x000fe200000018b0 */
[----:B------:R-:W-:-:S02]  /*a2a0*/  ISETP.GE.AND P0, PT, R194, R2, PT ;  /* 0x00000002c200720c */ /* 0x000fc40003f06270 */
[----:B------:R-:W-:Y:S02]  /*a2b0*/  FSEL R206, R18, -INF , !P6 ;  /* 0xff80000012ce7808 */ /* 0x000fe40007000000 */
[C---:B------:R-:W-:Y:S02]  /*a2c0*/  IADD3 R189, R0.reuse, 0x19, RZ ;  /* 0x0000001900bd7810 */ /* 0x040fe40007ffe0ff */
[----:B------:R-:W-:Y:S01]  /*a2d0*/  IADD3 R186, R0, 0x18, RZ ;  /* 0x0000001800ba7810 */ /* 0x000fe20007ffe0ff */
[----:B-1----:R-:W-:Y:S01]  /*a2e0*/  FFMA.FTZ R201, R185, UR4, R180 ;  /* 0x00000004b9c97c23 */ /* 0x002fe200080100b4 */
[----:B------:R-:W-:Y:S01]  /*a2f0*/  FSEL R180, R19, -INF , !P0 ;  /* 0xff80000013b47808 */ /* 0x000fe20004000000 */
[----:B------:R-:W-:Y:S01]  /*a300*/  HMMA.16816.F32 R168, R24, R190, R168 ;  /* 0x000000be18a8723c */ /* 0x000fe200000018a8 */
[----:B------:R-:W1:Y:S01]  /*a310*/  I2F R187, R186 ;  /* 0x000000ba00bb7306 */ /* 0x000e620000201400 */
[----:B------:R-:W5:Y:S01]  /*a320*/  LDSM.16.M88.4 R16, [R220+0x7800] ;  /* 0x00780000dc10783b */ /* 0x000f620000000200 */
[----:B------:R-:W-:Y:S01]  /*a330*/  FFMA.FTZ R200, R185, UR4, R182 ;  /* 0x00000004b9c87c23 */ /* 0x000fe200080100b6 */
[----:B------:R-:W-:Y:S01]  /*a340*/  ISETP.GE.AND P1, PT, R195, R2, PT ;  /* 0x00000002c300720c */ /* 0x000fe20003f26270 */
[----:B---3--:R-:W-:Y:S01]  /*a350*/  FFMA.FTZ R181, R188, UR4, R181 ;  /* 0x00000004bcb57c23 */ /* 0x008fe200080100b5 */
[----:B------:R-:W-:Y:S01]  /*a360*/  ISETP.GE.AND P0, PT, R184, R167, PT ;  /* 0x000000a7b800720c */ /* 0x000fe20003f06270 */
[----:B------:R-:W-:Y:S01]  /*a370*/  FFMA.FTZ R188, R188, UR4, R183 ;  /* 0x00000004bcbc7c23 */ /* 0x000fe200080100b7 */
[----:B----4-:R-:W-:Y:S01]  /*a380*/  HMMA.16816.F32 R172, R12, R8, R172 ;  /* 0x000000080cac723c */ /* 0x010fe200000018ac */
[----:B------:R-:W3:Y:S01]  /*a390*/  I2F R182, R189 ;  /* 0x000000bd00b67306 */ /* 0x000ee20000201400 */
[----:B------:R-:W-:Y:S01]  /*a3a0*/  FSEL R200, R200, -INF , !P1 ;  /* 0xff800000c8c87808 */ /* 0x000fe20004800000 */
[----:B------:R-:W-:-:S04]  /*a3b0*/  DEPBAR.LE SB0, 0x0 ;  /* 0x000080000000791a */ /* 0x000fc80000000000 */
[-C--:B------:R-:W-:Y:S01]  /*a3c0*/  ISETP.GE.AND P6, PT, R195, R167.reuse, PT ;  /* 0x000000a7c300720c */ /* 0x080fe20003fc6270 */
[C---:B-1----:R-:W-:Y:S01]  /*a3d0*/  FFMA.FTZ R176, R187.reuse, UR4, R176 ;  /* 0x00000004bbb07c23 */ /* 0x042fe200080100b0 */
[----:B------:R-:W-:Y:S01]  /*a3e0*/  ISETP.GE.AND P1, PT, R186, R167, PT ;  /* 0x000000a7ba00720c */ /* 0x000fe20003f26270 */
[----:B------:R-:W-:Y:S01]  /*a3f0*/  FFMA.FTZ R178, R187, UR4, R178 ;  /* 0x00000004bbb27c23 */ /* 0x000fe200080100b2 */
[C---:B------:R-:W-:Y:S02]  /*a400*/  IADD3 R8, R0.reuse, 0x20, RZ ;  /* 0x0000002000087810 */ /* 0x040fe40007ffe0ff */
[----:B------:R-:W-:Y:S01]  /*a410*/  IADD3 R183, R0, 0x21, RZ ;  /* 0x0000002100b77810 */ /* 0x000fe20007ffe0ff */
[----:B--2---:R-:W-:Y:S01]  /*a420*/  HMMA.16816.F32 R32, R24, R20, R32 ;  /* 0x000000141820723c */ /* 0x004fe20000001820 */
[----:B------:R-:W-:Y:S01]  /*a430*/  FSEL R191, R181, -INF , !P0 ;  /* 0xff800000b5bf7808 */ /* 0x000fe20004000000 */
[----:B------:R-:W1:Y:S01]  /*a440*/  I2F R9, R8 ;  /* 0x0000000800097306 */ /* 0x000e620000201400 */
[----:B------:R-:W-:-:S02]  /*a450*/  FSEL R201, R201, -INF , !P6 ;  /* 0xff800000c9c97808 */ /* 0x000fc40007000000 */
[----:B------:R-:W-:Y:S02]  /*a460*/  FSEL R181, R176, -INF , !P1 ;  /* 0xff800000b0b57808 */ /* 0x000fe40004800000 */
[-C--:B------:R-:W-:Y:S01]  /*a470*/  ISETP.GE.AND P6, PT, R184, R2.reuse, PT ;  /* 0x00000002b800720c */ /* 0x080fe20003fc6270 */
[----:B------:R-:W-:Y:S01]  /*a480*/  HMMA.16816.F32 R168, R12, R10, R168 ;  /* 0x0000000a0ca8723c */ /* 0x000fe200000018a8 */
[----:B---3--:R-:W-:Y:S01]  /*a490*/  FFMA.FTZ R21, R182, UR4, R177 ;  /* 0x00000004b6157c23 */ /* 0x008fe200080100b1 */
[----:B------:R-:W2:Y:S01]  /*a4a0*/  I2F R176, R183 ;  /* 0x000000b700b07306 */ /* 0x000ea20000201400 */
[----:B------:R-:W-:Y:S01]  /*a4b0*/  FSEL R188, R188, -INF , !P6 ;  /* 0xff800000bcbc7808 */ /* 0x000fe20007000000 */
[----:B------:R-:W-:Y:S01]  /*a4c0*/  FFMA.FTZ R20, R182, UR4, R179 ;  /* 0x00000004b6147c23 */ /* 0x000fe200080100b3 */
[-C--:B------:R-:W-:Y:S02]  /*a4d0*/  ISETP.GE.AND P0, PT, R186, R2.reuse, PT ;  /* 0x00000002ba00720c */ /* 0x080fe40003f06270 */
[-C--:B------:R-:W-:Y:S01]  /*a4e0*/  ISETP.GE.AND P6, PT, R189, R167.reuse, PT ;  /* 0x000000a7bd00720c */ /* 0x080fe20003fc6270 */
[----:B------:R-:W-:Y:S01]  /*a4f0*/  HMMA.16816.F32 R28, R24, R22, R28 ;  /* 0x00000016181c723c */ /* 0x000fe2000000181c */
[----:B------:R-:W-:Y:S01]  /*a500*/  IADD3 R10, R0, 0x28, RZ ;  /* 0x00000028000a7810 */ /* 0x000fe20007ffe0ff */
[C---:B-1----:R-:W-:Y:S01]  /*a510*/  FFMA.FTZ R174, R9.reuse, UR4, R174 ;  /* 0x0000000409ae7c23 */ /* 0x042fe200080100ae */
[----:B------:R-:W-:Y:S01]  /*a520*/  FSEL R190, R178, -INF , !P0 ;  /* 0xff800000b2be7808 */ /* 0x000fe20004000000 */
[----:B------:R-:W-:Y:S01]  /*a530*/  FFMA.FTZ R172, R9, UR4, R172 ;  /* 0x0000000409ac7c23 */ /* 0x000fe200080100ac */
[----:B------:R-:W-:Y:S01]  /*a540*/  FSEL R21, R21, -INF , !P6 ;  /* 0xff80000015157808 */ /* 0x000fe20007000000 */
[----:B------:R-:W1:Y:S01]  /*a550*/  I2F R11, R10 ;  /* 0x0000000a000b7306 */ /* 0x000e620000201400 */
[----:B------:R-:W-:Y:S01]  /*a560*/  IADD3 R22, R0, 0x29, RZ ;  /* 0x0000002900167810 */ /* 0x000fe20007ffe0ff */
[----:B-----5:R-:W-:Y:S01]  /*a570*/  HMMA.16816.F32 R32, R12, R16, R32 ;  /* 0x000000100c20723c */ /* 0x020fe20000001820 */
[----:B------:R-:W-:Y:S01]  /*a580*/  ISETP.GE.AND P0, PT, R8, R167, PT ;  /* 0x000000a70800720c */ /* 0x000fe20003f06270 */
[----:B--2---:R-:W-:Y:S01]  /*a590*/  FFMA.FTZ R173, R176, UR4, R173 ;  /* 0x00000004b0ad7c23 */ /* 0x004fe200080100ad */
[-C--:B------:R-:W-:Y:S01]  /*a5a0*/  ISETP.GE.AND P6, PT, R8, R2.reuse, PT ;  /* 0x000000020800720c */ /* 0x080fe20003fc6270 */
[----:B------:R-:W-:Y:S01]  /*a5b0*/  FFMA.FTZ R175, R176, UR4, R175 ;  /* 0x00000004b0af7c23 */ /* 0x000fe200080100af */
[----:B------:R-:W-:Y:S01]  /*a5c0*/  ISETP.GE.AND P1, PT, R189, R2, PT ;  /* 0x00000002bd00720c */ /* 0x000fe20003f26270 */
[----:B------:R-:W2:Y:S01]  /*a5d0*/  I2F R8, R22 ;  /* 0x0000001600087306 */ /* 0x000ea20000201400 */
[----:B------:R-:W-:-:S02]  /*a5e0*/  FSEL R196, R174, -INF , !P6 ;  /* 0xff800000aec47808 */ /* 0x000fc40007000000 */
[----:B------:R-:W-:Y:S02]  /*a5f0*/  FSEL R20, R20, -INF , !P1 ;  /* 0xff80000014147808 */ /* 0x000fe40004800000 */
[-C--:B------:R-:W-:Y:S02]  /*a600*/  ISETP.GE.AND P1, PT, R183, R167.reuse, PT ;  /* 0x000000a7b700720c */ /* 0x080fe40003f26270 */
[----:B------:R-:W-:Y:S01]  /*a610*/  FSEL R193, R172, -INF , !P0 ;  /* 0xff800000acc17808 */ /* 0x000fe20004000000 */
[----:B-1----:R-:W-:Y:S01]  /*a620*/  FFMA.FTZ R170, R11, UR4, R170 ;  /* 0x000000040baa7c23 */ /* 0x002fe200080100aa */
[----:B------:R-:W-:Y:S01]  /*a630*/  FSEL R197, R173, -INF , !P1 ;  /* 0xff800000adc57808 */ /* 0x000fe20004800000 */
[----:B------:R-:W-:Y:S01]  /*a640*/  HMMA.16816.F32 R28, R12, R18, R28 ;  /* 0x000000120c1c723c */ /* 0x000fe2000000181c */
[----:B------:R-:W-:Y:S01]  /*a650*/  BAR.SYNC.DEFER_BLOCKING 0x0 ;  /* 0x0000000000007b1d */ /* 0x000fe20000010000 */
[C---:B------:R-:W-:Y:S01]  /*a660*/  ISETP.GE.AND P6, PT, R10.reuse, R167, PT ;  /* 0x000000a70a00720c */ /* 0x040fe20003fc6270 */
[----:B------:R-:W-:Y:S01]  /*a670*/  FFMA.FTZ R168, R11, UR4, R168 ;  /* 0x000000040ba87c23 */ /* 0x000fe200080100a8 */
[----:B------:R-:W-:-:S02]  /*a680*/  ISETP.GE.AND P1, PT, R10, R2, PT ;  /* 0x000000020a00720c */ /* 0x000fc40003f26270 */
[----:B------:R-:W-:Y:S01]  /*a690*/  ISETP.GE.AND P0, PT, R183, R2, PT ;  /* 0x00000002b700720c */ /* 0x000fe20003f06270 */
[----:B--2---:R-:W-:Y:S01]  /*a6a0*/  FFMA.FTZ R169, R8, UR4, R169 ;  /* 0x0000000408a97c23 */ /* 0x004fe200080100a9 */
[----:B------:R-:W-:Y:S01]  /*a6b0*/  IADD3 R9, R0, 0x30, RZ ;  /* 0x0000003000097810 */ /* 0x000fe20007ffe0ff */
[----:B------:R-:W-:Y:S01]  /*a6c0*/  FFMA.FTZ R171, R8, UR4, R171 ;  /* 0x0000000408ab7c23 */ /* 0x000fe200080100ab */
[----:B------:R-:W-:Y:S02]  /*a6d0*/  IADD3 R10, R0, 0x31, RZ ;  /* 0x00000031000a7810 */ /* 0x000fe40007ffe0ff */
[----:B------:R-:W1:Y:S01]  /*a6e0*/  I2F R17, R9 ;  /* 0x0000000900117306 */ /* 0x000e620000201400 */
[----:B------:R-:W-:Y:S02]  /*a6f0*/  FSEL R192, R175, -INF , !P0 ;  /* 0xff800000afc07808 */ /* 0x000fe40004000000 */
[----:B------:R-:W-:Y:S02]  /*a700*/  ISETP.GE.AND P0, PT, R22, R167, PT ;  /* 0x000000a71600720c */ /* 0x000fe40003f06270 */
[----:B------:R-:W-:-:S02]  /*a710*/  FSEL R198, R170, -INF , !P1 ;  /* 0xff800000aac67808 */ /* 0x000fc40004800000 */
[----:B------:R-:W-:Y:S01]  /*a720*/  FSEL R199, R169, -INF , !P0 ;  /* 0xff800000a9c77808 */ /* 0x000fe20004000000 */
[----:B------:R-:W2:Y:S01]  /*a730*/  I2F R16, R10 ;  /* 0x0000000a00107306 */ /* 0x000ea20000201400 */
[C---:B------:R-:W-:Y:S02]  /*a740*/  ISETP.GE.AND P1, PT, R9.reuse, R167, PT ;  /* 0x000000a70900720c */ /* 0x040fe40003f26270 */
[-C--:B------:R-:W-:Y:S02]  /*a750*/  ISETP.GE.AND P0, PT, R9, R2.reuse, PT ;  /* 0x000000020900720c */ /* 0x080fe40003f06270 */
[----:B------:R-:W-:Y:S02]  /*a760*/  IADD3 R11, R0, 0x38, RZ ;  /* 0x00000038000b7810 */ /* 0x000fe40007ffe0ff */
[----:B------:R-:W-:Y:S01]  /*a770*/  FSEL R195, R168, -INF , !P6 ;  /* 0xff800000a8c37808 */ /* 0x000fe20007000000 */
[----:B------:R-:W3:Y:S01]  /*a780*/  I2F R9, R0 ;  /* 0x0000000000097306 */ /* 0x000ee20000201400 */
[----:B------:R-:W-:Y:S01]  /*a790*/  ISETP.GE.AND P6, PT, R22, R2, PT ;  /* 0x000000021600720c */ /* 0x000fe20003fc6270 */
[C---:B-1----:R-:W-:Y:S01]  /*a7a0*/  FFMA.FTZ R32, R17.reuse, UR4, R32 ;  /* 0x0000000411207c23 */ /* 0x042fe20008010020 */
[----:B------:R-:W-:Y:S01]  /*a7b0*/  IADD3 R8, R0, 0x39, RZ ;  /* 0x0000003900087810 */ /* 0x000fe20007ffe0ff */
[----:B------:R-:W-:Y:S01]  /*a7c0*/  FFMA.FTZ R34, R17, UR4, R34 ;  /* 0x0000000411227c23 */ /* 0x000fe20008010022 */
[----:B------:R-:W-:-:S02]  /*a7d0*/  FSEL R194, R171, -INF , !P6 ;  /* 0xff800000abc27808 */ /* 0x000fc40007000000 */
[-C--:B------:R-:W-:Y:S01]  /*a7e0*/  ISETP.GE.AND P6, PT, R10, R167.reuse, PT ;  /* 0x000000a70a00720c */ /* 0x080fe20003fc6270 */
[----:B------:R-:W1:Y:S01]  /*a7f0*/  I2F R13, R11 ;  /* 0x0000000b000d7306 */ /* 0x000e620000201400 */
[----:B--2---:R-:W-:Y:S01]  /*a800*/  FFMA.FTZ R33, R16, UR4, R33 ;  /* 0x0000000410217c23 */ /* 0x004fe20008010021 */
[----:B------:R-:W-:Y:S01]  /*a810*/  FSEL R189, R32, -INF , !P1 ;  /* 0xff80000020bd7808 */ /* 0x000fe20004800000 */
[----:B------:R-:W-:Y:S01]  /*a820*/  FFMA.FTZ R35, R16, UR4, R35 ;  /* 0x0000000410237c23 */ /* 0x000fe20008010023 */
[----:B------:R-:W-:Y:S02]  /*a830*/  FSEL R186, R34, -INF , !P0 ;  /* 0xff80000022ba7808 */ /* 0x000fe40004000000 */
[----:B------:R-:W-:Y:S02]  /*a840*/  FSEL R187, R33, -INF , !P6 ;  /* 0xff80000021bb7808 */ /* 0x000fe40007000000 */
[-C--:B------:R-:W-:Y:S01]  /*a850*/  ISETP.GE.AND P1, PT, R10, R2.reuse, PT ;  /* 0x000000020a00720c */ /* 0x080fe20003f26270 */
[C---:B---3--:R-:W-:Y:S01]  /*a860*/  FFMA.FTZ R4, R9.reuse, UR4, R4 ;  /* 0x0000000409047c23 */ /* 0x048fe20008010004 */
[CC--:B------:R-:W-:Y:S01]  /*a870*/  ISETP.GE.AND P0, PT, R0.reuse, R167.reuse, PT ;  /* 0x000000a70000720c */ /* 0x0c0fe20003f06270 */
[----:B------:R-:W2:Y:S01]  /*a880*/  I2F R10, R8 ;  /* 0x00000008000a7306 */ /* 0x000ea20000201400 */
[----:B------:R-:W-:Y:S01]  /*a890*/  ISETP.GE.AND P6, PT, R0, R2, PT ;  /* 0x000000020000720c */ /* 0x000fe20003fc6270 */
[----:B------:R-:W-:Y:S01]  /*a8a0*/  FFMA.FTZ R0, R9, UR4, R6 ;  /* 0x0000000409007c23 */ /* 0x000fe20008010006 */
[----:B------:R-:W-:Y:S01]  /*a8b0*/  FSEL R184, R35, -INF , !P1 ;  /* 0xff80000023b87808 */ /* 0x000fe20004800000 */
[----:B-1----:R-:W-:Y:S01]  /*a8c0*/  FFMA.FTZ R28, R13, UR4, R28 ;  /* 0x000000040d1c7c23 */ /* 0x002fe2000801001c */
[----:B------:R-:W-:Y:S01]  /*a8d0*/  ISETP.GE.AND P1, PT, R11, R167, PT ;  /* 0x000000a70b00720c */ /* 0x000fe20003f26270 */
[----:B------:R-:W-:Y:S01]  /*a8e0*/  FFMA.FTZ R30, R13, UR4, R30 ;  /* 0x000000040d1e7c23 */ /* 0x000fe2000801001e */
[----:B------:R-:W-:-:S02]  /*a8f0*/  FSEL R0, R0, -INF , !P6 ;  /* 0xff80000000007808 */ /* 0x000fc40007000000 */
[----:B------:R-:W-:Y:S02]  /*a900*/  PLOP3.LUT P6, PT, PT, PT, UP0, 0x80, 0x0 ;  /* 0x000000000000781c */ /* 0x000fe40003fcf008 */
[----:B------:R-:W-:Y:S02]  /*a910*/  FSEL R185, R28, -INF , !P1 ;  /* 0xff8000001cb97808 */ /* 0x000fe40004800000 */
[----:B------:R-:W-:Y:S02]  /*a920*/  ISETP.GE.AND P1, PT, R11, R2, PT ;  /* 0x000000020b00720c */ /* 0x000fe40003f26270 */
[----:B------:R-:W-:Y:S01]  /*a930*/  FSEL R9, R4, -INF , !P0 ;  /* 0xff80000004097808 */ /* 0x000fe20004000000 */
[----:B--2---:R-:W-:Y:S01]  /*a940*/  FFMA.FTZ R29, R10, UR4, R29 ;  /* 0x000000040a1d7c23 */ /* 0x004fe2000801001d */
[----:B------:R-:W-:Y:S01]  /*a950*/  FSEL R182, R30, -INF , !P1 ;  /* 0xff8000001eb67808 */ /* 0x000fe20004800000 */
[----:B------:R-:W-:Y:S01]  /*a960*/  FFMA.FTZ R31, R10, UR4, R31 ;  /* 0x000000040a1f7c23 */ /* 0x000fe2000801001f */
[----:B------:R-:W-:-:S02]  /*a970*/  ISETP.GE.AND P1, PT, R8, R167, PT ;  /* 0x000000a70800720c */ /* 0x000fc40003f26270 */
[----:B------:R-:W-:Y:S02]  /*a980*/  ISETP.GE.AND P0, PT, R8, R2, PT ;  /* 0x000000020800720c */ /* 0x000fe40003f06270 */
        /* <DEDUP_REMOVED lines=61> */
[----:B------:R-:W-:-:S04]  /*ad60*/  UIADD3 UR10, UR6, -UR9, URZ ;  /* 0x80000009060a7290 */ /* 0x000fc8000fffe03f */
[----:B------:R-:W-:-:S03]  /*ad70*/  UIMAD UR10, UR10, UR7, -0x40 ;  /* 0xffffffc00a0a74a4 */ /* 0x000fc6000f8e0207 */
        /* <DEDUP_REMOVED lines=16> */
.L_x_3645:
[----:B------:R-:W-:Y:S02]  /*ae80*/  ULDC UR10, c[0x0][0x198] ;  /* 0x00006600000a7ab9 */ /* 0x000fe40000000800 */
[----:B------:R-:W-:-:S04]  /*ae90*/  ULEA UR10, -UR10, URZ, 0x6 ;  /* 0x0000003f0a0a7291 */ /* 0x000fc8000f8e313f */
[----:B------:R-:W-:Y:S02]  /*aea0*/  USHF.R.S32.HI UR8, URZ, 0x1f, UR10 ;  /* 0x0000001f3f087899 */ /* 0x000fe4000801140a */
.L_x_3646:
        /* <DEDUP_REMOVED lines=87> */
[C---:B------:R-:W-:Y:S01]  /*b420*/  @!P4 IADD3.X R11, R165.reuse, UR5, RZ, P0, !PT ;  /* 0x00000005a50bcc10 */ /* 0x040fe200087fe4ff */
[----:B------:R1:W-:Y:S01]  /*b430*/  @P4 STS.128 [R236+0xa800], RZ ;  /* 0x00a800ffec004388 */ /* 0x0003e20000000c00 */
[----:B------:R-:W-:Y:S02]  /*b440*/  @!P4 LEA R172, P1, R6, c[0x0][0x168], 0x1 ;  /* 0x00005a0006acca11 */ /* 0x000fe400078208ff */
        /* <DEDUP_REMOVED lines=64> */
.L_x_3648:
[----:B------:R-:W-:Y:S05]  /*b850*/  BSYNC B0 ;  /* 0x0000000000007941 */ /* 0x000fea0003800000 */
.L_x_3647:
[----:B------:R-:W0:Y:S01]  /*b860*/  LDGDEPBAR ;  /* 0x00000000000079af */ /* 0x000e220000000000 */
[----:B-1----:R-:W-:Y:S02]  /*b870*/  IMAD.U32 R11, RZ, RZ, UR10 ;  /* 0x0000000aff0b7e24 */ /* 0x002fe4000f8e00ff */
[----:B------:R-:W-:-:S03]  /*b880*/  IMAD.U32 R2, RZ, RZ, UR8 ;  /* 0x00000008ff027e24 */ /* 0x000fc6000f8e00ff */
[----:B------:R-:W-:-:S04]  /*b890*/  LEA R240, P0, R11, R240, 0x1 ;  /* 0x000000f00bf07211 */ /* 0x000fc800078008ff */
[----:B------:R-:W-:Y:S02]  /*b8a0*/  LEA.HI.X R241, R11, R241, R2, 0x1, P0 ;  /* 0x000000f10bf17211 */ /* 0x000fe400000f0c02 */
.L_x_3644:
        /* <DEDUP_REMOVED lines=52> */
[----:B------:R-:W1:Y:S01]  /*bbf0*/  LDSM.16.MT88.4 R8, [R226+0x10000] ;  /* 0x01000000e208783b */ /* 0x000e620000004200 */
[--C-:B------:R-:W-:Y:S01]  /*bc00*/  FFMA.FTZ R171, R5, c[0x0][0x23c], -R166.reuse ;  /* 0x00008f0005ab7a23 */ /* 0x100fe200000108a6 */
[----:B------:R-:W-:Y:S01]  /*bc10*/  FSEL R5, R174, RZ, P1 ;  /* 0x000000ffae057208 */ /* 0x000fe20000800000 */
[----:B------:R-:W-:Y:S01]  /*bc20*/  FFMA.FTZ R170, R7, c[0x0][0x23c], -R166 ;  /* 0x00008f0007aa7a23 */ /* 0x000fe200000108a6 */
[----:B------:R-:W-:Y:S01]  /*bc30*/  FSEL R165, R165, RZ, P0 ;  /* 0x000000ffa5a57208 */ /* 0x000fe20000000000 */
[----:B------:R-:W-:Y:S01]  /*bc40*/  FADD.FTZ R6, R3, -R6 ;  /* 0x8000000603067221 */ /* 0x000fe20000010000 */
[----:B------:R-:W-:Y:S01]  /*bc50*/  MUFU.EX2 R172, R172 ;  /* 0x000000ac00ac7308 */ /* 0x000fe20000000800 */
[----:B------:R-:W-:Y:S02]  /*bc60*/  FADD.FTZ R4, R164, -R5 ;  /* 0x80000005a4047221 */ /* 0x000fe40000010000 */
        /* <DEDUP_REMOVED lines=12> */
[----:B------:R-:W-:Y:S01]  /*bd30*/  LDSM.16.MT88.4 R20, [R224+0x10800] ;  /* 0x01080000e014783b */ /* 0x000fe20000004200 */
[----:B------:R-:W3:Y:S01]  /*bd40*/  MUFU.EX2 R169, R169 ;  /* 0x000000a900a97308 */ /* 0x000ee20000000800 */
[----:B--2---:R-:W-:Y:S01]  /*bd50*/  F2FP.PACK_AB R4, R171, R172 ;  /* 0x000000acab04723e */ /* 0x004fe200000000ff */
[--C-:B------:R-:W-:Y:S02]  /*bd60*/  FFMA.FTZ R179, R181, c[0x0][0x23c], -R166.reuse ;  /* 0x00008f00b5b37a23 */ /* 0x100fe400000108a6 */
[----:B------:R-:W-:Y:S02]  /*bd70*/  FFMA.FTZ R177, R201, c[0x0][0x23c], -R166 ;  /* 0x00008f00c9b17a23 */ /* 0x000fe400000108a6 */
[----:B------:R-:W-:-:S02]  /*bd80*/  FFMA.FTZ R181, R200, c[0x0][0x23c], -R165 ;  /* 0x00008f00c8b57a23 */ /* 0x000fc400000108a5 */
[----:B------:R-:W-:Y:S01]  /*bd90*/  MUFU.EX2 R168, R168 ;  /* 0x000000a800a87308 */ /* 0x000fe20000000800 */
[--C-:B------:R-:W-:Y:S02]  /*bda0*/  FFMA.FTZ R188, R188, c[0x0][0x23c], -R165.reuse ;  /* 0x00008f00bcbc7a23 */ /* 0x100fe400000108a5 */
[--C-:B------:R-:W-:Y:S02]  /*bdb0*/  FFMA.FTZ R190, R190, c[0x0][0x23c], -R165.reuse ;  /* 0x00008f00bebe7a23 */ /* 0x100fe400000108a5 */
[--C-:B------:R-:W-:Y:S02]  /*bdc0*/  FFMA.FTZ R200, R197, c[0x0][0x23c], -R166.reuse ;  /* 0x00008f00c5c87a23 */ /* 0x100fe400000108a6 */
[----:B------:R-:W-:Y:S01]  /*bdd0*/  FFMA.FTZ R202, R199, c[0x0][0x23c], -R166 ;  /* 0x00008f00c7ca7a23 */ /* 0x000fe200000108a6 */
        /* <DEDUP_REMOVED lines=22> */
[----:B------:R-:W-:Y:S01]  /*bf40*/  LDSM.16.MT88.4 R164, [R224+0x13800] ;  /* 0x01380000e0a4783b */ /* 0x000fe20000004200 */
[----:B--2---:R-:W-:-:S05]  /*bf50*/  FMUL.FTZ R160, R160, R176 ;  /* 0x000000b0a0a07220 */ /* 0x004fca0000410000 */
        /* <DEDUP_REMOVED lines=198> */
[C---:B------:R-:W-:Y:S01]  /*cbc0*/  HMMA.16816.F32 R148, R4.reuse, R28, R148 ;  /* 0x0000001c0494723c */ /* 0x040fe20000001894 */
        /* <DEDUP_REMOVED lines=8> */
[----:B--2---:R-:W-:Y:S01]  /*cc50*/  F2FP.PACK_AB R4, R178, R177 ;  /* 0x000000b1b204723e */ /* 0x004fe200000000ff */
        /* <DEDUP_REMOVED lines=8> */
[----:B------:R-:W-:Y:S01]  /*cce0*/  FADD.FTZ R190, R190, R3 ;  /* 0x00000003bebe7221 */ /* 0x000fe20000010000 */
[----:B------:R-:W-:Y:S01]  /*ccf0*/  MOV R3, R173 ;  /* 0x000000ad00037202 */ /* 0x000fe20000000f00 */
[----:B-1----:R-:W-:Y:S01]  /*cd00*/  HMMA.16816.F32 R160, R4, R8, R160 ;  /* 0x0000000804a0723c */ /* 0x002fe200000018a0 */
[----:B------:R-:W-:-:S02]  /*cd10*/  FADD.FTZ R180, R180, R179 ;  /* 0x000000b3b4b47221 */ /* 0x000fc40000010000 */
[----:B------:R-:W-:-:S05]  /*cd20*/  FADD.FTZ R191, R191, R190 ;  /* 0x000000bebfbf7221 */ /* 0x000fca0000010000 */
[C---:B------:R-:W-:Y:S01]  /*cd30*/  HMMA.16816.F32 R156, R4.reuse, R10, R156 ;  /* 0x0000000a049c723c */ /* 0x040fe2000000189c */
[----:B------:R-:W1:Y:S07]  /*cd40*/  LDSM.16.MT88.4 R8, [R226+0x12800] ;  /* 0x01280000e208783b */ /* 0x000e6e0000004200 */
[C---:B------:R-:W-:Y:S08]  /*cd50*/  HMMA.16816.F32 R44, R4.reuse, R16, R44 ;  /* 0x00000010042c723c */ /* 0x040ff0000000182c */
        /* <DEDUP_REMOVED lines=29> */
[C---:B-----5:R-:W-:Y:S08]  /*cf30*/  HMMA.16816.F32 R100, R4.reuse, R24, R100 ;  /* 0x000000180464723c */ /* 0x060ff00000001864 */
        /* <DEDUP_REMOVED lines=59> */
[C---:B------:R-:W-:Y:S08]  /*d2f0*/  HMMA.16816.F32 R84, R4.reuse, R28, R84 ;  /* 0x0000001c0454723c */ /* 0x040ff00000001854 */
        /* <DEDUP_REMOVED lines=29> */
[C---:B------:R-:W-:Y:S08]  /*d4d0*/  HMMA.16816.F32 R60, R4.reuse, R12, R60 ;  /* 0x0000000c043c723c */ /* 0x040ff0000000183c */
        /* <DEDUP_REMOVED lines=19> */
[----:B------:R-:W1:Y:S07]  /*d610*/  LDSM.16.MT88.4 R12, [R224+0x17800] ;  /* 0x01780000e00c783b */ /* 0x000e6e0000004200 */
[C---:B------:R-:W-:Y:S08]  /*d620*/  HMMA.16816.F32 R88, R4.reuse, R166, R88 ;  /* 0x000000a60458723c */ /* 0x040ff00000001858 */
[C---:B------:R-:W-:Y:S08]  /*d630*/  HMMA.16816.F32 R92, R4.reuse, R32, R92 ;  /* 0x00000020045c723c */ /* 0x040ff0000000185c */
[C---:B------:R-:W-:Y:S08]  /*d640*/  HMMA.16816.F32 R96, R4.reuse, R34, R96 ;  /* 0x000000220460723c */ /* 0x040ff00000001860 */
[C---:B---3--:R-:W-:Y:S08]  /*d650*/  HMMA.16816.F32 R100, R4.reuse, R28, R100 ;  /* 0x0000001c0464723c */ /* 0x048ff00000001864 */
[C---:B------:R-:W-:Y:S08]  /*d660*/  HMMA.16816.F32 R104, R4.reuse, R30, R104 ;  /* 0x0000001e0468723c */ /* 0x040ff00000001868 */
[C---:B-----5:R-:W-:Y:S08]  /*d670*/  HMMA.16816.F32 R108, R4.reuse, R24, R108 ;  /* 0x00000018046c723c */ /* 0x060ff0000000186c */
[C---:B------:R-:W-:Y:S08]  /*d680*/  HMMA.16816.F32 R112, R4.reuse, R26, R112 ;  /* 0x0000001a0470723c */ /* 0x040ff00000001870 */
[C---:B-1----:R-:W-:Y:S08]  /*d690*/  HMMA.16816.F32 R116, R4.reuse, R16, R116 ;  /* 0x000000100474723c */ /* 0x042ff00000001874 */
[C---:B------:R-:W-:Y:S08]  /*d6a0*/  HMMA.16816.F32 R120, R4.reuse, R18, R120 ;  /* 0x000000120478723c */ /* 0x040ff00000001878 */
[C---:B----4-:R-:W-:Y:S08]  /*d6b0*/  HMMA.16816.F32 R132, R4.reuse, R8, R132 ;  /* 0x000000080484723c */ /* 0x050ff00000001884 */
[C---:B------:R-:W-:Y:S08]  /*d6c0*/  HMMA.16816.F32 R136, R4.reuse, R10, R136 ;  /* 0x0000000a0488723c */ /* 0x040ff00000001888 */
[C---:B--2---:R-:W-:Y:S08]  /*d6d0*/  HMMA.16816.F32 R140, R4.reuse, R20, R140 ;  /* 0x00000014048c723c */ /* 0x044ff0000000188c */
[C---:B------:R-:W-:Y:S08]  /*d6e0*/  HMMA.16816.F32 R152, R4.reuse, R22, R152 ;  /* 0x000000160498723c */ /* 0x040ff00000001898 */
[C---:B------:R-:W-:Y:S08]  /*d6f0*/  HMMA.16816.F32 R148, R4.reuse, R12, R148 ;  /* 0x0000000c0494723c */ /* 0x040ff00000001894 */
[C---:B------:R-:W-:Y:S08]  /*d700*/  HMMA.16816.F32 R144, R4.reuse, R14, R144 ;  /* 0x0000000e0490723c */ /* 0x040ff00000001890 */
[----:B------:R-:W-:Y:S07]  /*d710*/  HMMA.16816.F32 R84, R4, R164, R84 ;  /* 0x000000a40454723c */ /* 0x000fee0000001854 */
[----:B------:R-:W-:Y:S11]  /*d720*/  MOV R164, R174 ;  /* 0x000000ae00a47202 */ /* 0x000ff60000000f00 */
[----:B------:R-:W-:Y:S01]  /*d730*/  @!UPT UIADD3 URZ, URZ, URZ, URZ ;  /* 0x0000003f3f3ff290 */ /* 0x000fe2000fffe03f */
.L_x_3641:
        /* <DEDUP_REMOVED lines=43> */
.L_x_3653:
        /* <DEDUP_REMOVED lines=22> */
[----:B------:R-:W-:Y:S02]  /*db50*/  UIADD3 UR24, -UR39, URZ, URZ ;  /* 0x0000003f27187290 */ /* 0x000fe4000fffe13f */
[----:B------:R-:W-:Y:S02]  /*db60*/  UIADD3 UR36, -UR41, URZ, URZ ;  /* 0x0000003f29247290 */ /* 0x000fe4000fffe13f */
[----:B------:R-:W-:Y:S02]  /*db70*/  UIMAD UR30, UR18, UR24, UR30 ;  /* 0x00000018121e72a4 */ /* 0x000fe4000f8e021e */
[----:B------:R-:W-:Y:S02]  /*db80*/  UIMAD UR37, UR18, UR36, UR37 ;  /* 0x00000024122572a4 */ /* 0x000fe4000f8e0225 */
[----:B------:R-:W-:Y:S02]  /*db90*/  UISETP.GT.U32.AND UP2, UPT, UR18, UR30, UPT ;  /* 0x0000001e1200728c */ /* 0x000fe4000bf44070 */
[----:B------:R-:W-:Y:S09]  /*dba0*/  UISETP.GT.U32.AND UP3, UPT, UR18, UR37, UPT ;  /* 0x000000251200728c */ /* 0x000ff2000bf64070 */
[----:B------:R-:W-:Y:S02]  /*dbb0*/  @!UP2 UIADD3 UR30, UR30, -UR18, URZ ;  /* 0x800000121e1ea290 */ /* 0x000fe4000fffe03f */
[----:B------:R-:W-:Y:S02]  /*dbc0*/  @!UP3 UIADD3 UR37, UR37, -UR18, URZ ;  /* 0x800000122525b290 */ /* 0x000fe4000fffe03f */
[----:B------:R-:W-:Y:S02]  /*dbd0*/  UISETP.GE.U32.AND UP4, UPT, UR30, UR18, UPT ;  /* 0x000000121e00728c */ /* 0x000fe4000bf86070 */
[----:B------:R-:W-:Y:S02]  /*dbe0*/  UISETP.GE.U32.AND UP5, UPT, UR37, UR18, UPT ;  /* 0x000000122500728c */ /* 0x000fe4000bfa6070 */
[----:B------:R-:W-:Y:S02]  /*dbf0*/  @!UP3 UIADD3 UR41, UR41, 0x1, URZ ;  /* 0x000000012929b890 */ /* 0x000fe4000fffe03f */
[----:B------:R-:W-:Y:S02]  /*dc00*/  UISETP.GE.AND UP3, UPT, UR38, URZ, UPT ;  /* 0x0000003f2600728c */ /* 0x000fe4000bf66270 */
[----:B------:R-:W-:Y:S02]  /*dc10*/  @!UP2 UIADD3 UR39, UR39, 0x1, URZ ;  /* 0x000000012727a890 */ /* 0x000fe4000fffe03f */
[----:B------:R-:W-:Y:S02]  /*dc20*/  UISETP.GE.AND UP2, UPT, UR23, URZ, UPT ;  /* 0x0000003f1700728c */ /* 0x000fe4000bf46270 */
[----:B------:R-:W-:Y:S02]  /*dc30*/  @UP4 UIADD3 UR39, UR39, 0x1, URZ ;  /* 0x0000000127274890 */ /* 0x000fe4000fffe03f */
[----:B------:R-:W-:Y:S04]  /*dc40*/  @UP5 UIADD3 UR41, UR41, 0x1, URZ ;  /* 0x0000000129295890 */ /* 0x000fe8000fffe03f */
[----:B------:R-:W-:Y:S03]  /*dc50*/  @!UP3 UIADD3 UR41, -UR41, URZ, URZ ;  /* 0x0000003f2929b290 */ /* 0x000fe6000fffe13f */
        /* <DEDUP_REMOVED lines=15> */
[----:B-1----:R-:W-:Y:S01]  /*dd50*/  IMAD.U32 R10, RZ, RZ, UR36 ;  /* 0x00000024ff0a7e24 */ /* 0x002fe2000f8e00ff */
[----:B------:R-:W-:Y:S04]  /*dd60*/  UIADD3 UR36, UR41, -UR39, URZ ;  /* 0x8000002729247290 */ /* 0x000fe8000fffe03f */
[----:B------:R-:W-:Y:S01]  /*dd70*/  UIMAD UR36, UR36, UR12, -0x40 ;  /* 0xffffffc0242474a4 */ /* 0x000fe2000f8e020c */
[----:B--2---:R-:W-:Y:S03]  /*dd80*/  IMAD.U32 R12, RZ, RZ, UR42 ;  /* 0x0000002aff0c7e24 */ /* 0x004fe6000f8e00ff */
[----:B------:R-:W-:Y:S02]  /*dd90*/  USHF.R.S32.HI UR24, URZ, 0x1f, UR36 ;  /* 0x0000001f3f187899 */ /* 0x000fe40008011424 */
[----:B------:R-:W-:Y:S01]  /*dda0*/  UIMAD UR23, UR11, UR36, URZ ;  /* 0x000000240b1772a4 */ /* 0x000fe2000f8e023f */
[----:B---3--:R-:W-:Y:S03]  /*ddb0*/  MOV R13, UR43 ;  /* 0x0000002b000d7c02 */ /* 0x008fe60008000f00 */
[----:B------:R-:W-:Y:S03]  /*ddc0*/  UIMAD UR23, UR24, UR10, UR23 ;  /* 0x0000000a181772a4 */ /* 0x000fe6000f8e0217 */
[----:B------:R-:W-:Y:S01]  /*ddd0*/  UMOV UR24, UR10 ;  /* 0x0000000a00187c82 */ /* 0x000fe20008000000 */
[----:B------:R-:W2:Y:S01]  /*dde0*/  LDG.E R3, [R12.64] ;  /* 0x000000220c037981 */ /* 0x000ea2000c1e1900 */
[----:B----4-:R-:W-:Y:S01]  /*ddf0*/  MOV R11, UR37 ;  /* 0x00000025000b7c02 */ /* 0x010fe20008000f00 */
[----:B------:R-:W-:Y:S04]  /*de00*/  UIMAD.WIDE.U32 UR36, UR10, UR36, URZ ;  /* 0x000000240a2472a5 */ /* 0x000fe8000f8e003f */
[----:B------:R-:W2:Y:S01]  /*de10*/  LDG.E R10, [R10.64] ;  /* 0x000000220a0a7981 */ /* 0x000ea2000c1e1900 */
[----:B------:R-:W-:Y:S01]  /*de20*/  UIADD3 UR23, UR37, UR23, URZ ;  /* 0x0000001725177290 */ /* 0x000fe2000fffe03f */
[----:B------:R-:W-:Y:S01]  /*de30*/  IMAD.U32 R5, RZ, RZ, UR37 ;  /* 0x00000025ff057e24 */ /* 0x000fe2000f8e00ff */
        /* <DEDUP_REMOVED lines=10> */
.L_x_3650:
[C---:B------:R-:W-:Y:S01]  /*dee0*/  ISETP.GE.AND P6, PT, R237.reuse, c[0x0][0x220], PT ;  /* 0x00008800ed007a0c */ /* 0x040fe20003fc6270 */
[----:B------:R-:W-:Y:S01]  /*def0*/  UISETP.GT.AND UP2, UPT, UR29, UR22, UPT ;  /* 0x000000161d00728c */ /* 0x000fe2000bf44270 */
[C---:B------:R-:W-:Y:S02]  /*df00*/  IADD3 R2, R237.reuse, 0x40, RZ ;  /* 0x00000040ed027810 */ /* 0x040fe40007ffe0ff */
[C---:B------:R-:W-:Y:S02]  /*df10*/  IADD3 R166, R237.reuse, 0x80, RZ ;  /* 0x00000080eda67810 */ /* 0x040fe40007ffe0ff */
        /* <DEDUP_REMOVED lines=123> */
[----:B------:R-:W3:Y:S01]  /*e6d0*/  LDSM.16.M88.4 R184, [R233+0x9800] ;  /* 0x00980000e9b8783b */ /* 0x000ee20000000200 */
        /* <DEDUP_REMOVED lines=10> */
[C---:B----4-:R-:W-:Y:S01]  /*e780*/  HMMA.16816.F32 R16, R168.reuse, R178, RZ ;  /* 0x000000b2a810723c */ /* 0x050fe200000018ff */
[----:B------:R-:W2:Y:S07]  /*e790*/  LDSM.16.M88.4 R176, [R227+0x8000] ;  /* 0x00800000e3b0783b */ /* 0x000eae0000000200 */
[C---:B------:R-:W-:Y:S08]  /*e7a0*/  HMMA.16816.F32 R20, R168.reuse, R180, RZ ;  /* 0x000000b4a814723c */ /* 0x040ff000000018ff */
[C---:B------:R-:W-:Y:S01]  /*e7b0*/  HMMA.16816.F32 R24, R168.reuse, R182, RZ ;  /* 0x000000b6a818723c */ /* 0x040fe200000018ff */
[----:B------:R-:W3:Y:S07]  /*e7c0*/  LDSM.16.M88.4 R180, [R227+0x8800] ;  /* 0x00880000e3b4783b */ /* 0x000eee0000000200 */
[C---:B------:R-:W-:Y:S08]  /*e7d0*/  HMMA.16816.F32 R28, R168.reuse, R184, RZ ;  /* 0x000000b8a81c723c */ /* 0x040ff000000018ff */
[----:B-----5:R-:W-:Y:S01]  /*e7e0*/  HMMA.16816.F32 R32, R168, R186, RZ ;  /* 0x000000baa820723c */ /* 0x020fe200000018ff */
        /* <DEDUP_REMOVED lines=264> */
.L_x_3652:
        /* <DEDUP_REMOVED lines=117> */
.L_x_3651:
[----:B------:R-:W-:Y:S01]  /*ffc0*/  MOV R164, UR29 ;  /* 0x0000001d00a47c02 */ /* 0x000fe20008000f00 */
[----:B-1----:R-:W-:Y:S01]  /*ffd0*/  LDSM.16.MT88.4 R180, [R225+0x12800] ;  /* 0x01280000e1b4783b */ /* 0x002fe20000004200 */
[----:B------:R-:W-:Y:S02]  /*ffe0*/  UISETP.GT.AND UP2, UPT, UR29, UR22, UPT ;  /* 0x000000161d00728c */ /* 0x000fe4000bf44270 */
[----:B------:R-:W-:Y:S01]  /*fff0*/  LEA R2, R164, R235, 0x6 ;  /* 0x000000eba4027211 */ /* 0x000fe200078e30ff */
[----:B------:R-:W-:Y:S02]  /*10000*/  UMOV UR10, UR24 ;  /* 0x00000018000a7c82 */ /* 0x000fe40008000000 */
[----:B------:R-:W-:Y:S01]  /*10010*/  UMOV UR11, UR23 ;  /* 0x00000017000b7c82 */ /* 0x000fe20008000000 */
        /* <DEDUP_REMOVED lines=38> */
[----:B------:R-:W-:Y:S01]  /*10280*/  FFMA.FTZ R13, R172, UR4, R13 ;  /* 0x00000004ac0d7c23 */ /* 0x000fe2000801000d */
[----:B------:R-:W-:Y:S01]  /*10290*/  IADD3 R172, R2, 0x38, RZ ;  /* 0x0000003802ac7810 */ /* 0x000fe20007ffe0ff */
[C---:B------:R-:W-:Y:S01]  /*102a0*/  FFMA.FTZ R18, R169.reuse, UR4, R18 ;  /* 0x00000004a9127c23 */ /* 0x040fe20008010012 */
[----:B------:R-:W-:Y:S01]  /*102b0*/  FMNMX.FTZ R176, R10, R175, !PT ;  /* 0x000000af0ab07209 */ /* 0x000fe20007810000 */
[----:B------:R-:W-:Y:S01]  /*102c0*/  FFMA.FTZ R16, R169, UR4, R16 ;  /* 0x00000004a9107c23 */ /* 0x000fe20008010010 */
[----:B------:R-:W-:Y:S01]  /*102d0*/  FMNMX.FTZ R175, R5, R174, !PT ;  /* 0x000000ae05af7209 */ /* 0x000fe20007810000 */
[C---:B------:R-:W-:Y:S01]  /*102e0*/  FFMA.FTZ R11, R168.reuse, UR4, R11 ;  /* 0x00000004a80b7c23 */ /* 0x040fe2000801000b */
[----:B------:R1:W2:Y:S01]  /*102f0*/  I2F R169, R172 ;  /* 0x000000ac00a97306 */ /* 0x0002a20000201400 */
[----:B------:R-:W-:Y:S01]  /*10300*/  FFMA.FTZ R9, R168, UR4, R9 ;  /* 0x00000004a8097c23 */ /* 0x000fe20008010009 */
[C---:B------:R-:W-:Y:S01]  /*10310*/  IADD3 R168, R2.reuse, 0x31, RZ ;  /* 0x0000003102a87810 */ /* 0x040fe20007ffe0ff */
[C---:B------:R-:W-:Y:S01]  /*10320*/  FFMA.FTZ R14, R173.reuse, UR4, R14 ;  /* 0x00000004ad0e7c23 */ /* 0x040fe2000801000e */
[----:B------:R-:W-:Y:S01]  /*10330*/  IADD3 R2, R2, 0x39, RZ ;  /* 0x0000003902027810 */ /* 0x000fe20007ffe0ff */
[----:B------:R-:W-:Y:S01]  /*10340*/  FFMA.FTZ R12, R173, UR4, R12 ;  /* 0x00000004ad0c7c23 */ /* 0x000fe2000801000c */
        /* <DEDUP_REMOVED lines=23> */
[----:B------:R-:W-:Y:S01]  /*104c0*/  FFMA.FTZ R25, R164, UR4, R25 ;  /* 0x00000004a4197c23 */ /* 0x000fe20008010019 */
[----:B------:R-:W-:Y:S01]  /*104d0*/  FMNMX.FTZ R173, R23, R172, !PT ;  /* 0x000000ac17ad7209 */ /* 0x000fe20007810000 */
[----:B------:R-:W-:Y:S01]  /*104e0*/  FFMA.FTZ R28, R3, UR4, R28 ;  /* 0x00000004031c7c23 */ /* 0x000fe2000801001c */
[----:B------:R-:W-:Y:S01]  /*104f0*/  FMNMX.FTZ R166, R20, R171, !PT ;  /* 0x000000ab14a67209 */ /* 0x000fe20007810000 */
[----:B--2---:R-:W-:Y:S01]  /*10500*/  FFMA.FTZ R34, R169, UR4, R34 ;  /* 0x00000004a9227c23 */ /* 0x004fe20008010022 */
[----:B------:R-:W-:Y:S01]  /*10510*/  FMNMX.FTZ R170, R26, R173, !PT ;  /* 0x000000ad1aaa7209 */ /* 0x000fe20007810000 */
[C---:B---3--:R-:W-:Y:S01]  /*10520*/  FFMA.FTZ R31, R168.reuse, UR4, R31 ;  /* 0x00000004a81f7c23 */ /* 0x048fe2000801001f */
[----:B------:R-:W-:Y:S01]  /*10530*/  FMNMX.FTZ R167, R21, R166, !PT ;  /* 0x000000a615a77209 */ /* 0x000fe20007810000 */
[----:B------:R-:W-:Y:S01]  /*10540*/  FFMA.FTZ R29, R168, UR4, R29 ;  /* 0x00000004a81d7c23 */ /* 0x000fe2000801001d */
[----:B------:R-:W-:Y:S01]  /*10550*/  FMNMX.FTZ R171, R27, R170, !PT ;  /* 0x000000aa1bab7209 */ /* 0x000fe20007810000 */
[----:B------:R-:W-:Y:S01]  /*10560*/  FFMA.FTZ R32, R169, UR4, R32 ;  /* 0x00000004a9207c23 */ /* 0x000fe20008010020 */
[----:B------:R-:W-:Y:S01]  /*10570*/  FMNMX.FTZ R164, R24, R167, !PT ;  /* 0x000000a718a47209 */ /* 0x000fe20007810000 */
[----:B------:R-:W-:Y:S01]  /*10580*/  LDSM.16.MT88.4 R172, [R226+0x10000] ;  /* 0x01000000e2ac783b */ /* 0x000fe20000004200 */
[----:B------:R-:W-:Y:S02]  /*10590*/  FMNMX.FTZ R166, R30, R171, !PT ;  /* 0x000000ab1ea67209 */ /* 0x000fe40007810000 */
[----:B------:R-:W-:Y:S01]  /*105a0*/  FMNMX.FTZ R167, R25, R164, !PT ;  /* 0x000000a419a77209 */ /* 0x000fe20007810000 */
[C---:B----4-:R-:W-:Y:S01]  /*105b0*/  FFMA.FTZ R35, R2.reuse, UR4, R35 ;  /* 0x0000000402237c23 */ /* 0x050fe20008010023 */
[----:B------:R-:W-:Y:S01]  /*105c0*/  FMNMX.FTZ R3, R31, R166, !PT ;  /* 0x000000a61f037209 */ /* 0x000fe20007810000 */
[----:B------:R-:W-:Y:S01]  /*105d0*/  FFMA.FTZ R33, R2, UR4, R33 ;  /* 0x0000000402217c23 */ /* 0x000fe20008010021 */
[----:B------:R-:W-:Y:S01]  /*105e0*/  FMNMX.FTZ R166, R28, R167, !PT ;  /* 0x000000a71ca67209 */ /* 0x000fe20007810000 */
[----:B------:R-:W-:Y:S01]  /*105f0*/  LDSM.16.MT88.4 R176, [R225+0x10000] ;  /* 0x01000000e1b0783b */ /* 0x000fe20000004200 */
        /* <DEDUP_REMOVED lines=456> */
.L_x_3649:
        /* <DEDUP_REMOVED lines=338> */
.L_x_3655:
[----:B--234-:R-:W-:Y:S05]  /*137a0*/  BSYNC B0 ;  /* 0x0000000000007941 */ /* 0x01cfea0003800000 */
.L_x_3654:
        /* <DEDUP_REMOVED lines=23> */
.L_x_3657:
[----:B------:R-:W-:Y:S05]  /*13920*/  BSYNC B0 ;  /* 0x0000000000007941 */ /* 0x000fea0003800000 */
.L_x_3656:
        /* <DEDUP_REMOVED lines=14> */
.L_x_3659:
[----:B------:R-:W-:Y:S05]  /*13a10*/  BSYNC B0 ;  /* 0x0000000000007941 */ /* 0x000fea0003800000 */
.L_x_3658:
        /* <DEDUP_REMOVED lines=14> */
.L_x_3661:
[----:B------:R-:W-:Y:S05]  /*13b00*/  BSYNC B0 ;  /* 0x0000000000007941 */ /* 0x000fea0003800000 */
.L_x_3660:
        /* <DEDUP_REMOVED lines=14> */
.L_x_3663:
[----:B------:R-:W-:Y:S05]  /*13bf0*/  BSYNC B0 ;  /* 0x0000000000007941 */ /* 0x000fea0003800000 */
.L_x_3662:
        /* <DEDUP_REMOVED lines=14> */
.L_x_3665:
[----:B------:R-:W-:Y:S05]  /*13ce0*/  BSYNC B0 ;  /* 0x0000000000007941 */ /* 0x000fea0003800000 */
.L_x_3664:
        /* <DEDUP_REMOVED lines=14> */
.L_x_3667:
[----:B------:R-:W-:Y:S05]  /*13dd0*/  BSYNC B0 ;  /* 0x0000000000007941 */ /* 0x000fea0003800000 */
.L_x_3666:
        /* <DEDUP_REMOVED lines=14> */
.L_x_3669:
[----:B------:R-:W-:Y:S05]  /*13ec0*/  BSYNC B0 ;  /* 0x0000000000007941 */ /* 0x000fea0003800000 */
.L_x_3668:
        /* <DEDUP_REMOVED lines=15> */
.L_x_3670:
        /* <DEDUP_REMOVED lines=12> */
.L_x_4847:


//--------------------- .text._ZN5flash24flash_fwd_splitkv_kernelI23Flash_fwd_kernel_traitsILi256ELi64ELi64ELi4ELb0ELb0EN7cutlass6half_tE19Flash_kernel_traitsILi256ELi64ELi64ELi4ES3_EELb1ELb0ELb1ELb0ELb0ELb1ELb1ELb0EEEvNS_16Flash_fwd_paramsE --------------------------
	.section	.text._ZN5flash24flash_fwd_splitkv_kernelI23Flash_fwd_kernel_traitsILi256ELi64ELi64ELi4ELb0ELb0EN7cutlass6half_tE19Flash_kernel_traitsILi256ELi64ELi64ELi4ES3_EELb1ELb0ELb1ELb0ELb0ELb1ELb1ELb0EEEvNS_16Flash_fwd_paramsE,"ax",@progbits
	.sectioninfo	@"SHI_REGISTERS=255"
	.align	128
        .global         _ZN5flash24flash_fwd_splitkv_kernelI23Flash_fwd_kernel_traitsILi256ELi64ELi64ELi4ELb0ELb0EN7cutlass6half_tE19Flash_kernel_traitsILi256ELi64ELi64ELi4ES3_EELb1ELb0ELb1ELb0ELb0ELb1ELb1ELb0EEEvNS_16Flash_fwd_paramsE
        .type           _ZN5flash24flash_fwd_splitkv_kernelI23Flash_fwd_kernel_traitsILi256ELi64ELi64ELi4ELb0ELb0EN7cutlass6half_tE19Flash_kernel_traitsILi256ELi64ELi64ELi4ES3_EELb1ELb0ELb1ELb0ELb0ELb1ELb1ELb0EEEvNS_16Flash_fwd_paramsE,@function
        .size           _ZN5flash24flash_fwd_splitkv_kernelI23Flash_fwd_kernel_traitsILi256ELi64ELi64ELi4ELb0ELb0EN7cutlass6half_tE19Flash_kernel_traitsILi256ELi64ELi64ELi4ES3_EELb1ELb0ELb1ELb0ELb0ELb1ELb1ELb0EEEvNS_16Flash_fwd_paramsE,(.L_x_4848 - _ZN5flash24flash_fwd_splitkv_kernelI23Flash_fwd_kernel_traitsILi256ELi64ELi64ELi4ELb0ELb0EN7cutlass6half_tE19Flash_kernel_traitsILi256ELi64ELi64ELi4ES3_EELb1ELb0ELb1ELb0ELb0ELb1ELb1ELb0EEEvNS_16Flash_fwd_paramsE)
        .other          _ZN5flash24flash_fwd_splitkv_kernelI23Flash_fwd_kernel_traitsILi256ELi64ELi64ELi4ELb0ELb0EN7cutlass6half_tE19Flash_kernel_traitsILi256ELi64ELi64ELi4ES3_EELb1ELb0ELb1ELb0ELb0ELb1ELb1ELb0EEEvNS_16Flash_fwd_paramsE,@"STO_CUDA_ENTRY STV_DEFAULT"
_ZN5flash24flash_fwd_splitkv_kernelI23Flash_fwd_kernel_traitsILi256ELi64ELi64ELi4ELb0ELb0EN7cutlass6half_tE19Flash_kernel_traitsILi256ELi64ELi64ELi4ES3_EELb1ELb0ELb1ELb0ELb0ELb1ELb1ELb0EEEvNS_16Flash_fwd_paramsE:
.text._ZN5flash24flash_fwd_splitkv_kernelI23Flash_fwd_kernel_traitsILi256ELi64ELi64ELi4ELb0ELb0EN7cutlass6half_tE19Flash_kernel_traitsILi256ELi64ELi64ELi4ES3_EELb1ELb0ELb1ELb0ELb0ELb1ELb1ELb0EEEvNS_16Flash_fwd_paramsE:
        /* <DEDUP_REMOVED lines=77> */
.L_x_3671:
[----:B------:R-:W-:Y:S02]  /*04d0*/  ULDC UR8, c[0x0][0x218] ;  /* 0x0000860000087ab9 */ /* 0x000fe40000000800 */
.L_x_3672:
        /* <DEDUP_REMOVED lines=112> */
.L_x_3675:
[----:B------:R-:W-:Y:S05]  /*0be0*/  BSYNC B0 ;  /* 0x0000000000007941 */ /* 0x000fea0003800000 */
.L_x_3674:
        /* <DEDUP_REMOVED lines=12> */
.L_x_3677:
[----:B------:R-:W-:Y:S05]  /*0cb0*/  BSYNC B0 ;  /* 0x0000000000007941 */ /* 0x000fea0003800000 */
.L_x_3676:
        /* <DEDUP_REMOVED lines=12> */
.L_x_3679:
[----:B------:R-:W-:Y:S05]  /*0d80*/  BSYNC B0 ;  /* 0x0000000000007941 */ /* 0x000fea0003800000 */
.L_x_3678:
        /* <DEDUP_REMOVED lines=12> */
.L_x_3681:
[----:B------:R-:W-:Y:S05]  /*0e50*/  BSYNC B0 ;  /* 0x0000000000007941 */ /* 0x000fea0003800000 */
.L_x_3680:
        /* <DEDUP_REMOVED lines=12> */
.L_x_3683:
[----:B------:R-:W-:Y:S05]  /*0f20*/  BSYNC B0 ;  /* 0x0000000000007941 */ /* 0x000fea0003800000 */
.L_x_3682:
        /* <DEDUP_REMOVED lines=12> */
.L_x_3685:
[----:B------:R-:W-:Y:S05]  /*0ff0*/  BSYNC B0 ;  /* 0x0000000000007941 */ /* 0x000fea0003800000 */
.L_x_3684:
        /* <DEDUP_REMOVED lines=12> */
.L_x_3687:
[----:B------:R-:W-:Y:S05]  /*10c0*/  BSYNC B0 ;  /* 0x0000000000007941 */ /* 0x000fea0003800000 */
.L_x_3686:
        /* <DEDUP_REMOVED lines=12> */
.L_x_3689:
[----:B------:R-:W-:Y:S05]  /*1190*/  BSYNC B0 ;  /* 0x0000000000007941 */ /* 0x000fea0003800000 */
.L_x_3688:
        /* <DEDUP_REMOVED lines=32> */
.L_x_3673:
        /* <DEDUP_REMOVED lines=121> */
.L_x_3690:
        /* <DEDUP_REMOVED lines=19> */
.L_x_3692:
        /* <DEDUP_REMOVED lines=58> */
.L_x_3691:
        /* <DEDUP_REMOVED lines=131> */
.L_x_3694:
[----:B------:R-:W-:Y:S05]  /*2830*/  BSYNC B0 ;  /* 0x0000000000007941 */ /* 0x000fea0003800000 */
.L_x_3693:
        /* <DEDUP_REMOVED lines=45> */
.L_x_3696:
[----:B------:R-:W-:Y:S05]  /*2b10*/  BSYNC B0 ;  /* 0x0000000000007941 */ /* 0x000fea0003800000 */
.L_x_3695:
        /* <DEDUP_REMOVED lines=45> */
.L_x_3698:
[----:B------:R-:W-:Y:S05]  /*2df0*/  BSYNC B0 ;  /* 0x0000000000007941 */ /* 0x000fea0003800000 */
.L_x_3697:
        /* <DEDUP_REMOVED lines=44> */
.L_x_3700:
[----:B------:R-:W-:Y:S05]  /*30c0*/  BSYNC B0 ;  /* 0x0000000000007941 */ /* 0x000fea0003800000 */
.L_x_3699:
        /* <DEDUP_REMOVED lines=39> */
.L_x_3702:
[----:B------:R-:W-:Y:S05]  /*3340*/  BSYNC B0 ;  /* 0x0000000000007941 */ /* 0x000fea0003800000 */
.L_x_3701:
        /* <DEDUP_REMOVED lines=41> */
.L_x_3704:
[----:B------:R-:W-:Y:S05]  /*35e0*/  BSYNC B0 ;  /* 0x0000000000007941 */ /* 0x000fea0003800000 */
.L_x_3703:
        /* <DEDUP_REMOVED lines=40> */
.L_x_3706:
[----:B------:R-:W-:Y:S05]  /*3870*/  BSYNC B0 ;  /* 0x0000000000007941 */ /* 0x000fea0003800000 */
.L_x_3705:
        /* <DEDUP_REMOVED lines=41> */
.L_x_3708:
[----:B------:R-:W-:Y:S05]  /*3b10*/  BSYNC B0 ;  /* 0x0000000000007941 */ /* 0x000fea0003800000 */
.L_x_3707:
        /* <DEDUP_REMOVED lines=54> */
[--C-:B------:R-:W-:Y:S01]  /*3e80*/  @!P3 IMAD.MOV.U32 R194, RZ, RZ, R252.reuse ;  /* 0x000000ffffc2b224 */ /* 0x100fe200078e00fc */
[----:B------:R2:W-:Y:S01]  /*3e90*/  @P3 STS.128 [R244+0x10000], RZ ;  /* 0x010000fff4003388 */ /* 0x0005e20000000c00 */
[--C-:B------:R-:W-:Y:S02]  /*3ea0*/  @!P2 IMAD.MOV.U32 R10, RZ, RZ, R252.reuse ;  /* 0x000000ffff0aa224 */ /* 0x100fe400078e00fc */
[----:B------:R-:W-:Y:S01]  /*3eb0*/  @!P2 IMAD.MOV.U32 R11, RZ, RZ, R195 ;  /* 0x000000ffff0ba224 */ /* 0x000fe200078e00c3 */
        /* <DEDUP_REMOVED lines=22> */
.L_x_3710:
[----:B---34-:R-:W-:Y:S05]  /*4020*/  BSYNC B0 ;  /* 0x0000000000007941 */ /* 0x018fea0003800000 */
.L_x_3709:
        /* <DEDUP_REMOVED lines=15> */
[----:B--2---:R-:W-:-:S02]  /*4120*/  IMAD.U32 R10, RZ, RZ, UR27 ;  /* 0x0000001bff0a7e24 */ /* 0x004fc4000f8e00ff */
        /* <DEDUP_REMOVED lines=37> */
.L_x_3712:
[----:B------:R-:W-:Y:S05]  /*4380*/  BSYNC B0 ;  /* 0x0000000000007941 */ /* 0x000fea0003800000 */
.L_x_3711:
        /* <DEDUP_REMOVED lines=10> */
[----:B--2---:R-:W-:Y:S01]  /*4430*/  IMAD.MOV.U32 R11, RZ, RZ, 0x5 ;  /* 0x00000005ff0b7424 */ /* 0x004fe200078e00ff */
[----:B------:R-:W-:Y:S01]  /*4440*/  ISETP.GE.AND P2, PT, R172, c[0x0][0x220], PT ;  /* 0x00008800ac007a0c */ /* 0x000fe20003f46270 */
[----:B------:R-:W-:Y:S01]  /*4450*/  IMAD.SHL.U32 R9, R8, 0x20, RZ ;  /* 0x0000002008097824 */ /* 0x000fe200078e00ff */
[----:B------:R-:W-:-:S02]  /*4460*/  ISETP.GE.AND P0, PT, R169, c[0x0][0x220], PT ;  /* 0x00008800a9007a0c */ /* 0x000fc40003f06270 */
[----:B------:R-:W-:-:S05]  /*4470*/  SHF.L.U64.HI R8, R8, R11, c[0x0][0x1a4] ;  /* 0x0000690008087619 */ /* 0x000fca000001020b */
[CC--:B------:R-:W-:Y:S01]  /*4480*/  @!P5 LEA R14, P6, R9.reuse, R252.reuse, 0x1 ;  /* 0x000000fc090ed211 */ /* 0x0c0fe200078c08ff */
[----:B------:R2:W-:Y:S01]  /*4490*/  @P5 STS.128 [R244+0x11000], RZ ;  /* 0x011000fff4005388 */ /* 0x0005e20000000c00 */
[CC--:B----4-:R-:W-:Y:S02]  /*44a0*/  @!P4 LEA R12, P3, R9.reuse, R252.reuse, 0x1 ;  /* 0x000000fc090cc211 */ /* 0x0d0fe400078608ff */
        /* <DEDUP_REMOVED lines=26> */
.L_x_3714:
[----:B------:R-:W-:Y:S05]  /*4650*/  BSYNC B0 ;  /* 0x0000000000007941 */ /* 0x000fea0003800000 */
.L_x_3713:
        /* <DEDUP_REMOVED lines=12> */
[-C--:B--2---:R-:W-:Y:S01]  /*4720*/  @!P3 MOV R14, R252.reuse ;  /* 0x000000fc000eb202 */ /* 0x084fe20000000f00 */
[----:B------:R-:W-:Y:S01]  /*4730*/  @!P3 IMAD.MOV.U32 R10, RZ, RZ, c[0x0][0x1a4] ;  /* 0x00006900ff0ab624 */ /* 0x000fe200078e00ff */
[----:B------:R-:W-:Y:S01]  /*4740*/  @!P2 MOV R9, c[0x0][0x1a4] ;  /* 0x000069000009aa02 */ /* 0x000fe20000000f00 */
[--C-:B------:R-:W-:Y:S01]  /*4750*/  @!P3 IMAD.MOV.U32 R15, RZ, RZ, R195.reuse ;  /* 0x000000ffff0fb224 */ /* 0x100fe200078e00c3 */
[-C--:B----4-:R-:W-:Y:S01]  /*4760*/  @!P2 MOV R12, R252.reuse ;  /* 0x000000fc000ca202 */ /* 0x090fe20000000f00 */
        /* <DEDUP_REMOVED lines=38> */
.L_x_3716:
[----:B------:R-:W-:Y:S05]  /*49d0*/  BSYNC B0 ;  /* 0x0000000000007941 */ /* 0x000fea0003800000 */
.L_x_3715:
[----:B------:R-:W-:Y:S01]  /*49e0*/  IMAD.SHL.U32 R241, R241, 0x2, RZ ;  /* 0x00000002f1f17824 */ /* 0x000fe200078e00ff */
[----:B------:R-:W-:Y:S01]  /*49f0*/  LDSM.16.M88.4 R64, [R242] ;  /* 0x00000000f240783b */ /* 0x000fe20000000200 */
[----:B------:R-:W-:Y:S01]  /*4a00*/  LOP3.LUT P0, RZ, R4, 0x2, RZ, 0xc0, !PT ;  /* 0x0000000204ff7812 */ /* 0x000fe2000780c0ff */
[--C-:B------:R-:W-:Y:S01]  /*4a10*/  IMAD R240, R7, 0x2, R242.reuse ;  /* 0x0000000207f07824 */ /* 0x100fe200078e02f2 */
[----:B------:R-:W-:Y:S01]  /*4a20*/  IADD3 R6, R243, UR13, RZ ;  /* 0x0000000df3067c10 */ /* 0x000fe2000fffe0ff */
[----:B-1----:R-:W1:Y:S01]  /*4a30*/  LDSM.16.M88.4 R24, [R241+0x8000] ;  /* 0x00800000f118783b */ /* 0x002e620000000200 */
[----:B------:R-:W-:Y:S01]  /*4a40*/  IADD3 R4, R241, 0x8000, RZ ;  /* 0x00008000f1047810 */ /* 0x000fe20007ffe0ff */
[----:B------:R-:W-:Y:S01]  /*4a50*/  IMAD R238, R5, 0x2, R242 ;  /* 0x0000000205ee7824 */ /* 0x000fe200078e02f2 */
[----:B------:R-:W-:Y:S01]  /*4a60*/  IADD3 R239, R241, 0x8020, RZ ;  /* 0x00008020f1ef7810 */ /* 0x000fe20007ffe0ff */
[----:B------:R-:W5:Y:S01]  /*4a70*/  LDSM.16.M88.4 R56, [R241+0x8800] ;  /* 0x00880000f138783b */ /* 0x000f620000000200 */
[----:B------:R-:W-:Y:S01]  /*4a80*/  IMAD R235, R2, 0x2, R241 ;  /* 0x0000000202eb7824 */ /* 0x000fe200078e02f1 */
[C---:B------:R-:W-:Y:S01]  /*4a90*/  IADD3 R93, R6.reuse, 0x9, RZ ;  /* 0x00000009065d7810 */ /* 0x040fe20007ffe0ff */
[----:B------:R-:W-:Y:S01]  /*4aa0*/  IMAD R237, R5, 0x2, R240 ;  /* 0x0000000205ed7824 */ /* 0x000fe200078e02f0 */
[----:B------:R-:W2:Y:S01]  /*4ab0*/  LDSM.16.M88.4 R48, [R241+0x9000] ;  /* 0x00900000f130783b */ /* 0x000ea20000000200 */
[----:B------:R-:W-:Y:S01]  /*4ac0*/  IADD3 R97, R6, 0x18, RZ ;  /* 0x0000001806617810 */ /* 0x000fe20007ffe0ff */
[----:B------:R-:W-:Y:S01]  /*4ad0*/  I2F R92, R93 ;  /* 0x0000005d005c7306 */ /* 0x000fe20000201400 */
[----:B------:R-:W-:Y:S01]  /*4ae0*/  @P0 IADD3 R239, R4, -0x20, RZ ;  /* 0xffffffe004ef0810 */ /* 0x000fe20007ffe0ff */
[----:B--2-4-:R-:W2:Y:S01]  /*4af0*/  LDSM.16.M88.4 R8, [R241+0x9800] ;  /* 0x00980000f108783b */ /* 0x014ea20000000200 */
[C---:B------:R-:W-:Y:S01]  /*4b00*/  IADD3 R99, R6.reuse, 0x19, RZ ;  /* 0x0000001906637810 */ /* 0x040fe20007ffe0ff */
[----:B------:R-:W-:Y:S01]  /*4b10*/  UISETP.GT.AND UP0, UPT, UR29, UR22, UPT ;  /* 0x000000161d00728c */ /* 0x000fe2000bf04270 */
[----:B------:R-:W-:Y:S01]  /*4b20*/  IADD3 R106, R6, 0x28, RZ ;  /* 0x00000028066a7810 */ /* 0x000fe20007ffe0ff */
[----:B------:R-:W-:Y:S01]  /*4b30*/  LDSM.16.M88.4 R60, [R240] ;  /* 0x00000000f03c783b */ /* 0x000fe20000000200 */
[----:B------:R-:W-:Y:S01]  /*4b40*/  IMAD R228, R2, 0x2, R239 ;  /* 0x0000000202e47824 */ /* 0x000fe200078e02ef */
[----:B------:R-:W-:Y:S01]  /*4b50*/  I2F R96, R97 ;  /* 0x0000006100607306 */ /* 0x000fe20000201400 */
[C---:B------:R-:W-:Y:S01]  /*4b60*/  IADD3 R89, R6.reuse, 0x1, RZ ;  /* 0x0000000106597810 */ /* 0x040fe20007ffe0ff */
[----:B------:R-:W4:Y:S01]  /*4b70*/  LDSM.16.M88.4 R28, [R239] ;  /* 0x00000000ef1c783b */ /* 0x000f220000000200 */
[----:B------:R-:W-:-:S02]  /*4b80*/  IADD3 R91, R6, 0x8, RZ ;  /* 0x00000008065b7810 */ /* 0x000fc40007ffe0ff */
[C---:B------:R-:W-:Y:S01]  /*4b90*/  IADD3 R108, R6.reuse, 0x29, RZ ;  /* 0x00000029066c7810 */ /* 0x040fe20007ffe0ff */
[----:B------:R-:W3:Y:S01]  /*4ba0*/  LDSM.16.M88.4 R20, [R239+0x800] ;  /* 0x00080000ef14783b */ /* 0x000ee20000000200 */
[C---:B------:R-:W-:Y:S01]  /*4bb0*/  IADD3 R110, R6.reuse, 0x31, RZ ;  /* 0x00000031066e7810 */ /* 0x040fe20007ffe0ff */
[----:B------:R-:W-:Y:S01]  /*4bc0*/  I2F R98, R99 ;  /* 0x0000006300627306 */ /* 0x000fe20000201400 */
[C---:B------:R-:W-:Y:S01]  /*4bd0*/  IADD3 R95, R6.reuse, 0x10, RZ ;  /* 0x00000010065f7810 */ /* 0x040fe20007ffe0ff */
[----:B------:R-:W2:Y:S01]  /*4be0*/  LDSM.16.M88.4 R12, [R239+0x1000] ;  /* 0x00100000ef0c783b */ /* 0x000ea20000000200 */
[C---:B------:R-:W-:Y:S02]  /*4bf0*/  IMNMX R167, R3.reuse, UR10, PT ;  /* 0x0000000a03a77c17 */ /* 0x040fe4000b800200 */
[----:B------:R-:W-:Y:S01]  /*4c00*/  IADD3 R2, R3, 0x8, RZ ;  /* 0x0000000803027810 */ /* 0x000fe20007ffe0ff */
[----:B------:R-:W-:Y:S01]  /*4c10*/  LDSM.16.M88.4 R68, [R238] ;  /* 0x00000000ee44783b */ /* 0x000fe20000000200 */
[C---:B------:R-:W-:Y:S01]  /*4c20*/  IADD3 R101, R6.reuse, 0x20, RZ ;  /* 0x0000002006657810 */ /* 0x040fe20007ffe0ff */
[----:B------:R-:W-:Y:S01]  /*4c30*/  I2F R104, R106 ;  /* 0x0000006a00687306 */ /* 0x000fe20000201400 */
[----:B------:R-:W-:Y:S01]  /*4c40*/  IADD3 R103, R6, 0x21, RZ ;  /* 0x0000002106677810 */ /* 0x000fe20007ffe0ff */
[----:B------:R-:W2:Y:S01]  /*4c50*/  LDSM.16.M88.4 R40, [R235+0x8000] ;  /* 0x00800000eb28783b */ /* 0x000ea20000000200 */
[----:B------:R-:W-:-:S02]  /*4c60*/  ISETP.GE.AND P6, PT, R93, R167, PT ;  /* 0x000000a75d00720c */ /* 0x000fc40003fc6270 */
[----:B------:R-:W-:Y:S01]  /*4c70*/  IMNMX R2, R2, UR10, PT ;  /* 0x0000000a02027c17 */ /* 0x000fe2000b800200 */
[C---:B-1----:R-:W-:Y:S01]  /*4c80*/  HMMA.16816.F32 R16, R64.reuse, R24, RZ ;  /* 0x000000184010723c */ /* 0x042fe200000018ff */
[----:B------:R-:W1:Y:S01]  /*4c90*/  LDSM.16.M88.4 R76, [R239+0x1800] ;  /* 0x00180000ef4c783b */ /* 0x000e620000000200 */
[----:B------:R-:W-:Y:S01]  /*4ca0*/  I2F R88, R89 ;  /* 0x0000005900587306 */ /* 0x000fe20000201400 */
[C---:B------:R-:W-:Y:S02]  /*4cb0*/  IADD3 R109, R6.reuse, 0x30, RZ ;  /* 0x00000030066d7810 */ /* 0x040fe40007ffe0ff */
[----:B------:R-:W1:Y:S01]  /*4cc0*/  LDSM.16.M88.4 R36, [R235+0x8800] ;  /* 0x00880000eb24783b */ /* 0x000e620000000200 */
[C---:B------:R-:W-:Y:S02]  /*4cd0*/  IADD3 R111, R6.reuse, 0x38, RZ ;  /* 0x00000038066f7810 */ /* 0x040fe40007ffe0ff */
[----:B------:R-:W-:Y:S01]  /*4ce0*/  HMMA.16816.F32 R24, R64, R26, RZ ;  /* 0x0000001a4018723c */ /* 0x000fe200000018ff */
[----:B------:R-:W-:Y:S01]  /*4cf0*/  LDSM.16.M88.4 R72, [R237] ;  /* 0x00000000ed48783b */ /* 0x000fe20000000200 */
[----:B------:R-:W-:Y:S01]  /*4d00*/  I2F R90, R91 ;  /* 0x0000005b005a7306 */ /* 0x000fe20000201400 */
[----:B------:R-:W-:-:S02]  /*4d10*/  IADD3 R113, R6, 0x39, RZ ;  /* 0x0000003906717810 */ /* 0x000fc40007ffe0ff */
[----:B------:R-:W-:Y:S01]  /*4d20*/  LDSM.16.M88.4 R80, [R235+0x9800] ;  /* 0x00980000eb50783b */ /* 0x000fe20000000200 */
[CC--:B------:R-:W-:Y:S02]  /*4d30*/  ISETP.GE.AND P5, PT, R89.reuse, R167.reuse, PT ;  /* 0x000000a75900720c */ /* 0x0c0fe40003fa6270 */
[C---:B-----5:R-:W-:Y:S01]  /*4d40*/  HMMA.16816.F32 R32, R64.reuse, R56, RZ ;  /* 0x000000384020723c */ /* 0x060fe200000018ff */
[----:B------:R-:W-:Y:S01]  /*4d50*/  LDSM.16.M88.4 R84, [R228+0x5800] ;  /* 0x00580000e454783b */ /* 0x000fe20000000200 */
[----:B------:R-:W-:Y:S01]  /*4d60*/  I2F R105, R108 ;  /* 0x0000006c00697306 */ /* 0x000fe20000201400 */
[-C--:B------:R-:W-:Y:S02]  /*4d70*/  ISETP.GE.AND P2, PT, R89, R2.reuse, PT ;  /* 0x000000025900720c */ /* 0x080fe40003f46270 */
[----:B------:R-:W0:Y:S01]  /*4d80*/  LDGDEPBAR ;  /* 0x00000000000079af */ /* 0x000e220000000000 */
[C---:B------:R-:W-:Y:S02]  /*4d90*/  ISETP.GE.AND P3, PT, R91.reuse, R167, PT ;  /* 0x000000a75b00720c */ /* 0x040fe40003f66270 */
[----:B------:R-:W-:Y:S01]  /*4da0*/  HMMA.16816.F32 R52, R64, R48, RZ ;  /* 0x000000304034723c */ /* 0x000fe200000018ff */
[-C--:B------:R-:W-:Y:S01]  /*4db0*/  ISETP.GE.AND P0, PT, R91, R2.reuse, PT ;  /* 0x000000025b00720c */ /* 0x080fe20003f06270 */
[----:B------:R-:W-:Y:S01]  /*4dc0*/  I2F R94, R95 ;  /* 0x0000005f005e7306 */ /* 0x000fe20000201400 */
[----:B------:R-:W-:-:S02]  /*4dd0*/  ISETP.GE.AND P4, PT, R93, R2, PT ;  /* 0x000000025d00720c */ /* 0x000fc40003f86270 */
[----:B------:R-:W-:Y:S02]  /*4de0*/  ISETP.GE.AND P1, PT, R95, R167, PT ;  /* 0x000000a75f00720c */ /* 0x000fe40003f26270 */
[C---:B------:R-:W-:Y:S01]  /*4df0*/  IADD3 R231, R239.reuse, 0x800, RZ ;  /* 0x00000800efe77810 */ /* 0x040fe20007ffe0ff */
[C---:B------:R-:W-:Y:S01]  /*4e00*/  HMMA.16816.F32 R56, R64.reuse, R58, RZ ;  /* 0x0000003a4038723c */ /* 0x040fe200000018ff */
[C---:B------:R-:W-:Y:S01]  /*4e10*/  IADD3 R230, R239.reuse, 0x1000, RZ ;  /* 0x00001000efe67810 */ /* 0x040fe20007ffe0ff */
[----:B------:R-:W-:Y:S01]  /*4e20*/  I2F R100, R101 ;  /* 0x0000006500647306 */ /* 0x000fe20000201400 */
[C---:B------:R-:W-:Y:S02]  /*4e30*/  IADD3 R229, R239.reuse, 0x1800, RZ ;  /* 0x00001800efe57810 */ /* 0x040fe40007ffe0ff */
[C---:B------:R-:W-:Y:S02]  /*4e40*/  IADD3 R227, R239.reuse, 0x2000, RZ ;  /* 0x00002000efe37810 */ /* 0x040fe40007ffe0ff */
[C---:B------:R-:W-:Y:S01]  /*4e50*/  IADD3 R226, R239.reuse, 0x2800, RZ ;  /* 0x00002800efe27810 */ /* 0x040fe20007ffe0ff */
[----:B------:R-:W-:Y:S01]  /*4e60*/  HMMA.16816.F32 R48, R64, R50, RZ ;  /* 0x000000324030723c */ /* 0x000fe200000018ff */
[C---:B------:R-:W-:Y:S01]  /*4e70*/  IADD3 R225, R239.reuse, 0x3000, RZ ;  /* 0x00003000efe17810 */ /* 0x040fe20007ffe0ff */
[----:B------:R-:W-:Y:S01]  /*4e80*/  I2F R102, R103 ;  /* 0x0000006700667306 */ /* 0x000fe20000201400 */
[----:B------:R-:W-:-:S02]  /*4e90*/  IADD3 R224, R239, 0x3800, RZ ;  /* 0x00003800efe07810 */ /* 0x000fc40007ffe0ff */
[C---:B------:R-:W-:Y:S02]  /*4ea0*/  IADD3 R223, R239.reuse, 0x4000, RZ ;  /* 0x00004000efdf7810 */ /* 0x040fe40007ffe0ff */
[C---:B------:R-:W-:Y:S01]  /*4eb0*/  IADD3 R222, R239.reuse, 0x4800, RZ ;  /* 0x00004800efde7810 */ /* 0x040fe20007ffe0ff */
[C---:B--2---:R-:W-:Y:S01]  /*4ec0*/  HMMA.16816.F32 R44, R64.reuse, R8, RZ ;  /* 0x00000008402c723c */ /* 0x044fe200000018ff */
[C---:B------:R-:W-:Y:S01]  /*4ed0*/  IADD3 R221, R239.reuse, 0x5000, RZ ;  /* 0x00005000efdd7810 */ /* 0x040fe20007ffe0ff */
[----:B------:R-:W-:Y:S01]  /*4ee0*/  I2F R107, R109 ;  /* 0x0000006d006b7306 */ /* 0x000fe20000201400 */
[C---:B------:R-:W-:Y:S02]  /*4ef0*/  IADD3 R220, R239.reuse, 0x5800, RZ ;  /* 0x00005800efdc7810 */ /* 0x040fe40007ffe0ff */
[C---:B------:R-:W-:Y:S02]  /*4f00*/  IADD3 R219, R239.reuse, 0x6000, RZ ;  /* 0x00006000efdb7810 */ /* 0x040fe40007ffe0ff */
[C---:B------:R-:W-:Y:S01]  /*4f10*/  IADD3 R218, R239.reuse, 0x6800, RZ ;  /* 0x00006800efda7810 */ /* 0x040fe20007ffe0ff */
[----:B------:R-:W-:Y:S01]  /*4f20*/  HMMA.16816.F32 R64, R64, R10, RZ ;  /* 0x0000000a4040723c */ /* 0x000fe200000018ff */
[----:B------:R-:W2:Y:S01]  /*4f30*/  LDSM.16.M88.4 R8, [R235+0x9000] ;  /* 0x00900000eb08783b */ /* 0x000ea20000000200 */
[----:B------:R-:W-:Y:S01]  /*4f40*/  I2F R4, R6 ;  /* 0x0000000600047306 */ /* 0x000fe20000201400 */
[----:B------:R-:W-:-:S02]  /*4f50*/  IADD3 R217, R239, 0x7000, RZ ;  /* 0x00007000efd97810 */ /* 0x000fc40007ffe0ff */
[----:B------:R-:W-:-:S03]  /*4f60*/  IADD3 R216, R239, 0x7800, RZ ;  /* 0x00007800efd87810 */ /* 0x000fc60007ffe0ff */
[C---:B----4-:R-:W-:Y:S02]  /*4f70*/  HMMA.16816.F32 R24, R60.reuse, R30, R24 ;  /* 0x0000001e3c18723c */ /* 0x050fe40000001818 */
[----:B------:R-:W-:Y:S06]  /*4f80*/  I2F R112, R113 ;  /* 0x0000007100707306 */ /* 0x000fec0000201400 */
[C---:B------:R-:W-:Y:S01]  /*4f90*/  HMMA.16816.F32 R16, R60.reuse, R28, R16 ;  /* 0x0000001c3c10723c */ /* 0x040fe20000001810 */
[----:B------:R-:W4:Y:S07]  /*4fa0*/  LDSM.16.M88.4 R28, [R228] ;  /* 0x00000000e41c783b */ /* 0x000f2e0000000200 */
[C---:B---3--:R-:W-:Y:S08]  /*4fb0*/  HMMA.16816.F32 R32, R60.reuse, R20, R32 ;  /* 0x000000143c20723c */ /* 0x048ff00000001820 */
[C---:B------:R-:W-:Y:S01]  /*4fc0*/  HMMA.16816.F32 R56, R60.reuse, R22, R56 ;  /* 0x000000163c38723c */ /* 0x040fe20000001838 */
[----:B------:R-:W3:Y:S07]  /*4fd0*/  LDSM.16.M88.4 R20, [R228+0x800] ;  /* 0x00080000e414783b */ /* 0x000eee0000000200 */
[C---:B------:R-:W-:Y:S08]  /*4fe0*/  HMMA.16816.F32 R52, R60.reuse, R12, R52 ;  /* 0x0000000c3c34723c */ /* 0x040ff00000001834 */
[----:B------:R-:W-:Y:S01]  /*4ff0*/  HMMA.16816.F32 R48, R60, R14, R48 ;  /* 0x0000000e3c30723c */ /* 0x000fe20000001830 */
[----:B------:R-:W5:Y:S07]  /*5000*/  LDSM.16.M88.4 R12, [R228+0x1000] ;  /* 0x00100000e40c783b */ /* 0x000f6e0000000200 */
[----:B------:R-:W-:Y:S08]  /*5010*/  HMMA.16816.F32 R24, R68, R42, R24 ;  /* 0x0000002a4418723c */ /* 0x000ff00000001818 */
[C---:B-1----:R-:W-:Y:S08]  /*5020*/  HMMA.16816.F32 R44, R60.reuse, R76, R44 ;  /* 0x0000004c3c2c723c */ /* 0x042ff0000000182c */
[----:B------:R-:W-:Y:S01]  /*5030*/  HMMA.16816.F32 R64, R60, R78, R64 ;  /* 0x0000004e3c40723c */ /* 0x000fe20000001840 */
[----:B------:R-:W-:Y:S04]  /*5040*/  LDSM.16.M88.4 R60, [R241+0xa000] ;  /* 0x00a00000f13c783b */ /* 0x000fe80000000200 */
[----:B------:R-:W-:Y:S03]  /*5050*/  LDSM.16.M88.4 R76, [R228+0x1800] ;  /* 0x00180000e44c783b */ /* 0x000fe60000000200 */
[C---:B------:R-:W-:Y:S01]  /*5060*/  HMMA.16816.F32 R16, R68.reuse, R40, R16 ;  /* 0x000000284410723c */ /* 0x040fe20000001810 */
[----:B------:R-:W1:Y:S07]  /*5070*/  LDSM.16.M88.4 R40, [R242+0x2000] ;  /* 0x00200000f228783b */ /* 0x000e6e0000000200 */
[C---:B------:R-:W-:Y:S08]  /*5080*/  HMMA.16816.F32 R32, R68.reuse, R36, R32 ;  /* 0x000000244420723c */ /* 0x040ff00000001820 */
[C---:B------:R-:W-:Y:S01]  /*5090*/  HMMA.16816.F32 R56, R68.reuse, R38, R56 ;  /* 0x000000264438723c */ /* 0x040fe20000001838 */
[----:B------:R-:W1:Y:S07]  /*50a0*/  LDSM.16.M88.4 R36, [R241+0xa800] ;  /* 0x00a80000f124783b */ /* 0x000e6e0000000200 */
[C---:B--2---:R-:W-:Y:S08]  /*50b0*/  HMMA.16816.F32 R52, R68.reuse, R8, R52 ;  /* 0x000000084434723c */ /* 0x044ff00000001834 */
[----:B------:R-:W-:Y:S01]  /*50c0*/  HMMA.16816.F32 R48, R68, R10, R48 ;  /* 0x0000000a4430723c */ /* 0x000fe20000001830 */
[----:B------:R-:W2:Y:S07]  /*50d0*/  LDSM.16.M88.4 R8, [R241+0xb000] ;  /* 0x00b00000f108783b */ /* 0x000eae0000000200 */
[----:B----4-:R-:W-:Y:S08]  /*50e0*/  HMMA.16816.F32 R24, R72, R30, R24 ;  /* 0x0000001e4818723c */ /* 0x010ff00000001818 */
[C---:B------:R-:W-:Y:S08]  /*50f0*/  HMMA.16816.F32 R44, R68.reuse, R80, R44 ;  /* 0x00000050442c723c */ /* 0x040ff0000000182c */
[----:B------:R-:W-:Y:S01]  /*5100*/  HMMA.16816.F32 R68, R68, R82, R64 ;  /* 0x000000524444723c */ /* 0x000fe20000001840 */
[----:B------:R-:W-:Y:S04]  /*5110*/  LDSM.16.M88.4 R64, [R240+0x2000] ;  /* 0x00200000f040783b */ /* 0x000fe80000000200 */
[----:B------:R-:W-:Y:S03]  /*5120*/  LDSM.16.M88.4 R80, [R241+0xb800] ;  /* 0x00b80000f150783b */ /* 0x000fe60000000200 */
[C---:B------:R-:W-:Y:S01]  /*5130*/  HMMA.16816.F32 R16, R72.reuse, R28, R16 ;  /* 0x0000001c4810723c */ /* 0x040fe20000001810 */
[----:B------:R-:W4:Y:S07]  /*5140*/  LDSM.16.M88.4 R28, [R239+0x2000] ;  /* 0x00200000ef1c783b */ /* 0x000f2e0000000200 */
[C---:B---3--:R-:W-:Y:S08]  /*5150*/  HMMA.16816.F32 R32, R72.reuse, R20, R32 ;  /* 0x000000144820723c */ /* 0x048ff00000001820 */
[C---:B------:R-:W-:Y:S01]  /*5160*/  HMMA.16816.F32 R56, R72.reuse, R22, R56 ;  /* 0x000000164838723c */ /* 0x040fe20000001838 */
[----:B------:R-:W3:Y:S07]  /*5170*/  LDSM.16.M88.4 R20, [R239+0x2800] ;  /* 0x00280000ef14783b */ /* 0x000eee0000000200 */
[C---:B-----5:R-:W-:Y:S08]  /*5180*/  HMMA.16816.F32 R52, R72.reuse, R12, R52 ;  /* 0x0000000c4834723c */ /* 0x060ff00000001834 */
        /* <DEDUP_REMOVED lines=21> */
[----:B------:R-:W-:Y:S07]  /*52e0*/  LDSM.16.M88.4 R28, [R228+0x2800] ;  /* 0x00280000e41c783b */ /* 0x000fee0000000200 */
[C---:B---3--:R-:W-:Y:S08]  /*52f0*/  HMMA.16816.F32 R32, R64.reuse, R20, R32 ;  /* 0x000000144020723c */ /* 0x048ff00000001820 */
[C---:B------:R-:W-:Y:S01]  /*5300*/  HMMA.16816.F32 R56, R64.reuse, R22, R56 ;  /* 0x000000164038723c */ /* 0x040fe20000001838 */
[----:B------:R-:W3:Y:S07]  /*5310*/  LDSM.16.M88.4 R20, [R237+0x2000] ;  /* 0x00200000ed14783b */ /* 0x000eee0000000200 */
[C---:B-----5:R-:W-:Y:S08]  /*5320*/  HMMA.16816.F32 R52, R64.reuse, R12, R52 ;  /* 0x0000000c4034723c */ /* 0x060ff00000001834 */
[----:B------:R-:W-:Y:S01]  /*5330*/  HMMA.16816.F32 R48, R64, R14, R48 ;  /* 0x0000000e4030723c */ /* 0x000fe20000001830 */
[----:B------:R-:W4:Y:S07]  /*5340*/  LDSM.16.M88.4 R12, [R228+0x3000] ;  /* 0x00300000e40c783b */ /* 0x000f2e0000000200 */
        /* <DEDUP_REMOVED lines=9> */
[----:B------:R-:W5:Y:S07]  /*53e0*/  LDSM.16.M88.4 R36, [R241+0xc800] ;  /* 0x00c80000f124783b */ /* 0x000f6e0000000200 */
[C---:B--2---:R-:W-:Y:S08]  /*53f0*/  HMMA.16816.F32 R52, R72.reuse, R8, R52 ;  /* 0x000000084834723c */ /* 0x044ff00000001834 */
[----:B------:R-:W-:Y:S01]  /*5400*/  HMMA.16816.F32 R48, R72, R10, R48 ;  /* 0x0000000a4830723c */ /* 0x000fe20000001830 */
[----:B------:R-:W2:Y:S07]  /*5410*/  LDSM.16.M88.4 R8, [R241+0xd000] ;  /* 0x00d00000f108783b */ /* 0x000eae0000000200 */
[----:B---3--:R-:W-:Y:S08]  /*5420*/  HMMA.16816.F32 R24, R20, R42, R24 ;  /* 0x0000002a1418723c */ /* 0x008ff00000001818 */
[C---:B------:R-:W-:Y:S08]  /*5430*/  HMMA.16816.F32 R44, R72.reuse, R80, R44 ;  /* 0x00000050482c723c */ /* 0x040ff0000000182c */
[----:B------:R-:W-:Y:S01]  /*5440*/  HMMA.16816.F32 R68, R72, R82, R68 ;  /* 0x000000524844723c */ /* 0x000fe20000001844 */
[----:B------:R-:W-:Y:S04]  /*5450*/  LDSM.16.M88.4 R72, [R241+0xd800] ;  /* 0x00d80000f148783b */ /* 0x000fe80000000200 */
[----:B------:R-:W-:Y:S03]  /*5460*/  LDSM.16.M88.4 R80, [R241+0xe800] ;  /* 0x00e80000f150783b */ /* 0x000fe60000000200 */
[C---:B------:R-:W-:Y:S01]  /*5470*/  HMMA.16816.F32 R16, R20.reuse, R40, R16 ;  /* 0x000000281410723c */ /* 0x040fe20000001810 */
[----:B------:R-:W-:Y:S07]  /*5480*/  LDSM.16.M88.4 R40, [R239+0x4000] ;  /* 0x00400000ef28783b */ /* 0x000fee0000000200 */
[C---:B------:R-:W-:Y:S08]  /*5490*/  HMMA.16816.F32 R32, R20.reuse, R28, R32 ;  /* 0x0000001c1420723c */ /* 0x040ff00000001820 */
[C---:B------:R-:W-:Y:S01]  /*54a0*/  HMMA.16816.F32 R56, R20.reuse, R30, R56 ;  /* 0x0000001e1438723c */ /* 0x040fe20000001838 */
[----:B------:R-:W-:Y:S07]  /*54b0*/  LDSM.16.M88.4 R28, [R239+0x4800] ;  /* 0x00480000ef1c783b */ /* 0x000fee0000000200 */
[C---:B----4-:R-:W-:Y:S08]  /*54c0*/  HMMA.16816.F32 R52, R20.reuse, R12, R52 ;  /* 0x0000000c1434723c */ /* 0x050ff00000001834 */
[----:B------:R-:W-:Y:S01]  /*54d0*/  HMMA.16816.F32 R48, R20, R14, R48 ;  /* 0x0000000e1430723c */ /* 0x000fe20000001830 */
[----:B------:R-:W3:Y:S07]  /*54e0*/  LDSM.16.M88.4 R12, [R240+0x4000] ;  /* 0x00400000f00c783b */ /* 0x000eee0000000200 */
[----:B-1----:R-:W-:Y:S08]  /*54f0*/  HMMA.16816.F32 R24, R60, R66, R24 ;  /* 0x000000423c18723c */ /* 0x002ff00000001818 */
[C---:B------:R-:W-:Y:S08]  /*5500*/  HMMA.16816.F32 R44, R20.reuse, R76, R44 ;  /* 0x0000004c142c723c */ /* 0x040ff0000000182c */
[----:B------:R-:W-:Y:S01]  /*5510*/  HMMA.16816.F32 R68, R20, R78, R68 ;  /* 0x0000004e1444723c */ /* 0x000fe20000001844 */
[----:B------:R-:W-:Y:S04]  /*5520*/  LDSM.16.M88.4 R20, [R239+0x5000] ;  /* 0x00500000ef14783b */ /* 0x000fe80000000200 */
[----:B------:R-:W-:Y:S03]  /*5530*/  LDSM.16.M88.4 R76, [R235+0xc800] ;  /* 0x00c80000eb4c783b */ /* 0x000fe60000000200 */
[C---:B------:R-:W-:Y:S01]  /*5540*/  HMMA.16816.F32 R16, R60.reuse, R64, R16 ;  /* 0x000000403c10723c */ /* 0x040fe20000001810 */
[----:B------:R-:W-:Y:S07]  /*5550*/  LDSM.16.M88.4 R64, [R239+0x5800] ;  /* 0x00580000ef40783b */ /* 0x000fee0000000200 */
[C---:B-----5:R-:W-:Y:S08]  /*5560*/  HMMA.16816.F32 R32, R60.reuse, R36, R32 ;  /* 0x000000243c20723c */ /* 0x060ff00000001820 */
[C---:B------:R-:W-:Y:S01]  /*5570*/  HMMA.16816.F32 R56, R60.reuse, R38, R56 ;  /* 0x000000263c38723c */ /* 0x040fe20000001838 */
[----:B------:R-:W-:Y:S07]  /*5580*/  LDSM.16.M88.4 R36, [R238+0x4000] ;  /* 0x00400000ee24783b */ /* 0x000fee0000000200 */
[C---:B--2---:R-:W-:Y:S08]  /*5590*/  HMMA.16816.F32 R52, R60.reuse, R8, R52 ;  /* 0x000000083c34723c */ /* 0x044ff00000001834 */
[----:B------:R-:W-:Y:S01]  /*55a0*/  HMMA.16816.F32 R48, R60, R10, R48 ;  /* 0x0000000a3c30723c */ /* 0x000fe20000001830 */
[----:B------:R-:W1:Y:S07]  /*55b0*/  LDSM.16.M88.4 R8, [R235+0xc000] ;  /* 0x00c00000eb08783b */ /* 0x000e6e0000000200 */
        /* <DEDUP_REMOVED lines=8> */
[----:B------:R-:W-:Y:S01]  /*5640*/  HMMA.16816.F32 R56, R12, R30, R56 ;  /* 0x0000001e0c38723c */ /* 0x000fe20000001838 */
[----:B------:R-:W2:Y:S07]  /*5650*/  LDSM.16.M88.4 R28, [R228+0x4000] ;  /* 0x00400000e41c783b */ /* 0x000eae0000000200 */
        /* <DEDUP_REMOVED lines=10> */
[----:B--2---:R-:W-:Y:S08]  /*5700*/  HMMA.16816.F32 R24, R72, R30, R24 ;  /* 0x0000001e4818723c */ /* 0x004ff00000001818 */
        /* <DEDUP_REMOVED lines=18> */
[----:B------:R-:W1:Y:S07]  /*5830*/  LDSM.16.M88.4 R12, [R238+0x6000] ;  /* 0x00600000ee0c783b */ /* 0x000e6e0000000200 */
[----:B------:R-:W-:Y:S01]  /*5840*/  HMMA.16816.F32 R16, R64, R8, R16 ;  /* 0x000000084010723c */ /* 0x000fe20000001810 */
[----:B------:R-:W3:Y:S07]  /*5850*/  LDSM.16.M88.4 R8, [R237+0x6000] ;  /* 0x00600000ed08783b */ /* 0x000eee0000000200 */
[----:B--2---:R-:W-:Y:S08]  /*5860*/  HMMA.16816.F32 R24, R40, R30, R24 ;  /* 0x0000001e2818723c */ /* 0x004ff00000001818 */
[C---:B------:R-:W-:Y:S08]  /*5870*/  HMMA.16816.F32 R32, R64.reuse, R80, R32 ;  /* 0x000000504020723c */ /* 0x040ff00000001820 */
[----:B------:R-:W-:Y:S08]  /*5880*/  HMMA.16816.F32 R56, R64, R82, R56 ;  /* 0x000000524038723c */ /* 0x000ff00000001838 */
[----:B------:R-:W-:Y:S01]  /*5890*/  HMMA.16816.F32 R16, R40, R28, R16 ;  /* 0x0000001c2810723c */ /* 0x000fe20000001810 */
[----:B------:R-:W2:Y:S07]  /*58a0*/  LDSM.16.M88.4 R28, [R235+0xe800] ;  /* 0x00e80000eb1c783b */ /* 0x000eae0000000200 */
[----:B-1----:R-:W-:Y:S08]  /*58b0*/  HMMA.16816.F32 R24, R12, R78, R24 ;  /* 0x0000004e0c18723c */ /* 0x002ff00000001818 */
[C---:B------:R-:W-:Y:S08]  /*58c0*/  HMMA.16816.F32 R32, R40.reuse, R36, R32 ;  /* 0x000000242820723c */ /* 0x040ff00000001820 */
[----:B------:R-:W-:Y:S01]  /*58d0*/  HMMA.16816.F32 R56, R40, R38, R56 ;  /* 0x000000262838723c */ /* 0x000fe20000001838 */
[----:B------:R-:W1:Y:S07]  /*58e0*/  LDSM.16.M88.4 R36, [R241+0xf800] ;  /* 0x00f80000f124783b */ /* 0x000e6e0000000200 */
[----:B------:R-:W-:Y:S01]  /*58f0*/  HMMA.16816.F32 R16, R12, R76, R16 ;  /* 0x0000004c0c10723c */ /* 0x000fe20000001810 */
[----:B------:R-:W-:Y:S07]  /*5900*/  LDSM.16.M88.4 R76, [R239+0x7000] ;  /* 0x00700000ef4c783b */ /* 0x000fee0000000200 */
[----:B------:R-:W-:Y:S01]  /*5910*/  HMMA.16816.F32 R80, R64, R60, R52 ;  /* 0x0000003c4050723c */ /* 0x000fe20000001834 */
[----:B------:R-:W4:Y:S01]  /*5920*/  LDSM.16.M88.4 R52, [R228+0x6800] ;  /* 0x00680000e434783b */ /* 0x000f220000000200 */
[----:B------:R-:W-:Y:S06]  /*5930*/  I2F R60, R110 ;  /* 0x0000006e003c7306 */ /* 0x000fec0000201400 */
[----:B------:R-:W-:Y:S02]  /*5940*/  HMMA.16816.F32 R44, R72, R84, R44 ;  /* 0x00000054482c723c */ /* 0x000fe4000000182c */
[----:B------:R-:W-:Y:S05]  /*5950*/  I2F R61, R111 ;  /* 0x0000006f003d7306 */ /* 0x000fea0000201400 */
[----:B------:R-:W-:Y:S01]  /*5960*/  IADD3 R85, R6, 0x11, RZ ;  /* 0x0000001106557810 */ /* 0x000fe20007ffe0ff */
[----:B---3--:R-:W-:Y:S03]  /*5970*/  HMMA.16816.F32 R24, R8, R22, R24 ;  /* 0x000000160818723c */ /* 0x008fe60000001818 */
[----:B------:R-:W-:Y:S05]  /*5980*/  I2F R84, R85 ;  /* 0x0000005500547306 */ /* 0x000fea0000201400 */
[----:B--2---:R-:W-:Y:S08]  /*5990*/  HMMA.16816.F32 R32, R12, R28, R32 ;  /* 0x0000001c0c20723c */ /* 0x004ff00000001820 */
[----:B------:R-:W-:Y:S08]  /*59a0*/  HMMA.16816.F32 R48, R64, R62, R48 ;  /* 0x0000003e4030723c */ /* 0x000ff00000001830 */
[----:B------:R-:W-:Y:S01]  /*59b0*/  HMMA.16816.F32 R56, R12, R30, R56 ;  /* 0x0000001e0c38723c */ /* 0x000fe20000001838 */
[----:B------:R-:W2:Y:S01]  /*59c0*/  LDSM.16.M88.4 R28, [R239+0x7800] ;  /* 0x00780000ef1c783b */ /* 0x000ea20000000200 */
[----:B------:R-:W-:-:S02]  /*59d0*/  FMUL.FTZ R24, R24, c[0x0][0x2ec] ;  /* 0x0000bb0018187a20 */ /* 0x000fc40000410000 */
[----:B------:R-:W-:Y:S02]  /*59e0*/  FMUL.FTZ R25, R25, c[0x0][0x2ec] ;  /* 0x0000bb0019197a20 */ /* 0x000fe40000410000 */
[----:B------:R-:W-:Y:S02]  /*59f0*/  FMUL.FTZ R26, R26, c[0x0][0x2ec] ;  /* 0x0000bb001a1a7a20 */ /* 0x000fe40000410000 */
[----:B------:R-:W-:Y:S01]  /*5a00*/  HMMA.16816.F32 R16, R8, R20, R16 ;  /* 0x000000140810723c */ /* 0x000fe20000001810 */
[----:B------:R-:W3:Y:S07]  /*5a10*/  LDSM.16.M88.4 R20, [R235+0xf000] ;  /* 0x00f00000eb14783b */ /* 0x000eee0000000200 */
[----:B------:R-:W-:Y:S01]  /*5a20*/  HMMA.16816.F32 R68, R72, R86, R68 ;  /* 0x000000564844723c */ /* 0x000fe20000001844 */
[----:B------:R-:W-:Y:S07]  /*5a30*/  MUFU.TANH R73, R25 ;  /* 0x0000001900497308 */ /* 0x000fee0000002400 */
[----:B-1----:R-:W-:Y:S01]  /*5a40*/  HMMA.16816.F32 R44, R64, R36, R44 ;  /* 0x00000024402c723c */ /* 0x002fe2000000182c */
[----:B------:R-:W1:Y:S07]  /*5a50*/  MUFU.TANH R75, R26 ;  /* 0x0000001a004b7308 */ /* 0x000e6e0000002400 */
[----:B----4-:R-:W-:Y:S01]  /*5a60*/  HMMA.16816.F32 R32, R8, R52, R32 ;  /* 0x000000340820723c */ /* 0x010fe20000001820 */
[----:B------:R4:W-:Y:S01]  /*5a70*/  MUFU.TANH R53, R24 ;  /* 0x0000001800357308 */ /* 0x0009e20000002400 */
[----:B------:R-:W-:-:S02]  /*5a80*/  FMUL.FTZ R16, R16, c[0x0][0x2ec] ;  /* 0x0000bb0010107a20 */ /* 0x000fc40000410000 */
[----:B------:R-:W-:Y:S02]  /*5a90*/  FMUL.FTZ R17, R17, c[0x0][0x2ec] ;  /* 0x0000bb0011117a20 */ /* 0x000fe40000410000 */
[----:B------:R-:W-:Y:S02]  /*5aa0*/  FMUL.FTZ R63, R18, c[0x0][0x2ec] ;  /* 0x0000bb00123f7a20 */ /* 0x000fe40000410000 */
[C---:B------:R-:W-:Y:S01]  /*5ab0*/  HMMA.16816.F32 R48, R40.reuse, R78, R48 ;  /* 0x0000004e2830723c */ /* 0x040fe20000001830 */
[----:B------:R-:W-:Y:S06]  /*5ac0*/  MUFU.TANH R115, R16 ;  /* 0x0000001000737308 */ /* 0x000fec0000002400 */
[----:B------:R-:W-:Y:S01]  /*5ad0*/  FMUL.FTZ R79, R27, c[0x0][0x2ec] ;  /* 0x0000bb001b4f7a20 */ /* 0x000fe20000410000 */
[----:B------:R-:W-:Y:S01]  /*5ae0*/  HMMA.16816.F32 R80, R40, R76, R80 ;  /* 0x0000004c2850723c */ /* 0x000fe20000001850 */
[----:B----4-:R-:W4:Y:S01]  /*5af0*/  LDSM.16.M88.4 R24, [R235+0xf800] ;  /* 0x00f80000eb18783b */ /* 0x010f220000000200 */
[----:B------:R5:W-:Y:S05]  /*5b00*/  MUFU.TANH R117, R17 ;  /* 0x0000001100757308 */ /* 0x000bea0000002400 */
[----:B------:R-:W-:Y:S01]  /*5b10*/  FMUL.FTZ R77, R19, c[0x0][0x2ec] ;  /* 0x0000bb00134d7a20 */ /* 0x000fe20000410000 */
[----:B------:R-:W-:Y:S01]  /*5b20*/  HMMA.16816.F32 R68, R64, R38, R68 ;  /* 0x000000264044723c */ /* 0x000fe20000001844 */
[----:B------:R-:W-:Y:S01]  /*5b30*/  FMUL.FTZ R33, R33, c[0x0][0x2ec] ;  /* 0x0000bb0021217a20 */ /* 0x000fe20000410000 */
[----:B------:R-:W-:Y:S01]  /*5b40*/  MUFU.TANH R79, R79 ;  /* 0x0000004f004f7308 */ /* 0x000fe20000002400 */
[----:B------:R-:W-:-:S02]  /*5b50*/  FMUL.FTZ R35, R35, c[0x0][0x2ec] ;  /* 0x0000bb0023237a20 */ /* 0x000fc40000410000 */
[----:B------:R-:W-:Y:S02]  /*5b60*/  FMUL.FTZ R32, R32, c[0x0][0x2ec] ;  /* 0x0000bb0020207a20 */ /* 0x000fe40000410000 */
[----:B------:R-:W-:Y:S01]  /*5b70*/  FMUL.FTZ R34, R34, c[0x0][0x2ec] ;  /* 0x0000bb0022227a20 */ /* 0x000fe20000410000 */
[----:B--2---:R-:W-:Y:S01]  /*5b80*/  HMMA.16816.F32 R44, R40, R28, R44 ;  /* 0x0000001c282c723c */ /* 0x004fe2000000182c */
[----:B-----5:R-:W2:Y:S01]  /*5b90*/  LDSM.16.M88.4 R16, [R228+0x7000] ;  /* 0x00700000e410783b */ /* 0x020ea20000000200 */
[----:B------:R-:W-:Y:S06]  /*5ba0*/  MUFU.TANH R77, R77 ;  /* 0x0000004d004d7308 */ /* 0x000fec0000002400 */
[C---:B---3--:R-:W-:Y:S02]  /*5bb0*/  HMMA.16816.F32 R80, R12.reuse, R20, R80 ;  /* 0x000000140c50723c */ /* 0x048fe40000001850 */
[----:B------:R-:W-:Y:S06]  /*5bc0*/  MUFU.TANH R33, R33 ;  /* 0x0000002100217308 */ /* 0x000fec0000002400 */
[----:B------:R-:W-:Y:S01]  /*5bd0*/  HMMA.16816.F32 R48, R12, R22, R48 ;  /* 0x000000160c30723c */ /* 0x000fe20000001830 */
[----:B------:R-:W3:Y:S01]  /*5be0*/  LDSM.16.M88.4 R20, [R228+0x7800] ;  /* 0x00780000e414783b */ /* 0x000ee20000000200 */
[----:B------:R-:W-:-:S04]  /*5bf0*/  DEPBAR.LE SB0, 0x0 ;  /* 0x000080000000791a */ /* 0x000fc80000000000 */
[----:B------:R-:W5:Y:S02]  /*5c00*/  MUFU.TANH R37, R34 ;  /* 0x0000002200257308 */ /* 0x000f640000002400 */
[----:B------:R-:W-:Y:S06]  /*5c10*/  HMMA.16816.F32 R68, R40, R30, R68 ;  /* 0x0000001e2844723c */ /* 0x000fec0000001844 */
[----:B------:R-:W2:Y:S02]  /*5c20*/  MUFU.TANH R35, R35 ;  /* 0x0000002300237308 */ /* 0x000ea40000002400 */
[----:B----4-:R-:W-:Y:S06]  /*5c30*/  HMMA.16816.F32 R44, R12, R24, R44 ;  /* 0x000000180c2c723c */ /* 0x010fec000000182c */
[----:B------:R-:W-:Y:S01]  /*5c40*/  MUFU.TANH R63, R63 ;  /* 0x0000003f003f7308 */ /* 0x000fe20000002400 */
[----:B-1----:R-:W-:Y:S01]  /*5c50*/  FFMA.FTZ R25, R90, UR4, R75 ;  /* 0x000000045a197c23 */ /* 0x002fe2000801004b */
[----:B------:R-:W-:Y:S01]  /*5c60*/  HMMA.16816.F32 R56, R8, R54, R56 ;  /* 0x000000360838723c */ /* 0x000fe20000001838 */
[----:B-----5:R-:W-:-:S03]  /*5c70*/  FFMA.FTZ R37, R94, UR4, R37 ;  /* 0x000000045e257c23 */ /* 0x020fc60008010025 */
[----:B------:R-:W-:Y:S02]  /*5c80*/  FSEL R25, R25, -INF , !P0 ;  /* 0xff80000019197808 */ /* 0x000fe40004000000 */
[----:B------:R-:W1:Y:S01]  /*5c90*/  MUFU.TANH R55, R32 ;  /* 0x0000002000377308 */ /* 0x000e620000002400 */
[----:B--2---:R-:W-:Y:S01]  /*5ca0*/  FFMA.FTZ R35, R84, UR4, R35 ;  /* 0x0000000454237c23 */ /* 0x004fe20008010023 */
[----:B------:R-:W-:Y:S01]  /*5cb0*/  HMMA.16816.F32 R68, R12, R26, R68 ;  /* 0x0000001a0c44723c */ /* 0x000fe20000001844 */
[----:B------:R-:W-:-:S06]  /*5cc0*/  ISETP.GE.AND P0, PT, R97, R167, PT ;  /* 0x000000a76100720c */ /* 0x000fcc0003f06270 */
[----:B------:R-:W-:Y:S01]  /*5cd0*/  FFMA.FTZ R14, R84, UR4, R33 ;  /* 0x00000004540e7c23 */ /* 0x000fe20008010021 */
[----:B------:R-:W-:Y:S01]  /*5ce0*/  HMMA.16816.F32 R48, R8, R18, R48 ;  /* 0x000000120830723c */ /* 0x000fe20000001830 */
[----:B-1----:R-:W-:-:S07]  /*5cf0*/  FFMA.FTZ R12, R94, UR4, R55 ;  /* 0x000000045e0c7c23 */ /* 0x002fce0008010037 */
[C---:B---3--:R-:W-:Y:S01]  /*5d00*/  HMMA.16816.F32 R44, R8.reuse, R20, R44 ;  /* 0x00000014082c723c */ /* 0x048fe2000000182c */
[----:B------:R-:W-:Y:S02]  /*5d10*/  FMUL.FTZ R39, R58, c[0x0][0x2ec] ;  /* 0x0000bb003a277a20 */ /* 0x000fe40000410000 */
[----:B------:R-:W-:Y:S01]  /*5d20*/  FMUL.FTZ R29, R57, c[0x0][0x2ec] ;  /* 0x0000bb00391d7a20 */ /* 0x000fe20000410000 */
[----:B------:R-:W-:Y:S01]  /*5d30*/  FSEL R12, R12, -INF , !P1 ;  /* 0xff8000000c0c7808 */ /* 0x000fe20004800000 */
[----:B------:R-:W-:Y:S01]  /*5d40*/  FMUL.FTZ R31, R59, c[0x0][0x2ec] ;  /* 0x0000bb003b1f7a20 */ /* 0x000fe20000410000 */
[----:B------:R-:W-:Y:S01]  /*5d50*/  ISETP.GE.AND P1, PT, R99, R2, PT ;  /* 0x000000026300720c */ /* 0x000fe20003f26270 */
[----:B------:R-:W1:Y:S01]  /*5d60*/  MUFU.TANH R39, R39 ;  /* 0x0000002700277308 */ /* 0x000e620000002400 */
[----:B------:R-:W-:Y:S01]  /*5d70*/  HMMA.16816.F32 R80, R8, R16, R80 ;  /* 0x000000100850723c */ /* 0x000fe20000001850 */
[----:B------:R-:W-:Y:S02]  /*5d80*/  FFMA.FTZ R20, R92, UR4, R73 ;  /* 0x000000045c147c23 */ /* 0x000fe40008010049 */
[----:B------:R-:W-:-:S02]  /*5d90*/  FFMA.FTZ R21, R88, UR4, R77 ;  /* 0x0000000458157c23 */ /* 0x000fc4000801004d */
[----:B------:R-:W-:Y:S01]  /*5da0*/  FFMA.FTZ R18, R90, UR4, R53 ;  /* 0x000000045a127c23 */ /* 0x000fe20008010035 */
[----:B------:R-:W-:Y:S01]  /*5db0*/  FSEL R20, R20, -INF , !P6 ;  /* 0xff80000014147808 */ /* 0x000fe20007000000 */
[----:B------:R-:W2:Y:S01]  /*5dc0*/  MUFU.TANH R29, R29 ;  /* 0x0000001d001d7308 */ /* 0x000ea20000002400 */
[----:B------:R-:W-:Y:S01]  /*5dd0*/  HMMA.16816.F32 R68, R8, R22, R68 ;  /* 0x000000160844723c */ /* 0x000fe20000001844 */
[----:B------:R-:W-:Y:S01]  /*5de0*/  FMUL.FTZ R27, R48, c[0x0][0x2ec] ;  /* 0x0000bb00301b7a20 */ /* 0x000fe20000410000 */
[-C--:B------:R-:W-:Y:S01]  /*5df0*/  ISETP.GE.AND P6, PT, R97, R2.reuse, PT ;  /* 0x000000026100720c */ /* 0x080fe20003fc6270 */
[----:B------:R-:W-:Y:S01]  /*5e00*/  FMUL.FTZ R24, R49, c[0x0][0x2ec] ;  /* 0x0000bb0031187a20 */ /* 0x000fe20000410000 */
[----:B------:R-:W-:Y:S01]  /*5e10*/  FSEL R21, R21, -INF , !P2 ;  /* 0xff80000015157808 */ /* 0x000fe20005000000 */
[----:B------:R-:W-:Y:S01]  /*5e20*/  FMUL.FTZ R17, R56, c[0x0][0x2ec] ;  /* 0x0000bb0038117a20 */ /* 0x000fe20000410000 */
[----:B------:R-:W-:Y:S01]  /*5e30*/  FSEL R18, R18, -INF , !P3 ;  /* 0xff80000012127808 */ /* 0x000fe20005800000 */
[----:B------:R-:W3:Y:S01]  /*5e40*/  MUFU.TANH R27, R27 ;  /* 0x0000001b001b7308 */ /* 0x000ee20000002400 */
[----:B------:R-:W-:Y:S01]  /*5e50*/  FMUL.FTZ R23, R47, c[0x0][0x2ec] ;  /* 0x0000bb002f177a20 */ /* 0x000fe20000410000 */
[C---:B------:R-:W-:Y:S01]  /*5e60*/  ISETP.GE.AND P2, PT, R85.reuse, R167, PT ;  /* 0x000000a75500720c */ /* 0x040fe20003f46270 */
[----:B------:R-:W-:Y:S01]  /*5e70*/  FMUL.FTZ R49, R50, c[0x0][0x2ec] ;  /* 0x0000bb0032317a20 */ /* 0x000fe20000410000 */
[-C--:B------:R-:W-:Y:S01]  /*5e80*/  ISETP.GE.AND P3, PT, R85, R2.reuse, PT ;  /* 0x000000025500720c */ /* 0x080fe20003f66270 */
[----:B------:R-:W-:Y:S01]  /*5e90*/  FMUL.FTZ R26, R51, c[0x0][0x2ec] ;  /* 0x0000bb00331a7a20 */ /* 0x000fe20000410000 */
[----:B------:R-:W-:Y:S01]  /*5ea0*/  FSEL R14, R14, -INF , !P2 ;  /* 0xff8000000e0e7808 */ /* 0x000fe20005000000 */
[----:B------:R-:W-:Y:S01]  /*5eb0*/  FMUL.FTZ R11, R45, c[0x0][0x2ec] ;  /* 0x0000bb002d0b7a20 */ /* 0x000fe20000410000 */
[----:B------:R-:W4:Y:S01]  /*5ec0*/  MUFU.TANH R24, R24 ;  /* 0x0000001800187308 */ /* 0x000f220000002400 */
[----:B------:R-:W-:Y:S01]  /*5ed0*/  FMUL.FTZ R41, R80, c[0x0][0x2ec] ;  /* 0x0000bb0050297a20 */ /* 0x000fe20000410000 */
[----:B------:R-:W-:Y:S01]  /*5ee0*/  ISETP.GE.AND P2, PT, R101, R2, PT ;  /* 0x000000026500720c */ /* 0x000fe20003f46270 */
[----:B------:R-:W-:-:S02]  /*5ef0*/  FMUL.FTZ R43, R81, c[0x0][0x2ec] ;  /* 0x0000bb00512b7a20 */ /* 0x000fc40000410000 */
[----:B------:R-:W-:Y:S02]  /*5f00*/  FMUL.FTZ R57, R82, c[0x0][0x2ec] ;  /* 0x0000bb0052397a20 */ /* 0x000fe40000410000 */
[----:B------:R-:W-:Y:S01]  /*5f10*/  FMUL.FTZ R83, R83, c[0x0][0x2ec] ;  /* 0x0000bb0053537a20 */ /* 0x000fe20000410000 */
[----:B------:R-:W5:Y:S01]  /*5f20*/  MUFU.TANH R23, R23 ;  /* 0x0000001700177308 */ /* 0x000f620000002400 */
[----:B------:R-:W-:Y:S02]  /*5f30*/  FMUL.FTZ R28, R46, c[0x0][0x2ec] ;  /* 0x0000bb002e1c7a20 */ /* 0x000fe40000410000 */
[----:B-1----:R-:W-:Y:S02]  /*5f40*/  FFMA.FTZ R15, R96, UR4, R39 ;  /* 0x00000004600f7c23 */ /* 0x002fe40008010027 */
[----:B------:R-:W-:Y:S02]  /*5f50*/  FMUL.FTZ R44, R44, c[0x0][0x2ec] ;  /* 0x0000bb002c2c7a20 */ /* 0x000fe40000410000 */
[----:B--2---:R-:W-:Y:S01]  /*5f60*/  FFMA.FTZ R8, R98, UR4, R29 ;  /* 0x0000000462087c23 */ /* 0x004fe2000801001d */
[----:B------:R-:W1:Y:S01]  /*5f70*/  MUFU.TANH R17, R17 ;  /* 0x0000001100117308 */ /* 0x000e620000002400 */
[----:B------:R-:W-:Y:S01]  /*5f80*/  FMUL.FTZ R34, R68, c[0x0][0x2ec] ;  /* 0x0000bb0044227a20 */ /* 0x000fe20000410000 */
[----:B------:R-:W-:Y:S01]  /*5f90*/  FSEL R15, R15, -INF , !P6 ;  /* 0xff8000000f0f7808 */ /* 0x000fe20007000000 */
[----:B------:R-:W-:Y:S01]  /*5fa0*/  FMUL.FTZ R29, R71, c[0x0][0x2ec] ;  /* 0x0000bb00471d7a20 */ /* 0x000fe20000410000 */
[----:B------:R-:W-:Y:S01]  /*5fb0*/  ISETP.GE.AND P6, PT, R106, R167, PT ;  /* 0x000000a76a00720c */ /* 0x000fe20003fc6270 */
[----:B---3--:R-:W-:-:S02]  /*5fc0*/  FFMA.FTZ R190, R104, UR4, R27 ;  /* 0x0000000468be7c23 */ /* 0x008fc4000801001b */
[----:B------:R-:W-:Y:S01]  /*5fd0*/  FFMA.FTZ R16, R88, UR4, R117 ;  /* 0x0000000458107c23 */ /* 0x000fe20008010075 */
[----:B------:R-:W2:Y:S01]  /*5fe0*/  MUFU.TANH R31, R31 ;  /* 0x0000001f001f7308 */ /* 0x000ea20000002400 */
[----:B------:R-:W-:Y:S01]  /*5ff0*/  FMUL.FTZ R69, R69, c[0x0][0x2ec] ;  /* 0x0000bb0045457a20 */ /* 0x000fe20000410000 */
[----:B------:R-:W-:Y:S01]  /*6000*/  FSEL R190, R190, -INF , !P6 ;  /* 0xff800000bebe7808 */ /* 0x000fe20007000000 */
[----:B------:R-:W-:Y:S01]  /*6010*/  FMUL.FTZ R70, R70, c[0x0][0x2ec] ;  /* 0x0000bb0046467a20 */ /* 0x000fe20000410000 */
[----:B------:R-:W-:Y:S01]  /*6020*/  FSEL R16, R16, -INF , !P5 ;  /* 0xff80000010107808 */ /* 0x000fe20006800000 */
[----:B----4-:R-:W-:Y:S01]  /*6030*/  FFMA.FTZ R196, R105, UR4, R24 ;  /* 0x0000000469c47c23 */ /* 0x010fe20008010018 */
[-C--:B------:R-:W-:Y:S01]  /*6040*/  ISETP.GE.AND P6, PT, R110, R2.reuse, PT ;  /* 0x000000026e00720c */ /* 0x080fe20003fc6270 */
[----:B-----5:R-:W-:Y:S01]  /*6050*/  FFMA.FTZ R23, R60, UR4, R23 ;  /* 0x000000043c177c23 */ /* 0x020fe20008010017 */
[----:B------:R-:W3:Y:S01]  /*6060*/  MUFU.TANH R41, R41 ;  /* 0x0000002900297308 */ /* 0x000ee20000002400 */
[----:B------:R-:W-:Y:S01]  /*6070*/  FFMA.FTZ R19, R92, UR4, R79 ;  /* 0x000000045c137c23 */ /* 0x000fe2000801004f */
[----:B------:R-:W-:Y:S01]  /*6080*/  ISETP.GE.AND P5, PT, R95, R2, PT ;  /* 0x000000025f00720c */ /* 0x000fe20003fa6270 */
[----:B-1----:R-:W-:Y:S01]  /*6090*/  FFMA.FTZ R10, R96, UR4, R17 ;  /* 0x00000004600a7c23 */ /* 0x002fe20008010011 */
[----:B------:R-:W-:-:S02]  /*60a0*/  FSEL R201, R23, -INF , !P6 ;  /* 0xff80000017c97808 */ /* 0x000fc40007000000 */
[----:B------:R-:W-:Y:S02]  /*60b0*/  FSEL R19, R19, -INF , !P4 ;  /* 0xff80000013137808 */ /* 0x000fe40006000000 */
[----:B------:R-:W1:Y:S01]  /*60c0*/  MUFU.TANH R43, R43 ;  /* 0x0000002b002b7308 */ /* 0x000e620000002400 */
[----:B------:R-:W-:Y:S01]  /*60d0*/  FSEL R9, R37, -INF , !P5 ;  /* 0xff80000025097808 */ /* 0x000fe20006800000 */
[----:B--2---:R-:W-:Y:S01]  /*60e0*/  FFMA.FTZ R13, R98, UR4, R31 ;  /* 0x00000004620d7c23 */ /* 0x004fe2000801001f */
[----:B------:R-:W-:Y:S02]  /*60f0*/  FSEL R17, R35, -INF , !P3 ;  /* 0xff80000023117808 */ /* 0x000fe40005800000 */
[----:B------:R-:W-:Y:S02]  /*6100*/  FSEL R10, R10, -INF , !P0 ;  /* 0xff8000000a0a7808 */ /* 0x000fe40004000000 */
[----:B------:R-:W-:Y:S01]  /*6110*/  PLOP3.LUT P6, PT, PT, PT, UP0, 0x80, 0x0 ;  /* 0x000000000000781c */ /* 0x000fe20003fcf008 */
[----:B------:R-:W2:Y:S01]  /*6120*/  MUFU.TANH R57, R57 ;  /* 0x0000003900397308 */ /* 0x000ea20000002400 */
[----:B---3--:R-:W-:Y:S01]  /*6130*/  FFMA.FTZ R41, R100, UR4, R41 ;  /* 0x0000000464297c23 */ /* 0x008fe20008010029 */
[----:B------:R-:W-:-:S02]  /*6140*/  ISETP.GE.AND P4, PT, R99, R167, PT ;  /* 0x000000a76300720c */ /* 0x000fc40003f86270 */
[-C--:B------:R-:W-:Y:S02]  /*6150*/  ISETP.GE.AND P5, PT, R101, R167.reuse, PT ;  /* 0x000000a76500720c */ /* 0x080fe40003fa6270 */
[C---:B------:R-:W-:Y:S02]  /*6160*/  ISETP.GE.AND P3, PT, R103.reuse, R167, PT ;  /* 0x000000a76700720c */ /* 0x040fe40003f66270 */
[----:B------:R-:W3:Y:S01]  /*6170*/  MUFU.TANH R3, R83 ;  /* 0x0000005300037308 */ /* 0x000ee20000002400 */
[----:B-1----:R-:W-:Y:S01]  /*6180*/  FFMA.FTZ R43, R102, UR4, R43 ;  /* 0x00000004662b7c23 */ /* 0x002fe2000801002b */
[----:B------:R-:W-:Y:S02]  /*6190*/  ISETP.GE.AND P0, PT, R103, R2, PT ;  /* 0x000000026700720c */ /* 0x000fe40003f06270 */
[----:B------:R-:W-:Y:S02]  /*61a0*/  FSEL R8, R8, -INF , !P4 ;  /* 0xff80000008087808 */ /* 0x000fe40006000000 */
[----:B------:R-:W-:-:S02]  /*61b0*/  FSEL R13, R13, -INF , !P1 ;  /* 0xff8000000d0d7808 */ /* 0x000fc40004800000 */
[----:B------:R-:W1:Y:S01]  /*61c0*/  MUFU.TANH R49, R49 ;  /* 0x0000003100317308 */ /* 0x000e620000002400 */
[----:B--2---:R-:W-:Y:S01]  /*61d0*/  FFMA.FTZ R57, R100, UR4, R57 ;  /* 0x0000000464397c23 */ /* 0x004fe20008010039 */
[----:B------:R-:W-:Y:S02]  /*61e0*/  FSEL R188, R41, -INF , !P5 ;  /* 0xff80000029bc7808 */ /* 0x000fe40006800000 */
[----:B------:R-:W-:Y:S02]  /*61f0*/  FSEL R198, R43, -INF , !P3 ;  /* 0xff8000002bc67808 */ /* 0x000fe40005800000 */
[----:B------:R-:W-:Y:S02]  /*6200*/  FSEL R207, R57, -INF , !P2 ;  /* 0xff80000039cf7808 */ /* 0x000fe40005000000 */
[----:B------:R-:W2:Y:S01]  /*6210*/  MUFU.TANH R26, R26 ;  /* 0x0000001a001a7308 */ /* 0x000ea20000002400 */
[----:B---3--:R-:W-:Y:S01]  /*6220*/  FFMA.FTZ R3, R102, UR4, R3 ;  /* 0x0000000466037c23 */ /* 0x008fe20008010003 */
[----:B------:R-:W-:-:S02]  /*6230*/  ISETP.GE.AND P4, PT, R106, R2, PT ;  /* 0x000000026a00720c */ /* 0x000fc40003f86270 */
[-C--:B------:R-:W-:Y:S02]  /*6240*/  ISETP.GE.AND P1, PT, R108, R167.reuse, PT ;  /* 0x000000a76c00720c */ /* 0x080fe40003f26270 */
[----:B------:R-:W-:Y:S01]  /*6250*/  FSEL R199, R3, -INF , !P0 ;  /* 0xff80000003c77808 */ /* 0x000fe20004000000 */
[----:B------:R-:W-:Y:S01]  /*6260*/  FFMA.FTZ R3, R4, UR4, R115 ;  /* 0x0000000404037c23 */ /* 0x000fe20008010073 */
[----:B------:R-:W3:Y:S01]  /*6270*/  MUFU.TANH R22, R44 ;  /* 0x0000002c00167308 */ /* 0x000ee20000002400 */
[----:B-1----:R-:W-:Y:S01]  /*6280*/  FFMA.FTZ R49, R104, UR4, R49 ;  /* 0x0000000468317c23 */ /* 0x002fe20008010031 */
[-C--:B------:R-:W-:Y:S01]  /*6290*/  ISETP.GE.AND P5, PT, R108, R2.reuse, PT ;  /* 0x000000026c00720c */ /* 0x080fe20003fa6270 */
[----:B------:R-:W-:Y:S01]  /*62a0*/  FFMA.FTZ R4, R4, UR4, R63 ;  /* 0x0000000404047c23 */ /* 0x000fe2000801003f */
[C---:B------:R-:W-:Y:S02]  /*62b0*/  ISETP.GE.AND P2, PT, R109.reuse, R167, PT ;  /* 0x000000a76d00720c */ /* 0x040fe40003f46270 */
[----:B------:R-:W-:-:S02]  /*62c0*/  ISETP.GE.AND P3, PT, R109, R2, PT ;  /* 0x000000026d00720c */ /* 0x000fc40003f66270 */
[----:B------:R-:W1:Y:S01]  /*62d0*/  MUFU.TANH R11, R11 ;  /* 0x0000000b000b7308 */ /* 0x000e620000002400 */
[----:B--2---:R-:W-:Y:S01]  /*62e0*/  FFMA.FTZ R26, R105, UR4, R26 ;  /* 0x00000004691a7c23 */ /* 0x004fe2000801001a */
[----:B------:R-:W-:Y:S02]  /*62f0*/  ISETP.GE.AND P0, PT, R110, R167, PT ;  /* 0x000000a76e00720c */ /* 0x000fe40003f06270 */
[----:B------:R-:W-:Y:S02]  /*6300*/  FSEL R205, R49, -INF , !P4 ;  /* 0xff80000031cd7808 */ /* 0x000fe40006000000 */
[----:B------:R-:W-:Y:S02]  /*6310*/  FSEL R196, R196, -INF , !P1 ;  /* 0xff800000c4c47808 */ /* 0x000fe40004800000 */
[----:B------:R-:W2:Y:S01]  /*6320*/  MUFU.TANH R28, R28 ;  /* 0x0000001c001c7308 */ /* 0x000ea20000002400 */
[----:B---3--:R-:W-:Y:S01]  /*6330*/  FFMA.FTZ R22, R107, UR4, R22 ;  /* 0x000000046b167c23 */ /* 0x008fe20008010016 */
[----:B------:R-:W-:-:S02]  /*6340*/  FSEL R203, R26, -INF , !P5 ;  /* 0xff8000001acb7808 */ /* 0x000fc40006800000 */
[CC--:B------:R-:W-:Y:S02]  /*6350*/  ISETP.GE.AND P4, PT, R111.reuse, R167.reuse, PT ;  /* 0x000000a76f00720c */ /* 0x0c0fe40003f86270 */
[----:B------:R-:W-:Y:S02]  /*6360*/  FSEL R202, R22, -INF , !P2 ;  /* 0xff80000016ca7808 */ /* 0x000fe40005000000 */
[----:B------:R-:W3:Y:S01]  /*6370*/  MUFU.TANH R34, R34 ;  /* 0x0000002200227308 */ /* 0x000ee20000002400 */
[----:B-1----:R-:W-:Y:S01]  /*6380*/  FFMA.FTZ R11, R60, UR4, R11 ;  /* 0x000000043c0b7c23 */ /* 0x002fe2000801000b */
[----:B------:R-:W-:Y:S02]  /*6390*/  ISETP.GE.AND P1, PT, R111, R2, PT ;  /* 0x000000026f00720c */ /* 0x000fe40003f26270 */
[----:B------:R-:W-:Y:S02]  /*63a0*/  ISETP.GE.AND P5, PT, R6, R167, PT ;  /* 0x000000a70600720c */ /* 0x000fe40003fa6270 */
[----:B------:R-:W-:-:S02]  /*63b0*/  FSEL R200, R11, -INF , !P0 ;  /* 0xff8000000bc87808 */ /* 0x000fc40004000000 */
[----:B------:R-:W1:Y:S01]  /*63c0*/  MUFU.TANH R27, R69 ;  /* 0x00000045001b7308 */ /* 0x000e620000002400 */
[----:B--2---:R-:W-:Y:S01]  /*63d0*/  FFMA.FTZ R28, R107, UR4, R28 ;  /* 0x000000046b1c7c23 */ /* 0x004fe2000801001c */
[-C--:B------:R-:W-:Y:S02]  /*63e0*/  ISETP.GE.AND P2, PT, R6, R2.reuse, PT ;  /* 0x000000020600720c */ /* 0x080fe40003f46270 */
[----:B------:R-:W-:Y:S02]  /*63f0*/  ISETP.GE.AND P0, PT, R113, R2, PT ;  /* 0x000000027100720c */ /* 0x000fe40003f06270 */
[----:B------:R-:W-:Y:S02]  /*6400*/  FSEL R33, R28, -INF , !P3 ;  /* 0xff8000001c217808 */ /* 0x000fe40005800000 */
[----:B------:R-:W2:Y:S01]  /*6410*/  MUFU.TANH R24, R70 ;  /* 0x0000004600187308 */ /* 0x000ea20000002400 */
[----:B---3--:R-:W-:Y:S01]  /*6420*/  FFMA.FTZ R34, R61, UR4, R34 ;  /* 0x000000043d227c23 */ /* 0x008fe20008010022 */
[----:B------:R-:W-:Y:S01]  /*6430*/  BAR.SYNC.DEFER_BLOCKING 0x0 ;  /* 0x0000000000007b1d */ /* 0x000fe20000010000 */
[----:B------:R-:W-:-:S02]  /*6440*/  ISETP.GE.AND P3, PT, R113, R167, PT ;  /* 0x000000a77100720c */ /* 0x000fc40003f66270 */
[----:B------:R-:W-:Y:S02]  /*6450*/  FSEL R3, R3, -INF , !P5 ;  /* 0xff80000003037808 */ /* 0x000fe40006800000 */
[----:B------:R-:W-:Y:S01]  /*6460*/  FSEL R34, R34, -INF , !P4 ;  /* 0xff80000022227808 */ /* 0x000fe20006000000 */
[----:B------:R-:W3:Y:S01]  /*6470*/  MUFU.TANH R29, R29 ;  /* 0x0000001d001d7308 */ /* 0x000ee20000002400 */
[----:B-1----:R-:W-:Y:S01]  /*6480*/  FFMA.FTZ R32, R112, UR4, R27 ;  /* 0x0000000470207c23 */ /* 0x002fe2000801001b */
[----:B------:R-:W-:-:S04]  /*6490*/  FSEL R4, R4, -INF , !P2 ;  /* 0xff80000004047808 */ /* 0x000fc80005000000 */
[----:B------:R-:W-:Y:S01]  /*64a0*/  FSEL R32, R32, -INF , !P3 ;  /* 0xff80000020207808 */ /* 0x000fe20005800000 */
[----:B--2---:R-:W-:-:S05]  /*64b0*/  FFMA.FTZ R193, R61, UR4, R24 ;  /* 0x000000043dc17c23 */ /* 0x004fca0008010018 */
[----:B------:R-:W-:Y:S01]  /*64c0*/  FSEL R193, R193, -INF , !P1 ;  /* 0xff800000c1c17808 */ /* 0x000fe20004800000 */
[----:B---3--:R-:W-:-:S05]  /*64d0*/  FFMA.FTZ R192, R112, UR4, R29 ;  /* 0x0000000470c07c23 */ /* 0x008fca000801001d */
        /* <DEDUP_REMOVED lines=56> */
[----:B------:R-:W-:-:S03]  /*6860*/  UIADD3 UR9, UR15, -UR6, URZ ;  /* 0x800000060f097290 */ /* 0x000fc6000fffe03f */
[----:B------:R-:W-:Y:S02]  /*6870*/  ULDC.64 UR6, c[0x0][0x198] ;  /* 0x0000660000067ab9 */ /* 0x000fe40000000a00 */
[----:B------:R-:W-:-:S04]  /*6880*/  UIMAD UR9, UR9, UR5, -0x40 ;  /* 0xffffffc0090974a4 */ /* 0x000fc8000f8e0205 */
        /* <DEDUP_REMOVED lines=16> */
.L_x_3718:
[----:B------:R-:W-:-:S04]  /*6990*/  ULEA UR24, -UR24, URZ, 0x6 ;  /* 0x0000003f18187291 */ /* 0x000fc8000f8e313f */
[----:B------:R-:W-:Y:S02]  /*69a0*/  USHF.R.S32.HI UR5, URZ, 0x1f, UR24 ;  /* 0x0000001f3f057899 */ /* 0x000fe40008011418 */
[----:B------:R-:W-:-:S04]  /*69b0*/  MOV R27, UR24 ;  /* 0x00000018001b7c02 */ /* 0x000fc80008000f00 */
[----:B------:R-:W-:Y:S02]  /*69c0*/  MOV R26, UR5 ;  /* 0x00000005001a7c02 */ /* 0x000fe40008000f00 */
.L_x_3719:
        /* <DEDUP_REMOVED lines=156> */
.L_x_3721:
[----:B------:R-:W-:Y:S05]  /*7390*/  BSYNC B0 ;  /* 0x0000000000007941 */ /* 0x000fea0003800000 */
.L_x_3720:
[----:B------:R-:W0:Y:S01]  /*73a0*/  LDGDEPBAR ;  /* 0x00000000000079af */ /* 0x000e220000000000 */
[----:B------:R-:W-:-:S04]  /*73b0*/  IADD3 R166, P0, R27, R166, RZ ;  /* 0x000000a61ba67210 */ /* 0x000fc80007f1e0ff */
[----:B------:R-:W-:Y:S02]  /*73c0*/  IADD3.X R165, R26, R165, RZ, P0, !PT ;  /* 0x000000a51aa57210 */ /* 0x000fe400007fe4ff */
.L_x_3717:
        /* <DEDUP_REMOVED lines=27> */
[----:B------:R-:W-:Y:S02]  /*7580*/  SHF.L.U32 R236, R0, 0x1, RZ ;  /* 0x0000000100ec7819 */ /* 0x000fe400000006ff */
[----:B------:R-:W-:Y:S02]  /*7590*/  FMNMX.FTZ R24, R32, R11, !PT ;  /* 0x0000000b20187209 */ /* 0x000fe40007810000 */
[----:B------:R-:W-:Y:S01]  /*75a0*/  FMNMX.FTZ R11, R193, R6, !PT ;  /* 0x00000006c10b7209 */ /* 0x000fe20007810000 */
[----:B------:R-:W-:Y:S01]  /*75b0*/  LDSM.16.MT88.4 R156, [R236+0x10000] ;  /* 0x01000000ec9c783b */ /* 0x000fe20000004200 */
[----:B------:R-:W-:-:S02]  /*75c0*/  LEA R234, R7, R236, 0x1 ;  /* 0x000000ec07ea7211 */ /* 0x000fc400078e08ff */
[----:B--2---:R-:W-:Y:S01]  /*75d0*/  FMNMX.FTZ R22, R192, R11, !PT ;  /* 0x0000000bc0167209 */ /* 0x004fe20007810000 */
[----:B------:R-:W2:Y:S01]  /*75e0*/  SHFL.BFLY PT, R23, R24, 0x2, 0x1f ;  /* 0x0c401f0018177f89 */ /* 0x000ea200000e0000 */
[C---:B------:R-:W-:Y:S02]  /*75f0*/  LEA R233, R5.reuse, R236, 0x1 ;  /* 0x000000ec05e97211 */ /* 0x040fe400078e08ff */
[----:B------:R-:W-:Y:S01]  /*7600*/  LEA R232, R5, R234, 0x1 ;  /* 0x000000ea05e87211 */ /* 0x000fe200078e08ff */
[----:B------:R-:W3:Y:S04]  /*7610*/  SHFL.BFLY PT, R11, R22, 0x2, 0x1f ;  /* 0x0c401f00160b7f89 */ /* 0x000ee800000e0000 */
[----:B-1----:R-:W-:Y:S04]  /*7620*/  LDSM.16.MT88.4 R40, [R236+0x12000] ;  /* 0x01200000ec28783b */ /* 0x002fe80000004200 */
[----:B------:R-:W-:Y:S04]  /*7630*/  LDSM.16.MT88.4 R148, [R234+0x10000] ;  /* 0x01000000ea94783b */ /* 0x000fe80000004200 */
[----:B------:R-:W-:Y:S04]  /*7640*/  LDSM.16.MT88.4 R140, [R233+0x10000] ;  /* 0x01000000e98c783b */ /* 0x000fe80000004200 */
        /* <DEDUP_REMOVED lines=29> */
[--C-:B------:R-:W-:Y:S01]  /*7820*/  FFMA.FTZ R176, R8, c[0x0][0x23c], -R35.reuse ;  /* 0x00008f0008b07a23 */ /* 0x100fe20000010823 */
[----:B------:R-:W-:Y:S01]  /*7830*/  LDSM.16.MT88.4 R28, [R234+0x10800] ;  /* 0x01080000ea1c783b */ /* 0x000fe20000004200 */
[----:B------:R-:W-:Y:S01]  /*7840*/  FFMA.FTZ R181, R12, c[0x0][0x23c], -R35 ;  /* 0x00008f000cb57a23 */ /* 0x000fe20000010823 */
[----:B------:R-:W-:Y:S01]  /*7850*/  LEA R248, P0, R166, c[0x0][0x168], 0x1 ;  /* 0x00005a00a6f87a11 */ /* 0x000fe200078008ff */
[--C-:B------:R-:W-:Y:S01]  /*7860*/  FFMA.FTZ R182, R4, c[0x0][0x23c], -R194.reuse ;  /* 0x00008f0004b67a23 */ /* 0x100fe200000108c2 */
[----:B------:R-:W3:Y:S01]  /*7870*/  MUFU.EX2 R186, R186 ;  /* 0x000000ba00ba7308 */ /* 0x000ee20000000800 */
[--C-:B------:R-:W-:Y:S01]  /*7880*/  FFMA.FTZ R185, R21, c[0x0][0x23c], -R194.reuse ;  /* 0x00008f0015b97a23 */ /* 0x100fe200000108c2 */
[----:B------:R-:W1:Y:S01]  /*7890*/  LDSM.16.MT88.4 R4, [R232+0x16000] ;  /* 0x01600000e804783b */ /* 0x000e620000004200 */
[--C-:B------:R-:W-:Y:S01]  /*78a0*/  FFMA.FTZ R187, R25, c[0x0][0x23c], -R194.reuse ;  /* 0x00008f0019bb7a23 */ /* 0x100fe200000108c2 */
[----:B------:R-:W-:Y:S01]  /*78b0*/  LEA.HI.X R249, R166, c[0x0][0x16c], R165, 0x1, P0 ;  /* 0x00005b00a6f97a11 */ /* 0x000fe200000f0ca5 */
[--C-:B------:R-:W-:Y:S01]  /*78c0*/  FFMA.FTZ R178, R19, c[0x0][0x23c], -R194.reuse ;  /* 0x00008f0013b27a23 */ /* 0x100fe200000108c2 */
[----:B------:R-:W-:Y:S01]  /*78d0*/  LDSM.16.MT88.4 R24, [R233+0x10800] ;  /* 0x01080000e918783b */ /* 0x000fe20000004200 */
[--C-:B------:R-:W-:Y:S01]  /*78e0*/  FFMA.FTZ R179, R9, c[0x0][0x23c], -R194.reuse ;  /* 0x00008f0009b37a23 */ /* 0x100fe200000108c2 */
[----:B------:R-:W-:Y:S01]  /*78f0*/  MUFU.EX2 R184, R184 ;  /* 0x000000b800b87308 */ /* 0x000fe20000000800 */
[----:B------:R-:W-:Y:S01]  /*7900*/  FFMA.FTZ R180, R14, c[0x0][0x23c], -R35 ;  /* 0x00008f000eb47a23 */ /* 0x000fe20000010823 */
[----:B------:R-:W1:Y:S01]  /*7910*/  LDSM.16.MT88.4 R8, [R236+0x10800] ;  /* 0x01080000ec08783b */ /* 0x000e620000004200 */
[----:B------:R-:W-:-:S02]  /*7920*/  FFMA.FTZ R175, R15, c[0x0][0x23c], -R194 ;  /* 0x00008f000faf7a23 */ /* 0x000fc400000108c2 */
[--C-:B------:R-:W-:Y:S01]  /*7930*/  FFMA.FTZ R0, R13, c[0x0][0x23c], -R194.reuse ;  /* 0x00008f000d007a23 */ /* 0x100fe200000108c2 */
[----:B------:R-:W-:Y:S01]  /*7940*/  LDSM.16.MT88.4 R20, [R234+0x12800] ;  /* 0x01280000ea14783b */ /* 0x000fe20000004200 */
[----:B------:R-:W-:Y:S01]  /*7950*/  FFMA.FTZ R174, R17, c[0x0][0x23c], -R194 ;  /* 0x00008f0011ae7a23 */ /* 0x000fe200000108c2 */
[----:B------:R-:W2:Y:S01]  /*7960*/  MUFU.EX2 R183, R183 ;  /* 0x000000b700b77308 */ /* 0x000ea20000000800 */
[----:B---3--:R-:W-:Y:S01]  /*7970*/  F2FP.PACK_AB R128, R186, R189 ;  /* 0x000000bdba80723e */ /* 0x008fe200000000ff */
[----:B------:R-:W3:Y:S01]  /*7980*/  LDSM.16.MT88.4 R12, [R236+0x12800] ;  /* 0x01280000ec0c783b */ /* 0x000ee20000004200 */
[--C-:B------:R-:W-:Y:S02]  /*7990*/  FFMA.FTZ R191, R198, c[0x0][0x23c], -R35.reuse ;  /* 0x00008f00c6bf7a23 */ /* 0x100fe40000010823 */
[--C-:B------:R-:W-:Y:S01]  /*79a0*/  FFMA.FTZ R197, R196, c[0x0][0x23c], -R35.reuse ;  /* 0x00008f00c4c57a23 */ /* 0x100fe20000010823 */
[----:B------:R-:W1:Y:S01]  /*79b0*/  LDSM.16.MT88.4 R16, [R232+0x10800] ;  /* 0x01080000e810783b */ /* 0x000e620000004200 */
        /* <DEDUP_REMOVED lines=48> */
[C---:B-----5:R-:W-:Y:S02]  /*7cc0*/  HMMA.16816.F32 R68, R128.reuse, R72, RZ ;  /* 0x000000488044723c */ /* 0x060fe400000018ff */
[----:B------:R-:W-:Y:S06]  /*7cd0*/  MUFU.EX2 R196, R196 ;  /* 0x000000c400c47308 */ /* 0x000fec0000000800 */
[C---:B------:R-:W-:Y:S02]  /*7ce0*/  HMMA.16816.F32 R76, R128.reuse, R80, RZ ;  /* 0x00000050804c723c */ /* 0x040fe400000018ff */
[----:B------:R-:W5:Y:S06]  /*7cf0*/  MUFU.EX2 R199, R199 ;  /* 0x000000c700c77308 */ /* 0x000f6c0000000800 */
[C---:B-1----:R-:W-:Y:S02]  /*7d00*/  HMMA.16816.F32 R84, R128.reuse, R88, RZ ;  /* 0x000000588054723c */ /* 0x042fe400000018ff */
        /* <DEDUP_REMOVED lines=86> */
[----:B-----5:R-:W-:Y:S01]  /*8270*/  F2FP.PACK_AB R5, R199, R196 ;  /* 0x000000c4c705723e */ /* 0x020fe200000000ff */
[----:B------:R-:W-:Y:S01]  /*8280*/  FADD.FTZ R196, R196, R175 ;  /* 0x000000afc4c47221 */ /* 0x000fe20000010000 */
[----:B------:R-:W-:Y:S02]  /*8290*/  F2FP.PACK_AB R6, R197, R190 ;  /* 0x000000bec506723e */ /* 0x000fe400000000ff */
[----:B------:R-:W-:Y:S01]  /*82a0*/  F2FP.PACK_AB R7, R203, R198 ;  /* 0x000000c6cb07723e */ /* 0x000fe200000000ff */
[----:B------:R-:W-:-:S04]  /*82b0*/  FADD.FTZ R199, R199, R196 ;  /* 0x000000c4c7c77221 */ /* 0x000fc80000010000 */
[----:B------:R-:W-:Y:S02]  /*82c0*/  FADD.FTZ R198, R198, R199 ;  /* 0x000000c7c6c67221 */ /* 0x000fe40000010000 */
[----:B---3--:R-:W-:Y:S02]  /*82d0*/  HMMA.16816.F32 R144, R4, R12, R144 ;  /* 0x0000000c0490723c */ /* 0x008fe40000001890 */
[----:B------:R-:W-:-:S06]  /*82e0*/  FADD.FTZ R203, R203, R198 ;  /* 0x000000c6cbcb7221 */ /* 0x000fcc0000010000 */
        /* <DEDUP_REMOVED lines=193> */
.L_x_3723:
[----:B------:R-:W-:-:S05]  /*8f00*/  IMAD.MOV.U32 R11, RZ, RZ, c[0x0][0x1a0] ;  /* 0x00006800ff0b7624 */ /* 0x000fca00078e00ff */
[----:B------:R-:W-:-:S04]  /*8f10*/  LEA R11, -R11, RZ, 0x6 ;  /* 0x000000ff0b0b7211 */ /* 0x000fc800078e31ff */
[----:B------:R-:W-:Y:S02]  /*8f20*/  SHF.R.S32.HI R5, RZ, 0x1f, R11 ;  /* 0x0000001fff057819 */ /* 0x000fe4000001140b */
.L_x_3724:
        /* <DEDUP_REMOVED lines=149> */
[----:B---3--:R-:W2:Y:S04]  /*9880*/  LDSM.16.M88.4 R16, [R241+0x8000] ;  /* 0x00800000f110783b */ /* 0x008ea80000000200 */
[----:B----4-:R-:W3:Y:S04]  /*9890*/  LDSM.16.M88.4 R24, [R241+0x8800] ;  /* 0x00880000f118783b */ /* 0x010ee80000000200 */
[----:B------:R-:W4:Y:S04]  /*98a0*/  LDSM.16.M88.4 R180, [R241+0x9000] ;  /* 0x00900000f1b4783b */ /* 0x000f280000000200 */
[----:B-1----:R-:W1:Y:S04]  /*98b0*/  LDSM.16.M88.4 R32, [R241+0x9800] ;  /* 0x00980000f120783b */ /* 0x002e680000000200 */
[----:B------:R-:W-:Y:S04]  /*98c0*/  LDSM.16.M88.4 R196, [R240] ;  /* 0x00000000f0c4783b */ /* 0x000fe80000000200 */
[----:B------:R-:W1:Y:S04]  /*98d0*/  LDSM.16.M88.4 R168, [R239] ;  /* 0x00000000efa8783b */ /* 0x000e680000000200 */
[----:B------:R-:W1:Y:S04]  /*98e0*/  LDSM.16.M88.4 R20, [R231] ;  /* 0x00000000e714783b */ /* 0x000e680000000200 */
[----:B------:R-:W1:Y:S04]  /*98f0*/  LDSM.16.M88.4 R8, [R230] ;  /* 0x00000000e608783b */ /* 0x000e680000000200 */
[----:B------:R-:W1:Y:S04]  /*9900*/  LDSM.16.M88.4 R200, [R229] ;  /* 0x00000000e5c8783b */ /* 0x000e680000000200 */
[----:B-----5:R-:W-:Y:S01]  /*9910*/  LDSM.16.M88.4 R12, [R238] ;  /* 0x00000000ee0c783b */ /* 0x020fe20000000200 */
[C---:B--2---:R-:W-:Y:S03]  /*9920*/  HMMA.16816.F32 R4, R172.reuse, R16, RZ ;  /* 0x00000010ac04723c */ /* 0x044fe600000018ff */
[----:B------:R-:W2:Y:S04]  /*9930*/  LDSM.16.M88.4 R192, [R235+0x8000] ;  /* 0x00800000ebc0783b */ /* 0x000ea80000000200 */
[----:B------:R-:W-:Y:S01]  /*9940*/  LDSM.16.M88.4 R188, [R235+0x9000] ;  /* 0x00900000ebbc783b */ /* 0x000fe20000000200 */
[C---:B------:R-:W-:Y:S03]  /*9950*/  HMMA.16816.F32 R16, R172.reuse, R18, RZ ;  /* 0x00000012ac10723c */ /* 0x040fe600000018ff */
[----:B------:R-:W0:Y:S05]  /*9960*/  LDGDEPBAR ;  /* 0x00000000000079af */ /* 0x000e2a0000000000 */
[C---:B---3--:R-:W-:Y:S08]  /*9970*/  HMMA.16816.F32 R28, R172.reuse, R24, RZ ;  /* 0x00000018ac1c723c */ /* 0x048ff000000018ff */
[C---:B----4-:R-:W-:Y:S08]  /*9980*/  HMMA.16816.F32 R184, R172.reuse, R180, RZ ;  /* 0x000000b4acb8723c */ /* 0x050ff000000018ff */
[C---:B------:R-:W-:Y:S08]  /*9990*/  HMMA.16816.F32 R24, R172.reuse, R26, RZ ;  /* 0x0000001aac18723c */ /* 0x040ff000000018ff */
[C---:B------:R-:W-:Y:S08]  /*99a0*/  HMMA.16816.F32 R180, R172.reuse, R182, RZ ;  /* 0x000000b6acb4723c */ /* 0x040ff000000018ff */
[C---:B-1----:R-:W-:Y:S08]  /*99b0*/  HMMA.16816.F32 R176, R172.reuse, R32, RZ ;  /* 0x00000020acb0723c */ /* 0x042ff000000018ff */
        /* <DEDUP_REMOVED lines=14> */
[----:B------:R-:W-:Y:S03]  /*9aa0*/  LDSM.16.M88.4 R196, [R241+0xa000] ;  /* 0x00a00000f1c4783b */ /* 0x000fe60000000200 */
[C---:B--2---:R-:W-:Y:S08]  /*9ab0*/  HMMA.16816.F32 R4, R12.reuse, R192, R4 ;  /* 0x000000c00c04723c */ /* 0x044ff00000001804 */
[C---:B------:R-:W-:Y:S01]  /*9ac0*/  HMMA.16816.F32 R16, R12.reuse, R194, R16 ;  /* 0x000000c20c10723c */ /* 0x040fe20000001810 */
[----:B------:R-:W2:Y:S07]  /*9ad0*/  LDSM.16.M88.4 R192, [R228+0x1000] ;  /* 0x00100000e4c0783b */ /* 0x000eae0000000200 */
        /* <DEDUP_REMOVED lines=8> */
[----:B------:R-:W-:Y:S04]  /*9b60*/  LDSM.16.M88.4 R168, [R241+0xb000] ;  /* 0x00b00000f1a8783b */ /* 0x000fe80000000200 */
[----:B------:R-:W-:Y:S03]  /*9b70*/  LDSM.16.M88.4 R12, [R241+0xb800] ;  /* 0x00b80000f10c783b */ /* 0x000fe60000000200 */
[C---:B----4-:R-:W-:Y:S08]  /*9b80*/  HMMA.16816.F32 R4, R20.reuse, R8, R4 ;  /* 0x000000081404723c */ /* 0x050ff00000001804 */
[C---:B------:R-:W-:Y:S01]  /*9b90*/  HMMA.16816.F32 R16, R20.reuse, R10, R16 ;  /* 0x0000000a1410723c */ /* 0x040fe20000001810 */
[----:B------:R-:W3:Y:S07]  /*9ba0*/  LDSM.16.M88.4 R8, [R242+0x2000] ;  /* 0x00200000f208783b */ /* 0x000eee0000000200 */
[C---:B-----5:R-:W-:Y:S08]  /*9bb0*/  HMMA.16816.F32 R28, R20.reuse, R200, R28 ;  /* 0x000000c8141c723c */ /* 0x060ff0000000181c */
[C---:B------:R-:W-:Y:S01]  /*9bc0*/  HMMA.16816.F32 R24, R20.reuse, R202, R24 ;  /* 0x000000ca1418723c */ /* 0x040fe20000001818 */
[----:B------:R-:W-:Y:S07]  /*9bd0*/  LDSM.16.M88.4 R200, [R241+0xc800] ;  /* 0x00c80000f1c8783b */ /* 0x000fee0000000200 */
[C---:B--2---:R-:W-:Y:S08]  /*9be0*/  HMMA.16816.F32 R184, R20.reuse, R192, R184 ;  /* 0x000000c014b8723c */ /* 0x044ff000000018b8 */
[C---:B------:R-:W-:Y:S01]  /*9bf0*/  HMMA.16816.F32 R180, R20.reuse, R194, R180 ;  /* 0x000000c214b4723c */ /* 0x040fe200000018b4 */
[----:B------:R-:W-:Y:S07]  /*9c00*/  LDSM.16.M88.4 R192, [R227] ;  /* 0x00000000e3c0783b */ /* 0x000fee0000000200 */
[C---:B-1----:R-:W-:Y:S08]  /*9c10*/  HMMA.16816.F32 R176, R20.reuse, R32, R176 ;  /* 0x0000002014b0723c */ /* 0x042ff000000018b0 */
[----:B------:R-:W-:Y:S01]  /*9c20*/  HMMA.16816.F32 R172, R20, R34, R172 ;  /* 0x0000002214ac723c */ /* 0x000fe200000018ac */
[----:B------:R-:W1:Y:S04]  /*9c30*/  LDSM.16.M88.4 R32, [R240+0x2000] ;  /* 0x00200000f020783b */ /* 0x000e680000000200 */
[----:B------:R-:W2:Y:S03]  /*9c40*/  LDSM.16.M88.4 R20, [R226] ;  /* 0x00000000e214783b */ /* 0x000ea60000000200 */
[C---:B---3--:R-:W-:Y:S08]  /*9c50*/  HMMA.16816.F32 R4, R8.reuse, R196, R4 ;  /* 0x000000c40804723c */ /* 0x048ff00000001804 */
[C---:B------:R-:W-:Y:S01]  /*9c60*/  HMMA.16816.F32 R16, R8.reuse, R198, R16 ;  /* 0x000000c60810723c */ /* 0x040fe20000001810 */
[----:B------:R-:W-:Y:S07]  /*9c70*/  LDSM.16.M88.4 R196, [R235+0xa800] ;  /* 0x00a80000ebc4783b */ /* 0x000fee0000000200 */
[C---:B------:R-:W-:Y:S08]  /*9c80*/  HMMA.16816.F32 R28, R8.reuse, R188, R28 ;  /* 0x000000bc081c723c */ /* 0x040ff0000000181c */
[C---:B------:R-:W-:Y:S01]  /*9c90*/  HMMA.16816.F32 R24, R8.reuse, R190, R24 ;  /* 0x000000be0818723c */ /* 0x040fe20000001818 */
[----:B------:R-:W3:Y:S07]  /*9ca0*/  LDSM.16.M88.4 R188, [R225] ;  /* 0x00000000e1bc783b */ /* 0x000eee0000000200 */
[C---:B------:R-:W-:Y:S08]  /*9cb0*/  HMMA.16816.F32 R184, R8.reuse, R168, R184 ;  /* 0x000000a808b8723c */ /* 0x040ff000000018b8 */
[C---:B------:R-:W-:Y:S01]  /*9cc0*/  HMMA.16816.F32 R180, R8.reuse, R170, R180 ;  /* 0x000000aa08b4723c */ /* 0x040fe200000018b4 */
[----:B------:R-:W4:Y:S07]  /*9cd0*/  LDSM.16.M88.4 R168, [R224] ;  /* 0x00000000e0a8783b */ /* 0x000f2e0000000200 */
[C---:B------:R-:W-:Y:S08]  /*9ce0*/  HMMA.16816.F32 R176, R8.reuse, R12, R176 ;  /* 0x0000000c08b0723c */ /* 0x040ff000000018b0 */
[----:B------:R-:W-:Y:S01]  /*9cf0*/  HMMA.16816.F32 R172, R8, R14, R172 ;  /* 0x0000000e08ac723c */ /* 0x000fe200000018ac */
[----:B------:R-:W-:Y:S04]  /*9d00*/  LDSM.16.M88.4 R12, [R238+0x2000] ;  /* 0x00200000ee0c783b */ /* 0x000fe80000000200 */
[----:B------:R-:W5:Y:S03]  /*9d10*/  LDSM.16.M88.4 R8, [R235+0xa000] ;  /* 0x00a00000eb08783b */ /* 0x000f660000000200 */
        /* <DEDUP_REMOVED lines=13> */
[C---:B-----5:R-:W-:Y:S08]  /*9df0*/  HMMA.16816.F32 R4, R12.reuse, R8, R4 ;  /* 0x000000080c04723c */ /* 0x060ff00000001804 */
[C---:B------:R-:W-:Y:S01]  /*9e00*/  HMMA.16816.F32 R16, R12.reuse, R10, R16 ;  /* 0x0000000a0c10723c */ /* 0x040fe20000001810 */
[----:B------:R-:W5:Y:S07]  /*9e10*/  LDSM.16.M88.4 R8, [R228+0x3000] ;  /* 0x00300000e408783b */ /* 0x000f6e0000000200 */
        /* <DEDUP_REMOVED lines=8> */
[----:B------:R-:W-:Y:S04]  /*9ea0*/  LDSM.16.M88.4 R20, [R242+0x4000] ;  /* 0x00400000f214783b */ /* 0x000fe80000000200 */
[----:B------:R-:W1:Y:S03]  /*9eb0*/  LDSM.16.M88.4 R12, [R241+0xc000] ;  /* 0x00c00000f10c783b */ /* 0x000e660000000200 */
[C---:B---3--:R-:W-:Y:S08]  /*9ec0*/  HMMA.16816.F32 R4, R168.reuse, R188, R4 ;  /* 0x000000bca804723c */ /* 0x048ff00000001804 */
[C---:B------:R-:W-:Y:S01]  /*9ed0*/  HMMA.16816.F32 R16, R168.reuse, R190, R16 ;  /* 0x000000bea810723c */ /* 0x040fe20000001810 */
[----:B------:R-:W-:Y:S07]  /*9ee0*/  LDSM.16.M88.4 R188, [R223] ;  /* 0x00000000dfbc783b */ /* 0x000fee0000000200 */
[C---:B----4-:R-:W-:Y:S08]  /*9ef0*/  HMMA.16816.F32 R28, R168.reuse, R32, R28 ;  /* 0x00000020a81c723c */ /* 0x050ff0000000181c */
[C---:B------:R-:W-:Y:S01]  /*9f00*/  HMMA.16816.F32 R24, R168.reuse, R34, R24 ;  /* 0x00000022a818723c */ /* 0x040fe20000001818 */
[----:B------:R-:W2:Y:S07]  /*9f10*/  LDSM.16.M88.4 R32, [R241+0xd800] ;  /* 0x00d80000f120783b */ /* 0x000eae0000000200 */
[C---:B-----5:R-:W-:Y:S08]  /*9f20*/  HMMA.16816.F32 R184, R168.reuse, R8, R184 ;  /* 0x00000008a8b8723c */ /* 0x060ff000000018b8 */
[C---:B------:R-:W-:Y:S01]  /*9f30*/  HMMA.16816.F32 R180, R168.reuse, R10, R180 ;  /* 0x0000000aa8b4723c */ /* 0x040fe200000018b4 */
[----:B------:R-:W3:Y:S07]  /*9f40*/  LDSM.16.M88.4 R8, [R240+0x4000] ;  /* 0x00400000f008783b */ /* 0x000eee0000000200 */
[C---:B------:R-:W-:Y:S08]  /*9f50*/  HMMA.16816.F32 R176, R168.reuse, R196, R176 ;  /* 0x000000c4a8b0723c */ /* 0x040ff000000018b0 */
[----:B------:R-:W-:Y:S01]  /*9f60*/  HMMA.16816.F32 R172, R168, R198, R172 ;  /* 0x000000c6a8ac723c */ /* 0x000fe200000018ac */
[----:B------:R-:W4:Y:S04]  /*9f70*/  LDSM.16.M88.4 R196, [R222] ;  /* 0x00000000dec4783b */ /* 0x000f280000000200 */
[----:B------:R-:W5:Y:S03]  /*9f80*/  LDSM.16.M88.4 R168, [R221] ;  /* 0x00000000dda8783b */ /* 0x000f660000000200 */
        /* <DEDUP_REMOVED lines=11> */
[----:B------:R-:W2:Y:S04]  /*a040*/  LDSM.16.M88.4 R32, [R238+0x4000] ;  /* 0x00400000ee20783b */ /* 0x000ea80000000200 */
[----:B------:R-:W1:Y:S03]  /*a050*/  LDSM.16.M88.4 R20, [R235+0xc800] ;  /* 0x00c80000eb14783b */ /* 0x000e660000000200 */
[C---:B---3--:R-:W-:Y:S08]  /*a060*/  HMMA.16816.F32 R4, R8.reuse, R188, R4 ;  /* 0x000000bc0804723c */ /* 0x048ff00000001804 */
[C---:B------:R-:W-:Y:S01]  /*a070*/  HMMA.16816.F32 R16, R8.reuse, R190, R16 ;  /* 0x000000be0810723c */ /* 0x040fe20000001810 */
[----:B------:R-:W3:Y:S07]  /*a080*/  LDSM.16.M88.4 R188, [R235+0xd000] ;  /* 0x00d00000ebbc783b */ /* 0x000eee0000000200 */
        /* <DEDUP_REMOVED lines=15> */
[----:B------:R-:W4:Y:S07]  /*a180*/  LDSM.16.M88.4 R20, [R228+0x5000] ;  /* 0x00500000e414783b */ /* 0x000f2e0000000200 */
[----:B---3--:R-:W-:Y:S08]  /*a190*/  HMMA.16816.F32 R184, R32, R188, R184 ;  /* 0x000000bc20b8723c */ /* 0x008ff000000018b8 */
[C---:B-1----:R-:W-:Y:S08]  /*a1a0*/  HMMA.16816.F32 R4, R12.reuse, R8, R4 ;  /* 0x000000080c04723c */ /* 0x042ff00000001804 */
[----:B------:R-:W-:Y:S01]  /*a1b0*/  HMMA.16816.F32 R16, R12, R10, R16 ;  /* 0x0000000a0c10723c */ /* 0x000fe20000001810 */
[----:B------:R-:W-:Y:S07]  /*a1c0*/  LDSM.16.M88.4 R8, [R241+0xe800] ;  /* 0x00e80000f108783b */ /* 0x000fee0000000200 */
[C---:B------:R-:W-:Y:S01]  /*a1d0*/  HMMA.16816.F32 R180, R32.reuse, R190, R180 ;  /* 0x000000be20b4723c */ /* 0x040fe200000018b4 */
[----:B------:R-:W-:Y:S07]  /*a1e0*/  LDSM.16.M88.4 R188, [R228+0x5800] ;  /* 0x00580000e4bc783b */ /* 0x000fee0000000200 */
[C---:B------:R-:W-:Y:S08]  /*a1f0*/  HMMA.16816.F32 R176, R32.reuse, R168, R176 ;  /* 0x000000a820b0723c */ /* 0x040ff000000018b0 */
[----:B------:R-:W-:Y:S01]  /*a200*/  HMMA.16816.F32 R172, R32, R170, R172 ;  /* 0x000000aa20ac723c */ /* 0x000fe200000018ac */
[----:B------:R-:W-:Y:S04]  /*a210*/  LDSM.16.M88.4 R168, [R240+0x6000] ;  /* 0x00600000f0a8783b */ /* 0x000fe80000000200 */
[----:B------:R-:W1:Y:S03]  /*a220*/  LDSM.16.M88.4 R32, [R219] ;  /* 0x00000000db20783b */ /* 0x000e660000000200 */
[C---:B--2---:R-:W-:Y:S08]  /*a230*/  HMMA.16816.F32 R4, R196.reuse, R192, R4 ;  /* 0x000000c0c404723c */ /* 0x044ff00000001804 */
[----:B------:R-:W-:Y:S01]  /*a240*/  HMMA.16816.F32 R16, R196, R194, R16 ;  /* 0x000000c2c410723c */ /* 0x000fe20000001810 */
        /* <DEDUP_REMOVED lines=8> */
[----:B------:R-:W-:Y:S01]  /*a2d0*/  HMMA.16816.F32 R16, R168, R34, R16 ;  /* 0x00000022a810723c */ /* 0x000fe20000001810 */
[----:B------:R-:W1:Y:S07]  /*a2e0*/  LDSM.16.M88.4 R32, [R218] ;  /* 0x00000000da20783b */ /* 0x000e6e0000000200 */
[C---:B------:R-:W-:Y:S08]  /*a2f0*/  HMMA.16816.F32 R176, R12.reuse, R188, R176 ;  /* 0x000000bc0cb0723c */ /* 0x040ff000000018b0 */
[----:B------:R-:W-:Y:S01]  /*a300*/  HMMA.16816.F32 R172, R12, R190, R172 ;  /* 0x000000be0cac723c */ /* 0x000fe200000018ac */
[----:B------:R-:W-:Y:S04]  /*a310*/  LDSM.16.M88.4 R12, [R237+0x6000] ;  /* 0x00600000ed0c783b */ /* 0x000fe80000000200 */
[----:B------:R-:W-:Y:S03]  /*a320*/  LDSM.16.M88.4 R188, [R241+0xf800] ;  /* 0x00f80000f1bc783b */ /* 0x000fe60000000200 */
[C---:B------:R-:W-:Y:S08]  /*a330*/  HMMA.16816.F32 R28, R196.reuse, R8, R28 ;  /* 0x00000008c41c723c */ /* 0x040ff0000000181c */
[----:B------:R-:W-:Y:S01]  /*a340*/  HMMA.16816.F32 R24, R196, R10, R24 ;  /* 0x0000000ac418723c */ /* 0x000fe20000001818 */
[----:B------:R-:W3:Y:S07]  /*a350*/  LDSM.16.M88.4 R8, [R228+0x6000] ;  /* 0x00600000e408783b */ /* 0x000eee0000000200 */
[----:B--2---:R-:W-:Y:S08]  /*a360*/  HMMA.16816.F32 R4, R20, R200, R4 ;  /* 0x000000c81404723c */ /* 0x004ff00000001804 */
[C---:B------:R-:W-:Y:S08]  /*a370*/  HMMA.16816.F32 R184, R196.reuse, R192, R184 ;  /* 0x000000c0c4b8723c */ /* 0x040ff000000018b8 */
[----:B------:R-:W-:Y:S01]  /*a380*/  HMMA.16816.F32 R180, R196, R194, R180 ;  /* 0x000000c2c4b4723c */ /* 0x000fe200000018b4 */
[----:B------:R-:W2:Y:S07]  /*a390*/  LDSM.16.M88.4 R192, [R235+0xe800] ;  /* 0x00e80000ebc0783b */ /* 0x000eae0000000200 */
[----:B------:R-:W-:Y:S08]  /*a3a0*/  HMMA.16816.F32 R16, R20, R202, R16 ;  /* 0x000000ca1410723c */ /* 0x000ff00000001810 */
[C---:B-1----:R-:W-:Y:S08]  /*a3b0*/  HMMA.16816.F32 R28, R168.reuse, R32, R28 ;  /* 0x00000020a81c723c */ /* 0x042ff0000000181c */
[----:B------:R-:W-:Y:S01]  /*a3c0*/  HMMA.16816.F32 R24, R168, R34, R24 ;  /* 0x00000022a818723c */ /* 0x000fe20000001818 */
[----:B------:R-:W1:Y:S07]  /*a3d0*/  LDSM.16.M88.4 R32, [R216] ;  /* 0x00000000d820783b */ /* 0x000e6e0000000200 */
[C---:B---3--:R-:W-:Y:S08]  /*a3e0*/  HMMA.16816.F32 R4, R12.reuse, R8, R4 ;  /* 0x000000080c04723c */ /* 0x048ff00000001804 */
[----:B------:R-:W-:Y:S01]  /*a3f0*/  HMMA.16816.F32 R16, R12, R10, R16 ;  /* 0x0000000a0c10723c */ /* 0x000fe20000001810 */
[----:B------:R-:W3:Y:S07]  /*a400*/  LDSM.16.M88.4 R8, [R228+0x6800] ;  /* 0x00680000e408783b */ /* 0x000eee0000000200 */
[----:B--2---:R-:W-:Y:S08]  /*a410*/  HMMA.16816.F32 R28, R20, R192, R28 ;  /* 0x000000c0141c723c */ /* 0x004ff0000000181c */
[----:B------:R-:W-:Y:S01]  /*a420*/  HMMA.16816.F32 R176, R196, R188, R176 ;  /* 0x000000bcc4b0723c */ /* 0x000fe200000018b0 */
[----:B------:R-:W-:-:S02]  /*a430*/  FMUL.FTZ R207, R4, c[0x0][0x2ec] ;  /* 0x0000bb0004cf7a20 */ /* 0x000fc40000410000 */
[----:B------:R-:W-:Y:S02]  /*a440*/  FMUL.FTZ R4, R5, c[0x0][0x2ec] ;  /* 0x0000bb0005047a20 */ /* 0x000fe40000410000 */
[----:B------:R-:W-:Y:S02]  /*a450*/  FMUL.FTZ R6, R6, c[0x0][0x2ec] ;  /* 0x0000bb0006067a20 */ /* 0x000fe40000410000 */
[----:B------:R-:W-:Y:S01]  /*a460*/  MUFU.TANH R207, R207 ;  /* 0x000000cf00cf7308 */ /* 0x000fe20000002400 */
[----:B------:R-:W-:Y:S01]  /*a470*/  HMMA.16816.F32 R172, R196, R190, R172 ;  /* 0x000000bec4ac723c */ /* 0x000fe200000018ac */
[----:B------:R-:W2:Y:S01]  /*a480*/  LDSM.16.M88.4 R188, [R217] ;  /* 0x00000000d9bc783b */ /* 0x000ea20000000200 */
[----:B------:R-:W-:Y:S02]  /*a490*/  FMUL.FTZ R16, R16, c[0x0][0x2ec] ;  /* 0x0000bb0010107a20 */ /* 0x000fe40000410000 */
[----:B------:R-:W-:-:S03]  /*a4a0*/  FMUL.FTZ R17, R17, c[0x0][0x2ec] ;  /* 0x0000bb0011117a20 */ /* 0x000fc60000410000 */
[----:B------:R-:W-:Y:S01]  /*a4b0*/  MUFU.TANH R197, R16 ;  /* 0x0000001000c57308 */ /* 0x000fe20000002400 */
[----:B------:R-:W-:Y:S01]  /*a4c0*/  HMMA.16816.F32 R24, R20, R194, R24 ;  /* 0x000000c21418723c */ /* 0x000fe20000001818 */
[----:B------:R-:W-:Y:S02]  /*a4d0*/  IMAD.U32 R198, RZ, RZ, UR29 ;  /* 0x0000001dffc67e24 */ /* 0x000fe4000f8e00ff */
[----:B------:R-:W-:Y:S02]  /*a4e0*/  FMUL.FTZ R196, R7, c[0x0][0x2ec] ;  /* 0x0000bb0007c47a20 */ /* 0x000fe40000410000 */
[----:B------:R-:W-:Y:S02]  /*a4f0*/  IMAD R198, R198, 0x40, R243 ;  /* 0x00000040c6c67824 */ /* 0x000fe400078e02f3 */
[----:B------:R-:W-:Y:S01]  /*a500*/  MUFU.TANH R199, R17 ;  /* 0x0000001100c77308 */ /* 0x000fe20000002400 */
[----:B-1----:R-:W-:Y:S02]  /*a510*/  HMMA.16816.F32 R176, R168, R32, R176 ;  /* 0x00000020a8b0723c */ /* 0x002fe400000018b0 */
[----:B------:R-:W-:-:S02]  /*a520*/  IADD3 R7, R198, 0x1, RZ ;  /* 0x00000001c6077810 */ /* 0x000fc40007ffe0ff */
[C---:B------:R-:W-:Y:S02]  /*a530*/  IADD3 R195, R198.reuse, 0x9, RZ ;  /* 0x00000009c6c37810 */ /* 0x040fe40007ffe0ff */
[C---:B------:R-:W-:Y:S01]  /*a540*/  IADD3 R193, R198.reuse, 0x8, RZ ;  /* 0x00000008c6c17810 */ /* 0x040fe20007ffe0ff */
[----:B------:R-:W-:Y:S01]  /*a550*/  MUFU.TANH R4, R4 ;  /* 0x0000000400047308 */ /* 0x000fe20000002400 */
[----:B---3--:R-:W-:Y:S01]  /*a560*/  HMMA.16816.F32 R28, R12, R8, R28 ;  /* 0x000000080c1c723c */ /* 0x008fe2000000181c */
[C---:B------:R-:W-:Y:S02]  /*a570*/  IADD3 R201, R198.reuse, 0x10, RZ ;  /* 0x00000010c6c97810 */ /* 0x040fe40007ffe0ff */
[----:B------:R-:W-:Y:S02]  /*a580*/  IADD3 R33, R198, 0x11, RZ ;  /* 0x00000011c6217810 */ /* 0x000fe40007ffe0ff */
[C---:B------:R-:W-:Y:S02]  /*a590*/  ISETP.GE.AND P0, PT, R7.reuse, R167, PT ;  /* 0x000000a70700720c */ /* 0x040fe40003f06270 */
[----:B------:R-:W-:Y:S01]  /*a5a0*/  FMUL.FTZ R8, R18, c[0x0][0x2ec] ;  /* 0x0000bb0012087a20 */ /* 0x000fe20000410000 */
[----:B------:R-:W-:Y:S01]  /*a5b0*/  HMMA.16816.F32 R172, R168, R34, R172 ;  /* 0x00000022a8ac723c */ /* 0x000fe200000018ac */
[----:B------:R-:W1:Y:S01]  /*a5c0*/  I2F R5, R7 ;  /* 0x0000000700057306 */ /* 0x000e620000201400 */
[----:B------:R-:W-:-:S02]  /*a5d0*/  ISETP.GE.AND P1, PT, R7, R2, PT ;  /* 0x000000020700720c */ /* 0x000fc40003f26270 */
[----:B------:R-:W-:Y:S02]  /*a5e0*/  ISETP.GE.AND P6, PT, R193, R167, PT ;  /* 0x000000a7c100720c */ /* 0x000fe40003fc6270 */
[----:B------:R-:W-:Y:S02]  /*a5f0*/  IADD3 R202, R198, 0x31, RZ ;  /* 0x00000031c6ca7810 */ /* 0x000fe40007ffe0ff */
[----:B------:R-:W-:Y:S01]  /*a600*/  HMMA.16816.F32 R24, R12, R10, R24 ;  /* 0x0000000a0c18723c */ /* 0x000fe20000001818 */
[----:B------:R3:W-:Y:S07]  /*a610*/  MUFU.TANH R35, R8 ;  /* 0x0000000800237308 */ /* 0x0007ee0000002400 */
[----:B--2---:R-:W-:Y:S01]  /*a620*/  HMMA.16816.F32 R184, R168, R188, R184 ;  /* 0x000000bca8b8723c */ /* 0x004fe200000018b8 */
[----:B------:R-:W2:Y:S01]  /*a630*/  MUFU.TANH R196, R196 ;  /* 0x000000c400c47308 */ /* 0x000ea20000002400 */
[----:B------:R-:W-:-:S02]  /*a640*/  FMUL.FTZ R203, R30, c[0x0][0x2ec] ;  /* 0x0000bb001ecb7a20 */ /* 0x000fc40000410000 */
[----:B------:R-:W-:Y:S02]  /*a650*/  FMUL.FTZ R29, R29, c[0x0][0x2ec] ;  /* 0x0000bb001d1d7a20 */ /* 0x000fe40000410000 */
[----:B------:R-:W-:Y:S02]  /*a660*/  FMUL.FTZ R28, R28, c[0x0][0x2ec] ;  /* 0x0000bb001c1c7a20 */ /* 0x000fe40000410000 */
[----:B------:R-:W-:Y:S01]  /*a670*/  HMMA.16816.F32 R180, R168, R190, R180 ;  /* 0x000000bea8b4723c */ /* 0x000fe200000018b4 */
[----:B---3--:R-:W3:Y:S01]  /*a680*/  LDSM.16.M88.4 R8, [R235+0xf800] ;  /* 0x00f80000eb08783b */ /* 0x008ee20000000200 */
[----:B------:R-:W-:Y:S01]  /*a690*/  I2F R194, R195 ;  /* 0x000000c300c27306 */ /* 0x000fe20000201400 */
[----:B-1----:R-:W-:Y:S02]  /*a6a0*/  FFMA.FTZ R7, R5, UR4, R4 ;  /* 0x0000000405077c23 */ /* 0x002fe40008010004 */
[----:B------:R-:W1:Y:S02]  /*a6b0*/  LDSM.16.M88.4 R188, [R235+0xf000] ;  /* 0x00f00000ebbc783b */ /* 0x000e640000000200 */
[----:B------:R-:W-:Y:S01]  /*a6c0*/  FMUL.FTZ R169, R19, c[0x0][0x2ec] ;  /* 0x0000bb0013a97a20 */ /* 0x000fe20000410000 */
[----:B------:R-:W-:Y:S01]  /*a6d0*/  IADD3 R168, R198, 0x20, RZ ;  /* 0x00000020c6a87810 */ /* 0x000fe20007ffe0ff */
[----:B------:R-:W4:Y:S01]  /*a6e0*/  LDSM.16.M88.4 R16, [R228+0x7000] ;  /* 0x00700000e410783b */ /* 0x000f220000000200 */
[----:B------:R-:W5:Y:S01]  /*a6f0*/  I2F R192, R193 ;  /* 0x000000c100c07306 */ /* 0x000f620000201400 */
[----:B--2---:R-:W-:Y:S01]  /*a700*/  FFMA.FTZ R4, R5, UR4, R196 ;  /* 0x0000000405047c23 */ /* 0x004fe200080100c4 */
[----:B------:R-:W-:Y:S01]  /*a710*/  FSEL R5, R7, -INF , !P0 ;  /* 0xff80000007057808 */ /* 0x000fe20004000000 */
[----:B------:R-:W-:Y:S01]  /*a720*/  FMUL.FTZ R26, R26, c[0x0][0x2ec] ;  /* 0x0000bb001a1a7a20 */ /* 0x000fe20000410000 */
[----:B------:R-:W-:Y:S01]  /*a730*/  ISETP.GE.AND P0, PT, R193, R2, PT ;  /* 0x00000002c100720c */ /* 0x000fe20003f06270 */
[----:B------:R-:W-:Y:S01]  /*a740*/  FMUL.FTZ R25, R25, c[0x0][0x2ec] ;  /* 0x0000bb0019197a20 */ /* 0x000fe20000410000 */
[----:B------:R-:W-:-:S02]  /*a750*/  FSEL R4, R4, -INF , !P1 ;  /* 0xff80000004047808 */ /* 0x000fc40004800000 */
[----:B------:R-:W-:Y:S01]  /*a760*/  I2F R200, R201 ;  /* 0x000000c900c87306 */ /* 0x000fe20000201400 */
[----:B------:R-:W-:-:S07]  /*a770*/  ISETP.GE.AND P1, PT, R195, R167, PT ;  /* 0x000000a7c300720c */ /* 0x000fce0003f26270 */
[----:B------:R-:W-:Y:S01]  /*a780*/  MUFU.TANH R203, R203 ;  /* 0x000000cb00cb7308 */ /* 0x000fe20000002400 */
[----:B-----5:R-:W-:-:S05]  /*a790*/  FFMA.FTZ R7, R192, UR4, R197 ;  /* 0x00000004c0077c23 */ /* 0x020fca00080100c5 */
[----:B------:R-:W-:Y:S02]  /*a7a0*/  FSEL R7, R7, -INF , !P6 ;  /* 0xff80000007077808 */ /* 0x000fe40007000000 */
[----:B------:R-:W-:Y:S01]  /*a7b0*/  I2F R32, R33 ;  /* 0x0000002100207306 */ /* 0x000fe20000201400 */
[----:B------:R-:W-:Y:S01]  /*a7c0*/  ISETP.GE.AND P6, PT, R195, R2, PT ;  /* 0x00000002c300720c */ /* 0x000fe20003fc6270 */
[----:B------:R-:W-:Y:S01]  /*a7d0*/  IMAD.MOV.U32 R195, RZ, RZ, R205 ;  /* 0x000000ffffc37224 */ /* 0x000fe200078e00cd */
[C---:B---3--:R-:W-:Y:S05]  /*a7e0*/  HMMA.16816.F32 R176, R20.reuse, R8, R176 ;  /* 0x0000000814b0723c */ /* 0x048fea00000018b0 */
[----:B------:R-:W-:Y:S03]  /*a7f0*/  MUFU.TANH R169, R169 ;  /* 0x000000a900a97308 */ /* 0x000fe60000002400 */
[----:B------:R-:W-:Y:S01]  /*a800*/  HMMA.16816.F32 R172, R20, R10, R172 ;  /* 0x0000000a14ac723c */ /* 0x000fe200000018ac */
[----:B------:R-:W2:Y:S04]  /*a810*/  LDSM.16.M88.4 R8, [R228+0x7800] ;  /* 0x00780000e408783b */ /* 0x000ea80000000200 */
[----:B------:R-:W-:Y:S01]  /*a820*/  MUFU.TANH R29, R29 ;  /* 0x0000001d001d7308 */ /* 0x000fe20000002400 */
[----:B------:R-:W-:-:S04]  /*a830*/  DEPBAR.LE SB0, 0x0 ;  /* 0x000080000000791a */ /* 0x000fc80000000000 */
[C---:B-1----:R-:W-:Y:S03]  /*a840*/  HMMA.16816.F32 R184, R20.reuse, R188, R184 ;  /* 0x000000bc14b8723c */ /* 0x042fe600000018b8 */
[----:B------:R-:W1:Y:S04]  /*a850*/  MUFU.TANH R171, R28 ;  /* 0x0000001c00ab7308 */ /* 0x000e680000002400 */
[----:B------:R-:W-:Y:S01]  /*a860*/  FMUL.FTZ R189, R31, c[0x0][0x2ec] ;  /* 0x0000bb001fbd7a20 */ /* 0x000fe20000410000 */
[----:B------:R-:W-:Y:S01]  /*a870*/  HMMA.16816.F32 R180, R20, R190, R180 ;  /* 0x000000be14b4723c */ /* 0x000fe200000018b4 */
[----:B------:R-:W-:Y:S01]  /*a880*/  FMUL.FTZ R31, R24, c[0x0][0x2ec] ;  /* 0x0000bb00181f7a20 */ /* 0x000fe20000410000 */
[C---:B------:R-:W-:Y:S01]  /*a890*/  IADD3 R24, R198.reuse, 0x18, RZ ;  /* 0x00000018c6187810 */ /* 0x040fe20007ffe0ff */
[----:B------:R3:W-:Y:S01]  /*a8a0*/  MUFU.TANH R191, R26 ;  /* 0x0000001a00bf7308 */ /* 0x0007e20000002400 */
[----:B------:R-:W-:-:S03]  /*a8b0*/  IADD3 R188, R198, 0x21, RZ ;  /* 0x00000021c6bc7810 */ /* 0x000fc60007ffe0ff */
[----:B------:R-:W-:Y:S02]  /*a8c0*/  FMUL.FTZ R20, R27, c[0x0][0x2ec] ;  /* 0x0000bb001b147a20 */ /* 0x000fe40000410000 */
[C---:B-1----:R-:W-:Y:S02]  /*a8d0*/  FFMA.FTZ R27, R200.reuse, UR4, R171 ;  /* 0x00000004c81b7c23 */ /* 0x042fe400080100ab */
[----:B------:R-:W-:Y:S05]  /*a8e0*/  MUFU.TANH R31, R31 ;  /* 0x0000001f001f7308 */ /* 0x000fea0000002400 */
[----:B----4-:R-:W-:Y:S03]  /*a8f0*/  HMMA.16816.F32 R184, R12, R16, R184 ;  /* 0x000000100cb8723c */ /* 0x010fe600000018b8 */
[----:B------:R-:W1:Y:S01]  /*a900*/  I2F R30, R24 ;  /* 0x00000018001e7306 */ /* 0x000e620000201400 */
[----:B---3--:R-:W-:-:S03]  /*a910*/  FFMA.FTZ R26, R200, UR4, R203 ;  /* 0x00000004c81a7c23 */ /* 0x008fc600080100cb */
[C---:B------:R-:W-:Y:S01]  /*a920*/  IADD3 R16, R198.reuse, 0x19, RZ ;  /* 0x00000019c6107810 */ /* 0x040fe20007ffe0ff */
[C---:B------:R-:W-:Y:S03]  /*a930*/  HMMA.16816.F32 R180, R12.reuse, R18, R180 ;  /* 0x000000120cb4723c */ /* 0x040fe600000018b4 */
[----:B------:R-:W-:Y:S04]  /*a940*/  I2F R17, R16 ;  /* 0x0000001000117306 */ /* 0x000fe80000201400 */
[----:B------:R-:W-:Y:S01]  /*a950*/  IADD3 R19, R198, 0x30, RZ ;  /* 0x00000030c6137810 */ /* 0x000fe20007ffe0ff */
[----:B--2---:R-:W-:Y:S01]  /*a960*/  HMMA.16816.F32 R176, R12, R8, R176 ;  /* 0x000000080cb0723c */ /* 0x004fe200000018b0 */
[----:B------:R-:W-:-:S02]  /*a970*/  FFMA.FTZ R18, R192, UR4, R35 ;  /* 0x00000004c0127c23 */ /* 0x000fc40008010023 */
[----:B------:R-:W2:Y:S01]  /*a980*/  MUFU.TANH R20, R20 ;  /* 0x0000001400147308 */ /* 0x000ea20000002400 */
[----:B-1----:R-:W-:Y:S02]  /*a990*/  FFMA.FTZ R21, R30, UR4, R31 ;  /* 0x000000041e157c23 */ /* 0x002fe4000801001f */
[----:B------:R-:W-:Y:S01]  /*a9a0*/  FSEL R18, R18, -INF , !P0 ;  /* 0xff80000012127808 */ /* 0x000fe20004000000 */
[----:B------:R-:W-:Y:S01]  /*a9b0*/  FFMA.FTZ R9, R194, UR4, R199 ;  /* 0x00000004c2097c23 */ /* 0x000fe200080100c7 */
[----:B------:R-:W-:Y:S01]  /*a9c0*/  HMMA.16816.F32 R172, R12, R10, R172 ;  /* 0x0000000a0cac723c */ /* 0x000fe200000018ac */
[----:B------:R-:W-:Y:S01]  /*a9d0*/  FMUL.FTZ R209, R185, c[0x0][0x2ec] ;  /* 0x0000bb00b9d17a20 */ /* 0x000fe20000410000 */
[----:B------:R-:W-:Y:S01]  /*a9e0*/  IADD3 R185, R198, 0x28, RZ ;  /* 0x00000028c6b97810 */ /* 0x000fe20007ffe0ff */
[----:B------:R-:W-:Y:S01]  /*a9f0*/  FMUL.FTZ R211, R184, c[0x0][0x2ec] ;  /* 0x0000bb00b8d37a20 */ /* 0x000fe20000410000 */
[----:B------:R-:W1:Y:S01]  /*aa00*/  MUFU.TANH R189, R189 ;  /* 0x000000bd00bd7308 */ /* 0x000e620000002400 */
[----:B------:R-:W-:Y:S01]  /*aa10*/  FMUL.FTZ R215, R187, c[0x0][0x2ec] ;  /* 0x0000bb00bbd77a20 */ /* 0x000fe20000410000 */
[----:B------:R-:W-:Y:S01]  /*aa20*/  IADD3 R187, R198, 0x29, RZ ;  /* 0x00000029c6bb7810 */ /* 0x000fe20007ffe0ff */
[----:B------:R-:W-:Y:S01]  /*aa30*/  FMUL.FTZ R213, R186, c[0x0][0x2ec] ;  /* 0x0000bb00bad57a20 */ /* 0x000fe20000410000 */
[----:B------:R-:W-:Y:S01]  /*aa40*/  FSEL R9, R9, -INF , !P1 ;  /* 0xff80000009097808 */ /* 0x000fe20004800000 */
[----:B------:R-:W-:Y:S01]  /*aa50*/  FMUL.FTZ R181, R181, c[0x0][0x2ec] ;  /* 0x0000bb00b5b57a20 */ /* 0x000fe20000410000 */
[-C--:B------:R-:W-:Y:S01]  /*aa60*/  ISETP.GE.AND P1, PT, R201, R2.reuse, PT ;  /* 0x00000002c900720c */ /* 0x080fe20003f26270 */
[----:B------:R-:W-:Y:S01]  /*aa70*/  FMUL.FTZ R183, R183, c[0x0][0x2ec] ;  /* 0x0000bb00b7b77a20 */ /* 0x000fe20000410000 */
[----:B------:R-:W-:Y:S01]  /*aa80*/  I2F R170, R188 ;  /* 0x000000bc00aa7306 */ /* 0x000fe20000201400 */
[----:B------:R-:W-:Y:S01]  /*aa90*/  FMUL.FTZ R182, R182, c[0x0][0x2ec] ;  /* 0x0000bb00b6b67a20 */ /* 0x000fe20000410000 */
[----:B------:R-:W-:Y:S01]  /*aaa0*/  FSEL R26, R26, -INF , !P1 ;  /* 0xff8000001a1a7808 */ /* 0x000fe20004800000 */
[----:B------:R-:W-:Y:S01]  /*aab0*/  FFMA.FTZ R8, R194, UR4, R169 ;  /* 0x00000004c2087c23 */ /* 0x000fe200080100a9 */
[-C--:B------:R-:W-:Y:S01]  /*aac0*/  ISETP.GE.AND P1, PT, R24, R167.reuse, PT ;  /* 0x000000a71800720c */ /* 0x080fe20003f26270 */
[----:B------:R-:W-:Y:S01]  /*aad0*/  FMUL.FTZ R13, R178, c[0x0][0x2ec] ;  /* 0x0000bb00b20d7a20 */ /* 0x000fe20000410000 */
[-C--:B------:R-:W-:Y:S01]  /*aae0*/  ISETP.GE.AND P0, PT, R201, R167.reuse, PT ;  /* 0x000000a7c900720c */ /* 0x080fe20003f06270 */
[----:B------:R-:W-:Y:S01]  /*aaf0*/  FMUL.FTZ R31, R176, c[0x0][0x2ec] ;  /* 0x0000bb00b01f7a20 */ /* 0x000fe20000410000 */
[----:B------:R-:W3:Y:S01]  /*ab00*/  MUFU.TANH R209, R209 ;  /* 0x000000d100d17308 */ /* 0x000ee20000002400 */
[----:B------:R-:W-:Y:S01]  /*ab10*/  FMUL.FTZ R247, R180, c[0x0][0x2ec] ;  /* 0x0000bb00b4f77a20 */ /* 0x000fe20000410000 */
[----:B------:R-:W-:Y:S01]  /*ab20*/  FSEL R8, R8, -INF , !P6 ;  /* 0xff80000008087808 */ /* 0x000fe20007000000 */
[----:B------:R-:W-:Y:S01]  /*ab30*/  FMUL.FTZ R11, R177, c[0x0][0x2ec] ;  /* 0x0000bb00b10b7a20 */ /* 0x000fe20000410000 */
[-C--:B------:R-:W-:Y:S01]  /*ab40*/  ISETP.GE.AND P6, PT, R33, R167.reuse, PT ;  /* 0x000000a72100720c */ /* 0x080fe20003fc6270 */
[----:B--2---:R-:W-:Y:S01]  /*ab50*/  FFMA.FTZ R20, R17, UR4, R20 ;  /* 0x0000000411147c23 */ /* 0x004fe20008010014 */
[----:B------:R-:W-:Y:S01]  /*ab60*/  FSEL R21, R21, -INF , !P1 ;  /* 0xff80000015157808 */ /* 0x000fe20004800000 */
[----:B------:R-:W-:Y:S01]  /*ab70*/  FFMA.FTZ R22, R30, UR4, R191 ;  /* 0x000000041e167c23 */ /* 0x000fe200080100bf */
[----:B------:R2:W4:Y:S01]  /*ab80*/  MUFU.TANH R28, R25 ;  /* 0x00000019001c7308 */ /* 0x0005220000002400 */
[-C--:B------:R-:W-:Y:S01]  /*ab90*/  ISETP.GE.AND P1, PT, R16, R2.reuse, PT ;  /* 0x000000021000720c */ /* 0x080fe20003f26270 */
[----:B-1----:R-:W-:Y:S01]  /*aba0*/  FFMA.FTZ R189, R32, UR4, R189 ;  /* 0x0000000420bd7c23 */ /* 0x002fe200080100bd */
[----:B------:R-:W-:Y:S01]  /*abb0*/  FSEL R27, R27, -INF , !P0 ;  /* 0xff8000001b1b7808 */ /* 0x000fe20004000000 */
[----:B------:R-:W-:Y:S01]  /*abc0*/  FMUL.FTZ R15, R179, c[0x0][0x2ec] ;  /* 0x0000bb00b30f7a20 */ /* 0x000fe20000410000 */
[----:B------:R-:W-:Y:S01]  /*abd0*/  ISETP.GE.AND P0, PT, R33, R2, PT ;  /* 0x000000022100720c */ /* 0x000fe20003f06270 */
[----:B------:R-:W-:Y:S01]  /*abe0*/  FMUL.FTZ R10, R172, c[0x0][0x2ec] ;  /* 0x0000bb00ac0a7a20 */ /* 0x000fe20000410000 */
[----:B------:R-:W-:Y:S01]  /*abf0*/  FSEL R20, R20, -INF , !P1 ;  /* 0xff80000014147808 */ /* 0x000fe20004800000 */
[----:B------:R-:W-:Y:S01]  /*ac00*/  I2F R34, R168 ;  /* 0x000000a800227306 */ /* 0x000fe20000201400 */
[----:B---3--:R-:W-:Y:S01]  /*ac10*/  FFMA.FTZ R201, R170, UR4, R209 ;  /* 0x00000004aac97c23 */ /* 0x008fe200080100d1 */
[----:B------:R-:W-:Y:S01]  /*ac20*/  ISETP.GE.AND P1, PT, R188, R167, PT ;  /* 0x000000a7bc00720c */ /* 0x000fe20003f26270 */
[----:B------:R-:W-:Y:S01]  /*ac30*/  FMUL.FTZ R12, R174, c[0x0][0x2ec] ;  /* 0x0000bb00ae0c7a20 */ /* 0x000fe20000410000 */
[----:B------:R-:W-:Y:S01]  /*ac40*/  IADD3 R180, R198, 0x38, RZ ;  /* 0x00000038c6b47810 */ /* 0x000fe20007ffe0ff */
[----:B------:R-:W-:Y:S01]  /*ac50*/  FMUL.FTZ R14, R173, c[0x0][0x2ec] ;  /* 0x0000bb00ad0e7a20 */ /* 0x000fe20000410000 */
[----:B------:R-:W-:-:S02]  /*ac60*/  FSEL R201, R201, -INF , !P1 ;  /* 0xff800000c9c97808 */ /* 0x000fc40004800000 */
[----:B------:R-:W1:Y:S01]  /*ac70*/  MUFU.TANH R211, R211 ;  /* 0x000000d300d37308 */ /* 0x000e620000002400 */
[----:B--2---:R-:W-:Y:S01]  /*ac80*/  FFMA.FTZ R25, R32, UR4, R29 ;  /* 0x0000000420197c23 */ /* 0x004fe2000801001d */
[-C--:B------:R-:W-:Y:S01]  /*ac90*/  ISETP.GE.AND P1, PT, R185, R2.reuse, PT ;  /* 0x00000002b900720c */ /* 0x080fe20003f26270 */
[----:B----4-:R-:W-:Y:S01]  /*aca0*/  FFMA.FTZ R23, R17, UR4, R28 ;  /* 0x0000000411177c23 */ /* 0x010fe2000801001c */
[----:B------:R-:W-:Y:S02]  /*acb0*/  IADD3 R169, R198, 0x39, RZ ;  /* 0x00000039c6a97810 */ /* 0x000fe40007ffe0ff */
[----:B------:R-:W-:Y:S02]  /*acc0*/  FSEL R25, R25, -INF , !P6 ;  /* 0xff80000019197808 */ /* 0x000fe40007000000 */
[----:B------:R-:W-:Y:S01]  /*acd0*/  I2F R186, R187 ;  /* 0x000000bb00ba7306 */ /* 0x000fe20000201400 */
[----:B------:R-:W-:Y:S02]  /*ace0*/  ISETP.GE.AND P6, PT, R24, R2, PT ;  /* 0x000000021800720c */ /* 0x000fe40003fc6270 */
[----:B------:R-:W-:-:S02]  /*acf0*/  FSEL R24, R189, -INF , !P0 ;  /* 0xff800000bd187808 */ /* 0x000fc40004000000 */
[----:B------:R-:W-:Y:S02]  /*ad00*/  FSEL R22, R22, -INF , !P6 ;  /* 0xff80000016167808 */ /* 0x000fe40007000000 */
[-C--:B------:R-:W-:Y:S01]  /*ad10*/  ISETP.GE.AND P6, PT, R168, R167.reuse, PT ;  /* 0x000000a7a800720c */ /* 0x080fe20003fc6270 */
[----:B------:R-:W2:Y:S01]  /*ad20*/  MUFU.TANH R181, R181 ;  /* 0x000000b500b57308 */ /* 0x000ea20000002400 */
[----:B-1----:R-:W-:Y:S01]  /*ad30*/  FFMA.FTZ R203, R34, UR4, R211 ;  /* 0x0000000422cb7c23 */ /* 0x002fe200080100d3 */
[----:B------:R-:W-:-:S04]  /*ad40*/  ISETP.GE.AND P0, PT, R16, R167, PT ;  /* 0x000000a71000720c */ /* 0x000fc80003f06270 */
[----:B------:R-:W-:Y:S02]  /*ad50*/  FSEL R203, R203, -INF , !P6 ;  /* 0xff800000cbcb7808 */ /* 0x000fe40007000000 */
[----:B------:R-:W1:Y:S01]  /*ad60*/  MUFU.TANH R29, R183 ;  /* 0x000000b7001d7308 */ /* 0x000e620000002400 */
[----:B------:R-:W-:Y:S02]  /*ad70*/  FSEL R23, R23, -INF , !P0 ;  /* 0xff80000017177808 */ /* 0x000fe40004000000 */
[-C--:B------:R-:W-:Y:S02]  /*ad80*/  ISETP.GE.AND P6, PT, R188, R2.reuse, PT ;  /* 0x00000002bc00720c */ /* 0x080fe40003fc6270 */
[----:B------:R-:W-:-:S03]  /*ad90*/  ISETP.GE.AND P0, PT, R168, R2, PT ;  /* 0x00000002a800720c */ /* 0x000fc60003f06270 */
[----:B------:R-:W-:Y:S01]  /*ada0*/  I2F R184, R185 ;  /* 0x000000b900b87306 */ /* 0x000fe20000201400 */
[----:B--2---:R-:W-:-:S07]  /*adb0*/  FFMA.FTZ R181, R186, UR4, R181 ;  /* 0x00000004bab57c23 */ /* 0x004fce00080100b5 */
[----:B------:R-:W-:Y:S01]  /*adc0*/  I2F R190, R19 ;  /* 0x0000001300be7306 */ /* 0x000fe20000201400 */
[----:B-1----:R-:W-:-:S07]  /*add0*/  FFMA.FTZ R29, R186, UR4, R29 ;  /* 0x00000004ba1d7c23 */ /* 0x002fce000801001d */
[----:B------:R-:W1:Y:S08]  /*ade0*/  MUFU.TANH R171, R182 ;  /* 0x000000b600ab7308 */ /* 0x000e700000002400 */
[----:B------:R-:W2:Y:S08]  /*adf0*/  MUFU.TANH R13, R13 ;  /* 0x0000000d000d7308 */ /* 0x000eb00000002400 */
[----:B------:R-:W3:Y:S01]  /*ae00*/  MUFU.TANH R215, R215 ;  /* 0x000000d700d77308 */ /* 0x000ee20000002400 */
[----:B-1----:R-:W-:-:S05]  /*ae10*/  FFMA.FTZ R171, R184, UR4, R171 ;  /* 0x00000004b8ab7c23 */ /* 0x002fca00080100ab */
[----:B------:R-:W-:Y:S02]  /*ae20*/  FSEL R194, R171, -INF , !P1 ;  /* 0xff800000abc27808 */ /* 0x000fe40004800000 */
[----:B------:R-:W1:Y:S01]  /*ae30*/  MUFU.TANH R213, R213 ;  /* 0x000000d500d57308 */ /* 0x000e620000002400 */
[----:B--2---:R-:W-:Y:S01]  /*ae40*/  FFMA.FTZ R186, R190, UR4, R13 ;  /* 0x00000004beba7c23 */ /* 0x004fe2000801000d */
[----:B------:R-:W-:-:S06]  /*ae50*/  ISETP.GE.AND P1, PT, R19, R167, PT ;  /* 0x000000a71300720c */ /* 0x000fcc0003f26270 */
[----:B------:R-:W2:Y:S01]  /*ae60*/  MUFU.TANH R31, R31 ;  /* 0x0000001f001f7308 */ /* 0x000ea20000002400 */
[----:B---3--:R-:W-:-:S05]  /*ae70*/  FFMA.FTZ R192, R170, UR4, R215 ;  /* 0x00000004aac07c23 */ /* 0x008fca00080100d7 */
[----:B------:R-:W-:Y:S02]  /*ae80*/  FSEL R192, R192, -INF , !P6 ;  /* 0xff800000c0c07808 */ /* 0x000fe40007000000 */
[----:B------:R-:W3:Y:S01]  /*ae90*/  MUFU.TANH R247, R247 ;  /* 0x000000f700f77308 */ /* 0x000ee20000002400 */
[----:B-1----:R-:W-:Y:S01]  /*aea0*/  FFMA.FTZ R196, R34, UR4, R213 ;  /* 0x0000000422c47c23 */ /* 0x002fe200080100d5 */
[----:B------:R-:W-:-:S04]  /*aeb0*/  ISETP.GE.AND P6, PT, R187, R167, PT ;  /* 0x000000a7bb00720c */ /* 0x000fc80003fc6270 */
[----:B------:R-:W-:Y:S02]  /*aec0*/  FSEL R196, R196, -INF , !P0 ;  /* 0xff800000c4c47808 */ /* 0x000fe40004000000 */
[----:B------:R-:W-:Y:S01]  /*aed0*/  I2F R206, R202 ;  /* 0x000000ca00ce7306 */ /* 0x000fe20000201400 */
[----:B--2---:R-:W-:Y:S01]  /*aee0*/  FFMA.FTZ R31, R190, UR4, R31 ;  /* 0x00000004be1f7c23 */ /* 0x004fe2000801001f */
[-C--:B------:R-:W-:Y:S02]  /*aef0*/  ISETP.GE.AND P0, PT, R185, R167.reuse, PT ;  /* 0x000000a7b900720c */ /* 0x080fe40003f06270 */
[----:B------:R-:W-:Y:S02]  /*af00*/  FSEL R197, R181, -INF , !P6 ;  /* 0xff800000b5c57808 */ /* 0x000fe40007000000 */
[----:B------:R-:W-:Y:S02]  /*af10*/  FSEL R189, R31, -INF , !P1 ;  /* 0xff8000001fbd7808 */ /* 0x000fe40004800000 */
[----:B------:R-:W1:Y:S01]  /*af20*/  MUFU.TANH R11, R11 ;  /* 0x0000000b000b7308 */ /* 0x000e620000002400 */
[----:B---3--:R-:W-:Y:S01]  /*af30*/  FFMA.FTZ R199, R184, UR4, R247 ;  /* 0x00000004b8c77c23 */ /* 0x008fe200080100f7 */
[----:B------:R-:W-:-:S02]  /*af40*/  ISETP.GE.AND P1, PT, R202, R167, PT ;  /* 0x000000a7ca00720c */ /* 0x000fc40003f26270 */
[-C--:B------:R-:W-:Y:S02]  /*af50*/  ISETP.GE.AND P6, PT, R19, R2.reuse, PT ;  /* 0x000000021300720c */ /* 0x080fe40003fc6270 */
[----:B------:R-:W-:Y:S02]  /*af60*/  FSEL R199, R199, -INF , !P0 ;  /* 0xff800000c7c77808 */ /* 0x000fe40004000000 */
[----:B------:R-:W2:Y:S01]  /*af70*/  I2F R0, R198 ;  /* 0x000000c600007306 */ /* 0x000ea20000201400 */
[-C--:B------:R-:W-:Y:S02]  /*af80*/  ISETP.GE.AND P0, PT, R187, R2.reuse, PT ;  /* 0x00000002bb00720c */ /* 0x080fe40003f06270 */
[----:B------:R-:W-:Y:S02]  /*af90*/  FSEL R186, R186, -INF , !P6 ;  /* 0xff800000baba7808 */ /* 0x000fe40007000000 */
[----:B------:R-:W-:Y:S02]  /*afa0*/  ISETP.GE.AND P6, PT, R198, R2, PT ;  /* 0x00000002c600720c */ /* 0x000fe40003fc6270 */
[----:B------:R-:W-:Y:S01]  /*afb0*/  FSEL R190, R29, -INF , !P0 ;  /* 0xff8000001dbe7808 */ /* 0x000fe20004000000 */
[----:B------:R3:W4:Y:S01]  /*afc0*/  MUFU.TANH R13, R6 ;  /* 0x00000006000d7308 */ /* 0x0007220000002400 */
[----:B-1----:R-:W-:Y:S01]  /*afd0*/  FFMA.FTZ R11, R206, UR4, R11 ;  /* 0x00000004ce0b7c23 */ /* 0x002fe2000801000b */
[----:B------:R-:W-:-:S04]  /*afe0*/  ISETP.GE.AND P0, PT, R198, R167, PT ;  /* 0x000000a7c600720c */ /* 0x000fc80003f06270 */
[----:B------:R-:W-:Y:S02]  /*aff0*/  FSEL R187, R11, -INF , !P1 ;  /* 0xff8000000bbb7808 */ /* 0x000fe40004800000 */
[----:B------:R-:W1:Y:S01]  /*b000*/  MUFU.TANH R15, R15 ;  /* 0x0000000f000f7308 */ /* 0x000e620000002400 */
[----:B--2---:R-:W-:Y:S01]  /*b010*/  FFMA.FTZ R11, R0, UR4, R207 ;  /* 0x00000004000b7c23 */ /* 0x004fe200080100cf */
[----:B------:R-:W-:-:S04]  /*b020*/  ISETP.GE.AND P1, PT, R202, R2, PT ;  /* 0x00000002ca00720c */ /* 0x000fc80003f26270 */
[----:B------:R-:W-:Y:S02]  /*b030*/  FSEL R11, R11, -INF , !P0 ;  /* 0xff8000000b0b7808 */ /* 0x000fe40004000000 */
[----:B------:R-:W-:Y:S01]  /*b040*/  I2F R193, R180 ;  /* 0x000000b400c17306 */ /* 0x000fe20000201400 */
[----:B---3--:R-:W-:Y:S01]  /*b050*/  FMUL.FTZ R6, R175, c[0x0][0x2ec] ;  /* 0x0000bb00af067a20 */ /* 0x008fe20000410000 */
[----:B------:R-:W-:Y:S01]  /*b060*/  ISETP.GE.AND P0, PT, R169, R2, PT ;  /* 0x00000002a900720c */ /* 0x000fe20003f06270 */
[----:B----4-:R-:W-:-:S05]  /*b070*/  FFMA.FTZ R0, R0, UR4, R13 ;  /* 0x0000000400007c23 */ /* 0x010fca000801000d */
[----:B------:R-:W2:Y:S01]  /*b080*/  MUFU.TANH R10, R10 ;  /* 0x0000000a000a7308 */ /* 0x000ea20000002400 */
[----:B-1----:R-:W-:Y:S01]  /*b090*/  FFMA.FTZ R15, R206, UR4, R15 ;  /* 0x00000004ce0f7c23 */ /* 0x002fe2000801000f */
[----:B------:R-:W-:Y:S01]  /*b0a0*/  FSEL R0, R0, -INF , !P6 ;  /* 0xff80000000007808 */ /* 0x000fe20007000000 */
[----:B------:R-:W-:Y:S01]  /*b0b0*/  BAR.SYNC.DEFER_BLOCKING 0x0 ;  /* 0x0000000000007b1d */ /* 0x000fe20000010000 */
[----:B------:R-:W-:Y:S02]  /*b0c0*/  PLOP3.LUT P6, PT, PT, PT, UP0, 0x80, 0x0 ;  /* 0x000000000000781c */ /* 0x000fe40003fcf008 */
[----:B------:R-:W-:Y:S02]  /*b0d0*/  FSEL R184, R15, -INF , !P1 ;  /* 0xff8000000fb87808 */ /* 0x000fe40004800000 */
[----:B------:R-:W-:Y:S01]  /*b0e0*/  ISETP.GE.AND P1, PT, R180, R167, PT ;  /* 0x000000a7b400720c */ /* 0x000fe20003f26270 */
[----:B------:R-:W1:Y:S01]  /*b0f0*/  MUFU.TANH R12, R12 ;  /* 0x0000000c000c7308 */ /* 0x000e620000002400 */
[----:B--2---:R-:W-:-:S07]  /*b100*/  FFMA.FTZ R10, R193, UR4, R10 ;  /* 0x00000004c10a7c23 */ /* 0x004fce000801000a */
[----:B------:R-:W-:Y:S01]  /*b110*/  I2F R35, R169 ;  /* 0x000000a900237306 */ /* 0x000fe20000201400 */
[----:B------:R-:W-:Y:S02]  /*b120*/  FSEL R185, R10, -INF , !P1 ;  /* 0xff8000000ab97808 */ /* 0x000fe40004800000 */
[----:B------:R-:W-:-:S05]  /*b130*/  ISETP.GE.AND P1, PT, R180, R2, PT ;  /* 0x00000002b400720c */ /* 0x000fca0003f26270 */
[----:B------:R-:W2:Y:S01]  /*b140*/  MUFU.TANH R14, R14 ;  /* 0x0000000e000e7308 */ /* 0x000ea20000002400 */
[----:B-1----:R-:W-:-:S05]  /*b150*/  FFMA.FTZ R12, R193, UR4, R12 ;  /* 0x00000004c10c7c23 */ /* 0x002fca000801000c */
[----:B------:R-:W-:Y:S02]  /*b160*/  FSEL R182, R12, -INF , !P1 ;  /* 0xff8000000cb67808 */ /* 0x000fe40004800000 */
[----:B------:R-:W1:Y:S01]  /*b170*/  MUFU.TANH R6, R6 ;  /* 0x0000000600067308 */ /* 0x000e620000002400 */
[----:B------:R-:W-:Y:S01]  /*b180*/  ISETP.GE.AND P1, PT, R169, R167, PT ;  /* 0x000000a7a900720c */ /* 0x000fe20003f26270 */
[----:B--2---:R-:W-:-:S05]  /*b190*/  FFMA.FTZ R14, R35, UR4, R14 ;  /* 0x00000004230e7c23 */ /* 0x004fca000801000e */
[----:B------:R-:W-:Y:S01]  /*b1a0*/  FSEL R183, R14, -INF , !P1 ;  /* 0xff8000000eb77808 */ /* 0x000fe20004800000 */
[----:B-1----:R-:W-:-:S05]  /*b1b0*/  FFMA.FTZ R6, R35, UR4, R6 ;  /* 0x0000000423067c23 */ /* 0x002fca0008010006 */
        /* <DEDUP_REMOVED lines=78> */
.L_x_3726:
[----:B------:R-:W-:Y:S02]  /*b6a0*/  ULDC UR10, c[0x0][0x198] ;  /* 0x00006600000a7ab9 */ /* 0x000fe40000000800 */
[----:B------:R-:W-:-:S04]  /*b6b0*/  ULEA UR10, -UR10, URZ, 0x6 ;  /* 0x0000003f0a0a7291 */ /* 0x000fc8000f8e313f */
[----:B------:R-:W-:Y:S02]  /*b6c0*/  USHF.R.S32.HI UR8, URZ, 0x1f, UR10 ;  /* 0x0000001f3f087899 */ /* 0x000fe4000801140a */
.L_x_3727:
        /* <DEDUP_REMOVED lines=154> */
.L_x_3729:
[----:B------:R-:W-:Y:S05]  /*c070*/  BSYNC B0 ;  /* 0x0000000000007941 */ /* 0x000fea0003800000 */
.L_x_3728:
[----:B------:R-:W0:Y:S01]  /*c080*/  LDGDEPBAR ;  /* 0x00000000000079af */ /* 0x000e220000000000 */
[----:B-1----:R-:W-:Y:S02]  /*c090*/  IMAD.U32 R13, RZ, RZ, UR10 ;  /* 0x0000000aff0d7e24 */ /* 0x002fe4000f8e00ff */
[----:B------:R-:W-:-:S03]  /*c0a0*/  IMAD.U32 R2, RZ, RZ, UR8 ;  /* 0x00000008ff027e24 */ /* 0x000fc6000f8e00ff */
[----:B------:R-:W-:-:S04]  /*c0b0*/  LEA R248, P0, R13, R248, 0x1 ;  /* 0x000000f80df87211 */ /* 0x000fc800078008ff */
[----:B------:R-:W-:Y:S02]  /*c0c0*/  LEA.HI.X R249, R13, R249, R2, 0x1, P0 ;  /* 0x000000f90df97211 */ /* 0x000fe400000f0c02 */
.L_x_3725:
        /* <DEDUP_REMOVED lines=43> */
[----:B------:R-:W-:Y:S01]  /*c380*/  FSETP.NEU.FTZ.AND P0, PT, R173, -INF , PT ;  /* 0xff800000ad00780b */ /* 0x000fe20003f1d000 */
[----:B------:R-:W-:Y:S01]  /*c390*/  LDSM.16.MT88.4 R12, [R233+0x10000] ;  /* 0x01000000e90c783b */ /* 0x000fe20000004200 */
[C---:B------:R-:W-:Y:S01]  /*c3a0*/  FSETP.NEU.FTZ.AND P1, PT, R174.reuse, -INF , PT ;  /* 0xff800000ae00780b */ /* 0x040fe20003f3d000 */
[----:B------:R-:W-:Y:S01]  /*c3b0*/  FMUL.FTZ R166, R174, c[0x0][0x23c] ;  /* 0x00008f00aea67a20 */ /* 0x000fe20000410000 */
[----:B------:R-:W-:Y:S02]  /*c3c0*/  FSEL R165, R165, RZ, P0 ;  /* 0x000000ffa5a57208 */ /* 0x000fe40000000000 */
[----:B------:R-:W-:Y:S02]  /*c3d0*/  FSEL R6, R173, RZ, P0 ;  /* 0x000000ffad067208 */ /* 0x000fe40000000000 */
[----:B------:R-:W-:Y:S01]  /*c3e0*/  FSEL R166, R166, RZ, P1 ;  /* 0x000000ffa6a67208 */ /* 0x000fe20000800000 */
[----:B------:R-:W-:-:S02]  /*c3f0*/  FFMA.FTZ R168, R0, c[0x0][0x23c], -R165 ;  /* 0x00008f0000a87a23 */ /* 0x000fc400000108a5 */
[--C-:B------:R-:W-:Y:S02]  /*c400*/  FFMA.FTZ R0, R18, c[0x0][0x23c], -R165.reuse ;  /* 0x00008f0012007a23 */ /* 0x100fe400000108a5 */
[--C-:B------:R-:W-:Y:S01]  /*c410*/  FFMA.FTZ R172, R11, c[0x0][0x23c], -R166.reuse ;  /* 0x00008f000bac7a23 */ /* 0x100fe200000108a6 */
[----:B------:R-:W1:Y:S01]  /*c420*/  LDSM.16.MT88.4 R16, [R236+0x10000] ;  /* 0x01000000ec10783b */ /* 0x000e620000004200 */
[--C-:B------:R-:W-:Y:S01]  /*c430*/  FFMA.FTZ R169, R9, c[0x0][0x23c], -R166.reuse ;  /* 0x00008f0009a97a23 */ /* 0x100fe200000108a6 */
[----:B------:R-:W-:Y:S01]  /*c440*/  MUFU.EX2 R168, R168 ;  /* 0x000000a800a87308 */ /* 0x000fe20000000800 */
[--C-:B------:R-:W-:Y:S02]  /*c450*/  FFMA.FTZ R175, R8, c[0x0][0x23c], -R165.reuse ;  /* 0x00008f0008af7a23 */ /* 0x100fe400000108a5 */
[----:B------:R-:W2:Y:S01]  /*c460*/  LDSM.16.MT88.4 R8, [R234+0x10000] ;  /* 0x01000000ea08783b */ /* 0x000ea20000004200 */
[----:B------:R-:W-:Y:S01]  /*c470*/  FFMA.FTZ R171, R5, c[0x0][0x23c], -R166 ;  /* 0x00008f0005ab7a23 */ /* 0x000fe200000108a6 */
[----:B------:R-:W-:Y:S01]  /*c480*/  FSEL R5, R174, RZ, P1 ;  /* 0x000000ffae057208 */ /* 0x000fe20000800000 */
[----:B------:R-:W-:-:S02]  /*c490*/  FFMA.FTZ R2, R4, c[0x0][0x23c], -R165 ;  /* 0x00008f0004027a23 */ /* 0x000fc400000108a5 */
[----:B------:R-:W-:Y:S01]  /*c4a0*/  FADD.FTZ R6, R3, -R6 ;  /* 0x8000000603067221 */ /* 0x000fe20000010000 */
[----:B------:R-:W-:Y:S01]  /*c4b0*/  MUFU.EX2 R172, R172 ;  /* 0x000000ac00ac7308 */ /* 0x000fe20000000800 */
[----:B------:R-:W-:Y:S02]  /*c4c0*/  FADD.FTZ R4, R164, -R5 ;  /* 0x80000005a4047221 */ /* 0x000fe40000010000 */
[--C-:B------:R-:W-:Y:S02]  /*c4d0*/  FFMA.FTZ R170, R7, c[0x0][0x23c], -R166.reuse ;  /* 0x00008f0007aa7a23 */ /* 0x100fe400000108a6 */
[----:B------:R-:W-:Y:S02]  /*c4e0*/  FMUL.FTZ R177, R4, c[0x0][0x23c] ;  /* 0x00008f0004b17a20 */ /* 0x000fe40000410000 */
[----:B------:R-:W-:Y:S01]  /*c4f0*/  FMUL.FTZ R3, R6, c[0x0][0x23c] ;  /* 0x00008f0006037a20 */ /* 0x000fe20000410000 */
[----:B------:R-:W3:Y:S01]  /*c500*/  MUFU.EX2 R171, R171 ;  /* 0x000000ab00ab7308 */ /* 0x000ee20000000800 */
[----:B------:R-:W-:-:S02]  /*c510*/  FFMA.FTZ R178, R21, c[0x0][0x23c], -R166 ;  /* 0x00008f0015b27a23 */ /* 0x000fc400000108a6 */
[--C-:B------:R-:W-:Y:S02]  /*c520*/  FFMA.FTZ R181, R23, c[0x0][0x23c], -R166.reuse ;  /* 0x00008f0017b57a23 */ /* 0x100fe400000108a6 */
[--C-:B------:R-:W-:Y:S02]  /*c530*/  FFMA.FTZ R188, R22, c[0x0][0x23c], -R165.reuse ;  /* 0x00008f0016bc7a23 */ /* 0x100fe400000108a5 */
[--C-:B------:R-:W-:Y:S01]  /*c540*/  FFMA.FTZ R193, R20, c[0x0][0x23c], -R165.reuse ;  /* 0x00008f0014c17a23 */ /* 0x100fe200000108a5 */
[----:B------:R-:W-:Y:S01]  /*c550*/  MUFU.EX2 R170, R170 ;  /* 0x000000aa00aa7308 */ /* 0x000fe20000000800 */
[----:B------:R-:W-:Y:S01]  /*c560*/  LDSM.16.MT88.4 R20, [R232+0x10800] ;  /* 0x01080000e814783b */ /* 0x000fe20000004200 */
[--C-:B------:R-:W-:Y:S02]  /*c570*/  FFMA.FTZ R176, R27, c[0x0][0x23c], -R166.reuse ;  /* 0x00008f001bb07a23 */ /* 0x100fe400000108a6 */
[----:B------:R-:W-:Y:S02]  /*c580*/  FFMA.FTZ R179, R25, c[0x0][0x23c], -R166 ;  /* 0x00008f0019b37a23 */ /* 0x000fe400000108a6 */
[----:B------:R-:W-:-:S02]  /*c590*/  FFMA.FTZ R180, R26, c[0x0][0x23c], -R165 ;  /* 0x00008f001ab47a23 */ /* 0x000fc400000108a5 */
[----:B------:R-:W4:Y:S01]  /*c5a0*/  MUFU.EX2 R169, R169 ;  /* 0x000000a900a97308 */ /* 0x000f220000000800 */
[----:B---3--:R-:W-:Y:S01]  /*c5b0*/  F2FP.PACK_AB R4, R171, R172 ;  /* 0x000000acab04723e */ /* 0x008fe200000000ff */
[--C-:B------:R-:W-:Y:S02]  /*c5c0*/  FFMA.FTZ R191, R24, c[0x0][0x23c], -R165.reuse ;  /* 0x00008f0018bf7a23 */ /* 0x100fe400000108a5 */
[----:B------:R-:W-:Y:S01]  /*c5d0*/  LDSM.16.MT88.4 R24, [R234+0x10800] ;  /* 0x01080000ea18783b */ /* 0x000fe20000004200 */
[--C-:B------:R-:W-:Y:S02]  /*c5e0*/  FFMA.FTZ R200, R197, c[0x0][0x23c], -R166.reuse ;  /* 0x00008f00c5c87a23 */ /* 0x100fe400000108a6 */
[--C-:B------:R-:W-:Y:S01]  /*c5f0*/  FFMA.FTZ R198, R203, c[0x0][0x23c], -R166.reuse ;  /* 0x00008f00cbc67a23 */ /* 0x100fe200000108a6 */
[----:B------:R-:W3:Y:S01]  /*c600*/  MUFU.EX2 R2, R2 ;  /* 0x0000000200027308 */ /* 0x000ee20000000800 */
[----:B------:R-:W-:Y:S02]  /*c610*/  FFMA.FTZ R197, R192, c[0x0][0x23c], -R165 ;  /* 0x00008f00c0c57a23 */ /* 0x000fe400000108a5 */
[----:B------:R-:W-:-:S02]  /*c620*/  FFMA.FTZ R201, R201, c[0x0][0x23c], -R166 ;  /* 0x00008f00c9c97a23 */ /* 0x000fc400000108a6 */
[--C-:B------:R-:W-:Y:S02]  /*c630*/  FFMA.FTZ R199, R199, c[0x0][0x23c], -R166.reuse ;  /* 0x00008f00c7c77a23 */ /* 0x100fe400000108a6 */
[--C-:B------:R-:W-:Y:S01]  /*c640*/  FFMA.FTZ R196, R196, c[0x0][0x23c], -R165.reuse ;  /* 0x00008f00c4c47a23 */ /* 0x100fe200000108a5 */
[----:B------:R-:W-:Y:S01]  /*c650*/  MUFU.EX2 R0, R0 ;  /* 0x0000000000007308 */ /* 0x000fe20000000800 */
[----:B----4-:R-:W-:Y:S01]  /*c660*/  F2FP.PACK_AB R6, R169, R170 ;  /* 0x000000aaa906723e */ /* 0x010fe200000000ff */
[--C-:B------:R-:W-:Y:S02]  /*c670*/  FFMA.FTZ R192, R194, c[0x0][0x23c], -R165.reuse ;  /* 0x00008f00c2c07a23 */ /* 0x100fe400000108a5 */
[----:B------:R-:W-:Y:S02]  /*c680*/  FFMA.FTZ R203, R190, c[0x0][0x23c], -R165 ;  /* 0x00008f00becb7a23 */ /* 0x000fe400000108a5 */
[--C-:B------:R-:W-:Y:S02]  /*c690*/  FFMA.FTZ R190, R187, c[0x0][0x23c], -R166.reuse ;  /* 0x00008f00bbbe7a23 */ /* 0x100fe400000108a6 */
[----:B------:R-:W4:Y:S01]  /*c6a0*/  MUFU.EX2 R175, R175 ;  /* 0x000000af00af7308 */ /* 0x000f220000000800 */
[----:B---3--:R-:W-:Y:S01]  /*c6b0*/  F2FP.PACK_AB R5, R2, R168 ;  /* 0x000000a80205723e */ /* 0x008fe200000000ff */
[----:B------:R-:W-:-:S02]  /*c6c0*/  FFMA.FTZ R194, R183, c[0x0][0x23c], -R166 ;  /* 0x00008f00b7c27a23 */ /* 0x000fc400000108a6 */
[--C-:B------:R-:W-:Y:S02]  /*c6d0*/  FFMA.FTZ R189, R189, c[0x0][0x23c], -R166.reuse ;  /* 0x00008f00bdbd7a23 */ /* 0x100fe400000108a6 */
[----:B------:R-:W-:Y:S02]  /*c6e0*/  FFMA.FTZ R185, R185, c[0x0][0x23c], -R166 ;  /* 0x00008f00b9b97a23 */ /* 0x000fe400000108a6 */
[----:B------:R-:W3:Y:S01]  /*c6f0*/  MUFU.EX2 R177, R177 ;  /* 0x000000b100b17308 */ /* 0x000ee20000000800 */
[--C-:B------:R-:W-:Y:S02]  /*c700*/  FFMA.FTZ R183, R186, c[0x0][0x23c], -R165.reuse ;  /* 0x00008f00bab77a23 */ /* 0x100fe400000108a5 */
[--C-:B------:R-:W-:Y:S02]  /*c710*/  FFMA.FTZ R184, R184, c[0x0][0x23c], -R165.reuse ;  /* 0x00008f00b8b87a23 */ /* 0x100fe400000108a5 */
[--C-:B------:R-:W-:Y:S02]  /*c720*/  FFMA.FTZ R182, R182, c[0x0][0x23c], -R165.reuse ;  /* 0x00008f00b6b67a23 */ /* 0x100fe400000108a5 */
[----:B------:R-:W-:Y:S01]  /*c730*/  FFMA.FTZ R187, R167, c[0x0][0x23c], -R165 ;  /* 0x00008f00a7bb7a23 */ /* 0x000fe200000108a5 */
[----:B------:R-:W5:Y:S01]  /*c740*/  MUFU.EX2 R3, R3 ;  /* 0x0000000300037308 */ /* 0x000f620000000800 */
[----:B----4-:R-:W-:Y:S01]  /*c750*/  F2FP.PACK_AB R7, R175, R0 ;  /* 0x00000000af07723e */ /* 0x010fe200000000ff */
[----:B------:R-:W-:Y:S01]  /*c760*/  LDSM.16.MT88.4 R164, [R232+0x13800] ;  /* 0x01380000e8a4783b */ /* 0x000fe20000004200 */
[----:B---3--:R-:W-:-:S05]  /*c770*/  FMUL.FTZ R160, R160, R177 ;  /* 0x000000b1a0a07220 */ /* 0x008fca0000410000 */
        /* <DEDUP_REMOVED lines=37> */
[----:B------:R-:W-:Y:S02]  /*c9d0*/  FMUL.FTZ R137, R137, R177 ;  /* 0x000000b189897220 */ /* 0x000fe40000410000 */
        /* <DEDUP_REMOVED lines=9> */
[----:B------:R-:W-:Y:S02]  /*ca70*/  FMUL.FTZ R135, R135, R3 ;  /* 0x0000000387877220 */ /* 0x000fe40000410000 */
[-C--:B------:R-:W-:Y:S02]  /*ca80*/  FMUL.FTZ R36, R36, R177.reuse ;  /* 0x000000b124247220 */ /* 0x080fe40000410000 */
[----:B------:R-:W-:Y:S01]  /*ca90*/  FMUL.FTZ R37, R37, R177 ;  /* 0x000000b125257220 */ /* 0x000fe20000410000 */
[----:B-1----:R-:W-:Y:S01]  /*caa0*/  HMMA.16816.F32 R136, R4, R16, R136 ;  /* 0x000000100488723c */ /* 0x002fe20000001888 */
[-C--:B------:R-:W-:Y:S01]  /*cab0*/  FMUL.FTZ R38, R38, R3.reuse ;  /* 0x0000000326267220 */ /* 0x080fe20000410000 */
[----:B------:R-:W1:Y:S01]  /*cac0*/  MUFU.EX2 R198, R198 ;  /* 0x000000c600c67308 */ /* 0x000e620000000800 */
[----:B------:R-:W-:-:S02]  /*cad0*/  FMUL.FTZ R39, R39, R3 ;  /* 0x0000000327277220 */ /* 0x000fc40000410000 */
[-C--:B------:R-:W-:Y:S02]  /*cae0*/  FMUL.FTZ R40, R40, R177.reuse ;  /* 0x000000b128287220 */ /* 0x080fe40000410000 */
[----:B------:R-:W-:Y:S01]  /*caf0*/  FMUL.FTZ R41, R41, R177 ;  /* 0x000000b129297220 */ /* 0x000fe20000410000 */
[C---:B------:R-:W-:Y:S01]  /*cb00*/  HMMA.16816.F32 R132, R4.reuse, R18, R132 ;  /* 0x000000120484723c */ /* 0x040fe20000001884 */
[-C--:B------:R-:W-:Y:S01]  /*cb10*/  FMUL.FTZ R42, R42, R3.reuse ;  /* 0x000000032a2a7220 */ /* 0x080fe20000410000 */
[----:B------:R-:W1:Y:S01]  /*cb20*/  LDSM.16.MT88.4 R16, [R233+0x12000] ;  /* 0x01200000e910783b */ /* 0x000e620000004200 */
[----:B------:R-:W-:Y:S01]  /*cb30*/  FMUL.FTZ R43, R43, R3 ;  /* 0x000000032b2b7220 */ /* 0x000fe20000410000 */
[----:B------:R-:W1:Y:S01]  /*cb40*/  MUFU.EX2 R201, R201 ;  /* 0x000000c900c97308 */ /* 0x000e620000000800 */
[-C--:B------:R-:W-:Y:S02]  /*cb50*/  FMUL.FTZ R44, R44, R177.reuse ;  /* 0x000000b12c2c7220 */ /* 0x080fe40000410000 */
[----:B------:R-:W-:Y:S01]  /*cb60*/  FMUL.FTZ R45, R45, R177 ;  /* 0x000000b12d2d7220 */ /* 0x000fe20000410000 */
[----:B--2---:R-:W-:Y:S01]  /*cb70*/  HMMA.16816.F32 R36, R4, R8, R36 ;  /* 0x000000080424723c */ /* 0x004fe20000001824 */
[----:B------:R-:W-:-:S02]  /*cb80*/  FMUL.FTZ R46, R46, R3 ;  /* 0x000000032e2e7220 */ /* 0x000fc40000410000 */
[----:B------:R-:W-:Y:S01]  /*cb90*/  FMUL.FTZ R47, R47, R3 ;  /* 0x000000032f2f7220 */ /* 0x000fe20000410000 */
[----:B------:R-:W-:Y:S01]  /*cba0*/  MUFU.EX2 R199, R199 ;  /* 0x000000c700c77308 */ /* 0x000fe20000000800 */
[-C--:B------:R-:W-:Y:S02]  /*cbb0*/  FMUL.FTZ R48, R48, R177.reuse ;  /* 0x000000b130307220 */ /* 0x080fe40000410000 */
[----:B------:R-:W-:Y:S01]  /*cbc0*/  FMUL.FTZ R49, R49, R177 ;  /* 0x000000b131317220 */ /* 0x000fe20000410000 */
[----:B------:R-:W-:Y:S01]  /*cbd0*/  HMMA.16816.F32 R40, R4, R10, R40 ;  /* 0x0000000a0428723c */ /* 0x000fe20000001828 */
[-C--:B------:R-:W-:Y:S01]  /*cbe0*/  FMUL.FTZ R50, R50, R3.reuse ;  /* 0x0000000332327220 */ /* 0x080fe20000410000 */
[----:B------:R-:W2:Y:S01]  /*cbf0*/  LDSM.16.MT88.4 R8, [R232+0x12000] ;  /* 0x01200000e808783b */ /* 0x000ea20000004200 */
        /* <DEDUP_REMOVED lines=16> */
[----:B------:R-:W-:Y:S02]  /*cd00*/  FMUL.FTZ R61, R61, R177 ;  /* 0x000000b13d3d7220 */ /* 0x000fe40000410000 */
[-C--:B------:R-:W-:Y:S01]  /*cd10*/  FMUL.FTZ R62, R62, R3.reuse ;  /* 0x000000033e3e7220 */ /* 0x080fe20000410000 */
[----:B-1----:R-:W-:Y:S01]  /*cd20*/  HMMA.16816.F32 R52, R4, R16, R52 ;  /* 0x000000100434723c */ /* 0x002fe20000001834 */
[----:B------:R-:W-:Y:S01]  /*cd30*/  FMUL.FTZ R63, R63, R3 ;  /* 0x000000033f3f7220 */ /* 0x000fe20000410000 */
[----:B------:R-:W-:Y:S01]  /*cd40*/  MUFU.EX2 R192, R192 ;  /* 0x000000c000c07308 */ /* 0x000fe20000000800 */
[----:B------:R-:W-:-:S02]  /*cd50*/  FMUL.FTZ R64, R64, R177 ;  /* 0x000000b140407220 */ /* 0x000fc40000410000 */
[----:B------:R-:W-:Y:S02]  /*cd60*/  FMUL.FTZ R65, R65, R177 ;  /* 0x000000b141417220 */ /* 0x000fe40000410000 */
[-C--:B------:R-:W-:Y:S01]  /*cd70*/  FMUL.FTZ R66, R66, R3.reuse ;  /* 0x0000000342427220 */ /* 0x080fe20000410000 */
[C---:B------:R-:W-:Y:S01]  /*cd80*/  HMMA.16816.F32 R56, R4.reuse, R18, R56 ;  /* 0x000000120438723c */ /* 0x040fe20000001838 */
[----:B------:R-:W-:Y:S01]  /*cd90*/  FMUL.FTZ R67, R67, R3 ;  /* 0x0000000343437220 */ /* 0x000fe20000410000 */
        /* <DEDUP_REMOVED lines=29> */
[----:B------:R-:W-:Y:S02]  /*cf70*/  FMUL.FTZ R85, R85, R177 ;  /* 0x000000b155557220 */ /* 0x000fe40000410000 */
[-C--:B------:R-:W-:Y:S02]  /*cf80*/  FMUL.FTZ R86, R86, R3.reuse ;  /* 0x0000000356567220 */ /* 0x080fe40000410000 */
[----:B------:R-:W-:Y:S01]  /*cf90*/  FMUL.FTZ R87, R87, R3 ;  /* 0x0000000357577220 */ /* 0x000fe20000410000 */
[----:B-1----:R-:W-:Y:S01]  /*cfa0*/  HMMA.16816.F32 R76, R4, R16, R76 ;  /* 0x00000010044c723c */ /* 0x002fe2000000184c */
[-C--:B------:R-:W-:Y:S01]  /*cfb0*/  FMUL.FTZ R88, R88, R177.reuse ;  /* 0x000000b158587220 */ /* 0x080fe20000410000 */
[----:B------:R-:W-:Y:S01]  /*cfc0*/  MUFU.EX2 R183, R183 ;  /* 0x000000b700b77308 */ /* 0x000fe20000000800 */
        /* <DEDUP_REMOVED lines=17> */
[----:B------:R-:W2:Y:S01]  /*d0e0*/  LDSM.16.MT88.4 R8, [R234+0x16000] ;  /* 0x01600000ea08783b */ /* 0x000ea20000004200 */
[-C--:B------:R-:W-:Y:S02]  /*d0f0*/  FMUL.FTZ R100, R100, R177.reuse ;  /* 0x000000b164647220 */ /* 0x080fe40000410000 */
[----:B------:R-:W-:Y:S01]  /*d100*/  FMUL.FTZ R101, R101, R177 ;  /* 0x000000b165657220 */ /* 0x000fe20000410000 */
[----:B------:R-:W1:Y:S01]  /*d110*/  MUFU.EX2 R187, R187 ;  /* 0x000000bb00bb7308 */ /* 0x000e620000000800 */
[----:B------:R-:W-:-:S02]  /*d120*/  FMUL.FTZ R102, R102, R3 ;  /* 0x0000000366667220 */ /* 0x000fc40000410000 */
[C---:B-----5:R-:W-:Y:S01]  /*d130*/  HMMA.16816.F32 R92, R4.reuse, R12, R92 ;  /* 0x0000000c045c723c */ /* 0x060fe2000000185c */
[----:B------:R-:W-:Y:S02]  /*d140*/  FMUL.FTZ R103, R103, R3 ;  /* 0x0000000367677220 */ /* 0x000fe40000410000 */
[-C--:B------:R-:W-:Y:S02]  /*d150*/  FMUL.FTZ R104, R104, R177.reuse ;  /* 0x000000b168687220 */ /* 0x080fe40000410000 */
[----:B------:R-:W-:Y:S02]  /*d160*/  FMUL.FTZ R105, R105, R177 ;  /* 0x000000b169697220 */ /* 0x000fe40000410000 */
[-C--:B------:R-:W-:Y:S01]  /*d170*/  FMUL.FTZ R106, R106, R3.reuse ;  /* 0x000000036a6a7220 */ /* 0x080fe20000410000 */
[----:B------:R-:W-:Y:S01]  /*d180*/  HMMA.16816.F32 R96, R4, R14, R96 ;  /* 0x0000000e0460723c */ /* 0x000fe20000001860 */
[----:B------:R-:W5:Y:S01]  /*d190*/  LDSM.16.MT88.4 R12, [R233+0x16000] ;  /* 0x01600000e90c783b */ /* 0x000f620000004200 */
[----:B------:R-:W-:-:S02]  /*d1a0*/  FMUL.FTZ R107, R107, R3 ;  /* 0x000000036b6b7220 */ /* 0x000fc40000410000 */
[-C--:B------:R-:W-:Y:S02]  /*d1b0*/  FMUL.FTZ R108, R108, R177.reuse ;  /* 0x000000b16c6c7220 */ /* 0x080fe40000410000 */
[----:B------:R-:W-:Y:S02]  /*d1c0*/  FMUL.FTZ R109, R109, R177 ;  /* 0x000000b16d6d7220 */ /* 0x000fe40000410000 */
[-C--:B------:R-:W-:Y:S02]  /*d1d0*/  FMUL.FTZ R110, R110, R3.reuse ;  /* 0x000000036e6e7220 */ /* 0x080fe40000410000 */
[----:B------:R-:W-:Y:S01]  /*d1e0*/  FMUL.FTZ R111, R111, R3 ;  /* 0x000000036f6f7220 */ /* 0x000fe20000410000 */
[----:B-1----:R-:W-:Y:S01]  /*d1f0*/  HMMA.16816.F32 R100, R4, R16, R100 ;  /* 0x000000100464723c */ /* 0x002fe20000001864 */
[-C--:B------:R-:W-:Y:S02]  /*d200*/  FMUL.FTZ R112, R112, R177.reuse ;  /* 0x000000b170707220 */ /* 0x080fe40000410000 */
[----:B------:R-:W-:-:S02]  /*d210*/  FMUL.FTZ R113, R113, R177 ;  /* 0x000000b171717220 */ /* 0x000fc40000410000 */
[-C--:B------:R-:W-:Y:S02]  /*d220*/  FMUL.FTZ R114, R114, R3.reuse ;  /* 0x0000000372727220 */ /* 0x080fe40000410000 */
[----:B------:R-:W-:Y:S01]  /*d230*/  FMUL.FTZ R115, R115, R3 ;  /* 0x0000000373737220 */ /* 0x000fe20000410000 */
[C---:B------:R-:W-:Y:S01]  /*d240*/  HMMA.16816.F32 R104, R4.reuse, R18, R104 ;  /* 0x000000120468723c */ /* 0x040fe20000001868 */
[-C--:B------:R-:W-:Y:S01]  /*d250*/  FMUL.FTZ R116, R116, R177.reuse ;  /* 0x000000b174747220 */ /* 0x080fe20000410000 */
[----:B------:R-:W-:Y:S01]  /*d260*/  LDSM.16.MT88.4 R16, [R233+0x10800] ;  /* 0x01080000e910783b */ /* 0x000fe20000004200 */
        /* <DEDUP_REMOVED lines=13> */
[C---:B-----5:R-:W-:Y:S01]  /*d340*/  HMMA.16816.F32 R116, R4.reuse, R12, R116 ;  /* 0x0000000c0474723c */ /* 0x060fe20000001874 */
[----:B------:R-:W-:Y:S02]  /*d350*/  FMUL.FTZ R127, R127, R3 ;  /* 0x000000037f7f7220 */ /* 0x000fe40000410000 */
        /* <DEDUP_REMOVED lines=15> */
[----:B------:R-:W-:Y:S01]  /*d450*/  FADD.FTZ R169, R169, R170 ;  /* 0x000000aaa9a97221 */ /* 0x000fe20000010000 */
[----:B------:R-:W-:Y:S01]  /*d460*/  MOV R3, R173 ;  /* 0x000000ad00037202 */ /* 0x000fe20000000f00 */
        /* <DEDUP_REMOVED lines=13> */
[----:B------:R-:W-:Y:S02]  /*d540*/  FADD.FTZ R193, R193, R188 ;  /* 0x000000bcc1c17221 */ /* 0x000fe40000010000 */
[----:B------:R-:W-:-:S03]  /*d550*/  FADD.FTZ R0, R198, R181 ;  /* 0x000000b5c6007221 */ /* 0x000fc60000010000 */
[----:B------:R-:W-:Y:S01]  /*d560*/  HMMA.16816.F32 R156, R4, R10, R156 ;  /* 0x0000000a049c723c */ /* 0x000fe2000000189c */
[----:B------:R-:W1:Y:S01]  /*d570*/  LDSM.16.MT88.4 R8, [R234+0x12800] ;  /* 0x01280000ea08783b */ /* 0x000e620000004200 */
[----:B------:R-:W-:-:S06]  /*d580*/  FADD.FTZ R0, R201, R0 ;  /* 0x00000000c9007221 */ /* 0x000fcc0000010000 */
        /* <DEDUP_REMOVED lines=36> */
[C---:B---3--:R-:W-:Y:S08]  /*d7d0*/  HMMA.16816.F32 R108, R4.reuse, R16, R108 ;  /* 0x00000010046c723c */ /* 0x048ff0000000186c */
[C---:B------:R-:W-:Y:S01]  /*d7e0*/  HMMA.16816.F32 R112, R4.reuse, R18, R112 ;  /* 0x000000120470723c */ /* 0x040fe20000001870 */
[----:B------:R-:W1:Y:S07]  /*d7f0*/  LDSM.16.MT88.4 R16, [R233+0x11000] ;  /* 0x01100000e910783b */ /* 0x000e6e0000004200 */
[C---:B------:R-:W-:Y:S08]  /*d800*/  HMMA.16816.F32 R116, R4.reuse, R28, R116 ;  /* 0x0000001c0474723c */ /* 0x040ff00000001874 */
[C---:B------:R-:W-:Y:S01]  /*d810*/  HMMA.16816.F32 R120, R4.reuse, R30, R120 ;  /* 0x0000001e0478723c */ /* 0x040fe20000001878 */
[----:B------:R-:W-:Y:S07]  /*d820*/  LDSM.16.MT88.4 R28, [R232+0x13000] ;  /* 0x01300000e81c783b */ /* 0x000fee0000004200 */
[C---:B--2---:R-:W-:Y:S08]  /*d830*/  HMMA.16816.F32 R124, R4.reuse, R12, R124 ;  /* 0x0000000c047c723c */ /* 0x044ff0000000187c */
[----:B------:R-:W-:Y:S01]  /*d840*/  HMMA.16816.F32 R128, R4, R14, R128 ;  /* 0x0000000e0480723c */ /* 0x000fe20000001880 */
[----:B------:R-:W2:Y:S06]  /*d850*/  LDSM.16.MT88.4 R12, [R236+0x13000] ;  /* 0x01300000ec0c783b */ /* 0x000eac0000004200 */
[----:B------:R-:W-:-:S02]  /*d860*/  F2FP.PACK_AB R4, R201, R198 ;  /* 0x000000c6c904723e */ /* 0x000fc400000000ff */
[----:B------:R-:W-:Y:S01]  /*d870*/  F2FP.PACK_AB R5, R197, R196 ;  /* 0x000000c4c505723e */ /* 0x000fe200000000ff */
[----:B------:R-:W-:Y:S01]  /*d880*/  FADD.FTZ R196, R196, R193 ;  /* 0x000000c1c4c47221 */ /* 0x000fe20000010000 */
[C---:B------:R-:W-:Y:S01]  /*d890*/  F2FP.PACK_AB R6, R200.reuse, R199 ;  /* 0x000000c7c806723e */ /* 0x040fe200000000ff */
[----:B------:R-:W-:Y:S01]  /*d8a0*/  FADD.FTZ R199, R199, R0 ;  /* 0x00000000c7c77221 */ /* 0x000fe20000010000 */
[----:B------:R-:W-:Y:S01]  /*d8b0*/  F2FP.PACK_AB R7, R203, R192 ;  /* 0x000000c0cb07723e */ /* 0x000fe200000000ff */
[----:B------:R-:W-:Y:S02]  /*d8c0*/  FADD.FTZ R197, R197, R196 ;  /* 0x000000c4c5c57221 */ /* 0x000fe40000010000 */
[----:B------:R-:W-:Y:S02]  /*d8d0*/  FADD.FTZ R200, R200, R199 ;  /* 0x000000c7c8c87221 */ /* 0x000fe40000010000 */
[----:B------:R-:W-:Y:S02]  /*d8e0*/  FADD.FTZ R0, R192, R197 ;  /* 0x000000c5c0007221 */ /* 0x000fe40000010000 */
[----:B----4-:R-:W-:Y:S02]  /*d8f0*/  HMMA.16816.F32 R152, R4, R20, R152 ;  /* 0x000000140498723c */ /* 0x010fe40000001898 */
[----:B------:R-:W-:-:S06]  /*d900*/  FADD.FTZ R0, R203, R0 ;  /* 0x00000000cb007221 */ /* 0x000fcc0000010000 */
        /* <DEDUP_REMOVED lines=101> */
.L_x_3722:
        /* <DEDUP_REMOVED lines=43> */
.L_x_3734:
        /* <DEDUP_REMOVED lines=79> */
.L_x_3731:
[C---:B------:R-:W-:Y:S01]  /*e700*/  ISETP.GE.AND P6, PT, R245.reuse, c[0x0][0x220], PT ;  /* 0x00008800f5007a0c */ /* 0x040fe20003fc6270 */
[----:B------:R-:W-:Y:S01]  /*e710*/  UISETP.GT.AND UP2, UPT, UR29, UR22, UPT ;  /* 0x000000161d00728c */ /* 0x000fe2000bf44270 */
[----:B------:R-:W-:Y:S02]  /*e720*/  IADD3 R2, R245, 0x40, RZ ;  /* 0x00000040f5027810 */ /* 0x000fe40007ffe0ff */
[----:B------:R-:W-:Y:S02]  /*e730*/  IADD3 R9, P1, R3, UR28, RZ ;  /* 0x0000001c03097c10 */ /* 0x000fe4000ff3e0ff */
[----:B------:R-:W-:Y:S02]  /*e740*/  ISETP.GE.AND P5, PT, R2, c[0x0][0x220], PT ;  /* 0x0000880002007a0c */ /* 0x000fe40003fa6270 */
[C---:B------:R-:W-:Y:S02]  /*e750*/  IADD3 R2, R245.reuse, 0xc0, RZ ;  /* 0x000000c0f5027810 */ /* 0x040fe40007ffe0ff */
[----:B------:R-:W-:Y:S02]  /*e760*/  IADD3 R166, R245, 0x80, RZ ;  /* 0x00000080f5a67810 */ /* 0x000fe40007ffe0ff */
        /* <DEDUP_REMOVED lines=348> */
[----:B------:R-:W-:Y:S02]  /*fd30*/  FMUL.FTZ R25, R25, c[0x0][0x2ec] ;  /* 0x0000bb0019197a20 */ /* 0x000fe40000410000 */
[----:B------:R5:W2:Y:S01]  /*fd40*/  MUFU.TANH R11, R166 ;  /* 0x000000a6000b7308 */ /* 0x000aa20000002400 */
[----:B------:R-:W-:Y:S02]  /*fd50*/  IMAD.MOV.U32 R195, RZ, RZ, R3 ;  /* 0x000000ffffc37224 */ /* 0x000fe400078e0003 */
[----:B------:R-:W-:Y:S02]  /*fd60*/  FMUL.FTZ R29, R29, c[0x0][0x2ec] ;  /* 0x0000bb001d1d7a20 */ /* 0x000fe40000410000 */
[----:B-1----:R-:W-:Y:S02]  /*fd70*/  FMUL.FTZ R167, R19, c[0x0][0x2ec] ;  /* 0x0000bb0013a77a20 */ /* 0x002fe40000410000 */
[----:B------:R-:W-:Y:S02]  /*fd80*/  FMUL.FTZ R30, R30, c[0x0][0x2ec] ;  /* 0x0000bb001e1e7a20 */ /* 0x000fe40000410000 */
[----:B------:R-:W-:Y:S01]  /*fd90*/  FMUL.FTZ R31, R31, c[0x0][0x2ec] ;  /* 0x0000bb001f1f7a20 */ /* 0x000fe20000410000 */
[----:B------:R-:W1:Y:S01]  /*fda0*/  MUFU.TANH R164, R164 ;  /* 0x000000a400a47308 */ /* 0x000e620000002400 */
[----:B------:R-:W-:Y:S02]  /*fdb0*/  FMUL.FTZ R33, R33, c[0x0][0x2ec] ;  /* 0x0000bb0021217a20 */ /* 0x000fe40000410000 */
[----:B----4-:R-:W-:Y:S07]  /*fdc0*/  FMUL.FTZ R252, R18, c[0x0][0x2ec] ;  /* 0x0000bb0012fc7a20 */ /* 0x010fee0000410000 */
[----:B------:R4:W1:Y:S01]  /*fdd0*/  MUFU.TANH R213, R252 ;  /* 0x000000fc00d57308 */ /* 0x0008620000002400 */
[----:B-----5:R-:W-:Y:S09]  /*fde0*/  FMUL.FTZ R166, R20, c[0x0][0x2ec] ;  /* 0x0000bb0014a67a20 */ /* 0x020ff20000410000 */
[----:B------:R5:W1:Y:S10]  /*fdf0*/  MUFU.TANH R18, R167 ;  /* 0x000000a700127308 */ /* 0x000a740000002400 */
        /* <DEDUP_REMOVED lines=12> */
[----:B------:R-:W1:Y:S01]  /*fec0*/  MUFU.TANH R9, R9 ;  /* 0x0000000900097308 */ /* 0x000e620000002400 */
[----:B----4-:R-:W-:Y:S09]  /*fed0*/  IMAD.MOV.U32 R252, RZ, RZ, R2 ;  /* 0x000000fffffc7224 */ /* 0x010ff200078e0002 */
[----:B------:R-:W4:Y:S10]  /*fee0*/  MUFU.TANH R210, R210 ;  /* 0x000000d200d27308 */ /* 0x000f340000002400 */
[----:B------:R-:W1:Y:S10]  /*fef0*/  MUFU.TANH R211, R211 ;  /* 0x000000d300d37308 */ /* 0x000e740000002400 */
        /* <DEDUP_REMOVED lines=13> */
[----:B------:R-:W1:Y:S01]  /*ffd0*/  MUFU.TANH R166, R166 ;  /* 0x000000a600a67308 */ /* 0x000e620000002400 */
[----:B------:R-:W-:-:S05]  /*ffe0*/  @!P0 BRA `(.L_x_3732) ;  /* 0x00000bf000008947 */ /* 0x000fca0003800000 */
[----:B--234-:R-:W-:Y:S01]  /*fff0*/  ULDC.64 UR10, c[0x0][0x198] ;  /* 0x00006600000a7ab9 */ /* 0x01cfe20000000a00 */
        /* <DEDUP_REMOVED lines=14> */
[----:B--2---:R-:W-:Y:S04]  /*100e0*/  UIMAD.WIDE.U32 UR40, UR15, UR37, URZ ;  /* 0x000000250f2872a5 */ /* 0x004fe8000f8e003f */
[----:B------:R-:W-:Y:S02]  /*100f0*/  UIADD3 UR36, -UR41, URZ, URZ ;  /* 0x0000003f29247290 */ /* 0x000fe4000fffe13f */
[----:B---3--:R-:W-:Y:S02]  /*10100*/  UIMAD.WIDE.U32 UR42, UR15, UR30, URZ ;  /* 0x0000001e0f2a72a5 */ /* 0x008fe4000f8e003f */
        /* <DEDUP_REMOVED lines=28> */
[----:B-1----:R-:W-:Y:S01]  /*102d0*/  LEA.HI.X.SX32 R21, R3, UR33, 0x2, P1 ;  /* 0x0000002103157c11 */ /* 0x002fe200088f16ff */
[----:B------:R-:W1:Y:S08]  /*102e0*/  R2UR UR36, R20 ;  /* 0x00000000142473c2 */ /* 0x000e7000000e0000 */
[----:B------:R-:W3:Y:S08]  /*102f0*/  R2UR UR11, R7 ;  /* 0x00000000070b73c2 */ /* 0x000ef000000e0000 */
[----:B------:R-:W4:Y:S01]  /*10300*/  R2UR UR37, R21 ;  /* 0x00000000152573c2 */ /* 0x000f2200000e0000 */
[----:B--2---:R-:W-:Y:S02]  /*10310*/  MOV R22, UR10 ;  /* 0x0000000a00167c02 */ /* 0x004fe40008000f00 */
[----:B-1----:R-:W-:Y:S01]  /*10320*/  MOV R4, UR36 ;  /* 0x0000002400047c02 */ /* 0x002fe20008000f00 */
        /* <DEDUP_REMOVED lines=22> */
.L_x_3733:
[----:B------:R2:W-:Y:S01]  /*10490*/  @P6 STS.128 [R244+0x8000], RZ ;  /* 0x008000fff4006388 */ /* 0x0005e20000000c00 */
[CC--:B------:R-:W-:Y:S01]  /*104a0*/  LEA R28, P0, R6.reuse, R248.reuse, 0x1 ;  /* 0x000000f8061c7211 */ /* 0x0c0fe200078008ff */
[----:B------:R-:W-:Y:S01]  /*104b0*/  UMOV UR8, UR10 ;  /* 0x0000000a00087c82 */ /* 0x000fe20008000000 */
[C---:B------:R-:W-:Y:S01]  /*104c0*/  IADD3 R5, P1, R6.reuse, UR26, RZ ;  /* 0x0000001a06057c10 */ /* 0x040fe2000ff3e0ff */
[----:B------:R-:W-:Y:S01]  /*104d0*/  UMOV UR9, UR11 ;  /* 0x0000000b00097c82 */ /* 0x000fe20008000000 */
[-C--:B-1----:R-:W-:Y:S02]  /*104e0*/  LEA.HI.X R29, R6, R249.reuse, R2, 0x1, P0 ;  /* 0x000000f9061d7211 */ /* 0x082fe400000f0c02 */
        /* <DEDUP_REMOVED lines=111> */
.L_x_3732:
[----:B--234-:R-:W-:Y:S01]  /*10be0*/  MOV R2, UR29 ;  /* 0x0000001d00027c02 */ /* 0x01cfe20008000f00 */
[----:B-1----:R-:W-:Y:S01]  /*10bf0*/  LDSM.16.MT88.4 R28, [R233+0x10000] ;  /* 0x01000000e91c783b */ /* 0x002fe20000004200 */
[----:B------:R-:W-:Y:S02]  /*10c00*/  UISETP.GT.AND UP2, UPT, UR29, UR22, UPT ;  /* 0x000000161d00728c */ /* 0x000fe4000bf44270 */
[----:B------:R-:W-:Y:S01]  /*10c10*/  LEA R3, R2, R243, 0x6 ;  /* 0x000000f302037211 */ /* 0x000fe200078e30ff */
[----:B------:R-:W-:Y:S02]  /*10c20*/  UMOV UR10, UR24 ;  /* 0x00000018000a7c82 */ /* 0x000fe40008000000 */
[----:B------:R-:W-:Y:S01]  /*10c30*/  UMOV UR11, UR23 ;  /* 0x00000017000b7c82 */ /* 0x000fe20008000000 */
        /* <DEDUP_REMOVED lines=31> */
[----:B------:R-:W-:Y:S02]  /*10e30*/  FFMA.FTZ R10, R7, UR4, R10 ;  /* 0x00000004070a7c23 */ /* 0x000fe4000801000a */
[C---:B------:R-:W-:Y:S01]  /*10e40*/  FFMA.FTZ R11, R12.reuse, UR4, R11 ;  /* 0x000000040c0b7c23 */ /* 0x040fe2000801000b */
[----:B------:R-:W-:Y:S01]  /*10e50*/  FMNMX.FTZ R19, R199, R20, !PT ;  /* 0x00000014c7137209 */ /* 0x000fe20007810000 */
        /* <DEDUP_REMOVED lines=21> */
[----:B------:R-:W-:Y:S01]  /*10fb0*/  IADD3 R12, R3, 0x38, RZ ;  /* 0x00000038030c7810 */ /* 0x000fe20007ffe0ff */
[----:B------:R-:W1:Y:S01]  /*10fc0*/  I2F R7, R7 ;  /* 0x0000000700077306 */ /* 0x000e620000201400 */
        /* <DEDUP_REMOVED lines=9> */
[----:B------:R-:W2:Y:S01]  /*11060*/  I2F R12, R12 ;  /* 0x0000000c000c7306 */ /* 0x000ea20000201400 */
        /* <DEDUP_REMOVED lines=9> */
[----:B------:R-:W3:Y:S01]  /*11100*/  I2F R3, R3 ;  /* 0x0000000300037306 */ /* 0x000ee20000201400 */
[----:B------:R-:W-:Y:S02]  /*11110*/  FMNMX.FTZ R13, R204, R13, !PT ;  /* 0x0000000dcc0d7209 */ /* 0x000fe40007810000 */
[----:B------:R-:W-:Y:S01]  /*11120*/  FMNMX.FTZ R20, R201, R20, !PT ;  /* 0x00000014c9147209 */ /* 0x000fe20007810000 */
[C---:B-1----:R-:W-:Y:S01]  /*11130*/  FFMA.FTZ R187, R7.reuse, UR4, R187 ;  /* 0x0000000407bb7c23 */ /* 0x042fe200080100bb */
[----:B------:R-:W-:Y:S01]  /*11140*/  FMNMX.FTZ R13, R202, R13, !PT ;  /* 0x0000000dca0d7209 */ /* 0x000fe20007810000 */
[----:B------:R-:W-:Y:S01]  /*11150*/  FFMA.FTZ R178, R7, UR4, R178 ;  /* 0x0000000407b27c23 */ /* 0x000fe200080100b2 */
[----:B------:R-:W-:Y:S02]  /*11160*/  FMNMX.FTZ R2, R189, R20, !PT ;  /* 0x00000014bd027209 */ /* 0x000fe40007810000 */
[----:B------:R-:W-:Y:S01]  /*11170*/  FMNMX.FTZ R13, R200, R13, !PT ;  /* 0x0000000dc80d7209 */ /* 0x000fe20007810000 */
[----:B------:R-:W-:Y:S01]  /*11180*/  LDSM.16.MT88.4 R20, [R234+0x10000] ;  /* 0x01000000ea14783b */ /* 0x000fe20000004200 */
[----:B------:R-:W-:Y:S02]  /*11190*/  FMNMX.FTZ R2, R187, R2, !PT ;  /* 0x00000002bb027209 */ /* 0x000fe40007810000 */
[----:B------:R-:W-:Y:S01]  /*111a0*/  FMNMX.FTZ R13, R188, R13, !PT ;  /* 0x0000000dbc0d7209 */ /* 0x000fe20007810000 */
[C---:B--2---:R-:W-:Y:S02]  /*111b0*/  FFMA.FTZ R167, R12.reuse, UR4, R167 ;  /* 0x000000040ca77c23 */ /* 0x044fe400080100a7 */
[----:B------:R-:W-:Y:S03]  /*111c0*/  FFMA.FTZ R177, R12, UR4, R177 ;  /* 0x000000040cb17c23 */ /* 0x000fe600080100b1 */
[----:B------:R-:W-:Y:S02]  /*111d0*/  FMNMX.FTZ R5, R167, R2, !PT ;  /* 0x00000002a7057209 */ /* 0x000fe40007810000 */
[----:B------:R-:W-:Y:S01]  /*111e0*/  FMNMX.FTZ R2, R178, R13, !PT ;  /* 0x0000000db2027209 */ /* 0x000fe20007810000 */
[----:B---3--:R-:W-:Y:S03]  /*111f0*/  FFMA.FTZ R166, R3, UR4, R166 ;  /* 0x0000000403a67c23 */ /* 0x008fe600080100a6 */
[----:B------:R-:W-:Y:S01]  /*11200*/  FMNMX.FTZ R13, R177, R2, !PT ;  /* 0x00000002b10d7209 */ /* 0x000fe20007810000 */
[----:B------:R-:W-:Y:S01]  /*11210*/  FFMA.FTZ R176, R3, UR4, R176 ;  /* 0x0000000403b07c23 */ /* 0x000fe200080100b0 */
[----:B------:R-:W-:Y:S04]  /*11220*/  FMNMX.FTZ R4, R166, R5, !PT ;  /* 0x00000005a6047209 */ /* 0x000fe80007810000 */
[----:B------:R-:W-:Y:S02]  /*11230*/  FMNMX.FTZ R7, R176, R13, !PT ;  /* 0x0000000db0077209 */ /* 0x000fe40007810000 */
[----:B------:R-:W-:Y:S08]  /*11240*/  LDSM.16.MT88.4 R12, [R236+0x10000] ;  /* 0x01000000ec0c783b */ /* 0x000ff00000004200 */
        /* <DEDUP_REMOVED lines=18> */
[--C-:B------:R-:W-:Y:S01]  /*11370*/  FFMA.FTZ R181, R199, c[0x0][0x23c], -R190.reuse ;  /* 0x00008f00c7b57a23 */ /* 0x100fe200000108be */
[----:B------:R-:W1:Y:S01]  /*11380*/  MUFU.EX2 R0, R0 ;  /* 0x0000000000007308 */ /* 0x000e620000000800 */
[--C-:B------:R-:W-:Y:S01]  /*11390*/  FFMA.FTZ R180, R10, c[0x0][0x23c], -R190.reuse ;  /* 0x00008f000ab47a23 */ /* 0x100fe200000108be */
[----:B------:R-:W-:Y:S01]  /*113a0*/  PLOP3.LUT P0, PT, PT, PT, UP2, 0x80, 0x0 ;  /* 0x000000000000781c */ /* 0x000fe20003f0f028 */
[--C-:B------:R-:W-:Y:S02]  /*113b0*/  FFMA.FTZ R165, R11, c[0x0][0x23c], -R190.reuse ;  /* 0x00008f000ba57a23 */ /* 0x100fe400000108be */
[--C-:B------:R-:W-:Y:S02]  /*113c0*/  FFMA.FTZ R185, R8, c[0x0][0x23c], -R179.reuse ;  /* 0x00008f0008b97a23 */ /* 0x100fe400000108b3 */
[--C-:B------:R-:W-:Y:S02]  /*113d0*/  FFMA.FTZ R184, R197, c[0x0][0x23c], -R179.reuse ;  /* 0x00008f00c5b87a23 */ /* 0x100fe400000108b3 */
[--C-:B------:R-:W-:Y:S01]  /*113e0*/  FFMA.FTZ R183, R209, c[0x0][0x23c], -R179.reuse ;  /* 0x00008f00d1b77a23 */ /* 0x100fe200000108b3 */
[----:B------:R-:W-:Y:S01]  /*113f0*/  MUFU.EX2 R186, R186 ;  /* 0x000000ba00ba7308 */ /* 0x000fe20000000800 */
[--C-:B------:R-:W-:Y:S02]  /*11400*/  FFMA.FTZ R182, R9, c[0x0][0x23c], -R179.reuse ;  /* 0x00008f0009b67a23 */ /* 0x100fe400000108b3 */
[----:B------:R-:W-:Y:S02]  /*11410*/  FMUL.FTZ R4, R2, c[0x0][0x23c] ;  /* 0x00008f0002047a20 */ /* 0x000fe40000410000 */
[--C-:B------:R-:W-:Y:S02]  /*11420*/  FFMA.FTZ R191, R175, c[0x0][0x23c], -R190.reuse ;  /* 0x00008f00afbf7a23 */ /* 0x100fe400000108be */
[--C-:B------:R-:W-:Y:S02]  /*11430*/  FFMA.FTZ R192, R173, c[0x0][0x23c], -R190.reuse ;  /* 0x00008f00adc07a23 */ /* 0x100fe400000108be */
[--C-:B------:R-:W-:Y:S01]  /*11440*/  FFMA.FTZ R193, R171, c[0x0][0x23c], -R190.reuse ;  /* 0x00008f00abc17a23 */ /* 0x100fe200000108be */
[----:B------:R-:W2:Y:S01]  /*11450*/  MUFU.EX2 R2, R4 ;  /* 0x0000000400027308 */ /* 0x000ea20000000800 */
        /* <DEDUP_REMOVED lines=14> */
[C---:B--2---:R-:W-:Y:S02]  /*11540*/  FMUL.FTZ R4, R2.reuse, R160 ;  /* 0x000000a002047220 */ /* 0x044fe40000410000 */
[C---:B------:R-:W-:Y:S02]  /*11550*/  FMUL.FTZ R5, R2.reuse, R161 ;  /* 0x000000a102057220 */ /* 0x040fe40000410000 */
[C---:B------:R-:W-:Y:S01]  /*11560*/  FMUL.FTZ R8, R2.reuse, R156 ;  /* 0x0000009c02087220 */ /* 0x040fe20000410000 */
[----:B------:R-:W2:Y:S01]  /*11570*/  MUFU.EX2 R165, R165 ;  /* 0x000000a500a57308 */ /* 0x000ea20000000800 */
        /* <DEDUP_REMOVED lines=12> */
[--C-:B------:R-:W-:Y:S02]  /*11640*/  FFMA.FTZ R198, R170, c[0x0][0x23c], -R179.reuse ;  /* 0x00008f00aac67a23 */ /* 0x100fe400000108b3 */
[--C-:B------:R-:W-:Y:S01]  /*11650*/  FFMA.FTZ R199, R168, c[0x0][0x23c], -R179.reuse ;  /* 0x00008f00a8c77a23 */ /* 0x100fe200000108b3 */
[----:B------:R-:W1:Y:S01]  /*11660*/  MUFU.EX2 R184, R184 ;  /* 0x000000b800b87308 */ /* 0x000e620000000800 */
[C---:B------:R-:W-:Y:S01]  /*11670*/  FMUL.FTZ R38, R0.reuse, R38 ;  /* 0x0000002600267220 */ /* 0x040fe20000410000 */
[----:B------:R-:W-:Y:S01]  /*11680*/  LDSM.16.MT88.4 R132, [R233+0x12000] ;  /* 0x01200000e984783b */ /* 0x000fe20000004200 */
[----:B------:R-:W-:Y:S01]  /*11690*/  FMUL.FTZ R39, R0, R39 ;  /* 0x0000002700277220 */ /* 0x000fe20000410000 */
[----:B--2---:R-:W-:Y:S01]  /*116a0*/  F2FP.PACK_AB R163, R165, R180 ;  /* 0x000000b4a5a3723e */ /* 0x004fe200000000ff */
        /* <DEDUP_REMOVED lines=10> */
[----:B------:R-:W2:Y:S01]  /*11750*/  MUFU.EX2 R182, R182 ;  /* 0x000000b600b67308 */ /* 0x000ea20000000800 */
[----:B------:R-:W-:Y:S02]  /*11760*/  FMUL.FTZ R47, R0, R47 ;  /* 0x0000002f002f7220 */ /* 0x000fe40000410000 */
[----:B------:R-:W-:Y:S01]  /*11770*/  FMUL.FTZ R44, R2, R44 ;  /* 0x0000002c022c7220 */ /* 0x000fe20000410000 */
[----:B-1----:R-:W-:Y:S01]  /*11780*/  F2FP.PACK_AB R160, R184, R185 ;  /* 0x000000b9b8a0723e */ /* 0x002fe200000000ff */
[----:B------:R-:W-:Y:S02]  /*11790*/  FMUL.FTZ R45, R2, R45 ;  /* 0x0000002d022d7220 */ /* 0x000fe40000410000 */
[----:B------:R-:W-:Y:S01]  /*117a0*/  LDSM.16.MT88.4 R172, [R236+0x14800] ;  /* 0x01480000ecac783b */ /* 0x000fe20000004200 */
        /* <DEDUP_REMOVED lines=9> */
[----:B------:R-:W-:Y:S01]  /*11840*/  FMUL.FTZ R53, R2, R53 ;  /* 0x0000003502357220 */ /* 0x000fe20000410000 */
[----:B--2---:R-:W-:Y:S01]  /*11850*/  F2FP.PACK_AB R162, R182, R183 ;  /* 0x000000b7b6a2723e */ /* 0x004fe200000000ff */
[C---:B------:R-:W-:Y:S02]  /*11860*/  FMUL.FTZ R58, R0.reuse, R58 ;  /* 0x0000003a003a7220 */ /* 0x040fe40000410000 */
[----:B------:R-:W-:Y:S02]  /*11870*/  FMUL.FTZ R59, R0, R59 ;  /* 0x0000003b003b7220 */ /* 0x000fe40000410000 */
[C---:B------:R-:W-:Y:S02]  /*11880*/  FMUL.FTZ R56, R2.reuse, R56 ;  /* 0x0000003802387220 */ /* 0x040fe40000410000 */
[C---:B------:R-:W-:Y:S01]  /*11890*/  HMMA.16816.F32 R4, R160.reuse, R12, R4 ;  /* 0x0000000ca004723c */ /* 0x040fe20000001804 */
[----:B------:R-:W-:Y:S04]  /*118a0*/  MUFU.EX2 R193, R193 ;  /* 0x000000c100c17308 */ /* 0x000fe80000000800 */
[C---:B------:R-:W-:Y:S02]  /*118b0*/  FMUL.FTZ R57, R2.reuse, R57 ;  /* 0x0000003902397220 */ /* 0x040fe40000410000 */
[C---:B------:R-:W-:Y:S01]  /*118c0*/  FMUL.FTZ R12, R2.reuse, R152 ;  /* 0x00000098020c7220 */ /* 0x040fe20000410000 */
[C---:B------:R-:W-:Y:S03]  /*118d0*/  HMMA.16816.F32 R8, R160.reuse, R14, R8 ;  /* 0x0000000ea008723c */ /* 0x040fe60000001808 */
[----:B------:R-:W-:Y:S01]  /*118e0*/  MUFU.EX2 R194, R194 ;  /* 0x000000c200c27308 */ /* 0x000fe20000000800 */
[----:B------:R-:W-:Y:S02]  /*118f0*/  FMUL.FTZ R13, R2, R153 ;  /* 0x00000099020d7220 */ /* 0x000fe40000410000 */
[C---:B------:R-:W-:Y:S02]  /*11900*/  FMUL.FTZ R62, R0.reuse, R62 ;  /* 0x0000003e003e7220 */ /* 0x040fe40000410000 */
[C---:B------:R-:W-:Y:S04]  /*11910*/  FMUL.FTZ R14, R0.reuse, R154 ;  /* 0x0000009a000e7220 */ /* 0x040fe80000410000 */
[C---:B------:R-:W-:Y:S01]  /*11920*/  FMUL.FTZ R15, R0.reuse, R155 ;  /* 0x0000009b000f7220 */ /* 0x040fe20000410000 */
[----:B------:R-:W-:Y:S01]  /*11930*/  MUFU.EX2 R197, R197 ;  /* 0x000000c500c57308 */ /* 0x000fe20000000800 */
[----:B------:R-:W2:Y:S01]  /*11940*/  LDSM.16.MT88.4 R152, [R232+0x10000] ;  /* 0x01000000e898783b */ /* 0x000ea20000004200 */
[----:B------:R-:W-:Y:S02]  /*11950*/  FMUL.FTZ R63, R0, R63 ;  /* 0x0000003f003f7220 */ /* 0x000fe40000410000 */
[C---:B------:R-:W-:Y:S02]  /*11960*/  FMUL.FTZ R60, R2.reuse, R60 ;  /* 0x0000003c023c7220 */ /* 0x040fe40000410000 */
[C---:B------:R-:W-:Y:S03]  /*11970*/  HMMA.16816.F32 R12, R160.reuse, R20, R12 ;  /* 0x00000014a00c723c */ /* 0x040fe6000000180c */
[----:B------:R-:W-:Y:S01]  /*11980*/  FMUL.FTZ R61, R2, R61 ;  /* 0x0000003d023d7220 */ /* 0x000fe20000410000 */
[----:B------:R-:W3:Y:S01]  /*11990*/  MUFU.EX2 R196, R196 ;  /* 0x000000c400c47308 */ /* 0x000ee20000000800 */
[----:B------:R-:W-:Y:S02]  /*119a0*/  FMUL.FTZ R66, R0, R66 ;  /* 0x0000004200427220 */ /* 0x000fe40000410000 */
[C---:B------:R-:W-:Y:S01]  /*119b0*/  FMUL.FTZ R20, R2.reuse, R144 ;  /* 0x0000009002147220 */ /* 0x040fe20000410000 */
[C---:B------:R-:W-:Y:S04]  /*119c0*/  HMMA.16816.F32 R16, R160.reuse, R22, R16 ;  /* 0x00000016a010723c */ /* 0x040fe80000001810 */
[----:B------:R-:W-:Y:S02]  /*119d0*/  FMUL.FTZ R21, R2, R145 ;  /* 0x0000009102157220 */ /* 0x000fe40000410000 */
[C---:B------:R-:W-:Y:S01]  /*119e0*/  FMUL.FTZ R67, R0.reuse, R67 ;  /* 0x0000004300437220 */ /* 0x040fe20000410000 */
[----:B------:R-:W-:Y:S01]  /*119f0*/  MUFU.EX2 R198, R198 ;  /* 0x000000c600c67308 */ /* 0x000fe20000000800 */
[C---:B------:R-:W-:Y:S04]  /*11a00*/  FMUL.FTZ R22, R0.reuse, R146 ;  /* 0x0000009200167220 */ /* 0x040fe80000410000 */
[----:B------:R-:W-:Y:S02]  /*11a10*/  FMUL.FTZ R23, R0, R147 ;  /* 0x0000009300177220 */ /* 0x000fe40000410000 */
[----:B------:R-:W4:Y:S01]  /*11a20*/  LDSM.16.MT88.4 R144, [R236+0x12000] ;  /* 0x01200000ec90783b */ /* 0x000f220000004200 */
[C---:B------:R-:W-:Y:S02]  /*11a30*/  FMUL.FTZ R64, R2.reuse, R64 ;  /* 0x0000004002407220 */ /* 0x040fe40000410000 */
[----:B------:R-:W-:Y:S01]  /*11a40*/  FMUL.FTZ R65, R2, R65 ;  /* 0x0000004102417220 */ /* 0x000fe20000410000 */
[----:B------:R-:W5:Y:S01]  /*11a50*/  MUFU.EX2 R199, R199 ;  /* 0x000000c700c77308 */ /* 0x000f620000000800 */
        /* <DEDUP_REMOVED lines=107> */
[----:B------:R-:W-:Y:S01]  /*12110*/  FMUL.FTZ R129, R2, R129 ;  /* 0x0000008102817220 */ /* 0x000fe20000410000 */
[----:B------:R-:W-:Y:S01]  /*12120*/  F2FP.PACK_AB R133, R192, R191 ;  /* 0x000000bfc085723e */ /* 0x000fe200000000ff */
[--C-:B------:R-:W-:Y:S01]  /*12130*/  FFMA.FTZ R204, R204, c[0x0][0x23c], -R179.reuse ;  /* 0x00008f00cccc7a23 */ /* 0x100fe200000108b3 */
[----:B---3--:R-:W-:Y:S03]  /*12140*/  F2FP.PACK_AB R132, R196, R197 ;  /* 0x000000c5c484723e */ /* 0x008fe600000000ff */
[--C-:B------:R-:W-:Y:S01]  /*12150*/  FFMA.FTZ R202, R202, c[0x0][0x23c], -R179.reuse ;  /* 0x00008f00caca7a23 */ /* 0x100fe200000108b3 */
[----:B------:R-:W-:Y:S01]  /*12160*/  HMMA.16816.F32 R128, R160, R134, R128 ;  /* 0x00000086a080723c */ /* 0x000fe20000001880 */
[----:B------:R-:W2:Y:S01]  /*12170*/  LDSM.16.MT88.4 R160, [R233+0x12800] ;  /* 0x01280000e9a0783b */ /* 0x000ea20000004200 */
[----:B------:R-:W-:Y:S01]  /*12180*/  MUFU.EX2 R204, R204 ;  /* 0x000000cc00cc7308 */ /* 0x000fe20000000800 */
[--C-:B------:R-:W-:Y:S02]  /*12190*/  FFMA.FTZ R208, R205, c[0x0][0x23c], -R190.reuse ;  /* 0x00008f00cdd07a23 */ /* 0x100fe400000108be */
[--C-:B------:R-:W-:Y:S02]  /*121a0*/  FFMA.FTZ R205, R200, c[0x0][0x23c], -R179.reuse ;  /* 0x00008f00c8cd7a23 */ /* 0x100fe400000108b3 */
[----:B------:R-:W-:Y:S01]  /*121b0*/  F2FP.PACK_AB R135, R194, R193 ;  /* 0x000000c1c287723e */ /* 0x000fe200000000ff */
[--C-:B------:R-:W-:Y:S01]  /*121c0*/  FFMA.FTZ R200, R187, c[0x0][0x23c], -R190.reuse ;  /* 0x00008f00bbc87a23 */ /* 0x100fe200000108be */
[----:B-----5:R-:W-:Y:S03]  /*121d0*/  F2FP.PACK_AB R134, R199, R198 ;  /* 0x000000c6c786723e */ /* 0x020fe600000000ff */
[--C-:B------:R-:W-:Y:S01]  /*121e0*/  FFMA.FTZ R187, R178, c[0x0][0x23c], -R179.reuse ;  /* 0x00008f00b2bb7a23 */ /* 0x100fe200000108b3 */
[----:B------:R-:W-:Y:S01]  /*121f0*/  MUFU.EX2 R208, R208 ;  /* 0x000000d000d07308 */ /* 0x000fe20000000800 */
[--C-:B------:R-:W-:Y:S02]  /*12200*/  FFMA.FTZ R210, R201, c[0x0][0x23c], -R190.reuse ;  /* 0x00008f00c9d27a23 */ /* 0x100fe400000108be */
[C---:B----4-:R-:W-:Y:S05]  /*12210*/  HMMA.16816.F32 R4, R132.reuse, R140, R4 ;  /* 0x0000008c8404723c */ /* 0x050fea0000001804 */
[--C-:B------:R-:W-:Y:S02]  /*12220*/  FFMA.FTZ R201, R206, c[0x0][0x23c], -R179.reuse ;  /* 0x00008f00cec97a23 */ /* 0x100fe400000108b3 */
[----:B------:R-:W-:Y:S01]  /*12230*/  MUFU.EX2 R210, R210 ;  /* 0x000000d200d27308 */ /* 0x000fe20000000800 */
[C---:B------:R-:W-:Y:S01]  /*12240*/  HMMA.16816.F32 R8, R132.reuse, R142, R8 ;  /* 0x0000008e8408723c */ /* 0x040fe20000001808 */
[----:B------:R-:W3:Y:S03]  /*12250*/  LDSM.16.MT88.4 R140, [R234+0x14800] ;  /* 0x01480000ea8c783b */ /* 0x000ee60000004200 */
[--C-:B------:R-:W-:Y:S02]  /*12260*/  FFMA.FTZ R207, R207, c[0x0][0x23c], -R190.reuse ;  /* 0x00008f00cfcf7a23 */ /* 0x100fe400000108be */
[--C-:B------:R-:W-:Y:S02]  /*12270*/  FFMA.FTZ R203, R203, c[0x0][0x23c], -R190.reuse ;  /* 0x00008f00cbcb7a23 */ /* 0x100fe400000108be */
[C---:B-1----:R-:W-:Y:S01]  /*12280*/  HMMA.16816.F32 R12, R132.reuse, R136, R12 ;  /* 0x00000088840c723c */ /* 0x042fe2000000180c */
[----:B------:R-:W-:Y:S03]  /*12290*/  MUFU.EX2 R201, R201 ;  /* 0x000000c900c97308 */ /* 0x000fe60000000800 */
[--C-:B------:R-:W-:Y:S02]  /*122a0*/  FFMA.FTZ R189, R189, c[0x0][0x23c], -R190.reuse ;  /* 0x00008f00bdbd7a23 */ /* 0x100fe400000108be */
[--C-:B------:R-:W-:Y:S02]  /*122b0*/  FFMA.FTZ R167, R167, c[0x0][0x23c], -R190.reuse ;  /* 0x00008f00a7a77a23 */ /* 0x100fe400000108be */
[C---:B------:R-:W-:Y:S01]  /*122c0*/  HMMA.16816.F32 R16, R132.reuse, R138, R16 ;  /* 0x0000008a8410723c */ /* 0x040fe20000001810 */
[----:B------:R-:W1:Y:S02]  /*122d0*/  LDSM.16.MT88.4 R136, [R233+0x14800] ;  /* 0x01480000e988783b */ /* 0x000e640000004200 */
[----:B------:R-:W-:Y:S01]  /*122e0*/  MUFU.EX2 R207, R207 ;  /* 0x000000cf00cf7308 */ /* 0x000fe20000000800 */
[----:B------:R-:W-:Y:S02]  /*122f0*/  FFMA.FTZ R190, R166, c[0x0][0x23c], -R190 ;  /* 0x00008f00a6be7a23 */ /* 0x000fe400000108be */
[--C-:B------:R-:W-:Y:S02]  /*12300*/  FFMA.FTZ R166, R188, c[0x0][0x23c], -R179.reuse ;  /* 0x00008f00bca67a23 */ /* 0x100fe400000108b3 */
[C---:B------:R-:W-:Y:S04]  /*12310*/  HMMA.16816.F32 R20, R132.reuse, R144, R20 ;  /* 0x000000908414723c */ /* 0x040fe80000001814 */
[--C-:B------:R-:W-:Y:S01]  /*12320*/  FFMA.FTZ R188, R177, c[0x0][0x23c], -R179.reuse ;  /* 0x00008f00b1bc7a23 */ /* 0x100fe200000108b3 */
[----:B------:R-:W-:Y:S01]  /*12330*/  MUFU.EX2 R203, R203 ;  /* 0x000000cb00cb7308 */ /* 0x000fe20000000800 */
[----:B------:R-:W-:Y:S02]  /*12340*/  FFMA.FTZ R179, R176, c[0x0][0x23c], -R179 ;  /* 0x00008f00b0b37a23 */ /* 0x000fe400000108b3 */
[C---:B------:R-:W-:Y:S01]  /*12350*/  HMMA.16816.F32 R24, R132.reuse, R146, R24 ;  /* 0x000000928418723c */ /* 0x040fe20000001818 */
[----:B------:R-:W4:Y:S03]  /*12360*/  LDSM.16.MT88.4 R144, [R232+0x14800] ;  /* 0x01480000e890783b */ /* 0x000f260000004200 */
[----:B------:R-:W-:Y:S01]  /*12370*/  FFMA.FTZ R186, R0, R251, R186 ;  /* 0x000000fb00ba7223 */ /* 0x000fe200000100ba */
[----:B------:R-:W-:Y:S01]  /*12380*/  MOV R0, R3 ;  /* 0x0000000300007202 */ /* 0x000fe20000000f00 */
[----:B------:R-:W-:Y:S01]  /*12390*/  FFMA.FTZ R185, R2, R250, R185 ;  /* 0x000000fa02b97223 */ /* 0x000fe200000100b9 */
[----:B------:R5:W-:Y:S01]  /*123a0*/  MUFU.EX2 R209, R179 ;  /* 0x000000b300d17308 */ /* 0x000be20000000800 */
        /* <DEDUP_REMOVED lines=8> */
[C---:B------:R-:W-:Y:S04]  /*12430*/  HMMA.16816.F32 R36, R132.reuse, R152, R36 ;  /* 0x000000988424723c */ /* 0x040fe80000001824 */
[----:B------:R-:W-:Y:S01]  /*12440*/  MUFU.EX2 R205, R205 ;  /* 0x000000cd00cd7308 */ /* 0x000fe20000000800 */
[----:B------:R-:W-:Y:S01]  /*12450*/  FADD.FTZ R180, R165, R180 ;  /* 0x000000b4a5b47221 */ /* 0x000fe20000010000 */
[----:B------:R-:W-:Y:S01]  /*12460*/  MOV R165, R164 ;  /* 0x000000a400a57202 */ /* 0x000fe20000000f00 */
[----:B-----5:R-:W-:Y:S01]  /*12470*/  LDSM.16.MT88.4 R176, [R236+0x15800] ;  /* 0x01580000ecb0783b */ /* 0x020fe20000004200 */
[C---:B------:R-:W-:Y:S04]  /*12480*/  HMMA.16816.F32 R40, R132.reuse, R154, R40 ;  /* 0x0000009a8428723c */ /* 0x040fe80000001828 */
[----:B------:R-:W-:Y:S02]  /*12490*/  FADD.FTZ R182, R182, R183 ;  /* 0x000000b7b6b67221 */ /* 0x000fe40000010000 */
[----:B------:R-:W-:Y:S01]  /*124a0*/  MUFU.EX2 R189, R189 ;  /* 0x000000bd00bd7308 */ /* 0x000fe20000000800 */
[----:B------:R-:W-:Y:S01]  /*124b0*/  LDSM.16.MT88.4 R152, [R236+0x13000] ;  /* 0x01300000ec98783b */ /* 0x000fe20000004200 */
[C---:B------:R-:W-:Y:S04]  /*124c0*/  HMMA.16816.F32 R44, R132.reuse, R156, R44 ;  /* 0x0000009c842c723c */ /* 0x040fe8000000182c */
[----:B------:R-:W-:Y:S02]  /*124d0*/  FADD.FTZ R191, R191, R180 ;  /* 0x000000b4bfbf7221 */ /* 0x000fe40000010000 */
[----:B------:R-:W-:Y:S02]  /*124e0*/  FADD.FTZ R197, R197, R182 ;  /* 0x000000b6c5c57221 */ /* 0x000fe40000010000 */
[C---:B------:R-:W-:Y:S01]  /*124f0*/  HMMA.16816.F32 R48, R132.reuse, R158, R48 ;  /* 0x0000009e8430723c */ /* 0x040fe20000001830 */
[----:B------:R-:W-:Y:S01]  /*12500*/  LDSM.16.MT88.4 R156, [R234+0x13000] ;  /* 0x01300000ea9c783b */ /* 0x000fe20000004200 */
[----:B------:R-:W5:Y:S02]  /*12510*/  MUFU.EX2 R200, R200 ;  /* 0x000000c800c87308 */ /* 0x000f640000000800 */
[----:B------:R-:W-:Y:S02]  /*12520*/  FADD.FTZ R192, R192, R191 ;  /* 0x000000bfc0c07221 */ /* 0x000fe40000010000 */
[----:B------:R-:W-:Y:S02]  /*12530*/  FADD.FTZ R197, R196, R197 ;  /* 0x000000c5c4c57221 */ /* 0x000fe40000010000 */
[C---:B--2---:R-:W-:Y:S04]  /*12540*/  HMMA.16816.F32 R52, R132.reuse, R160, R52 ;  /* 0x000000a08434723c */ /* 0x044fe80000001834 */
[----:B------:R-:W-:Y:S01]  /*12550*/  MUFU.EX2 R167, R167 ;  /* 0x000000a700a77308 */ /* 0x000fe20000000800 */
[----:B------:R-:W-:Y:S02]  /*12560*/  FADD.FTZ R193, R193, R192 ;  /* 0x000000c0c1c17221 */ /* 0x000fe40000010000 */
[----:B------:R-:W-:Y:S01]  /*12570*/  FADD.FTZ R198, R198, R197 ;  /* 0x000000c5c6c67221 */ /* 0x000fe20000010000 */
[C---:B------:R-:W-:Y:S01]  /*12580*/  HMMA.16816.F32 R56, R132.reuse, R162, R56 ;  /* 0x000000a28438723c */ /* 0x040fe20000001838 */
[----:B------:R-:W-:Y:S03]  /*12590*/  LDSM.16.MT88.4 R160, [R234+0x15000] ;  /* 0x01500000eaa0783b */ /* 0x000fe60000004200 */
[----:B------:R-:W-:Y:S02]  /*125a0*/  FADD.FTZ R194, R194, R193 ;  /* 0x000000c1c2c27221 */ /* 0x000fe40000010000 */
[----:B------:R-:W2:Y:S01]  /*125b0*/  MUFU.EX2 R190, R190 ;  /* 0x000000be00be7308 */ /* 0x000ea20000000800 */
[----:B------:R-:W-:Y:S01]  /*125c0*/  FADD.FTZ R198, R199, R198 ;  /* 0x000000c6c7c67221 */ /* 0x000fe20000010000 */
[C---:B------:R-:W-:Y:S07]  /*125d0*/  HMMA.16816.F32 R60, R132.reuse, R168, R60 ;  /* 0x000000a8843c723c */ /* 0x040fee000000183c */
[----:B-----5:R-:W-:Y:S01]  /*125e0*/  F2FP.PACK_AB R169, R200, R189 ;  /* 0x000000bdc8a9723e */ /* 0x020fe200000000ff */
[C---:B------:R-:W-:Y:S01]  /*125f0*/  HMMA.16816.F32 R64, R132.reuse, R170, R64 ;  /* 0x000000aa8440723c */ /* 0x040fe20000001840 */
[----:B------:R-:W-:Y:S07]  /*12600*/  MUFU.EX2 R166, R166 ;  /* 0x000000a600a67308 */ /* 0x000fee0000000800 */
[C---:B------:R-:W-:Y:S03]  /*12610*/  HMMA.16816.F32 R68, R132.reuse, R172, R68 ;  /* 0x000000ac8444723c */ /* 0x040fe60000001844 */
[----:B------:R-:W5:Y:S01]  /*12620*/  MUFU.EX2 R187, R187 ;  /* 0x000000bb00bb7308 */ /* 0x000f620000000800 */
[----:B--2---:R-:W-:Y:S04]  /*12630*/  F2FP.PACK_AB R171, R190, R167 ;  /* 0x000000a7beab723e */ /* 0x004fe800000000ff */
[C---:B------:R-:W-:Y:S01]  /*12640*/  HMMA.16816.F32 R72, R132.reuse, R174, R72 ;  /* 0x000000ae8448723c */ /* 0x040fe20000001848 */
[----:B------:R-:W-:Y:S04]  /*12650*/  LDSM.16.MT88.4 R172, [R232+0x11800] ;  /* 0x01180000e8ac783b */ /* 0x000fe80000004200 */
[----:B------:R-:W2:Y:S03]  /*12660*/  MUFU.EX2 R188, R188 ;  /* 0x000000bc00bc7308 */ /* 0x000ea60000000800 */
[C---:B---3--:R-:W-:Y:S08]  /*12670*/  HMMA.16816.F32 R76, R132.reuse, R140, R76 ;  /* 0x0000008c844c723c */ /* 0x048ff0000000184c */
[C---:B------:R-:W-:Y:S01]  /*12680*/  HMMA.16816.F32 R80, R132.reuse, R142, R80 ;  /* 0x0000008e8450723c */ /* 0x040fe20000001850 */
[----:B------:R-:W3:Y:S03]  /*12690*/  LDSM.16.MT88.4 R140, [R234+0x16800] ;  /* 0x01680000ea8c783b */ /* 0x000ee60000004200 */
[----:B-----5:R-:W-:Y:S04]  /*126a0*/  F2FP.PACK_AB R168, R187, R166 ;  /* 0x000000a6bba8723e */ /* 0x020fe800000000ff */
[C---:B-1----:R-:W-:Y:S04]  /*126b0*/  HMMA.16816.F32 R84, R132.reuse, R136, R84 ;  /* 0x000000888454723c */ /* 0x042fe80000001854 */
[----:B--2---:R-:W-:Y:S04]  /*126c0*/  F2FP.PACK_AB R170, R209, R188 ;  /* 0x000000bcd1aa723e */ /* 0x004fe800000000ff */
[C---:B------:R-:W-:Y:S01]  /*126d0*/  HMMA.16816.F32 R88, R132.reuse, R138, R88 ;  /* 0x0000008a8458723c */ /* 0x040fe20000001858 */
[----:B------:R-:W1:Y:S07]  /*126e0*/  LDSM.16.MT88.4 R136, [R233+0x16800] ;  /* 0x01680000e988783b */ /* 0x000e6e0000004200 */
[C---:B----4-:R-:W-:Y:S08]  /*126f0*/  HMMA.16816.F32 R92, R132.reuse, R144, R92 ;  /* 0x00000090845c723c */ /* 0x050ff0000000185c */
        /* <DEDUP_REMOVED lines=12> */
[----:B------:R-:W-:Y:S01]  /*127c0*/  HMMA.16816.F32 R128, R132, R146, R128 ;  /* 0x000000928480723c */ /* 0x000fe20000001880 */
[----:B------:R-:W2:Y:S06]  /*127d0*/  LDSM.16.MT88.4 R144, [R232+0x11000] ;  /* 0x01100000e890783b */ /* 0x000eac0000004200 */
        /* <DEDUP_REMOVED lines=24> */
[C---:B-1----:R-:W-:Y:S04]  /*12960*/  HMMA.16816.F32 R20, R132.reuse, R136, R20 ;  /* 0x000000888414723c */ /* 0x042fe80000001814 */
[----:B------:R-:W-:Y:S02]  /*12970*/  FADD.FTZ R251, R190, R167 ;  /* 0x000000a7befb7221 */ /* 0x000fe40000010000 */
[----:B------:R-:W-:Y:S02]  /*12980*/  FADD.FTZ R250, R209, R188 ;  /* 0x000000bcd1fa7221 */ /* 0x000fe40000010000 */
        /* <DEDUP_REMOVED lines=13> */
[C---:B---3--:R-:W-:Y:S08]  /*12a60*/  HMMA.16816.F32 R60, R132.reuse, R140, R60 ;  /* 0x0000008c843c723c */ /* 0x048ff0000000183c */
[C---:B------:R-:W-:Y:S01]  /*12a70*/  HMMA.16816.F32 R64, R132.reuse, R142, R64 ;  /* 0x0000008e8440723c */ /* 0x040fe20000001840 */
[----:B------:R-:W-:Y:S07]  /*12a80*/  LDSM.16.MT88.4 R140, [R234+0x17000] ;  /* 0x01700000ea8c783b */ /* 0x000fee0000004200 */
[C---:B-1----:R-:W-:Y:S08]  /*12a90*/  HMMA.16816.F32 R68, R132.reuse, R136, R68 ;  /* 0x000000888444723c */ /* 0x042ff00000001844 */
[C---:B------:R-:W-:Y:S01]  /*12aa0*/  HMMA.16816.F32 R72, R132.reuse, R138, R72 ;  /* 0x0000008a8448723c */ /* 0x040fe20000001848 */
[----:B------:R-:W1:Y:S07]  /*12ab0*/  LDSM.16.MT88.4 R136, [R236+0x17000] ;  /* 0x01700000ec88783b */ /* 0x000e6e0000004200 */
[C---:B------:R-:W-:Y:S08]  /*12ac0*/  HMMA.16816.F32 R76, R132.reuse, R160, R76 ;  /* 0x000000a0844c723c */ /* 0x040ff0000000184c */
[C---:B------:R-:W-:Y:S08]  /*12ad0*/  HMMA.16816.F32 R80, R132.reuse, R162, R80 ;  /* 0x000000a28450723c */ /* 0x040ff00000001850 */
[C---:B--2---:R-:W-:Y:S08]  /*12ae0*/  HMMA.16816.F32 R84, R132.reuse, R144, R84 ;  /* 0x000000908454723c */ /* 0x044ff00000001854 */
        /* <DEDUP_REMOVED lines=59> */
.L_x_3730:
        /* <DEDUP_REMOVED lines=338> */
.L_x_3736:
[----:B--234-:R-:W-:Y:S05]  /*143c0*/  BSYNC B0 ;  /* 0x0000000000007941 */ /* 0x01cfea0003800000 */
.L_x_3735:
        /* <DEDUP_REMOVED lines=23> */
.L_x_3738:
[----:B------:R-:W-:Y:S05]  /*14540*/  BSYNC B0 ;  /* 0x0000000000007941 */ /* 0x000fea0003800000 */
.L_x_3737:
        /* <DEDUP_REMOVED lines=14> */
.L_x_3740:
[----:B------:R-:W-:Y:S05]  /*14630*/  BSYNC B0 ;  /* 0x0000000000007941 */ /* 0x000fea0003800000 */
.L_x_3739:
        /* <DEDUP_REMOVED lines=14> */
.L_x_3742:
[----:B------:R-:W-:Y:S05]  /*14720*/  BSYNC B0 ;  /* 0x0000000000007941 */ /* 0x000fea0003800000 */
.L_x_3741:
        /* <DEDUP_REMOVED lines=14> */
.L_x_3744:
[----:B------:R-:W-:Y:S05]  /*14810*/  BSYNC B0 ;  /* 0x0000000000007941 */ /* 0x000fea0003800000 */
.L_x_3743:
        /* <DEDUP_REMOVED lines=14> */
.L_x_3746:
[----:B------:R-:W-:Y:S05]  /*14900*/  BSYNC B0 ;  /* 0x0000000000007941 */ /* 0x000fea0003800000 */
.L_x_3745:
        /* <DEDUP_REMOVED lines=14> */
.L_x_3748:
[----:B------:R-:W-:Y:S05]  /*149f0*/  BSYNC B0 ;  /* 0x0000000000007941 */ /* 0x000fea0003800000 */
.L_x_3747:
        /* <DEDUP_REMOVED lines=14> */
.L_x_3750:
[----:B------:R-:W-:Y:S05]  /*14ae0*/  BSYNC B0 ;  /* 0x0000000000007941 */ /* 0x000fea0003800000 */
.L_x_3749:
        /* <DEDUP_REMOVED lines=15> */
.L_x_3751:
        /* <DEDUP_REMOVED lines=10> */
.L_x_4848:


//--------------------- .text._ZN5flash24flash_fwd_splitkv_kernelI23Flash_fwd_kernel_traitsILi256ELi64ELi64ELi4ELb0ELb0EN7cutlass6half_tE19Flash_kernel_traitsILi256ELi64ELi64ELi4ES3_EELb1ELb0ELb0ELb0ELb1ELb0ELb1ELb1EEEvNS_16Flash_fwd_paramsE --------------------------
	.section	.text._ZN5flash24flash_fwd_splitkv_kernelI23Flash_fwd_kernel_traitsILi256ELi64ELi64ELi4ELb0ELb0EN7cutlass6half_tE19Flash_kernel_traitsILi256ELi64ELi64ELi4ES3_EELb1ELb0ELb0ELb0ELb1ELb0ELb1ELb1EEEvNS_16Flash_fwd_paramsE,"ax",@progbits
	.sectioninfo	@"SHI_REGISTERS=254"
	.align	128
        .global         _ZN5flash24flash_fwd_splitkv_kernelI23Flash_fwd_kernel_traitsILi256ELi64ELi64ELi4ELb0ELb0EN7cutlass6half_tE19Flash_kernel_traitsILi256ELi64ELi64ELi4ES3_EELb1ELb0ELb0ELb0ELb1ELb0ELb1ELb1EEEvNS_16Flash_fwd_paramsE
        .type           _ZN5flash24flash_fwd_splitkv_kernelI23Flash_fwd_kernel_traitsILi256ELi64ELi64ELi4ELb0ELb0EN7cutlass6half_tE19Flash_kernel_traitsILi256ELi64ELi64ELi4ES3_EELb1ELb0ELb0ELb0ELb1ELb0ELb1ELb1EEEvNS_16Flash_fwd_paramsE,@function
        .size           _ZN5flash24flash_fwd_splitkv_kernelI23Flash_fwd_kernel_traitsILi256ELi64ELi64ELi4ELb0ELb0EN7cutlass6half_tE19Flash_kernel_traitsILi256ELi64ELi64ELi4ES3_EELb1ELb0ELb0ELb0ELb1ELb0ELb1ELb1EEEvNS_16Flash_fwd_paramsE,(.L_x_4849 - _ZN5flash24flash_fwd_splitkv_kernelI23Flash_fwd_kernel_traitsILi256ELi64ELi64ELi4ELb0ELb0EN7cutlass6half_tE19Flash_kernel_traitsILi256ELi64ELi64ELi4ES3_EELb1ELb0ELb0ELb0ELb1ELb0ELb1ELb1EEEvNS_16Flash_fwd_paramsE)
        .other          _ZN5flash24flash_fwd_splitkv_kernelI23Flash_fwd_kernel_traitsILi256ELi64ELi64ELi4ELb0ELb0EN7cutlass6half_tE19Flash_kernel_traitsILi256ELi64ELi64ELi4ES3_EELb1ELb0ELb0ELb0ELb1ELb0ELb1ELb1EEEvNS_16Flash_fwd_paramsE,@"STO_CUDA_ENTRY STV_DEFAULT"
_ZN5flash24flash_fwd_splitkv_kernelI23Flash_fwd_kernel_traitsILi256ELi64ELi64ELi4ELb0ELb0EN7cutlass6half_tE19Flash_kernel_traitsILi256ELi64ELi64ELi4ES3_EELb1ELb0ELb0ELb0ELb1ELb0ELb1ELb1EEEvNS_16Flash_fwd_paramsE:
.text._ZN5flash24flash_fwd_splitkv_kernelI23Flash_fwd_kernel_traitsILi256ELi64ELi64ELi4ELb0ELb0EN7cutlass6half_tE19Flash_kernel_traitsILi256ELi64ELi64ELi4ES3_EELb1ELb0ELb0ELb0ELb1ELb0ELb1ELb1EEEvNS_16Flash_fwd_paramsE:
[----:B------:R-:W-:Y:S02]  /*0000*/  MOV R1, c[0x0][0x28] ;  /* 0x00000a0000017a02 */ /* 0x000fe40000000f00 */
[----:B------:R-:W1:Y:S01]  /*0010*/  I2F.U32.RP R4, c[0x0][0x1c0] ;  /* 0x0000700000047b06 */ /* 0x000e620000209000 */
[----:B------:R-:W2:Y:S01]  /*0020*/  S2R R5, SR_CTAID.Z ;  /* 0x0000000000057919 */ /* 0x000ea20000002700 */
[----:B------:R-:W-:Y:S01]  /*0030*/  IMAD.MOV.U32 R2, RZ, RZ, RZ ;  /* 0x000000ffff027224 */ /* 0x000fe200078e00ff */
[----:B------:R-:W-:Y:S01]  /*0040*/  ISETP.NE.U32.AND P0, PT, RZ, c[0x0][0x1c0], PT ;  /* 0x00007000ff007a0c */ /* 0x000fe20003f05070 */
[----:B------:R-:W-:Y:S01]  /*0050*/  IMAD.MOV.U32 R82, RZ, RZ, 0x4 ;  /* 0x00000004ff527424 */ /* 0x000fe200078e00ff */
[----:B------:R-:W-:Y:S01]  /*0060*/  ISETP.NE.U32.AND P5, PT, RZ, c[0x0][0x250], PT ;  /* 0x00009400ff007a0c */ /* 0x000fe20003fa5070 */
[----:B------:R-:W-:-:S03]  /*0070*/  ULDC.64 UR6, c[0x0][0x118] ;  /* 0x0000460000067ab9 */ /* 0x000fc60000000a00 */
[----:B------:R-:W-:Y:S01]  /*0080*/  ISETP.NE.AND.EX P5, PT, RZ, c[0x0][0x254], PT, P5 ;  /* 0x00009500ff007a0c */ /* 0x000fe20003fa5350 */
[----:B-1----:R-:W1:Y:S02]  /*0090*/  MUFU.RCP R3, R4 ;  /* 0x0000000400037308 */ /* 0x002e640000001000 */
[----:B-1----:R-:W-:-:S06]  /*00a0*/  IADD3 R3, R3, 0xffffffe, RZ ;  /* 0x0ffffffe03037810 */ /* 0x002fcc0007ffe0ff */
[----:B------:R-:W1:Y:S02]  /*00b0*/  F2I.FTZ.U32.TRUNC.NTZ R3, R3 ;  /* 0x0000000300037305 */ /* 0x000e64000021f000 */
[----:B-1----:R-:W-:-:S04]  /*00c0*/  IMAD.MOV R0, RZ, RZ, -R3 ;  /* 0x000000ffff007224 */ /* 0x002fc800078e0a03 */
[----:B------:R-:W-:Y:S02]  /*00d0*/  IMAD R7, R0, c[0x0][0x1c0], RZ ;  /* 0x0000700000077a24 */ /* 0x000fe400078e02ff */
[----:B------:R-:W-:Y:S01]  /*00e0*/  IMAD.MOV.U32 R8, RZ, RZ, RZ ;  /* 0x000000ffff087224 */ /* 0x000fe200078e00ff */
[----:B------:R-:W1:Y:S01]  /*00f0*/  LDC.U8 R0, c[0x0][0x312] ;  /* 0x0000c480ff007b82 */ /* 0x000e620000000000 */
[----:B------:R-:W-:-:S04]  /*0100*/  IMAD.HI.U32 R2, R3, R7, R2 ;  /* 0x0000000703027227 */ /* 0x000fc800078e0002 */
[----:B------:R-:W-:Y:S02]  /*0110*/  IMAD.MOV.U32 R3, RZ, RZ, -0x1 ;  /* 0xffffffffff037424 */ /* 0x000fe400078e00ff */
[----:B--2---:R-:W-:-:S04]  /*0120*/  IMAD.HI.U32 R237, R2, R5, RZ ;  /* 0x0000000502ed7227 */ /* 0x004fc800078e00ff */
[----:B------:R-:W-:-:S04]  /*0130*/  IMAD.MOV R2, RZ, RZ, -R237 ;  /* 0x000000ffff027224 */ /* 0x000fc800078e0aed */
[----:B------:R-:W-:-:S05]  /*0140*/  IMAD R2, R2, c[0x0][0x1c0], R5 ;  /* 0x0000700002027a24 */ /* 0x000fca00078e0205 */
[----:B------:R-:W-:-:S13]  /*0150*/  ISETP.GE.U32.AND P1, PT, R2, c[0x0][0x1c0], PT ;  /* 0x0000700002007a0c */ /* 0x000fda0003f26070 */
[----:B------:R-:W-:Y:S02]  /*0160*/  @P1 IADD3 R2, R2, -c[0x0][0x1c0], RZ ;  /* 0x8000700002021a10 */ /* 0x000fe40007ffe0ff */
[----:B------:R-:W-:Y:S02]  /*0170*/  @P1 IADD3 R237, R237, 0x1, RZ ;  /* 0x00000001eded1810 */ /* 0x000fe40007ffe0ff */
[----:B------:R-:W-:Y:S02]  /*0180*/  ISETP.GE.U32.AND P2, PT, R2, c[0x0][0x1c0], PT ;  /* 0x0000700002007a0c */ /* 0x000fe40003f46070 */
[----:B------:R-:W-:-:S04]  /*0190*/  ISETP.NE.U32.AND P1, PT, RZ, c[0x0][0x240], PT ;  /* 0x00009000ff007a0c */ /* 0x000fc80003f25070 */
[----:B------:R-:W-:-:S07]  /*01a0*/  ISETP.NE.AND.EX P1, PT, RZ, c[0x0][0x244], PT, P1 ;  /* 0x00009100ff007a0c */ /* 0x000fce0003f25310 */
[----:B------:R-:W-:Y:S02]  /*01b0*/  @P2 IADD3 R237, R237, 0x1, RZ ;  /* 0x00000001eded2810 */ /* 0x000fe40007ffe0ff */
[----:B------:R-:W-:Y:S02]  /*01c0*/  @!P0 LOP3.LUT R237, RZ, c[0x0][0x1c0], RZ, 0x33, !PT ;  /* 0x00007000ffed8a12 */ /* 0x000fe400078e33ff */
[----:B-1----:R-:W-:Y:S02]  /*01d0*/  ISETP.NE.AND P2, PT, R0, RZ, PT ;  /* 0x000000ff0000720c */ /* 0x002fe40003f45270 */
[----:B------:R-:W-:Y:S01]  /*01e0*/  ISETP.EQ.U32.AND P0, PT, RZ, c[0x0][0x248], PT ;  /* 0x00009200ff007a0c */ /* 0x000fe20003f02070 */
[----:B------:R-:W-:-:S03]  /*01f0*/  IMAD.WIDE R10, R237, R82, c[0x0][0x240] ;  /* 0x00009000ed0a7625 */ /* 0x000fc600078e0252 */
[----:B------:R-:W-:Y:S01]  /*0200*/  ISETP.EQ.OR.EX P0, PT, RZ, c[0x0][0x24c], !P2, P0 ;  /* 0x00009300ff007a0c */ /* 0x000fe20005702700 */
[CC--:B------:R-:W-:Y:S01]  /*0210*/  IMAD.WIDE R144, R237.reuse, R82.reuse, c[0x0][0x250] ;  /* 0x00009400ed907625 */ /* 0x0c0fe200078e0252 */
[----:B------:R-:W2:Y:S04]  /*0220*/  @P1 LDG.E R3, [R10.64] ;  /* 0x000000060a031981 */ /* 0x000ea8000c1e1900 */
[----:B------:R-:W2:Y:S01]  /*0230*/  @P1 LDG.E R236, [R10.64+0x4] ;  /* 0x000004060aec1981 */ /* 0x000ea2000c1e1900 */
[----:B------:R-:W-:Y:S01]  /*0240*/  MOV R15, 0xffffffff ;  /* 0xffffffff000f7802 */ /* 0x000fe20000000f00 */
[----:B------:R-:W-:Y:S02]  /*0250*/  IMAD.WIDE R6, R237, R82, c[0x0][0x248] ;  /* 0x00009200ed067625 */ /* 0x000fe400078e0252 */
[----:B------:R1:W5:Y:S04]  /*0260*/  @P5 LDG.E R8, [R144.64] ;  /* 0x0000000690085981 */ /* 0x000368000c1e1900 */
[----:B------:R1:W5:Y:S01]  /*0270*/  @!P0 LDG.E R15, [R6.64] ;  /* 0x00000006060f8981 */ /* 0x000362000c1e1900 */
[----:B------:R-:W-:Y:S01]  /*0280*/  ISETP.NE.U32.AND P0, PT, RZ, c[0x0][0x248], PT ;  /* 0x00009200ff007a0c */ /* 0x000fe20003f05070 */
[----:B------:R-:W-:-:S02]  /*0290*/  IMAD.MOV R142, RZ, RZ, -R237 ;  /* 0x000000ffff8e7224 */ /* 0x000fc400078e0aed */
[----:B------:R-:W3:Y:S01]  /*02a0*/  S2R R21, SR_CTAID.X ;  /* 0x0000000000157919 */ /* 0x000ee20000002500 */
[----:B------:R-:W-:Y:S01]  /*02b0*/  ISETP.NE.AND.EX P0, PT, RZ, c[0x0][0x24c], PT, P0 ;  /* 0x00009300ff007a0c */ /* 0x000fe20003f05300 */
[----:B------:R-:W-:Y:S02]  /*02c0*/  IMAD R142, R142, c[0x0][0x1c0], R5 ;  /* 0x000070008e8e7a24 */ /* 0x000fe400078e0205 */
[----:B------:R-:W4:Y:S04]  /*02d0*/  S2R R0, SR_CTAID.Y ;  /* 0x0000000000007919 */ /* 0x000f280000002600 */
[----:B------:R-:W1:Y:S01]  /*02e0*/  S2R R57, SR_TID.X ;  /* 0x0000000000397919 */ /* 0x000e620000002100 */
[----:B--2---:R-:W-:Y:S01]  /*02f0*/  @P1 IADD3 R236, R236, -R3, RZ ;  /* 0x80000003ecec1210 */ /* 0x004fe20007ffe0ff */
[----:B------:R-:W-:-:S04]  /*0300*/  @!P1 IMAD.MOV.U32 R236, RZ, RZ, c[0x0][0x214] ;  /* 0x00008500ffec9624 */ /* 0x000fc800078e00ff */
[----:B------:R-:W-:Y:S05]  /*0310*/  @!P0 BRA `(.L_x_3752) ;  /* 0x0000004000008947 */ /* 0x000fea0003800000 */
[----:B-1-34-:R-:W2:Y:S02]  /*0320*/  @P2 LDG.E R2, [R6.64+0x4] ;  /* 0x0000040606022981 */ /* 0x01aea4000c1e1900 */
[----:B--2--5:R-:W-:-:S06]  /*0330*/  @P2 IADD3 R5, R2, -R15, RZ ;  /* 0x8000000f02052210 */ /* 0x024fcc0007ffe0ff */
[----:B------:R1:W5:Y:S01]  /*0340*/  @!P2 LDG.E R5, [R6.64] ;  /* 0x000000060605a981 */ /* 0x000362000c1e1900 */
[----:B------:R-:W-:Y:S05]  /*0350*/  BRA `(.L_x_3753) ;  /* 0x0000001000007947 */ /* 0x000fea0003800000 */
.L_x_3752:
[----:B-1-34-:R-:W-:Y:S02]  /*0360*/  MOV R5, c[0x0][0x218] ;  /* 0x0000860000057a02 */ /* 0x01afe40000000f00 */
.L_x_3753:
[----:B------:R-:W-:-:S04]  /*0370*/  ISETP.NE.U32.AND P2, PT, RZ, c[0x0][0x258], PT ;  /* 0x00009600ff007a0c */ /* 0x000fc80003f45070 */
[----:B------:R-:W-:-:S13]  /*0380*/  ISETP.NE.AND.EX P2, PT, RZ, c[0x0][0x25c], PT, P2 ;  /* 0x00009700ff007a0c */ /* 0x000fda0003f45320 */
[----:B-1----:R-:W-:-:S06]  /*0390*/  @P2 IMAD.WIDE R6, R237, R82, c[0x0][0x258] ;  /* 0x00009600ed062625 */ /* 0x002fcc00078e0252 */
        /* <DEDUP_REMOVED lines=18> */
[----:B------:R-:W-:Y:S02]  /*04c0*/  IADD3 R6, R6, -0x1, RZ ;  /* 0xffffffff06067810 */ /* 0x000fe40007ffe0ff */
[----:B-1----:R-:W-:Y:S02]  /*04d0*/  IADD3 R10, R10, 0xffffffe, RZ ;  /* 0x0ffffffe0a0a7810 */ /* 0x002fe40007ffe0ff */
[----:B------:R-:W-:Y:S02]  /*04e0*/  IABS R2, R6 ;  /* 0x0000000600027213 */ /* 0x000fe40000000000 */
[----:B------:R-:W1:Y:S01]  /*04f0*/  F2I.FTZ.U32.TRUNC.NTZ R11, R10 ;  /* 0x0000000a000b7305 */ /* 0x000e62000021f000 */
[----:B------:R-:W-:-:S04]  /*0500*/  LOP3.LUT R6, R6, c[0x0][0x10], RZ, 0x3c, !PT ;  /* 0x0000040006067a12 */ /* 0x000fc800078e3cff */
[----:B------:R-:W-:Y:S01]  /*0510*/  ISETP.GE.AND P0, PT, R6, RZ, PT ;  /* 0x000000ff0600720c */ /* 0x000fe20003f06270 */
[----:B-1----:R-:W-:Y:S02]  /*0520*/  IMAD.MOV R4, RZ, RZ, -R11 ;  /* 0x000000ffff047224 */ /* 0x002fe400078e0a0b */
        /* <DEDUP_REMOVED lines=12> */
[----:B------:R-:W-:-:S04]  /*05f0*/  IADD3 R5, -R236, 0x7f, R59 ;  /* 0x0000007fec057810 */ /* 0x000fc80007ffe13b */
[----:B------:R-:W-:-:S04]  /*0600*/  IADD3 R5, R5, c[0x0][0x2e8], R56 ;  /* 0x0000ba0005057a10 */ /* 0x000fc80007ffe038 */
[----:B------:R-:W-:-:S03]  /*0610*/  SHF.R.S32.HI R2, RZ, 0x1f, R5 ;  /* 0x0000001fff027819 */ /* 0x000fc60000011405 */
[----:B------:R-:W-:Y:S02]  /*0620*/  @P2 IADD3 R7, R7, 0x1, RZ ;  /* 0x0000000107072810 */ /* 0x000fe40007ffe0ff */
[----:B------:R-:W-:-:S03]  /*0630*/  LEA.HI R2, R2, R5, RZ, 0x6 ;  /* 0x0000000502027211 */ /* 0x000fc600078f30ff */
[----:B------:R-:W-:Y:S01]  /*0640*/  IMAD.MOV.U32 R6, RZ, RZ, R7 ;  /* 0x000000ffff067224 */ /* 0x000fe200078e0007 */
[----:B------:R-:W-:Y:S02]  /*0650*/  IADD3 R7, R56, 0x3f, RZ ;  /* 0x0000003f38077810 */ /* 0x000fe40007ffe0ff */
[----:B------:R-:W-:Y:S01]  /*0660*/  SHF.R.S32.HI R2, RZ, 0x6, R2 ;  /* 0x00000006ff027819 */ /* 0x000fe20000011402 */
[----:B------:R-:W-:Y:S01]  /*0670*/  @!P0 IMAD.MOV R6, RZ, RZ, -R6 ;  /* 0x000000ffff068224 */ /* 0x000fe200078e0a06 */
[----:B------:R-:W-:Y:S02]  /*0680*/  @!P1 LOP3.LUT R6, RZ, c[0x0][0x10], RZ, 0x33, !PT ;  /* 0x00000400ff069a12 */ /* 0x000fe400078e33ff */
[----:B------:R-:W-:-:S03]  /*0690*/  SHF.R.S32.HI R4, RZ, 0x1f, R7 ;  /* 0x0000001fff047819 */ /* 0x000fc60000011407 */
[----:B------:R-:W-:Y:S01]  /*06a0*/  IMAD R235, R6, R0, RZ ;  /* 0x0000000006eb7224 */ /* 0x000fe200078e02ff */
[----:B------:R-:W-:-:S03]  /*06b0*/  LEA.HI R4, R4, R7, RZ, 0x6 ;  /* 0x0000000704047211 */ /* 0x000fc600078f30ff */
[----:B------:R-:W-:Y:S01]  /*06c0*/  IMAD.IADD R5, R6, 0x1, R235 ;  /* 0x0000000106057824 */ /* 0x000fe200078e02eb */
[----:B------:R-:W-:-:S04]  /*06d0*/  SHF.R.S32.HI R4, RZ, 0x6, R4 ;  /* 0x00000006ff047819 */ /* 0x000fc80000011404 */
        /* <DEDUP_REMOVED lines=9> */
[----:B------:R-:W-:Y:S01]  /*0770*/  LOP3.LUT R4, R2, 0x3ffffff0, RZ, 0xc0, !PT ;  /* 0x3ffffff002047812 */ /* 0x000fe200078ec0ff */
[--C-:B------:R-:W-:Y:S01]  /*0780*/  IMAD R3, R142, c[0x0][0x214], R59.reuse ;  /* 0x000085008e037a24 */ /* 0x100fe200078e023b */
[----:B------:R-:W-:Y:S01]  /*0790*/  SHF.R.S32.HI R0, RZ, 0x4, R2 ;  /* 0x00000004ff007819 */ /* 0x000fe20000011402 */
[----:B------:R-:W-:Y:S02]  /*07a0*/  IMAD.IADD R59, R236, 0x1, -R59 ;  /* 0x00000001ec3b7824 */ /* 0x000fe400078e0a3b */
[----:B------:R-:W-:Y:S01]  /*07b0*/  IMAD.IADD R4, R57, 0x1, -R4 ;  /* 0x0000000139047824 */ /* 0x000fe200078e0a04 */
[C---:B------:R-:W-:Y:S02]  /*07c0*/  IADD3 R12, R0.reuse, 0x18, RZ ;  /* 0x00000018000c7810 */ /* 0x040fe40007ffe0ff */
[----:B------:R-:W-:Y:S01]  /*07d0*/  ISETP.GE.AND P3, PT, R0, R59, PT ;  /* 0x0000003b0000720c */ /* 0x000fe20003f66270 */
[----:B------:R-:W-:Y:S01]  /*07e0*/  IMAD.SHL.U32 R6, R4, 0x4, RZ ;  /* 0x0000000404067824 */ /* 0x000fe200078e00ff */
[C---:B------:R-:W-:Y:S01]  /*07f0*/  IADD3 R10, R0.reuse, 0x20, RZ ;  /* 0x00000020000a7810 */ /* 0x040fe20007ffe0ff */
[----:B------:R-:W-:Y:S01]  /*0800*/  IMAD R4, R3, c[0x0][0x22c], RZ ;  /* 0x00008b0003047a24 */ /* 0x000fe200078e02ff */
[----:B------:R-:W-:-:S02]  /*0810*/  IADD3 R8, R0, 0x28, RZ ;  /* 0x0000002800087810 */ /* 0x000fc40007ffe0ff */
[----:B------:R-:W-:Y:S02]  /*0820*/  SHF.R.S32.HI R7, RZ, 0x1f, R6 ;  /* 0x0000001fff077819 */ /* 0x000fe40000011406 */
[----:B------:R-:W-:-:S03]  /*0830*/  SHF.R.S32.HI R5, RZ, 0x1f, R3 ;  /* 0x0000001fff057819 */ /* 0x000fc60000011403 */
[----:B------:R-:W-:-:S05]  /*0840*/  IMAD.WIDE R6, R0, 0x100, R6 ;  /* 0x0000010000067825 */ /* 0x000fca00078e0206 */
[----:B------:R-:W-:Y:S02]  /*0850*/  IADD3 R2, P0, R4, R6, RZ ;  /* 0x0000000604027210 */ /* 0x000fe40007f1e0ff */
[----:B------:R-:W-:Y:S02]  /*0860*/  IADD3 R6, R0, 0x8, RZ ;  /* 0x0000000800067810 */ /* 0x000fe40007ffe0ff */
[----:B------:R-:W-:Y:S02]  /*0870*/  LEA.HI.X.SX32 R7, R4, R7, 0x1, P0 ;  /* 0x0000000704077211 */ /* 0x000fe400000f0eff */
[----:B------:R-:W-:Y:S02]  /*0880*/  ISETP.GE.AND P2, PT, R6, R59, PT ;  /* 0x0000003b0600720c */ /* 0x000fe40003f46270 */
[----:B------:R-:W-:Y:S02]  /*0890*/  LEA R14, P0, R2, c[0x0][0x1d8], 0x2 ;  /* 0x00007600020e7a11 */ /* 0x000fe400078010ff */
[----:B------:R-:W-:-:S02]  /*08a0*/  IADD3 R4, R0, 0x10, RZ ;  /* 0x0000001000047810 */ /* 0x000fc40007ffe0ff */
[----:B------:R-:W-:Y:S02]  /*08b0*/  LEA.HI.X R15, R2, c[0x0][0x1dc], R7, 0x2, P0 ;  /* 0x00007700020f7a11 */ /* 0x000fe400000f1407 */
[-C--:B------:R-:W-:Y:S02]  /*08c0*/  ISETP.GE.AND P1, PT, R4, R59.reuse, PT ;  /* 0x0000003b0400720c */ /* 0x080fe40003f26270 */
[-C--:B------:R-:W-:Y:S01]  /*08d0*/  ISETP.GE.OR P5, PT, R6, R59.reuse, P6 ;  /* 0x0000003b0600720c */ /* 0x080fe200037a6670 */
[----:B------:R1:W-:Y:S01]  /*08e0*/  @!P3 STG.E.128 [R14.64], RZ ;  /* 0x000000ff0e00b986 */ /* 0x0003e2000c101d06 */
[----:B------:R-:W-:Y:S02]  /*08f0*/  ISETP.GE.OR P4, PT, R4, R59, P6 ;  /* 0x0000003b0400720c */ /* 0x000fe40003786670 */
[C---:B------:R-:W-:Y:S01]  /*0900*/  IADD3 R6, R0.reuse, 0x30, RZ ;  /* 0x0000003000067810 */ /* 0x040fe20007ffe0ff */
[----:B------:R1:W-:Y:S01]  /*0910*/  @!P3 STG.E.128 [R14.64+0x100], RZ ;  /* 0x000100ff0e00b986 */ /* 0x0003e2000c101d06 */
[----:B------:R-:W-:-:S02]  /*0920*/  IADD3 R4, R0, 0x38, RZ ;  /* 0x0000003800047810 */ /* 0x000fc40007ffe0ff */
[----:B------:R-:W-:Y:S01]  /*0930*/  IADD3 R3, P0, R3, R0, RZ ;  /* 0x0000000003037210 */ /* 0x000fe20007f1e0ff */
[----:B------:R1:W-:Y:S03]  /*0940*/  @!P3 STG.E.128 [R14.64+0x200], RZ ;  /* 0x000200ff0e00b986 */ /* 0x0003e6000c101d06 */
[----:B------:R-:W-:Y:S01]  /*0950*/  LEA.HI.X.SX32 R2, R0, R5, 0x1, P0 ;  /* 0x0000000500027211 */ /* 0x000fe200000f0eff */
[----:B------:R1:W-:Y:S01]  /*0960*/  @!P3 STG.E.128 [R14.64+0x300], RZ ;  /* 0x000300ff0e00b986 */ /* 0x0003e2000c101d06 */
[-C--:B------:R-:W-:Y:S01]  /*0970*/  ISETP.GE.AND P3, PT, R12, R59.reuse, PT ;  /* 0x0000003b0c00720c */ /* 0x080fe20003f66270 */
[----:B------:R-:W-:Y:S01]  /*0980*/  @!P4 IMAD.MOV.U32 R19, RZ, RZ, -0x800000 ;  /* 0xff800000ff13c424 */ /* 0x000fe200078e00ff */
[C---:B------:R-:W-:Y:S01]  /*0990*/  LEA R16, P0, R3.reuse, c[0x0][0x208], 0x2 ;  /* 0x0000820003107a11 */ /* 0x040fe200078010ff */
[----:B------:R1:W-:Y:S03]  /*09a0*/  @!P2 STG.E.128 [R14.64+0x2000], RZ ;  /* 0x002000ff0e00a986 */ /* 0x0003e6000c101d06 */
[----:B------:R-:W-:Y:S01]  /*09b0*/  LEA.HI.X R17, R3, c[0x0][0x20c], R2, 0x2, P0 ;  /* 0x0000830003117a11 */ /* 0x000fe200000f1402 */
[----:B------:R1:W-:Y:S01]  /*09c0*/  @!P2 STG.E.128 [R14.64+0x2100], RZ ;  /* 0x002100ff0e00a986 */ /* 0x0003e2000c101d06 */
[----:B------:R-:W-:Y:S01]  /*09d0*/  @!P5 IMAD.MOV.U32 R3, RZ, RZ, -0x800000 ;  /* 0xff800000ff03d424 */ /* 0x000fe200078e00ff */
[----:B------:R-:W-:-:S02]  /*09e0*/  ISETP.GE.OR P0, PT, R6, R59, P6 ;  /* 0x0000003b0600720c */ /* 0x000fc40003706670 */
[----:B------:R1:W-:Y:S04]  /*09f0*/  @!P2 STG.E.128 [R14.64+0x2200], RZ ;  /* 0x002200ff0e00a986 */ /* 0x0003e8000c101d06 */
[----:B------:R1:W-:Y:S01]  /*0a00*/  @!P2 STG.E.128 [R14.64+0x2300], RZ ;  /* 0x002300ff0e00a986 */ /* 0x0003e2000c101d06 */
[----:B------:R-:W-:-:S03]  /*0a10*/  ISETP.GE.AND P2, PT, R10, R59, PT ;  /* 0x0000003b0a00720c */ /* 0x000fc60003f46270 */
[----:B------:R1:W-:Y:S03]  /*0a20*/  @!P1 STG.E.128 [R14.64+0x4000], RZ ;  /* 0x004000ff0e009986 */ /* 0x0003e6000c101d06 */
[----:B------:R-:W-:Y:S01]  /*0a30*/  @!P0 IMAD.MOV.U32 R5, RZ, RZ, -0x800000 ;  /* 0xff800000ff058424 */ /* 0x000fe200078e00ff */
        /* <DEDUP_REMOVED lines=46> */
.L_x_3754:
[----:B------:R-:W-:Y:S01]  /*0d20*/  ISETP.NE.U32.AND P1, PT, RZ, c[0x0][0x2c0], PT ;  /* 0x0000b000ff007a0c */ /* 0x000fe20003f25070 */
[--C-:B------:R-:W-:Y:S01]  /*0d30*/  IMAD.MOV.U32 R4, RZ, RZ, R237.reuse ;  /* 0x000000ffff047224 */ /* 0x100fe200078e00ed */
[----:B------:R-:W-:Y:S02]  /*0d40*/  ISETP.NE.U32.AND P0, PT, RZ, c[0x0][0x2b8], PT ;  /* 0x0000ae00ff007a0c */ /* 0x000fe40003f05070 */
[----:B------:R-:W-:Y:S02]  /*0d50*/  ISETP.NE.AND.EX P1, PT, RZ, c[0x0][0x2c4], PT, P1 ;  /* 0x0000b100ff007a0c */ /* 0x000fe40003f25310 */
[----:B------:R-:W-:Y:S02]  /*0d60*/  ISETP.NE.AND.EX P0, PT, RZ, c[0x0][0x2bc], PT, P0 ;  /* 0x0000af00ff007a0c */ /* 0x000fe40003f05300 */
[----:B------:R-:W-:-:S09]  /*0d70*/  SHF.R.S32.HI R9, RZ, 0x1f, R237 ;  /* 0x0000001fff097819 */ /* 0x000fd200000114ed */
[----:B------:R-:W-:Y:S02]  /*0d80*/  @P1 IMAD R0, R9, c[0x0][0x2c8], RZ ;  /* 0x0000b20009001a24 */ /* 0x000fe400078e02ff */
[----:B------:R-:W-:-:S04]  /*0d90*/  @P1 IMAD.WIDE.U32 R6, R237, c[0x0][0x2c8], RZ ;  /* 0x0000b200ed061a25 */ /* 0x000fc800078e00ff */
[C---:B------:R-:W-:Y:S02]  /*0da0*/  @P1 IMAD R0, R237.reuse, c[0x0][0x2cc], R0 ;  /* 0x0000b300ed001a24 */ /* 0x040fe400078e0200 */
[----:B------:R-:W-:Y:S01]  /*0db0*/  @P0 IMAD.WIDE R10, R237, R82, c[0x0][0x2b8] ;  /* 0x0000ae00ed0a0625 */ /* 0x000fe200078e0252 */
[----:B------:R-:W-:-:S03]  /*0dc0*/  CS2R R238, SRZ ;  /* 0x0000000000ee7805 */ /* 0x000fc6000001ff00 */
[----:B------:R-:W-:Y:S01]  /*0dd0*/  @P1 IMAD.IADD R0, R7, 0x1, R0 ;  /* 0x0000000107001824 */ /* 0x000fe200078e0200 */
[----:B------:R1:W5:Y:S01]  /*0de0*/  @P0 LDG.E R4, [R10.64] ;  /* 0x000000060a040981 */ /* 0x000362000c1e1900 */
[C---:B------:R-:W-:Y:S02]  /*0df0*/  @P1 LEA R238, P0, R6.reuse, c[0x0][0x2c0], 0x2 ;  /* 0x0000b00006ee1a11 */ /* 0x040fe400078010ff */
[----:B------:R-:W-:Y:S02]  /*0e00*/  PLOP3.LUT P3, PT, PT, PT, PT, 0x8, 0x0 ;  /* 0x000000000000781c */ /* 0x000fe40003f6e170 */
        /* <DEDUP_REMOVED lines=10> */
[----:B------:R-:W1:Y:S02]  /*0eb0*/  F2I.FTZ.U32.TRUNC.NTZ R11, R10 ;  /* 0x0000000a000b7305 */ /* 0x000e64000021f000 */
[----:B-1----:R-:W-:Y:S02]  /*0ec0*/  IMAD.MOV R5, RZ, RZ, -R11 ;  /* 0x000000ffff057224 */ /* 0x002fe400078e0a0b */
[----:B------:R-:W-:Y:S02]  /*0ed0*/  IMAD.MOV.U32 R10, RZ, RZ, RZ ;  /* 0x000000ffff0a7224 */ /* 0x000fe400078e00ff */
[----:B-----5:R-:W-:Y:S01]  /*0ee0*/  IMAD R4, R5, R2, RZ ;  /* 0x0000000205047224 */ /* 0x020fe200078e02ff */
        /* <DEDUP_REMOVED lines=16> */
[----:B------:R-:W-:-:S05]  /*0ff0*/  IMAD.WIDE R12, R5, 0x4, R238 ;  /* 0x00000004050c7825 */ /* 0x000fca00078e02ee */
[----:B------:R1:W2:Y:S01]  /*1000*/  LDG.E R4, [R12.64] ;  /* 0x000000060c047981 */ /* 0x0002a2000c1e1900 */
[----:B------:R-:W-:-:S04]  /*1010*/  IABS R0, c[0x0][0x1c8] ;  /* 0x0000720000007a13 */ /* 0x000fc80000000000 */
[----:B------:R-:W3:Y:S08]  /*1020*/  I2F.RP R8, R0 ;  /* 0x0000000000087306 */ /* 0x000ef00000209400 */
[----:B---3--:R-:W3:Y:S02]  /*1030*/  MUFU.RCP R10, R8 ;  /* 0x00000008000a7308 */ /* 0x008ee40000001000 */
[----:B---3--:R-:W-:-:S06]  /*1040*/  IADD3 R10, R10, 0xffffffe, RZ ;  /* 0x0ffffffe0a0a7810 */ /* 0x008fcc0007ffe0ff */
[----:B------:R-:W3:Y:S02]  /*1050*/  F2I.FTZ.U32.TRUNC.NTZ R11, R10 ;  /* 0x0000000a000b7305 */ /* 0x000ee4000021f000 */
[----:B---3--:R-:W-:Y:S01]  /*1060*/  IADD3 R2, RZ, -R11, RZ ;  /* 0x8000000bff027210 */ /* 0x008fe20007ffe0ff */
[----:B------:R-:W-:-:S04]  /*1070*/  IMAD.MOV.U32 R10, RZ, RZ, RZ ;  /* 0x000000ffff0a7224 */ /* 0x000fc800078e00ff */
[----:B------:R-:W-:Y:S01]  /*1080*/  IMAD R6, R2, R0, RZ ;  /* 0x0000000002067224 */ /* 0x000fe200078e02ff */
[----:B------:R-:W-:-:S03]  /*1090*/  IABS R2, R142 ;  /* 0x0000008e00027213 */ /* 0x000fc60000000000 */
[----:B------:R-:W-:Y:S01]  /*10a0*/  IMAD.HI.U32 R11, R11, R6, R10 ;  /* 0x000000060b0b7227 */ /* 0x000fe200078e000a */
[----:B------:R-:W-:-:S05]  /*10b0*/  MOV R6, R2 ;  /* 0x0000000200067202 */ /* 0x000fca0000000f00 */
        /* <DEDUP_REMOVED lines=10> */
[----:B-1----:R-:W-:-:S05]  /*1160*/  IMAD R13, R0, c[0x0][0x2d0], R7 ;  /* 0x0000b400000d7a24 */ /* 0x002fca00078e0207 */
[----:B------:R-:W-:-:S03]  /*1170*/  SHF.R.S32.HI R5, RZ, 0x1f, R13 ;  /* 0x0000001fff057819 */ /* 0x000fc6000001140d */
[----:B------:R-:W-:Y:S02]  /*1180*/  @P1 IADD3 R2, R2, 0x1, RZ ;  /* 0x0000000102021810 */ /* 0x000fe40007ffe0ff */
[----:B------:R-:W-:Y:S01]  /*1190*/  ISETP.NE.AND P1, PT, RZ, c[0x0][0x1c8], PT ;  /* 0x00007200ff007a0c */ /* 0x000fe20003f25270 */
[----:B------:R-:W-:Y:S01]  /*11a0*/  IMAD R6, R5, c[0x0][0x198], RZ ;  /* 0x0000660005067a24 */ /* 0x000fe200078e02ff */
[----:B------:R-:W-:-:S03]  /*11b0*/  @!P0 IADD3 R2, -R2, RZ, RZ ;  /* 0x000000ff02028210 */ /* 0x000fc60007ffe1ff */
[----:B------:R-:W-:-:S08]  /*11c0*/  IMAD R6, R13, c[0x0][0x19c], R6 ;  /* 0x000067000d067a24 */ /* 0x000fd000078e0206 */
[----:B------:R-:W-:Y:S02]  /*11d0*/  @!P1 LOP3.LUT R2, RZ, c[0x0][0x1c8], RZ, 0x33, !PT ;  /* 0x00007200ff029a12 */ /* 0x000fe400078e33ff */
[----:B--2---:R-:W-:Y:S01]  /*11e0*/  SHF.R.S32.HI R15, RZ, 0x1f, R4 ;  /* 0x0000001fff0f7819 */ /* 0x004fe20000011404 */
[----:B------:R-:W-:-:S04]  /*11f0*/  IMAD.WIDE.U32 R16, R4, c[0x0][0x180], RZ ;  /* 0x0000600004107a25 */ /* 0x000fc800078e00ff */
[C---:B------:R-:W-:Y:S02]  /*1200*/  IMAD R11, R15.reuse, c[0x0][0x180], RZ ;  /* 0x000060000f0b7a24 */ /* 0x040fe400078e02ff */
[----:B------:R-:W-:Y:S02]  /*1210*/  IMAD R15, R15, c[0x0][0x188], RZ ;  /* 0x000062000f0f7a24 */ /* 0x000fe400078e02ff */
[C---:B------:R-:W-:Y:S02]  /*1220*/  IMAD R0, R4.reuse, c[0x0][0x184], R11 ;  /* 0x0000610004007a24 */ /* 0x040fe400078e020b */
[----:B------:R-:W-:-:S04]  /*1230*/  IMAD.WIDE.U32 R18, R4, c[0x0][0x188], RZ ;  /* 0x0000620004127a25 */ /* 0x000fc800078e00ff */
[----:B------:R-:W-:Y:S01]  /*1240*/  IMAD.IADD R17, R17, 0x1, R0 ;  /* 0x0000000111117824 */ /* 0x000fe200078e0200 */
[----:B------:R-:W-:Y:S01]  /*1250*/  SHF.R.S32.HI R0, RZ, 0x1f, R2 ;  /* 0x0000001fff007819 */ /* 0x000fe20000011402 */
[----:B------:R-:W-:Y:S02]  /*1260*/  IMAD R15, R4, c[0x0][0x18c], R15 ;  /* 0x00006300040f7a24 */ /* 0x000fe400078e020f */
[----:B------:R-:W-:-:S04]  /*1270*/  IMAD.WIDE.U32 R10, R13, c[0x0][0x198], R16 ;  /* 0x000066000d0a7a25 */ /* 0x000fc800078e0010 */
[----:B------:R-:W-:Y:S01]  /*1280*/  IMAD.MOV.U32 R16, RZ, RZ, R10 ;  /* 0x000000ffff107224 */ /* 0x000fe200078e000a */
[----:B------:R-:W-:Y:S01]  /*1290*/  IADD3 R17, R11, R6, RZ ;  /* 0x000000060b117210 */ /* 0x000fe20007ffe0ff */
[----:B------:R-:W-:Y:S01]  /*12a0*/  IMAD R11, R0, c[0x0][0x1b0], RZ ;  /* 0x00006c00000b7a24 */ /* 0x000fe200078e02ff */
[----:B------:R-:W-:Y:S01]  /*12b0*/  MOV R6, R18 ;  /* 0x0000001200067202 */ /* 0x000fe20000000f00 */
[----:B------:R-:W-:Y:S02]  /*12c0*/  IMAD.IADD R15, R19, 0x1, R15 ;  /* 0x00000001130f7824 */ /* 0x000fe400078e020f */
[C---:B------:R-:W-:Y:S02]  /*12d0*/  IMAD R11, R2.reuse, c[0x0][0x1b4], R11 ;  /* 0x00006d00020b7a24 */ /* 0x040fe400078e020b */
[----:B------:R-:W-:-:S05]  /*12e0*/  IMAD.WIDE.U32 R138, R2, c[0x0][0x1b0], R16 ;  /* 0x00006c00028a7a25 */ /* 0x000fca00078e0010 */
[----:B------:R-:W-:Y:S01]  /*12f0*/  IADD3 R11, R139, R11, RZ ;  /* 0x0000000b8b0b7210 */ /* 0x000fe20007ffe0ff */
[----:B------:R-:W-:Y:S05]  /*1300*/  BRA `(.L_x_3756) ;  /* 0x0000045000007947 */ /* 0x000fea0003800000 */
.L_x_3755:
[----:B-1----:R-:W-:-:S13]  /*1310*/  ISETP.NE.AND P4, PT, R15, -0x1, PT ;  /* 0xffffffff0f00780c */ /* 0x002fda0003f85270 */
        /* <DEDUP_REMOVED lines=15> */
.L_x_3757:
[----:B------:R-:W-:Y:S01]  /*1410*/  IABS R5, c[0x0][0x1c8] ;  /* 0x0000720000057a13 */ /* 0x000fe20000000000 */
[----:B------:R-:W-:Y:S01]  /*1420*/  IMAD.MOV.U32 R6, RZ, RZ, RZ ;  /* 0x000000ffff067224 */ /* 0x000fe200078e00ff */
[----:B------:R-:W-:Y:S02]  /*1430*/  @P4 IADD3 R15, R8, R15, RZ ;  /* 0x0000000f080f4210 */ /* 0x000fe40007ffe0ff */
[----:B------:R-:W1:Y:S08]  /*1440*/  I2F.RP R13, R5 ;  /* 0x00000005000d7306 */ /* 0x000e700000209400 */
[----:B-1----:R-:W1:Y:S02]  /*1450*/  MUFU.RCP R12, R13 ;  /* 0x0000000d000c7308 */ /* 0x002e640000001000 */
[----:B-1----:R-:W-:-:S06]  /*1460*/  IADD3 R12, R12, 0xffffffe, RZ ;  /* 0x0ffffffe0c0c7810 */ /* 0x002fcc0007ffe0ff */
[----:B------:R-:W1:Y:S02]  /*1470*/  F2I.FTZ.U32.TRUNC.NTZ R7, R12 ;  /* 0x0000000c00077305 */ /* 0x000e64000021f000 */
[----:B-1----:R-:W-:Y:S02]  /*1480*/  IMAD.MOV R0, RZ, RZ, -R7 ;  /* 0x000000ffff007224 */ /* 0x002fe400078e0a07 */
[----:B------:R-:W-:-:S04]  /*1490*/  @P4 IMAD.WIDE.U32 R12, R15, c[0x0][0x1a0], RZ ;  /* 0x000068000f0c4a25 */ /* 0x000fc800078e00ff */
[----:B------:R-:W-:Y:S01]  /*14a0*/  IMAD R2, R0, R5, RZ ;  /* 0x0000000500027224 */ /* 0x000fe200078e02ff */
[----:B------:R-:W-:Y:S01]  /*14b0*/  IABS R0, R142 ;  /* 0x0000008e00007213 */ /* 0x000fe20000000000 */
[----:B------:R-:W-:Y:S02]  /*14c0*/  @P4 IMAD R15, R15, c[0x0][0x1a4], R13 ;  /* 0x000069000f0f4a24 */ /* 0x000fe400078e020d */
[----:B------:R-:W-:Y:S01]  /*14d0*/  IMAD.HI.U32 R7, R7, R2, R6 ;  /* 0x0000000207077227 */ /* 0x000fe200078e0006 */
[----:B------:R-:W-:-:S05]  /*14e0*/  MOV R6, R0 ;  /* 0x0000000000067202 */ /* 0x000fca0000000f00 */
[----:B------:R-:W-:Y:S01]  /*14f0*/  IMAD.HI.U32 R2, R7, R6, RZ ;  /* 0x0000000607027227 */ /* 0x000fe200078e00ff */
[----:B------:R-:W-:-:S03]  /*1500*/  LEA R7, R166, 0xffffffc0, 0x6 ;  /* 0xffffffc0a6077811 */ /* 0x000fc600078e30ff */
[----:B------:R-:W-:Y:S02]  /*1510*/  IMAD.MOV R0, RZ, RZ, -R2 ;  /* 0x000000ffff007224 */ /* 0x000fe400078e0a02 */
[----:B------:R-:W-:-:S04]  /*1520*/  IMAD.WIDE.U32 R10, R7, c[0x0][0x198], R10 ;  /* 0x00006600070a7a25 */ /* 0x000fc800078e000a */
[----:B------:R-:W-:Y:S01]  /*1530*/  IMAD R0, R5, R0, R6 ;  /* 0x0000000005007224 */ /* 0x000fe200078e0206 */
[----:B------:R-:W-:Y:S01]  /*1540*/  MOV R138, R10 ;  /* 0x0000000a008a7202 */ /* 0x000fe20000000f00 */
        /* <DEDUP_REMOVED lines=33> */
.L_x_3756:
[----:B------:R1:W5:Y:S01]  /*1760*/  @P5 LDG.E R98, [R144.64] ;  /* 0x0000000690625981 */ /* 0x000362000c1e1900 */
[----:B------:R-:W-:Y:S01]  /*1770*/  ISETP.NE.AND P0, PT, R3, -0x1, PT ;  /* 0xffffffff0300780c */ /* 0x000fe20003f05270 */
[----:B------:R-:W-:Y:S01]  /*1780*/  IMAD.MOV.U32 R17, RZ, RZ, 0x2 ;  /* 0x00000002ff117424 */ /* 0x000fe200078e00ff */
[----:B-----5:R-:W-:Y:S01]  /*1790*/  SHF.R.S32.HI R4, RZ, 0x1f, R57 ;  /* 0x0000001fff047819 */ /* 0x020fe20000011439 */
[----:B------:R-:W-:Y:S01]  /*17a0*/  IMAD.MOV.U32 R132, RZ, RZ, c[0x0][0x230] ;  /* 0x00008c00ff847624 */ /* 0x000fe200078e00ff */
[----:B------:R-:W-:Y:S01]  /*17b0*/  MOV R18, RZ ;  /* 0x000000ff00127202 */ /* 0x000fe20000000f00 */
[----:B------:R-:W-:Y:S01]  /*17c0*/  IMAD.MOV.U32 R19, RZ, RZ, c[0x0][0x230] ;  /* 0x00008c00ff137624 */ /* 0x000fe200078e00ff */
[CC--:B------:R-:W-:Y:S01]  /*17d0*/  LEA.HI R140, R4.reuse, R57.reuse, RZ, 0x3 ;  /* 0x00000039048c7211 */ /* 0x0c0fe200078f18ff */
[----:B------:R-:W-:Y:S01]  /*17e0*/  IMAD.MOV.U32 R149, RZ, RZ, c[0x0][0x198] ;  /* 0x00006600ff957624 */ /* 0x000fe200078e00ff */
[----:B------:R-:W-:Y:S01]  /*17f0*/  LEA.HI R61, R4, R57, RZ, 0x4 ;  /* 0x00000039043d7211 */ /* 0x000fe200078f20ff */
[----:B------:R-:W-:Y:S01]  /*1800*/  IMAD.HI.U32 R132, R17, R132, R18 ;  /* 0x0000008411847227 */ /* 0x000fe200078e0012 */
[----:B------:R-:W-:-:S02]  /*1810*/  LOP3.LUT R60, R140, 0xfffffff8, RZ, 0xc0, !PT ;  /* 0xfffffff88c3c7812 */ /* 0x000fc400078ec0ff */
[----:B------:R-:W-:Y:S01]  /*1820*/  SHF.R.S32.HI R140, RZ, 0x3, R140 ;  /* 0x00000003ff8c7819 */ /* 0x000fe2000001148c */
[----:B------:R-:W-:Y:S01]  /*1830*/  @P0 IMAD.WIDE.U32 R16, R3, c[0x0][0x190], RZ ;  /* 0x0000640003100a25 */ /* 0x000fe200078e00ff */
[----:B------:R-:W-:Y:S02]  /*1840*/  SHF.R.S32.HI R135, RZ, 0x1, R132 ;  /* 0x00000001ff877819 */ /* 0x000fe40000011484 */
[----:B------:R-:W-:Y:S01]  /*1850*/  SHF.R.S32.HI R141, RZ, 0x1f, R140 ;  /* 0x0000001fff8d7819 */ /* 0x000fe2000001148c */
[----:B------:R-:W-:Y:S01]  /*1860*/  @!P0 IMAD R8, R9, c[0x0][0x178], RZ ;  /* 0x00005e0009088a24 */ /* 0x000fe200078e02ff */
[----:B------:R-:W-:Y:S01]  /*1870*/  SHF.L.U32 R23, R140, 0x6, RZ ;  /* 0x000000068c177819 */ /* 0x000fe200000006ff */
[----:B------:R-:W-:Y:S01]  /*1880*/  IMAD.IADD R60, R57, 0x1, -R60 ;  /* 0x00000001393c7824 */ /* 0x000fe200078e0a3c */
[----:B------:R-:W-:Y:S01]  /*1890*/  LOP3.LUT R134, R61, 0xfffffff0, RZ, 0xc0, !PT ;  /* 0xfffffff03d867812 */ /* 0x000fe200078ec0ff */
[----:B------:R-:W-:Y:S01]  /*18a0*/  @P0 IMAD R17, R3, c[0x0][0x194], R17 ;  /* 0x0000650003110a24 */ /* 0x000fe200078e0211 */
[----:B------:R-:W-:Y:S01]  /*18b0*/  LOP3.LUT R23, R23, 0x1c0, RZ, 0xc0, !PT ;  /* 0x000001c017177812 */ /* 0x000fe200078ec0ff */
[----:B------:R-:W-:Y:S01]  /*18c0*/  @!P0 IMAD.WIDE.U32 R18, R237, c[0x0][0x178], RZ ;  /* 0x00005e00ed128a25 */ /* 0x000fe200078e00ff */
[----:B------:R-:W-:-:S02]  /*18d0*/  SHF.L.U32 R24, R60, 0x3, RZ ;  /* 0x000000033c187819 */ /* 0x000fc400000006ff */
[----:B------:R-:W-:Y:S01]  /*18e0*/  SHF.L.U32 R130, R60, 0x2, RZ ;  /* 0x000000023c827819 */ /* 0x000fe200000006ff */
[----:B------:R-:W-:Y:S01]  /*18f0*/  @!P0 IMAD R3, R237, c[0x0][0x17c], R8 ;  /* 0x00005f00ed038a24 */ /* 0x000fe200078e0208 */
[----:B------:R-:W-:Y:S01]  /*1900*/  SHF.R.S32.HI R25, RZ, 0x1f, R24 ;  /* 0x0000001fff197819 */ /* 0x000fe20000011418 */
[----:B------:R-:W-:Y:S01]  /*1910*/  @!P0 IMAD.MOV.U32 R16, RZ, RZ, R18 ;  /* 0x000000ffff108224 */ /* 0x000fe200078e0012 */
[----:B------:R-:W-:Y:S01]  /*1920*/  SHF.R.U32.HI R8, RZ, 0x3, R23 ;  /* 0x00000003ff087819 */ /* 0x000fe20000011617 */
[----:B------:R-:W-:Y:S01]  /*1930*/  @!P0 IMAD.IADD R17, R19, 0x1, R3 ;  /* 0x0000000113118824 */ /* 0x000fe200078e0203 */
[C---:B------:R-:W-:Y:S01]  /*1940*/  IADD3 R14, P0, R24.reuse, R6, RZ ;  /* 0x00000006180e7210 */ /* 0x040fe20007f1e0ff */
[----:B------:R-:W-:Y:S01]  /*1950*/  IMAD.WIDE R20, R21, 0x40, R140 ;  /* 0x0000004015147825 */ /* 0x000fe200078e028c */
[----:B------:R-:W-:Y:S02]  /*1960*/  IADD3 R16, P1, R24, R16, RZ ;  /* 0x0000001018107210 */ /* 0x000fe40007f3e0ff */
[----:B------:R-:W-:Y:S01]  /*1970*/  LOP3.LUT R19, R23, 0x38, R24, 0xf8, !PT ;  /* 0x0000003817137812 */ /* 0x000fe200078ef818 */
[----:B------:R-:W-:Y:S01]  /*1980*/  IMAD.X R15, R25, 0x1, R15, P0 ;  /* 0x00000001190f7824 */ /* 0x000fe200000e060f */
[----:B------:R-:W-:Y:S01]  /*1990*/  IADD3 R168, P0, R140, R13, RZ ;  /* 0x0000000d8ca87210 */ /* 0x000fe20007f1e0ff */
[----:B------:R-:W-:Y:S01]  /*19a0*/  IMAD R3, R0, c[0x0][0x1b8], RZ ;  /* 0x00006e0000037a24 */ /* 0x000fe200078e02ff */
[-C--:B------:R-:W-:Y:S01]  /*19b0*/  LEA.HI R6, R4, R57.reuse, RZ, 0x6 ;  /* 0x0000003904067211 */ /* 0x080fe200078f30ff */
[----:B------:R-:W-:Y:S01]  /*19c0*/  IMAD R13, R21, c[0x0][0x190], RZ ;  /* 0x00006400150d7a24 */ /* 0x000fe200078e02ff */
[----:B------:R-:W-:Y:S01]  /*19d0*/  LOP3.LUT R8, R19, R8, RZ, 0x3c, !PT ;  /* 0x0000000813087212 */ /* 0x000fe200078e3cff */
[----:B------:R-:W-:Y:S01]  /*19e0*/  IMAD.X R5, R141, 0x1, R5, P0 ;  /* 0x000000018d057824 */ /* 0x000fe200000e0605 */
[----:B------:R-:W-:Y:S01]  /*19f0*/  IADD3 R138, P0, R24, R138, RZ ;  /* 0x0000008a188a7210 */ /* 0x000fe20007f1e0ff */
[----:B------:R-:W-:Y:S01]  /*1a00*/  IMAD R3, R2, c[0x0][0x1bc], R3 ;  /* 0x00006f0002037a24 */ /* 0x000fe200078e0203 */
[----:B------:R-:W-:Y:S01]  /*1a10*/  LEA.HI R58, R4, R57, RZ, 0x5 ;  /* 0x00000039043a7211 */ /* 0x000fe200078f28ff */
[----:B------:R-:W-:Y:S01]  /*1a20*/  IMAD R5, R5, c[0x0][0x1a0], RZ ;  /* 0x0000680005057a24 */ /* 0x000fe200078e02ff */
[C---:B------:R-:W-:Y:S01]  /*1a30*/  SHF.L.U64.HI R55, R149.reuse, R82, c[0x0][0x19c] ;  /* 0x0000670095377619 */ /* 0x040fe20000010252 */
[----:B------:R-:W-:Y:S01]  /*1a40*/  IMAD.WIDE.U32 R14, R2, c[0x0][0x1b8], R14 ;  /* 0x00006e00020e7a25 */ /* 0x000fe200078e000e */
[----:B------:R-:W-:-:S02]  /*1a50*/  SHF.L.U32 R54, R149, 0x4, RZ ;  /* 0x0000000495367819 */ /* 0x000fc400000006ff */
[----:B------:R-:W-:Y:S01]  /*1a60*/  SHF.R.S32.HI R58, RZ, 0x5, R58 ;  /* 0x00000005ff3a7819 */ /* 0x000fe2000001143a */
[----:B------:R-:W-:Y:S01]  /*1a70*/  IMAD R165, R168, c[0x0][0x1a4], R5 ;  /* 0x00006900a8a57a24 */ /* 0x000fe200078e0205 */
[----:B------:R-:W-:Y:S01]  /*1a80*/  SHF.R.S32.HI R5, RZ, 0x1f, R64 ;  /* 0x0000001fff057819 */ /* 0x000fe20000011440 */
[----:B------:R-:W-:Y:S01]  /*1a90*/  IMAD.X R17, R25, 0x1, R17, P1 ;  /* 0x0000000119117824 */ /* 0x000fe200008e0611 */
[----:B------:R-:W-:Y:S01]  /*1aa0*/  SHF.R.S32.HI R61, RZ, 0x4, R61 ;  /* 0x00000004ff3d7819 */ /* 0x000fe2000001143d */
[C---:B------:R-:W-:Y:S01]  /*1ab0*/  IMAD R13, R20.reuse, c[0x0][0x194], R13 ;  /* 0x00006500140d7a24 */ /* 0x040fe200078e020d */
[----:B------:R-:W-:Y:S01]  /*1ac0*/  LEA.HI R62, R5, R64, RZ, 0x6 ;  /* 0x00000040053e7211 */ /* 0x000fe200078f30ff */
[----:B------:R-:W-:Y:S01]  /*1ad0*/  IMAD.IADD R15, R15, 0x1, R3 ;  /* 0x000000010f0f7824 */ /* 0x000fe200078e0203 */
[----:B------:R-:W-:Y:S01]  /*1ae0*/  SHF.R.S32.HI R3, RZ, 0x1f, R142 ;  /* 0x0000001fff037819 */ /* 0x000fe2000001148e */
[----:B------:R-:W-:Y:S01]  /*1af0*/  IMAD.X R139, R25, 0x1, R11, P0 ;  /* 0x00000001198b7824 */ /* 0x000fe200000e060b */
[----:B------:R-:W-:Y:S01]  /*1b00*/  SHF.R.S32.HI R62, RZ, 0x6, R62 ;  /* 0x00000006ff3e7819 */ /* 0x000fe2000001143e */
[----:B------:R-:W-:Y:S01]  /*1b10*/  IMAD.WIDE.U32 R20, R20, c[0x0][0x190], R16 ;  /* 0x0000640014147a25 */ /* 0x000fe200078e0010 */
[----:B------:R-:W-:-:S02]  /*1b20*/  SHF.L.U32 R17, R6, 0x3, RZ ;  /* 0x0000000306117819 */ /* 0x000fc400000006ff */
[----:B------:R-:W-:Y:S01]  /*1b30*/  IMNMX R62, R235, R62, !PT ;  /* 0x0000003eeb3e7217 */ /* 0x000fe20007800200 */
[----:B------:R-:W-:Y:S01]  /*1b40*/  IMAD R3, R3, c[0x0][0x1a8], RZ ;  /* 0x00006a0003037a24 */ /* 0x000fe200078e02ff */
[----:B------:R-:W-:Y:S01]  /*1b50*/  IADD3 R21, R21, R13, RZ ;  /* 0x0000000d15157210 */ /* 0x000fe20007ffe0ff */
[----:B------:R-:W-:Y:S01]  /*1b60*/  IMAD R5, R141, c[0x0][0x198], RZ ;  /* 0x000066008d057a24 */ /* 0x000fe200078e02ff */
[----:B------:R-:W-:Y:S01]  /*1b70*/  ISETP.GT.AND P0, PT, R166, R62, PT ;  /* 0x0000003ea600720c */ /* 0x000fe20003f04270 */
[----:B------:R-:W-:Y:S01]  /*1b80*/  IMAD R131, R140, R135, R130 ;  /* 0x000000878c837224 */ /* 0x000fe200078e0282 */
[----:B------:R-:W-:Y:S01]  /*1b90*/  LOP3.LUT R136, R8, 0xfffffe00, R17, 0xf8, !PT ;  /* 0xfffffe0008887812 */ /* 0x000fe200078ef811 */
[C---:B------:R-:W-:Y:S02]  /*1ba0*/  IMAD R137, R142.reuse, c[0x0][0x1ac], R3 ;  /* 0x00006b008e897a24 */ /* 0x040fe400078e0203 */
[----:B------:R-:W-:Y:S01]  /*1bb0*/  IMAD.WIDE.U32 R142, R142, c[0x0][0x1a8], R20 ;  /* 0x00006a008e8e7a25 */ /* 0x000fe200078e0014 */
[----:B------:R-:W-:-:S02]  /*1bc0*/  IADD3 R130, R130, R131, RZ ;  /* 0x0000008382827210 */ /* 0x000fc40007ffe0ff */
[----:B------:R-:W-:Y:S01]  /*1bd0*/  SHF.R.S32.HI R115, RZ, 0x1f, R131 ;  /* 0x0000001fff737819 */ /* 0x000fe20000011483 */
[----:B------:R-:W-:Y:S01]  /*1be0*/  IMAD.MOV.U32 R3, RZ, RZ, c[0x0][0x1a0] ;  /* 0x00006800ff037624 */ /* 0x000fe200078e00ff */
[----:B------:R-:W-:Y:S01]  /*1bf0*/  SHF.R.S32.HI R114, RZ, 0x1f, R130 ;  /* 0x0000001fff727819 */ /* 0x000fe20000011482 */
[C---:B------:R-:W-:Y:S01]  /*1c00*/  IMAD R5, R140.reuse, c[0x0][0x19c], R5 ;  /* 0x000067008c057a24 */ /* 0x040fe200078e0205 */
[----:B------:R-:W-:Y:S01]  /*1c10*/  IADD3 R137, R143, R137, RZ ;  /* 0x000000898f897210 */ /* 0x000fe20007ffe0ff */
[----:B------:R-:W-:Y:S01]  /*1c20*/  IMAD.WIDE.U32 R138, R140, c[0x0][0x198], R138 ;  /* 0x000066008c8a7a25 */ /* 0x000fe200078e008a */
[----:B------:R-:W-:-:S03]  /*1c30*/  SHF.L.U64.HI R100, R3, R82, c[0x0][0x1a4] ;  /* 0x0000690003647619 */ /* 0x000fc60000010252 */
[----:B------:R-:W-:Y:S01]  /*1c40*/  IMAD.WIDE.U32 R168, R168, c[0x0][0x1a0], R14 ;  /* 0x00006800a8a87a25 */ /* 0x000fe200078e000e */
[----:B------:R-:W-:-:S03]  /*1c50*/  IADD3 R48, R139, R5, RZ ;  /* 0x000000058b307210 */ /* 0x000fc60007ffe0ff */
[----:B------:R-:W-:Y:S02]  /*1c60*/  IMAD.SHL.U32 R101, R3, 0x10, RZ ;  /* 0x0000001003657824 */ /* 0x000fe400078e00ff */
[----:B------:R-:W-:Y:S02]  /*1c70*/  IMAD.IADD R134, R57, 0x1, -R134 ;  /* 0x0000000139867824 */ /* 0x000fe400078e0a86 */
[----:B------:R-:W-:Y:S02]  /*1c80*/  IMAD.SHL.U32 R133, R135, 0x10, RZ ;  /* 0x0000001087857824 */ /* 0x000fe400078e00ff */
[----:B------:R-:W-:Y:S02]  /*1c90*/  IMAD.IADD R165, R169, 0x1, R165 ;  /* 0x00000001a9a57824 */ /* 0x000fe400078e02a5 */
[----:B------:R-:W-:Y:S01]  /*1ca0*/  @!P5 IMAD.MOV.U32 R98, RZ, RZ, RZ ;  /* 0x000000ffff62d224 */ /* 0x000fe200078e00ff */
[----:B------:R-:W-:Y:S05]  /*1cb0*/  @!P0 BRA `(.L_x_3758) ;  /* 0x0000adc000008947 */ /* 0x000fea0003800000 */
[----:B-1----:R-:W-:Y:S01]  /*1cc0*/  SHF.R.S32.HI R5, RZ, 0x1f, R7 ;  /* 0x0000001fff057819 */ /* 0x002fe20000011407 */
[----:B------:R-:W-:Y:S01]  /*1cd0*/  IMAD R4, R9, c[0x0][0x280], RZ ;  /* 0x0000a00009047a24 */ /* 0x000fe200078e02ff */
[----:B------:R-:W-:Y:S01]  /*1ce0*/  SHF.R.S32.HI R8, RZ, 0x1f, R64 ;  /* 0x0000001fff087819 */ /* 0x000fe20000011440 */
[----:B------:R-:W-:Y:S01]  /*1cf0*/  IMAD.WIDE.U32 R10, R237, c[0x0][0x280], R24 ;  /* 0x0000a000ed0a7a25 */ /* 0x000fe200078e0018 */
[----:B------:R-:W-:Y:S01]  /*1d00*/  IADD3 R6, P1, P0, R7, R140, -R64 ;  /* 0x0000008c07067210 */ /* 0x000fe2000783e840 */
[----:B------:R-:W-:Y:S01]  /*1d10*/  UMOV UR9, 0x20 ;  /* 0x0000002000097882 */ /* 0x000fe20000000000 */
[----:B------:R-:W-:Y:S01]  /*1d20*/  IADD3 R124, R133, 0x40, RZ ;  /* 0x00000040857c7810 */ /* 0x000fe20007ffe0ff */
[----:B------:R-:W-:Y:S01]  /*1d30*/  IMAD R4, R237, c[0x0][0x284], R4 ;  /* 0x0000a100ed047a24 */ /* 0x000fe200078e0204 */
[----:B------:R-:W-:Y:S01]  /*1d40*/  IADD3.X R5, R5, R141, ~R8, P1, P0 ;  /* 0x0000008d05057210 */ /* 0x000fe20000fe0c08 */
[----:B------:R-:W-:Y:S01]  /*1d50*/  IMAD R8, R9, c[0x0][0x278], RZ ;  /* 0x00009e0009087a24 */ /* 0x000fe200078e02ff */
[----:B------:R-:W-:Y:S01]  /*1d60*/  ULDC.64 UR4, c[0x0][0x1a0] ;  /* 0x0000680000047ab9 */ /* 0x000fe20000000a00 */
[----:B------:R-:W-:Y:S01]  /*1d70*/  IMAD.IADD R11, R11, 0x1, R4 ;  /* 0x000000010b0b7824 */ /* 0x000fe200078e0204 */
[----:B------:R-:W-:Y:S01]  /*1d80*/  UIMAD UR10, UR9, UR5, URZ ;  /* 0x00000005090a72a4 */ /* 0x000fe2000f8e023f */
[----:B------:R-:W-:Y:S01]  /*1d90*/  IMAD R9, R5, c[0x0][0x290], RZ ;  /* 0x0000a40005097a24 */ /* 0x000fe200078e02ff */
[----:B------:R-:W-:Y:S01]  /*1da0*/  IADD3 R123, R133, 0x80, RZ ;  /* 0x00000080857b7810 */ /* 0x000fe20007ffe0ff */
[----:B------:R-:W-:Y:S01]  /*1db0*/  IMAD.WIDE.U32 R12, R237, c[0x0][0x278], R24 ;  /* 0x00009e00ed0c7a25 */ /* 0x000fe200078e0018 */
[----:B------:R-:W-:Y:S01]  /*1dc0*/  IADD3 R121, R133, 0xc0, RZ ;  /* 0x000000c085797810 */ /* 0x000fe20007ffe0ff */
[----:B------:R-:W-:Y:S01]  /*1dd0*/  UMOV UR8, 0x60 ;  /* 0x0000006000087882 */ /* 0x000fe20000000000 */
[----:B------:R-:W-:Y:S01]  /*1de0*/  IADD3 R129, R140, 0x10, RZ ;  /* 0x000000108c817810 */ /* 0x000fe20007ffe0ff */
[----:B------:R-:W-:Y:S01]  /*1df0*/  IMAD R8, R237, c[0x0][0x27c], R8 ;  /* 0x00009f00ed087a24 */ /* 0x000fe200078e0208 */
[----:B------:R-:W-:Y:S01]  /*1e00*/  UIMAD UR11, UR8, UR5, URZ ;  /* 0x00000005080b72a4 */ /* 0x000fe2000f8e023f */
[C---:B------:R-:W-:Y:S01]  /*1e10*/  IMAD R9, R6.reuse, c[0x0][0x294], R9 ;  /* 0x0000a50006097a24 */ /* 0x040fe200078e0209 */
[----:B------:R-:W-:Y:S01]  /*1e20*/  UIMAD.WIDE.U32 UR12, UR8, UR4, URZ ;  /* 0x00000004080c72a5 */ /* 0x000fe2000f8e003f */
[----:B------:R-:W-:Y:S01]  /*1e30*/  IMAD.WIDE.U32 R10, R6, c[0x0][0x290], R10 ;  /* 0x0000a400060a7a25 */ /* 0x000fe200078e000a */
[----:B------:R-:W-:Y:S01]  /*1e40*/  ULDC UR5, c[0x0][0x294] ;  /* 0x0000a50000057ab9 */ /* 0x000fe20000000800 */
[C---:B------:R-:W-:Y:S01]  /*1e50*/  IADD3 R128, R140.reuse, 0x20, RZ ;  /* 0x000000208c807810 */ /* 0x040fe20007ffe0ff */
[----:B------:R-:W-:Y:S01]  /*1e60*/  UIMAD UR5, UR8, UR5, URZ ;  /* 0x00000005080572a4 */ /* 0x000fe2000f8e023f */
[----:B------:R-:W-:Y:S01]  /*1e70*/  IMAD.IADD R13, R13, 0x1, R8 ;  /* 0x000000010d0d7824 */ /* 0x000fe200078e0208 */
[----:B------:R-:W-:Y:S01]  /*1e80*/  IADD3 R126, R140, 0x30, RZ ;  /* 0x000000308c7e7810 */ /* 0x000fe20007ffe0ff */
[----:B------:R-:W-:Y:S01]  /*1e90*/  IMAD R5, R5, c[0x0][0x288], RZ ;  /* 0x0000a20005057a24 */ /* 0x000fe200078e02ff */
[C---:B------:R-:W-:Y:S01]  /*1ea0*/  IADD3 R20, R24.reuse, 0x40, RZ ;  /* 0x0000004018147810 */ /* 0x040fe20007ffe0ff */
[----:B------:R-:W-:Y:S01]  /*1eb0*/  IMAD.IADD R9, R11, 0x1, R9 ;  /* 0x000000010b097824 */ /* 0x000fe200078e0209 */
[----:B------:R-:W-:Y:S01]  /*1ec0*/  IADD3 R19, R24, 0x80, RZ ;  /* 0x0000008018137810 */ /* 0x000fe20007ffe0ff */
[----:B------:R-:W-:Y:S01]  /*1ed0*/  IMAD.MOV.U32 R8, RZ, RZ, R10 ;  /* 0x000000ffff087224 */ /* 0x000fe200078e000a */
[----:B------:R-:W-:Y:S01]  /*1ee0*/  SHF.R.S32.HI R113, RZ, 0x1f, R133 ;  /* 0x0000001fff717819 */ /* 0x000fe20000011485 */
[----:B------:R-:W-:Y:S01]  /*1ef0*/  IMAD R93, R0, c[0x0][0x2a0], RZ ;  /* 0x0000a800005d7a24 */ /* 0x000fe200078e02ff */
[----:B------:R-:W-:Y:S01]  /*1f00*/  IADD3 R18, R24, 0xc0, RZ ;  /* 0x000000c018127810 */ /* 0x000fe20007ffe0ff */
[C---:B------:R-:W-:Y:S01]  /*1f10*/  IMAD R4, R6.reuse, c[0x0][0x28c], R5 ;  /* 0x0000a30006047a24 */ /* 0x040fe200078e0205 */
[----:B------:R-:W-:Y:S01]  /*1f20*/  SHF.R.S32.HI R111, RZ, 0x1f, R124 ;  /* 0x0000001fff6f7819 */ /* 0x000fe2000001147c */
[----:B------:R-:W-:Y:S01]  /*1f30*/  IMAD.WIDE.U32 R12, R6, c[0x0][0x288], R12 ;  /* 0x0000a200060c7a25 */ /* 0x000fe200078e000c */
[----:B------:R-:W-:Y:S01]  /*1f40*/  SHF.R.S32.HI R109, RZ, 0x1f, R123 ;  /* 0x0000001fff6d7819 */ /* 0x000fe2000001147b */
[----:B------:R-:W-:Y:S01]  /*1f50*/  ULDC UR4, c[0x0][0x230] ;  /* 0x00008c0000047ab9 */ /* 0x000fe20000000800 */
[----:B------:R-:W-:Y:S01]  /*1f60*/  SHF.R.S32.HI R107, RZ, 0x1f, R121 ;  /* 0x0000001fff6b7819 */ /* 0x000fe20000011479 */
[C---:B------:R-:W-:Y:S01]  /*1f70*/  IMAD R93, R2.reuse, c[0x0][0x2a4], R93 ;  /* 0x0000a900025d7a24 */ /* 0x040fe200078e025d */
[----:B------:R-:W-:Y:S01]  /*1f80*/  UIADD3 UR11, UR13, UR11, URZ ;  /* 0x0000000b0d0b7290 */ /* 0x000fe2000fffe03f */
[----:B------:R-:W-:Y:S01]  /*1f90*/  IMAD.WIDE.U32 R8, R2, c[0x0][0x2a0], R8 ;  /* 0x0000a80002087a25 */ /* 0x000fe200078e0008 */
[----:B------:R-:W-:-:S03]  /*1fa0*/  ULDC.U8 UR8, c[0x0][0x313] ;  /* 0x0000c4c000087ab9 */ /* 0x000fc60000000000 */
[----:B------:R-:W-:Y:S01]  /*1fb0*/  IMAD.IADD R5, R13, 0x1, R4 ;  /* 0x000000010d057824 */ /* 0x000fe200078e0204 */
[----:B------:R-:W-:Y:S01]  /*1fc0*/  LEA R92, P1, R8, c[0x0][0x270], 0x1 ;  /* 0x00009c00085c7a11 */ /* 0x000fe200078208ff */
[----:B------:R-:W-:Y:S02]  /*1fd0*/  IMAD R95, R0, c[0x0][0x298], RZ ;  /* 0x0000a600005f7a24 */ /* 0x000fe400078e02ff */
[----:B------:R-:W-:Y:S02]  /*1fe0*/  IMAD.MOV.U32 R4, RZ, RZ, R12 ;  /* 0x000000ffff047224 */ /* 0x000fe400078e000c */
[----:B------:R-:W-:Y:S02]  /*1ff0*/  IMAD.IADD R93, R9, 0x1, R93 ;  /* 0x00000001095d7824 */ /* 0x000fe400078e025d */
[----:B------:R-:W-:Y:S02]  /*2000*/  IMAD.IADD R98, R98, 0x1, R7 ;  /* 0x0000000162627824 */ /* 0x000fe400078e0207 */
[----:B------:R-:W-:Y:S01]  /*2010*/  IMAD.WIDE.U32 R6, R3, 0x20, RZ ;  /* 0x0000002003067825 */ /* 0x000fe200078e00ff */
[----:B------:R-:W-:-:S02]  /*2020*/  LEA.HI.X R93, R8, c[0x0][0x274], R93, 0x1, P1 ;  /* 0x00009d00085d7a11 */ /* 0x000fc400008f0c5d */
[----:B------:R-:W-:Y:S01]  /*2030*/  LEA R150, P1, R138, c[0x0][0x168], 0x1 ;  /* 0x00005a008a967a11 */ /* 0x000fe200078208ff */
[C---:B------:R-:W-:Y:S01]  /*2040*/  IMAD R95, R2.reuse, c[0x0][0x29c], R95 ;  /* 0x0000a700025f7a24 */ /* 0x040fe200078e025f */
[----:B------:R-:W-:Y:S01]  /*2050*/  IADD3 R86, R7, UR10, RZ ;  /* 0x0000000a07567c10 */ /* 0x000fe2000fffe0ff */
[----:B------:R-:W-:Y:S01]  /*2060*/  IMAD.WIDE.U32 R2, R2, c[0x0][0x298], R4 ;  /* 0x0000a60002027a25 */ /* 0x000fe200078e0004 */
[----:B------:R-:W-:Y:S01]  /*2070*/  LEA.HI.X R151, R138, c[0x0][0x16c], R48, 0x1, P1 ;  /* 0x00005b008a977a11 */ /* 0x000fe200008f0c30 */
[----:B------:R-:W-:Y:S01]  /*2080*/  ULDC UR10, c[0x0][0x19c] ;  /* 0x00006700000a7ab9 */ /* 0x000fe20000000800 */
[----:B------:R-:W-:Y:S01]  /*2090*/  SHF.L.U64.HI R86, R6, 0x1, R86 ;  /* 0x0000000106567819 */ /* 0x000fe20000010256 */
[----:B------:R-:W-:Y:S01]  /*20a0*/  IMAD R98, R135, R98, RZ ;  /* 0x0000006287627224 */ /* 0x000fe200078e02ff */
[----:B------:R-:W-:Y:S01]  /*20b0*/  LEA R94, P0, R2, c[0x0][0x268], 0x1 ;  /* 0x00009a00025e7a11 */ /* 0x000fe200078008ff */
[----:B------:R-:W-:Y:S01]  /*20c0*/  IMAD.IADD R95, R3, 0x1, R95 ;  /* 0x00000001035f7824 */ /* 0x000fe200078e025f */
[----:B------:R-:W-:Y:S01]  /*20d0*/  UIMAD UR10, UR9, UR10, URZ ;  /* 0x0000000a090a72a4 */ /* 0x000fe2000f8e023f */
[----:B------:R-:W-:Y:S01]  /*20e0*/  IMAD.MOV.U32 R68, RZ, RZ, c[0x0][0x288] ;  /* 0x0000a200ff447624 */ /* 0x000fe200078e00ff */
[----:B------:R-:W-:Y:S01]  /*20f0*/  SHF.R.S32.HI R99, RZ, 0x1f, R98 ;  /* 0x0000001fff637819 */ /* 0x000fe20000011462 */
[----:B------:R-:W-:Y:S01]  /*2100*/  IMAD.MOV.U32 R146, RZ, RZ, c[0x0][0x290] ;  /* 0x0000a400ff927624 */ /* 0x000fe200078e00ff */
[-C--:B------:R-:W-:Y:S01]  /*2110*/  IADD3 R50, P2, R131, R98.reuse, RZ ;  /* 0x0000006283327210 */ /* 0x080fe20007f5e0ff */
[----:B------:R-:W-:Y:S01]  /*2120*/  IMAD.SHL.U32 R66, R68, 0x10, RZ ;  /* 0x0000001044427824 */ /* 0x000fe200078e00ff */
[----:B------:R-:W-:Y:S01]  /*2130*/  IADD3 R98, P1, R130, R98, RZ ;  /* 0x0000006282627210 */ /* 0x000fe20007f3e0ff */
[----:B------:R-:W-:Y:S01]  /*2140*/  IMAD.MOV.U32 R67, RZ, RZ, 0x5 ;  /* 0x00000005ff437424 */ /* 0x000fe200078e00ff */
[----:B------:R-:W-:Y:S01]  /*2150*/  LEA.HI.X R95, R2, c[0x0][0x26c], R95, 0x1, P0 ;  /* 0x00009b00025f7a11 */ /* 0x000fe200000f0c5f */
[--C-:B------:R-:W-:Y:S01]  /*2160*/  IMAD.X R3, R115, 0x1, R99.reuse, P2 ;  /* 0x0000000173037824 */ /* 0x100fe200010e0663 */
[----:B------:R-:W-:Y:S01]  /*2170*/  LEA R90, P0, R168, c[0x0][0x170], 0x1 ;  /* 0x00005c00a85a7a11 */ /* 0x000fe200078008ff */
[----:B------:R-:W-:Y:S01]  /*2180*/  IMAD.X R99, R114, 0x1, R99, P1 ;  /* 0x0000000172637824 */ /* 0x000fe200008e0663 */
[----:B------:R-:W-:Y:S01]  /*2190*/  SHF.L.U64.HI R65, R68, R82, c[0x0][0x28c] ;  /* 0x0000a30044417619 */ /* 0x000fe20000010252 */
[C---:B------:R-:W-:Y:S01]  /*21a0*/  IMAD.IADD R122, R133.reuse, 0x1, R124 ;  /* 0x00000001857a7824 */ /* 0x040fe200078e027c */
        /* <DEDUP_REMOVED lines=10> */
[C---:B------:R-:W-:Y:S01]  /*2250*/  IADD3 R73, P1, R75.reuse, 0x80, RZ ;  /* 0x000000804b497810 */ /* 0x040fe20007f3e0ff */
[--C-:B------:R-:W-:Y:S01]  /*2260*/  IMAD.X R70, RZ, RZ, R74.reuse, P2 ;  /* 0x000000ffff467224 */ /* 0x100fe200010e064a */
[----:B------:R-:W-:Y:S01]  /*2270*/  IADD3 R96, P4, R98, c[0x0][0x2b0], RZ ;  /* 0x0000ac0062607a10 */ /* 0x000fe20007f9e0ff */
[C---:B------:R-:W-:Y:S01]  /*2280*/  IMAD.SHL.U32 R85, R146.reuse, 0x20, RZ ;  /* 0x0000002092557824 */ /* 0x040fe200078e00ff */
[----:B------:R-:W-:Y:S01]  /*2290*/  IADD3 R75, P0, R75, 0xc0, RZ ;  /* 0x000000c04b4b7810 */ /* 0x000fe20007f1e0ff */
[----:B------:R-:W-:Y:S01]  /*22a0*/  IMAD.SHL.U32 R83, R146, 0x10, RZ ;  /* 0x0000001092537824 */ /* 0x000fe200078e00ff */
[----:B------:R-:W-:Y:S01]  /*22b0*/  IADD3 R98, P2, R98, c[0x0][0x2a8], RZ ;  /* 0x0000aa0062627a10 */ /* 0x000fe20007f5e0ff */
[----:B------:R-:W-:Y:S01]  /*22c0*/  IMAD.X R72, RZ, RZ, R74, P1 ;  /* 0x000000ffff487224 */ /* 0x000fe200008e064a */
[----:B------:R-:W-:Y:S01]  /*22d0*/  IADD3.X R97, R99, c[0x0][0x2b4], RZ, P4, !PT ;  /* 0x0000ad0063617a10 */ /* 0x000fe200027fe4ff */
[----:B------:R-:W-:Y:S01]  /*22e0*/  IMAD.WIDE.U32 R148, R149, 0x20, RZ ;  /* 0x0000002095947825 */ /* 0x000fe200078e00ff */
[----:B------:R-:W-:-:S02]  /*22f0*/  SHF.L.U64.HI R82, R146, R82, c[0x0][0x294] ;  /* 0x0000a50092527619 */ /* 0x000fc40000010252 */
[-C--:B------:R-:W-:Y:S01]  /*2300*/  SHF.L.U64.HI R84, R146, R67.reuse, c[0x0][0x294] ;  /* 0x0000a50092547619 */ /* 0x080fe20000010243 */
[----:B------:R-:W-:Y:S01]  /*2310*/  IMAD.SHL.U32 R127, R135, 0x20, RZ ;  /* 0x00000020877f7824 */ /* 0x000fe200078e00ff */
[----:B------:R-:W-:Y:S01]  /*2320*/  IADD3.X R99, R99, c[0x0][0x2ac], RZ, P2, !PT ;  /* 0x0000ab0063637a10 */ /* 0x000fe200017fe4ff */
[----:B------:R-:W-:Y:S01]  /*2330*/  IMAD R125, R135, 0x30, RZ ;  /* 0x00000030877d7824 */ /* 0x000fe200078e02ff */
[----:B------:R-:W-:Y:S01]  /*2340*/  IADD3 R26, P1, R50, c[0x0][0x2b0], RZ ;  /* 0x0000ac00321a7a10 */ /* 0x000fe20007f3e0ff */
[----:B------:R-:W-:Y:S01]  /*2350*/  IMAD.WIDE.U32 R146, R146, 0x60, RZ ;  /* 0x0000006092927825 */ /* 0x000fe200078e00ff */
[-C--:B------:R-:W-:Y:S02]  /*2360*/  IADD3 R77, P5, R71, R66.reuse, RZ ;  /* 0x00000042474d7210 */ /* 0x080fe40007fbe0ff */
[-C--:B------:R-:W-:Y:S01]  /*2370*/  IADD3 R79, P4, R73, R66.reuse, RZ ;  /* 0x00000042494f7210 */ /* 0x080fe20007f9e0ff */
[----:B------:R-:W-:Y:S01]  /*2380*/  IMAD.IADD R119, R133, 0x1, R122 ;  /* 0x0000000185777824 */ /* 0x000fe200078e027a */
[----:B------:R-:W-:Y:S01]  /*2390*/  IADD3 R81, P2, R75, R66, RZ ;  /* 0x000000424b517210 */ /* 0x000fe20007f5e0ff */
[C---:B------:R-:W-:Y:S01]  /*23a0*/  IMAD.IADD R117, R133.reuse, 0x1, R120 ;  /* 0x0000000185757824 */ /* 0x040fe200078e0278 */
[----:B------:R-:W-:Y:S01]  /*23b0*/  SHF.L.U64.HI R67, R68, R67, c[0x0][0x28c] ;  /* 0x0000a30044437619 */ /* 0x000fe20000010243 */
[----:B------:R-:W-:Y:S01]  /*23c0*/  IMAD.IADD R116, R133, 0x1, R118 ;  /* 0x0000000185747824 */ /* 0x000fe200078e0276 */
[----:B------:R-:W-:Y:S01]  /*23d0*/  SHF.L.U64.HI R84, R85, 0x1, R84 ;  /* 0x0000000155547819 */ /* 0x000fe20000010254 */
[----:B------:R-:W-:Y:S01]  /*23e0*/  IMAD.X R74, RZ, RZ, R74, P0 ;  /* 0x000000ffff4a7224 */ /* 0x000fe200000e064a */
[----:B------:R-:W-:Y:S01]  /*23f0*/  IADD3 R50, P0, R50, c[0x0][0x2a8], RZ ;  /* 0x0000aa0032327a10 */ /* 0x000fe20007f1e0ff */
[----:B------:R-:W-:Y:S01]  /*2400*/  IMAD.MOV.U32 R63, RZ, RZ, c[0x0][0x290] ;  /* 0x0000a400ff3f7624 */ /* 0x000fe200078e00ff */
[----:B------:R-:W-:Y:S01]  /*2410*/  SHF.L.U64.HI R82, R83, 0x1, R82 ;  /* 0x0000000153527819 */ /* 0x000fe20000010252 */
[----:B------:R-:W-:Y:S01]  /*2420*/  IMAD.SHL.U32 R87, R6, 0x2, RZ ;  /* 0x0000000206577824 */ /* 0x000fe200078e00ff */
[----:B------:R-:W-:Y:S01]  /*2430*/  SHF.R.S32.HI R112, RZ, 0x1f, R127 ;  /* 0x0000001fff707819 */ /* 0x000fe2000001147f */
[----:B------:R-:W-:Y:S01]  /*2440*/  IMAD.MOV.U32 R17, RZ, RZ, R166 ;  /* 0x000000ffff117224 */ /* 0x000fe200078e00a6 */
[----:B------:R-:W-:Y:S01]  /*2450*/  SHF.R.S32.HI R110, RZ, 0x1f, R125 ;  /* 0x0000001fff6e7819 */ /* 0x000fe2000001147d */
[----:B------:R-:W-:Y:S01]  /*2460*/  IMAD.SHL.U32 R68, R68, 0x20, RZ ;  /* 0x0000002044447824 */ /* 0x000fe200078e00ff */
[----:B------:R-:W-:Y:S01]  /*2470*/  IADD3 R69, R149, UR10, RZ ;  /* 0x0000000a95457c10 */ /* 0x000fe2000fffe0ff */
[----:B------:R-:W-:Y:S01]  /*2480*/  IMAD.SHL.U32 R85, R85, 0x2, RZ ;  /* 0x0000000255557824 */ /* 0x000fe200078e00ff */
[----:B------:R-:W-:Y:S01]  /*2490*/  SHF.R.S32.HI R108, RZ, 0x1f, R122 ;  /* 0x0000001fff6c7819 */ /* 0x000fe2000001147a */
[----:B------:R-:W-:Y:S01]  /*24a0*/  IMAD.SHL.U32 R83, R83, 0x2, RZ ;  /* 0x0000000253537824 */ /* 0x000fe200078e00ff */
[----:B------:R-:W-:Y:S01]  /*24b0*/  SHF.R.S32.HI R106, RZ, 0x1f, R120 ;  /* 0x0000001fff6a7819 */ /* 0x000fe20000011478 */
[--C-:B------:R-:W-:Y:S01]  /*24c0*/  IMAD.X R76, R70, 0x1, R65.reuse, P5 ;  /* 0x00000001464c7824 */ /* 0x100fe200028e0641 */
[----:B------:R-:W-:Y:S01]  /*24d0*/  SHF.R.S32.HI R104, RZ, 0x1f, R118 ;  /* 0x0000001fff687819 */ /* 0x000fe20000011476 */
[--C-:B------:R-:W-:Y:S01]  /*24e0*/  IMAD.X R78, R72, 0x1, R65.reuse, P4 ;  /* 0x00000001484e7824 */ /* 0x100fe200020e0641 */
[----:B------:R-:W-:Y:S01]  /*24f0*/  IADD3 R88, R147, UR5, RZ ;  /* 0x0000000593587c10 */ /* 0x000fe2000fffe0ff */
[----:B------:R-:W-:Y:S01]  /*2500*/  IMAD.X R80, R74, 0x1, R65, P2 ;  /* 0x000000014a507824 */ /* 0x000fe200010e0641 */
[----:B------:R-:W-:Y:S01]  /*2510*/  SHF.R.S32.HI R105, RZ, 0x1f, R119 ;  /* 0x0000001fff697819 */ /* 0x000fe20000011477 */
[----:B------:R-:W-:Y:S01]  /*2520*/  IMAD.U32 R63, R63, -0x40, RZ ;  /* 0xffffffc03f3f7824 */ /* 0x000fe200078e00ff */
[----:B------:R-:W-:-:S02]  /*2530*/  SHF.R.S32.HI R103, RZ, 0x1f, R117 ;  /* 0x0000001fff677819 */ /* 0x000fc40000011475 */
[----:B------:R-:W-:Y:S02]  /*2540*/  SHF.R.S32.HI R102, RZ, 0x1f, R116 ;  /* 0x0000001fff667819 */ /* 0x000fe40000011474 */
[C---:B------:R-:W-:Y:S02]  /*2550*/  IADD3.X R27, R0.reuse, c[0x0][0x2b4], RZ, P1, !PT ;  /* 0x0000ad00001b7a10 */ /* 0x040fe40000ffe4ff */
[----:B------:R-:W-:Y:S02]  /*2560*/  IADD3.X R51, R0, c[0x0][0x2ac], RZ, P0, !PT ;  /* 0x0000ab0000337a10 */ /* 0x000fe400007fe4ff */
.L_x_3812:
[----:B------:R-:W-:Y:S05]  /*2570*/  IMAD.SHL.U32 R22, R17, 0x40, RZ ;  /* 0x0000004011167824 */ /* 0x000fea00078e00ff */
[----:B------:R-:W-:Y:S05]  /*2580*/  IADD3 R21, R22, -0x40, RZ ;  /* 0xffffffc016157810 */ /* 0x000fea0007ffe0ff */
[--C-:B------:R-:W-:Y:S02]  /*2590*/  IMAD.IADD R155, R56, 0x1, -R21.reuse ;  /* 0x00000001389b7824 */ /* 0x100fe400078e0a15 */
[----:B------:R-:W-:Y:S03]  /*25a0*/  IMAD.IADD R153, R64, 0x1, -R21 ;  /* 0x0000000140997824 */ /* 0x000fe600078e0a15 */
[CC--:B------:R-:W-:Y:S02]  /*25b0*/  ISETP.GE.AND P4, PT, R140.reuse, R155.reuse, PT ;  /* 0x0000009b8c00720c */ /* 0x0c0fe40003f86270 */
[C---:B------:R-:W-:Y:S02]  /*25c0*/  ISETP.GE.AND P2, PT, R129.reuse, R155, PT ;  /* 0x0000009b8100720c */ /* 0x040fe40003f46270 */
[-C--:B------:R-:W-:Y:S02]  /*25d0*/  ISETP.GE.AND P4, PT, R140, R153.reuse, !P4 ;  /* 0x000000998c00720c */ /* 0x080fe40006786270 */
[----:B------:R-:W-:Y:S02]  /*25e0*/  ISETP.GE.AND P2, PT, R129, R153, !P2 ;  /* 0x000000998100720c */ /* 0x000fe40005746270 */
[C---:B------:R-:W-:Y:S04]  /*25f0*/  ISETP.GE.AND P1, PT, R128.reuse, R155, PT ;  /* 0x0000009b8000720c */ /* 0x040fe80003f26270 */
[----:B------:R-:W-:Y:S05]  /*2600*/  ISETP.GE.AND P1, PT, R128, R153, !P1 ;  /* 0x000000998000720c */ /* 0x000fea0004f26270 */
[----:B------:R-:W2:Y:S01]  /*2610*/  @P4 LDG.E.128 R12, [R92.64] ;  /* 0x000000065c0c4981 */ /* 0x000ea2000c1e1d00 */
[----:B------:R-:W-:Y:S01]  /*2620*/  @P4 IMAD.MOV.U32 R91, RZ, RZ, R89 ;  /* 0x000000ffff5b4224 */ /* 0x000fe200078e0059 */
[C---:B------:R-:W-:Y:S05]  /*2630*/  @P2 IADD3 R2, P0, R92.reuse, R83, RZ ;  /* 0x000000535c022210 */ /* 0x040fea0007f1e0ff */
[----:B------:R-:W-:Y:S01]  /*2640*/  @P2 IMAD.X R3, R93, 0x1, R82, P0 ;  /* 0x000000015d032824 */ /* 0x000fe200000e0652 */
        /* <DEDUP_REMOVED lines=248> */
.L_x_3762:
[----:B------:R-:W-:Y:S05]  /*35d0*/  BSYNC B0 ;  /* 0x0000000000007941 */ /* 0x000fea0003800000 */
.L_x_3761:
[----:B------:R-:W-:Y:S01]  /*35e0*/  BSSY B0, `(.L_x_3763) ;  /* 0x00000d0000007945 */ /* 0x000fe20003800000 */
[----:B------:R-:W-:-:S05]  /*35f0*/  @!P2 BRA `(.L_x_3764) ;  /* 0x00000ce00000a947 */ /* 0x000fca0003800000 */
[----:B------:R-:W-:Y:S02]  /*3600*/  LEA R158, P1, R66, R94, 0x1 ;  /* 0x0000005e429e7211 */ /* 0x000fe400078208ff */
[----:B------:R-:W-:Y:S02]  /*3610*/  ISETP.GE.AND P0, PT, R24, UR4, PT ;  /* 0x0000000418007c0c */ /* 0x000fe4000bf06270 */
[C---:B------:R-:W-:Y:S02]  /*3620*/  SHF.L.U32 R157, R133.reuse, 0x1, RZ ;  /* 0x00000001859d7819 */ /* 0x040fe400000006ff */
        /* <DEDUP_REMOVED lines=43> */
[----:B------:R-:W-:Y:S02]  /*38e0*/  @!P0 FFMA.FTZ R3, R42, R45, R3 ;  /* 0x0000002d2a038223 */ /* 0x000fe40000010003 */
        /* <DEDUP_REMOVED lines=159> */
.L_x_3764:
[----:B------:R-:W-:Y:S05]  /*42e0*/  BSYNC B0 ;  /* 0x0000000000007941 */ /* 0x000fea0003800000 */
.L_x_3763:
[C---:B------:R-:W-:Y:S01]  /*42f0*/  ISETP.GE.AND P0, PT, R128.reuse, R155, PT ;  /* 0x0000009b8000720c */ /* 0x040fe20003f06270 */
[----:B------:R-:W-:Y:S03]  /*4300*/  BSSY B0, `(.L_x_3765) ;  /* 0x00000d8000007945 */ /* 0x000fe60003800000 */
[----:B------:R-:W-:Y:S11]  /*4310*/  ISETP.GE.AND P0, PT, R128, R153, !P0 ;  /* 0x000000998000720c */ /* 0x000ff60004706270 */
[----:B------:R-:W-:Y:S02]  /*4320*/  @!UPT UIADD3 URZ, URZ, URZ, URZ ;  /* 0x0000003f3f3ff290 */ /* 0x000fe4000fffe03f */
[----:B------:R-:W-:-:S05]  /*4330*/  @!P0 BRA `(.L_x_3766) ;  /* 0x00000d4000008947 */ /* 0x000fca0003800000 */
[----:B------:R-:W-:Y:S02]  /*4340*/  LEA R158, P1, R68, R94, 0x1 ;  /* 0x0000005e449e7211 */ /* 0x000fe400078208ff */
[----:B------:R-:W-:Y:S02]  /*4350*/  ISETP.GE.AND P0, PT, R24, UR4, PT ;  /* 0x0000000418007c0c */ /* 0x000fe4000bf06270 */
[C---:B-1----:R-:W-:Y:S02]  /*4360*/  SHF.L.U32 R157, R127.reuse, 0x1, RZ ;  /* 0x000000017f9d7819 */ /* 0x042fe400000006ff */
[----:B------:R-:W-:Y:S02]  /*4370*/  LEA.HI.X R159, R68, R95, R67, 0x1, P1 ;  /* 0x0000005f449f7211 */ /* 0x000fe400008f0c43 */
[-C--:B----4-:R-:W-:Y:S02]  /*4380*/  IADD3 R30, P1, R26, R157.reuse, RZ ;  /* 0x0000009d1a1e7210 */ /* 0x090fe40007f3e0ff */
[----:B------:R-:W-:Y:S01]  /*4390*/  SHF.L.U64.HI R91, R127, 0x1, R112 ;  /* 0x000000017f5b7819 */ /* 0x000fe20000010270 */
[----:B------:R-:W2:Y:S01]  /*43a0*/  LDG.E.128 R32, [R158.64] ;  /* 0x000000069e207981 */ /* 0x000ea2000c1e1d00 */
[----:B------:R-:W-:Y:S02]  /*43b0*/  IADD3 R52, P2, R50, R157, RZ ;  /* 0x0000009d32347210 */ /* 0x000fe40007f5e0ff */
[-C--:B------:R-:W-:Y:S02]  /*43c0*/  IADD3.X R31, R27, R91.reuse, RZ, P1, !PT ;  /* 0x0000005b1b1f7210 */ /* 0x080fe40000ffe4ff */
[----:B------:R-:W-:Y:S02]  /*43d0*/  IADD3.X R53, R51, R91, RZ, P2, !PT ;  /* 0x0000005b33357210 */ /* 0x000fe400017fe4ff */
[----:B------:R-:W-:Y:S01]  /*43e0*/  LEA R156, P4, R148, R150, 0x1 ;  /* 0x00000096949c7211 */ /* 0x000fe200078808ff */
[----:B------:R-:W3:Y:S01]  /*43f0*/  @!P0 LDG.E.64 R28, [R30.64] ;  /* 0x000000061e1c8981 */ /* 0x000ee2000c1e1b00 */
[C---:B------:R-:W-:Y:S02]  /*4400*/  LEA R160, P2, R71.reuse, R94, 0x1 ;  /* 0x0000005e47a07211 */ /* 0x040fe400078408ff */
        /* <DEDUP_REMOVED lines=33> */
[----:B------:R-:W-:Y:S01]  /*4620*/  @!P0 FMUL.FTZ R154, R43, R29 ;  /* 0x0000001d2b9a8220 */ /* 0x000fe20000410000 */
[----:B------:R-:W-:Y:S01]  /*4630*/  @!P0 MOV R32, R91 ;  /* 0x0000005b00208202 */ /* 0x000fe20000000f00 */
[----:B------:R-:W-:Y:S02]  /*4640*/  @!P0 FMUL.FTZ R4, R28, R29 ;  /* 0x0000001d1c048220 */ /* 0x000fe40000410000 */
        /* <DEDUP_REMOVED lines=163> */
.L_x_3766:
[----:B------:R-:W-:Y:S05]  /*5080*/  BSYNC B0 ;  /* 0x0000000000007941 */ /* 0x000fea0003800000 */
.L_x_3765:
        /* <DEDUP_REMOVED lines=20> */
[----:B-1----:R-:W-:Y:S01]  /*51d0*/  IMAD R47, R45, c[0x0][0x19c], RZ ;  /* 0x000067002d2f7a24 */ /* 0x002fe200078e02ff */
[----:B------:R-:W-:Y:S01]  /*51e0*/  LEA R46, P2, R77, R94, 0x1 ;  /* 0x0000005e4d2e7211 */ /* 0x000fe200078408ff */
        /* <DEDUP_REMOVED lines=198> */
.L_x_3768:
[----:B------:R-:W-:Y:S05]  /*5e50*/  BSYNC B0 ;  /* 0x0000000000007941 */ /* 0x000fea0003800000 */
.L_x_3767:
        /* <DEDUP_REMOVED lines=8> */
.L_x_3760:
        /* <DEDUP_REMOVED lines=89> */
.L_x_3773:
[----:B------:R-:W-:Y:S05]  /*6470*/  BSYNC B0 ;  /* 0x0000000000007941 */ /* 0x000fea0003800000 */
.L_x_3772:
        /* <DEDUP_REMOVED lines=89> */
.L_x_3775:
[----:B------:R-:W-:Y:S05]  /*6a10*/  BSYNC B0 ;  /* 0x0000000000007941 */ /* 0x000fea0003800000 */
.L_x_3774:
        /* <DEDUP_REMOVED lines=89> */
.L_x_3777:
[----:B------:R-:W-:Y:S05]  /*6fb0*/  BSYNC B0 ;  /* 0x0000000000007941 */ /* 0x000fea0003800000 */
.L_x_3776:
        /* <DEDUP_REMOVED lines=89> */
.L_x_3779:
[----:B------:R-:W-:Y:S05]  /*7550*/  BSYNC B0 ;  /* 0x0000000000007941 */ /* 0x000fea0003800000 */
.L_x_3778:
[----:B-----5:R1:W-:Y:S02]  /*7560*/  STG.E.128 [R150.64+0x180], R36 ;  /* 0x0001802496007986 */ /* 0x0203e4000c101d06 */
.L_x_3771:
[----:B------:R-:W-:Y:S05]  /*7570*/  BSYNC B1 ;  /* 0x0000000000017941 */ /* 0x000fea0003800000 */
.L_x_3770:
        /* <DEDUP_REMOVED lines=98> */
.L_x_3783:
[----:B------:R-:W-:Y:S05]  /*7ba0*/  BSYNC B0 ;  /* 0x0000000000007941 */ /* 0x000fea0003800000 */
.L_x_3782:
        /* <DEDUP_REMOVED lines=100> */
.L_x_3785:
[----:B------:R-:W-:Y:S05]  /*81f0*/  BSYNC B0 ;  /* 0x0000000000007941 */ /* 0x000fea0003800000 */
.L_x_3784:
        /* <DEDUP_REMOVED lines=97> */
.L_x_3787:
[----:B------:R-:W-:Y:S05]  /*8810*/  BSYNC B0 ;  /* 0x0000000000007941 */ /* 0x000fea0003800000 */
.L_x_3786:
        /* <DEDUP_REMOVED lines=98> */
.L_x_3789:
[----:B------:R-:W-:Y:S05]  /*8e40*/  BSYNC B0 ;  /* 0x0000000000007941 */ /* 0x000fea0003800000 */
.L_x_3788:
[----:B-----5:R1:W-:Y:S02]  /*8e50*/  STG.E.128 [R40.64+0x180], R4 ;  /* 0x0001800428007986 */ /* 0x0203e4000c101d06 */
.L_x_3781:
[----:B------:R-:W-:Y:S05]  /*8e60*/  BSYNC B1 ;  /* 0x0000000000017941 */ /* 0x000fea0003800000 */
.L_x_3780:
        /* <DEDUP_REMOVED lines=101> */
.L_x_3793:
[----:B------:R-:W-:Y:S05]  /*94c0*/  BSYNC B0 ;  /* 0x0000000000007941 */ /* 0x000fea0003800000 */
.L_x_3792:
[C---:B------:R-:W-:Y:S01]  /*94d0*/  LEA R40, P1, R148.reuse, R150, 0x1 ;  /* 0x0000009694287211 */ /* 0x040fe200078208ff */
[----:B------:R-:W-:Y:S01]  /*94e0*/  BSSY B0, `(.L_x_3794) ;  /* 0x0000063000007945 */ /* 0x000fe20003800000 */
[C---:B-1----:R-:W-:Y:S02]  /*94f0*/  LEA R2, P0, R71.reuse, R94, 0x1 ;  /* 0x0000005e47027211 */ /* 0x042fe400078008ff */
        /* <DEDUP_REMOVED lines=97> */
.L_x_3795:
[----:B------:R-:W-:Y:S05]  /*9b10*/  BSYNC B0 ;  /* 0x0000000000007941 */ /* 0x000fea0003800000 */
.L_x_3794:
        /* <DEDUP_REMOVED lines=97> */
.L_x_3797:
[----:B------:R-:W-:Y:S05]  /*a130*/  BSYNC B0 ;  /* 0x0000000000007941 */ /* 0x000fea0003800000 */
.L_x_3796:
        /* <DEDUP_REMOVED lines=98> */
.L_x_3799:
[----:B------:R-:W-:Y:S05]  /*a760*/  BSYNC B0 ;  /* 0x0000000000007941 */ /* 0x000fea0003800000 */
.L_x_3798:
[----:B-----5:R4:W-:Y:S02]  /*a770*/  STG.E.128 [R40.64+0x180], R4 ;  /* 0x0001800428007986 */ /* 0x0209e4000c101d06 */
.L_x_3791:
[----:B------:R-:W-:Y:S05]  /*a780*/  BSYNC B1 ;  /* 0x0000000000017941 */ /* 0x000fea0003800000 */
.L_x_3790:
        /* <DEDUP_REMOVED lines=103> */
.L_x_3803:
[----:B------:R-:W-:Y:S05]  /*ae00*/  BSYNC B0 ;  /* 0x0000000000007941 */ /* 0x000fea0003800000 */
.L_x_3802:
[----:B-1----:R-:W-:Y:S01]  /*ae10*/  IMAD R3, R41, c[0x0][0x19c], RZ ;  /* 0x0000670029037a24 */ /* 0x002fe200078e02ff */
[----:B------:R-:W-:Y:S01]  /*ae20*/  LEA R12, P0, R77, R94, 0x1 ;  /* 0x0000005e4d0c7211 */ /* 0x000fe200078008ff */
        /* <DEDUP_REMOVED lines=99> */
.L_x_3805:
[----:B------:R-:W-:Y:S05]  /*b460*/  BSYNC B0 ;  /* 0x0000000000007941 */ /* 0x000fea0003800000 */
.L_x_3804:
        /* <DEDUP_REMOVED lines=97> */
.L_x_3807:
[----:B------:R-:W-:Y:S05]  /*ba80*/  BSYNC B0 ;  /* 0x0000000000007941 */ /* 0x000fea0003800000 */
.L_x_3806:
        /* <DEDUP_REMOVED lines=98> */
.L_x_3809:
[----:B------:R-:W-:Y:S05]  /*c0b0*/  BSYNC B0 ;  /* 0x0000000000007941 */ /* 0x000fea0003800000 */
.L_x_3808:
[----:B-----5:R4:W-:Y:S02]  /*c0c0*/  STG.E.128 [R40.64+0x180], R4 ;  /* 0x0001800428007986 */ /* 0x0209e4000c101d06 */
.L_x_3801:
[----:B------:R-:W-:Y:S05]  /*c0d0*/  BSYNC B1 ;  /* 0x0000000000017941 */ /* 0x000fea0003800000 */
.L_x_3800:
        /* <DEDUP_REMOVED lines=8> */
.L_x_3759:
        /* <DEDUP_REMOVED lines=53> */
.L_x_3769:
        /* <DEDUP_REMOVED lines=80> */
.L_x_3810:
        /* <DEDUP_REMOVED lines=9> */
.L_x_3811:
[----:B------:R-:W-:Y:S04]  /*ca40*/  IADD3 R17, R17, -0x1, RZ ;  /* 0xffffffff11117810 */ /* 0x000fe80007ffe0ff */
[----:B------:R-:W-:Y:S11]  /*ca50*/  ISETP.GT.AND P0, PT, R17, R62, PT ;  /* 0x0000003e1100720c */ /* 0x000ff60003f04270 */
[----:B------:R-:W-:Y:S02]  /*ca60*/  @!UPT UIADD3 URZ, URZ, URZ, URZ ;  /* 0x0000003f3f3ff290 */ /* 0x000fe4000fffe03f */
[----:B------:R-:W-:-:S05]  /*ca70*/  @P0 BRA `(.L_x_3812) ;  /* 0xffff5af000000947 */ /* 0x000fca000383ffff */
.L_x_3758:
        /* <DEDUP_REMOVED lines=94> */
.L_x_3819:
[----:B------:R-:W-:Y:S05]  /*d060*/  BSYNC B0 ;  /* 0x0000000000007941 */ /* 0x000fea0003800000 */
.L_x_3818:
        /* <DEDUP_REMOVED lines=47> */
.L_x_3821:
[----:B------:R-:W-:Y:S05]  /*d360*/  BSYNC B0 ;  /* 0x0000000000007941 */ /* 0x000fea0003800000 */
.L_x_3820:
        /* <DEDUP_REMOVED lines=45> */
.L_x_3823:
[----:B------:R-:W-:Y:S05]  /*d640*/  BSYNC B0 ;  /* 0x0000000000007941 */ /* 0x000fea0003800000 */
.L_x_3822:
        /* <DEDUP_REMOVED lines=44> */
.L_x_3825:
[----:B------:R-:W-:Y:S05]  /*d910*/  BSYNC B0 ;  /* 0x0000000000007941 */ /* 0x000fea0003800000 */
.L_x_3824:
[----:B------:R3:W-:Y:S02]  /*d920*/  STS.128 [R240+0x6000], R28 ;  /* 0x0060001cf0007388 */ /* 0x0007e40000000c00 */
.L_x_3817:
[----:B------:R-:W-:Y:S05]  /*d930*/  BSYNC B1 ;  /* 0x0000000000017941 */ /* 0x000fea0003800000 */
.L_x_3816:
        /* <DEDUP_REMOVED lines=56> */
.L_x_3829:
[----:B------:R-:W-:Y:S05]  /*dcc0*/  BSYNC B0 ;  /* 0x0000000000007941 */ /* 0x000fea0003800000 */
.L_x_3828:
        /* <DEDUP_REMOVED lines=45> */
.L_x_3831:
[----:B------:R-:W-:Y:S05]  /*dfa0*/  BSYNC B0 ;  /* 0x0000000000007941 */ /* 0x000fea0003800000 */
.L_x_3830:
        /* <DEDUP_REMOVED lines=45> */
.L_x_3833:
[----:B------:R-:W-:Y:S05]  /*e280*/  BSYNC B0 ;  /* 0x0000000000007941 */ /* 0x000fea0003800000 */
.L_x_3832:
        /* <DEDUP_REMOVED lines=44> */
.L_x_3835:
[----:B------:R-:W-:Y:S05]  /*e550*/  BSYNC B0 ;  /* 0x0000000000007941 */ /* 0x000fea0003800000 */
.L_x_3834:
[----:B------:R3:W-:Y:S02]  /*e560*/  STS.128 [R240+0x6800], R28 ;  /* 0x0068001cf0007388 */ /* 0x0007e40000000c00 */
.L_x_3827:
[----:B------:R-:W-:Y:S05]  /*e570*/  BSYNC B1 ;  /* 0x0000000000017941 */ /* 0x000fea0003800000 */
.L_x_3826:
        /* <DEDUP_REMOVED lines=58> */
.L_x_3839:
[----:B-1----:R-:W-:Y:S05]  /*e920*/  BSYNC B0 ;  /* 0x0000000000007941 */ /* 0x002fea0003800000 */
.L_x_3838:
        /* <DEDUP_REMOVED lines=45> */
.L_x_3841:
[----:B------:R-:W-:Y:S05]  /*ec00*/  BSYNC B0 ;  /* 0x0000000000007941 */ /* 0x000fea0003800000 */
.L_x_3840:
        /* <DEDUP_REMOVED lines=46> */
.L_x_3843:
[----:B------:R-:W-:Y:S05]  /*eef0*/  BSYNC B0 ;  /* 0x0000000000007941 */ /* 0x000fea0003800000 */
.L_x_3842:
        /* <DEDUP_REMOVED lines=44> */
.L_x_3845:
[----:B------:R-:W-:Y:S05]  /*f1c0*/  BSYNC B0 ;  /* 0x0000000000007941 */ /* 0x000fea0003800000 */
.L_x_3844:
[----:B------:R2:W-:Y:S02]  /*f1d0*/  STS.128 [R240+0x7000], R28 ;  /* 0x0070001cf0007388 */ /* 0x0005e40000000c00 */
.L_x_3837:
[----:B------:R-:W-:Y:S05]  /*f1e0*/  BSYNC B1 ;  /* 0x0000000000017941 */ /* 0x000fea0003800000 */
.L_x_3836:
        /* <DEDUP_REMOVED lines=56> */
.L_x_3848:
[----:B-1----:R-:W-:Y:S05]  /*f570*/  BSYNC B0 ;  /* 0x0000000000007941 */ /* 0x002fea0003800000 */
.L_x_3847:
        /* <DEDUP_REMOVED lines=47> */
.L_x_3850:
[----:B------:R-:W-:Y:S05]  /*f870*/  BSYNC B0 ;  /* 0x0000000000007941 */ /* 0x000fea0003800000 */
.L_x_3849:
        /* <DEDUP_REMOVED lines=45> */
.L_x_3852:
[----:B------:R-:W-:Y:S05]  /*fb50*/  BSYNC B0 ;  /* 0x0000000000007941 */ /* 0x000fea0003800000 */
.L_x_3851:
        /* <DEDUP_REMOVED lines=45> */
.L_x_3854:
[----:B------:R-:W-:Y:S05]  /*fe30*/  BSYNC B0 ;  /* 0x0000000000007941 */ /* 0x000fea0003800000 */
.L_x_3853:
[----:B------:R4:W-:Y:S01]  /*fe40*/  STS.128 [R240+0x7800], R8 ;  /* 0x00780008f0007388 */ /* 0x0009e20000000c00 */
[----:B------:R-:W-:Y:S05]  /*fe50*/  BRA `(.L_x_3846) ;  /* 0x00005d7000007947 */ /* 0x000fea0003800000 */
.L_x_3815:
        /* <DEDUP_REMOVED lines=86> */
.L_x_3858:
[----:B------:R-:W-:Y:S05]  /*103c0*/  BSYNC B0 ;  /* 0x0000000000007941 */ /* 0x000fea0003800000 */
.L_x_3857:
        /* <DEDUP_REMOVED lines=87> */
.L_x_3860:
[----:B------:R-:W-:Y:S05]  /*10940*/  BSYNC B0 ;  /* 0x0000000000007941 */ /* 0x000fea0003800000 */
.L_x_3859:
        /* <DEDUP_REMOVED lines=86> */
.L_x_3862:
[----:B------:R-:W-:Y:S05]  /*10eb0*/  BSYNC B0 ;  /* 0x0000000000007941 */ /* 0x000fea0003800000 */
.L_x_3861:
        /* <DEDUP_REMOVED lines=86> */
.L_x_3864:
[----:B------:R-:W-:Y:S05]  /*11420*/  BSYNC B0 ;  /* 0x0000000000007941 */ /* 0x000fea0003800000 */
.L_x_3863:
[----:B------:R3:W-:Y:S02]  /*11430*/  STS.128 [R240+0x6000], R28 ;  /* 0x0060001cf0007388 */ /* 0x0007e40000000c00 */
.L_x_3856:
[----:B------:R-:W-:Y:S05]  /*11440*/  BSYNC B1 ;  /* 0x0000000000017941 */ /* 0x000fea0003800000 */
.L_x_3855:
        /* <DEDUP_REMOVED lines=91> */
.L_x_3868:
[----:B------:R-:W-:Y:S05]  /*11a00*/  BSYNC B0 ;  /* 0x0000000000007941 */ /* 0x000fea0003800000 */
.L_x_3867:
        /* <DEDUP_REMOVED lines=89> */
.L_x_3870:
[----:B------:R-:W-:Y:S05]  /*11fa0*/  BSYNC B0 ;  /* 0x0000000000007941 */ /* 0x000fea0003800000 */
.L_x_3869:
        /* <DEDUP_REMOVED lines=89> */
.L_x_3872:
[----:B------:R-:W-:Y:S05]  /*12540*/  BSYNC B0 ;  /* 0x0000000000007941 */ /* 0x000fea0003800000 */
.L_x_3871:
        /* <DEDUP_REMOVED lines=89> */
.L_x_3874:
[----:B------:R-:W-:Y:S05]  /*12ae0*/  BSYNC B0 ;  /* 0x0000000000007941 */ /* 0x000fea0003800000 */
.L_x_3873:
[----:B------:R3:W-:Y:S02]  /*12af0*/  STS.128 [R240+0x6800], R20 ;  /* 0x00680014f0007388 */ /* 0x0007e40000000c00 */
.L_x_3866:
[----:B------:R-:W-:Y:S05]  /*12b00*/  BSYNC B1 ;  /* 0x0000000000017941 */ /* 0x000fea0003800000 */
.L_x_3865:
        /* <DEDUP_REMOVED lines=92> */
.L_x_3878:
[----:B------:R-:W-:Y:S05]  /*130d0*/  BSYNC B0 ;  /* 0x0000000000007941 */ /* 0x000fea0003800000 */
.L_x_3877:
        /* <DEDUP_REMOVED lines=89> */
.L_x_3880:
[----:B------:R-:W-:Y:S05]  /*13670*/  BSYNC B0 ;  /* 0x0000000000007941 */ /* 0x000fea0003800000 */
.L_x_3879:
        /* <DEDUP_REMOVED lines=89> */
.L_x_3882:
[----:B------:R-:W-:Y:S05]  /*13c10*/  BSYNC B0 ;  /* 0x0000000000007941 */ /* 0x000fea0003800000 */
.L_x_3881:
        /* <DEDUP_REMOVED lines=89> */
.L_x_3884:
[----:B------:R-:W-:Y:S05]  /*141b0*/  BSYNC B0 ;  /* 0x0000000000007941 */ /* 0x000fea0003800000 */
.L_x_3883:
[----:B------:R3:W-:Y:S02]  /*141c0*/  STS.128 [R240+0x7000], R20 ;  /* 0x00700014f0007388 */ /* 0x0007e40000000c00 */
.L_x_3876:
[----:B------:R-:W-:Y:S05]  /*141d0*/  BSYNC B1 ;  /* 0x0000000000017941 */ /* 0x000fea0003800000 */
.L_x_3875:
        /* <DEDUP_REMOVED lines=91> */
.L_x_3886:
[----:B------:R-:W-:Y:S05]  /*14790*/  BSYNC B0 ;  /* 0x0000000000007941 */ /* 0x000fea0003800000 */
.L_x_3885:
        /* <DEDUP_REMOVED lines=90> */
.L_x_3888:
[----:B------:R-:W-:Y:S05]  /*14d40*/  BSYNC B0 ;  /* 0x0000000000007941 */ /* 0x000fea0003800000 */
.L_x_3887:
        /* <DEDUP_REMOVED lines=90> */
.L_x_3890:
[----:B------:R-:W-:Y:S05]  /*152f0*/  BSYNC B0 ;  /* 0x0000000000007941 */ /* 0x000fea0003800000 */
.L_x_3889:
        /* <DEDUP_REMOVED lines=92> */
.L_x_3892:
[----:B------:R-:W-:Y:S05]  /*158c0*/  BSYNC B0 ;  /* 0x0000000000007941 */ /* 0x000fea0003800000 */
.L_x_3891:
[----:B------:R3:W-:Y:S01]  /*158d0*/  STS.128 [R240+0x7800], R20 ;  /* 0x00780014f0007388 */ /* 0x0007e20000000c00 */
[----:B------:R-:W-:Y:S05]  /*158e0*/  BRA `(.L_x_3846) ;  /* 0x000002e000007947 */ /* 0x000fea0003800000 */
.L_x_3814:
        /* <DEDUP_REMOVED lines=46> */
.L_x_3846:
[----:B------:R-:W-:Y:S05]  /*15bd0*/  BSYNC B2 ;  /* 0x0000000000027941 */ /* 0x000fea0003800000 */
.L_x_3813:
[----:B------:R-:W-:Y:S01]  /*15be0*/  IADD3 R244, R166, -0x1, RZ ;  /* 0xffffffffa6f47810 */ /* 0x000fe20007ffe0ff */
[----:B-1--4-:R-:W-:Y:S01]  /*15bf0*/  IMAD.SHL.U32 R9, R60, 0x40, RZ ;  /* 0x000000403c097824 */ /* 0x012fe200078e00ff */
[----:B------:R-:W-:Y:S01]  /*15c00*/  LEA R242, P2, R138, c[0x0][0x168], 0x1 ;  /* 0x00005a008af27a11 */ /* 0x000fe200078408ff */
[----:B------:R-:W-:Y:S01]  /*15c10*/  IMAD.SHL.U32 R4, R140, 0x8, RZ ;  /* 0x000000088c047824 */ /* 0x000fe200078e00ff */
[----:B------:R-:W-:Y:S01]  /*15c20*/  LEA.HI R0, R61, R61, RZ, 0x1 ;  /* 0x0000003d3d007211 */ /* 0x000fe200078f08ff */
[----:B------:R-:W-:Y:S01]  /*15c30*/  IMAD.SHL.U32 R3, R244, 0x40, RZ ;  /* 0x00000040f4037824 */ /* 0x000fe200078e00ff */
[----:B------:R-:W-:-:S02]  /*15c40*/  LEA.HI.X R241, R138, c[0x0][0x16c], R48, 0x1, P2 ;  /* 0x00005b008af17a11 */ /* 0x000fc400010f0c30 */
[----:B------:R-:W-:Y:S01]  /*15c50*/  LOP3.LUT R0, R0, 0xfffffffe, RZ, 0xc0, !PT ;  /* 0xfffffffe00007812 */ /* 0x000fe200078ec0ff */
[----:B------:R-:W-:Y:S01]  /*15c60*/  IMAD.IADD R5, R56, 0x1, -R3 ;  /* 0x0000000138057824 */ /* 0x000fe200078e0a03 */
[----:B------:R-:W-:Y:S02]  /*15c70*/  SHF.R.S32.HI R7, RZ, 0x1f, R134 ;  /* 0x0000001fff077819 */ /* 0x000fe40000011486 */
[----:B------:R-:W-:Y:S01]  /*15c80*/  LOP3.LUT R9, R9, 0x1c0, RZ, 0xc0, !PT ;  /* 0x000001c009097812 */ /* 0x000fe200078ec0ff */
[----:B------:R-:W-:Y:S01]  /*15c90*/  IMAD.IADD R61, R61, 0x1, -R0 ;  /* 0x000000013d3d7824 */ /* 0x000fe200078e0a00 */
[-C--:B------:R-:W-:Y:S02]  /*15ca0*/  ISETP.GE.AND P1, PT, R140, R5.reuse, PT ;  /* 0x000000058c00720c */ /* 0x080fe40003f26270 */
[-C--:B------:R-:W-:Y:S02]  /*15cb0*/  ISETP.GE.AND P0, PT, R18, R5.reuse, PT ;  /* 0x000000051200720c */ /* 0x080fe40003f06270 */
[----:B------:R-:W-:-:S02]  /*15cc0*/  ISETP.GE.AND P5, PT, R14, R5, PT ;  /* 0x000000050e00720c */ /* 0x000fc40003fa6270 */
[-C--:B------:R-:W-:Y:S02]  /*15cd0*/  ISETP.GE.AND P6, PT, R16, R5.reuse, PT ;  /* 0x000000051000720c */ /* 0x080fe40003fc6270 */
[----:B------:R-:W-:Y:S02]  /*15ce0*/  ISETP.GE.AND P4, PT, R14, R5, PT ;  /* 0x000000050e00720c */ /* 0x000fe40003f86270 */
[----:B------:R-:W-:Y:S02]  /*15cf0*/  LOP3.LUT R4, R9, 0x8, R4, 0xf8, !PT ;  /* 0x0000000809047812 */ /* 0x000fe400078ef804 */
[----:B------:R-:W-:Y:S01]  /*15d00*/  SHF.R.U32.HI R9, RZ, 0x3, R9 ;  /* 0x00000003ff097819 */ /* 0x000fe20000011609 */
[----:B------:R-:W-:Y:S02]  /*15d10*/  @!P1 IMAD.MOV.U32 R243, RZ, RZ, R241 ;  /* 0x000000fffff39224 */ /* 0x000fe400078e00f1 */
[----:B------:R-:W-:Y:S01]  /*15d20*/  @!P0 IMAD.MOV.U32 R0, RZ, RZ, c[0x0][0x198] ;  /* 0x00006600ff008624 */ /* 0x000fe200078e00ff */
[----:B------:R-:W-:Y:S01]  /*15d30*/  LOP3.LUT R4, R4, R9, RZ, 0x3c, !PT ;  /* 0x0000000904047212 */ /* 0x000fe200078e3cff */
[----:B------:R-:W-:Y:S01]  /*15d40*/  @!P0 IMAD.MOV.U32 R2, RZ, RZ, c[0x0][0x19c] ;  /* 0x00006700ff028624 */ /* 0x000fe200078e00ff */
[----:B---3--:R-:W-:Y:S01]  /*15d50*/  @!P5 LEA R20, P2, R54, R242, 0x1 ;  /* 0x000000f23614d211 */ /* 0x008fe200078408ff */
[----:B------:R-:W-:Y:S01]  /*15d60*/  @!PT LDS RZ, [RZ] ;  /* 0x00000000fffff984 */ /* 0x000fe20000000800 */
[----:B------:R-:W-:Y:S01]  /*15d70*/  @!PT LDS RZ, [RZ] ;  /* 0x00000000fffff984 */ /* 0x000fe20000000800 */
[----:B------:R-:W-:Y:S01]  /*15d80*/  @!PT LDS RZ, [RZ] ;  /* 0x00000000fffff984 */ /* 0x000fe20000000800 */
[----:B------:R1:W-:Y:S01]  /*15d90*/  @!P1 LDGSTS.E.BYPASS.LTC128B.128 [R240+0x8000], [R242.64] ;  /* 0x08000000f2f09fae */ /* 0x0003e2000b901d46 */
[----:B------:R-:W-:-:S02]  /*15da0*/  @!P6 IMAD.MOV.U32 R10, RZ, RZ, c[0x0][0x198] ;  /* 0x00006600ff0ae624 */ /* 0x000fc400078e00ff */
[----:B------:R-:W-:Y:S01]  /*15db0*/  @!P5 LEA.HI.X R21, R54, R241, R55, 0x1, P2 ;  /* 0x000000f13615d211 */ /* 0x000fe200010f0c37 */
[----:B------:R1:W-:Y:S01]  /*15dc0*/  @!P1 LDGSTS.E.BYPASS.LTC128B.128 [R240+0xa000], [R242.64+0x80] ;  /* 0x0a000080f2f09fae */ /* 0x0003e2000b901d46 */
[----:B------:R-:W-:Y:S01]  /*15dd0*/  ISETP.GE.AND P2, PT, R18, R5, PT ;  /* 0x000000051200720c */ /* 0x000fe20003f46270 */
[----:B------:R-:W-:Y:S02]  /*15de0*/  IMAD R233, R61, 0x200, R4 ;  /* 0x000002003de97824 */ /* 0x000fe400078e0204 */
[----:B------:R1:W-:Y:S02]  /*15df0*/  @!P1 LDGSTS.E.BYPASS.LTC128B.128 [R240+0xc000], [R242.64+0x100] ;  /* 0x0c000100f2f09fae */ /* 0x0003e4000b901d46 */
[----:B------:R-:W-:Y:S02]  /*15e00*/  IMAD.SHL.U32 R233, R233, 0x2, RZ ;  /* 0x00000002e9e97824 */ /* 0x000fe400078e00ff */
[----:B------:R1:W-:Y:S01]  /*15e10*/  @!P1 LDGSTS.E.BYPASS.LTC128B.128 [R240+0xe000], [R242.64+0x180] ;  /* 0x0e000180f2f09fae */ /* 0x0003e2000b901d46 */
[----:B--2---:R-:W-:-:S02]  /*15e20*/  @!P0 LEA R12, P1, R0, R242, 0x6 ;  /* 0x000000f2000c8211 */ /* 0x004fc400078230ff */
[----:B------:R-:W-:Y:S01]  /*15e30*/  IADD3 R231, R233, 0x8020, RZ ;  /* 0x00008020e9e77810 */ /* 0x000fe20007ffe0ff */
[----:B------:R2:W-:Y:S01]  /*15e40*/  @!P5 LDGSTS.E.BYPASS.LTC128B.128 [R240+0x8800], [R20.64] ;  /* 0x0880000014f0dfae */ /* 0x0005e2000b901d46 */
[----:B------:R-:W-:Y:S01]  /*15e50*/  @!P0 LEA.HI.X R13, R0, R241, R2, 0x6, P1 ;  /* 0x000000f1000d8211 */ /* 0x000fe200008f3402 */
[----:B------:R-:W-:Y:S01]  /*15e60*/  @!P6 IMAD.MOV.U32 R2, RZ, RZ, c[0x0][0x19c] ;  /* 0x00006700ff02e624 */ /* 0x000fe200078e00ff */
[-C--:B------:R-:W-:Y:S01]  /*15e70*/  ISETP.GE.AND P1, PT, R16, R5.reuse, PT ;  /* 0x000000051000720c */ /* 0x080fe20003f26270 */
[----:B------:R2:W-:Y:S01]  /*15e80*/  @!P5 LDGSTS.E.BYPASS.LTC128B.128 [R240+0xa800], [R20.64+0x80] ;  /* 0x0a80008014f0dfae */ /* 0x0005e2000b901d46 */
[----:B------:R-:W-:Y:S01]  /*15e90*/  LEA.HI R0, R7, R134, RZ, 0x3 ;  /* 0x0000008607007211 */ /* 0x000fe200078f18ff */
[----:B------:R-:W-:Y:S02]  /*15ea0*/  @!P6 IMAD R2, R2, 0x60, RZ ;  /* 0x000000600202e824 */ /* 0x000fe400078e02ff */
[----:B------:R2:W-:Y:S01]  /*15eb0*/  @!P5 LDGSTS.E.BYPASS.LTC128B.128 [R240+0xc800], [R20.64+0x100] ;  /* 0x0c80010014f0dfae */ /* 0x0005e2000b901d46 */
[C---:B------:R-:W-:Y:S01]  /*15ec0*/  LOP3.LUT R7, R0.reuse, 0xfffffff8, RZ, 0xc0, !PT ;  /* 0xfffffff800077812 */ /* 0x040fe200078ec0ff */
[----:B------:R-:W-:Y:S01]  /*15ed0*/  IMAD.SHL.U32 R49, R0, 0x40, RZ ;  /* 0x0000004000317824 */ /* 0x000fe200078e00ff */
[----:B------:R-:W-:Y:S01]  /*15ee0*/  IADD3 R0, R233, 0x8000, RZ ;  /* 0x00008000e9007810 */ /* 0x000fe20007ffe0ff */
[----:B------:R2:W-:Y:S01]  /*15ef0*/  @!P5 LDGSTS.E.BYPASS.LTC128B.128 [R240+0xe800], [R20.64+0x180] ;  /* 0x0e80018014f0dfae */ /* 0x0005e2000b901d46 */
[----:B------:R-:W-:Y:S01]  /*15f00*/  ISETP.GE.AND P5, PT, R140, R5, PT ;  /* 0x000000058c00720c */ /* 0x000fe20003fa6270 */
[----:B------:R-:W-:Y:S01]  /*15f10*/  IMAD.IADD R134, R134, 0x1, -R7 ;  /* 0x0000000186867824 */ /* 0x000fe200078e0a07 */
[----:B------:R-:W-:Y:S01]  /*15f20*/  LOP3.LUT R49, R49, 0xfffffe00, RZ, 0xc0, !PT ;  /* 0xfffffe0031317812 */ /* 0x000fe200078ec0ff */
[----:B------:R3:W-:Y:S01]  /*15f30*/  @!P0 LDGSTS.E.BYPASS.LTC128B.128 [R240+0x9000], [R12.64] ;  /* 0x090000000cf08fae */ /* 0x0007e2000b901d46 */
[----:B------:R-:W-:-:S02]  /*15f40*/  @!P1 IMAD.MOV.U32 R14, RZ, RZ, c[0x0][0x1a0] ;  /* 0x00006800ff0e9624 */ /* 0x000fc400078e00ff */
[----:B------:R-:W-:Y:S01]  /*15f50*/  IMAD.SHL.U32 R8, R134, 0x40, RZ ;  /* 0x0000004086087824 */ /* 0x000fe200078e00ff */
[----:B------:R3:W-:Y:S01]  /*15f60*/  @!P0 LDGSTS.E.BYPASS.LTC128B.128 [R240+0xb000], [R12.64+0x80] ;  /* 0x0b0000800cf08fae */ /* 0x0007e2000b901d46 */
[----:B------:R-:W-:Y:S02]  /*15f70*/  IMAD.SHL.U32 R5, R61, 0x8, RZ ;  /* 0x000000083d057824 */ /* 0x000fe400078e00ff */
[----:B-1----:R-:W-:Y:S01]  /*15f80*/  @!P6 IMAD.MOV.U32 R243, RZ, RZ, R241 ;  /* 0x000000fffff3e224 */ /* 0x002fe200078e00f1 */
[----:B------:R3:W-:Y:S01]  /*15f90*/  @!P0 LDGSTS.E.BYPASS.LTC128B.128 [R240+0xd000], [R12.64+0x100] ;  /* 0x0d0001000cf08fae */ /* 0x0007e2000b901d46 */
[----:B------:R-:W-:Y:S01]  /*15fa0*/  LOP3.LUT R8, R8, 0x1c0, RZ, 0xc0, !PT ;  /* 0x000001c008087812 */ /* 0x000fe200078ec0ff */
[----:B------:R-:W-:Y:S02]  /*15fb0*/  @!P2 IMAD.MOV.U32 R4, RZ, RZ, c[0x0][0x1a4] ;  /* 0x00006900ff04a624 */ /* 0x000fe400078e00ff */
[----:B------:R-:W-:Y:S01]  /*15fc0*/  @!P6 IMAD.WIDE.U32 R10, R10, 0x60, R242 ;  /* 0x000000600a0ae825 */ /* 0x000fe200078e00f2 */
[----:B------:R3:W-:Y:S01]  /*15fd0*/  @!P0 LDGSTS.E.BYPASS.LTC128B.128 [R240+0xf000], [R12.64+0x180] ;  /* 0x0f0001800cf08fae */ /* 0x0007e2000b901d46 */
[----:B------:R-:W-:-:S02]  /*15fe0*/  LEA R246, P0, R168, c[0x0][0x170], 0x1 ;  /* 0x00005c00a8f67a11 */ /* 0x000fc400078008ff */
[----:B------:R-:W-:Y:S02]  /*15ff0*/  LOP3.LUT R5, R8, 0x8, R5, 0xf8, !PT ;  /* 0x0000000808057812 */ /* 0x000fe400078ef805 */
[----:B------:R-:W-:Y:S02]  /*16000*/  LEA.HI.X R245, R168, c[0x0][0x174], R165, 0x1, P0 ;  /* 0x00005d00a8f57a11 */ /* 0x000fe400000f0ca5 */
[C---:B------:R-:W-:Y:S02]  /*16010*/  @!P4 LEA R6, P0, R101.reuse, R246, 0x1 ;  /* 0x000000f66506c211 */ /* 0x040fe400078008ff */
[----:B------:R-:W-:Y:S01]  /*16020*/  SHF.R.U32.HI R8, RZ, 0x3, R8 ;  /* 0x00000003ff087819 */ /* 0x000fe20000011608 */
[----:B------:R-:W-:Y:S01]  /*16030*/  @!P1 IMAD.MOV.U32 R247, RZ, RZ, R245 ;  /* 0x000000fffff79224 */ /* 0x000fe200078e00f5 */
[----:B------:R-:W-:-:S03]  /*16040*/  @!P4 LEA.HI.X R7, R101, R245, R100, 0x1, P0 ;  /* 0x000000f56507c211 */ /* 0x000fc600000f0c64 */
[----:B------:R-:W-:-:S04]  /*16050*/  @!P1 IMAD.WIDE.U32 R14, R14, 0x60, R246 ;  /* 0x000000600e0e9825 */ /* 0x000fc800078e00f6 */
[----:B------:R-:W-:Y:S02]  /*16060*/  @!P5 IMAD.MOV.U32 R247, RZ, RZ, R245 ;  /* 0x000000fffff7d224 */ /* 0x000fe400078e00f5 */
[----:B---3--:R-:W-:Y:S02]  /*16070*/  @!P6 IMAD.IADD R13, R11, 0x1, R2 ;  /* 0x000000010b0de824 */ /* 0x008fe400078e0202 */
[----:B------:R-:W-:Y:S02]  /*16080*/  @!P6 IMAD.MOV.U32 R12, RZ, RZ, R10 ;  /* 0x000000ffff0ce224 */ /* 0x000fe400078e000a */
[----:B------:R-:W-:Y:S02]  /*16090*/  @!P2 IMAD.MOV.U32 R2, RZ, RZ, c[0x0][0x1a0] ;  /* 0x00006800ff02a624 */ /* 0x000fe400078e00ff */
[----:B------:R-:W-:Y:S01]  /*160a0*/  @!P1 IMAD.MOV.U32 R10, RZ, RZ, c[0x0][0x1a4] ;  /* 0x00006900ff0a9624 */ /* 0x000fe200078e00ff */
[----:B------:R1:W-:Y:S03]  /*160b0*/  @!P6 LDGSTS.E.BYPASS.LTC128B.128 [R240+0x9800], [R12.64] ;  /* 0x098000000cf0efae */ /* 0x0003e6000b901d46 */
[----:B------:R-:W-:Y:S01]  /*160c0*/  @!P1 IMAD R10, R10, 0x60, RZ ;  /* 0x000000600a0a9824 */ /* 0x000fe200078e02ff */
[----:B------:R1:W-:Y:S03]  /*160d0*/  @!P6 LDGSTS.E.BYPASS.LTC128B.128 [R240+0xb800], [R12.64+0x80] ;  /* 0x0b8000800cf0efae */ /* 0x0003e6000b901d46 */
[----:B------:R-:W-:Y:S01]  /*160e0*/  @!P1 IMAD.IADD R11, R15, 0x1, R10 ;  /* 0x000000010f0b9824 */ /* 0x000fe200078e020a */
[----:B------:R1:W-:Y:S01]  /*160f0*/  @!P6 LDGSTS.E.BYPASS.LTC128B.128 [R240+0xd800], [R12.64+0x100] ;  /* 0x0d8001000cf0efae */ /* 0x0003e2000b901d46 */
[----:B------:R-:W-:-:S03]  /*16100*/  @!P1 IMAD.MOV.U32 R10, RZ, RZ, R14 ;  /* 0x000000ffff0a9224 */ /* 0x000fc600078e000e */
[----:B------:R1:W-:Y:S04]  /*16110*/  @!P6 LDGSTS.E.BYPASS.LTC128B.128 [R240+0xf800], [R12.64+0x180] ;  /* 0x0f8001800cf0efae */ /* 0x0003e8000b901d46 */
[----:B------:R-:W0:Y:S01]  /*16120*/  LDGDEPBAR ;  /* 0x00000000000079af */ /* 0x000e220000000000 */
[----:B-1----:R-:W-:Y:S01]  /*16130*/  @!P2 LEA R12, P0, R2, R246, 0x6 ;  /* 0x000000f6020ca211 */ /* 0x002fe200078030ff */
[----:B------:R-:W-:-:S04]  /*16140*/  DEPBAR.LE SB0, 0x0 ;  /* 0x000080000000791a */ /* 0x000fc80000000000 */
[----:B------:R-:W-:Y:S01]  /*16150*/  BAR.SYNC.DEFER_BLOCKING 0x0 ;  /* 0x0000000000007b1d */ /* 0x000fe20000010000 */
[----:B------:R-:W-:Y:S02]  /*16160*/  @!P2 LEA.HI.X R13, R2, R245, R4, 0x6, P0 ;  /* 0x000000f5020da211 */ /* 0x000fe400000f3404 */
[----:B------:R-:W-:Y:S01]  /*16170*/  LOP3.LUT R2, R5, R8, RZ, 0x3c, !PT ;  /* 0x0000000805027212 */ /* 0x000fe200078e3cff */
[----:B------:R-:W-:-:S04]  /*16180*/  IMAD R5, R58, 0x400, R49 ;  /* 0x000004003a057824 */ /* 0x000fc800078e0231 */
[----:B------:R-:W-:Y:S02]  /*16190*/  IMAD.IADD R234, R2, 0x1, R5 ;  /* 0x0000000102ea7824 */ /* 0x000fe400078e0205 */
[----:B------:R-:W-:Y:S02]  /*161a0*/  IMAD.MOV.U32 R5, RZ, RZ, 0x20 ;  /* 0x00000020ff057424 */ /* 0x000fe400078e00ff */
[----:B------:R-:W-:Y:S01]  /*161b0*/  IMAD.SHL.U32 R234, R234, 0x2, RZ ;  /* 0x00000002eaea7824 */ /* 0x000fe200078e00ff */
        /* <DEDUP_REMOVED lines=30> */
[----:B------:R4:W-:Y:S01]  /*163a0*/  @!P2 LDGSTS.E.BYPASS.LTC128B.128 [R240+0x13000], [R12.64+0x80] ;  /* 0x130000800cf0afae */ /* 0x0009e2000b901d46 */
[----:B---3--:R-:W-:-:S03]  /*163b0*/  IMAD.MOV.U32 R7, RZ, RZ, 0x10 ;  /* 0x00000010ff077424 */ /* 0x008fc600078e00ff */
[----:B------:R4:W-:Y:S01]  /*163c0*/  @!P2 LDGSTS.E.BYPASS.LTC128B.128 [R240+0x15000], [R12.64+0x100] ;  /* 0x150001000cf0afae */ /* 0x0009e2000b901d46 */
[----:B------:R-:W-:-:S03]  /*163d0*/  IMAD.SHL.U32 R6, R57, 0x2, RZ ;  /* 0x0000000239067824 */ /* 0x000fc600078e00ff */
[----:B------:R4:W-:Y:S02]  /*163e0*/  @!P2 LDGSTS.E.BYPASS.LTC128B.128 [R240+0x17000], [R12.64+0x180] ;  /* 0x170001800cf0afae */ /* 0x0009e4000b901d46 */
[----:B------:R-:W-:Y:S02]  /*163f0*/  LOP3.LUT R6, R6, 0x6, RZ, 0xc0, !PT ;  /* 0x0000000606067812 */ /* 0x000fe400078ec0ff */
[----:B------:R-:W-:Y:S03]  /*16400*/  @P1 STS.128 [R240+0x11800], RZ ;  /* 0x011800fff0001388 */ /* 0x000fe60000000c00 */
[----:B------:R-:W-:Y:S01]  /*16410*/  IMAD.IADD R6, R3, 0x1, R6 ;  /* 0x0000000103067824 */ /* 0x000fe200078e0206 */
[----:B------:R-:W-:Y:S04]  /*16420*/  @P1 STS.128 [R240+0x13800], RZ ;  /* 0x013800fff0001388 */ /* 0x000fe80000000c00 */
        /* <DEDUP_REMOVED lines=11> */
[----:B------:R-:W-:Y:S02]  /*164e0*/  LDSM.16.M88.4 R44, [R234] ;  /* 0x00000000ea2c783b */ /* 0x000fe40000000200 */
[----:B------:R-:W-:Y:S02]  /*164f0*/  SEL R7, R7, 0xfffffff0, !P1 ;  /* 0xfffffff007077807 */ /* 0x000fe40004800000 */
[----:B--2---:R-:W2:Y:S01]  /*16500*/  LDSM.16.M88.4 R20, [R233+0x8000] ;  /* 0x00800000e914783b */ /* 0x004ea20000000200 */
[----:B------:R-:W-:Y:S02]  /*16510*/  SEL R5, R5, 0xffffffe0, !P2 ;  /* 0xffffffe005057807 */ /* 0x000fe40005000000 */
[----:B------:R-:W-:Y:S01]  /*16520*/  R2P PR, R60, 0x6 ;  /* 0x000000063c007804 */ /* 0x000fe20000000000 */
[----:B----4-:R-:W4:Y:S01]  /*16530*/  LDSM.16.M88.4 R12, [R233+0x8800] ;  /* 0x00880000e90c783b */ /* 0x010f220000000200 */
[--C-:B------:R-:W-:Y:S02]  /*16540*/  IMAD R232, R7, 0x2, R234.reuse ;  /* 0x0000000207e87824 */ /* 0x100fe400078e02ea */
[C---:B------:R-:W-:Y:S01]  /*16550*/  IMAD R230, R5.reuse, 0x2, R234 ;  /* 0x0000000205e67824 */ /* 0x040fe200078e02ea */
[----:B------:R-:W3:Y:S01]  /*16560*/  LDSM.16.M88.4 R88, [R233+0x9000] ;  /* 0x00900000e958783b */ /* 0x000ee20000000200 */
[----:B------:R-:W-:-:S03]  /*16570*/  IMAD R229, R5, 0x2, R232 ;  /* 0x0000000205e57824 */ /* 0x000fc600078e02e8 */
[----:B------:R-:W-:Y:S04]  /*16580*/  LDSM.16.M88.4 R68, [R232] ;  /* 0x00000000e844783b */ /* 0x000fe80000000200 */
[----:B------:R-:W-:Y:S01]  /*16590*/  @P1 IADD3 R231, R0, -0x20, RZ ;  /* 0xffffffe000e71810 */ /* 0x000fe20007ffe0ff */
[----:B------:R-:W-:Y:S01]  /*165a0*/  LDSM.16.M88.4 R84, [R233+0x9800] ;  /* 0x00980000e954783b */ /* 0x000fe20000000200 */
[----:B------:R-:W-:Y:S02]  /*165b0*/  IMAD.MOV.U32 R0, RZ, RZ, 0x40 ;  /* 0x00000040ff007424 */ /* 0x000fe400078e00ff */
[C---:B------:R-:W-:Y:S01]  /*165c0*/  IADD3 R223, R231.reuse, 0x800, RZ ;  /* 0x00000800e7df7810 */ /* 0x040fe20007ffe0ff */
[----:B------:R-:W5:Y:S01]  /*165d0*/  LDSM.16.M88.4 R80, [R231] ;  /* 0x00000000e750783b */ /* 0x000f620000000200 */
[----:B------:R-:W-:-:S02]  /*165e0*/  IADD3 R222, R231, 0x1000, RZ ;  /* 0x00001000e7de7810 */ /* 0x000fc40007ffe0ff */
[----:B------:R-:W-:Y:S01]  /*165f0*/  SEL R0, R0, 0xffffffc0, !P2 ;  /* 0xffffffc000007807 */ /* 0x000fe20005000000 */
[----:B------:R-:W1:Y:S01]  /*16600*/  LDSM.16.M88.4 R76, [R231+0x800] ;  /* 0x00080000e74c783b */ /* 0x000e620000000200 */
[C---:B------:R-:W-:Y:S02]  /*16610*/  IADD3 R221, R231.reuse, 0x1800, RZ ;  /* 0x00001800e7dd7810 */ /* 0x040fe40007ffe0ff */
[----:B------:R-:W-:Y:S01]  /*16620*/  IADD3 R219, R231, 0x2000, RZ ;  /* 0x00002000e7db7810 */ /* 0x000fe20007ffe0ff */
[----:B------:R-:W1:Y:S01]  /*16630*/  LDSM.16.M88.4 R72, [R231+0x1000] ;  /* 0x00100000e748783b */ /* 0x000e620000000200 */
[----:B------:R-:W-:Y:S01]  /*16640*/  IMAD.IADD R227, R233, 0x1, R0 ;  /* 0x00000001e9e37824 */ /* 0x000fe200078e0200 */
[----:B------:R-:W-:Y:S01]  /*16650*/  IADD3 R218, R231, 0x2800, RZ ;  /* 0x00002800e7da7810 */ /* 0x000fe20007ffe0ff */
[----:B------:R-:W-:Y:S01]  /*16660*/  IMAD.IADD R220, R0, 0x1, R231 ;  /* 0x0000000100dc7824 */ /* 0x000fe200078e02e7 */
[----:B------:R-:W-:Y:S01]  /*16670*/  LDSM.16.M88.4 R40, [R230] ;  /* 0x00000000e628783b */ /* 0x000fe20000000200 */
[----:B------:R-:W-:-:S02]  /*16680*/  SHF.R.S32.HI R0, RZ, 0x1f, R57 ;  /* 0x0000001fff007819 */ /* 0x000fc40000011439 */
[C---:B------:R-:W-:Y:S01]  /*16690*/  IADD3 R217, R231.reuse, 0x3000, RZ ;  /* 0x00003000e7d97810 */ /* 0x040fe20007ffe0ff */
[----:B------:R-:W1:Y:S01]  /*166a0*/  LDSM.16.M88.4 R36, [R227+0x8000] ;  /* 0x00800000e324783b */ /* 0x000e620000000200 */
[----:B------:R-:W-:Y:S01]  /*166b0*/  LEA.HI R0, R0, R57, RZ, 0x5 ;  /* 0x0000003900007211 */ /* 0x000fe200078f28ff */
[C---:B--2---:R-:W-:Y:S02]  /*166c0*/  HMMA.16816.F32 R24, R44.reuse, R20, RZ ;  /* 0x000000142c18723c */ /* 0x044fe400000018ff */
[----:B------:R-:W2:Y:S01]  /*166d0*/  LDSM.16.M88.4 R32, [R227+0x8800] ;  /* 0x00880000e320783b */ /* 0x000ea20000000200 */
[----:B------:R-:W-:Y:S02]  /*166e0*/  LOP3.LUT R0, R0, 0xffffffe0, RZ, 0xc0, !PT ;  /* 0xffffffe000007812 */ /* 0x000fe400078ec0ff */
[C---:B------:R-:W-:Y:S01]  /*166f0*/  IADD3 R216, R231.reuse, 0x3800, RZ ;  /* 0x00003800e7d87810 */ /* 0x040fe20007ffe0ff */
[----:B------:R-:W1:Y:S01]  /*16700*/  LDSM.16.M88.4 R64, [R231+0x1800] ;  /* 0x00180000e740783b */ /* 0x000e620000000200 */
[----:B------:R-:W-:Y:S01]  /*16710*/  IADD3 R215, R231, 0x4000, RZ ;  /* 0x00004000e7d77810 */ /* 0x000fe20007ffe0ff */
[----:B------:R-:W-:Y:S01]  /*16720*/  IMAD.IADD R0, R57, 0x1, -R0 ;  /* 0x0000000139007824 */ /* 0x000fe200078e0a00 */
[----:B------:R-:W-:Y:S01]  /*16730*/  HMMA.16816.F32 R20, R44, R22, RZ ;  /* 0x000000162c14723c */ /* 0x000fe200000018ff */
[----:B------:R-:W1:Y:S01]  /*16740*/  LDSM.16.M88.4 R28, [R227+0x9000] ;  /* 0x00900000e31c783b */ /* 0x000e620000000200 */
[----:B------:R-:W-:-:S02]  /*16750*/  IADD3 R214, R231, 0x4800, RZ ;  /* 0x00004800e7d67810 */ /* 0x000fc40007ffe0ff */
[C---:B------:R-:W-:Y:S01]  /*16760*/  IADD3 R213, R231.reuse, 0x5000, RZ ;  /* 0x00005000e7d57810 */ /* 0x040fe20007ffe0ff */
[----:B------:R-:W-:Y:S01]  /*16770*/  LDSM.16.M88.4 R92, [R227+0x9800] ;  /* 0x00980000e35c783b */ /* 0x000fe20000000200 */
[C---:B------:R-:W-:Y:S02]  /*16780*/  IADD3 R212, R231.reuse, 0x5800, RZ ;  /* 0x00005800e7d47810 */ /* 0x040fe40007ffe0ff */
[----:B----4-:R-:W-:Y:S01]  /*16790*/  HMMA.16816.F32 R16, R44, R12, RZ ;  /* 0x0000000c2c10723c */ /* 0x010fe200000018ff */
[----:B------:R-:W0:Y:S01]  /*167a0*/  LDGDEPBAR ;  /* 0x00000000000079af */ /* 0x000e220000000000 */
[C---:B------:R-:W-:Y:S02]  /*167b0*/  IADD3 R211, R231.reuse, 0x6000, RZ ;  /* 0x00006000e7d37810 */ /* 0x040fe40007ffe0ff */
[C---:B------:R-:W-:Y:S02]  /*167c0*/  IADD3 R210, R231.reuse, 0x6800, RZ ;  /* 0x00006800e7d27810 */ /* 0x040fe40007ffe0ff */
[----:B------:R-:W-:-:S02]  /*167d0*/  IADD3 R209, R231, 0x7000, RZ ;  /* 0x00007000e7d17810 */ /* 0x000fc40007ffe0ff */
[----:B------:R-:W-:Y:S01]  /*167e0*/  HMMA.16816.F32 R12, R44, R14, RZ ;  /* 0x0000000e2c0c723c */ /* 0x000fe200000018ff */
[----:B------:R-:W-:-:S07]  /*167f0*/  IADD3 R208, R231, 0x7800, RZ ;  /* 0x00007800e7d07810 */ /* 0x000fce0007ffe0ff */
[C---:B---3--:R-:W-:Y:S08]  /*16800*/  HMMA.16816.F32 R8, R44.reuse, R88, RZ ;  /* 0x000000582c08723c */ /* 0x048ff000000018ff */
[----:B------:R-:W-:Y:S08]  /*16810*/  HMMA.16816.F32 R88, R44, R90, RZ ;  /* 0x0000005a2c58723c */ /* 0x000ff000000018ff */
[C---:B-----5:R-:W-:Y:S08]  /*16820*/  HMMA.16816.F32 R24, R68.reuse, R80, R24 ;  /* 0x000000504418723c */ /* 0x060ff00000001818 */
[----:B------:R-:W-:Y:S01]  /*16830*/  HMMA.16816.F32 R20, R68, R82, R20 ;  /* 0x000000524414723c */ /* 0x000fe20000001814 */
[----:B------:R-:W-:Y:S07]  /*16840*/  LDSM.16.M88.4 R80, [R220] ;  /* 0x00000000dc50783b */ /* 0x000fee0000000200 */
[----:B------:R-:W-:Y:S08]  /*16850*/  HMMA.16816.F32 R60, R44, R84, RZ ;  /* 0x000000542c3c723c */ /* 0x000ff000000018ff */
[C---:B-1----:R-:W-:Y:S08]  /*16860*/  HMMA.16816.F32 R16, R68.reuse, R76, R16 ;  /* 0x0000004c4410723c */ /* 0x042ff00000001810 */
[----:B------:R-:W-:Y:S01]  /*16870*/  HMMA.16816.F32 R12, R68, R78, R12 ;  /* 0x0000004e440c723c */ /* 0x000fe2000000180c */
[----:B------:R-:W-:Y:S07]  /*16880*/  LDSM.16.M88.4 R76, [R220+0x800] ;  /* 0x00080000dc4c783b */ /* 0x000fee0000000200 */
[----:B------:R-:W-:Y:S01]  /*16890*/  HMMA.16816.F32 R44, R44, R86, RZ ;  /* 0x000000562c2c723c */ /* 0x000fe200000018ff */
[----:B------:R-:W1:Y:S07]  /*168a0*/  LDSM.16.M88.4 R84, [R229] ;  /* 0x00000000e554783b */ /* 0x000e6e0000000200 */
[C---:B------:R-:W-:Y:S08]  /*168b0*/  HMMA.16816.F32 R8, R68.reuse, R72, R8 ;  /* 0x000000484408723c */ /* 0x040ff00000001808 */
[----:B------:R-:W-:Y:S01]  /*168c0*/  HMMA.16816.F32 R88, R68, R74, R88 ;  /* 0x0000004a4458723c */ /* 0x000fe20000001858 */
[----:B------:R-:W3:Y:S07]  /*168d0*/  LDSM.16.M88.4 R72, [R220+0x1000] ;  /* 0x00100000dc48783b */ /* 0x000eee0000000200 */
[C---:B------:R-:W-:Y:S08]  /*168e0*/  HMMA.16816.F32 R24, R40.reuse, R36, R24 ;  /* 0x000000242818723c */ /* 0x040ff00000001818 */
[C---:B------:R-:W-:Y:S08]  /*168f0*/  HMMA.16816.F32 R20, R40.reuse, R38, R20 ;  /* 0x000000262814723c */ /* 0x040ff00000001814 */
[C---:B--2---:R-:W-:Y:S08]  /*16900*/  HMMA.16816.F32 R16, R40.reuse, R32, R16 ;  /* 0x000000202810723c */ /* 0x044ff00000001810 */
[----:B------:R-:W-:Y:S01]  /*16910*/  HMMA.16816.F32 R12, R40, R34, R12 ;  /* 0x00000022280c723c */ /* 0x000fe2000000180c */
[----:B------:R-:W-:Y:S07]  /*16920*/  LDSM.16.M88.4 R32, [R234+0x2000] ;  /* 0x00200000ea20783b */ /* 0x000fee0000000200 */
[C---:B------:R-:W-:Y:S08]  /*16930*/  HMMA.16816.F32 R60, R68.reuse, R64, R60 ;  /* 0x00000040443c723c */ /* 0x040ff0000000183c */
[----:B------:R-:W-:Y:S01]  /*16940*/  HMMA.16816.F32 R44, R68, R66, R44 ;  /* 0x00000042442c723c */ /* 0x000fe2000000182c */
[----:B------:R-:W-:Y:S04]  /*16950*/  LDSM.16.M88.4 R64, [R220+0x1800] ;  /* 0x00180000dc40783b */ /* 0x000fe80000000200 */
[----:B------:R-:W-:Y:S03]  /*16960*/  LDSM.16.M88.4 R68, [R233+0xa800] ;  /* 0x00a80000e944783b */ /* 0x000fe60000000200 */
[C---:B------:R-:W-:Y:S01]  /*16970*/  HMMA.16816.F32 R36, R40.reuse, R28, R8 ;  /* 0x0000001c2824723c */ /* 0x040fe20000001808 */
[----:B------:R-:W2:Y:S07]  /*16980*/  LDSM.16.M88.4 R8, [R233+0xa000] ;  /* 0x00a00000e908783b */ /* 0x000eae0000000200 */
[----:B------:R-:W-:Y:S01]  /*16990*/  HMMA.16816.F32 R88, R40, R30, R88 ;  /* 0x0000001e2858723c */ /* 0x000fe20000001858 */
[----:B------:R-:W4:Y:S07]  /*169a0*/  LDSM.16.M88.4 R28, [R233+0xb000] ;  /* 0x00b00000e91c783b */ /* 0x000f2e0000000200 */
[C---:B-1----:R-:W-:Y:S08]  /*169b0*/  HMMA.16816.F32 R24, R84.reuse, R80, R24 ;  /* 0x000000505418723c */ /* 0x042ff00000001818 */
[C---:B------:R-:W-:Y:S01]  /*169c0*/  HMMA.16816.F32 R20, R84.reuse, R82, R20 ;  /* 0x000000525414723c */ /* 0x040fe20000001814 */
[----:B------:R-:W-:Y:S07]  /*169d0*/  LDSM.16.M88.4 R80, [R233+0xb800] ;  /* 0x00b80000e950783b */ /* 0x000fee0000000200 */
[C---:B------:R-:W-:Y:S08]  /*169e0*/  HMMA.16816.F32 R16, R84.reuse, R76, R16 ;  /* 0x0000004c5410723c */ /* 0x040ff00000001810 */
[----:B------:R-:W-:Y:S08]  /*169f0*/  HMMA.16816.F32 R12, R84, R78, R12 ;  /* 0x0000004e540c723c */ /* 0x000ff0000000180c */
[C---:B------:R-:W-:Y:S08]  /*16a00*/  HMMA.16816.F32 R60, R40.reuse, R92, R60 ;  /* 0x0000005c283c723c */ /* 0x040ff0000000183c */
[----:B------:R-:W-:Y:S01]  /*16a10*/  HMMA.16816.F32 R44, R40, R94, R44 ;  /* 0x0000005e282c723c */ /* 0x000fe2000000182c */
[----:B------:R-:W-:Y:S07]  /*16a20*/  LDSM.16.M88.4 R40, [R232+0x2000] ;  /* 0x00200000e828783b */ /* 0x000fee0000000200 */
[C---:B---3--:R-:W-:Y:S01]  /*16a30*/  HMMA.16816.F32 R76, R84.reuse, R72, R36 ;  /* 0x00000048544c723c */ /* 0x048fe20000001824 */
[----:B------:R-:W1:Y:S07]  /*16a40*/  LDSM.16.M88.4 R36, [R231+0x2000] ;  /* 0x00200000e724783b */ /* 0x000e6e0000000200 */
[----:B------:R-:W-:Y:S01]  /*16a50*/  HMMA.16816.F32 R92, R84, R74, R88 ;  /* 0x0000004a545c723c */ /* 0x000fe20000001858 */
[----:B------:R-:W3:Y:S04]  /*16a60*/  LDSM.16.M88.4 R72, [R231+0x3000] ;  /* 0x00300000e748783b */ /* 0x000ee80000000200 */
[----:B------:R-:W5:Y:S03]  /*16a70*/  LDSM.16.M88.4 R88, [R231+0x2800] ;  /* 0x00280000e758783b */ /* 0x000f660000000200 */
[C---:B--2---:R-:W-:Y:S08]  /*16a80*/  HMMA.16816.F32 R24, R32.reuse, R8, R24 ;  /* 0x000000082018723c */ /* 0x044ff00000001818 */
[----:B------:R-:W-:Y:S01]  /*16a90*/  HMMA.16816.F32 R20, R32, R10, R20 ;  /* 0x0000000a2014723c */ /* 0x000fe20000001814 */
[----:B------:R-:W-:Y:S07]  /*16aa0*/  LDSM.16.M88.4 R8, [R227+0xa000] ;  /* 0x00a00000e308783b */ /* 0x000fee0000000200 */
[C---:B------:R-:W-:Y:S08]  /*16ab0*/  HMMA.16816.F32 R60, R84.reuse, R64, R60 ;  /* 0x00000040543c723c */ /* 0x040ff0000000183c */
[----:B------:R-:W-:Y:S01]  /*16ac0*/  HMMA.16816.F32 R44, R84, R66, R44 ;  /* 0x00000042542c723c */ /* 0x000fe2000000182c */
[----:B------:R-:W2:Y:S04]  /*16ad0*/  LDSM.16.M88.4 R64, [R230+0x2000] ;  /* 0x00200000e640783b */ /* 0x000ea80000000200 */
[----:B------:R-:W-:Y:S03]  /*16ae0*/  LDSM.16.M88.4 R84, [R227+0xa800] ;  /* 0x00a80000e354783b */ /* 0x000fe60000000200 */
[C---:B------:R-:W-:Y:S08]  /*16af0*/  HMMA.16816.F32 R16, R32.reuse, R68, R16 ;  /* 0x000000442010723c */ /* 0x040ff00000001810 */
[C---:B------:R-:W-:Y:S01]  /*16b00*/  HMMA.16816.F32 R12, R32.reuse, R70, R12 ;  /* 0x00000046200c723c */ /* 0x040fe2000000180c */
[----:B------:R-:W2:Y:S07]  /*16b10*/  LDSM.16.M88.4 R68, [R231+0x3800] ;  /* 0x00380000e744783b */ /* 0x000eae0000000200 */
[C---:B----4-:R-:W-:Y:S08]  /*16b20*/  HMMA.16816.F32 R76, R32.reuse, R28, R76 ;  /* 0x0000001c204c723c */ /* 0x050ff0000000184c */
[----:B------:R-:W-:Y:S01]  /*16b30*/  HMMA.16816.F32 R92, R32, R30, R92 ;  /* 0x0000001e205c723c */ /* 0x000fe2000000185c */
[----:B------:R-:W4:Y:S07]  /*16b40*/  LDSM.16.M88.4 R28, [R227+0xb000] ;  /* 0x00b00000e31c783b */ /* 0x000f2e0000000200 */
[C---:B-1----:R-:W-:Y:S08]  /*16b50*/  HMMA.16816.F32 R24, R40.reuse, R36, R24 ;  /* 0x000000242818723c */ /* 0x042ff00000001818 */
[----:B------:R-:W-:Y:S01]  /*16b60*/  HMMA.16816.F32 R20, R40, R38, R20 ;  /* 0x000000262814723c */ /* 0x000fe20000001814 */
[----:B------:R-:W-:Y:S07]  /*16b70*/  LDSM.16.M88.4 R36, [R229+0x2000] ;  /* 0x00200000e524783b */ /* 0x000fee0000000200 */
[C---:B------:R-:W-:Y:S08]  /*16b80*/  HMMA.16816.F32 R60, R32.reuse, R80, R60 ;  /* 0x00000050203c723c */ /* 0x040ff0000000183c */
[----:B------:R-:W-:Y:S01]  /*16b90*/  HMMA.16816.F32 R44, R32, R82, R44 ;  /* 0x00000052202c723c */ /* 0x000fe2000000182c */
[----:B------:R-:W1:Y:S04]  /*16ba0*/  LDSM.16.M88.4 R32, [R220+0x2000] ;  /* 0x00200000dc20783b */ /* 0x000e680000000200 */
[----:B------:R-:W1:Y:S03]  /*16bb0*/  LDSM.16.M88.4 R80, [R227+0xb800] ;  /* 0x00b80000e350783b */ /* 0x000e660000000200 */
[C---:B---3--:R-:W-:Y:S08]  /*16bc0*/  HMMA.16816.F32 R76, R40.reuse, R72, R76 ;  /* 0x00000048284c723c */ /* 0x048ff0000000184c */
[C---:B-----5:R-:W-:Y:S08]  /*16bd0*/  HMMA.16816.F32 R16, R40.reuse, R88, R16 ;  /* 0x000000582810723c */ /* 0x060ff00000001810 */
[C---:B------:R-:W-:Y:S01]  /*16be0*/  HMMA.16816.F32 R92, R40.reuse, R74, R92 ;  /* 0x0000004a285c723c */ /* 0x040fe2000000185c */
[----:B------:R-:W3:Y:S07]  /*16bf0*/  LDSM.16.M88.4 R72, [R220+0x3000] ;  /* 0x00300000dc48783b */ /* 0x000eee0000000200 */
[----:B------:R-:W-:Y:S01]  /*16c00*/  HMMA.16816.F32 R12, R40, R90, R12 ;  /* 0x0000005a280c723c */ /* 0x000fe2000000180c */
[----:B------:R-:W5:Y:S07]  /*16c10*/  LDSM.16.M88.4 R88, [R220+0x2800] ;  /* 0x00280000dc58783b */ /* 0x000f6e0000000200 */
[C---:B--2---:R-:W-:Y:S08]  /*16c20*/  HMMA.16816.F32 R24, R64.reuse, R8, R24 ;  /* 0x000000084018723c */ /* 0x044ff00000001818 */
[----:B------:R-:W-:Y:S01]  /*16c30*/  HMMA.16816.F32 R20, R64, R10, R20 ;  /* 0x0000000a4014723c */ /* 0x000fe20000001814 */
[----:B------:R-:W-:Y:S07]  /*16c40*/  LDSM.16.M88.4 R8, [R233+0xc000] ;  /* 0x00c00000e908783b */ /* 0x000fee0000000200 */
[C---:B------:R-:W-:Y:S08]  /*16c50*/  HMMA.16816.F32 R60, R40.reuse, R68, R60 ;  /* 0x00000044283c723c */ /* 0x040ff0000000183c */
[----:B------:R-:W-:Y:S01]  /*16c60*/  HMMA.16816.F32 R44, R40, R70, R44 ;  /* 0x00000046282c723c */ /* 0x000fe2000000182c */
[----:B------:R-:W2:Y:S04]  /*16c70*/  LDSM.16.M88.4 R40, [R234+0x4000] ;  /* 0x00400000ea28783b */ /* 0x000ea80000000200 */
[----:B------:R-:W2:Y:S03]  /*16c80*/  LDSM.16.M88.4 R68, [R220+0x3800] ;  /* 0x00380000dc44783b */ /* 0x000ea60000000200 */
[C---:B----4-:R-:W-:Y:S08]  /*16c90*/  HMMA.16816.F32 R76, R64.reuse, R28, R76 ;  /* 0x0000001c404c723c */ /* 0x050ff0000000184c */
[C---:B------:R-:W-:Y:S08]  /*16ca0*/  HMMA.16816.F32 R16, R64.reuse, R84, R16 ;  /* 0x000000544010723c */ /* 0x040ff00000001810 */
[C---:B------:R-:W-:Y:S01]  /*16cb0*/  HMMA.16816.F32 R92, R64.reuse, R30, R92 ;  /* 0x0000001e405c723c */ /* 0x040fe2000000185c */
[----:B------:R-:W4:Y:S07]  /*16cc0*/  LDSM.16.M88.4 R28, [R233+0xd000] ;  /* 0x00d00000e91c783b */ /* 0x000f2e0000000200 */
        /* <DEDUP_REMOVED lines=73> */
[----:B------:R-:W-:Y:S03]  /*17160*/  LDSM.16.M88.4 R68, [R231+0x7800] ;  /* 0x00780000e744783b */ /* 0x000fe60000000200 */
[C---:B----4-:R-:W-:Y:S08]  /*17170*/  HMMA.16816.F32 R76, R64.reuse, R28, R76 ;  /* 0x0000001c404c723c */ /* 0x050ff0000000184c */
[C---:B------:R-:W-:Y:S08]  /*17180*/  HMMA.16816.F32 R16, R64.reuse, R84, R16 ;  /* 0x000000544010723c */ /* 0x040ff00000001810 */
[C---:B------:R-:W-:Y:S01]  /*17190*/  HMMA.16816.F32 R92, R64.reuse, R30, R92 ;  /* 0x0000001e405c723c */ /* 0x040fe2000000185c */
[----:B------:R-:W4:Y:S07]  /*171a0*/  LDSM.16.M88.4 R28, [R227+0xf000] ;  /* 0x00f00000e31c783b */ /* 0x000f2e0000000200 */
[----:B------:R-:W-:Y:S01]  /*171b0*/  HMMA.16816.F32 R12, R64, R86, R12 ;  /* 0x00000056400c723c */ /* 0x000fe2000000180c */
[----:B------:R-:W2:Y:S07]  /*171c0*/  LDSM.16.M88.4 R84, [R227+0xe800] ;  /* 0x00e80000e354783b */ /* 0x000eae0000000200 */
[C---:B-1----:R-:W-:Y:S08]  /*171d0*/  HMMA.16816.F32 R24, R36.reuse, R32, R24 ;  /* 0x000000202418723c */ /* 0x042ff00000001818 */
[C---:B------:R-:W-:Y:S01]  /*171e0*/  HMMA.16816.F32 R20, R36.reuse, R34, R20 ;  /* 0x000000222414723c */ /* 0x040fe20000001814 */
[----:B------:R-:W-:Y:S07]  /*171f0*/  LDSM.16.M88.4 R32, [R229+0x6000] ;  /* 0x00600000e520783b */ /* 0x000fee0000000200 */
[C---:B---3--:R-:W-:Y:S08]  /*17200*/  HMMA.16816.F32 R76, R36.reuse, R72, R76 ;  /* 0x00000048244c723c */ /* 0x048ff0000000184c */
[----:B-----5:R-:W-:Y:S08]  /*17210*/  HMMA.16816.F32 R16, R36, R88, R16 ;  /* 0x000000582410723c */ /* 0x020ff00000001810 */
[C---:B------:R-:W-:Y:S08]  /*17220*/  HMMA.16816.F32 R60, R64.reuse, R80, R60 ;  /* 0x00000050403c723c */ /* 0x040ff0000000183c */
[----:B------:R-:W-:Y:S01]  /*17230*/  HMMA.16816.F32 R44, R64, R82, R44 ;  /* 0x00000052402c723c */ /* 0x000fe2000000182c */
[----:B------:R-:W-:Y:S07]  /*17240*/  LDSM.16.M88.4 R64, [R227+0xf800] ;  /* 0x00f80000e340783b */ /* 0x000fee0000000200 */
[C---:B--2---:R-:W-:Y:S08]  /*17250*/  HMMA.16816.F32 R24, R40.reuse, R8, R24 ;  /* 0x000000082818723c */ /* 0x044ff00000001818 */
[----:B------:R-:W-:Y:S01]  /*17260*/  HMMA.16816.F32 R20, R40, R10, R20 ;  /* 0x0000000a2814723c */ /* 0x000fe20000001814 */
[----:B------:R-:W-:Y:S07]  /*17270*/  LDSM.16.M88.4 R8, [R220+0x6800] ;  /* 0x00680000dc08783b */ /* 0x000fee0000000200 */
[----:B------:R-:W-:Y:S01]  /*17280*/  HMMA.16816.F32 R92, R36, R74, R92 ;  /* 0x0000004a245c723c */ /* 0x000fe2000000185c */
[----:B------:R-:W1:Y:S07]  /*17290*/  LDSM.16.M88.4 R72, [R220+0x6000] ;  /* 0x00600000dc48783b */ /* 0x000e6e0000000200 */
[C---:B----4-:R-:W-:Y:S07]  /*172a0*/  HMMA.16816.F32 R76, R40.reuse, R28, R76 ;  /* 0x0000001c284c723c */ /* 0x050fee000000184c */
[----:B------:R-:W-:Y:S01]  /*172b0*/  SHF.R.S32.HI R29, RZ, 0x1f, R0 ;  /* 0x0000001fff1d7819 */ /* 0x000fe20000011400 */
[----:B------:R-:W-:Y:S03]  /*172c0*/  HMMA.16816.F32 R16, R40, R84, R16 ;  /* 0x000000542810723c */ /* 0x000fe60000001810 */
[----:B------:R-:W-:-:S04]  /*172d0*/  LEA.HI R0, R29, R0, RZ, 0x2 ;  /* 0x000000001d007211 */ /* 0x000fc800078f10ff */
[----:B------:R-:W-:Y:S01]  /*172e0*/  SHF.R.S32.HI R0, RZ, 0x2, R0 ;  /* 0x00000002ff007819 */ /* 0x000fe20000011400 */
[C---:B------:R-:W-:Y:S08]  /*172f0*/  HMMA.16816.F32 R12, R36.reuse, R90, R12 ;  /* 0x0000005a240c723c */ /* 0x040ff0000000180c */
[C---:B------:R-:W-:Y:S08]  /*17300*/  HMMA.16816.F32 R60, R36.reuse, R68, R60 ;  /* 0x00000044243c723c */ /* 0x040ff0000000183c */
[----:B------:R-:W-:Y:S07]  /*17310*/  HMMA.16816.F32 R44, R36, R70, R44 ;  /* 0x00000046242c723c */ /* 0x000fee000000182c */
[----:B------:R-:W-:Y:S01]  /*17320*/  IMAD R37, R58, 0x10, R59 ;  /* 0x000000103a257824 */ /* 0x000fe200078e023b */
[----:B------:R-:W-:Y:S01]  /*17330*/  HMMA.16816.F32 R92, R40, R30, R92 ;  /* 0x0000001e285c723c */ /* 0x000fe2000000185c */
[----:B------:R-:W2:Y:S03]  /*17340*/  LDSM.16.M88.4 R28, [R220+0x7000] ;  /* 0x00700000dc1c783b */ /* 0x000ea60000000200 */
[----:B------:R-:W-:-:S02]  /*17350*/  IADD3 R37, R37, 0x1, R0 ;  /* 0x0000000125257810 */ /* 0x000fc40007ffe000 */
[----:B------:R-:W-:Y:S02]  /*17360*/  LOP3.LUT R0, R2, R49, RZ, 0xfc, !PT ;  /* 0x0000003102007212 */ /* 0x000fe400078efcff */
[----:B------:R-:W-:Y:S01]  /*17370*/  IADD3 R37, R56, R37, -R236 ;  /* 0x0000002538257210 */ /* 0x000fe20007ffe8ec */
[----:B------:R-:W-:Y:S03]  /*17380*/  HMMA.16816.F32 R12, R40, R86, R12 ;  /* 0x00000056280c723c */ /* 0x000fe6000000180c */
[----:B------:R-:W-:-:S04]  /*17390*/  IADD3 R37, R37, c[0x0][0x2e8], RZ ;  /* 0x0000ba0025257a10 */ /* 0x000fc80007ffe0ff */
[C---:B------:R-:W-:Y:S01]  /*173a0*/  IADD3 R167, R37.reuse, 0x8, RZ ;  /* 0x0000000825a77810 */ /* 0x040fe20007ffe0ff */
[C---:B-1----:R-:W-:Y:S01]  /*173b0*/  HMMA.16816.F32 R24, R32.reuse, R72, R24 ;  /* 0x000000482018723c */ /* 0x042fe20000001818 */
[-C--:B------:R-:W-:Y:S02]  /*173c0*/  IMNMX R2, R37, R56.reuse, PT ;  /* 0x0000003825027217 */ /* 0x080fe40003800200 */
[----:B------:R-:W-:Y:S02]  /*173d0*/  IMNMX R167, R167, R56, PT ;  /* 0x00000038a7a77217 */ /* 0x000fe40003800200 */
[C---:B------:R-:W-:Y:S02]  /*173e0*/  ISETP.GE.AND P1, PT, R4.reuse, R2, PT ;  /* 0x000000020400720c */ /* 0x040fe40003f26270 */
[----:B------:R-:W-:Y:S01]  /*173f0*/  ISETP.GE.AND P6, PT, R4, R167, PT ;  /* 0x000000a70400720c */ /* 0x000fe20003fc6270 */
[----:B------:R-:W-:Y:S01]  /*17400*/  HMMA.16816.F32 R36, R32, R8, R16 ;  /* 0x000000082024723c */ /* 0x000fe20000001810 */
[----:B------:R-:W1:Y:S01]  /*17410*/  LDSM.16.M88.4 R16, [R220+0x7800] ;  /* 0x00780000dc10783b */ /* 0x000e620000000200 */
[----:B------:R-:W-:Y:S01]  /*17420*/  IADD3 R4, R6, 0x10, RZ ;  /* 0x0000001006047810 */ /* 0x000fe20007ffe0ff */
[----:B------:R-:W-:-:S04]  /*17430*/  DEPBAR.LE SB0, 0x0 ;  /* 0x000080000000791a */ /* 0x000fc80000000000 */
[C---:B------:R-:W-:Y:S01]  /*17440*/  IADD3 R9, R6.reuse, 0x8, RZ ;  /* 0x0000000806097810 */ /* 0x040fe20007ffe0ff */
[----:B------:R-:W-:Y:S01]  /*17450*/  HMMA.16816.F32 R20, R32, R74, R20 ;  /* 0x0000004a2014723c */ /* 0x000fe20000001814 */
[----:B------:R-:W-:Y:S02]  /*17460*/  IADD3 R8, R6, 0x9, RZ ;  /* 0x0000000906087810 */ /* 0x000fe40007ffe0ff */
[CC--:B------:R-:W-:Y:S02]  /*17470*/  ISETP.GE.AND P4, PT, R9.reuse, R167.reuse, PT ;  /* 0x000000a70900720c */ /* 0x0c0fe40003f86270 */
[CC--:B------:R-:W-:Y:S02]  /*17480*/  ISETP.GE.AND P5, PT, R8.reuse, R2.reuse, PT ;  /* 0x000000020800720c */ /* 0x0c0fe40003fa6270 */
[----:B------:R-:W-:Y:S01]  /*17490*/  ISETP.GE.AND P2, PT, R8, R167, PT ;  /* 0x000000a70800720c */ /* 0x000fe20003f46270 */
[----:B------:R-:W-:Y:S01]  /*174a0*/  HMMA.16816.F32 R60, R40, R64, R60 ;  /* 0x00000040283c723c */ /* 0x000fe2000000183c */
[----:B------:R-:W-:Y:S01]  /*174b0*/  IADD3 R8, R6, 0x11, RZ ;  /* 0x0000001106087810 */ /* 0x000fe20007ffe0ff */
[----:B------:R-:W-:Y:S01]  /*174c0*/  BAR.SYNC.DEFER_BLOCKING 0x0 ;  /* 0x0000000000007b1d */ /* 0x000fe20000010000 */
[----:B------:R-:W-:-:S02]  /*174d0*/  ISETP.GE.AND P0, PT, R9, R2, PT ;  /* 0x000000020900720c */ /* 0x000fc40003f06270 */
[----:B------:R-:W-:-:S03]  /*174e0*/  IADD3 R9, R6, 0x19, RZ ;  /* 0x0000001906097810 */ /* 0x000fc60007ffe0ff */
[----:B------:R-:W-:Y:S08]  /*174f0*/  HMMA.16816.F32 R12, R32, R10, R12 ;  /* 0x0000000a200c723c */ /* 0x000ff0000000180c */
[----:B------:R-:W-:Y:S01]  /*17500*/  HMMA.16816.F32 R44, R40, R66, R44 ;  /* 0x00000042282c723c */ /* 0x000fe2000000182c */
[----:B------:R-:W-:Y:S02]  /*17510*/  FSEL R22, R22, -INF , !P4 ;  /* 0xff80000016167808 */ /* 0x000fe40006000000 */
[----:B------:R-:W-:-:S04]  /*17520*/  ISETP.GE.AND P4, PT, R8, R2, PT ;  /* 0x000000020800720c */ /* 0x000fc80003f86270 */
[----:B------:R-:W-:Y:S01]  /*17530*/  FSEL R43, R25, -INF , !P1 ;  /* 0xff800000192b7808 */ /* 0x000fe20004800000 */
[C---:B--2---:R-:W-:Y:S01]  /*17540*/  HMMA.16816.F32 R76, R32.reuse, R28, R76 ;  /* 0x0000001c204c723c */ /* 0x044fe2000000184c */
[----:B------:R-:W-:Y:S02]  /*17550*/  FSEL R25, R21, -INF , !P5 ;  /* 0xff80000015197808 */ /* 0x000fe40006800000 */
[----:B------:R-:W-:Y:S02]  /*17560*/  ISETP.GE.AND P1, PT, R4, R2, PT ;  /* 0x000000020400720c */ /* 0x000fe40003f26270 */
[----:B------:R-:W-:Y:S02]  /*17570*/  ISETP.GE.AND P5, PT, R8, R167, PT ;  /* 0x000000a70800720c */ /* 0x000fe40003fa6270 */
[----:B------:R-:W-:Y:S01]  /*17580*/  FSEL R41, R20, -INF , !P0 ;  /* 0xff80000014297808 */ /* 0x000fe20004000000 */
[----:B------:R-:W-:Y:S01]  /*17590*/  HMMA.16816.F32 R92, R32, R30, R92 ;  /* 0x0000001e205c723c */ /* 0x000fe2000000185c */
[----:B------:R-:W-:-:S02]  /*175a0*/  IADD3 R8, R6, 0x18, RZ ;  /* 0x0000001806087810 */ /* 0x000fc40007ffe0ff */
[-C--:B------:R-:W-:Y:S02]  /*175b0*/  ISETP.GE.AND P0, PT, R4, R167.reuse, PT ;  /* 0x000000a70400720c */ /* 0x080fe40003f06270 */
[----:B------:R-:W-:Y:S02]  /*175c0*/  FSEL R4, R23, -INF , !P2 ;  /* 0xff80000017047808 */ /* 0x000fe40005000000 */
[----:B------:R-:W-:Y:S01]  /*175d0*/  FSEL R23, R36, -INF , !P1 ;  /* 0xff80000024177808 */ /* 0x000fe20004800000 */
[----:B-1----:R-:W-:Y:S01]  /*175e0*/  HMMA.16816.F32 R60, R32, R16, R60 ;  /* 0x00000010203c723c */ /* 0x002fe2000000183c */
[C---:B------:R-:W-:Y:S02]  /*175f0*/  ISETP.GE.AND P2, PT, R8.reuse, R2, PT ;  /* 0x000000020800720c */ /* 0x040fe40003f46270 */
[----:B------:R-:W-:Y:S02]  /*17600*/  ISETP.GE.AND P1, PT, R8, R167, PT ;  /* 0x000000a70800720c */ /* 0x000fe40003f26270 */
[----:B------:R-:W-:-:S02]  /*17610*/  IADD3 R8, R6, 0x20, RZ ;  /* 0x0000002006087810 */ /* 0x000fc40007ffe0ff */
[----:B------:R-:W-:Y:S01]  /*17620*/  FSEL R20, R38, -INF , !P0 ;  /* 0xff80000026147808 */ /* 0x000fe20004000000 */
[----:B------:R-:W-:Y:S01]  /*17630*/  HMMA.16816.F32 R44, R32, R18, R44 ;  /* 0x00000012202c723c */ /* 0x000fe2000000182c */
[----:B------:R-:W-:Y:S02]  /*17640*/  FSEL R11, R37, -INF , !P4 ;  /* 0xff800000250b7808 */ /* 0x000fe40006000000 */
[----:B------:R-:W-:Y:S02]  /*17650*/  FSEL R10, R39, -INF , !P5 ;  /* 0xff800000270a7808 */ /* 0x000fe40006800000 */
[CC--:B------:R-:W-:Y:S02]  /*17660*/  ISETP.GE.AND P0, PT, R9.reuse, R2.reuse, PT ;  /* 0x000000020900720c */ /* 0x0c0fe40003f06270 */
[----:B------:R-:W-:Y:S02]  /*17670*/  ISETP.GE.AND P4, PT, R9, R167, PT ;  /* 0x000000a70900720c */ /* 0x000fe40003f86270 */
[----:B------:R-:W-:-:S02]  /*17680*/  ISETP.GE.AND P5, PT, R8, R2, PT ;  /* 0x000000020800720c */ /* 0x000fc40003fa6270 */
[----:B------:R-:W-:Y:S02]  /*17690*/  FSEL R21, R12, -INF , !P2 ;  /* 0xff8000000c157808 */ /* 0x000fe40005000000 */
[C---:B------:R-:W-:Y:S02]  /*176a0*/  IADD3 R28, R6.reuse, 0x21, RZ ;  /* 0x00000021061c7810 */ /* 0x040fe40007ffe0ff */
[----:B------:R-:W-:Y:S02]  /*176b0*/  IADD3 R12, R6, 0x28, RZ ;  /* 0x00000028060c7810 */ /* 0x000fe40007ffe0ff */
[----:B------:R-:W-:Y:S02]  /*176c0*/  FSEL R9, R13, -INF , !P0 ;  /* 0xff8000000d097808 */ /* 0x000fe40004000000 */
[----:B------:R-:W-:Y:S02]  /*176d0*/  FSEL R16, R15, -INF , !P4 ;  /* 0xff8000000f107808 */ /* 0x000fe40006000000 */
[----:B------:R-:W-:-:S02]  /*176e0*/  FSEL R197, R76, -INF , !P5 ;  /* 0xff8000004cc57808 */ /* 0x000fc40006800000 */
[-C--:B------:R-:W-:Y:S02]  /*176f0*/  ISETP.GE.AND P2, PT, R8, R167.reuse, PT ;  /* 0x000000a70800720c */ /* 0x080fe40003f46270 */
[-C--:B------:R-:W-:Y:S02]  /*17700*/  ISETP.GE.AND P0, PT, R28, R167.reuse, PT ;  /* 0x000000a71c00720c */ /* 0x080fe40003f06270 */
[C---:B------:R-:W-:Y:S02]  /*17710*/  ISETP.GE.AND P4, PT, R12.reuse, R2, PT ;  /* 0x000000020c00720c */ /* 0x040fe40003f86270 */
[----:B------:R-:W-:Y:S02]  /*17720*/  ISETP.GE.AND P5, PT, R12, R167, PT ;  /* 0x000000a70c00720c */ /* 0x000fe40003fa6270 */
[----:B------:R-:W-:Y:S02]  /*17730*/  FSEL R8, R14, -INF , !P1 ;  /* 0xff8000000e087808 */ /* 0x000fe40004800000 */
[----:B------:R-:W-:-:S02]  /*17740*/  IADD3 R13, R6, 0x29, RZ ;  /* 0x00000029060d7810 */ /* 0x000fc40007ffe0ff */
[----:B------:R-:W-:Y:S02]  /*17750*/  IADD3 R12, R6, 0x30, RZ ;  /* 0x00000030060c7810 */ /* 0x000fe40007ffe0ff */
[-C--:B------:R-:W-:Y:S02]  /*17760*/  ISETP.GE.AND P1, PT, R28, R2.reuse, PT ;  /* 0x000000021c00720c */ /* 0x080fe40003f26270 */
[----:B------:R-:W-:Y:S02]  /*17770*/  FSEL R192, R78, -INF , !P2 ;  /* 0xff8000004ec07808 */ /* 0x000fe40005000000 */
[----:B------:R-:W-:Y:S02]  /*17780*/  FSEL R198, R79, -INF , !P0 ;  /* 0xff8000004fc67808 */ /* 0x000fe40004000000 */
[----:B------:R-:W-:Y:S02]  /*17790*/  FSEL R195, R92, -INF , !P4 ;  /* 0xff8000005cc37808 */ /* 0x000fe40006000000 */
[----:B------:R-:W-:-:S02]  /*177a0*/  ISETP.GE.AND P2, PT, R13, R2, PT ;  /* 0x000000020d00720c */ /* 0x000fc40003f46270 */
[C---:B------:R-:W-:Y:S02]  /*177b0*/  ISETP.GE.AND P0, PT, R12.reuse, R2, PT ;  /* 0x000000020c00720c */ /* 0x040fe40003f06270 */
[-C--:B------:R-:W-:Y:S02]  /*177c0*/  ISETP.GE.AND P4, PT, R12, R167.reuse, PT ;  /* 0x000000a70c00720c */ /* 0x080fe40003f86270 */
[----:B------:R-:W-:Y:S02]  /*177d0*/  FSEL R187, R77, -INF , !P1 ;  /* 0xff8000004dbb7808 */ /* 0x000fe40004800000 */
[C---:B------:R-:W-:Y:S02]  /*177e0*/  IADD3 R12, R6.reuse, 0x31, RZ ;  /* 0x00000031060c7810 */ /* 0x040fe40007ffe0ff */
[----:B------:R-:W-:Y:S02]  /*177f0*/  ISETP.GE.AND P1, PT, R13, R167, PT ;  /* 0x000000a70d00720c */ /* 0x000fe40003f26270 */
[----:B------:R-:W-:-:S02]  /*17800*/  IADD3 R13, R6, 0x38, RZ ;  /* 0x00000038060d7810 */ /* 0x000fc40007ffe0ff */
[----:B------:R-:W-:Y:S02]  /*17810*/  FSEL R194, R94, -INF , !P5 ;  /* 0xff8000005ec27808 */ /* 0x000fe40006800000 */
[----:B------:R-:W-:Y:S02]  /*17820*/  FSEL R189, R93, -INF , !P2 ;  /* 0xff8000005dbd7808 */ /* 0x000fe40005000000 */
[C---:B------:R-:W-:Y:S02]  /*17830*/  ISETP.GE.AND P5, PT, R12.reuse, R2, PT ;  /* 0x000000020c00720c */ /* 0x040fe40003fa6270 */
[----:B------:R-:W-:Y:S02]  /*17840*/  ISETP.GE.AND P2, PT, R12, R167, PT ;  /* 0x000000a70c00720c */ /* 0x000fe40003f46270 */
[----:B------:R-:W-:Y:S02]  /*17850*/  FSEL R196, R95, -INF , !P1 ;  /* 0xff8000005fc47808 */ /* 0x000fe40004800000 */
[----:B------:R-:W-:-:S02]  /*17860*/  FSEL R12, R27, -INF , !P6 ;  /* 0xff8000001b0c7808 */ /* 0x000fc40007000000 */
[----:B------:R-:W-:Y:S02]  /*17870*/  FSEL R201, R60, -INF , !P0 ;  /* 0xff8000003cc97808 */ /* 0x000fe40004000000 */
[CC--:B------:R-:W-:Y:S02]  /*17880*/  ISETP.GE.AND P6, PT, R13.reuse, R2.reuse, PT ;  /* 0x000000020d00720c */ /* 0x0c0fe40003fc6270 */
[----:B------:R-:W-:Y:S02]  /*17890*/  ISETP.GE.AND P1, PT, R13, R167, PT ;  /* 0x000000a70d00720c */ /* 0x000fe40003f26270 */
[C---:B------:R-:W-:Y:S02]  /*178a0*/  ISETP.GE.AND P0, PT, R6.reuse, R2, PT ;  /* 0x000000020600720c */ /* 0x040fe40003f06270 */
[----:B------:R-:W-:Y:S02]  /*178b0*/  IADD3 R13, R6, 0x39, RZ ;  /* 0x00000039060d7810 */ /* 0x000fe40007ffe0ff */
[----:B------:R-:W-:-:S02]  /*178c0*/  FSEL R24, R24, -INF , !P0 ;  /* 0xff80000018187808 */ /* 0x000fc40004000000 */
[----:B------:R-:W-:Y:S02]  /*178d0*/  ISETP.GE.AND P0, PT, R13, R167, PT ;  /* 0x000000a70d00720c */ /* 0x000fe40003f06270 */
[----:B------:R-:W-:Y:S02]  /*178e0*/  FSEL R32, R62, -INF , !P4 ;  /* 0xff8000003e207808 */ /* 0x000fe40006000000 */
[----:B------:R-:W-:Y:S02]  /*178f0*/  FSEL R188, R47, -INF , !P0 ;  /* 0xff8000002fbc7808 */ /* 0x000fe40004000000 */
[----:B------:R-:W-:Y:S02]  /*17900*/  ISETP.GT.AND P0, PT, R244, R235, PT ;  /* 0x000000ebf400720c */ /* 0x000fe40003f04270 */
[----:B------:R-:W-:Y:S02]  /*17910*/  FSEL R199, R61, -INF , !P5 ;  /* 0xff8000003dc77808 */ /* 0x000fe40006800000 */
[----:B------:R-:W-:-:S02]  /*17920*/  ISETP.GE.AND P4, PT, R6, R167, PT ;  /* 0x000000a70600720c */ /* 0x000fc40003f86270 */
[----:B------:R-:W-:Y:S02]  /*17930*/  ISETP.GE.AND P5, PT, R13, R2, PT ;  /* 0x000000020d00720c */ /* 0x000fe40003fa6270 */
        /* <DEDUP_REMOVED lines=27> */
[C---:B------:R-:W-:Y:S01]  /*17af0*/  IMAD R13, R6.reuse, R13, R14 ;  /* 0x0000000d060d7224 */ /* 0x040fe200078e020e */
[----:B------:R-:W-:Y:S02]  /*17b00*/  LOP3.LUT R14, RZ, c[0x0][0x2d0], RZ, 0x33, !PT ;  /* 0x0000b400ff0e7a12 */ /* 0x000fe400078e33ff */
        /* <DEDUP_REMOVED lines=9> */
[----:B------:R-:W-:-:S07]  /*17ba0*/  ISETP.NE.AND P2, PT, RZ, c[0x0][0x2d0], PT ;  /* 0x0000b400ff007a0c */ /* 0x000fce0003f45270 */
[----:B------:R-:W-:Y:S02]  /*17bb0*/  @P6 IADD3 R27, R27, 0x1, RZ ;  /* 0x000000011b1b6810 */ /* 0x000fe40007ffe0ff */
[----:B------:R-:W-:Y:S02]  /*17bc0*/  @P5 IADD3 R18, R18, 0x1, RZ ;  /* 0x0000000112125810 */ /* 0x000fe40007ffe0ff */
[----:B------:R-:W-:-:S03]  /*17bd0*/  @!P4 IADD3 R27, -R27, RZ, RZ ;  /* 0x000000ff1b1bc210 */ /* 0x000fc60007ffe1ff */
[----:B------:R-:W-:Y:S01]  /*17be0*/  @!P1 IMAD.MOV R18, RZ, RZ, -R18 ;  /* 0x000000ffff129224 */ /* 0x000fe200078e0a12 */
[----:B------:R-:W-:-:S04]  /*17bf0*/  SEL R3, R14, R27, !P2 ;  /* 0x0000001b0e037207 */ /* 0x000fc80005000000 */
[----:B------:R-:W-:Y:S01]  /*17c00*/  SEL R14, R14, R18, !P2 ;  /* 0x000000120e0e7207 */ /* 0x000fe20005000000 */
        /* <DEDUP_REMOVED lines=20> */
.L_x_3894:
[----:B------:R-:W-:-:S05]  /*17d50*/  IMAD.MOV.U32 R3, RZ, RZ, c[0x0][0x198] ;  /* 0x00006600ff037624 */ /* 0x000fca00078e00ff */
[----:B------:R-:W-:-:S04]  /*17d60*/  LEA R3, -R3, RZ, 0x6 ;  /* 0x000000ff03037211 */ /* 0x000fc800078e31ff */
[----:B------:R-:W-:Y:S02]  /*17d70*/  SHF.R.S32.HI R6, RZ, 0x1f, R3 ;  /* 0x0000001fff067819 */ /* 0x000fe40000011403 */
.L_x_3895:
[----:B------:R-:W-:Y:S01]  /*17d80*/  IADD3 R54, P2, P1, R138, R3, R54 ;  /* 0x000000038a367210 */ /* 0x000fe2000795e036 */
[----:B------:R-:W-:Y:S01]  /*17d90*/  ULDC.64 UR4, c[0x0][0x198] ;  /* 0x0000660000047ab9 */ /* 0x000fe20000000a00 */
[C---:B------:R-:W-:Y:S01]  /*17da0*/  IADD3 R138, P4, R3.reuse, R138, RZ ;  /* 0x0000008a038a7210 */ /* 0x040fe20007f9e0ff */
[----:B------:R-:W-:Y:S01]  /*17db0*/  USHF.L.U32 UR9, UR4, 0x5, URZ ;  /* 0x0000000504097899 */ /* 0x000fe2000800063f */
[C---:B------:R-:W-:Y:S01]  /*17dc0*/  LEA R242, P5, R3.reuse, R242, 0x1 ;  /* 0x000000f203f27211 */ /* 0x040fe200078a08ff */
[----:B------:R-:W-:Y:S01]  /*17dd0*/  UMOV UR8, 0x5 ;  /* 0x0000000500087882 */ /* 0x000fe20000000000 */
[----:B------:R-:W-:Y:S01]  /*17de0*/  IADD3.X R55, R48, R6, R55, P2, P1 ;  /* 0x0000000630377210 */ /* 0x000fe200017e2437 */
[----:B------:R-:W-:Y:S01]  /*17df0*/  IMAD.X R13, R6, 0x1, R48, P4 ;  /* 0x00000001060d7824 */ /* 0x000fe200020e0630 */
[----:B------:R-:W-:Y:S01]  /*17e00*/  LEA R18, P2, R138, c[0x0][0x168], 0x1 ;  /* 0x00005a008a127a11 */ /* 0x000fe200078408ff */
[----:B------:R-:W-:Y:S01]  /*17e10*/  USHF.L.U64.HI UR5, UR4, UR8, UR5 ;  /* 0x0000000804057299 */ /* 0x000fe20008010205 */
[----:B------:R-:W-:-:S02]  /*17e20*/  LEA.HI.X R241, R3, R241, R6, 0x1, P5 ;  /* 0x000000f103f17211 */ /* 0x000fc400028f0c06 */
[----:B------:R-:W-:Y:S02]  /*17e30*/  LEA.HI.X R19, R138, c[0x0][0x16c], R13, 0x1, P2 ;  /* 0x00005b008a137a11 */ /* 0x000fe400010f0c0d */
[----:B------:R-:W-:Y:S01]  /*17e40*/  IADD3 R28, P2, R242, UR9, RZ ;  /* 0x00000009f21c7c10 */ /* 0x000fe2000ff5e0ff */
[----:B------:R-:W-:Y:S01]  /*17e50*/  IMAD.MOV.U32 R243, RZ, RZ, R241 ;  /* 0x000000fffff37224 */ /* 0x000fe200078e00f1 */
[C---:B------:R-:W-:Y:S02]  /*17e60*/  LEA R14, P1, R54.reuse, c[0x0][0x168], 0x1 ;  /* 0x00005a00360e7a11 */ /* 0x040fe400078208ff */
[----:B------:R-:W-:Y:S02]  /*17e70*/  IADD3.X R29, R241, UR5, RZ, P2, !PT ;  /* 0x00000005f11d7c10 */ /* 0x000fe400097fe4ff */
[----:B------:R-:W-:Y:S01]  /*17e80*/  LEA.HI.X R15, R54, c[0x0][0x16c], R55, 0x1, P1 ;  /* 0x00005b00360f7a11 */ /* 0x000fe200008f0c37 */
[----:B------:R-:W-:Y:S01]  /*17e90*/  @!PT LDS RZ, [RZ] ;  /* 0x00000000fffff984 */ /* 0x000fe20000000800 */
[----:B------:R-:W-:Y:S01]  /*17ea0*/  @!PT LDS RZ, [RZ] ;  /* 0x00000000fffff984 */ /* 0x000fe20000000800 */
[----:B------:R-:W-:Y:S01]  /*17eb0*/  @!PT LDS RZ, [RZ] ;  /* 0x00000000fffff984 */ /* 0x000fe20000000800 */
[----:B------:R1:W-:Y:S01]  /*17ec0*/  LDGSTS.E.BYPASS.LTC128B.128 [R240+0x8000], [R242.64] ;  /* 0x08000000f2f07fae */ /* 0x0003e2000b901d46 */
[----:B------:R-:W-:-:S02]  /*17ed0*/  IADD3 R38, P2, R28, UR9, RZ ;  /* 0x000000091c267c10 */ /* 0x000fc4000ff5e0ff */
[----:B------:R-:W-:Y:S01]  /*17ee0*/  IADD3 R30, P1, R14, UR9, RZ ;  /* 0x000000090e1e7c10 */ /* 0x000fe2000ff3e0ff */
[----:B------:R1:W-:Y:S01]  /*17ef0*/  LDGSTS.E.BYPASS.LTC128B.128 [R240+0xa000], [R18.64+0x80] ;  /* 0x0a00008012f07fae */ /* 0x0003e2000b901d46 */
[----:B------:R-:W-:Y:S02]  /*17f00*/  IADD3.X R39, R29, UR5, RZ, P2, !PT ;  /* 0x000000051d277c10 */ /* 0x000fe400097fe4ff */
[----:B------:R-:W-:Y:S01]  /*17f10*/  IADD3.X R31, R15, UR5, RZ, P1, !PT ;  /* 0x000000050f1f7c10 */ /* 0x000fe20008ffe4ff */
[----:B------:R1:W-:Y:S01]  /*17f20*/  LDGSTS.E.BYPASS.LTC128B.128 [R240+0xc000], [R18.64+0x100] ;  /* 0x0c00010012f07fae */ /* 0x0003e2000b901d46 */
[----:B------:R-:W-:Y:S02]  /*17f30*/  IADD3 R36, P2, R38, UR9, RZ ;  /* 0x0000000926247c10 */ /* 0x000fe4000ff5e0ff */
[----:B------:R-:W-:Y:S01]  /*17f40*/  IADD3 R44, P1, R30, UR9, RZ ;  /* 0x000000091e2c7c10 */ /* 0x000fe2000ff3e0ff */
[----:B------:R1:W-:Y:S01]  /*17f50*/  LDGSTS.E.BYPASS.LTC128B.128 [R240+0xe000], [R18.64+0x180] ;  /* 0x0e00018012f07fae */ /* 0x0003e2000b901d46 */
[----:B------:R-:W-:-:S02]  /*17f60*/  IADD3.X R37, R39, UR5, RZ, P2, !PT ;  /* 0x0000000527257c10 */ /* 0x000fc400097fe4ff */
        /* <DEDUP_REMOVED lines=14> */
.L_x_3893:
        /* <DEDUP_REMOVED lines=197> */
[----:B------:R-:W-:Y:S07]  /*18ca0*/  LDSM.16.MT88.4 R16, [R228+0x14800] ;  /* 0x01480000e410783b */ /* 0x000fee0000004200 */
[C---:B------:R-:W-:Y:S08]  /*18cb0*/  HMMA.16816.F32 R48, R4.reuse, R24, R48 ;  /* 0x000000180430723c */ /* 0x040ff00000001830 */
        /* <DEDUP_REMOVED lines=32> */
[C---:B------:R-:W-:Y:S08]  /*18ec0*/  HMMA.16816.F32 R128, R4.reuse, R20, R128 ;  /* 0x000000140480723c */ /* 0x040ff00000001880 */
[C---:B------:R-:W-:Y:S01]  /*18ed0*/  HMMA.16816.F32 R132, R4.reuse, R22, R132 ;  /* 0x000000160484723c */ /* 0x040fe20000001884 */
[----:B------:R-:W3:Y:S07]  /*18ee0*/  LDSM.16.MT88.4 R20, [R226+0x11000] ;  /* 0x01100000e214783b */ /* 0x000eee0000004200 */
[C---:B----4-:R-:W-:Y:S08]  /*18ef0*/  HMMA.16816.F32 R136, R4.reuse, R16, R136 ;  /* 0x000000100488723c */ /* 0x050ff00000001888 */
[----:B------:R-:W-:Y:S01]  /*18f00*/  HMMA.16816.F32 R156, R4, R18, R156 ;  /* 0x00000012049c723c */ /* 0x000fe2000000189c */
[----:B------:R-:W4:Y:S06]  /*18f10*/  LDSM.16.MT88.4 R16, [R224+0x11000] ;  /* 0x01100000e010783b */ /* 0x000f2c0000004200 */
[----:B------:R-:W-:Y:S01]  /*18f20*/  F2FP.PACK_AB R4, R187, R184 ;  /* 0x000000b8bb04723e */ /* 0x000fe200000000ff */
[----:B------:R-:W-:Y:S01]  /*18f30*/  FADD.FTZ R184, R184, R173 ;  /* 0x000000adb8b87221 */ /* 0x000fe20000010000 */
[----:B-1----:R-:W-:Y:S01]  /*18f40*/  F2FP.PACK_AB R5, R195, R192 ;  /* 0x000000c0c305723e */ /* 0x002fe200000000ff */
        /* <DEDUP_REMOVED lines=176> */
.L_x_3897:
[----:B------:R-:W-:-:S05]  /*19a50*/  IMAD.MOV.U32 R5, RZ, RZ, c[0x0][0x1a0] ;  /* 0x00006800ff057624 */ /* 0x000fca00078e00ff */
[----:B------:R-:W-:-:S04]  /*19a60*/  LEA R5, -R5, RZ, 0x6 ;  /* 0x000000ff05057211 */ /* 0x000fc800078e31ff */
[----:B------:R-:W-:Y:S02]  /*19a70*/  SHF.R.S32.HI R0, RZ, 0x1f, R5 ;  /* 0x0000001fff007819 */ /* 0x000fe40000011405 */
.L_x_3898:
        /* <DEDUP_REMOVED lines=35> */
[----:B------:R-:W-:-:S03]  /*19cb0*/  IADD3.X R19, R25, UR4, RZ, P0, !PT ;  /* 0x0000000419137c10 */ /* 0x000fc600087fe4ff */
        /* <DEDUP_REMOVED lines=12> */
[----:B------:R-:W1:Y:S04]  /*19d80*/  LDSM.16.M88.4 R28, [R233+0x8000] ;  /* 0x00800000e91c783b */ /* 0x000e680000000200 */
[----:B------:R-:W4:Y:S04]  /*19d90*/  LDSM.16.M88.4 R20, [R233+0x8800] ;  /* 0x00880000e914783b */ /* 0x000f280000000200 */
[----:B------:R-:W5:Y:S04]  /*19da0*/  LDSM.16.M88.4 R12, [R233+0x9000] ;  /* 0x00900000e90c783b */ /* 0x000f680000000200 */
[----:B---3--:R-:W3:Y:S04]  /*19db0*/  LDSM.16.M88.4 R8, [R233+0x9800] ;  /* 0x00980000e908783b */ /* 0x008ee80000000200 */
[----:B--2---:R-:W-:Y:S04]  /*19dc0*/  LDSM.16.M88.4 R4, [R232] ;  /* 0x00000000e804783b */ /* 0x004fe80000000200 */
[----:B------:R-:W2:Y:S04]  /*19dd0*/  LDSM.16.M88.4 R196, [R231] ;  /* 0x00000000e7c4783b */ /* 0x000ea80000000200 */
[----:B------:R-:W2:Y:S04]  /*19de0*/  LDSM.16.M88.4 R176, [R223] ;  /* 0x00000000dfb0783b */ /* 0x000ea80000000200 */
[----:B------:R-:W2:Y:S04]  /*19df0*/  LDSM.16.M88.4 R172, [R222] ;  /* 0x00000000deac783b */ /* 0x000ea80000000200 */
[----:B------:R-:W2:Y:S04]  /*19e00*/  LDSM.16.M88.4 R192, [R221] ;  /* 0x00000000ddc0783b */ /* 0x000ea80000000200 */
[----:B------:R-:W-:Y:S01]  /*19e10*/  LDSM.16.M88.4 R180, [R227+0x8000] ;  /* 0x00800000e3b4783b */ /* 0x000fe20000000200 */
[C---:B-1----:R-:W-:Y:S03]  /*19e20*/  HMMA.16816.F32 R32, R184.reuse, R28, RZ ;  /* 0x0000001cb820723c */ /* 0x042fe600000018ff */
[----:B------:R-:W-:Y:S04]  /*19e30*/  LDSM.16.M88.4 R168, [R227+0x8800] ;  /* 0x00880000e3a8783b */ /* 0x000fe80000000200 */
[----:B------:R-:W1:Y:S01]  /*19e40*/  S2R R0, SR_TID.X ;  /* 0x0000000000007919 */ /* 0x000e620000002100 */
[C---:B----4-:R-:W-:Y:S03]  /*19e50*/  HMMA.16816.F32 R24, R184.reuse, R20, RZ ;  /* 0x00000014b818723c */ /* 0x050fe600000018ff */
[----:B------:R-:W0:Y:S05]  /*19e60*/  LDGDEPBAR ;  /* 0x00000000000079af */ /* 0x000e2a0000000000 */
[C---:B-----5:R-:W-:Y:S08]  /*19e70*/  HMMA.16816.F32 R16, R184.reuse, R12, RZ ;  /* 0x0000000cb810723c */ /* 0x060ff000000018ff */
[----:B------:R-:W-:Y:S01]  /*19e80*/  HMMA.16816.F32 R28, R184, R30, RZ ;  /* 0x0000001eb81c723c */ /* 0x000fe200000018ff */
[----:B-1----:R-:W-:-:S07]  /*19e90*/  IMAD.SHL.U32 R0, R0, 0x2, RZ ;  /* 0x0000000200007824 */ /* 0x002fce00078e00ff */
[C---:B------:R-:W-:Y:S08]  /*19ea0*/  HMMA.16816.F32 R20, R184.reuse, R22, RZ ;  /* 0x00000016b814723c */ /* 0x040ff000000018ff */
[C---:B------:R-:W-:Y:S08]  /*19eb0*/  HMMA.16816.F32 R12, R184.reuse, R14, RZ ;  /* 0x0000000eb80c723c */ /* 0x040ff000000018ff */
[C---:B---3--:R-:W-:Y:S08]  /*19ec0*/  HMMA.16816.F32 R188, R184.reuse, R8, RZ ;  /* 0x00000008b8bc723c */ /* 0x048ff000000018ff */
[----:B------:R-:W-:Y:S01]  /*19ed0*/  HMMA.16816.F32 R184, R184, R10, RZ ;  /* 0x0000000ab8b8723c */ /* 0x000fe200000018ff */
[----:B------:R-:W1:Y:S07]  /*19ee0*/  LDSM.16.M88.4 R8, [R230] ;  /* 0x00000000e608783b */ /* 0x000e6e0000000200 */
[C---:B--2---:R-:W-:Y:S08]  /*19ef0*/  HMMA.16816.F32 R32, R4.reuse, R196, R32 ;  /* 0x000000c40420723c */ /* 0x044ff00000001820 */
[C---:B------:R-:W-:Y:S01]  /*19f00*/  HMMA.16816.F32 R28, R4.reuse, R198, R28 ;  /* 0x000000c6041c723c */ /* 0x040fe2000000181c */
[----:B------:R-:W-:Y:S07]  /*19f10*/  LDSM.16.M88.4 R196, [R220] ;  /* 0x00000000dcc4783b */ /* 0x000fee0000000200 */
[C---:B------:R-:W-:Y:S08]  /*19f20*/  HMMA.16816.F32 R24, R4.reuse, R176, R24 ;  /* 0x000000b00418723c */ /* 0x040ff00000001818 */
[C---:B------:R-:W-:Y:S01]  /*19f30*/  HMMA.16816.F32 R20, R4.reuse, R178, R20 ;  /* 0x000000b20414723c */ /* 0x040fe20000001814 */
[----:B------:R-:W2:Y:S07]  /*19f40*/  LDSM.16.M88.4 R176, [R227+0x9000] ;  /* 0x00900000e3b0783b */ /* 0x000eae0000000200 */
[C---:B------:R-:W-:Y:S08]  /*19f50*/  HMMA.16816.F32 R16, R4.reuse, R172, R16 ;  /* 0x000000ac0410723c */ /* 0x040ff00000001810 */
[C---:B------:R-:W-:Y:S01]  /*19f60*/  HMMA.16816.F32 R12, R4.reuse, R174, R12 ;  /* 0x000000ae040c723c */ /* 0x040fe2000000180c */
[----:B------:R-:W3:Y:S07]  /*19f70*/  LDSM.16.M88.4 R172, [R227+0x9800] ;  /* 0x00980000e3ac783b */ /* 0x000eee0000000200 */
[C---:B------:R-:W-:Y:S08]  /*19f80*/  HMMA.16816.F32 R188, R4.reuse, R192, R188 ;  /* 0x000000c004bc723c */ /* 0x040ff000000018bc */
        /* <DEDUP_REMOVED lines=19> */
[C---:B-----5:R-:W-:Y:S08]  /*1a0c0*/  HMMA.16816.F32 R24, R4.reuse, R192, R24 ;  /* 0x000000c00418723c */ /* 0x060ff00000001818 */
[C---:B------:R-:W-:Y:S01]  /*1a0d0*/  HMMA.16816.F32 R20, R4.reuse, R194, R20 ;  /* 0x000000c20414723c */ /* 0x040fe20000001814 */
[----:B------:R-:W-:Y:S07]  /*1a0e0*/  LDSM.16.M88.4 R192, [R218] ;  /* 0x00000000dac0783b */ /* 0x000fee0000000200 */
[C---:B-1----:R-:W-:Y:S08]  /*1a0f0*/  HMMA.16816.F32 R16, R4.reuse, R180, R16 ;  /* 0x000000b40410723c */ /* 0x042ff00000001810 */
[C---:B------:R-:W-:Y:S01]  /*1a100*/  HMMA.16816.F32 R12, R4.reuse, R182, R12 ;  /* 0x000000b6040c723c */ /* 0x040fe2000000180c */
[----:B------:R-:W1:Y:S07]  /*1a110*/  LDSM.16.M88.4 R180, [R233+0xb800] ;  /* 0x00b80000e9b4783b */ /* 0x000e6e0000000200 */
[C---:B------:R-:W-:Y:S08]  /*1a120*/  HMMA.16816.F32 R188, R4.reuse, R168, R188 ;  /* 0x000000a804bc723c */ /* 0x040ff000000018bc */
        /* <DEDUP_REMOVED lines=35> */
[C---:B------:R-:W-:Y:S08]  /*1a360*/  HMMA.16816.F32 R16, R180.reuse, R196, R16 ;  /* 0x000000c4b410723c */ /* 0x040ff00000001810 */
[C---:B------:R-:W-:Y:S01]  /*1a370*/  HMMA.16816.F32 R12, R180.reuse, R198, R12 ;  /* 0x000000c6b40c723c */ /* 0x040fe2000000180c */
[----:B------:R-:W-:Y:S07]  /*1a380*/  LDSM.16.M88.4 R196, [R233+0xc000] ;  /* 0x00c00000e9c4783b */ /* 0x000fee0000000200 */
[C---:B-----5:R-:W-:Y:S08]  /*1a390*/  HMMA.16816.F32 R188, R180.reuse, R192, R188 ;  /* 0x000000c0b4bc723c */ /* 0x060ff000000018bc */
        /* <DEDUP_REMOVED lines=11> */
[----:B------:R-:W-:Y:S07]  /*1a450*/  LDSM.16.M88.4 R172, [R215] ;  /* 0x00000000d7ac783b */ /* 0x000fee0000000200 */
[C---:B---3--:R-:W-:Y:S08]  /*1a460*/  HMMA.16816.F32 R188, R8.reuse, R168, R188 ;  /* 0x000000a808bc723c */ /* 0x048ff000000018bc */
[----:B------:R-:W-:Y:S01]  /*1a470*/  HMMA.16816.F32 R184, R8, R170, R184 ;  /* 0x000000aa08b8723c */ /* 0x000fe200000018b8 */
[----:B------:R-:W-:Y:S04]  /*1a480*/  LDSM.16.M88.4 R8, [R232+0x4000] ;  /* 0x00400000e808783b */ /* 0x000fe80000000200 */
[----:B------:R-:W1:Y:S03]  /*1a490*/  LDSM.16.M88.4 R168, [R214] ;  /* 0x00000000d6a8783b */ /* 0x000e660000000200 */
[C---:B--2---:R-:W-:Y:S08]  /*1a4a0*/  HMMA.16816.F32 R24, R4.reuse, R180, R24 ;  /* 0x000000b40418723c */ /* 0x044ff00000001818 */
[C---:B------:R-:W-:Y:S01]  /*1a4b0*/  HMMA.16816.F32 R20, R4.reuse, R182, R20 ;  /* 0x000000b60414723c */ /* 0x040fe20000001814 */
[----:B------:R-:W-:Y:S07]  /*1a4c0*/  LDSM.16.M88.4 R180, [R213] ;  /* 0x00000000d5b4783b */ /* 0x000fee0000000200 */
[C---:B----4-:R-:W-:Y:S08]  /*1a4d0*/  HMMA.16816.F32 R16, R4.reuse, R176, R16 ;  /* 0x000000b00410723c */ /* 0x050ff00000001810 */
[C---:B------:R-:W-:Y:S01]  /*1a4e0*/  HMMA.16816.F32 R12, R4.reuse, R178, R12 ;  /* 0x000000b2040c723c */ /* 0x040fe2000000180c */
[----:B------:R-:W2:Y:S07]  /*1a4f0*/  LDSM.16.M88.4 R176, [R212] ;  /* 0x00000000d4b0783b */ /* 0x000eae0000000200 */
        /* <DEDUP_REMOVED lines=24> */
[C---:B------:R-:W-:Y:S01]  /*1a680*/  HMMA.16816.F32 R20, R4.reuse, R194, R20 ;  /* 0x000000c20414723c */ /* 0x040fe20000001814 */
[----:B------:R-:W-:Y:S07]  /*1a690*/  LDSM.16.M88.4 R192, [R233+0xe800] ;  /* 0x00e80000e9c0783b */ /* 0x000fee0000000200 */
[C---:B-1----:R-:W-:Y:S08]  /*1a6a0*/  HMMA.16816.F32 R188, R4.reuse, R168, R188 ;  /* 0x000000a804bc723c */ /* 0x042ff000000018bc */
[C---:B------:R-:W-:Y:S01]  /*1a6b0*/  HMMA.16816.F32 R184, R4.reuse, R170, R184 ;  /* 0x000000aa04b8723c */ /* 0x040fe200000018b8 */
[----:B------:R-:W1:Y:S07]  /*1a6c0*/  LDSM.16.M88.4 R168, [R220+0x5800] ;  /* 0x00580000dca8783b */ /* 0x000e6e0000000200 */
[C---:B-----5:R-:W-:Y:S08]  /*1a6d0*/  HMMA.16816.F32 R16, R4.reuse, R172, R16 ;  /* 0x000000ac0410723c */ /* 0x060ff00000001810 */
        /* <DEDUP_REMOVED lines=8> */
[----:B------:R-:W5:Y:S07]  /*1a760*/  LDSM.16.M88.4 R176, [R233+0xf800] ;  /* 0x00f80000e9b0783b */ /* 0x000f6e0000000200 */
[C---:B---3--:R-:W-:Y:S08]  /*1a770*/  HMMA.16816.F32 R16, R8.reuse, R196, R16 ;  /* 0x000000c40810723c */ /* 0x048ff00000001810 */
[C---:B------:R-:W-:Y:S01]  /*1a780*/  HMMA.16816.F32 R12, R8.reuse, R198, R12 ;  /* 0x000000c6080c723c */ /* 0x040fe2000000180c */
[----:B------:R-:W-:Y:S07]  /*1a790*/  LDSM.16.M88.4 R196, [R232+0x6000] ;  /* 0x00600000e8c4783b */ /* 0x000fee0000000200 */
[C---:B-1----:R-:W-:Y:S08]  /*1a7a0*/  HMMA.16816.F32 R188, R8.reuse, R168, R188 ;  /* 0x000000a808bc723c */ /* 0x042ff000000018bc */
[----:B------:R-:W-:Y:S01]  /*1a7b0*/  HMMA.16816.F32 R184, R8, R170, R184 ;  /* 0x000000aa08b8723c */ /* 0x000fe200000018b8 */
[----:B------:R-:W1:Y:S04]  /*1a7c0*/  LDSM.16.M88.4 R168, [R211] ;  /* 0x00000000d3a8783b */ /* 0x000e680000000200 */
[----:B------:R-:W3:Y:S03]  /*1a7d0*/  LDSM.16.M88.4 R8, [R210] ;  /* 0x00000000d208783b */ /* 0x000ee60000000200 */
[C---:B----4-:R-:W-:Y:S08]  /*1a7e0*/  HMMA.16816.F32 R32, R172.reuse, R4, R32 ;  /* 0x00000004ac20723c */ /* 0x050ff00000001820 */
[C---:B------:R-:W-:Y:S01]  /*1a7f0*/  HMMA.16816.F32 R28, R172.reuse, R6, R28 ;  /* 0x00000006ac1c723c */ /* 0x040fe2000000181c */
[----:B------:R-:W4:Y:S07]  /*1a800*/  LDSM.16.M88.4 R4, [R209] ;  /* 0x00000000d104783b */ /* 0x000f2e0000000200 */
[C---:B------:R-:W-:Y:S08]  /*1a810*/  HMMA.16816.F32 R24, R172.reuse, R192, R24 ;  /* 0x000000c0ac18723c */ /* 0x040ff00000001818 */
[C---:B------:R-:W-:Y:S01]  /*1a820*/  HMMA.16816.F32 R20, R172.reuse, R194, R20 ;  /* 0x000000c2ac14723c */ /* 0x040fe20000001814 */
[----:B------:R-:W-:Y:S07]  /*1a830*/  LDSM.16.M88.4 R192, [R208] ;  /* 0x00000000d0c0783b */ /* 0x000fee0000000200 */
[C---:B--2---:R-:W-:Y:S08]  /*1a840*/  HMMA.16816.F32 R16, R172.reuse, R180, R16 ;  /* 0x000000b4ac10723c */ /* 0x044ff00000001810 */
[C---:B------:R-:W-:Y:S01]  /*1a850*/  HMMA.16816.F32 R12, R172.reuse, R182, R12 ;  /* 0x000000b6ac0c723c */ /* 0x040fe2000000180c */
[----:B------:R-:W-:Y:S07]  /*1a860*/  LDSM.16.M88.4 R180, [R230+0x6000] ;  /* 0x00600000e6b4783b */ /* 0x000fee0000000200 */
[C---:B-----5:R-:W-:Y:S08]  /*1a870*/  HMMA.16816.F32 R188, R172.reuse, R176, R188 ;  /* 0x000000b0acbc723c */ /* 0x060ff000000018bc */
[----:B------:R-:W-:Y:S01]  /*1a880*/  HMMA.16816.F32 R184, R172, R178, R184 ;  /* 0x000000b2acb8723c */ /* 0x000fe200000018b8 */
[----:B------:R-:W2:Y:S04]  /*1a890*/  LDSM.16.M88.4 R176, [R227+0xe000] ;  /* 0x00e00000e3b0783b */ /* 0x000ea80000000200 */
[----:B------:R-:W-:Y:S03]  /*1a8a0*/  LDSM.16.M88.4 R172, [R227+0xe800] ;  /* 0x00e80000e3ac783b */ /* 0x000fe60000000200 */
[C---:B-1----:R-:W-:Y:S08]  /*1a8b0*/  HMMA.16816.F32 R32, R196.reuse, R168, R32 ;  /* 0x000000a8c420723c */ /* 0x042ff00000001820 */
[C---:B---3--:R-:W-:Y:S08]  /*1a8c0*/  HMMA.16816.F32 R24, R196.reuse, R8, R24 ;  /* 0x00000008c418723c */ /* 0x048ff00000001818 */
[C---:B------:R-:W-:Y:S01]  /*1a8d0*/  HMMA.16816.F32 R20, R196.reuse, R10, R20 ;  /* 0x0000000ac414723c */ /* 0x040fe20000001814 */
[----:B------:R-:W-:Y:S07]  /*1a8e0*/  LDSM.16.M88.4 R8, [R229+0x6000] ;  /* 0x00600000e508783b */ /* 0x000fee0000000200 */
[C---:B----4-:R-:W-:Y:S08]  /*1a8f0*/  HMMA.16816.F32 R16, R196.reuse, R4, R16 ;  /* 0x00000004c410723c */ /* 0x050ff00000001810 */
[C---:B------:R-:W-:Y:S01]  /*1a900*/  HMMA.16816.F32 R12, R196.reuse, R6, R12 ;  /* 0x00000006c40c723c */ /* 0x040fe2000000180c */
[----:B------:R-:W1:Y:S07]  /*1a910*/  LDSM.16.M88.4 R4, [R220+0x6000] ;  /* 0x00600000dc04783b */ /* 0x000e6e0000000200 */
[----:B------:R-:W-:Y:S01]  /*1a920*/  HMMA.16816.F32 R28, R196, R170, R28 ;  /* 0x000000aac41c723c */ /* 0x000fe2000000181c */
[----:B------:R-:W3:Y:S07]  /*1a930*/  LDSM.16.M88.4 R168, [R227+0xf000] ;  /* 0x00f00000e3a8783b */ /* 0x000eee0000000200 */
[----:B--2---:R-:W-:Y:S08]  /*1a940*/  HMMA.16816.F32 R32, R180, R176, R32 ;  /* 0x000000b0b420723c */ /* 0x004ff00000001820 */
[C---:B------:R-:W-:Y:S08]  /*1a950*/  HMMA.16816.F32 R188, R196.reuse, R192, R188 ;  /* 0x000000c0c4bc723c */ /* 0x040ff000000018bc */
[----:B------:R-:W-:Y:S01]  /*1a960*/  HMMA.16816.F32 R184, R196, R194, R184 ;  /* 0x000000c2c4b8723c */ /* 0x000fe200000018b8 */
[----:B------:R-:W2:Y:S04]  /*1a970*/  LDSM.16.M88.4 R196, [R227+0xf800] ;  /* 0x00f80000e3c4783b */ /* 0x000ea80000000200 */
[----:B------:R-:W4:Y:S03]  /*1a980*/  LDSM.16.M88.4 R192, [R220+0x6800] ;  /* 0x00680000dcc0783b */ /* 0x000f260000000200 */
[----:B------:R-:W-:Y:S08]  /*1a990*/  HMMA.16816.F32 R28, R180, R178, R28 ;  /* 0x000000b2b41c723c */ /* 0x000ff0000000181c */
[----:B-1----:R-:W-:Y:S07]  /*1a9a0*/  HMMA.16816.F32 R32, R8, R4, R32 ;  /* 0x000000040820723c */ /* 0x002fee0000001820 */
[----:B------:R-:W-:Y:S01]  /*1a9b0*/  LOP3.LUT R5, R0, 0x6, RZ, 0xc0, !PT ;  /* 0x0000000600057812 */ /* 0x000fe200078ec0ff */
[----:B---3--:R-:W-:Y:S04]  /*1a9c0*/  HMMA.16816.F32 R16, R180, R168, R16 ;  /* 0x000000a8b410723c */ /* 0x008fe80000001810 */
[----:B------:R-:W-:-:S04]  /*1a9d0*/  IMAD R0, R244, 0x40, R5 ;  /* 0x00000040f4007824 */ /* 0x000fc800078e0205 */
[C---:B------:R-:W-:Y:S01]  /*1a9e0*/  HMMA.16816.F32 R12, R180.reuse, R170, R12 ;  /* 0x000000aab40c723c */ /* 0x040fe2000000180c */
[----:B------:R-:W1:Y:S01]  /*1a9f0*/  LDSM.16.M88.4 R168, [R220+0x7000] ;  /* 0x00700000dca8783b */ /* 0x000e620000000200 */
[C---:B------:R-:W-:Y:S02]  /*1aa00*/  IADD3 R4, R0.reuse, 0x1, RZ ;  /* 0x0000000100047810 */ /* 0x040fe40007ffe0ff */
[----:B------:R-:W-:Y:S02]  /*1aa10*/  IADD3 R5, R0, 0x8, RZ ;  /* 0x0000000800057810 */ /* 0x000fe40007ffe0ff */
[CC--:B------:R-:W-:Y:S02]  /*1aa20*/  ISETP.GE.AND P0, PT, R4.reuse, R2.reuse, PT ;  /* 0x000000020400720c */ /* 0x0c0fe40003f06270 */
[----:B------:R-:W-:Y:S01]  /*1aa30*/  HMMA.16816.F32 R24, R180, R172, R24 ;  /* 0x000000acb418723c */ /* 0x000fe20000001818 */
[----:B------:R-:W-:Y:S02]  /*1aa40*/  ISETP.GE.AND P4, PT, R4, R167, PT ;  /* 0x000000a70400720c */ /* 0x000fe40003f86270 */
[----:B------:R-:W-:-:S02]  /*1aa50*/  ISETP.GE.AND P6, PT, R5, R2, PT ;  /* 0x000000020500720c */ /* 0x000fc40003fc6270 */
[-C--:B------:R-:W-:Y:S02]  /*1aa60*/  ISETP.GE.AND P2, PT, R5, R167.reuse, PT ;  /* 0x000000a70500720c */ /* 0x080fe40003f46270 */
[C---:B------:R-:W-:Y:S01]  /*1aa70*/  IADD3 R165, R0.reuse, 0x9, RZ ;  /* 0x0000000900a57810 */ /* 0x040fe20007ffe0ff */
[----:B------:R-:W-:Y:S01]  /*1aa80*/  HMMA.16816.F32 R20, R180, R174, R20 ;  /* 0x000000aeb414723c */ /* 0x000fe20000001814 */
[C---:B------:R-:W-:Y:S02]  /*1aa90*/  IADD3 R166, R0.reuse, 0x10, RZ ;  /* 0x0000001000a67810 */ /* 0x040fe40007ffe0ff */
[C---:B------:R-:W-:Y:S02]  /*1aaa0*/  ISETP.GE.AND P5, PT, R165.reuse, R2, PT ;  /* 0x00000002a500720c */ /* 0x040fe40003fa6270 */
[----:B------:R-:W-:Y:S02]  /*1aab0*/  ISETP.GE.AND P1, PT, R165, R167, PT ;  /* 0x000000a7a500720c */ /* 0x000fe40003f26270 */
[----:B------:R-:W-:Y:S01]  /*1aac0*/  FSEL R179, R33, -INF , !P0 ;  /* 0xff80000021b37808 */ /* 0x000fe20004000000 */
[----:B------:R-:W-:Y:S01]  /*1aad0*/  HMMA.16816.F32 R28, R8, R6, R28 ;  /* 0x00000006081c723c */ /* 0x000fe2000000181c */
[----:B------:R-:W3:Y:S01]  /*1aae0*/  LDSM.16.M88.4 R4, [R220+0x7800] ;  /* 0x00780000dc04783b */ /* 0x000ee20000000200 */
[----:B------:R-:W-:Y:S01]  /*1aaf0*/  IADD3 R33, R0, 0x18, RZ ;  /* 0x0000001800217810 */ /* 0x000fe20007ffe0ff */
[----:B------:R-:W-:-:S04]  /*1ab00*/  DEPBAR.LE SB0, 0x0 ;  /* 0x000080000000791a */ /* 0x000fc80000000000 */
[----:B------:R-:W-:Y:S01]  /*1ab10*/  ISETP.GE.AND P0, PT, R166, R2, PT ;  /* 0x00000002a600720c */ /* 0x000fe20003f06270 */
[----:B--2---:R-:W-:Y:S08]  /*1ab20*/  HMMA.16816.F32 R188, R180, R196, R188 ;  /* 0x000000c4b4bc723c */ /* 0x004ff000000018bc */
[C---:B----4-:R-:W-:Y:S08]  /*1ab30*/  HMMA.16816.F32 R24, R8.reuse, R192, R24 ;  /* 0x000000c00818723c */ /* 0x050ff00000001818 */
[----:B------:R-:W-:Y:S01]  /*1ab40*/  HMMA.16816.F32 R20, R8, R194, R20 ;  /* 0x000000c20814723c */ /* 0x000fe20000001814 */
[----:B------:R-:W-:-:S02]  /*1ab50*/  FSEL R175, R28, -INF , !P6 ;  /* 0xff8000001caf7808 */ /* 0x000fc40007000000 */
[----:B------:R-:W-:Y:S02]  /*1ab60*/  IADD3 R28, R0, 0x11, RZ ;  /* 0x00000011001c7810 */ /* 0x000fe40007ffe0ff */
[----:B------:R-:W-:Y:S01]  /*1ab70*/  FSEL R30, R30, -INF , !P2 ;  /* 0xff8000001e1e7808 */ /* 0x000fe20005000000 */
[----:B------:R-:W-:Y:S01]  /*1ab80*/  BAR.SYNC.DEFER_BLOCKING 0x0 ;  /* 0x0000000000007b1d */ /* 0x000fe20000010000 */
[----:B------:R-:W-:Y:S01]  /*1ab90*/  ISETP.GE.AND P2, PT, R28, R2, PT ;  /* 0x000000021c00720c */ /* 0x000fe20003f46270 */
[----:B-1----:R-:W-:Y:S01]  /*1aba0*/  HMMA.16816.F32 R16, R8, R168, R16 ;  /* 0x000000a80810723c */ /* 0x002fe20000001810 */
[----:B------:R-:W-:-:S06]  /*1abb0*/  ISETP.GE.AND P6, PT, R166, R167, PT ;  /* 0x000000a7a600720c */ /* 0x000fcc0003fc6270 */
[----:B------:R-:W-:Y:S01]  /*1abc0*/  FSEL R169, R29, -INF , !P5 ;  /* 0xff8000001da97808 */ /* 0x000fe20006800000 */
[----:B------:R-:W-:Y:S01]  /*1abd0*/  HMMA.16816.F32 R184, R180, R198, R184 ;  /* 0x000000c6b4b8723c */ /* 0x000fe200000018b8 */
[----:B------:R-:W-:Y:S02]  /*1abe0*/  ISETP.GE.AND P5, PT, R28, R167, PT ;  /* 0x000000a71c00720c */ /* 0x000fe40003fa6270 */
[----:B------:R-:W-:Y:S02]  /*1abf0*/  FSEL R28, R31, -INF , !P1 ;  /* 0xff8000001f1c7808 */ /* 0x000fe40004800000 */
[----:B------:R-:W-:Y:S02]  /*1ac00*/  ISETP.GE.AND P1, PT, R33, R2, PT ;  /* 0x000000022100720c */ /* 0x000fe40003f26270 */
[----:B------:R-:W-:Y:S01]  /*1ac10*/  FSEL R31, R24, -INF , !P0 ;  /* 0xff800000181f7808 */ /* 0x000fe20004000000 */
[----:B------:R-:W-:Y:S01]  /*1ac20*/  HMMA.16816.F32 R12, R8, R170, R12 ;  /* 0x000000aa080c723c */ /* 0x000fe2000000180c */
[----:B------:R-:W-:-:S02]  /*1ac30*/  IADD3 R24, R0, 0x19, RZ ;  /* 0x0000001900187810 */ /* 0x000fc40007ffe0ff */
[----:B------:R-:W-:Y:S02]  /*1ac40*/  FSEL R29, R25, -INF , !P2 ;  /* 0xff800000191d7808 */ /* 0x000fe40005000000 */
[----:B------:R-:W-:Y:S02]  /*1ac50*/  ISETP.GE.AND P0, PT, R33, R167, PT ;  /* 0x000000a72100720c */ /* 0x000fe40003f06270 */
[----:B------:R-:W-:Y:S01]  /*1ac60*/  FSEL R25, R20, -INF , !P1 ;  /* 0xff80000014197808 */ /* 0x000fe20004800000 */
[----:B---3--:R-:W-:Y:S01]  /*1ac70*/  HMMA.16816.F32 R188, R8, R4, R188 ;  /* 0x0000000408bc723c */ /* 0x008fe200000018bc */
[C---:B------:R-:W-:Y:S02]  /*1ac80*/  IADD3 R33, R0.reuse, 0x20, RZ ;  /* 0x0000002000217810 */ /* 0x040fe40007ffe0ff */
[----:B------:R-:W-:Y:S02]  /*1ac90*/  IADD3 R20, R0, 0x21, RZ ;  /* 0x0000002100147810 */ /* 0x000fe40007ffe0ff */
[----:B------:R-:W-:-:S02]  /*1aca0*/  FSEL R26, R26, -INF , !P6 ;  /* 0xff8000001a1a7808 */ /* 0x000fc40007000000 */
[CC--:B------:R-:W-:Y:S01]  /*1acb0*/  ISETP.GE.AND P6, PT, R24.reuse, R2.reuse, PT ;  /* 0x000000021800720c */ /* 0x0c0fe20003fc6270 */
[----:B------:R-:W-:Y:S01]  /*1acc0*/  HMMA.16816.F32 R184, R8, R6, R184 ;  /* 0x0000000608b8723c */ /* 0x000fe200000018b8 */
[-C--:B------:R-:W-:Y:S02]  /*1acd0*/  ISETP.GE.AND P2, PT, R24, R167.reuse, PT ;  /* 0x000000a71800720c */ /* 0x080fe40003f46270 */
        /* <DEDUP_REMOVED lines=8> */
[----:B------:R-:W-:Y:S02]  /*1ad60*/  ISETP.GE.AND P6, PT, R20, R167, PT ;  /* 0x000000a71400720c */ /* 0x000fe40003fc6270 */
[----:B------:R-:W-:-:S02]  /*1ad70*/  FSEL R20, R23, -INF , !P2 ;  /* 0xff80000017147808 */ /* 0x000fc40005000000 */
[----:B------:R-:W-:Y:S02]  /*1ad80*/  FSEL R195, R16, -INF , !P5 ;  /* 0xff80000010c37808 */ /* 0x000fe40006800000 */
[----:B------:R-:W-:Y:S02]  /*1ad90*/  FSEL R196, R18, -INF , !P1 ;  /* 0xff80000012c47808 */ /* 0x000fe40004800000 */
[----:B------:R-:W-:Y:S02]  /*1ada0*/  FSEL R199, R17, -INF , !P0 ;  /* 0xff80000011c77808 */ /* 0x000fe40004000000 */
[CC--:B------:R-:W-:Y:S02]  /*1adb0*/  ISETP.GE.AND P2, PT, R27.reuse, R2.reuse, PT ;  /* 0x000000021b00720c */ /* 0x0c0fe40003f46270 */
[----:B------:R-:W-:Y:S02]  /*1adc0*/  ISETP.GE.AND P5, PT, R27, R167, PT ;  /* 0x000000a71b00720c */ /* 0x000fe40003fa6270 */
[----:B------:R-:W-:-:S02]  /*1add0*/  ISETP.GE.AND P1, PT, R5, R2, PT ;  /* 0x000000020500720c */ /* 0x000fc40003f26270 */
[----:B------:R-:W-:Y:S02]  /*1ade0*/  ISETP.GE.AND P0, PT, R5, R167, PT ;  /* 0x000000a70500720c */ /* 0x000fe40003f06270 */
[C---:B------:R-:W-:Y:S02]  /*1adf0*/  IADD3 R4, R0.reuse, 0x30, RZ ;  /* 0x0000003000047810 */ /* 0x040fe40007ffe0ff */
[----:B------:R-:W-:Y:S02]  /*1ae00*/  IADD3 R5, R0, 0x31, RZ ;  /* 0x0000003100057810 */ /* 0x000fe40007ffe0ff */
[----:B------:R-:W-:Y:S02]  /*1ae10*/  FSEL R194, R19, -INF , !P6 ;  /* 0xff80000013c27808 */ /* 0x000fe40007000000 */
[----:B------:R-:W-:Y:S02]  /*1ae20*/  FSEL R197, R12, -INF , !P2 ;  /* 0xff8000000cc57808 */ /* 0x000fe40005000000 */
[----:B------:R-:W-:-:S02]  /*1ae30*/  FSEL R192, R14, -INF , !P5 ;  /* 0xff8000000ec07808 */ /* 0x000fc40006800000 */
[----:B------:R-:W-:Y:S02]  /*1ae40*/  FSEL R193, R13, -INF , !P1 ;  /* 0xff8000000dc17808 */ /* 0x000fe40004800000 */
[CC--:B------:R-:W-:Y:S02]  /*1ae50*/  ISETP.GE.AND P6, PT, R4.reuse, R2.reuse, PT ;  /* 0x000000020400720c */ /* 0x0c0fe40003fc6270 */
[-C--:B------:R-:W-:Y:S02]  /*1ae60*/  ISETP.GE.AND P2, PT, R4, R167.reuse, PT ;  /* 0x000000a70400720c */ /* 0x080fe40003f46270 */
[C---:B------:R-:W-:Y:S02]  /*1ae70*/  ISETP.GE.AND P5, PT, R5.reuse, R2, PT ;  /* 0x000000020500720c */ /* 0x040fe40003fa6270 */
[----:B------:R-:W-:Y:S02]  /*1ae80*/  ISETP.GE.AND P1, PT, R5, R167, PT ;  /* 0x000000a70500720c */ /* 0x000fe40003f26270 */
[----:B------:R-:W-:-:S02]  /*1ae90*/  FSEL R198, R15, -INF , !P0 ;  /* 0xff8000000fc67808 */ /* 0x000fc40004000000 */
[C---:B------:R-:W-:Y:S02]  /*1aea0*/  IADD3 R5, R0.reuse, 0x38, RZ ;  /* 0x0000003800057810 */ /* 0x040fe40007ffe0ff */
[-C--:B------:R-:W-:Y:S02]  /*1aeb0*/  ISETP.GE.AND P0, PT, R0, R2.reuse, PT ;  /* 0x000000020000720c */ /* 0x080fe40003f06270 */
[----:B------:R-:W-:Y:S02]  /*1aec0*/  FSEL R4, R35, -INF , !P4 ;  /* 0xff80000023047808 */ /* 0x000fe40006000000 */
[----:B------:R-:W-:Y:S02]  /*1aed0*/  FSEL R35, R188, -INF , !P6 ;  /* 0xff800000bc237808 */ /* 0x000fe40007000000 */
[----:B------:R-:W-:Y:S02]  /*1aee0*/  FSEL R166, R190, -INF , !P2 ;  /* 0xff800000bea67808 */ /* 0x000fe40005000000 */
[----:B------:R-:W-:-:S02]  /*1aef0*/  ISETP.GE.AND P6, PT, R5, R2, PT ;  /* 0x000000020500720c */ /* 0x000fc40003fc6270 */
[----:B------:R-:W-:Y:S02]  /*1af00*/  ISETP.GE.AND P2, PT, R5, R167, PT ;  /* 0x000000a70500720c */ /* 0x000fe40003f46270 */
[----:B------:R-:W-:Y:S02]  /*1af10*/  FSEL R5, R32, -INF , !P0 ;  /* 0xff80000020057808 */ /* 0x000fe40004000000 */
[----:B------:R-:W-:Y:S02]  /*1af20*/  ISETP.GT.AND P0, PT, R244, R235, PT ;  /* 0x000000ebf400720c */ /* 0x000fe40003f04270 */
[C---:B------:R-:W-:Y:S02]  /*1af30*/  ISETP.GE.AND P4, PT, R0.reuse, R167, PT ;  /* 0x000000a70000720c */ /* 0x040fe40003f86270 */
        /* <DEDUP_REMOVED lines=8> */
[----:B------:R-:W-:Y:S02]  /*1afc0*/  FSEL R165, R185, -INF , !P5 ;  /* 0xff800000b9a57808 */ /* 0x000fe40006800000 */
        /* <DEDUP_REMOVED lines=32> */
[----:B------:R-:W-:Y:S02]  /*1b1d0*/  ISETP.GE.AND P1, PT, R11, RZ, PT ;  /* 0x000000ff0b00720c */ /* 0x000fe40003f26270 */
[----:B------:R-:W-:-:S02]  /*1b1e0*/  @!P2 IADD3 R10, R10, 0x1, RZ ;  /* 0x000000010a0aa810 */ /* 0x000fc40007ffe0ff */
[----:B------:R-:W-:Y:S02]  /*1b1f0*/  ISETP.NE.AND P2, PT, RZ, c[0x0][0x2d0], PT ;  /* 0x0000b400ff007a0c */ /* 0x000fe40003f45270 */
[----:B------:R-:W-:-:S03]  /*1b200*/  LOP3.LUT R0, RZ, c[0x0][0x2d0], RZ, 0x33, !PT ;  /* 0x0000b400ff007a12 */ /* 0x000fc600078e33ff */
        /* <DEDUP_REMOVED lines=25> */
.L_x_3900:
[----:B------:R-:W-:-:S05]  /*1b3a0*/  IMAD.MOV.U32 R8, RZ, RZ, c[0x0][0x198] ;  /* 0x00006600ff087624 */ /* 0x000fca00078e00ff */
[----:B------:R-:W-:-:S04]  /*1b3b0*/  LEA R8, -R8, RZ, 0x6 ;  /* 0x000000ff08087211 */ /* 0x000fc800078e31ff */
[----:B------:R-:W-:Y:S02]  /*1b3c0*/  SHF.R.S32.HI R0, RZ, 0x1f, R8 ;  /* 0x0000001fff007819 */ /* 0x000fe40000011408 */
.L_x_3901:
[----:B------:R-:W-:Y:S01]  /*1b3d0*/  ULDC.64 UR4, c[0x0][0x198] ;  /* 0x0000660000047ab9 */ /* 0x000fe20000000a00 */
[C---:B------:R-:W-:Y:S01]  /*1b3e0*/  LEA R242, P1, R8.reuse, R242, 0x1 ;  /* 0x000000f208f27211 */ /* 0x040fe200078208ff */
[----:B------:R-:W-:Y:S02]  /*1b3f0*/  USHF.L.U32 UR7, UR4, 0x5, URZ ;  /* 0x0000000504077899 */ /* 0x000fe4000800063f */
[----:B------:R-:W-:Y:S01]  /*1b400*/  USHF.L.U64.HI UR5, UR4, UR6, UR5 ;  /* 0x0000000604057299 */ /* 0x000fe20008010205 */
[----:B------:R-:W-:-:S03]  /*1b410*/  LEA.HI.X R241, R8, R241, R0, 0x1, P1 ;  /* 0x000000f108f17211 */ /* 0x000fc600008f0c00 */
        /* <DEDUP_REMOVED lines=27> */
.L_x_3899:
        /* <DEDUP_REMOVED lines=45> */
[----:B------:R-:W-:Y:S02]  /*1b8a0*/  FSEL R182, R182, RZ, P2 ;  /* 0x000000ffb6b67208 */ /* 0x000fe40001000000 */
[----:B------:R-:W-:-:S03]  /*1b8b0*/  FSETP.NEU.FTZ.AND P1, PT, R173, -INF , PT ;  /* 0xff800000ad00780b */ /* 0x000fc60003f3d000 */
[--C-:B------:R-:W-:Y:S01]  /*1b8c0*/  FFMA.FTZ R171, R179, c[0x0][0x23c], -R182.reuse ;  /* 0x00008f00b3ab7a23 */ /* 0x100fe200000108b6 */
[C---:B------:R-:W-:Y:S01]  /*1b8d0*/  FSEL R6, R173.reuse, RZ, P1 ;  /* 0x000000ffad067208 */ /* 0x040fe20000800000 */
[----:B------:R-:W-:Y:S02]  /*1b8e0*/  FMUL.FTZ R179, R173, c[0x0][0x23c] ;  /* 0x00008f00adb37a20 */ /* 0x000fe40000410000 */
[----:B------:R-:W-:Y:S01]  /*1b8f0*/  FFMA.FTZ R172, R5, c[0x0][0x23c], -R182 ;  /* 0x00008f0005ac7a23 */ /* 0x000fe200000108b6 */
[----:B------:R-:W-:Y:S01]  /*1b900*/  FSEL R5, R174, RZ, P2 ;  /* 0x000000ffae057208 */ /* 0x000fe20001000000 */
[----:B------:R-:W-:Y:S01]  /*1b910*/  FADD.FTZ R6, R3, -R6 ;  /* 0x8000000603067221 */ /* 0x000fe20000010000 */
[----:B------:R-:W-:Y:S01]  /*1b920*/  FSEL R179, R179, RZ, P1 ;  /* 0x000000ffb3b37208 */ /* 0x000fe20000800000 */
[--C-:B------:R-:W-:Y:S01]  /*1b930*/  FFMA.FTZ R170, R175, c[0x0][0x23c], -R182.reuse ;  /* 0x00008f00afaa7a23 */ /* 0x100fe200000108b6 */
[----:B------:R-:W-:Y:S01]  /*1b940*/  MUFU.EX2 R171, R171 ;  /* 0x000000ab00ab7308 */ /* 0x000fe20000000800 */
[----:B------:R-:W-:-:S02]  /*1b950*/  FFMA.FTZ R169, R169, c[0x0][0x23c], -R182 ;  /* 0x00008f00a9a97a23 */ /* 0x000fc400000108b6 */
[----:B------:R-:W-:Y:S02]  /*1b960*/  FFMA.FTZ R2, R4, c[0x0][0x23c], -R179 ;  /* 0x00008f0004027a23 */ /* 0x000fe400000108b3 */
[----:B------:R-:W-:Y:S02]  /*1b970*/  FADD.FTZ R4, R164, -R5 ;  /* 0x80000005a4047221 */ /* 0x000fe40000010000 */
[--C-:B------:R-:W-:Y:S01]  /*1b980*/  FFMA.FTZ R168, R34, c[0x0][0x23c], -R179.reuse ;  /* 0x00008f0022a87a23 */ /* 0x100fe200000108b3 */
[----:B------:R-:W1:Y:S01]  /*1b990*/  MUFU.EX2 R172, R172 ;  /* 0x000000ac00ac7308 */ /* 0x000e620000000800 */
[--C-:B------:R-:W-:Y:S02]  /*1b9a0*/  FFMA.FTZ R0, R30, c[0x0][0x23c], -R179.reuse ;  /* 0x00008f001e007a23 */ /* 0x100fe400000108b3 */
[----:B------:R-:W-:Y:S02]  /*1b9b0*/  FFMA.FTZ R175, R28, c[0x0][0x23c], -R179 ;  /* 0x00008f001caf7a23 */ /* 0x000fe400000108b3 */
[----:B------:R-:W-:-:S02]  /*1b9c0*/  FMUL.FTZ R176, R4, c[0x0][0x23c] ;  /* 0x00008f0004b07a20 */ /* 0x000fc40000410000 */
[----:B------:R-:W-:Y:S01]  /*1b9d0*/  FMUL.FTZ R3, R6, c[0x0][0x23c] ;  /* 0x00008f0006037a20 */ /* 0x000fe20000410000 */
[----:B------:R-:W-:Y:S01]  /*1b9e0*/  MUFU.EX2 R170, R170 ;  /* 0x000000aa00aa7308 */ /* 0x000fe20000000800 */
[--C-:B------:R-:W-:Y:S02]  /*1b9f0*/  FFMA.FTZ R186, R21, c[0x0][0x23c], -R182.reuse ;  /* 0x00008f0015ba7a23 */ /* 0x100fe400000108b6 */
[--C-:B------:R-:W-:Y:S02]  /*1ba00*/  FFMA.FTZ R187, R22, c[0x0][0x23c], -R179.reuse ;  /* 0x00008f0016bb7a23 */ /* 0x100fe400000108b3 */
[----:B------:R-:W-:Y:S02]  /*1ba10*/  FFMA.FTZ R190, R20, c[0x0][0x23c], -R179 ;  /* 0x00008f0014be7a23 */ /* 0x000fe400000108b3 */
[----:B------:R-:W-:Y:S01]  /*1ba20*/  LDSM.16.MT88.4 R20, [R228+0x12800] ;  /* 0x01280000e414783b */ /* 0x000fe20000004200 */
[----:B------:R-:W2:Y:S01]  /*1ba30*/  MUFU.EX2 R169, R169 ;  /* 0x000000a900a97308 */ /* 0x000ea20000000800 */
[----:B-1----:R-:W-:Y:S01]  /*1ba40*/  F2FP.PACK_AB R4, R171, R172 ;  /* 0x000000acab04723e */ /* 0x002fe200000000ff */
[----:B------:R-:W-:-:S02]  /*1ba50*/  FFMA.FTZ R181, R31, c[0x0][0x23c], -R182 ;  /* 0x00008f001fb57a23 */ /* 0x000fc400000108b6 */
[--C-:B------:R-:W-:Y:S02]  /*1ba60*/  FFMA.FTZ R184, R29, c[0x0][0x23c], -R182.reuse ;  /* 0x00008f001db87a23 */ /* 0x100fe400000108b6 */
[--C-:B------:R-:W-:Y:S01]  /*1ba70*/  FFMA.FTZ R183, R25, c[0x0][0x23c], -R182.reuse ;  /* 0x00008f0019b77a23 */ /* 0x100fe200000108b6 */
[----:B------:R-:W-:Y:S01]  /*1ba80*/  LDSM.16.MT88.4 R28, [R226+0x10800] ;  /* 0x01080000e21c783b */ /* 0x000fe20000004200 */
[----:B------:R-:W-:Y:S01]  /*1ba90*/  MUFU.EX2 R168, R168 ;  /* 0x000000a800a87308 */ /* 0x000fe20000000800 */
[--C-:B------:R-:W-:Y:S02]  /*1baa0*/  FFMA.FTZ R185, R26, c[0x0][0x23c], -R179.reuse ;  /* 0x00008f001ab97a23 */ /* 0x100fe400000108b3 */
[----:B------:R-:W-:Y:S02]  /*1bab0*/  FFMA.FTZ R188, R24, c[0x0][0x23c], -R179 ;  /* 0x00008f0018bc7a23 */ /* 0x000fe400000108b3 */
[----:B------:R-:W-:Y:S01]  /*1bac0*/  LDSM.16.MT88.4 R24, [R225+0x10800] ;  /* 0x01080000e118783b */ /* 0x000fe20000004200 */
[----:B------:R-:W-:-:S02]  /*1bad0*/  FFMA.FTZ R189, R195, c[0x0][0x23c], -R182 ;  /* 0x00008f00c3bd7a23 */ /* 0x000fc400000108b6 */
[----:B------:R-:W1:Y:S01]  /*1bae0*/  MUFU.EX2 R2, R2 ;  /* 0x0000000200027308 */ /* 0x000e620000000800 */
[----:B--2---:R-:W-:Y:S01]  /*1baf0*/  F2FP.PACK_AB R6, R169, R170 ;  /* 0x000000aaa906723e */ /* 0x004fe200000000ff */
[--C-:B------:R-:W-:Y:S02]  /*1bb00*/  FFMA.FTZ R202, R193, c[0x0][0x23c], -R182.reuse ;  /* 0x00008f00c1ca7a23 */ /* 0x100fe400000108b6 */
[--C-:B------:R-:W-:Y:S02]  /*1bb10*/  FFMA.FTZ R200, R199, c[0x0][0x23c], -R182.reuse ;  /* 0x00008f00c7c87a23 */ /* 0x100fe400000108b6 */
[----:B------:R-:W-:Y:S02]  /*1bb20*/  FFMA.FTZ R191, R197, c[0x0][0x23c], -R182 ;  /* 0x00008f00c5bf7a23 */ /* 0x000fe400000108b6 */
[----:B------:R-:W-:Y:S01]  /*1bb30*/  MUFU.EX2 R0, R0 ;  /* 0x0000000000007308 */ /* 0x000fe20000000800 */
[--C-:B------:R-:W-:Y:S02]  /*1bb40*/  FFMA.FTZ R193, R196, c[0x0][0x23c], -R179.reuse ;  /* 0x00008f00c4c17a23 */ /* 0x100fe400000108b3 */
[----:B------:R-:W-:-:S02]  /*1bb50*/  FFMA.FTZ R194, R194, c[0x0][0x23c], -R179 ;  /* 0x00008f00c2c27a23 */ /* 0x000fc400000108b3 */
[--C-:B------:R-:W-:Y:S02]  /*1bb60*/  FFMA.FTZ R192, R192, c[0x0][0x23c], -R179.reuse ;  /* 0x00008f00c0c07a23 */ /* 0x100fe400000108b3 */
[----:B------:R-:W-:Y:S01]  /*1bb70*/  FFMA.FTZ R195, R198, c[0x0][0x23c], -R179 ;  /* 0x00008f00c6c37a23 */ /* 0x000fe200000108b3 */
[----:B------:R-:W2:Y:S01]  /*1bb80*/  MUFU.EX2 R175, R175 ;  /* 0x000000af00af7308 */ /* 0x000ea20000000800 */
[----:B-1----:R-:W-:Y:S01]  /*1bb90*/  F2FP.PACK_AB R5, R2, R168 ;  /* 0x000000a80205723e */ /* 0x002fe200000000ff */
[--C-:B------:R-:W-:Y:S02]  /*1bba0*/  FFMA.FTZ R196, R35, c[0x0][0x23c], -R182.reuse ;  /* 0x00008f0023c47a23 */ /* 0x100fe400000108b6 */
[--C-:B------:R-:W-:Y:S02]  /*1bbb0*/  FFMA.FTZ R197, R33, c[0x0][0x23c], -R182.reuse ;  /* 0x00008f0021c57a23 */ /* 0x100fe400000108b6 */
[----:B------:R-:W-:Y:S01]  /*1bbc0*/  LDSM.16.MT88.4 R32, [R224+0x17000] ;  /* 0x01700000e020783b */ /* 0x000fe20000004200 */
[--C-:B------:R-:W-:Y:S01]  /*1bbd0*/  FFMA.FTZ R198, R167, c[0x0][0x23c], -R182.reuse ;  /* 0x00008f00a7c67a23 */ /* 0x100fe200000108b6 */
[----:B------:R-:W1:Y:S01]  /*1bbe0*/  MUFU.EX2 R176, R176 ;  /* 0x000000b000b07308 */ /* 0x000e620000000800 */
[----:B------:R-:W-:-:S02]  /*1bbf0*/  FFMA.FTZ R199, R165, c[0x0][0x23c], -R182 ;  /* 0x00008f00a5c77a23 */ /* 0x000fc400000108b6 */
[--C-:B------:R-:W-:Y:S02]  /*1bc00*/  FFMA.FTZ R182, R166, c[0x0][0x23c], -R179.reuse ;  /* 0x00008f00a6b67a23 */ /* 0x100fe400000108b3 */
[--C-:B------:R-:W-:Y:S01]  /*1bc10*/  FFMA.FTZ R201, R180, c[0x0][0x23c], -R179.reuse ;  /* 0x00008f00b4c97a23 */ /* 0x100fe200000108b3 */
[----:B------:R-:W-:Y:S01]  /*1bc20*/  LDSM.16.MT88.4 R164, [R228+0x11800] ;  /* 0x01180000e4a4783b */ /* 0x000fe20000004200 */
[--C-:B------:R-:W-:Y:S01]  /*1bc30*/  FFMA.FTZ R178, R178, c[0x0][0x23c], -R179.reuse ;  /* 0x00008f00b2b27a23 */ /* 0x100fe200000108b3 */
[----:B------:R-:W4:Y:S01]  /*1bc40*/  MUFU.EX2 R3, R3 ;  /* 0x0000000300037308 */ /* 0x000f220000000800 */
[----:B--2---:R-:W-:Y:S01]  /*1bc50*/  F2FP.PACK_AB R7, R175, R0 ;  /* 0x00000000af07723e */ /* 0x004fe200000000ff */
[----:B------:R-:W-:Y:S02]  /*1bc60*/  FFMA.FTZ R177, R177, c[0x0][0x23c], -R179 ;  /* 0x00008f00b1b17a23 */ /* 0x000fe400000108b3 */
[----:B-1----:R-:W-:-:S04]  /*1bc70*/  FMUL.FTZ R160, R160, R176 ;  /* 0x000000b0a0a07220 */ /* 0x002fc80000410000 */
[----:B------:R-:W-:Y:S01]  /*1bc80*/  MUFU.EX2 R181, R181 ;  /* 0x000000b500b57308 */ /* 0x000fe20000000800 */
[-C--:B------:R-:W-:Y:S02]  /*1bc90*/  FMUL.FTZ R161, R161, R176.reuse ;  /* 0x000000b0a1a17220 */ /* 0x080fe40000410000 */
[-C--:B------:R-:W-:Y:S02]  /*1bca0*/  FMUL.FTZ R36, R36, R176.reuse ;  /* 0x000000b024247220 */ /* 0x080fe40000410000 */
[----:B------:R-:W-:Y:S02]  /*1bcb0*/  FMUL.FTZ R37, R37, R176 ;  /* 0x000000b025257220 */ /* 0x000fe40000410000 */
[-C--:B----4-:R-:W-:Y:S01]  /*1bcc0*/  FMUL.FTZ R162, R162, R3.reuse ;  /* 0x00000003a2a27220 */ /* 0x090fe20000410000 */
        /* <DEDUP_REMOVED lines=200> */
[----:B------:R-:W2:Y:S01]  /*1c950*/  LDSM.16.MT88.4 R12, [R226+0x12800] ;  /* 0x01280000e20c783b */ /* 0x000ea20000004200 */
        /* <DEDUP_REMOVED lines=16> */
[----:B------:R-:W3:Y:S02]  /*1ca60*/  LDSM.16.MT88.4 R20, [R225+0x14800] ;  /* 0x01480000e114783b */ /* 0x000ee40000004200 */
[----:B------:R-:W-:-:S05]  /*1ca70*/  FADD.FTZ R3, R194, R3 ;  /* 0x00000003c2037221 */ /* 0x000fca0000010000 */
        /* <DEDUP_REMOVED lines=54> */
[----:B---3--:R-:W-:Y:S01]  /*1cde0*/  HMMA.16816.F32 R56, R4, R20, R56 ;  /* 0x000000140438723c */ /* 0x008fe20000001838 */
[----:B------:R-:W-:-:S07]  /*1cdf0*/  FADD.FTZ R3, R202, R191 ;  /* 0x000000bfca037221 */ /* 0x000fce0000010000 */
        /* <DEDUP_REMOVED lines=102> */
.L_x_3896:
[----:B------:R-:W-:Y:S05]  /*1d460*/  @!P0 BRA `(.L_x_3902) ;  /* 0x0000388000008947 */ /* 0x000fea0003800000 */
[----:B------:R-:W-:Y:S01]  /*1d470*/  ULDC UR9, c[0x0][0x1a0] ;  /* 0x0000680000097ab9 */ /* 0x000fe20000000800 */
[----:B------:R-:W-:Y:S01]  /*1d480*/  IMAD.MOV.U32 R0, RZ, RZ, R3 ;  /* 0x000000ffff007224 */ /* 0x000fe200078e0003 */
[----:B------:R-:W-:Y:S01]  /*1d490*/  ULEA UR8, -UR9, URZ, 0x6 ;  /* 0x0000003f09087291 */ /* 0x000fe2000f8e313f */
[----:B------:R-:W-:Y:S01]  /*1d4a0*/  IMAD.MOV.U32 R165, RZ, RZ, R164 ;  /* 0x000000ffffa57224 */ /* 0x000fe200078e00a4 */
[----:B------:R-:W-:-:S02]  /*1d4b0*/  UMOV UR4, 0x5 ;  /* 0x0000000500047882 */ /* 0x000fc40000000000 */
[----:B------:R-:W-:Y:S02]  /*1d4c0*/  USHF.R.S32.HI UR7, URZ, 0x1f, UR8 ;  /* 0x0000001f3f077899 */ /* 0x000fe40008011408 */
[----:B------:R-:W-:Y:S01]  /*1d4d0*/  ULDC.64 UR10, c[0x0][0x198] ;  /* 0x00006600000a7ab9 */ /* 0x000fe20000000a00 */
[----:B------:R-:W-:Y:S01]  /*1d4e0*/  MOV R250, UR8 ;  /* 0x0000000800fa7c02 */ /* 0x000fe20008000f00 */
[----:B------:R-:W-:Y:S02]  /*1d4f0*/  USHF.L.U64.HI UR10, UR10, UR4, UR11 ;  /* 0x000000040a0a7299 */ /* 0x000fe4000801020b */
[----:B------:R-:W-:Y:S01]  /*1d500*/  MOV R248, UR7 ;  /* 0x0000000700f87c02 */ /* 0x000fe20008000f00 */
[----:B------:R-:W-:Y:S02]  /*1d510*/  UMOV UR5, 0x5 ;  /* 0x0000000500057882 */ /* 0x000fe40000000000 */
[----:B------:R-:W-:Y:S02]  /*1d520*/  ULDC UR4, c[0x0][0x1a4] ;  /* 0x0000690000047ab9 */ /* 0x000fe40000000800 */
[----:B------:R-:W-:-:S02]  /*1d530*/  USHF.L.U32 UR6, UR9, 0x5, URZ ;  /* 0x0000000509067899 */ /* 0x000fc4000800063f */
[----:B------:R-:W-:Y:S02]  /*1d540*/  USHF.L.U64.HI UR4, UR9, UR5, UR4 ;  /* 0x0000000509047299 */ /* 0x000fe40008010204 */
[----:B------:R-:W-:Y:S02]  /*1d550*/  ULDC.64 UR12, c[0x0][0x118] ;  /* 0x00004600000c7ab9 */ /* 0x000fe40000000a00 */
.L_x_3906:
        /* <DEDUP_REMOVED lines=65> */
.L_x_3903:
        /* <DEDUP_REMOVED lines=306> */
.L_x_3905:
[C---:B------:R-:W-:Y:S01]  /*1ec90*/  LEA R242, P0, R168.reuse, R242, 0x1 ;  /* 0x000000f2a8f27211 */ /* 0x040fe200078008ff */
[----:B------:R-:W-:Y:S03]  /*1eca0*/  USHF.L.U32 UR8, UR8, 0x5, URZ ;  /* 0x0000000508087899 */ /* 0x000fe6000800063f */
[----:B------:R-:W-:Y:S03]  /*1ecb0*/  LEA.HI.X R241, R168, R241, R2, 0x1, P0 ;  /* 0x000000f1a8f17211 */ /* 0x000fe600000f0c02 */
        /* <DEDUP_REMOVED lines=27> */
.L_x_3904:
        /* <DEDUP_REMOVED lines=488> */
.L_x_3902:
[----:B------:R-:W1:Y:S01]  /*20cf0*/  SHFL.BFLY PT, R0, R249, 0x2, 0x1f ;  /* 0x0c401f00f9007f89 */ /* 0x000e6200000e0000 */
[----:B------:R-:W-:Y:S01]  /*20d00*/  MOV R7, 0x3f800000 ;  /* 0x3f80000000077802 */ /* 0x000fe20000000f00 */
[----:B------:R-:W-:Y:S01]  /*20d10*/  ULDC.64 UR4, c[0x0][0x118] ;  /* 0x0000460000047ab9 */ /* 0x000fe20000000a00 */
[----:B------:R-:W-:Y:S01]  /*20d20*/  MOV R6, 0x3f800000 ;  /* 0x3f80000000067802 */ /* 0x000fe20000000f00 */
[----:B------:R-:W2:Y:S01]  /*20d30*/  SHFL.BFLY PT, R2, R251, 0x2, 0x1f ;  /* 0x0c401f00fb027f89 */ /* 0x000ea200000e0000 */
[----:B------:R-:W-:Y:S03]  /*20d40*/  BSSY B0, `(.L_x_3907) ;  /* 0x000014a000007945 */ /* 0x000fe60003800000 */
        /* <DEDUP_REMOVED lines=21> */
[----:B------:R-:W-:-:S02]  /*20ea0*/  SHF.L.U32 R18, R5, 0x6, RZ ;  /* 0x0000000605127819 */ /* 0x000fc400000006ff */
[----:B------:R-:W-:Y:S02]  /*20eb0*/  SHF.R.S32.HI R12, RZ, 0x5, R9 ;  /* 0x00000005ff0c7819 */ /* 0x000fe40000011409 */
[----:B------:R-:W-:Y:S02]  /*20ec0*/  IADD3 R13, -R13, R0, RZ ;  /* 0x000000000d0d7210 */ /* 0x000fe40007ffe1ff */
[----:B------:R-:W-:Y:S01]  /*20ed0*/  LOP3.LUT R18, R18, 0x1c0, RZ, 0xc0, !PT ;  /* 0x000001c012127812 */ /* 0x000fe200078ec0ff */
[----:B------:R-:W3:Y:S01]  /*20ee0*/  @P4 MUFU.RCP R7, R4 ;  /* 0x0000000400074308 */ /* 0x000ee20000001000 */
[----:B------:R-:W-:Y:S02]  /*20ef0*/  LEA R13, R12, R13, 0x9 ;  /* 0x0000000d0c0d7211 */ /* 0x000fe400078e48ff */
[----:B------:R-:W-:Y:S02]  /*20f00*/  LEA.HI R18, R18, R18, RZ, 0x1d ;  /* 0x0000001212127211 */ /* 0x000fe400078fe8ff */
[----:B------:R-:W-:-:S02]  /*20f10*/  LOP3.LUT R9, R9, 0xffffffe0, RZ, 0xc0, !PT ;  /* 0xffffffe009097812 */ /* 0x000fc400078ec0ff */
[----:B------:R-:W-:Y:S01]  /*20f20*/  LEA R13, R13, R18, 0x1 ;  /* 0x000000120d0d7211 */ /* 0x000fe200078e08ff */
[C---:B--2---:R-:W-:Y:S01]  /*20f30*/  FMUL.FTZ R163, R6.reuse, R163 ;  /* 0x000000a306a37220 */ /* 0x044fe20000410000 */
[----:B------:R-:W-:Y:S01]  /*20f40*/  @P4 MUFU.LG2 R4, R4 ;  /* 0x0000000400044308 */ /* 0x000fe20000000c00 */
[----:B------:R-:W-:Y:S01]  /*20f50*/  FMUL.FTZ R162, R6, R162 ;  /* 0x000000a206a27220 */ /* 0x000fe20000410000 */
[----:B------:R-:W-:Y:S01]  /*20f60*/  IADD3 R9, R0, -R9, RZ ;  /* 0x8000000900097210 */ /* 0x000fe20007ffe0ff */
[C---:B------:R-:W-:Y:S02]  /*20f70*/  FMUL.FTZ R39, R6.reuse, R39 ;  /* 0x0000002706277220 */ /* 0x040fe40000410000 */
[C---:B------:R-:W-:Y:S01]  /*20f80*/  FMUL.FTZ R38, R6.reuse, R38 ;  /* 0x0000002606267220 */ /* 0x040fe20000410000 */
[----:B-1----:R-:W-:Y:S01]  /*20f90*/  SHF.R.S32.HI R11, RZ, 0x1f, R10 ;  /* 0x0000001fff0b7819 */ /* 0x002fe2000001140a */
[C---:B---3--:R-:W-:Y:S01]  /*20fa0*/  FMUL.FTZ R160, R7.reuse, R160 ;  /* 0x000000a007a07220 */ /* 0x048fe20000410000 */
[----:B------:R-:W-:Y:S01]  /*20fb0*/  STS.64 [R13.X4+0x800], R162 ;  /* 0x000800a20d007388 */ /* 0x000fe20000004a00 */
[----:B------:R-:W-:Y:S01]  /*20fc0*/  FMUL.FTZ R161, R7, R161 ;  /* 0x000000a107a17220 */ /* 0x000fe20000410000 */
[----:B------:R-:W-:Y:S01]  /*20fd0*/  LEA.HI R11, R11, R10, RZ, 0x4 ;  /* 0x0000000a0b0b7211 */ /* 0x000fe200078f20ff */
[C---:B------:R-:W-:Y:S01]  /*20fe0*/  FMUL.FTZ R36, R7.reuse, R36 ;  /* 0x0000002407247220 */ /* 0x040fe20000410000 */
[----:B------:R-:W1:Y:S01]  /*20ff0*/  @P3 MUFU.LG2 R2, R2 ;  /* 0x0000000200023308 */ /* 0x000e620000000c00 */
[----:B------:R-:W-:Y:S01]  /*21000*/  FMUL.FTZ R37, R7, R37 ;  /* 0x0000002507257220 */ /* 0x000fe20000410000 */
[----:B------:R-:W-:Y:S01]  /*21010*/  LOP3.LUT R15, R11, 0xfffffff0, RZ, 0xc0, !PT ;  /* 0xfffffff00b0f7812 */ /* 0x000fe200078ec0ff */
[C---:B------:R-:W-:Y:S01]  /*21020*/  FMUL.FTZ R40, R7.reuse, R40 ;  /* 0x0000002807287220 */ /* 0x040fe20000410000 */
[----:B------:R-:W-:Y:S01]  /*21030*/  SHF.R.S32.HI R8, RZ, 0x4, R11 ;  /* 0x00000004ff087819 */ /* 0x000fe2000001140b */
[----:B------:R-:W-:Y:S01]  /*21040*/  FMUL.FTZ R41, R7, R41 ;  /* 0x0000002907297220 */ /* 0x000fe20000410000 */
[----:B------:R-:W-:Y:S01]  /*21050*/  IADD3 R11, -R15, R10, RZ ;  /* 0x0000000a0f0b7210 */ /* 0x000fe20007ffe1ff */
[C---:B------:R-:W-:Y:S01]  /*21060*/  FMUL.FTZ R43, R6.reuse, R43 ;  /* 0x0000002b062b7220 */ /* 0x040fe20000410000 */
[----:B------:R-:W-:Y:S01]  /*21070*/  LOP3.LUT R15, R5, 0x1, RZ, 0xc0, !PT ;  /* 0x00000001050f7812 */ /* 0x000fe200078ec0ff */
[----:B------:R-:W-:Y:S01]  /*21080*/  FMUL.FTZ R42, R6, R42 ;  /* 0x0000002a062a7220 */ /* 0x000fe20000410000 */
[----:B------:R-:W-:Y:S01]  /*21090*/  SHF.L.U32 R14, R8, 0x6, RZ ;  /* 0x00000006080e7819 */ /* 0x000fe200000006ff */
[----:B------:R-:W-:Y:S01]  /*210a0*/  FMUL.FTZ R44, R7, R44 ;  /* 0x0000002c072c7220 */ /* 0x000fe20000410000 */
[----:B------:R-:W-:Y:S01]  /*210b0*/  LEA.HI R16, R11, R11, RZ, 0x1 ;  /* 0x0000000b0b107211 */ /* 0x000fe200078f08ff */
[----:B------:R-:W-:Y:S01]  /*210c0*/  FMUL.FTZ R45, R7, R45 ;  /* 0x0000002d072d7220 */ /* 0x000fe20000410000 */
[----:B------:R-:W-:Y:S01]  /*210d0*/  ISETP.NE.U32.AND P0, PT, R15, 0x1, PT ;  /* 0x000000010f00780c */ /* 0x000fe20003f05070 */
[----:B------:R-:W-:Y:S01]  /*210e0*/  FMUL.FTZ R47, R6, R47 ;  /* 0x0000002f062f7220 */ /* 0x000fe20000410000 */
[----:B------:R-:W-:Y:S01]  /*210f0*/  LOP3.LUT R14, R14, 0x1c0, RZ, 0xc0, !PT ;  /* 0x000001c00e0e7812 */ /* 0x000fe200078ec0ff */
[----:B------:R-:W-:Y:S01]  /*21100*/  FMUL.FTZ R46, R6, R46 ;  /* 0x0000002e062e7220 */ /* 0x000fe20000410000 */
[C---:B------:R-:W-:Y:S01]  /*21110*/  SHF.L.U32 R15, R16.reuse, 0x2, RZ ;  /* 0x00000002100f7819 */ /* 0x040fe200000006ff */
[C---:B------:R-:W-:Y:S01]  /*21120*/  FMUL.FTZ R48, R7.reuse, R48 ;  /* 0x0000003007307220 */ /* 0x040fe20000410000 */
[----:B------:R-:W-:Y:S01]  /*21130*/  LOP3.LUT R16, R16, 0xffffffe, RZ, 0xc0, !PT ;  /* 0x0ffffffe10107812 */ /* 0x000fe200078ec0ff */
[----:B------:R-:W-:Y:S01]  /*21140*/  FMUL.FTZ R49, R7, R49 ;  /* 0x0000003107317220 */ /* 0x000fe20000410000 */
[----:B------:R-:W-:Y:S01]  /*21150*/  LOP3.LUT R15, R14, 0x38, R15, 0xf8, !PT ;  /* 0x000000380e0f7812 */ /* 0x000fe200078ef80f */
[C---:B------:R-:W-:Y:S01]  /*21160*/  FMUL.FTZ R51, R6.reuse, R51 ;  /* 0x0000003306337220 */ /* 0x040fe20000410000 */
[----:B------:R-:W-:Y:S01]  /*21170*/  SHF.R.U32.HI R14, RZ, 0x3, R14 ;  /* 0x00000003ff0e7819 */ /* 0x000fe2000001160e */
[C---:B------:R-:W-:Y:S01]  /*21180*/  FMUL.FTZ R50, R6.reuse, R50 ;  /* 0x0000003206327220 */ /* 0x040fe20000410000 */
[----:B------:R-:W-:Y:S01]  /*21190*/  R2P PR, R5, 0x6 ;  /* 0x0000000605007804 */ /* 0x000fe20000000000 */
[----:B------:R-:W-:Y:S01]  /*211a0*/  FMUL.FTZ R52, R7, R52 ;  /* 0x0000003407347220 */ /* 0x000fe20000410000 */
[----:B------:R-:W-:Y:S01]  /*211b0*/  LOP3.LUT R14, R15, R14, RZ, 0x3c, !PT ;  /* 0x0000000e0f0e7212 */ /* 0x000fe200078e3cff */
[----:B------:R-:W-:Y:S01]  /*211c0*/  FMUL.FTZ R53, R7, R53 ;  /* 0x0000003507357220 */ /* 0x000fe20000410000 */
[----:B------:R-:W-:Y:S01]  /*211d0*/  IADD3 R15, R11, -R16, RZ ;  /* 0x800000100b0f7210 */ /* 0x000fe20007ffe0ff */
[C---:B------:R-:W-:Y:S01]  /*211e0*/  FMUL.FTZ R55, R6.reuse, R55 ;  /* 0x0000003706377220 */ /* 0x040fe20000410000 */
[----:B------:R-:W-:Y:S01]  /*211f0*/  STS.64 [R13.X4], R160 ;  /* 0x000000a00d007388 */ /* 0x000fe20000004a00 */
[----:B------:R-:W-:Y:S01]  /*21200*/  FMUL.FTZ R54, R6, R54 ;  /* 0x0000003606367220 */ /* 0x000fe20000410000 */
[----:B------:R-:W-:Y:S01]  /*21210*/  LEA R5, R15, R14, 0x2 ;  /* 0x0000000e0f057211 */ /* 0x000fe200078e10ff */
[C---:B------:R-:W-:Y:S01]  /*21220*/  FMUL.FTZ R56, R7.reuse, R56 ;  /* 0x0000003807387220 */ /* 0x040fe20000410000 */
[----:B------:R-:W-:Y:S01]  /*21230*/  MOV R14, 0x80 ;  /* 0x00000080000e7802 */ /* 0x000fe20000000f00 */
[----:B------:R-:W-:-:S02]  /*21240*/  FMUL.FTZ R57, R7, R57 ;  /* 0x0000003907397220 */ /* 0x000fc40000410000 */
[----:B------:R-:W-:Y:S01]  /*21250*/  FMUL.FTZ R59, R6, R59 ;  /* 0x0000003b063b7220 */ /* 0x000fe20000410000 */
[----:B------:R-:W-:Y:S01]  /*21260*/  SEL R17, R14, 0xffffff80, !P2 ;  /* 0xffffff800e117807 */ /* 0x000fe20005000000 */
        /* <DEDUP_REMOVED lines=103> */
[----:B-1----:R-:W-:Y:S01]  /*218e0*/  @P3 FMUL.FTZ R2, R2, 0.69314718246459960938 ;  /* 0x3f31721802023820 */ /* 0x002fe20000410000 */
[----:B------:R-:W-:-:S02]  /*218f0*/  SEL R7, R7, 0xffffffc0, !P1 ;  /* 0xffffffc007077807 */ /* 0x000fc40004800000 */
[C---:B------:R-:W-:Y:S02]  /*21900*/  IADD3 R16, R6.reuse, -0x20, RZ ;  /* 0xffffffe006107810 */ /* 0x040fe40007ffe0ff */
        /* <DEDUP_REMOVED lines=58> */
[----:B------:R-:W-:Y:S04]  /*21cb0*/  STS.64 [R16+0xc000], R132 ;  /* 0x00c0008410007388 */ /* 0x000fe80000000a00 */
[----:B------:R-:W-:Y:S04]  /*21cc0*/  STS.64 [R16+0xc800], R134 ;  /* 0x00c8008610007388 */ /* 0x000fe80000000a00 */
[----:B------:R-:W-:Y:S04]  /*21cd0*/  STS.64 [R15+0xc000], R136 ;  /* 0x00c000880f007388 */ /* 0x000fe80000000a00 */
[----:B------:R-:W-:Y:S04]  /*21ce0*/  STS.64 [R15+0xc800], R138 ;  /* 0x00c8008a0f007388 */ /* 0x000fe80000000a00 */
[----:B------:R-:W-:Y:S04]  /*21cf0*/  STS.64 [R14+0xc000], R156 ;  /* 0x00c0009c0e007388 */ /* 0x000fe80000000a00 */
[----:B------:R2:W-:Y:S01]  /*21d00*/  STS.64 [R14+0xc800], R158 ;  /* 0x00c8009e0e007388 */ /* 0x0005e20000000a00 */
[----:B-1----:R-:W-:-:S03]  /*21d10*/  SHF.R.S32.HI R13, RZ, 0x1f, R10 ;  /* 0x0000001fff0d7819 */ /* 0x002fc6000001140a */
[----:B------:R-:W-:Y:S01]  /*21d20*/  STS.64 [R18+0xc000], R140 ;  /* 0x00c0008c12007388 */ /* 0x000fe20000000a00 */
[----:B------:R-:W-:-:S03]  /*21d30*/  LEA.HI R13, R13, R10, RZ, 0x5 ;  /* 0x0000000a0d0d7211 */ /* 0x000fc600078f28ff */
[----:B------:R-:W-:Y:S01]  /*21d40*/  STS.64 [R18+0xc800], R142 ;  /* 0x00c8008e12007388 */ /* 0x000fe20000000a00 */
[----:B------:R-:W-:-:S03]  /*21d50*/  LOP3.LUT R13, R13, 0xffffffe0, RZ, 0xc0, !PT ;  /* 0xffffffe00d0d7812 */ /* 0x000fc600078ec0ff */
[----:B------:R1:W-:Y:S01]  /*21d60*/  STS.64 [R19+0xc000], R144 ;  /* 0x00c0009013007388 */ /* 0x0003e20000000a00 */
[----:B------:R-:W-:-:S03]  /*21d70*/  IADD3 R13, R10, -R13, RZ ;  /* 0x8000000d0a0d7210 */ /* 0x000fc60007ffe0ff */
[----:B------:R-:W-:Y:S01]  /*21d80*/  STS.64 [R19+0xc800], R146 ;  /* 0x00c8009213007388 */ /* 0x000fe20000000a00 */
[----:B------:R-:W-:-:S03]  /*21d90*/  SHF.R.S32.HI R0, RZ, 0x1f, R13 ;  /* 0x0000001fff007819 */ /* 0x000fc6000001140d */
[----:B------:R-:W-:Y:S01]  /*21da0*/  STS.64 [R20+0xc000], R152 ;  /* 0x00c0009814007388 */ /* 0x000fe20000000a00 */
[----:B------:R-:W-:-:S03]  /*21db0*/  LEA.HI R0, R0, R13, RZ, 0x2 ;  /* 0x0000000d00007211 */ /* 0x000fc600078f10ff */
[----:B------:R-:W-:Y:S01]  /*21dc0*/  STS.64 [R20+0xc800], R154 ;  /* 0x00c8009a14007388 */ /* 0x000fe20000000a00 */
[----:B------:R-:W-:Y:S01]  /*21dd0*/  @P4 FMUL.FTZ R13, R4, 0.69314718246459960938 ;  /* 0x3f317218040d4820 */ /* 0x000fe20000410000 */
[----:B--2---:R-:W-:Y:S02]  /*21de0*/  IADD3 R14, -R237, RZ, RZ ;  /* 0x000000ffed0e7210 */ /* 0x004fe40007ffe1ff */
[----:B------:R-:W2:Y:S01]  /*21df0*/  S2R R7, SR_CTAID.Z ;  /* 0x0000000000077919 */ /* 0x000ea20000002700 */
[----:B------:R-:W-:-:S03]  /*21e00*/  SHF.R.S32.HI R0, RZ, 0x2, R0 ;  /* 0x00000002ff007819 */ /* 0x000fc60000011400 */
[----:B------:R-:W3:Y:S04]  /*21e10*/  S2R R6, SR_CTAID.Y ;  /* 0x0000000000067919 */ /* 0x000ee80000002600 */
[----:B------:R-:W-:Y:S01]  /*21e20*/  STS.64 [R17+0xc000], R148 ;  /* 0x00c0009411007388 */ /* 0x000fe20000000a00 */
[----:B-1----:R-:W-:-:S03]  /*21e30*/  SHF.R.S32.HI R145, RZ, 0x1f, R12 ;  /* 0x0000001fff917819 */ /* 0x002fc6000001140c */
[----:B------:R-:W-:Y:S01]  /*21e40*/  STS.64 [R17+0xc800], R150 ;  /* 0x00c8009611007388 */ /* 0x000fe20000000a00 */
[----:B------:R-:W-:-:S03]  /*21e50*/  LEA.HI R145, R145, R12, RZ, 0x2 ;  /* 0x0000000c91917211 */ /* 0x000fc600078f10ff */
[----:B------:R-:W-:Y:S01]  /*21e60*/  BAR.SYNC.DEFER_BLOCKING 0x0 ;  /* 0x0000000000007b1d */ /* 0x000fe20000010000 */
[----:B------:R-:W-:-:S05]  /*21e70*/  LOP3.LUT R145, R145, 0xffffffc, RZ, 0xc0, !PT ;  /* 0x0ffffffc91917812 */ /* 0x000fca00078ec0ff */
[----:B------:R-:W1:Y:S01]  /*21e80*/  S2R R15, SR_CTAID.X ;  /* 0x00000000000f7919 */ /* 0x000e620000002500 */
[----:B------:R-:W-:Y:S01]  /*21e90*/  IADD3 R145, R12, -R145, RZ ;  /* 0x800000910c917210 */ /* 0x000fe20007ffe0ff */
[----:B--2---:R-:W-:-:S03]  /*21ea0*/  IMAD R7, R14, c[0x0][0x1c0], R7 ;  /* 0x000070000e077a24 */ /* 0x004fc600078e0207 */
[----:B------:R-:W-:Y:S01]  /*21eb0*/  LEA R145, R145, R0, 0x4 ;  /* 0x0000000091917211 */ /* 0x000fe200078e20ff */
[----:B---3--:R-:W-:-:S04]  /*21ec0*/  IMAD R6, R6, c[0x0][0x210], R237 ;  /* 0x0000840006067a24 */ /* 0x008fc800078e02ed */
[----:B------:R-:W-:Y:S01]  /*21ed0*/  IMAD R6, R6, c[0x0][0x1c0], R7 ;  /* 0x0000700006067a24 */ /* 0x000fe200078e0207 */
[----:B------:R-:W-:Y:S01]  /*21ee0*/  MOV R7, 0xff800000 ;  /* 0xff80000000077802 */ /* 0x000fe20000000f00 */
[----:B------:R-:W-:Y:S01]  /*21ef0*/  @P4 FFMA.FTZ R7, R164, c[0x0][0x238], R13 ;  /* 0x00008e00a4074a23 */ /* 0x000fe2000001000d */
[----:B------:R-:W2:Y:S04]  /*21f00*/  LDS.128 R136, [R5.X4] ;  /* 0x0000000005887984 */ /* 0x000ea80000004c00 */
        /* <DEDUP_REMOVED lines=28> */
[----:B------:R-:W2:Y:S04]  /*220d0*/  LDS.128 R20, [R5.X4+0xe800] ;  /* 0x00e8000005147984 */ /* 0x000ea80000004c00 */
[----:B------:R-:W2:Y:S04]  /*220e0*/  LDS.128 R16, [R5.X4+0xf000] ;  /* 0x00f0000005107984 */ /* 0x000ea80000004c00 */
[----:B------:R1:W2:Y:S02]  /*220f0*/  LDS.128 R140, [R5.X4+0xf800] ;  /* 0x00f80000058c7984 */ /* 0x0002a40000004c00 */
[----:B-1----:R-:W-:-:S05]  /*22100*/  SHF.L.U32 R5, R15, 0x6, RZ ;  /* 0x000000060f057819 */ /* 0x002fca00000006ff */
[----:B------:R-:W-:Y:S01]  /*22110*/  IMAD R5, R6, c[0x0][0x214], R5 ;  /* 0x0000850006057a24 */ /* 0x000fe200078e0205 */
[----:B------:R-:W-:Y:S05]  /*22120*/  @P0 BRA `(.L_x_3908) ;  /* 0x000000b000000947 */ /* 0x000fea0003800000 */
[----:B---34-:R-:W-:Y:S01]  /*22130*/  IMAD R0, R15, -0x40, R236 ;  /* 0xffffffc00f007824 */ /* 0x018fe200078e02ec */
[----:B------:R-:W-:Y:S02]  /*22140*/  IADD3 R3, R145, 0x8, RZ ;  /* 0x0000000891037810 */ /* 0x000fe40007ffe0ff */
[----:B------:R-:W-:Y:S02]  /*22150*/  SHF.R.S32.HI R4, RZ, 0x1f, R145 ;  /* 0x0000001fff047819 */ /* 0x000fe40000011491 */
[----:B------:R-:W-:Y:S02]  /*22160*/  IADD3 R2, P0, R5, R145, RZ ;  /* 0x0000009105027210 */ /* 0x000fe40007f1e0ff */
[-C--:B------:R-:W-:Y:S02]  /*22170*/  ISETP.GE.AND P2, PT, R145, R0.reuse, PT ;  /* 0x000000009100720c */ /* 0x080fe40003f46270 */
[----:B------:R-:W-:-:S02]  /*22180*/  ISETP.GE.AND P1, PT, R3, R0, PT ;  /* 0x000000000300720c */ /* 0x000fc40003f26270 */
[----:B------:R-:W-:Y:S02]  /*22190*/  LEA.HI.X.SX32 R3, R5, R4, 0x1, P0 ;  /* 0x0000000405037211 */ /* 0x000fe400000f0eff */
[----:B------:R-:W-:-:S04]  /*221a0*/  LEA R12, P0, R2, c[0x0][0x208], 0x2 ;  /* 0x00008200020c7a11 */ /* 0x000fc800078010ff */
[----:B------:R-:W-:-:S05]  /*221b0*/  LEA.HI.X R13, R2, c[0x0][0x20c], R3, 0x2, P0 ;  /* 0x00008300020d7a11 */ /* 0x000fca00000f1403 */
[----:B------:R1:W-:Y:S04]  /*221c0*/  @!P2 STG.E [R12.64], R7 ;  /* 0x000000070c00a986 */ /* 0x0003e8000c101904 */
[----:B------:R1:W-:Y:S02]  /*221d0*/  @!P1 STG.E [R12.64+0x20], R9 ;  /* 0x000020090c009986 */ /* 0x0003e4000c101904 */
.L_x_3908:
[----:B---34-:R-:W-:Y:S05]  /*221e0*/  BSYNC B0 ;  /* 0x0000000000007941 */ /* 0x018fea0003800000 */
.L_x_3907:
[----:B------:R-:W-:Y:S01]  /*221f0*/  IMAD.SHL.U32 R2, R11, 0x4, RZ ;  /* 0x000000040b027824 */ /* 0x000fe200078e00ff */
[----:B------:R-:W-:Y:S01]  /*22200*/  IADD3 R4, R8, 0x10, RZ ;  /* 0x0000001008047810 */ /* 0x000fe20007ffe0ff */
[----:B------:R-:W-:Y:S02]  /*22210*/  IMAD R5, R5, c[0x0][0x22c], RZ ;  /* 0x00008b0005057a24 */ /* 0x000fe400078e02ff */
[----:B------:R-:W-:Y:S01]  /*22220*/  IMAD R15, R15, -0x40, R236 ;  /* 0xffffffc00f0f7824 */ /* 0x000fe200078e02ec */
[----:B------:R-:W-:-:S04]  /*22230*/  SHF.R.S32.HI R3, RZ, 0x1f, R2 ;  /* 0x0000001fff037819 */ /* 0x000fc80000011402 */
[-C--:B------:R-:W-:Y:S01]  /*22240*/  ISETP.GE.AND P4, PT, R4, R15.reuse, PT ;  /* 0x0000000f0400720c */ /* 0x080fe20003f86270 */
[C---:B------:R-:W-:Y:S01]  /*22250*/  IMAD.WIDE R2, R8.reuse, 0x100, R2 ;  /* 0x0000010008027825 */ /* 0x040fe200078e0202 */
[C---:B------:R-:W-:Y:S02]  /*22260*/  ISETP.GE.AND P6, PT, R8.reuse, R15, PT ;  /* 0x0000000f0800720c */ /* 0x040fe40003fc6270 */
[C---:B------:R-:W-:Y:S02]  /*22270*/  IADD3 R4, R8.reuse, 0x18, RZ ;  /* 0x0000001808047810 */ /* 0x040fe40007ffe0ff */
[C---:B------:R-:W-:Y:S02]  /*22280*/  IADD3 R0, P0, R5.reuse, R2, RZ ;  /* 0x0000000205007210 */ /* 0x040fe40007f1e0ff */
[----:B------:R-:W-:Y:S02]  /*22290*/  IADD3 R2, R8, 0x8, RZ ;  /* 0x0000000808027810 */ /* 0x000fe40007ffe0ff */
[----:B------:R-:W-:-:S02]  /*222a0*/  LEA.HI.X.SX32 R5, R5, R3, 0x1, P0 ;  /* 0x0000000305057211 */ /* 0x000fc400000f0eff */
[----:B------:R-:W-:Y:S02]  /*222b0*/  LEA R6, P0, R0, c[0x0][0x1d8], 0x2 ;  /* 0x0000760000067a11 */ /* 0x000fe400078010ff */
[-C--:B------:R-:W-:Y:S02]  /*222c0*/  ISETP.GE.AND P5, PT, R2, R15.reuse, PT ;  /* 0x0000000f0200720c */ /* 0x080fe40003fa6270 */
[----:B-1----:R-:W-:Y:S02]  /*222d0*/  LEA.HI.X R7, R0, c[0x0][0x1dc], R5, 0x2, P0 ;  /* 0x0000770000077a11 */ /* 0x002fe400000f1405 */
[C---:B------:R-:W-:Y:S02]  /*222e0*/  IADD3 R0, R8.reuse, 0x30, RZ ;  /* 0x0000003008007810 */ /* 0x040fe40007ffe0ff */
[----:B------:R-:W-:Y:S01]  /*222f0*/  IADD3 R3, R8, 0x20, RZ ;  /* 0x0000002008037810 */ /* 0x000fe20007ffe0ff */
[----:B------:R1:W-:Y:S01]  /*22300*/  @!P6 STG.E.128 [R6.64+0x100], R104 ;  /* 0x000100680600e986 */ /* 0x0003e2000c101d04 */
[----:B------:R-:W-:-:S02]  /*22310*/  ISETP.GE.AND P0, PT, R0, R15, PT ;  /* 0x0000000f0000720c */ /* 0x000fc40003f06270 */
[C---:B------:R-:W-:Y:S01]  /*22320*/  IADD3 R2, R8.reuse, 0x28, RZ ;  /* 0x0000002808027810 */ /* 0x040fe20007ffe0ff */
[----:B------:R1:W-:Y:S01]  /*22330*/  @!P6 STG.E.128 [R6.64+0x200], R72 ;  /* 0x000200480600e986 */ /* 0x0003e2000c101d04 */
[----:B------:R-:W-:Y:S02]  /*22340*/  IADD3 R8, R8, 0x38, RZ ;  /* 0x0000003808087810 */ /* 0x000fe40007ffe0ff */
        /* <DEDUP_REMOVED lines=8> */
[----:B--2---:R1:W-:Y:S01]  /*223d0*/  @!P0 STG.E.128 [R6.64+0xc300], R16 ;  /* 0x00c3001006008986 */ /* 0x0043e2000c101d04 */
        /* <DEDUP_REMOVED lines=28> */
.L_x_3909:
        /* <DEDUP_REMOVED lines=14> */
.L_x_4849:


//--------------------- .text._ZN5flash24flash_fwd_splitkv_kernelI23Flash_fwd_kernel_traitsILi256ELi64ELi64ELi4ELb0ELb0EN7cutlass6half_tE19Flash_kernel_traitsILi256ELi64ELi64ELi4ES3_EELb1ELb0ELb0ELb0ELb1ELb1ELb1ELb1EEEvNS_16Flash_fwd_paramsE --------------------------
	.section	.text._ZN5flash24flash_fwd_splitkv_kernelI23Flash_fwd_kernel_traitsILi256ELi64ELi64ELi4ELb0ELb0EN7cutlass6half_tE19Flash_kernel_traitsILi256ELi64ELi64ELi4ES3_EELb1ELb0ELb0ELb0ELb1ELb1ELb1ELb1EEEvNS_16Flash_fwd_paramsE,"ax",@progbits
	.sectioninfo	@"SHI_REGISTERS=255"
	.align	128
        .global         _ZN5flash24flash_fwd_splitkv_kernelI23Flash_fwd_kernel_traitsILi256ELi64ELi64ELi4ELb0ELb0EN7cutlass6half_tE19Flash_kernel_traitsILi256ELi64ELi64ELi4ES3_EELb1ELb0ELb0ELb0ELb1ELb1ELb1ELb1EEEvNS_16Flash_fwd_paramsE
        .type           _ZN5flash24flash_fwd_splitkv_kernelI23Flash_fwd_kernel_traitsILi256ELi64ELi64ELi4ELb0ELb0EN7cutlass6half_tE19Flash_kernel_traitsILi256ELi64ELi64ELi4ES3_EELb1ELb0ELb0ELb0ELb1ELb1ELb1ELb1EEEvNS_16Flash_fwd_paramsE,@function
        .size           _ZN5flash24flash_fwd_splitkv_kernelI23Flash_fwd_kernel_traitsILi256ELi64ELi64ELi4ELb0ELb0EN7cutlass6half_tE19Flash_kernel_traitsILi256ELi64ELi64ELi4ES3_EELb1ELb0ELb0ELb0ELb1ELb1ELb1ELb1EEEvNS_16Flash_fwd_paramsE,(.L_x_4810 - _ZN5flash24flash_fwd_splitkv_kernelI23Flash_fwd_kernel_traitsILi256ELi64ELi64ELi4ELb0ELb0EN7cutlass6half_tE19Flash_kernel_traitsILi256ELi64ELi64ELi4ES3_EELb1ELb0ELb0ELb0ELb1ELb1ELb1ELb1EEEvNS_16Flash_fwd_paramsE)
        .other          _ZN5flash24flash_fwd_splitkv_kernelI23Flash_fwd_kernel_traitsILi256ELi64ELi64ELi4ELb0ELb0EN7cutlass6half_tE19Flash_kernel_traitsILi256ELi64ELi64ELi4ES3_EELb1ELb0ELb0ELb0ELb1ELb1ELb1ELb1EEEvNS_16Flash_fwd_paramsE,@"STO_CUDA_ENTRY STV_DEFAULT"
_ZN5flash24flash_fwd_splitkv_kernelI23Flash_fwd_kernel_traitsILi256ELi64ELi64ELi4ELb0ELb0EN7cutlass6half_tE19Flash_kernel_traitsILi256ELi64ELi64ELi4ES3_EELb1ELb0ELb0ELb0ELb1ELb1ELb1ELb1EEEvNS_16Flash_fwd_paramsE:
.text._ZN5flash24flash_fwd_splitkv_kernelI23Flash_fwd_kernel_traitsILi256ELi64ELi64ELi4ELb0ELb0EN7cutlass6half_tE19Flash_kernel_traitsILi256ELi64ELi64ELi4ES3_EELb1ELb0ELb0ELb0ELb1ELb1ELb1ELb1EEEvNS_16Flash_fwd_paramsE:
        /* <DEDUP_REMOVED lines=30> */
[----:B---34-:R-:W-:Y:S05]  /*01e0*/  CALL.REL.NOINC `($_ZN5flash24flash_fwd_splitkv_kernelI23Flash_fwd_kernel_traitsILi256ELi64ELi64ELi4ELb0ELb0EN7cutlass6half_tE19Flash_kernel_traitsILi256ELi64ELi64ELi4ES3_EELb1ELb0ELb0ELb0ELb1ELb1ELb1ELb1EEEvNS_16Flash_fwd_paramsE$_ZN5flash30compute_attn_1rowblock_splitkvI23Flash_fwd_kernel_traitsILi256ELi64ELi64ELi4ELb0ELb0EN7cutlass6half_tE19Flash_kernel_traitsILi256ELi64ELi64ELi4ES3_EELb1ELb0ELb0ELb0ELb1ELb1ELb1ELb1ENS_16Flash_fwd_paramsEEEvRKT8_iiiii) ;  /* 0x0000002000007944 */ /* 0x018fea0003c00000 */
[----:B------:R-:W-:Y:S05]  /*01f0*/  BSYNC B3 ;  /* 0x0000000000037941 */ /* 0x000fea0003800000 */
.L_x_3910:
[----:B------:R-:W-:Y:S05]  /*0200*/  EXIT ;  /* 0x000000000000794d */ /* 0x000fea0003800000 */
        .type           $_ZN5flash24flash_fwd_splitkv_kernelI23Flash_fwd_kernel_traitsILi256ELi64ELi64ELi4ELb0ELb0EN7cutlass6half_tE19Flash_kernel_traitsILi256ELi64ELi64ELi4ES3_EELb1ELb0ELb0ELb0ELb1ELb1ELb1ELb1EEEvNS_16Flash_fwd_paramsE$_ZN5flash30compute_attn_1rowblock_splitkvI23Flash_fwd_kernel_traitsILi256ELi64ELi64ELi4ELb0ELb0EN7cutlass6half_tE19Flash_kernel_traitsILi256ELi64ELi64ELi4ES3_EELb1ELb0ELb0ELb0ELb1ELb1ELb1ELb1ENS_16Flash_fwd_paramsEEEvRKT8_iiiii,@function
        .size           $_ZN5flash24flash_fwd_splitkv_kernelI23Flash_fwd_kernel_traitsILi256ELi64ELi64ELi4ELb0ELb0EN7cutlass6half_tE19Flash_kernel_traitsILi256ELi64ELi64ELi4ES3_EELb1ELb0ELb0ELb0ELb1ELb1ELb1ELb1EEEvNS_16Flash_fwd_paramsE$_ZN5flash30compute_attn_1rowblock_splitkvI23Flash_fwd_kernel_traitsILi256ELi64ELi64ELi4ELb0ELb0EN7cutlass6half_tE19Flash_kernel_traitsILi256ELi64ELi64ELi4ES3_EELb1ELb0ELb0ELb0ELb1ELb1ELb1ELb1ENS_16Flash_fwd_paramsEEEvRKT8_iiiii,($__internal_20_$__cuda_sm70_shflsync_bfly_p - $_ZN5flash24flash_fwd_splitkv_kernelI23Flash_fwd_kernel_traitsILi256ELi64ELi64ELi4ELb0ELb0EN7cutlass6half_tE19Flash_kernel_traitsILi256ELi64ELi64ELi4ES3_EELb1ELb0ELb0ELb0ELb1ELb1ELb1ELb1EEEvNS_16Flash_fwd_paramsE$_ZN5flash30compute_attn_1rowblock_splitkvI23Flash_fwd_kernel_traitsILi256ELi64ELi64ELi4ELb0ELb0EN7cutlass6half_tE19Flash_kernel_traitsILi256ELi64ELi64ELi4ES3_EELb1ELb0ELb0ELb0ELb1ELb1ELb1ELb1ENS_16Flash_fwd_paramsEEEvRKT8_iiiii)
$_ZN5flash24flash_fwd_splitkv_kernelI23Flash_fwd_kernel_traitsILi256ELi64ELi64ELi4ELb0ELb0EN7cutlass6half_tE19Flash_kernel_traitsILi256ELi64ELi64ELi4ES3_EELb1ELb0ELb0ELb0ELb1ELb1ELb1ELb1EEEvNS_16Flash_fwd_paramsE$_ZN5flash30compute_attn_1rowblock_splitkvI23Flash_fwd_kernel_traitsILi256ELi64ELi64ELi4ELb0ELb0EN7cutlass6half_tE19Flash_kernel_traitsILi256ELi64ELi64ELi4ES3_EELb1ELb0ELb0ELb0ELb1ELb1ELb1ELb1ENS_16Flash_fwd_paramsEEEvRKT8_iiiii:
        /* <DEDUP_REMOVED lines=12> */
[----:B------:R-:W-:Y:S01]  /*02d0*/  IMAD.MOV.U32 R14, RZ, RZ, -0x1 ;  /* 0xffffffffff0e7424 */ /* 0x000fe200078e00ff */
[----:B------:R-:W2:Y:S01]  /*02e0*/  S2R R59, SR_TID.X ;  /* 0x00000000003b7919 */ /* 0x000ea20000002100 */
[----:B------:R-:W-:Y:S01]  /*02f0*/  ISETP.NE.AND.EX P0, PT, R5, RZ, PT, P0 ;  /* 0x000000ff0500720c */ /* 0x000fe20003f05300 */
[----:B------:R-:W-:-:S12]  /*0300*/  IMAD.WIDE R4, R243, 0x4, R4 ;  /* 0x00000004f3047825 */ /* 0x000fd800078e0204 */
[----:B------:R-:W-:Y:S05]  /*0310*/  @!P0 BRA `(.L_x_3912) ;  /* 0x0000004000008947 */ /* 0x000fea0003800000 */
[----:B------:R-:W3:Y:S02]  /*0320*/  LD.E.U8 R0, [R28.64+0x1b2] ;  /* 0x0001b2061c007980 */ /* 0x000ee4000c101100 */
[----:B---3--:R-:W-:-:S13]  /*0330*/  ISETP.NE.AND P2, PT, R0, RZ, PT ;  /* 0x000000ff0000720c */ /* 0x008fda0003f45270 */
[----:B------:R-:W-:Y:S05]  /*0340*/  @!P2 BRA `(.L_x_3912) ;  /* 0x000000100000a947 */ /* 0x000fea0003800000 */
[----:B------:R3:W5:Y:S02]  /*0350*/  LD.E R14, [R4.64] ;  /* 0x00000006040e7980 */ /* 0x000764000c101900 */
.L_x_3912:
[----:B------:R-:W-:Y:S05]  /*0360*/  BSYNC B0 ;  /* 0x0000000000007941 */ /* 0x000fea0003800000 */
.L_x_3911:
[----:B------:R-:W4:Y:S04]  /*0370*/  LD.E.64 R30, [R28.64+0xf0] ;  /* 0x0000f0061c1e7980 */ /* 0x000f28000c101b00 */
[----:B---3--:R-:W3:Y:S01]  /*0380*/  @P1 LD.E R240, [R2.64+0x4] ;  /* 0x0000040602f01980 */ /* 0x008ee2000c101900 */
[----:B------:R-:W-:Y:S01]  /*0390*/  IMAD.MOV.U32 R13, RZ, RZ, RZ ;  /* 0x000000ffff0d7224 */ /* 0x000fe200078e00ff */
[----:B----4-:R-:W-:-:S04]  /*03a0*/  ISETP.NE.U32.AND P4, PT, R30, RZ, PT ;  /* 0x000000ff1e00720c */ /* 0x010fc80003f85070 */
[----:B------:R-:W-:Y:S01]  /*03b0*/  ISETP.NE.AND.EX P4, PT, R31, RZ, PT, P4 ;  /* 0x000000ff1f00720c */ /* 0x000fe20003f85340 */
[----:B------:R-:W-:Y:S01]  /*03c0*/  IMAD.WIDE R30, R243, 0x4, R30 ;  /* 0x00000004f31e7825 */ /* 0x000fe200078e021e */
[----:B---3-5:R-:W-:-:S06]  /*03d0*/  @P1 IADD3 R240, R240, -R7, RZ ;  /* 0x80000007f0f01210 */ /* 0x028fcc0007ffe0ff */
[----:B------:R3:W5:Y:S05]  /*03e0*/  @!P1 LD.E R240, [R28.64+0xb4] ;  /* 0x0000b4061cf09980 */ /* 0x00076a000c101900 */
[----:B------:R3:W5:Y:S01]  /*03f0*/  @P4 LD.E R13, [R30.64] ;  /* 0x000000061e0d4980 */ /* 0x000762000c101900 */
[----:B------:R-:W-:Y:S01]  /*0400*/  BSSY B0, `(.L_x_3913) ;  /* 0x0000009000007945 */ /* 0x000fe20003800000 */
[----:B------:R-:W-:Y:S05]  /*0410*/  @!P0 BRA `(.L_x_3914) ;  /* 0x0000006000008947 */ /* 0x000fea0003800000 */
[----:B------:R-:W4:Y:S02]  /*0420*/  LD.E.U8 R0, [R28.64+0x1b2] ;  /* 0x0001b2061c007980 */ /* 0x000f24000c101100 */
[----:B----4-:R-:W-:-:S13]  /*0430*/  ISETP.NE.AND P0, PT, R0, RZ, PT ;  /* 0x000000ff0000720c */ /* 0x010fda0003f05270 */
[----:B-1----:R-:W4:Y:S02]  /*0440*/  @P0 LD.E R3, [R4.64+0x4] ;  /* 0x0000040604030980 */ /* 0x002f24000c101900 */
[----:B----4-:R-:W-:-:S06]  /*0450*/  @P0 IADD3 R76, R3, -R14, RZ ;  /* 0x8000000e034c0210 */ /* 0x010fcc0007ffe0ff */
[----:B------:R1:W5:Y:S01]  /*0460*/  @!P0 LD.E R76, [R4.64] ;  /* 0x00000006044c8980 */ /* 0x000362000c101900 */
[----:B------:R-:W-:Y:S05]  /*0470*/  BRA `(.L_x_3915) ;  /* 0x0000001000007947 */ /* 0x000fea0003800000 */
.L_x_3914:
[----:B------:R4:W5:Y:S02]  /*0480*/  LD.E R76, [R28.64+0xb8] ;  /* 0x0000b8061c4c7980 */ /* 0x000964000c101900 */
.L_x_3915:
[----:B------:R-:W-:Y:S05]  /*0490*/  BSYNC B0 ;  /* 0x0000000000007941 */ /* 0x000fea0003800000 */
.L_x_3913:
[----:B-1-3--:R-:W3:Y:S01]  /*04a0*/  LD.E.64 R2, [R28.64+0xf8] ;  /* 0x0000f8061c027980 */ /* 0x00aee2000c101b00 */
[----:B------:R-:W-:Y:S01]  /*04b0*/  BSSY B1, `(.L_x_3916) ;  /* 0x0000012000017945 */ /* 0x000fe20003800000 */
[----:B-----5:R-:W-:Y:S01]  /*04c0*/  IMAD.IADD R76, R76, 0x1, -R13 ;  /* 0x000000014c4c7824 */ /* 0x020fe200078e0a0d */
[----:B---3--:R-:W-:-:S04]  /*04d0*/  ISETP.NE.U32.AND P0, PT, R2, RZ, PT ;  /* 0x000000ff0200720c */ /* 0x008fc80003f05070 */
[----:B------:R-:W-:-:S13]  /*04e0*/  ISETP.NE.AND.EX P0, PT, R3, RZ, PT, P0 ;  /* 0x000000ff0300720c */ /* 0x000fda0003f05300 */
[----:B------:R-:W-:Y:S05]  /*04f0*/  @!P0 BRA `(.L_x_3917) ;  /* 0x0000004000008947 */ /* 0x000fea0003800000 */
[----:B------:R-:W-:-:S05]  /*0500*/  IMAD.WIDE R2, R243, 0x4, R2 ;  /* 0x00000004f3027825 */ /* 0x000fca00078e0202 */
[----:B------:R-:W3:Y:S02]  /*0510*/  LD.E R58, [R2.64] ;  /* 0x00000006023a7980 */ /* 0x000ee4000c101900 */
[----:B---3--:R-:W-:Y:S01]  /*0520*/  IADD3 R58, R58, -R13, RZ ;  /* 0x8000000d3a3a7210 */ /* 0x008fe20007ffe0ff */
[----:B------:R-:W-:Y:S05]  /*0530*/  BRA `(.L_x_3918) ;  /* 0x0000009000007947 */ /* 0x000fea0003800000 */
.L_x_3917:
[----:B------:R-:W3:Y:S01]  /*0540*/  LD.E.64 R2, [R28.64+0x108] ;  /* 0x000108061c027980 */ /* 0x000ee2000c101b00 */
[----:B------:R-:W-:Y:S01]  /*0550*/  BSSY B0, `(.L_x_3919) ;  /* 0x0000006000007945 */ /* 0x000fe20003800000 */
[----:B---3--:R-:W-:-:S04]  /*0560*/  ISETP.NE.U32.AND P0, PT, R2, RZ, PT ;  /* 0x000000ff0200720c */ /* 0x008fc80003f05070 */
[----:B------:R-:W-:Y:S01]  /*0570*/  ISETP.NE.AND.EX P0, PT, R3, RZ, PT, P0 ;  /* 0x000000ff0300720c */ /* 0x000fe20003f05300 */
[----:B------:R-:W-:-:S12]  /*0580*/  IMAD.MOV.U32 R3, RZ, RZ, RZ ;  /* 0x000000ffff037224 */ /* 0x000fd800078e00ff */
[----:B------:R-:W-:Y:S05]  /*0590*/  @!P0 BRA `(.L_x_3920) ;  /* 0x0000001000008947 */ /* 0x000fea0003800000 */
[----:B------:R1:W5:Y:S02]  /*05a0*/  LD.E R3, [R28.64+0xbc] ;  /* 0x0000bc061c037980 */ /* 0x000364000c101900 */
.L_x_3920:
[----:B------:R-:W-:Y:S05]  /*05b0*/  BSYNC B0 ;  /* 0x0000000000007941 */ /* 0x000fea0003800000 */
.L_x_3919:
[----:B-----5:R-:W-:Y:S02]  /*05c0*/  IADD3 R58, R76, R3, RZ ;  /* 0x000000034c3a7210 */ /* 0x020fe40007ffe0ff */
.L_x_3918:
[----:B------:R-:W-:Y:S05]  /*05d0*/  BSYNC B1 ;  /* 0x0000000000017941 */ /* 0x000fea0003800000 */
.L_x_3916:
[----:B------:R-:W-:Y:S01]  /*05e0*/  IMAD.SHL.U32 R61, R239, 0x40, RZ ;  /* 0x00000040ef3d7824 */ /* 0x000fe200078e00ff */
[----:B------:R-:W-:Y:S01]  /*05f0*/  MOV R2, R238 ;  /* 0x000000ee00027202 */ /* 0x000fe20000000f00 */
[----:B------:R-:W-:-:S03]  /*0600*/  IMAD.MOV.U32 R3, RZ, RZ, 0x0 ;  /* 0x00000000ff037424 */ /* 0x000fc600078e00ff */
[----:B------:R-:W-:-:S13]  /*0610*/  ISETP.GT.AND P0, PT, R240, R61, PT ;  /* 0x0000003df000720c */ /* 0x000fda0003f04270 */
[----:B------:R-:W-:Y:S05]  /*0620*/  @!P0 RET.REL.NODEC R2 `(_ZN5flash24flash_fwd_splitkv_kernelI23Flash_fwd_kernel_traitsILi256ELi64ELi64ELi4ELb0ELb0EN7cutlass6half_tE19Flash_kernel_traitsILi256ELi64ELi64ELi4ES3_EELb1ELb0ELb0ELb0ELb1ELb1ELb1ELb1EEEvNS_16Flash_fwd_paramsE) ;  /* 0xfffff9d002008950 */ /* 0x000fea0003c3ffff */
[----:B------:R-:W3:Y:S04]  /*0630*/  LD.E R11, [R28.64+0xb8] ;  /* 0x0000b8061c0b7980 */ /* 0x000ee8000c101900 */
[----:B------:R-:W5:Y:S01]  /*0640*/  LD.E R5, [R28.64+0x188] ;  /* 0x000188061c057980 */ /* 0x000f62000c101900 */
[----:B------:R-:W-:-:S04]  /*0650*/  IABS R3, c[0x0][0x10] ;  /* 0x0000040000037a13 */ /* 0x000fc80000000000 */
[----:B------:R-:W1:Y:S08]  /*0660*/  I2F.RP R0, R3 ;  /* 0x0000000300007306 */ /* 0x000e700000209400 */
[----:B-1----:R-:W1:Y:S02]  /*0670*/  MUFU.RCP R8, R0 ;  /* 0x0000000000087308 */ /* 0x002e640000001000 */
[----:B-1----:R-:W-:-:S02]  /*0680*/  IADD3 R8, R8, 0xffffffe, RZ ;  /* 0x0ffffffe08087810 */ /* 0x002fc40007ffe0ff */
[----:B------:R-:W-:-:S04]  /*0690*/  IABS R0, c[0x0][0x10] ;  /* 0x0000040000007a13 */ /* 0x000fc80000000000 */
[----:B------:R-:W1:Y:S01]  /*06a0*/  F2I.FTZ.U32.TRUNC.NTZ R9, R8 ;  /* 0x0000000800097305 */ /* 0x000e62000021f000 */
[----:B------:R-:W-:Y:S02]  /*06b0*/  IMAD.MOV R0, RZ, RZ, -R0 ;  /* 0x000000ffff007224 */ /* 0x000fe400078e0a00 */
[----:B-1----:R-:W-:Y:S02]  /*06c0*/  IMAD.MOV R4, RZ, RZ, -R9 ;  /* 0x000000ffff047224 */ /* 0x002fe400078e0a09 */
[----:B------:R-:W-:Y:S02]  /*06d0*/  IMAD.MOV.U32 R8, RZ, RZ, RZ ;  /* 0x000000ffff087224 */ /* 0x000fe400078e00ff */
[----:B------:R-:W-:-:S04]  /*06e0*/  IMAD R4, R4, R3, RZ ;  /* 0x0000000304047224 */ /* 0x000fc800078e02ff */
[----:B------:R-:W-:Y:S01]  /*06f0*/  IMAD.HI.U32 R4, R9, R4, R8 ;  /* 0x0000000409047227 */ /* 0x000fe200078e0008 */
[----:B---3--:R-:W-:-:S04]  /*0700*/  IADD3 R11, R11, 0x3f, RZ ;  /* 0x0000003f0b0b7810 */ /* 0x008fc80007ffe0ff */
[----:B------:R-:W-:-:S04]  /*0710*/  SHF.R.S32.HI R6, RZ, 0x1f, R11 ;  /* 0x0000001fff067819 */ /* 0x000fc8000001140b */
[----:B------:R-:W-:-:S04]  /*0720*/  LEA.HI R6, R6, R11, RZ, 0x6 ;  /* 0x0000000b06067211 */ /* 0x000fc800078f30ff */
[----:B------:R-:W-:-:S04]  /*0730*/  LEA.HI.SX32 R6, R6, c[0x0][0x10], 0x1a ;  /* 0x0000040006067a11 */ /* 0x000fc800078fd2ff */
        /* <DEDUP_REMOVED lines=12> */
[----:B------:R-:W-:Y:S02]  /*0800*/  IADD3 R0, -R240, 0x7f, R61 ;  /* 0x0000007ff0007810 */ /* 0x000fe40007ffe13d */
[----:B------:R-:W-:Y:S02]  /*0810*/  SHF.R.S32.HI R3, RZ, 0x1f, R2 ;  /* 0x0000001fff037819 */ /* 0x000fe40000011402 */
[----:B-----5:R-:W-:-:S02]  /*0820*/  IADD3 R5, R5, R0, R58 ;  /* 0x0000000005057210 */ /* 0x020fc40007ffe03a */
[----:B------:R-:W-:Y:S02]  /*0830*/  LEA.HI R2, R3, R2, RZ, 0x6 ;  /* 0x0000000203027211 */ /* 0x000fe400078f30ff */
[----:B------:R-:W-:Y:S02]  /*0840*/  SHF.R.S32.HI R0, RZ, 0x1f, R5 ;  /* 0x0000001fff007819 */ /* 0x000fe40000011405 */
[----:B------:R-:W-:Y:S02]  /*0850*/  SHF.R.S32.HI R2, RZ, 0x6, R2 ;  /* 0x00000006ff027819 */ /* 0x000fe40000011402 */
[----:B------:R-:W-:Y:S02]  /*0860*/  @P2 IADD3 R9, R9, 0x1, RZ ;  /* 0x0000000109092810 */ /* 0x000fe40007ffe0ff */
[----:B------:R-:W-:-:S03]  /*0870*/  LEA.HI R0, R0, R5, RZ, 0x6 ;  /* 0x0000000500007211 */ /* 0x000fc600078f30ff */
[----:B------:R-:W-:Y:S01]  /*0880*/  @!P0 IMAD.MOV R9, RZ, RZ, -R9 ;  /* 0x000000ffff098224 */ /* 0x000fe200078e0a09 */
[----:B------:R-:W-:Y:S02]  /*0890*/  @!P1 LOP3.LUT R9, RZ, c[0x0][0x10], RZ, 0x33, !PT ;  /* 0x00000400ff099a12 */ /* 0x000fe400078e33ff */
[----:B------:R-:W-:-:S03]  /*08a0*/  SHF.R.S32.HI R0, RZ, 0x6, R0 ;  /* 0x00000006ff007819 */ /* 0x000fc60000011400 */
[----:B------:R-:W-:-:S04]  /*08b0*/  IMAD R235, R9, UR8, RZ ;  /* 0x0000000809eb7c24 */ /* 0x000fc8000f8e02ff */
[----:B------:R-:W-:-:S05]  /*08c0*/  IMAD.IADD R9, R9, 0x1, R235 ;  /* 0x0000000109097824 */ /* 0x000fca00078e02eb */
[----:B------:R-:W-:-:S04]  /*08d0*/  IMNMX R9, R2, R9, PT ;  /* 0x0000000902097217 */ /* 0x000fc80003800200 */
[----:B------:R-:W-:-:S04]  /*08e0*/  IMNMX R170, R9, R0, PT ;  /* 0x0000000009aa7217 */ /* 0x000fc80003800200 */
[----:B------:R-:W-:-:S13]  /*08f0*/  ISETP.GE.AND P0, PT, R235, R170, PT ;  /* 0x000000aaeb00720c */ /* 0x000fda0003f06270 */
[----:B------:R-:W-:Y:S05]  /*0900*/  @!P0 BRA `(.L_x_3921) ;  /* 0x0000067000008947 */ /* 0x000fea0003800000 */
[----:B------:R-:W3:Y:S04]  /*0910*/  LD.E.64 R2, [R28.64+0xb0] ;  /* 0x0000b0061c027980 */ /* 0x000ee8000c101b00 */
[----:B------:R-:W5:Y:S04]  /*0920*/  LD.E R4, [R28.64+0x60] ;  /* 0x000060061c047980 */ /* 0x000f68000c101900 */
[----:B----4-:R-:W4:Y:S04]  /*0930*/  LD.E R0, [R28.64+0xcc] ;  /* 0x0000cc061c007980 */ /* 0x010f28000c101900 */
[----:B--2---:R-:W2:Y:S04]  /*0940*/  LD.E.64 R6, [R28.64+0x78] ;  /* 0x000078061c067980 */ /* 0x004ea8000c101b00 */
[----:B------:R-:W2:Y:S01]  /*0950*/  LD.E.64 R10, [R28.64+0xa8] ;  /* 0x0000a8061c0a7980 */ /* 0x000ea2000c101b00 */
[----:B------:R-:W-:Y:S01]  /*0960*/  SHF.R.S32.HI R8, RZ, 0x1f, R59 ;  /* 0x0000001fff087819 */ /* 0x000fe2000001143b */
[----:B------:R-:W-:Y:S01]  /*0970*/  IMAD.IADD R240, R240, 0x1, -R61 ;  /* 0x00000001f0f07824 */ /* 0x000fe200078e0a3d */
[----:B------:R-:W-:Y:S01]  /*0980*/  LOP3.LUT P6, RZ, R59, 0xf, RZ, 0xc0, !PT ;  /* 0x0000000f3bff7812 */ /* 0x000fe200078cc0ff */
[----:B------:R-:W-:Y:S01]  /*0990*/  IMAD.MOV.U32 R239, RZ, RZ, 0x0 ;  /* 0x00000000ffef7424 */ /* 0x000fe200078e00ff */
[----:B------:R-:W-:-:S04]  /*09a0*/  LEA.HI R5, R8, R59, RZ, 0x4 ;  /* 0x0000003b08057211 */ /* 0x000fc800078f20ff */
[----:B------:R-:W-:Y:S02]  /*09b0*/  LOP3.LUT R8, R5, 0x3ffffff0, RZ, 0xc0, !PT ;  /* 0x3ffffff005087812 */ /* 0x000fe400078ec0ff */
[----:B------:R-:W-:-:S03]  /*09c0*/  SHF.R.S32.HI R5, RZ, 0x4, R5 ;  /* 0x00000004ff057819 */ /* 0x000fc60000011405 */
[----:B------:R-:W-:Y:S01]  /*09d0*/  IMAD.IADD R8, R59, 0x1, -R8 ;  /* 0x000000013b087824 */ /* 0x000fe200078e0a08 */
[C---:B------:R-:W-:Y:S02]  /*09e0*/  IADD3 R17, R5.reuse, 0x18, RZ ;  /* 0x0000001805117810 */ /* 0x040fe40007ffe0ff */
[----:B------:R-:W-:Y:S01]  /*09f0*/  ISETP.GE.AND P3, PT, R5, R240, PT ;  /* 0x000000f00500720c */ /* 0x000fe20003f66270 */
[----:B------:R-:W-:-:S05]  /*0a00*/  IMAD.SHL.U32 R8, R8, 0x4, RZ ;  /* 0x0000000408087824 */ /* 0x000fca00078e00ff */
[----:B------:R-:W-:-:S05]  /*0a10*/  SHF.R.S32.HI R9, RZ, 0x1f, R8 ;  /* 0x0000001fff097819 */ /* 0x000fca0000011408 */
[C---:B------:R-:W-:Y:S01]  /*0a20*/  IMAD.WIDE R14, R5.reuse, 0x100, R8 ;  /* 0x00000100050e7825 */ /* 0x040fe200078e0208 */
[----:B------:R-:W-:-:S04]  /*0a30*/  IADD3 R9, R5, 0x8, RZ ;  /* 0x0000000805097810 */ /* 0x000fc80007ffe0ff */
[CC--:B------:R-:W-:Y:S02]  /*0a40*/  ISETP.GE.AND P2, PT, R9.reuse, R240.reuse, PT ;  /* 0x000000f00900720c */ /* 0x0c0fe40003f46270 */
[----:B------:R-:W-:Y:S02]  /*0a50*/  ISETP.GE.OR P5, PT, R9, R240, P6 ;  /* 0x000000f00900720c */ /* 0x000fe400037a6670 */
[----:B------:R-:W-:-:S04]  /*0a60*/  IADD3 R9, R5, 0x10, RZ ;  /* 0x0000001005097810 */ /* 0x000fc80007ffe0ff */
[----:B------:R-:W-:-:S13]  /*0a70*/  ISETP.GE.OR P4, PT, R9, R240, P6 ;  /* 0x000000f00900720c */ /* 0x000fda0003786670 */
[----:B------:R-:W-:Y:S02]  /*0a80*/  @!P4 IMAD.MOV.U32 R21, RZ, RZ, -0x800000 ;  /* 0xff800000ff15c424 */ /* 0x000fe400078e00ff */
[----:B---3--:R-:W-:-:S04]  /*0a90*/  IMAD R2, R2, UR8, R243 ;  /* 0x0000000802027c24 */ /* 0x008fc8000f8e02f3 */
[----:B-----5:R-:W-:-:S04]  /*0aa0*/  IMAD R2, R2, R4, R241 ;  /* 0x0000000402027224 */ /* 0x020fc800078e02f1 */
[----:B------:R-:W-:-:S04]  /*0ab0*/  IMAD R3, R3, R2, R61 ;  /* 0x0000000203037224 */ /* 0x000fc800078e023d */
[----:B----4-:R-:W-:Y:S01]  /*0ac0*/  IMAD R0, R3, R0, RZ ;  /* 0x0000000003007224 */ /* 0x010fe200078e02ff */
[----:B------:R-:W-:-:S04]  /*0ad0*/  SHF.R.S32.HI R2, RZ, 0x1f, R3 ;  /* 0x0000001fff027819 */ /* 0x000fc80000011403 */
[----:B------:R-:W-:-:S04]  /*0ae0*/  IADD3 R13, P0, R0, R14, RZ ;  /* 0x0000000e000d7210 */ /* 0x000fc80007f1e0ff */
[----:B------:R-:W-:Y:S02]  /*0af0*/  LEA.HI.X.SX32 R0, R0, R15, 0x1, P0 ;  /* 0x0000000f00007211 */ /* 0x000fe400000f0eff */
[----:B--2---:R-:W-:Y:S02]  /*0b00*/  LEA R6, P1, R13, R6, 0x2 ;  /* 0x000000060d067211 */ /* 0x004fe400078210ff */
[----:B------:R-:W-:Y:S02]  /*0b10*/  IADD3 R3, P0, R3, R5, RZ ;  /* 0x0000000503037210 */ /* 0x000fe40007f1e0ff */
[----:B------:R-:W-:Y:S02]  /*0b20*/  LEA.HI.X R7, R13, R7, R0, 0x2, P1 ;  /* 0x000000070d077211 */ /* 0x000fe400008f1400 */
[----:B------:R-:W-:Y:S02]  /*0b30*/  LEA.HI.X.SX32 R2, R5, R2, 0x1, P0 ;  /* 0x0000000205027211 */ /* 0x000fe400000f0eff */
[----:B------:R-:W-:Y:S01]  /*0b40*/  ISETP.GE.AND P1, PT, R9, R240, PT ;  /* 0x000000f00900720c */ /* 0x000fe20003f26270 */
[----:B------:R1:W-:Y:S01]  /*0b50*/  @!P3 ST.E.128 [R6.64], RZ ;  /* 0x000000ff0600b985 */ /* 0x0003e2000c101d06 */
[----:B------:R-:W-:-:S02]  /*0b60*/  LEA R8, P0, R3, R10, 0x2 ;  /* 0x0000000a03087211 */ /* 0x000fc400078010ff */
[----:B------:R-:W-:Y:S01]  /*0b70*/  IADD3 R15, R5, 0x20, RZ ;  /* 0x00000020050f7810 */ /* 0x000fe20007ffe0ff */
[----:B------:R1:W-:Y:S01]  /*0b80*/  @!P3 ST.E.128 [R6.64+0x100], RZ ;  /* 0x000100ff0600b985 */ /* 0x0003e2000c101d06 */
[----:B------:R-:W-:Y:S02]  /*0b90*/  LEA.HI.X R9, R3, R11, R2, 0x2, P0 ;  /* 0x0000000b03097211 */ /* 0x000fe400000f1402 */
[----:B------:R-:W-:Y:S01]  /*0ba0*/  ISETP.GE.AND P0, PT, R17, R240, PT ;  /* 0x000000f01100720c */ /* 0x000fe20003f06270 */
[----:B------:R1:W-:Y:S01]  /*0bb0*/  @!P3 ST.E.128 [R6.64+0x200], RZ ;  /* 0x000200ff0600b985 */ /* 0x0003e2000c101d06 */
[C---:B------:R-:W-:Y:S02]  /*0bc0*/  IADD3 R11, R5.reuse, 0x30, RZ ;  /* 0x00000030050b7810 */ /* 0x040fe40007ffe0ff */
[C---:B------:R-:W-:Y:S01]  /*0bd0*/  IADD3 R13, R5.reuse, 0x28, RZ ;  /* 0x00000028050d7810 */ /* 0x040fe20007ffe0ff */
[----:B------:R1:W-:Y:S01]  /*0be0*/  @!P1 ST.E.128 [R6.64+0x4000], RZ ;  /* 0x004000ff06009985 */ /* 0x0003e2000c101d06 */
[----:B------:R-:W-:-:S03]  /*0bf0*/  IADD3 R3, R5, 0x38, RZ ;  /* 0x0000003805037810 */ /* 0x000fc60007ffe0ff */
[----:B------:R1:W-:Y:S04]  /*0c00*/  @!P1 ST.E.128 [R6.64+0x4100], RZ ;  /* 0x004100ff06009985 */ /* 0x0003e8000c101d06 */
[----:B------:R1:W-:Y:S04]  /*0c10*/  @!P1 ST.E.128 [R6.64+0x4200], RZ ;  /* 0x004200ff06009985 */ /* 0x0003e8000c101d06 */
[----:B------:R1:W-:Y:S01]  /*0c20*/  @!P1 ST.E.128 [R6.64+0x4300], RZ ;  /* 0x004300ff06009985 */ /* 0x0003e2000c101d06 */
[----:B------:R-:W-:-:S03]  /*0c30*/  ISETP.GE.AND P1, PT, R11, R240, PT ;  /* 0x000000f00b00720c */ /* 0x000fc60003f26270 */
[----:B------:R1:W-:Y:S01]  /*0c40*/  @!P3 ST.E.128 [R6.64+0x300], RZ ;  /* 0x000300ff0600b985 */ /* 0x0003e2000c101d06 */
[----:B------:R-:W-:-:S03]  /*0c50*/  ISETP.GE.AND P3, PT, R15, R240, PT ;  /* 0x000000f00f00720c */ /* 0x000fc60003f66270 */
[----:B------:R1:W-:Y:S04]  /*0c60*/  @!P2 ST.E.128 [R6.64+0x2000], RZ ;  /* 0x002000ff0600a985 */ /* 0x0003e8000c101d06 */
[----:B------:R1:W-:Y:S04]  /*0c70*/  @!P2 ST.E.128 [R6.64+0x2100], RZ ;  /* 0x002100ff0600a985 */ /* 0x0003e8000c101d06 */
[----:B------:R1:W-:Y:S04]  /*0c80*/  @!P2 ST.E.128 [R6.64+0x2200], RZ ;  /* 0x002200ff0600a985 */ /* 0x0003e8000c101d06 */
        /* <DEDUP_REMOVED lines=11> */
[----:B------:R-:W-:Y:S01]  /*0d40*/  ISETP.GE.OR P1, PT, R13, R240, P6 ;  /* 0x000000f00d00720c */ /* 0x000fe20003726670 */
[----:B------:R-:W-:-:S02]  /*0d50*/  @!P5 IMAD.MOV.U32 R13, RZ, RZ, -0x800000 ;  /* 0xff800000ff0dd424 */ /* 0x000fc400078e00ff */
[----:B------:R1:W-:Y:S04]  /*0d60*/  @!P3 ST.E.128 [R6.64+0x8000], RZ ;  /* 0x008000ff0600b985 */ /* 0x0003e8000c101d06 */
[----:B------:R1:W-:Y:S04]  /*0d70*/  @!P3 ST.E.128 [R6.64+0x8100], RZ ;  /* 0x008100ff0600b985 */ /* 0x0003e8000c101d06 */
[----:B------:R1:W-:Y:S04]  /*0d80*/  @!P3 ST.E.128 [R6.64+0x8200], RZ ;  /* 0x008200ff0600b985 */ /* 0x0003e8000c101d06 */
[----:B------:R1:W-:Y:S01]  /*0d90*/  @!P3 ST.E.128 [R6.64+0x8300], RZ ;  /* 0x008300ff0600b985 */ /* 0x0003e2000c101d06 */
[----:B------:R-:W-:-:S03]  /*0da0*/  ISETP.GE.OR P3, PT, R17, R240, P6 ;  /* 0x000000f01100720c */ /* 0x000fc60003766670 */
[----:B------:R1:W-:Y:S04]  /*0db0*/  @!P2 ST.E.128 [R6.64+0xa000], RZ ;  /* 0x00a000ff0600a985 */ /* 0x0003e8000c101d06 */
[----:B------:R1:W-:Y:S04]  /*0dc0*/  @!P2 ST.E.128 [R6.64+0xa100], RZ ;  /* 0x00a100ff0600a985 */ /* 0x0003e8000c101d06 */
[----:B------:R1:W-:Y:S02]  /*0dd0*/  @!P2 ST.E.128 [R6.64+0xa200], RZ ;  /* 0x00a200ff0600a985 */ /* 0x0003e4000c101d06 */
[----:B------:R-:W-:-:S02]  /*0de0*/  @!P3 IMAD.MOV.U32 R17, RZ, RZ, -0x800000 ;  /* 0xff800000ff11b424 */ /* 0x000fc400078e00ff */
[----:B------:R1:W-:Y:S01]  /*0df0*/  @!P2 ST.E.128 [R6.64+0xa300], RZ ;  /* 0x00a300ff0600a985 */ /* 0x0003e2000c101d06 */
[----:B------:R-:W-:-:S03]  /*0e00*/  ISETP.GE.OR P2, PT, R15, R240, P6 ;  /* 0x000000f00f00720c */ /* 0x000fc60003746670 */
[----:B------:R1:W-:Y:S04]  /*0e10*/  @!P0 ST.E.128 [R6.64+0xe000], RZ ;  /* 0x00e000ff06008985 */ /* 0x0003e8000c101d06 */
[----:B------:R1:W-:Y:S04]  /*0e20*/  @!P0 ST.E.128 [R6.64+0xe100], RZ ;  /* 0x00e100ff06008985 */ /* 0x0003e8000c101d06 */
[----:B------:R1:W-:Y:S02]  /*0e30*/  @!P0 ST.E.128 [R6.64+0xe200], RZ ;  /* 0x00e200ff06008985 */ /* 0x0003e4000c101d06 */
[----:B------:R-:W-:-:S02]  /*0e40*/  @!P2 IMAD.MOV.U32 R15, RZ, RZ, -0x800000 ;  /* 0xff800000ff0fa424 */ /* 0x000fc400078e00ff */
[----:B------:R1:W-:Y:S01]  /*0e50*/  @!P0 ST.E.128 [R6.64+0xe300], RZ ;  /* 0x00e300ff06008985 */ /* 0x0003e2000c101d06 */
[-C--:B------:R-:W-:Y:S01]  /*0e60*/  ISETP.GE.OR P0, PT, R11, R240.reuse, P6 ;  /* 0x000000f00b00720c */ /* 0x080fe20003706670 */
[----:B------:R-:W-:Y:S02]  /*0e70*/  @!P1 IMAD.MOV.U32 R11, RZ, RZ, -0x800000 ;  /* 0xff800000ff0b9424 */ /* 0x000fe400078e00ff */
[----:B------:R1:W-:Y:S01]  /*0e80*/  @!P5 ST.E [R8.64+0x20], R13 ;  /* 0x0000200d0800d985 */ /* 0x0003e2000c101906 */
[-C--:B------:R-:W-:Y:S02]  /*0e90*/  ISETP.GE.OR P5, PT, R5, R240.reuse, P6 ;  /* 0x000000f00500720c */ /* 0x080fe400037a6670 */
[----:B------:R-:W-:Y:S01]  /*0ea0*/  ISETP.GE.OR P6, PT, R3, R240, P6 ;  /* 0x000000f00300720c */ /* 0x000fe200037c6670 */
[----:B------:R1:W-:Y:S04]  /*0eb0*/  @!P4 ST.E [R8.64+0x40], R21 ;  /* 0x000040150800c985 */ /* 0x0003e8000c101906 */
[----:B------:R1:W-:Y:S02]  /*0ec0*/  @!P3 ST.E [R8.64+0x60], R17 ;  /* 0x000060110800b985 */ /* 0x0003e4000c101906 */
[----:B------:R-:W-:-:S02]  /*0ed0*/  @!P0 IMAD.MOV.U32 R5, RZ, RZ, -0x800000 ;  /* 0xff800000ff058424 */ /* 0x000fc400078e00ff */
[----:B------:R1:W-:Y:S02]  /*0ee0*/  @!P2 ST.E [R8.64+0x80], R15 ;  /* 0x0000800f0800a985 */ /* 0x0003e4000c101906 */
[----:B------:R-:W-:Y:S02]  /*0ef0*/  @!P5 IMAD.MOV.U32 R19, RZ, RZ, -0x800000 ;  /* 0xff800000ff13d424 */ /* 0x000fe400078e00ff */
[----:B------:R1:W-:Y:S04]  /*0f00*/  @!P1 ST.E [R8.64+0xa0], R11 ;  /* 0x0000a00b08009985 */ /* 0x0003e8000c101906 */
[----:B------:R1:W-:Y:S04]  /*0f10*/  @!P0 ST.E [R8.64+0xc0], R5 ;  /* 0x0000c00508008985 */ /* 0x0003e8000c101906 */
[----:B------:R1:W-:Y:S01]  /*0f20*/  @!P5 ST.E [R8.64], R19 ;  /* 0x000000130800d985 */ /* 0x0003e2000c101906 */
[----:B------:R-:W-:Y:S05]  /*0f30*/  @P6 RET.REL.NODEC R238 `(_ZN5flash24flash_fwd_splitkv_kernelI23Flash_fwd_kernel_traitsILi256ELi64ELi64ELi4ELb0ELb0EN7cutlass6half_tE19Flash_kernel_traitsILi256ELi64ELi64ELi4ES3_EELb1ELb0ELb0ELb0ELb1ELb1ELb1ELb1EEEvNS_16Flash_fwd_paramsE) ;  /* 0xfffff0c0ee006950 */ /* 0x000fea0003c3ffff */
[----:B------:R-:W-:Y:S02]  /*0f40*/  MOV R3, 0xff800000 ;  /* 0xff80000000037802 */ /* 0x000fe40000000f00 */
[----:B------:R-:W-:-:S03]  /*0f50*/  MOV R239, 0x0 ;  /* 0x0000000000ef7802 */ /* 0x000fc60000000f00 */
[----:B------:R2:W-:Y:S01]  /*0f60*/  ST.E [R8.64+0xe0], R3 ;  /* 0x0000e00308007985 */ /* 0x0005e2000c101906 */
[----:B------:R-:W-:Y:S05]  /*0f70*/  RET.REL.NODEC R238 `(_ZN5flash24flash_fwd_splitkv_kernelI23Flash_fwd_kernel_traitsILi256ELi64ELi64ELi4ELb0ELb0EN7cutlass6half_tE19Flash_kernel_traitsILi256ELi64ELi64ELi4ES3_EELb1ELb0ELb0ELb0ELb1ELb1ELb1ELb1EEEvNS_16Flash_fwd_paramsE) ;  /* 0xfffff080ee007950 */ /* 0x000fea0003c3ffff */
.L_x_3921:
[----:B------:R-:W3:Y:S04]  /*0f80*/  LD.E.64 R8, [R28.64+0x160] ;  /* 0x000160061c087980 */ /* 0x000ee8000c101b00 */
[----:B----4-:R-:W4:Y:S01]  /*0f90*/  LD.E.64 R16, [R28.64+0x158] ;  /* 0x000158061c107980 */ /* 0x010f22000c101b00 */
        /* <DEDUP_REMOVED lines=23> */
[----:B--2---:R-:W2:Y:S04]  /*1110*/  LD.E.64 R18, [R28.64+0x20] ;  /* 0x000020061c127980 */ /* 0x004ea8000c101b00 */
        /* <DEDUP_REMOVED lines=8> */
[----:B------:R-:W3:Y:S01]  /*11a0*/  F2I.FTZ.U32.TRUNC.NTZ R11, R10 ;  /* 0x0000000a000b7305 */ /* 0x000ee2000021f000 */
[----:B------:R-:W-:Y:S01]  /*11b0*/  IABS R0, R2 ;  /* 0x0000000200007213 */ /* 0x000fe20000000000 */
        /* <DEDUP_REMOVED lines=22> */
[----:B-----5:R-:W4:Y:S08]  /*1320*/  I2F.RP R12, R8 ;  /* 0x00000008000c7306 */ /* 0x020f300000209400 */
[----:B----4-:R-:W4:Y:S02]  /*1330*/  MUFU.RCP R4, R12 ;  /* 0x0000000c00047308 */ /* 0x010f240000001000 */
[----:B----4-:R-:W-:-:S06]  /*1340*/  IADD3 R4, R4, 0xffffffe, RZ ;  /* 0x0ffffffe04047810 */ /* 0x010fcc0007ffe0ff */
[----:B------:R-:W4:Y:S01]  /*1350*/  F2I.FTZ.U32.TRUNC.NTZ R23, R4 ;  /* 0x0000000400177305 */ /* 0x000f22000021f000 */
[----:B------:R-:W-:Y:S01]  /*1360*/  IMAD.MOV.U32 R22, RZ, RZ, RZ ;  /* 0x000000ffff167224 */ /* 0x000fe200078e00ff */
[----:B------:R-:W-:Y:S02]  /*1370*/  IABS R9, R6 ;  /* 0x0000000600097213 */ /* 0x000fe40000000000 */
[----:B----4-:R-:W-:-:S05]  /*1380*/  IADD3 R0, RZ, -R23, RZ ;  /* 0x80000017ff007210 */ /* 0x010fca0007ffe0ff */
[----:B-1----:R-:W-:Y:S01]  /*1390*/  IMAD R17, R0, R8, RZ ;  /* 0x0000000800117224 */ /* 0x002fe200078e02ff */
        /* <DEDUP_REMOVED lines=15> */
[----:B--2---:R-:W-:-:S05]  /*1490*/  IMAD R8, R167, R2, RZ ;  /* 0x00000002a7087224 */ /* 0x004fca00078e02ff */
[----:B------:R-:W-:Y:S02]  /*14a0*/  @!P0 IMAD.MOV R4, RZ, RZ, -R4 ;  /* 0x000000ffff048224 */ /* 0x000fe400078e0a04 */
[----:B------:R-:W-:-:S05]  /*14b0*/  @!P1 LOP3.LUT R4, RZ, R6, RZ, 0x33, !PT ;  /* 0x00000006ff049212 */ /* 0x000fca00078e33ff */
[----:B------:R-:W-:Y:S01]  /*14c0*/  IMAD R6, R15, R4, RZ ;  /* 0x000000040f067224 */ /* 0x000fe200078e02ff */
[----:B---3--:R-:W-:Y:S01]  /*14d0*/  SHF.R.S32.HI R0, RZ, 0x1f, R3 ;  /* 0x0000001fff007819 */ /* 0x008fe20000011403 */
[-C--:B------:R-:W-:Y:S02]  /*14e0*/  IMAD R9, R19, R3.reuse, RZ ;  /* 0x0000000313097224 */ /* 0x080fe400078e02ff */
[----:B------:R-:W-:-:S04]  /*14f0*/  IMAD.WIDE.U32 R16, R18, R3, RZ ;  /* 0x0000000312107225 */ /* 0x000fc800078e00ff */
[----:B------:R-:W-:-:S05]  /*1500*/  IMAD R9, R18, R0, R9 ;  /* 0x0000000012097224 */ /* 0x000fca00078e0209 */
[----:B------:R-:W-:Y:S02]  /*1510*/  IADD3 R17, R17, R9, RZ ;  /* 0x0000000911117210 */ /* 0x000fe40007ffe0ff */
[----:B------:R-:W-:-:S03]  /*1520*/  SHF.R.S32.HI R9, RZ, 0x1f, R2 ;  /* 0x0000001fff097819 */ /* 0x000fc60000011402 */
[----:B------:R-:W-:-:S04]  /*1530*/  IMAD.WIDE.U32 R16, R2, R166, R16 ;  /* 0x000000a602107225 */ /* 0x000fc800078e0010 */
[----:B------:R-:W-:Y:S02]  /*1540*/  IMAD R8, R166, R9, R8 ;  /* 0x00000009a6087224 */ /* 0x000fe400078e0208 */
[-C--:B------:R-:W-:Y:S01]  /*1550*/  IMAD R13, R11, R3.reuse, RZ ;  /* 0x000000030b0d7224 */ /* 0x080fe200078e02ff */
[----:B------:R-:W-:Y:S02]  /*1560*/  SHF.R.S32.HI R11, RZ, 0x1f, R4 ;  /* 0x0000001fff0b7819 */ /* 0x000fe40000011404 */
[----:B------:R-:W-:Y:S01]  /*1570*/  IADD3 R17, R17, R8, RZ ;  /* 0x0000000811117210 */ /* 0x000fe20007ffe0ff */
[----:B------:R-:W-:-:S04]  /*1580*/  IMAD.WIDE.U32 R18, R10, R3, RZ ;  /* 0x000000030a127225 */ /* 0x000fc800078e00ff */
[----:B------:R-:W-:Y:S02]  /*1590*/  IMAD R3, R14, R11, R6 ;  /* 0x0000000b0e037224 */ /* 0x000fe400078e0206 */
[----:B------:R-:W-:Y:S02]  /*15a0*/  IMAD R13, R10, R0, R13 ;  /* 0x000000000a0d7224 */ /* 0x000fe400078e020d */
[----:B------:R-:W-:-:S03]  /*15b0*/  IMAD.WIDE.U32 R14, R4, R14, R16 ;  /* 0x0000000e040e7225 */ /* 0x000fc600078e0010 */
[----:B------:R-:W-:Y:S01]  /*15c0*/  IADD3 R13, R19, R13, RZ ;  /* 0x0000000d130d7210 */ /* 0x000fe20007ffe0ff */
[----:B------:R-:W-:Y:S01]  /*15d0*/  IMAD.MOV.U32 R6, RZ, RZ, R18 ;  /* 0x000000ffff067224 */ /* 0x000fe200078e0012 */
[----:B------:R-:W-:Y:S01]  /*15e0*/  MOV R0, R14 ;  /* 0x0000000e00007202 */ /* 0x000fe20000000f00 */
[----:B------:R-:W-:Y:S01]  /*15f0*/  IMAD.IADD R3, R15, 0x1, R3 ;  /* 0x000000010f037824 */ /* 0x000fe200078e0203 */
[----:B------:R-:W-:Y:S05]  /*1600*/  BRA `(.L_x_3924) ;  /* 0x0000051000007947 */ /* 0x000fea0003800000 */
.L_x_3923:
        /* <DEDUP_REMOVED lines=8> */
[----:B------:R-:W-:-:S02]  /*1690*/  IMAD.MOV.U32 R10, RZ, RZ, RZ ;  /* 0x000000ffff0a7224 */ /* 0x000fc400078e00ff */
[----:B------:R-:W-:Y:S01]  /*16a0*/  @P3 IMAD.IADD R8, R13, 0x1, R14 ;  /* 0x000000010d083824 */ /* 0x000fe200078e020e */
        /* <DEDUP_REMOVED lines=11> */
[----:B------:R-:W-:Y:S01]  /*1760*/  IMAD.HI.U32 R2, R5, R0, RZ ;  /* 0x0000000005027227 */ /* 0x000fe200078e00ff */
[----:B------:R-:W-:-:S03]  /*1770*/  @!P3 SHF.R.S32.HI R6, RZ, 0x1f, R13 ;  /* 0x0000001fff06b819 */ /* 0x000fc6000001140d */
[----:B------:R-:W-:Y:S02]  /*1780*/  IMAD R0, R2, R9, R0 ;  /* 0x0000000902007224 */ /* 0x000fe400078e0200 */
[----:B----4-:R-:W-:-:S03]  /*1790*/  @!P3 IMAD R5, R167, R13, RZ ;  /* 0x0000000da705b224 */ /* 0x010fc600078e02ff */
[----:B------:R-:W-:Y:S01]  /*17a0*/  ISETP.GT.U32.AND P0, PT, R3, R0, PT ;  /* 0x000000000300720c */ /* 0x000fe20003f04070 */
[----:B------:R-:W-:Y:S02]  /*17b0*/  @!P3 IMAD R5, R6, R166, R5 ;  /* 0x000000a60605b224 */ /* 0x000fe400078e0205 */
[----:B------:R-:W-:Y:S01]  /*17c0*/  @!P3 IMAD.WIDE.U32 R10, R166, R13, RZ ;  /* 0x0000000da60ab225 */ /* 0x000fe200078e00ff */
[----:B-----5:R-:W-:-:S03]  /*17d0*/  @!P3 SHF.R.S32.HI R6, RZ, 0x1f, R12 ;  /* 0x0000001fff06b819 */ /* 0x020fc6000001140c */
[----:B------:R-:W-:Y:S01]  /*17e0*/  @P3 IMAD.WIDE.U32 R24, R166, R8, RZ ;  /* 0x00000008a6183225 */ /* 0x000fe200078e00ff */
[----:B------:R-:W-:-:S03]  /*17f0*/  @!P3 IADD3 R9, R11, R5, RZ ;  /* 0x000000050b09b210 */ /* 0x000fc60007ffe0ff */
[----:B------:R-:W-:Y:S02]  /*1800*/  @P3 IMAD R11, R167, R8, RZ ;  /* 0x00000008a70b3224 */ /* 0x000fe400078e02ff */
[----:B--2---:R-:W-:Y:S02]  /*1810*/  @!P3 IMAD R5, R23, R12, RZ ;  /* 0x0000000c1705b224 */ /* 0x004fe400078e02ff */
[----:B------:R-:W-:Y:S01]  /*1820*/  @!P3 IMAD.MOV.U32 R8, RZ, RZ, R10 ;  /* 0x000000ffff08b224 */ /* 0x000fe200078e000a */
[----:B------:R-:W-:Y:S01]  /*1830*/  @!P0 IADD3 R0, R0, -R3, RZ ;  /* 0x8000000300008210 */ /* 0x000fe20007ffe0ff */
[C---:B------:R-:W-:Y:S02]  /*1840*/  @!P3 IMAD R5, R22.reuse, R6, R5 ;  /* 0x000000061605b224 */ /* 0x040fe400078e0205 */
[----:B------:R-:W-:Y:S01]  /*1850*/  @!P3 IMAD.WIDE.U32 R8, R22, R12, R8 ;  /* 0x0000000c1608b225 */ /* 0x000fe200078e0008 */
[----:B------:R-:W-:Y:S02]  /*1860*/  ISETP.GE.U32.AND P2, PT, R0, R3, PT ;  /* 0x000000030000720c */ /* 0x000fe40003f46070 */
[----:B------:R-:W-:-:S02]  /*1870*/  @P3 IADD3 R11, R25, R11, RZ ;  /* 0x0000000b190b3210 */ /* 0x000fc40007ffe0ff */
[----:B------:R-:W-:Y:S02]  /*1880*/  @!P3 IADD3 R11, R9, R5, RZ ;  /* 0x00000005090bb210 */ /* 0x000fe40007ffe0ff */
[----:B------:R-:W-:Y:S01]  /*1890*/  LEA R5, R170, 0xffffffc0, 0x6 ;  /* 0xffffffc0aa057811 */ /* 0x000fe200078e30ff */
[----:B------:R-:W-:Y:S01]  /*18a0*/  @P3 IMAD.MOV.U32 R10, RZ, RZ, R24 ;  /* 0x000000ffff0a3224 */ /* 0x000fe200078e0018 */
[----:B------:R-:W-:Y:S01]  /*18b0*/  LOP3.LUT R0, R241, R4, RZ, 0x3c, !PT ;  /* 0x00000004f1007212 */ /* 0x000fe200078e3cff */
[----:B------:R-:W-:Y:S01]  /*18c0*/  @!P3 IMAD.MOV.U32 R10, RZ, RZ, R8 ;  /* 0x000000ffff0ab224 */ /* 0x000fe200078e0008 */
[----:B------:R-:W-:Y:S01]  /*18d0*/  SHF.R.S32.HI R9, RZ, 0x1f, R5 ;  /* 0x0000001fff097819 */ /* 0x000fe20000011405 */
[----:B------:R-:W-:Y:S01]  /*18e0*/  IMAD R8, R167, R5, RZ ;  /* 0x00000005a7087224 */ /* 0x000fe200078e02ff */
[----:B------:R-:W-:Y:S01]  /*18f0*/  @!P3 SHF.R.S32.HI R3, RZ, 0x1f, R13 ;  /* 0x0000001fff03b819 */ /* 0x000fe2000001140d */
[----:B------:R-:W-:Y:S01]  /*1900*/  @!P3 IMAD R6, R169, R13, RZ ;  /* 0x0000000da906b224 */ /* 0x000fe200078e02ff */
[----:B------:R-:W-:-:S02]  /*1910*/  ISETP.GE.AND P1, PT, R0, RZ, PT ;  /* 0x000000ff0000720c */ /* 0x000fc40003f26270 */
[----:B------:R-:W-:Y:S02]  /*1920*/  @!P0 IADD3 R2, R2, 0x1, RZ ;  /* 0x0000000102028810 */ /* 0x000fe40007ffe0ff */
[----:B------:R-:W-:Y:S01]  /*1930*/  ISETP.NE.AND P0, PT, R4, RZ, PT ;  /* 0x000000ff0400720c */ /* 0x000fe20003f05270 */
[----:B------:R-:W-:Y:S01]  /*1940*/  IMAD R8, R9, R166, R8 ;  /* 0x000000a609087224 */ /* 0x000fe200078e0208 */
[----:B------:R-:W-:Y:S01]  /*1950*/  @P2 IADD3 R2, R2, 0x1, RZ ;  /* 0x0000000102022810 */ /* 0x000fe20007ffe0ff */
[----:B------:R-:W-:-:S04]  /*1960*/  IMAD.WIDE.U32 R22, R166, R5, R10 ;  /* 0x00000005a6167225 */ /* 0x000fc800078e000a */
[----:B------:R-:W-:Y:S02]  /*1970*/  @!P3 IMAD R3, R3, R168, R6 ;  /* 0x000000a80303b224 */ /* 0x000fe400078e0206 */
[----:B------:R-:W-:Y:S01]  /*1980*/  @!P3 IMAD.WIDE.U32 R10, R168, R13, RZ ;  /* 0x0000000da80ab225 */ /* 0x000fe200078e00ff */
[----:B------:R-:W-:Y:S02]  /*1990*/  IADD3 R15, R23, R8, RZ ;  /* 0x00000008170f7210 */ /* 0x000fe40007ffe0ff */
[----:B------:R-:W-:Y:S01]  /*19a0*/  @P3 IADD3 R0, R13, R14, RZ ;  /* 0x0000000e0d003210 */ /* 0x000fe20007ffe0ff */
[----:B------:R-:W-:Y:S01]  /*19b0*/  IMAD.MOV.U32 R8, RZ, RZ, R2 ;  /* 0x000000ffff087224 */ /* 0x000fe200078e0002 */
[----:B------:R-:W-:Y:S01]  /*19c0*/  @!P3 IADD3 R11, R11, R3, RZ ;  /* 0x000000030b0bb210 */ /* 0x000fe20007ffe0ff */
[----:B------:R-:W-:Y:S01]  /*19d0*/  @!P3 IMAD R2, R19, R12, RZ ;  /* 0x0000000c1302b224 */ /* 0x000fe200078e02ff */
[----:B------:R-:W-:Y:S01]  /*19e0*/  @!P3 SHF.R.S32.HI R3, RZ, 0x1f, R12 ;  /* 0x0000001fff03b819 */ /* 0x000fe2000001140c */
[----:B------:R-:W-:Y:S01]  /*19f0*/  @!P1 IMAD.MOV R8, RZ, RZ, -R8 ;  /* 0x000000ffff089224 */ /* 0x000fe200078e0a08 */
[----:B------:R-:W-:Y:S01]  /*1a00*/  MOV R14, R22 ;  /* 0x00000016000e7202 */ /* 0x000fe20000000f00 */
[----:B------:R-:W-:Y:S01]  /*1a10*/  @P3 IMAD R13, R169, R0, RZ ;  /* 0x00000000a90d3224 */ /* 0x000fe200078e02ff */
[----:B------:R-:W-:Y:S01]  /*1a20*/  @!P0 LOP3.LUT R8, RZ, R4, RZ, 0x33, !PT ;  /* 0x00000004ff088212 */ /* 0x000fe200078e33ff */
[----:B------:R-:W-:-:S04]  /*1a30*/  @P3 IMAD.WIDE.U32 R22, R168, R0, RZ ;  /* 0x00000000a8163225 */ /* 0x000fc800078e00ff */
[C---:B------:R-:W-:Y:S02]  /*1a40*/  @!P3 IMAD R0, R18.reuse, R3, R2 ;  /* 0x000000031200b224 */ /* 0x040fe400078e0202 */
[----:B------:R-:W-:Y:S01]  /*1a50*/  @!P3 IMAD.WIDE.U32 R18, R18, R12, R10 ;  /* 0x0000000c1212b225 */ /* 0x000fe200078e000a */
[----:B------:R-:W-:-:S03]  /*1a60*/  SHF.R.S32.HI R11, RZ, 0x1f, R8 ;  /* 0x0000001fff0b7819 */ /* 0x000fc60000011408 */
[-C--:B------:R-:W-:Y:S02]  /*1a70*/  IMAD R2, R17, R8.reuse, RZ ;  /* 0x0000000811027224 */ /* 0x080fe400078e02ff */
        /* <DEDUP_REMOVED lines=10> */
.L_x_3924:
[----:B-1----:R-:W-:Y:S05]  /*1b20*/  BSYNC B0 ;  /* 0x0000000000007941 */ /* 0x002fea0003800000 */
.L_x_3922:
[----:B------:R-:W-:Y:S01]  /*1b30*/  ISETP.NE.AND P1, PT, R7, -0x1, PT ;  /* 0xffffffff0700780c */ /* 0x000fe20003f25270 */
[----:B------:R-:W2:Y:S04]  /*1b40*/  LD.E.64 R150, [R28.64+0x30] ;  /* 0x000030061c967980 */ /* 0x000ea8000c101b00 */
[----:B------:R-:W3:Y:S04]  /*1b50*/  LD.E.64 R18, [R28.64+0x48] ;  /* 0x000048061c127980 */ /* 0x000ee8000c101b00 */
[----:B------:R-:W4:Y:S04]  /*1b60*/  LD.E.64 R14, [R28.64+0x10] ;  /* 0x000010061c0e7980 */ /* 0x000f28000c101b00 */
[----:B------:R-:W3:Y:S04]  /*1b70*/  @!P1 LD.E.64 R22, [R28.64+0x18] ;  /* 0x000018061c169980 */ /* 0x000ee8000c101b00 */
[----:B------:R-:W4:Y:S04]  /*1b80*/  LD.E.64 R16, [R28.64+0x8] ;  /* 0x000008061c107980 */ /* 0x000f28000c101b00 */
[----:B------:R3:W5:Y:S04]  /*1b90*/  @P4 LD.E R12, [R30.64] ;  /* 0x000000061e0c4980 */ /* 0x000768000c101900 */
[----:B------:R1:W5:Y:S01]  /*1ba0*/  LD.E.64 R152, [R28.64] ;  /* 0x000000061c987980 */ /* 0x000362000c101b00 */
[----:B------:R-:W-:-:S04]  /*1bb0*/  SHF.R.S32.HI R60, RZ, 0x1f, R59 ;  /* 0x0000001fff3c7819 */ /* 0x000fc8000001143b */
[----:B------:R-:W-:-:S04]  /*1bc0*/  LEA.HI R144, R60, R59, RZ, 0x3 ;  /* 0x0000003b3c907211 */ /* 0x000fc800078f18ff */
[----:B------:R-:W-:-:S05]  /*1bd0*/  LOP3.LUT R62, R144, 0xfffffff8, RZ, 0xc0, !PT ;  /* 0xfffffff8903e7812 */ /* 0x000fca00078ec0ff */
[----:B------:R-:W-:-:S04]  /*1be0*/  IMAD.IADD R62, R59, 0x1, -R62 ;  /* 0x000000013b3e7824 */ /* 0x000fc800078e0a3e */
[----:B------:R-:W-:-:S05]  /*1bf0*/  IMAD.SHL.U32 R24, R62, 0x8, RZ ;  /* 0x000000083e187824 */ /* 0x000fca00078e00ff */
[----:B------:R-:W-:Y:S02]  /*1c00*/  IADD3 R26, P0, R24, R6, RZ ;  /* 0x00000006181a7210 */ /* 0x000fe40007f1e0ff */
[----:B------:R-:W-:Y:S01]  /*1c10*/  SHF.R.S32.HI R25, RZ, 0x1f, R24 ;  /* 0x0000001fff197819 */ /* 0x000fe20000011418 */
[----:B------:R-:W-:-:S03]  /*1c20*/  IMAD R9, R9, R168, RZ ;  /* 0x000000a809097224 */ /* 0x000fc600078e02ff */
[----:B------:R-:W-:Y:S02]  /*1c30*/  IADD3.X R27, R25, R13, RZ, P0, !PT ;  /* 0x0000000d191b7210 */ /* 0x000fe400007fe4ff */
[----:B------:R-:W-:Y:S01]  /*1c40*/  SHF.R.S32.HI R144, RZ, 0x3, R144 ;  /* 0x00000003ff907819 */ /* 0x000fe20000011490 */
[C---:B------:R-:W-:Y:S02]  /*1c50*/  IMAD R9, R2.reuse, R169, R9 ;  /* 0x000000a902097224 */ /* 0x040fe400078e0209 */
[----:B------:R-:W-:Y:S01]  /*1c60*/  IMAD.WIDE.U32 R26, R2, R168, R26 ;  /* 0x000000a8021a7225 */ /* 0x000fe200078e001a */
[----:B------:R-:W-:-:S03]  /*1c70*/  SHF.R.S32.HI R66, RZ, 0x1f, R243 ;  /* 0x0000001fff427819 */ /* 0x000fc600000114f3 */
[----:B------:R-:W-:Y:S02]  /*1c80*/  IMAD.SHL.U32 R6, R144, 0x40, RZ ;  /* 0x0000004090067824 */ /* 0x000fe400078e00ff */
[----:B------:R-:W-:-:S03]  /*1c90*/  IMAD.IADD R27, R27, 0x1, R9 ;  /* 0x000000011b1b7824 */ /* 0x000fc600078e0209 */
[----:B------:R-:W-:Y:S02]  /*1ca0*/  LOP3.LUT R13, R6, 0x1c0, RZ, 0xc0, !PT ;  /* 0x000001c0060d7812 */ /* 0x000fe400078ec0ff */
[----:B------:R-:W-:Y:S02]  /*1cb0*/  SHF.R.S32.HI R145, RZ, 0x1f, R144 ;  /* 0x0000001fff917819 */ /* 0x000fe40000011490 */
[----:B------:R-:W-:Y:S02]  /*1cc0*/  LOP3.LUT R143, R13, 0x38, R24, 0xf8, !PT ;  /* 0x000000380d8f7812 */ /* 0x000fe400078ef818 */
[----:B------:R-:W-:-:S04]  /*1cd0*/  SHF.R.U32.HI R2, RZ, 0x3, R13 ;  /* 0x00000003ff027819 */ /* 0x000fc8000001160d */
[----:B------:R-:W-:Y:S01]  /*1ce0*/  LOP3.LUT R143, R143, R2, RZ, 0x3c, !PT ;  /* 0x000000028f8f7212 */ /* 0x000fe200078e3cff */
[----:B------:R-:W-:-:S04]  /*1cf0*/  IMAD R2, R21, R4, RZ ;  /* 0x0000000415027224 */ /* 0x000fc800078e02ff */
[-C--:B------:R-:W-:Y:S02]  /*1d00*/  IMAD R2, R11, R20.reuse, R2 ;  /* 0x000000140b027224 */ /* 0x080fe400078e0202 */
[----:B------:R-:W-:-:S04]  /*1d10*/  IMAD.WIDE.U32 R20, R4, R20, R26 ;  /* 0x0000001404147225 */ /* 0x000fc800078e001a */
[----:B------:R-:W-:Y:S02]  /*1d20*/  IMAD.IADD R21, R21, 0x1, R2 ;  /* 0x0000000115157824 */ /* 0x000fe400078e0202 */
        /* <DEDUP_REMOVED lines=12> */
[----:B------:R-:W-:Y:S02]  /*1df0*/  @P1 IMAD.MOV.U32 R8, RZ, RZ, R32 ;  /* 0x000000ffff081224 */ /* 0x000fe400078e0020 */
[----:B------:R-:W-:Y:S02]  /*1e00*/  @P1 IMAD R7, R151, R7, RZ ;  /* 0x0000000797071224 */ /* 0x000fe400078e02ff */
[----:B---3--:R-:W-:-:S04]  /*1e10*/  @!P1 IMAD.WIDE.U32 R30, R22, R243, RZ ;  /* 0x000000f3161e9225 */ /* 0x008fc800078e00ff */
[----:B------:R-:W-:Y:S02]  /*1e20*/  @!P1 IMAD R9, R23, R243, RZ ;  /* 0x000000f317099224 */ /* 0x000fe400078e02ff */
[----:B------:R-:W-:Y:S02]  /*1e30*/  @!P1 IMAD.MOV.U32 R8, RZ, RZ, R30 ;  /* 0x000000ffff089224 */ /* 0x000fe400078e001e */
[----:B------:R-:W-:Y:S01]  /*1e40*/  @!P1 IMAD R6, R22, R66, R9 ;  /* 0x0000004216069224 */ /* 0x000fe200078e0209 */
[----:B------:R-:W-:Y:S02]  /*1e50*/  @P1 IADD3 R7, R33, R7, RZ ;  /* 0x0000000721071210 */ /* 0x000fe40007ffe0ff */
[----:B------:R-:W-:Y:S01]  /*1e60*/  LEA.HI R9, R60, R59, RZ, 0x6 ;  /* 0x0000003b3c097211 */ /* 0x000fe200078f30ff */
[----:B------:R-:W-:Y:S01]  /*1e70*/  @!P1 IMAD.IADD R7, R31, 0x1, R6 ;  /* 0x000000011f079824 */ /* 0x000fe200078e0206 */
[----:B------:R-:W-:Y:S02]  /*1e80*/  IADD3 R22, P0, R24, R8, RZ ;  /* 0x0000000818167210 */ /* 0x000fe40007f1e0ff */
[----:B------:R-:W-:Y:S01]  /*1e90*/  SHF.L.U32 R8, R9, 0x3, RZ ;  /* 0x0000000309087819 */ /* 0x000fe200000006ff */
[----:B------:R-:W-:Y:S01]  /*1ea0*/  IMAD R9, R19, R241, RZ ;  /* 0x000000f113097224 */ /* 0x000fe200078e02ff */
[----:B------:R-:W-:Y:S01]  /*1eb0*/  SHF.R.S32.HI R6, RZ, 0x1f, R241 ;  /* 0x0000001fff067819 */ /* 0x000fe200000114f1 */
[----:B------:R-:W-:-:S04]  /*1ec0*/  IMAD.X R23, R25, 0x1, R7, P0 ;  /* 0x0000000119177824 */ /* 0x000fc800000e0607 */
[----:B------:R-:W-:Y:S02]  /*1ed0*/  IMAD R6, R18, R6, R9 ;  /* 0x0000000612067224 */ /* 0x000fe400078e0209 */
[----:B------:R-:W-:Y:S01]  /*1ee0*/  IMAD.WIDE.U32 R146, R241, R18, R22 ;  /* 0x00000012f1927225 */ /* 0x000fe200078e0016 */
[----:B------:R-:W-:-:S04]  /*1ef0*/  IADD3 R18, P0, R24, R0, RZ ;  /* 0x0000000018127210 */ /* 0x000fc80007f1e0ff */
[----:B------:R-:W-:Y:S01]  /*1f00*/  IADD3 R147, R147, R6, RZ ;  /* 0x0000000693937210 */ /* 0x000fe20007ffe0ff */
[----:B------:R-:W-:-:S04]  /*1f10*/  IMAD.WIDE R6, R239, 0x40, R144 ;  /* 0x00000040ef067825 */ /* 0x000fc800078e0290 */
[----:B------:R-:W-:Y:S01]  /*1f20*/  IMAD R149, R7, R150, RZ ;  /* 0x0000009607957224 */ /* 0x000fe200078e02ff */
[----:B------:R-:W-:Y:S01]  /*1f30*/  SHF.R.S32.HI R7, RZ, 0x1f, R76 ;  /* 0x0000001fff077819 */ /* 0x000fe2000001144c */
[----:B------:R-:W-:Y:S02]  /*1f40*/  IMAD.X R19, R25, 0x1, R3, P0 ;  /* 0x0000000119137824 */ /* 0x000fe400000e0603 */
[----:B------:R-:W-:Y:S01]  /*1f50*/  IMAD R3, R169, R144, RZ ;  /* 0x00000090a9037224 */ /* 0x000fe200078e02ff */
[----:B------:R-:W-:Y:S02]  /*1f60*/  LEA.HI R0, R7, R76, RZ, 0x6 ;  /* 0x0000004c07007211 */ /* 0x000fe400078f30ff */
[----:B------:R-:W-:Y:S01]  /*1f70*/  LOP3.LUT R143, R143, 0xfffffe00, R8, 0xf8, !PT ;  /* 0xfffffe008f8f7812 */ /* 0x000fe200078ef808 */
[-C--:B------:R-:W-:Y:S02]  /*1f80*/  IMAD R3, R145, R168.reuse, R3 ;  /* 0x000000a891037224 */ /* 0x080fe400078e0203 */
[----:B------:R-:W-:Y:S01]  /*1f90*/  IMAD.WIDE.U32 R8, R144, R168, R20 ;  /* 0x000000a890087225 */ /* 0x000fe200078e0014 */
[----:B------:R-:W-:-:S04]  /*1fa0*/  SHF.R.S32.HI R0, RZ, 0x6, R0 ;  /* 0x00000006ff007819 */ /* 0x000fc80000011400 */
[----:B------:R-:W-:Y:S02]  /*1fb0*/  IADD3 R3, R9, R3, RZ ;  /* 0x0000000309037210 */ /* 0x000fe40007ffe0ff */
[C---:B----4-:R-:W-:Y:S02]  /*1fc0*/  LEA R246, P0, R8.reuse, R14, 0x1 ;  /* 0x0000000e08f67211 */ /* 0x050fe400078008ff */
[----:B------:R-:W-:Y:S02]  /*1fd0*/  IMNMX R74, R235, R0, !PT ;  /* 0x00000000eb4a7217 */ /* 0x000fe40007800200 */
[----:B------:R-:W-:Y:S02]  /*1fe0*/  LEA.HI.X R247, R8, R15, R3, 0x1, P0 ;  /* 0x0000000f08f77211 */ /* 0x000fe400000f0c03 */
[----:B------:R-:W-:Y:S01]  /*1ff0*/  ISETP.GT.AND P0, PT, R170, R74, PT ;  /* 0x0000004aaa00720c */ /* 0x000fe20003f04270 */
[----:B------:R-:W-:Y:S01]  /*2000*/  IMAD.WIDE.U32 R18, R144, R166, R18 ;  /* 0x000000a690127225 */ /* 0x000fe200078e0012 */
[----:B------:R-:W-:-:S03]  /*2010*/  LEA.HI R60, R60, R59, RZ, 0x5 ;  /* 0x0000003b3c3c7211 */ /* 0x000fc600078f28ff */
[----:B------:R-:W-:Y:S01]  /*2020*/  IMAD R149, R6, R151, R149 ;  /* 0x0000009706957224 */ /* 0x000fe200078e0295 */
[----:B------:R-:W-:Y:S01]  /*2030*/  LEA R236, P1, R18, R16, 0x1 ;  /* 0x0000001012ec7211 */ /* 0x000fe200078208ff */
[----:B------:R-:W-:Y:S02]  /*2040*/  IMAD.IADD R237, R19, 0x1, R237 ;  /* 0x0000000113ed7824 */ /* 0x000fe400078e02ed */
[----:B------:R-:W-:Y:S01]  /*2050*/  IMAD.WIDE.U32 R146, R6, R150, R146 ;  /* 0x0000009606927225 */ /* 0x000fe200078e0092 */
[----:B------:R-:W-:Y:S02]  /*2060*/  @!P4 MOV R12, RZ ;  /* 0x000000ff000cc202 */ /* 0x000fe40000000f00 */
[----:B------:R-:W-:Y:S02]  /*2070*/  LEA.HI.X R237, R18, R17, R237, 0x1, P1 ;  /* 0x0000001112ed7211 */ /* 0x000fe400008f0ced */
[----:B------:R-:W-:Y:S02]  /*2080*/  SHF.R.S32.HI R60, RZ, 0x5, R60 ;  /* 0x00000005ff3c7819 */ /* 0x000fe4000001143c */
[----:B------:R-:W-:Y:S01]  /*2090*/  IADD3 R149, R147, R149, RZ ;  /* 0x0000009593957210 */ /* 0x000fe20007ffe0ff */
[----:B------:R-:W-:Y:S05]  /*20a0*/  @!P0 BRA `(.L_x_3925) ;  /* 0x0000afd000008947 */ /* 0x000fea0003800000 */
[----:B-1----:R-:W2:Y:S04]  /*20b0*/  LD.E.64 R26, [R28.64+0x120] ;  /* 0x000120061c1a7980 */ /* 0x002ea8000c101b00 */
[----:B------:R-:W3:Y:S04]  /*20c0*/  LD.E.64 R30, [R28.64+0x118] ;  /* 0x000118061c1e7980 */ /* 0x000ee8000c101b00 */
[----:B------:R-:W4:Y:S04]  /*20d0*/  LD.E.64 R156, [R28.64+0x130] ;  /* 0x000130061c9c7980 */ /* 0x000f28000c101b00 */
[----:B------:R-:W3:Y:S04]  /*20e0*/  LD.E.64 R160, [R28.64+0x128] ;  /* 0x000128061ca07980 */ /* 0x000ee8000c101b00 */
[----:B------:R-:W3:Y:S04]  /*20f0*/  LD.E.64 R20, [R28.64+0x140] ;  /* 0x000140061c147980 */ /* 0x000ee8000c101b00 */
[----:B------:R-:W3:Y:S04]  /*2100*/  LD.E.64 R18, [R28.64+0x138] ;  /* 0x000138061c127980 */ /* 0x000ee8000c101b00 */
[----:B------:R-:W3:Y:S04]  /*2110*/  LD.E R10, [R28.64+0xd0] ;  /* 0x0000d0061c0a7980 */ /* 0x000ee8000c101900 */
[----:B------:R-:W3:Y:S04]  /*2120*/  LD.E.64 R16, [R28.64+0x110] ;  /* 0x000110061c107980 */ /* 0x000ee8000c101b00 */
[----:B------:R-:W3:Y:S04]  /*2130*/  LD.E.64 R14, [R28.64+0x108] ;  /* 0x000108061c0e7980 */ /* 0x000ee8000c101b00 */
[----:B------:R-:W3:Y:S04]  /*2140*/  LD.E.64 R8, [R28.64+0x150] ;  /* 0x000150061c087980 */ /* 0x000ee8000c101b00 */
[----:B------:R-:W3:Y:S01]  /*2150*/  LD.E.64 R6, [R28.64+0x148] ;  /* 0x000148061c067980 */ /* 0x000ee2000c101b00 */
[----:B------:R-:W-:Y:S01]  /*2160*/  SHF.R.S32.HI R13, RZ, 0x1f, R76 ;  /* 0x0000001fff0d7819 */ /* 0x000fe2000001144c */
[C---:B------:R-:W-:Y:S01]  /*2170*/  IMAD.SHL.U32 R68, R168.reuse, 0x20, RZ ;  /* 0x00000020a8447824 */ /* 0x040fe200078e00ff */
[----:B------:R-:W-:Y:S01]  /*2180*/  SHF.L.U64.HI R69, R168, 0x5, R169 ;  /* 0x00000005a8457819 */ /* 0x000fe200000102a9 */
[----:B------:R-:W-:Y:S01]  /*2190*/  IMAD R67, R169, 0x60, RZ ;  /* 0x00000060a9437824 */ /* 0x000fe200078e02ff */
[----:B------:R-:W-:Y:S01]  /*21a0*/  IADD3 R139, R144, 0x10, RZ ;  /* 0x00000010908b7810 */ /* 0x000fe20007ffe0ff */
[----:B------:R-:W-:Y:S01]  /*21b0*/  IMAD.WIDE.U32 R154, R168, 0x60, RZ ;  /* 0x00000060a89a7825 */ /* 0x000fe200078e00ff */
[----:B------:R-:W-:-:S02]  /*21c0*/  SHF.L.U64.HI R69, R68, 0x1, R69 ;  /* 0x0000000144457819 */ /* 0x000fc40000010245 */
[C---:B------:R-:W-:Y:S01]  /*21d0*/  IADD3 R138, R144.reuse, 0x20, RZ ;  /* 0x00000020908a7810 */ /* 0x040fe20007ffe0ff */
[----:B------:R-:W-:Y:S01]  /*21e0*/  IMAD.MOV.U32 R113, RZ, RZ, R246 ;  /* 0x000000ffff717224 */ /* 0x000fe200078e00f6 */
[----:B------:R-:W-:Y:S01]  /*21f0*/  IADD3 R136, R144, 0x30, RZ ;  /* 0x0000003090887810 */ /* 0x000fe20007ffe0ff */
[----:B------:R-:W-:Y:S01]  /*2200*/  IMAD.MOV.U32 R112, RZ, RZ, R247 ;  /* 0x000000ffff707224 */ /* 0x000fe200078e00f7 */
[----:B------:R-:W-:Y:S01]  /*2210*/  SHF.L.U64.HI R71, R166, 0x5, R167 ;  /* 0x00000005a6477819 */ /* 0x000fe200000102a7 */
[----:B------:R-:W-:Y:S01]  /*2220*/  IMAD.SHL.U32 R68, R68, 0x2, RZ ;  /* 0x0000000244447824 */ /* 0x000fe200078e00ff */
[----:B------:R-:W-:Y:S01]  /*2230*/  SHF.L.U32 R70, R166, 0x5, RZ ;  /* 0x00000005a6467819 */ /* 0x000fe200000006ff */
[----:B------:R-:W-:Y:S02]  /*2240*/  IMAD.IADD R67, R155, 0x1, R67 ;  /* 0x000000019b437824 */ /* 0x000fe400078e0243 */
[----:B------:R-:W-:Y:S02]  /*2250*/  IMAD.MOV.U32 R158, RZ, RZ, R236 ;  /* 0x000000ffff9e7224 */ /* 0x000fe400078e00ec */
[----:B------:R-:W-:-:S02]  /*2260*/  IMAD.MOV.U32 R159, RZ, RZ, R237 ;  /* 0x000000ffff9f7224 */ /* 0x000fc400078e00ed */
[----:B--2---:R-:W-:-:S04]  /*2270*/  IMAD R3, R27, R243, RZ ;  /* 0x000000f31b037224 */ /* 0x004fc800078e02ff */
[----:B------:R-:W-:Y:S02]  /*2280*/  IMAD R0, R26, R66, R3 ;  /* 0x000000421a007224 */ /* 0x000fe400078e0203 */
[----:B------:R-:W-:Y:S01]  /*2290*/  IMAD.WIDE.U32 R26, R243, R26, R24 ;  /* 0x0000001af31a7225 */ /* 0x000fe200078e0018 */
[----:B----4-:R-:W-:-:S03]  /*22a0*/  SHF.L.U32 R93, R156, 0x4, RZ ;  /* 0x000000049c5d7819 */ /* 0x010fc600000006ff */
[----:B---3--:R-:W-:Y:S01]  /*22b0*/  IMAD R3, R31, R243, RZ ;  /* 0x000000f31f037224 */ /* 0x008fe200078e02ff */
[----:B------:R-:W-:Y:S01]  /*22c0*/  SHF.L.U64.HI R94, R156, 0x5, R157 ;  /* 0x000000059c5e7819 */ /* 0x000fe2000001029d */
[----:B------:R-:W-:Y:S01]  /*22d0*/  IMAD.IADD R27, R27, 0x1, R0 ;  /* 0x000000011b1b7824 */ /* 0x000fe200078e0200 */
[C---:B------:R-:W-:Y:S01]  /*22e0*/  SHF.L.U64.HI R75, R160.reuse, 0x4, R161 ;  /* 0x00000004a04b7819 */ /* 0x040fe200000102a1 */
[----:B------:R-:W-:Y:S01]  /*22f0*/  IMAD.WIDE.U32 R22, R243, R30, R24 ;  /* 0x0000001ef3167225 */ /* 0x000fe200078e0018 */
[----:B------:R-:W-:-:S03]  /*2300*/  SHF.L.U64.HI R77, R160, 0x5, R161 ;  /* 0x00000005a04d7819 */ /* 0x000fc600000102a1 */
[----:B------:R-:W-:Y:S01]  /*2310*/  IMAD R0, R30, R66, R3 ;  /* 0x000000421e007224 */ /* 0x000fe200078e0203 */
[----:B------:R-:W-:Y:S01]  /*2320*/  SHF.R.S32.HI R3, RZ, 0x1f, R5 ;  /* 0x0000001fff037819 */ /* 0x000fe20000011405 */
[-C--:B------:R-:W-:Y:S02]  /*2330*/  IMAD R2, R157, R5.reuse, RZ ;  /* 0x000000059d027224 */ /* 0x080fe400078e02ff */
[----:B------:R-:W-:Y:S02]  /*2340*/  IMAD.IADD R23, R23, 0x1, R0 ;  /* 0x0000000117177824 */ /* 0x000fe400078e0200 */
[----:B------:R-:W-:Y:S01]  /*2350*/  IMAD R0, R161, R5, RZ ;  /* 0x00000005a1007224 */ /* 0x000fe200078e02ff */
[----:B------:R-:W-:Y:S01]  /*2360*/  LEA.HI R135, R10, R10, RZ, 0x1 ;  /* 0x0000000a0a877211 */ /* 0x000fe200078f08ff */
[C---:B------:R-:W-:Y:S02]  /*2370*/  IMAD R2, R156.reuse, R3, R2 ;  /* 0x000000039c027224 */ /* 0x040fe400078e0202 */
[----:B------:R-:W-:Y:S01]  /*2380*/  IMAD.WIDE.U32 R26, R156, R5, R26 ;  /* 0x000000059c1a7225 */ /* 0x000fe200078e001a */
[----:B------:R-:W-:-:S03]  /*2390*/  SHF.R.S32.HI R135, RZ, 0x1, R135 ;  /* 0x00000001ff877819 */ /* 0x000fc60000011487 */
[----:B------:R-:W-:Y:S01]  /*23a0*/  IMAD R0, R160, R3, R0 ;  /* 0x00000003a0007224 */ /* 0x000fe200078e0200 */
[----:B------:R-:W-:Y:S01]  /*23b0*/  IADD3 R3, P0, -R76, R144, RZ ;  /* 0x000000904c037210 */ /* 0x000fe20007f1e1ff */
[----:B------:R-:W-:-:S04]  /*23c0*/  IMAD.WIDE.U32 R22, R160, R5, R22 ;  /* 0x00000005a0167225 */ /* 0x000fc800078e0016 */
[----:B------:R-:W-:Y:S02]  /*23d0*/  IMAD.IADD R27, R27, 0x1, R2 ;  /* 0x000000011b1b7824 */ /* 0x000fe400078e0202 */
[----:B------:R-:W-:Y:S02]  /*23e0*/  IMAD.IADD R23, R23, 0x1, R0 ;  /* 0x0000000117177824 */ /* 0x000fe400078e0200 */
[-C--:B------:R-:W-:Y:S02]  /*23f0*/  IMAD R2, R21, R4.reuse, RZ ;  /* 0x0000000415027224 */ /* 0x080fe400078e02ff */
[----:B------:R-:W-:Y:S02]  /*2400*/  IMAD R0, R19, R4, RZ ;  /* 0x0000000413007224 */ /* 0x000fe400078e02ff */
[-C--:B------:R-:W-:Y:S02]  /*2410*/  IMAD R2, R20, R11.reuse, R2 ;  /* 0x0000000b14027224 */ /* 0x080fe400078e0202 */
[----:B------:R-:W-:-:S02]  /*2420*/  IMAD R0, R18, R11, R0 ;  /* 0x0000000b12007224 */ /* 0x000fc400078e0200 */
[----:B------:R-:W-:-:S04]  /*2430*/  IMAD.WIDE.U32 R20, R20, R4, R26 ;  /* 0x0000000414147225 */ /* 0x000fc800078e001a */
[----:B------:R-:W-:-:S04]  /*2440*/  IMAD.WIDE.U32 R18, R18, R4, R22 ;  /* 0x0000000412127225 */ /* 0x000fc800078e0016 */
[----:B-----5:R-:W-:Y:S01]  /*2450*/  IMAD.IADD R4, R12, 0x1, R5 ;  /* 0x000000010c047824 */ /* 0x020fe200078e0205 */
[----:B------:R-:W-:Y:S01]  /*2460*/  IADD3 R19, R19, R0, RZ ;  /* 0x0000000013137210 */ /* 0x000fe20007ffe0ff */
[----:B------:R-:W-:Y:S02]  /*2470*/  IMAD.X R13, R145, 0x1, ~R13, P0 ;  /* 0x00000001910d7824 */ /* 0x000fe400000e0e0d */
[----:B------:R-:W-:Y:S02]  /*2480*/  IMAD R4, R135, R4, RZ ;  /* 0x0000000487047224 */ /* 0x000fe400078e02ff */
[----:B------:R-:W-:Y:S02]  /*2490*/  IMAD R5, R144, R135, R140 ;  /* 0x0000008790057224 */ /* 0x000fe400078e028c */
[----:B------:R-:W-:Y:S01]  /*24a0*/  IMAD.IADD R21, R21, 0x1, R2 ;  /* 0x0000000115157824 */ /* 0x000fe200078e0202 */
[----:B------:R-:W-:Y:S01]  /*24b0*/  SHF.R.S32.HI R2, RZ, 0x1f, R4 ;  /* 0x0000001fff027819 */ /* 0x000fe20000011404 */
[C---:B------:R-:W-:Y:S01]  /*24c0*/  IMAD R103, R13.reuse, R156, RZ ;  /* 0x0000009c0d677224 */ /* 0x040fe200078e02ff */
[----:B------:R-:W-:Y:S01]  /*24d0*/  IADD3 R0, P3, R4, R5, RZ ;  /* 0x0000000504007210 */ /* 0x000fe20007f7e0ff */
[----:B------:R-:W-:-:S02]  /*24e0*/  IMAD R107, R13, R160, RZ ;  /* 0x000000a00d6b7224 */ /* 0x000fc400078e02ff */
[-C--:B------:R-:W-:Y:S02]  /*24f0*/  IMAD R103, R157, R3.reuse, R103 ;  /* 0x000000039d677224 */ /* 0x080fe400078e0267 */
[----:B------:R-:W-:Y:S01]  /*2500*/  IMAD.WIDE.U32 R10, R156, R3, R20 ;  /* 0x000000039c0a7225 */ /* 0x000fe200078e0014 */
[----:B------:R-:W-:-:S03]  /*2510*/  IADD3 R20, R24, 0x40, RZ ;  /* 0x0000004018147810 */ /* 0x000fc60007ffe0ff */
[-C--:B------:R-:W-:Y:S01]  /*2520*/  IMAD R107, R161, R3.reuse, R107 ;  /* 0x00000003a16b7224 */ /* 0x080fe200078e026b */
[----:B------:R-:W-:Y:S01]  /*2530*/  LEA R104, P1, R10, R16, 0x1 ;  /* 0x000000100a687211 */ /* 0x000fe200078208ff */
[----:B------:R-:W-:Y:S01]  /*2540*/  IMAD.WIDE.U32 R12, R160, R3, R18 ;  /* 0x00000003a00c7225 */ /* 0x000fe200078e0012 */
[C---:B------:R-:W-:Y:S02]  /*2550*/  IADD3 R19, R24.reuse, 0x80, RZ ;  /* 0x0000008018137810 */ /* 0x040fe40007ffe0ff */
[----:B------:R-:W-:Y:S01]  /*2560*/  IADD3 R18, R24, 0xc0, RZ ;  /* 0x000000c018127810 */ /* 0x000fe20007ffe0ff */
[----:B------:R-:W-:Y:S01]  /*2570*/  IMAD.IADD R3, R140, 0x1, R5 ;  /* 0x000000018c037824 */ /* 0x000fe200078e0205 */
[----:B------:R-:W-:Y:S01]  /*2580*/  LEA R106, P0, R12, R14, 0x1 ;  /* 0x0000000e0c6a7211 */ /* 0x000fe200078008ff */
[----:B------:R-:W-:Y:S01]  /*2590*/  IMAD.IADD R103, R11, 0x1, R103 ;  /* 0x000000010b677824 */ /* 0x000fe200078e0267 */
[-C--:B------:R-:W-:Y:S01]  /*25a0*/  LEA.HI.X.SX32 R5, R5, R2.reuse, 0x1, P3 ;  /* 0x0000000205057211 */ /* 0x080fe200018f0eff */
[----:B------:R-:W-:Y:S01]  /*25b0*/  IMAD.IADD R107, R13, 0x1, R107 ;  /* 0x000000010d6b7824 */ /* 0x000fe200078e026b */
[----:B------:R-:W-:Y:S01]  /*25c0*/  IADD3 R111, P2, R4, R3, RZ ;  /* 0x00000003046f7210 */ /* 0x000fe20007f5e0ff */
[----:B------:R-:W-:Y:S01]  /*25d0*/  IMAD.SHL.U32 R26, R0, 0x2, RZ ;  /* 0x00000002001a7824 */ /* 0x000fe200078e00ff */
[----:B------:R-:W-:Y:S01]  /*25e0*/  LEA.HI.X R103, R10, R17, R103, 0x1, P1 ;  /* 0x000000110a677211 */ /* 0x000fe200008f0c67 */
[----:B------:R-:W-:Y:S01]  /*25f0*/  IMAD.SHL.U32 R78, R160, 0x10, RZ ;  /* 0x00000010a04e7824 */ /* 0x000fe200078e00ff */
[----:B------:R-:W-:Y:S01]  /*2600*/  LEA.HI.X R107, R12, R15, R107, 0x1, P0 ;  /* 0x0000000f0c6b7211 */ /* 0x000fe200000f0c6b */
[----:B------:R-:W-:Y:S01]  /*2610*/  IMAD.SHL.U32 R80, R160, 0x20, RZ ;  /* 0x00000020a0507824 */ /* 0x000fe200078e00ff */
[----:B------:R-:W-:Y:S01]  /*2620*/  LEA.HI.X.SX32 R2, R3, R2, 0x1, P2 ;  /* 0x0000000203027211 */ /* 0x000fe200010f0eff */
[----:B------:R-:W-:Y:S01]  /*2630*/  IMAD.SHL.U32 R141, R135, 0x10, RZ ;  /* 0x00000010878d7824 */ /* 0x000fe200078e00ff */
[----:B------:R-:W-:Y:S01]  /*2640*/  SHF.L.U32 R110, R111, 0x1, RZ ;  /* 0x000000016f6e7819 */ /* 0x000fe200000006ff */
[----:B------:R-:W-:Y:S01]  /*2650*/  IMAD.SHL.U32 R95, R156, 0x20, RZ ;  /* 0x000000209c5f7824 */ /* 0x000fe200078e00ff */
[-C--:B------:R-:W-:Y:S01]  /*2660*/  IADD3 R54, P1, R8, R26.reuse, RZ ;  /* 0x0000001a08367210 */ /* 0x080fe20007f3e0ff */
[----:B------:R-:W-:Y:S01]  /*2670*/  IMAD R3, R157, 0x60, RZ ;  /* 0x000000609d037824 */ /* 0x000fe200078e02ff */
[----:B------:R-:W-:Y:S01]  /*2680*/  SHF.L.U64.HI R0, R0, 0x1, R5 ;  /* 0x0000000100007819 */ /* 0x000fe20000010205 */
[C---:B------:R-:W-:Y:S01]  /*2690*/  IMAD.SHL.U32 R137, R135.reuse, 0x20, RZ ;  /* 0x0000002087897824 */ /* 0x040fe200078e00ff */
[----:B------:R-:W-:Y:S01]  /*26a0*/  IADD3 R26, P0, R6, R26, RZ ;  /* 0x0000001a061a7210 */ /* 0x000fe20007f1e0ff */
[----:B------:R-:W-:Y:S01]  /*26b0*/  IMAD R135, R135, 0x30, RZ ;  /* 0x0000003087877824 */ /* 0x000fe200078e02ff */
[----:B------:R-:W-:Y:S01]  /*26c0*/  SHF.L.U64.HI R111, R111, 0x1, R2 ;  /* 0x000000016f6f7819 */ /* 0x000fe20000010202 */
[--C-:B------:R-:W-:Y:S01]  /*26d0*/  IMAD.X R55, R9, 0x1, R0.reuse, P1 ;  /* 0x0000000109377824 */ /* 0x100fe200008e0600 */
[-C--:B------:R-:W-:Y:S01]  /*26e0*/  IADD3 R108, P3, R8, R110.reuse, RZ ;  /* 0x0000006e086c7210 */ /* 0x080fe20007f7e0ff */
[----:B------:R-:W-:Y:S01]  /*26f0*/  IMAD.X R27, R7, 0x1, R0, P0 ;  /* 0x00000001071b7824 */ /* 0x000fe200000e0600 */
[----:B------:R-:W-:Y:S01]  /*2700*/  IADD3 R110, P2, R6, R110, RZ ;  /* 0x0000006e066e7210 */ /* 0x000fe20007f5e0ff */
[----:B------:R-:W-:Y:S01]  /*2710*/  IMAD.MOV.U32 R17, RZ, RZ, R170 ;  /* 0x000000ffff117224 */ /* 0x000fe200078e00aa */
[----:B------:R-:W-:Y:S01]  /*2720*/  IADD3 R85, P1, P0, R78, R78, R78 ;  /* 0x0000004e4e557210 */ /* 0x000fe2000783e04e */
[--C-:B------:R-:W-:Y:S01]  /*2730*/  IMAD.X R109, R9, 0x1, R111.reuse, P3 ;  /* 0x00000001096d7824 */ /* 0x100fe200018e066f */
[----:B------:R-:W-:Y:S01]  /*2740*/  IADD3 R134, R141, 0x40, RZ ;  /* 0x000000408d867810 */ /* 0x000fe20007ffe0ff */
[----:B------:R-:W-:Y:S01]  /*2750*/  IMAD.X R111, R7, 0x1, R111, P2 ;  /* 0x00000001076f7824 */ /* 0x000fe200010e066f */
[----:B------:R-:W-:-:S02]  /*2760*/  IADD3.X R88, R75, R75, R75, P1, P0 ;  /* 0x0000004b4b587210 */ /* 0x000fc40000fe044b */
[C-C-:B------:R-:W-:Y:S02]  /*2770*/  IADD3 R79, P5, P4, -R80.reuse, 0x40, R85.reuse ;  /* 0x00000040504f7810 */ /* 0x140fe40007cbe155 */
[C-C-:B------:R-:W-:Y:S02]  /*2780*/  IADD3 R81, P3, P2, -R80.reuse, 0x80, R85.reuse ;  /* 0x0000008050517810 */ /* 0x140fe40007a7e155 */
[----:B------:R-:W-:Y:S02]  /*2790*/  IADD3 R85, P1, P0, -R80, 0xc0, R85 ;  /* 0x000000c050557810 */ /* 0x000fe4000783e155 */
[C-C-:B------:R-:W-:Y:S02]  /*27a0*/  IADD3.X R82, ~R77.reuse, RZ, R88.reuse, P5, P4 ;  /* 0x000000ff4d527210 */ /* 0x140fe40002fe8558 */
[C-C-:B------:R-:W-:Y:S02]  /*27b0*/  IADD3.X R84, ~R77.reuse, RZ, R88.reuse, P3, P2 ;  /* 0x000000ff4d547210 */ /* 0x140fe40001fe4558 */
[----:B------:R-:W-:-:S02]  /*27c0*/  IADD3.X R88, ~R77, RZ, R88, P1, P0 ;  /* 0x000000ff4d587210 */ /* 0x000fc40000fe0558 */
[-C--:B------:R-:W-:Y:S02]  /*27d0*/  IADD3 R83, P2, R79, R78.reuse, RZ ;  /* 0x0000004e4f537210 */ /* 0x080fe40007f5e0ff */
[-C--:B------:R-:W-:Y:S02]  /*27e0*/  IADD3 R87, P1, R81, R78.reuse, RZ ;  /* 0x0000004e51577210 */ /* 0x080fe40007f3e0ff */
[-C--:B------:R-:W-:Y:S01]  /*27f0*/  IADD3 R89, P0, R85, R78.reuse, RZ ;  /* 0x0000004e55597210 */ /* 0x080fe20007f1e0ff */
[--C-:B------:R-:W-:Y:S01]  /*2800*/  IMAD.X R86, R82, 0x1, R75.reuse, P2 ;  /* 0x0000000152567824 */ /* 0x100fe200010e064b */
[C---:B------:R-:W-:Y:S01]  /*2810*/  IADD3 R133, R141.reuse, 0x80, RZ ;  /* 0x000000808d857810 */ /* 0x040fe20007ffe0ff */
[--C-:B------:R-:W-:Y:S01]  /*2820*/  IMAD.X R90, R84, 0x1, R75.reuse, P1 ;  /* 0x00000001545a7824 */ /* 0x100fe200008e064b */
[----:B------:R-:W-:Y:S01]  /*2830*/  IADD3 R131, R141, 0xc0, RZ ;  /* 0x000000c08d837810 */ /* 0x000fe20007ffe0ff */
[----:B------:R-:W-:Y:S01]  /*2840*/  IMAD.X R92, R88, 0x1, R75, P0 ;  /* 0x00000001585c7824 */ /* 0x000fe200000e064b */
[-C--:B------:R-:W-:Y:S01]  /*2850*/  IADD3 R98, P2, R83, R78.reuse, RZ ;  /* 0x0000004e53627210 */ /* 0x080fe20007f5e0ff */
[----:B------:R-:W-:Y:S01]  /*2860*/  IMAD.IADD R130, R141, 0x1, R133 ;  /* 0x000000018d827824 */ /* 0x000fe200078e0285 */
[----:B------:R-:W-:Y:S01]  /*2870*/  IADD3 R100, P1, R87, R78, RZ ;  /* 0x0000004e57647210 */ /* 0x000fe20007f3e0ff */
[C---:B------:R-:W-:Y:S01]  /*2880*/  IMAD.IADD R128, R141.reuse, 0x1, R131 ;  /* 0x000000018d807824 */ /* 0x040fe200078e0283 */
[----:B------:R-:W-:Y:S01]  /*2890*/  IADD3 R132, R141, R134, RZ ;  /* 0x000000868d847210 */ /* 0x000fe20007ffe0ff */
[--C-:B------:R-:W-:Y:S01]  /*28a0*/  IMAD.X R97, R86, 0x1, R75.reuse, P2 ;  /* 0x0000000156617824 */ /* 0x100fe200010e064b */
[----:B------:R-:W-:Y:S01]  /*28b0*/  IADD3 R102, P0, R89, R78, RZ ;  /* 0x0000004e59667210 */ /* 0x000fe20007f1e0ff */
[----:B------:R-:W-:Y:S01]  /*28c0*/  IMAD.X R99, R90, 0x1, R75, P1 ;  /* 0x000000015a637824 */ /* 0x000fe200008e064b */
[C---:B------:R-:W-:Y:S01]  /*28d0*/  SHF.L.U64.HI R0, R156.reuse, 0x4, R157 ;  /* 0x000000049c007819 */ /* 0x040fe2000001029d */
[----:B------:R-:W-:Y:S01]  /*28e0*/  IMAD.WIDE.U32 R156, R156, 0x60, RZ ;  /* 0x000000609c9c7825 */ /* 0x000fe200078e00ff */
[----:B------:R-:W-:-:S02]  /*28f0*/  IADD3.X R101, R92, R75, RZ, P0, !PT ;  /* 0x0000004b5c657210 */ /* 0x000fc400007fe4ff */
[C---:B------:R-:W-:Y:S01]  /*2900*/  IADD3 R127, R141.reuse, R130, RZ ;  /* 0x000000828d7f7210 */ /* 0x040fe20007ffe0ff */
[----:B------:R-:W-:Y:S01]  /*2910*/  IMAD.IADD R129, R141, 0x1, R132 ;  /* 0x000000018d817824 */ /* 0x000fe200078e0284 */
[----:B------:R-:W-:Y:S01]  /*2920*/  SHF.L.U64.HI R91, R93, 0x1, R0 ;  /* 0x000000015d5b7819 */ /* 0x000fe20000010200 */
[----:B------:R-:W-:Y:S01]  /*2930*/  IMAD.IADD R126, R141, 0x1, R128 ;  /* 0x000000018d7e7824 */ /* 0x000fe200078e0280 */
[----:B------:R-:W-:Y:S01]  /*2940*/  SHF.L.U64.HI R94, R95, 0x1, R94 ;  /* 0x000000015f5e7819 */ /* 0x000fe2000001025e */
[----:B------:R-:W-:Y:S01]  /*2950*/  IMAD.SHL.U32 R93, R93, 0x2, RZ ;  /* 0x000000025d5d7824 */ /* 0x000fe200078e00ff */
[----:B------:R-:W-:Y:S01]  /*2960*/  SHF.L.U64.HI R97, R98, 0x1, R97 ;  /* 0x0000000162617819 */ /* 0x000fe20000010261 */
[----:B------:R-:W-:Y:S01]  /*2970*/  IMAD.SHL.U32 R95, R95, 0x2, RZ ;  /* 0x000000025f5f7824 */ /* 0x000fe200078e00ff */
[----:B------:R-:W-:Y:S01]  /*2980*/  SHF.L.U64.HI R99, R100, 0x1, R99 ;  /* 0x0000000164637819 */ /* 0x000fe20000010263 */
[----:B------:R-:W-:Y:S01]  /*2990*/  IMAD.SHL.U32 R98, R98, 0x2, RZ ;  /* 0x0000000262627824 */ /* 0x000fe200078e00ff */
[----:B------:R-:W-:Y:S01]  /*29a0*/  SHF.L.U64.HI R101, R102, 0x1, R101 ;  /* 0x0000000166657819 */ /* 0x000fe20000010265 */
[----:B------:R-:W-:Y:S01]  /*29b0*/  IMAD.SHL.U32 R100, R100, 0x2, RZ ;  /* 0x0000000264647824 */ /* 0x000fe200078e00ff */
[----:B------:R-:W-:Y:S01]  /*29c0*/  IADD3 R96, R157, R3, RZ ;  /* 0x000000039d607210 */ /* 0x000fe20007ffe0ff */
[----:B------:R-:W-:Y:S01]  /*29d0*/  IMAD.SHL.U32 R102, R102, 0x2, RZ ;  /* 0x0000000266667824 */ /* 0x000fe200078e00ff */
        /* <DEDUP_REMOVED lines=11> */
[----:B------:R-:W-:Y:S02]  /*2a90*/  SHF.R.S32.HI R114, RZ, 0x1f, R126 ;  /* 0x0000001fff727819 */ /* 0x000fe4000001147e */
.L_x_3981:
[----:B------:R-:W-:Y:S01]  /*2aa0*/  IMAD.SHL.U32 R22, R17, 0x40, RZ ;  /* 0x0000004011167824 */ /* 0x000fe200078e00ff */
[----:B------:R-:W-:Y:S01]  /*2ab0*/  BSSY B2, `(.L_x_3926) ;  /* 0x00009f5000027945 */ /* 0x000fe20003800000 */
[----:B------:R-:W-:Y:S03]  /*2ac0*/  IMAD.MOV.U32 R105, RZ, RZ, R103 ;  /* 0x000000ffff697224 */ /* 0x000fe600078e0067 */
        /* <DEDUP_REMOVED lines=9> */
[----:B------:R-:W2:Y:S01]  /*2b60*/  @P3 LD.E.128 R12, [R104.64] ;  /* 0x00000006680c3980 */ /* 0x000ea2000c101d00 */
[----:B------:R-:W-:Y:S01]  /*2b70*/  @P3 IMAD.MOV.U32 R2, RZ, RZ, R113 ;  /* 0x000000ffff023224 */ /* 0x000fe200078e0071 */
[C---:B------:R-:W-:Y:S01]  /*2b80*/  @P2 IADD3 R30, P0, R104.reuse, R93, RZ ;  /* 0x0000005d681e2210 */ /* 0x040fe20007f1e0ff */
[----:B------:R-:W-:Y:S04]  /*2b90*/  @P3 IMAD.MOV.U32 R3, RZ, RZ, R112 ;  /* 0x000000ffff033224 */ /* 0x000fe800078e0070 */
[----:B------:R-:W-:Y:S01]  /*2ba0*/  @P2 IMAD.X R31, R105, 0x1, R91, P0 ;  /* 0x00000001691f2824 */ /* 0x000fe200000e065b */
[C---:B------:R-:W-:Y:S04]  /*2bb0*/  @P2 LEA R40, P0, R63.reuse, R113, 0x1 ;  /* 0x000000713f282211 */ /* 0x040fe800078008ff */
[----:B------:R-:W-:Y:S01]  /*2bc0*/  @P2 LEA.HI.X R41, R63, R112, R64, 0x1, P0 ;  /* 0x000000703f292211 */ /* 0x000fe200000f0c40 */
[----:B--2---:R1:W-:Y:S04]  /*2bd0*/  @P3 ST.E.128 [R2.64], R12 ;  /* 0x0000000c02003985 */ /* 0x0043e8000c101d06 */
[----:B---34-:R-:W2:Y:S04]  /*2be0*/  @P3 LD.E.128 R8, [R104.64+0x80] ;  /* 0x0000800668083980 */ /* 0x018ea8000c101d00 */
[----:B--2---:R-:W-:Y:S04]  /*2bf0*/  @P3 ST.E.128 [R2.64+0x80], R8 ;  /* 0x0000800802003985 */ /* 0x004fe8000c101d06 */
[----:B------:R-:W2:Y:S04]  /*2c00*/  @P3 LD.E.128 R4, [R104.64+0x100] ;  /* 0x0001000668043980 */ /* 0x000ea8000c101d00 */
[----:B--2---:R-:W-:Y:S04]  /*2c10*/  @P3 ST.E.128 [R2.64+0x100], R4 ;  /* 0x0001000402003985 */ /* 0x004fe8000c101d06 */
[----:B------:R-:W2:Y:S04]  /*2c20*/  @P3 LD.E.128 R36, [R104.64+0x180] ;  /* 0x0001800668243980 */ /* 0x000ea8000c101d00 */
[----:B--2---:R2:W-:Y:S04]  /*2c30*/  @P3 ST.E.128 [R2.64+0x180], R36 ;  /* 0x0001802402003985 */ /* 0x0045e8000c101d06 */
[----:B-1----:R-:W3:Y:S01]  /*2c40*/  @P2 LD.E.128 R12, [R30.64] ;  /* 0x000000061e0c2980 */ /* 0x002ee2000c101d00 */
[----:B--2---:R-:W-:Y:S05]  /*2c50*/  @P1 IADD3 R2, P0, R104, R95, RZ ;  /* 0x0000005f68021210 */ /* 0x004fea0007f1e0ff */
[----:B------:R-:W-:Y:S01]  /*2c60*/  @P1 IMAD.X R3, R105, 0x1, R94, P0 ;  /* 0x0000000169031824 */ /* 0x000fe200000e065e */
[----:B------:R-:W-:Y:S05]  /*2c70*/  @P1 IADD3 R42, P0, R113, R68, RZ ;  /* 0x00000044712a1210 */ /* 0x000fea0007f1e0ff */
[----:B------:R-:W-:Y:S01]  /*2c80*/  @P1 IMAD.X R43, R112, 0x1, R69, P0 ;  /* 0x00000001702b1824 */ /* 0x000fe200000e0645 */
[C---:B------:R-:W-:Y:S04]  /*2c90*/  ISETP.GE.AND P0, PT, R136.reuse, R165, PT ;  /* 0x000000a58800720c */ /* 0x040fe80003f06270 */
[----:B------:R-:W-:Y:S01]  /*2ca0*/  ISETP.GE.AND P0, PT, R136, R163, !P0 ;  /* 0x000000a38800720c */ /* 0x000fe20004706270 */
[----:B---3--:R1:W-:Y:S04]  /*2cb0*/  @P2 ST.E.128 [R40.64], R12 ;  /* 0x0000000c28002985 */ /* 0x0083e8000c101d06 */
[----:B------:R-:W2:Y:S04]  /*2cc0*/  @P2 LD.E.128 R8, [R30.64+0x80] ;  /* 0x000080061e082980 */ /* 0x000ea8000c101d00 */
[----:B--2---:R2:W-:Y:S04]  /*2cd0*/  @P2 ST.E.128 [R40.64+0x80], R8 ;  /* 0x0000800828002985 */ /* 0x0045e8000c101d06 */
[----:B------:R-:W3:Y:S04]  /*2ce0*/  @P2 LD.E.128 R4, [R30.64+0x100] ;  /* 0x000100061e042980 */ /* 0x000ee8000c101d00 */
[----:B---3--:R3:W-:Y:S04]  /*2cf0*/  @P2 ST.E.128 [R40.64+0x100], R4 ;  /* 0x0001000428002985 */ /* 0x0087e8000c101d06 */
[----:B------:R4:W5:Y:S02]  /*2d00*/  @P2 LD.E.128 R32, [R30.64+0x180] ;  /* 0x000180061e202980 */ /* 0x000964000c101d00 */
[----:B----4-:R-:W-:Y:S05]  /*2d10*/  @P0 IADD3 R30, P4, R104, R156, RZ ;  /* 0x0000009c681e0210 */ /* 0x010fea0007f9e0ff */
[----:B------:R-:W-:Y:S01]  /*2d20*/  @P0 IMAD.X R31, R105, 0x1, R96, P4 ;  /* 0x00000001691f0824 */ /* 0x000fe200020e0660 */
[----:B-----5:R4:W-:Y:S04]  /*2d30*/  @P2 ST.E.128 [R40.64+0x180], R32 ;  /* 0x0001802028002985 */ /* 0x0209e8000c101d06 */
[----:B-1----:R-:W5:Y:S04]  /*2d40*/  @P1 LD.E.128 R12, [R2.64] ;  /* 0x00000006020c1980 */ /* 0x002f68000c101d00 */
[----:B-----5:R1:W-:Y:S04]  /*2d50*/  @P1 ST.E.128 [R42.64], R12 ;  /* 0x0000000c2a001985 */ /* 0x0203e8000c101d06 */
[----:B--2---:R-:W2:Y:S04]  /*2d60*/  @P1 LD.E.128 R8, [R2.64+0x80] ;  /* 0x0000800602081980 */ /* 0x004ea8000c101d00 */
[----:B--2---:R2:W-:Y:S04]  /*2d70*/  @P1 ST.E.128 [R42.64+0x80], R8 ;  /* 0x000080082a001985 */ /* 0x0045e8000c101d06 */
[----:B---3--:R-:W3:Y:S04]  /*2d80*/  @P1 LD.E.128 R4, [R2.64+0x100] ;  /* 0x0001000602041980 */ /* 0x008ee8000c101d00 */
[----:B---3--:R3:W-:Y:S04]  /*2d90*/  @P1 ST.E.128 [R42.64+0x100], R4 ;  /* 0x000100042a001985 */ /* 0x0087e8000c101d06 */
[----:B------:R-:W5:Y:S04]  /*2da0*/  @P1 LD.E.128 R36, [R2.64+0x180] ;  /* 0x0001800602241980 */ /* 0x000f68000c101d00 */
[----:B-----5:R1:W-:Y:S01]  /*2db0*/  @P1 ST.E.128 [R42.64+0x180], R36 ;  /* 0x000180242a001985 */ /* 0x0203e2000c101d06 */
[----:B----4-:R-:W-:Y:S03]  /*2dc0*/  @P0 IADD3 R40, P1, R113, R154, RZ ;  /* 0x0000009a71280210 */ /* 0x010fe60007f3e0ff */
[----:B------:R-:W4:Y:S02]  /*2dd0*/  @P0 LD.E.128 R32, [R30.64] ;  /* 0x000000061e200980 */ /* 0x000f24000c101d00 */
[----:B------:R-:W-:Y:S05]  /*2de0*/  @P0 IMAD.X R41, R112, 0x1, R67, P1 ;  /* 0x0000000170290824 */ /* 0x000fea00008e0643 */
[----:B----4-:R4:W-:Y:S04]  /*2df0*/  @P0 ST.E.128 [R40.64], R32 ;  /* 0x0000002028000985 */ /* 0x0109e8000c101d06 */
[----:B-1----:R-:W5:Y:S04]  /*2e00*/  @P0 LD.E.128 R12, [R30.64+0x80] ;  /* 0x000080061e0c0980 */ /* 0x002f68000c101d00 */
[----:B-----5:R4:W-:Y:S04]  /*2e10*/  @P0 ST.E.128 [R40.64+0x80], R12 ;  /* 0x0000800c28000985 */ /* 0x0209e8000c101d06 */
[----:B--2---:R-:W2:Y:S04]  /*2e20*/  @P0 LD.E.128 R8, [R30.64+0x100] ;  /* 0x000100061e080980 */ /* 0x004ea8000c101d00 */
[----:B--2---:R4:W-:Y:S04]  /*2e30*/  @P0 ST.E.128 [R40.64+0x100], R8 ;  /* 0x0001000828000985 */ /* 0x0049e8000c101d06 */
[----:B---3--:R-:W2:Y:S04]  /*2e40*/  @P0 LD.E.128 R4, [R30.64+0x180] ;  /* 0x000180061e040980 */ /* 0x008ea8000c101d00 */
[----:B--2---:R4:W-:Y:S04]  /*2e50*/  @P0 ST.E.128 [R40.64+0x180], R4 ;  /* 0x0001800428000985 */ /* 0x0049e8000c101d06 */
[----:B------:R-:W2:Y:S04]  /*2e60*/  LD.E R23, [R28.64+0xd0] ;  /* 0x0000d0061c177980 */ /* 0x000ea8000c101900 */
[----:B------:R-:W3:Y:S01]  /*2e70*/  LD.E R103, [R28.64+0x130] ;  /* 0x000130061c677980 */ /* 0x000ee2000c101900 */
[----:B--2---:R-:W-:Y:S01]  /*2e80*/  ISETP.NE.AND P1, PT, R23, RZ, PT ;  /* 0x000000ff1700720c */ /* 0x004fe20003f25270 */
[----:B---3--:R-:W-:Y:S05]  /*2e90*/  IMAD.U32 R103, R103, -0x40, RZ ;  /* 0xffffffc067677824 */ /* 0x008fea00078e00ff */
[C---:B------:R-:W-:Y:S04]  /*2ea0*/  LEA R104, P0, R103.reuse, R104, 0x1 ;  /* 0x0000006867687211 */ /* 0x040fe800078008ff */
[----:B------:R-:W-:Y:S03]  /*2eb0*/  LEA.HI.X.SX32 R103, R103, R105, 0x1, P0 ;  /* 0x0000006967677211 */ /* 0x000fe600000f0eff */
[----:B------:R-:W-:-:S05]  /*2ec0*/  @!P1 BRA `(.L_x_3927) ;  /* 0x000097f000009947 */ /* 0x000fca0003800000 */
[----:B----4-:R-:W2:Y:S02]  /*2ed0*/  LD.E.U8 R0, [R28.64+0x1b3] ;  /* 0x0001b3061c007980 */ /* 0x010ea4000c101100 */
[----:B--2---:R-:W-:Y:S11]  /*2ee0*/  ISETP.NE.AND P0, PT, R0, RZ, PT ;  /* 0x000000ff0000720c */ /* 0x004ff60003f05270 */
[----:B------:R-:W-:Y:S02]  /*2ef0*/  @!UPT UIADD3 URZ, URZ, URZ, URZ ;  /* 0x0000003f3f3ff290 */ /* 0x000fe4000fffe03f */
[----:B------:R-:W-:-:S05]  /*2f00*/  @!P0 BRA `(.L_x_3928) ;  /* 0x0000349000008947 */ /* 0x000fca0003800000 */
[----:B------:R-:W-:Y:S01]  /*2f10*/  BSSY B0, `(.L_x_3929) ;  /* 0x00000c6000007945 */ /* 0x000fe20003800000 */
[----:B------:R-:W-:-:S05]  /*2f20*/  @!P3 BRA `(.L_x_3930) ;  /* 0x00000c400000b947 */ /* 0x000fca0003800000 */
[-C--:B------:R-:W-:Y:S01]  /*2f30*/  ISETP.GE.AND P0, PT, R24, R23.reuse, PT ;  /* 0x000000171800720c */ /* 0x080fe20003f06270 */
[----:B------:R-:W2:Y:S01]  /*2f40*/  LD.E.128 R36, [R106.64] ;  /* 0x000000066a247980 */ /* 0x000ea2000c101d00 */
[----:B------:R-:W-:Y:S11]  /*2f50*/  ISETP.GE.AND P1, PT, R20, R23, PT ;  /* 0x000000171400720c */ /* 0x000ff60003f26270 */
        /* <DEDUP_REMOVED lines=18> */
[----:B------:R-:W-:Y:S01]  /*3080*/  @!P0 HADD2.F32 R43, -RZ, R34.H1_H1 ;  /* 0x30000022ff2b8230 */ /* 0x000fe20000004100 */
[----:B------:R-:W-:Y:S01]  /*3090*/  @!P0 FMUL.FTZ R3, R41, R30 ;  /* 0x0000001e29038220 */ /* 0x000fe20000410000 */
[----:B------:R-:W-:Y:S02]  /*30a0*/  @!P0 HADD2.F32 R47, -RZ, R50.H1_H1 ;  /* 0x30000032ff2f8230 */ /* 0x000fe40000004100 */
[--C-:B------:R-:W-:Y:S01]  /*30b0*/  @!P0 HADD2.F32 R48, -RZ, R51.reuse.H0_H0 ;  /* 0x20000033ff308230 */ /* 0x100fe20000004100 */
[C---:B------:R-:W-:Y:S01]  /*30c0*/  @!P0 FMUL.FTZ R2, R43.reuse, R32 ;  /* 0x000000202b028220 */ /* 0x040fe20000410000 */
[----:B------:R-:W-:Y:S01]  /*30d0*/  @!P0 HADD2.F32 R51, -RZ, R51.H1_H1 ;  /* 0x30000033ff338230 */ /* 0x000fe20000004100 */
[----:B------:R-:W-:Y:S01]  /*30e0*/  @!P0 FMUL.FTZ R57, R43, R47 ;  /* 0x0000002f2b398220 */ /* 0x000fe20000410000 */
[----:B------:R-:W-:Y:S01]  /*30f0*/  @!P0 HADD2.F32 R45, -RZ, R34.H0_H0 ;  /* 0x20000022ff2d8230 */ /* 0x000fe20000004100 */
[----:B------:R-:W-:Y:S01]  /*3100*/  @!P0 FMUL.FTZ R52, R41, R48 ;  /* 0x0000003029348220 */ /* 0x000fe20000410000 */
[----:B------:R-:W-:Y:S01]  /*3110*/  @!P0 HADD2.F32 R34, -RZ, R33.H1_H1 ;  /* 0x30000021ff228230 */ /* 0x000fe20000004100 */
[----:B------:R-:W-:Y:S01]  /*3120*/  @!P0 F2FP.PACK_AB R53, R0, R53 ;  /* 0x000000350035823e */ /* 0x000fe200000000ff */
[----:B------:R-:W-:Y:S01]  /*3130*/  @!P0 HADD2.F32 R49, -RZ, R35.H0_H0 ;  /* 0x20000023ff318230 */ /* 0x000fe20000004100 */
[----:B------:R-:W-:Y:S01]  /*3140*/  @!P0 FFMA.FTZ R2, R47, R45, R2 ;  /* 0x0000002d2f028223 */ /* 0x000fe20000010002 */
[----:B------:R-:W-:Y:S01]  /*3150*/  @!P0 HADD2.F32 R46, -RZ, R33.H0_H0 ;  /* 0x20000021ff2e8230 */ /* 0x000fe20000004100 */
[C---:B------:R-:W-:Y:S01]  /*3160*/  @!P0 FMUL.FTZ R56, R34.reuse, R51 ;  /* 0x0000003322388220 */ /* 0x040fe20000410000 */
[----:B------:R-:W-:Y:S01]  /*3170*/  @!P0 MOV R36, R53 ;  /* 0x0000003500248202 */ /* 0x000fe20000000f00 */
        /* <DEDUP_REMOVED lines=12> */
[----:B------:R-:W-:Y:S03]  /*3240*/  ISETP.GE.AND P0, PT, R19, R23, PT ;  /* 0x000000171300720c */ /* 0x000fe60003f06270 */
[----:B------:R1:W-:Y:S08]  /*3250*/  ST.E.128 [R158.64], R36 ;  /* 0x000000249e007985 */ /* 0x0003f0000c101d06 */
[----:B------:R-:W2:Y:S08]  /*3260*/  LD.E.128 R32, [R106.64+0x80] ;  /* 0x000080066a207980 */ /* 0x000eb0000c101d00 */
[----:B------:R-:W3:Y:S06]  /*3270*/  @!P1 LD.E.64 R50, [R54.64+0x40] ;  /* 0x0000400636329980 */ /* 0x000eec000c101b00 */
[----:B------:R-:W4:Y:S01]  /*3280*/  @!P1 LD.E.64 R30, [R26.64+0x40] ;  /* 0x000040061a1e9980 */ /* 0x000f22000c101b00 */
[----:B--2---:R-:W-:Y:S02]  /*3290*/  @!P1 MOV R42, R32 ;  /* 0x00000020002a9202 */ /* 0x004fe40000000f00 */
[----:B-1----:R-:W-:Y:S02]  /*32a0*/  @!P1 MOV R38, R34 ;  /* 0x0000002200269202 */ /* 0x002fe40000000f00 */
[----:B------:R-:W-:Y:S01]  /*32b0*/  @!P1 MOV R37, R35 ;  /* 0x0000002300259202 */ /* 0x000fe20000000f00 */
[--C-:B------:R-:W-:Y:S01]  /*32c0*/  @!P1 HADD2.F32 R44, -RZ, R42.reuse.H1_H1 ;  /* 0x3000002aff2c9230 */ /* 0x100fe20000004100 */
[----:B------:R-:W-:Y:S01]  /*32d0*/  @!P1 MOV R36, R33 ;  /* 0x0000002100249202 */ /* 0x000fe20000000f00 */
[----:B------:R-:W-:Y:S02]  /*32e0*/  @!P1 HADD2.F32 R46, -RZ, R42.H0_H0 ;  /* 0x2000002aff2e9230 */ /* 0x000fe40000004100 */
[----:B---3--:R-:W-:Y:S02]  /*32f0*/  @!P1 HADD2.F32 R45, -RZ, R50.H0_H0 ;  /* 0x20000032ff2d9230 */ /* 0x008fe40000004100 */
[----:B------:R-:W-:Y:S02]  /*3300*/  @!P1 HADD2.F32 R39, -RZ, R38.H1_H1 ;  /* 0x30000026ff279230 */ /* 0x000fe40000004100 */
[----:B------:R-:W-:Y:S01]  /*3310*/  @!P1 HADD2.F32 R47, -RZ, R50.H1_H1 ;  /* 0x30000032ff2f9230 */ /* 0x000fe20000004100 */
[C---:B------:R-:W-:Y:S01]  /*3320*/  @!P1 FMUL.FTZ R52, R44.reuse, R45 ;  /* 0x0000002d2c349220 */ /* 0x040fe20000410000 */
[----:B----4-:R-:W-:Y:S02]  /*3330*/  @!P1 HADD2.F32 R41, -RZ, R30.H0_H0 ;  /* 0x2000001eff299230 */ /* 0x010fe40000004100 */
[----:B------:R-:W-:Y:S02]  /*3340*/  @!P1 HADD2.F32 R49, -RZ, R38.H0_H0 ;  /* 0x20000026ff319230 */ /* 0x000fe40000004100 */
[----:B------:R-:W-:Y:S01]  /*3350*/  @!P1 HADD2.F32 R40, -RZ, R30.H1_H1 ;  /* 0x3000001eff289230 */ /* 0x000fe20000004100 */
[-C--:B------:R-:W-:Y:S01]  /*3360*/  @!P1 FMUL.FTZ R5, R44, R41.reuse ;  /* 0x000000292c059220 */ /* 0x080fe20000410000 */
[--C-:B------:R-:W-:Y:S01]  /*3370*/  @!P1 HADD2.F32 R30, -RZ, R31.reuse.H0_H0 ;  /* 0x2000001fff1e9230 */ /* 0x100fe20000004100 */
[----:B------:R-:W-:Y:S01]  /*3380*/  @!P1 FFMA.FTZ R52, R46, R41, -R52 ;  /* 0x000000292e349223 */ /* 0x000fe20000010834 */
[--C-:B------:R-:W-:Y:S01]  /*3390*/  @!P1 HADD2.F32 R41, -RZ, R36.reuse.H1_H1 ;  /* 0x30000024ff299230 */ /* 0x100fe20000004100 */
[----:B------:R-:W-:Y:S01]  /*33a0*/  @!P1 FFMA.FTZ R5, R45, R46, R5 ;  /* 0x0000002e2d059223 */ /* 0x000fe20000010005 */
[----:B------:R-:W-:Y:S01]  /*33b0*/  @!P1 HADD2.F32 R31, -RZ, R31.H1_H1 ;  /* 0x3000001fff1f9230 */ /* 0x000fe20000004100 */
[----:B------:R-:W-:Y:S01]  /*33c0*/  @!P1 FMUL.FTZ R7, R39, R30 ;  /* 0x0000001e27079220 */ /* 0x000fe20000410000 */
[--C-:B------:R-:W-:Y:S01]  /*33d0*/  @!P1 HADD2.F32 R48, -RZ, R51.reuse.H0_H0 ;  /* 0x20000033ff309230 */ /* 0x100fe20000004100 */
[C---:B------:R-:W-:Y:S01]  /*33e0*/  @!P1 FMUL.FTZ R6, R41.reuse, R40 ;  /* 0x0000002829069220 */ /* 0x040fe20000410000 */
[----:B------:R-:W-:Y:S01]  /*33f0*/  @!P1 HADD2.F32 R51, -RZ, R51.H1_H1 ;  /* 0x30000033ff339230 */ /* 0x000fe20000004100 */
[----:B------:R-:W-:Y:S01]  /*3400*/  @!P1 FMUL.FTZ R53, R41, R47 ;  /* 0x0000002f29359220 */ /* 0x000fe20000410000 */
[----:B------:R-:W-:Y:S01]  /*3410*/  @!P1 HADD2.F32 R45, -RZ, R36.H0_H0 ;  /* 0x20000024ff2d9230 */ /* 0x000fe20000004100 */
[----:B------:R-:W-:Y:S01]  /*3420*/  @!P1 FMUL.FTZ R56, R39, R48 ;  /* 0x0000003027389220 */ /* 0x000fe20000410000 */
[--C-:B------:R-:W-:Y:S01]  /*3430*/  @!P1 HADD2.F32 R36, -RZ, R37.reuse.H1_H1 ;  /* 0x30000025ff249230 */ /* 0x100fe20000004100 */
[----:B------:R-:W-:Y:S01]  /*3440*/  @!P1 F2FP.PACK_AB R52, R5, R52 ;  /* 0x000000340534923e */ /* 0x000fe200000000ff */
[----:B------:R-:W-:Y:S01]  /*3450*/  @!P1 HADD2.F32 R46, -RZ, R37.H0_H0 ;  /* 0x20000025ff2e9230 */ /* 0x000fe20000004100 */
[----:B------:R-:W-:Y:S02]  /*3460*/  @!P1 FFMA.FTZ R6, R47, R45, R6 ;  /* 0x0000002d2f069223 */ /* 0x000fe40000010006 */
        /* <DEDUP_REMOVED lines=15> */
[----:B------:R1:W-:Y:S08]  /*3560*/  ST.E.128 [R158.64+0x80], R32 ;  /* 0x000080209e007985 */ /* 0x0003f0000c101d06 */
        /* <DEDUP_REMOVED lines=39> */
[----:B------:R-:W-:Y:S01]  /*37e0*/  @!P0 FFMA.FTZ R12, R51, R46, R12 ;  /* 0x0000002e330c8223 */ /* 0x000fe2000001000c */
[----:B------:R-:W-:Y:S01]  /*37f0*/  @!P0 F2FP.PACK_AB R56, R11, R56 ;  /* 0x000000380b38823e */ /* 0x000fe200000000ff */
[----:B------:R-:W-:Y:S03]  /*3800*/  @!P0 FFMA.FTZ R53, R45, R40, -R53 ;  /* 0x000000282d358223 */ /* 0x000fe60000010835 */
[----:B------:R-:W-:Y:S02]  /*3810*/  @!P0 F2FP.PACK_AB R57, R12, R57 ;  /* 0x000000390c39823e */ /* 0x000fe400000000ff */
[----:B------:R-:W-:Y:S02]  /*3820*/  @!P0 F2FP.PACK_AB R53, R10, R53 ;  /* 0x000000350a35823e */ /* 0x000fe400000000ff */
[----:B------:R-:W-:Y:S02]  /*3830*/  @!P0 MOV R38, R56 ;  /* 0x0000003800268202 */ /* 0x000fe40000000f00 */
[----:B------:R-:W-:Y:S02]  /*3840*/  @!P0 MOV R37, R53 ;  /* 0x0000003500258202 */ /* 0x000fe40000000f00 */
[----:B------:R-:W-:Y:S05]  /*3850*/  @!P0 MOV R39, R57 ;  /* 0x0000003900278202 */ /* 0x000fea0000000f00 */
        /* <DEDUP_REMOVED lines=10> */
[--C-:B---3--:R-:W-:Y:S02]  /*3900*/  @!P1 HADD2.F32 R45, -RZ, R50.reuse.H0_H0 ;  /* 0x20000032ff2d9230 */ /* 0x108fe40000004100 */
[----:B------:R-:W-:Y:S02]  /*3910*/  @!P1 HADD2.F32 R47, -RZ, R50.H1_H1 ;  /* 0x30000032ff2f9230 */ /* 0x000fe40000004100 */
[----:B------:R-:W-:Y:S01]  /*3920*/  @!P1 HADD2.F32 R48, -RZ, R51.H0_H0 ;  /* 0x20000033ff309230 */ /* 0x000fe20000004100 */
[C---:B------:R-:W-:Y:S01]  /*3930*/  @!P1 FMUL.FTZ R52, R44.reuse, R45 ;  /* 0x0000002d2c349220 */ /* 0x040fe20000410000 */
[--C-:B----4-:R-:W-:Y:S02]  /*3940*/  @!P1 HADD2.F32 R41, -RZ, R30.reuse.H0_H0 ;  /* 0x2000001eff299230 */ /* 0x110fe40000004100 */
[----:B------:R-:W-:Y:S02]  /*3950*/  @!P1 HADD2.F32 R40, -RZ, R30.H1_H1 ;  /* 0x3000001eff289230 */ /* 0x000fe40000004100 */
[--C-:B------:R-:W-:Y:S01]  /*3960*/  @!P1 HADD2.F32 R30, -RZ, R31.reuse.H0_H0 ;  /* 0x2000001fff1e9230 */ /* 0x100fe20000004100 */
[-C--:B------:R-:W-:Y:S01]  /*3970*/  @!P1 FMUL.FTZ R13, R44, R41.reuse ;  /* 0x000000292c0d9220 */ /* 0x080fe20000410000 */
[----:B------:R-:W-:Y:S01]  /*3980*/  @!P1 HADD2.F32 R31, -RZ, R31.H1_H1 ;  /* 0x3000001fff1f9230 */ /* 0x000fe20000004100 */
[----:B------:R-:W-:Y:S01]  /*3990*/  @!P1 FFMA.FTZ R52, R46, R41, -R52 ;  /* 0x000000292e349223 */ /* 0x000fe20000010834 */
[----:B------:R-:W-:Y:S01]  /*39a0*/  @!P1 HADD2.F32 R41, -RZ, R36.H1_H1 ;  /* 0x30000024ff299230 */ /* 0x000fe20000004100 */
[----:B------:R-:W-:Y:S01]  /*39b0*/  @!P1 FFMA.FTZ R13, R45, R46, R13 ;  /* 0x0000002e2d0d9223 */ /* 0x000fe2000001000d */
[----:B------:R-:W-:Y:S02]  /*39c0*/  @!P1 HADD2.F32 R39, -RZ, R38.H1_H1 ;  /* 0x30000026ff279230 */ /* 0x000fe40000004100 */
[----:B------:R-:W-:Y:S01]  /*39d0*/  @!P1 HADD2.F32 R51, -RZ, R51.H1_H1 ;  /* 0x30000033ff339230 */ /* 0x000fe20000004100 */
[----:B------:R-:W-:Y:S01]  /*39e0*/  @!P1 FMUL.FTZ R14, R41, R40 ;  /* 0x00000028290e9220 */ /* 0x000fe20000410000 */
[----:B------:R-:W-:Y:S01]  /*39f0*/  @!P1 HADD2.F32 R45, -RZ, R36.H0_H0 ;  /* 0x20000024ff2d9230 */ /* 0x000fe20000004100 */
[----:B------:R-:W-:Y:S01]  /*3a00*/  @!P1 FMUL.FTZ R15, R39, R30 ;  /* 0x0000001e270f9220 */ /* 0x000fe20000410000 */
[--C-:B------:R-:W-:Y:S01]  /*3a10*/  @!P1 HADD2.F32 R36, -RZ, R37.reuse.H1_H1 ;  /* 0x30000025ff249230 */ /* 0x100fe20000004100 */
[----:B------:R-:W-:Y:S01]  /*3a20*/  @!P1 FMUL.FTZ R53, R41, R47 ;  /* 0x0000002f29359220 */ /* 0x000fe20000410000 */
[----:B------:R-:W-:Y:S01]  /*3a30*/  @!P1 HADD2.F32 R49, -RZ, R38.H0_H0 ;  /* 0x20000026ff319230 */ /* 0x000fe20000004100 */
[----:B------:R-:W-:Y:S01]  /*3a40*/  @!P1 FMUL.FTZ R56, R39, R48 ;  /* 0x0000003027389220 */ /* 0x000fe20000410000 */
[----:B------:R-:W-:Y:S01]  /*3a50*/  @!P1 F2FP.PACK_AB R52, R13, R52 ;  /* 0x000000340d34923e */ /* 0x000fe200000000ff */
[C---:B------:R-:W-:Y:S01]  /*3a60*/  @!P1 FMUL.FTZ R57, R36.reuse, R51 ;  /* 0x0000003324399220 */ /* 0x040fe20000410000 */
[----:B------:R-:W-:Y:S01]  /*3a70*/  @!P1 HADD2.F32 R46, -RZ, R37.H0_H0 ;  /* 0x20000025ff2e9230 */ /* 0x000fe20000004100 */
[----:B------:R-:W-:Y:S01]  /*3a80*/  @!P1 FFMA.FTZ R14, R47, R45, R14 ;  /* 0x0000002d2f0e9223 */ /* 0x000fe2000001000e */
        /* <DEDUP_REMOVED lines=14> */
.L_x_3930:
[----:B------:R-:W-:Y:S05]  /*3b70*/  BSYNC B0 ;  /* 0x0000000000007941 */ /* 0x000fea0003800000 */
.L_x_3929:
[----:B------:R-:W-:Y:S01]  /*3b80*/  BSSY B0, `(.L_x_3931) ;  /* 0x00000d0000007945 */ /* 0x000fe20003800000 */
[----:B------:R-:W-:-:S05]  /*3b90*/  @!P2 BRA `(.L_x_3932) ;  /* 0x00000ce00000a947 */ /* 0x000fca0003800000 */
[----:B------:R-:W-:Y:S02]  /*3ba0*/  LEA R174, P1, R78, R106, 0x1 ;  /* 0x0000006a4eae7211 */ /* 0x000fe400078208ff */
[----:B------:R-:W-:Y:S02]  /*3bb0*/  ISETP.GE.AND P0, PT, R24, R23, PT ;  /* 0x000000171800720c */ /* 0x000fe40003f06270 */
[C---:B------:R-:W-:Y:S02]  /*3bc0*/  SHF.L.U32 R171, R141.reuse, 0x1, RZ ;  /* 0x000000018dab7819 */ /* 0x040fe400000006ff */
[----:B------:R-:W-:Y:S02]  /*3bd0*/  LEA.HI.X R175, R78, R107, R75, 0x1, P1 ;  /* 0x0000006b4eaf7211 */ /* 0x000fe400008f0c4b */
[-C--:B------:R-:W-:Y:S02]  /*3be0*/  IADD3 R56, P1, R54, R171.reuse, RZ ;  /* 0x000000ab36387210 */ /* 0x080fe40007f3e0ff */
[----:B------:R-:W-:Y:S01]  /*3bf0*/  SHF.L.U64.HI R105, R141, 0x1, R125 ;  /* 0x000000018d697819 */ /* 0x000fe2000001027d */
[----:B------:R-:W2:Y:S01]  /*3c00*/  LD.E.128 R36, [R174.64] ;  /* 0x00000006ae247980 */ /* 0x000ea2000c101d00 */
[----:B------:R-:W-:Y:S02]  /*3c10*/  IADD3 R40, P2, R26, R171, RZ ;  /* 0x000000ab1a287210 */ /* 0x000fe40007f5e0ff */
[-C--:B------:R-:W-:Y:S02]  /*3c20*/  IADD3.X R57, R55, R105.reuse, RZ, P1, !PT ;  /* 0x0000006937397210 */ /* 0x080fe40000ffe4ff */
[----:B------:R-:W-:Y:S02]  /*3c30*/  IADD3.X R41, R27, R105, RZ, P2, !PT ;  /* 0x000000691b297210 */ /* 0x000fe400017fe4ff */
[----:B------:R-:W-:Y:S01]  /*3c40*/  LEA R172, P2, R72, R158, 0x1 ;  /* 0x0000009e48ac7211 */ /* 0x000fe200078408ff */
[----:B------:R-:W3:Y:S01]  /*3c50*/  @!P0 LD.E.64 R52, [R56.64] ;  /* 0x0000000638348980 */ /* 0x000ee2000c101b00 */
[----:B------:R-:W-:Y:S05]  /*3c60*/  ISETP.GE.AND P1, PT, R20, R23, PT ;  /* 0x000000171400720c */ /* 0x000fea0003f26270 */
[----:B------:R-:W4:Y:S02]  /*3c70*/  @!P0 LD.E.64 R30, [R40.64] ;  /* 0x00000006281e8980 */ /* 0x000f24000c101b00 */
[----:B-1--4-:R-:W-:Y:S01]  /*3c80*/  @!P0 HADD2.F32 R33, -RZ, R30.H0_H0 ;  /* 0x2000001eff218230 */ /* 0x012fe20000004100 */
        /* <DEDUP_REMOVED lines=105> */
[--C-:B------:R-:W-:Y:S02]  /*4320*/  @!P0 HADD2.F32 R35, -RZ, R34.reuse.H1_H1 ;  /* 0x30000022ff238230 */ /* 0x100fe40000004100 */
        /* <DEDUP_REMOVED lines=8> */
[--C-:B------:R-:W-:Y:S01]  /*43b0*/  @!P0 HADD2.F32 R43, -RZ, R32.reuse.H1_H1 ;  /* 0x30000020ff2b8230 */ /* 0x100fe20000004100 */
[----:B------:R-:W-:Y:S01]  /*43c0*/  @!P0 FFMA.FTZ R9, R47, R48, R9 ;  /* 0x000000302f098223 */ /* 0x000fe20000010009 */
[--C-:B------:R-:W-:Y:S01]  /*43d0*/  @!P0 HADD2.F32 R50, -RZ, R53.reuse.H0_H0 ;  /* 0x20000035ff328230 */ /* 0x100fe20000004100 */
[----:B------:R-:W-:Y:S01]  /*43e0*/  @!P0 FMUL.FTZ R11, R35, R30 ;  /* 0x0000001e230b8220 */ /* 0x000fe20000410000 */
[----:B------:R-:W-:Y:S01]  /*43f0*/  @!P0 HADD2.F32 R53, -RZ, R53.H1_H1 ;  /* 0x30000035ff358230 */ /* 0x000fe20000004100 */
[----:B------:R-:W-:Y:S01]  /*4400*/  @!P0 FMUL.FTZ R10, R43, R42 ;  /* 0x0000002a2b0a8220 */ /* 0x000fe20000410000 */
[----:B------:R-:W-:Y:S01]  /*4410*/  @!P0 HADD2.F32 R47, -RZ, R32.H0_H0 ;  /* 0x20000020ff2f8230 */ /* 0x000fe20000004100 */
[----:B------:R-:W-:Y:S01]  /*4420*/  @!P0 FMUL.FTZ R164, R35, R50 ;  /* 0x0000003223a48220 */ /* 0x000fe20000410000 */
[--C-:B------:R-:W-:Y:S01]  /*4430*/  @!P0 HADD2.F32 R32, -RZ, R33.reuse.H1_H1 ;  /* 0x30000021ff208230 */ /* 0x100fe20000004100 */
[----:B------:R-:W-:Y:S01]  /*4440*/  @!P0 F2FP.PACK_AB R162, R9, R162 ;  /* 0x000000a209a2823e */ /* 0x000fe200000000ff */
[----:B------:R-:W-:Y:S01]  /*4450*/  @!P0 HADD2.F32 R49, -RZ, R52.H1_H1 ;  /* 0x30000034ff318230 */ /* 0x000fe20000004100 */
[----:B------:R-:W-:Y:S01]  /*4460*/  @!P0 FFMA.FTZ R164, R51, R30, -R164 ;  /* 0x0000001e33a48223 */ /* 0x000fe200000108a4 */
[----:B------:R-:W-:Y:S01]  /*4470*/  @!P0 HADD2.F32 R48, -RZ, R33.H0_H0 ;  /* 0x20000021ff308230 */ /* 0x000fe20000004100 */
[C---:B------:R-:W-:Y:S01]  /*4480*/  @!P0 FMUL.FTZ R171, R32.reuse, R53 ;  /* 0x0000003520ab8220 */ /* 0x040fe20000410000 */
[----:B------:R-:W-:Y:S01]  /*4490*/  @!P0 MOV R36, R162 ;  /* 0x000000a200248202 */ /* 0x000fe20000000f00 */
[-C--:B------:R-:W-:Y:S02]  /*44a0*/  @!P0 FMUL.FTZ R12, R32, R31.reuse ;  /* 0x0000001f200c8220 */ /* 0x080fe40000410000 */
[----:B------:R-:W-:Y:S02]  /*44b0*/  @!P0 FFMA.FTZ R171, R48, R31, -R171 ;  /* 0x0000001f30ab8223 */ /* 0x000fe400000108ab */
[----:B------:R-:W-:Y:S02]  /*44c0*/  @!P0 FMUL.FTZ R105, R43, R49 ;  /* 0x000000312b698220 */ /* 0x000fe40000410000 */
[----:B------:R-:W-:Y:S02]  /*44d0*/  @!P0 FFMA.FTZ R10, R49, R47, R10 ;  /* 0x0000002f310a8223 */ /* 0x000fe4000001000a */
[----:B------:R-:W-:Y:S02]  /*44e0*/  @!P0 FFMA.FTZ R11, R50, R51, R11 ;  /* 0x00000033320b8223 */ /* 0x000fe4000001000b */
[----:B------:R-:W-:Y:S02]  /*44f0*/  @!P0 FFMA.FTZ R105, R47, R42, -R105 ;  /* 0x0000002a2f698223 */ /* 0x000fe40000010869 */
[----:B------:R-:W-:Y:S01]  /*4500*/  @!P0 FFMA.FTZ R12, R53, R48, R12 ;  /* 0x00000030350c8223 */ /* 0x000fe2000001000c */
[----:B------:R-:W-:Y:S02]  /*4510*/  @!P0 F2FP.PACK_AB R164, R11, R164 ;  /* 0x000000a40ba4823e */ /* 0x000fe400000000ff */
        /* <DEDUP_REMOVED lines=17> */
[--C-:B------:R-:W-:Y:S01]  /*4630*/  @!P1 HADD2.F32 R30, -RZ, R31.reuse.H0_H0 ;  /* 0x2000001fff1e9230 */ /* 0x100fe20000004100 */
[C---:B------:R-:W-:Y:S01]  /*4640*/  @!P1 FMUL.FTZ R13, R46.reuse, R43 ;  /* 0x0000002b2e0d9220 */ /* 0x040fe20000410000 */
[----:B----4-:R-:W-:Y:S02]  /*4650*/  @!P1 HADD2.F32 R47, -RZ, R56.H0_H0 ;  /* 0x20000038ff2f9230 */ /* 0x010fe40000004100 */
[----:B------:R-:W-:Y:S02]  /*4660*/  @!P1 HADD2.F32 R41, -RZ, R36.H1_H1 ;  /* 0x30000024ff299230 */ /* 0x000fe40000004100 */
[----:B------:R-:W-:Y:S01]  /*4670*/  @!P1 HADD2.F32 R39, -RZ, R38.H1_H1 ;  /* 0x30000026ff279230 */ /* 0x000fe20000004100 */
[----:B------:R-:W-:Y:S01]  /*4680*/  @!P1 FMUL.FTZ R162, R46, R47 ;  /* 0x0000002f2ea29220 */ /* 0x000fe20000410000 */
[----:B------:R-:W-:Y:S01]  /*4690*/  @!P1 HADD2.F32 R31, -RZ, R31.H1_H1 ;  /* 0x3000001fff1f9230 */ /* 0x000fe20000004100 */
[----:B------:R-:W-:Y:S01]  /*46a0*/  @!P1 FFMA.FTZ R13, R47, R48, R13 ;  /* 0x000000302f0d9223 */ /* 0x000fe2000001000d */
[----:B------:R-:W-:Y:S01]  /*46b0*/  @!P1 HADD2.F32 R49, -RZ, R56.H1_H1 ;  /* 0x30000038ff319230 */ /* 0x000fe20000004100 */
[----:B------:R-:W-:Y:S01]  /*46c0*/  @!P1 FMUL.FTZ R14, R41, R42 ;  /* 0x0000002a290e9220 */ /* 0x000fe20000410000 */
[--C-:B------:R-:W-:Y:S01]  /*46d0*/  @!P1 HADD2.F32 R50, -RZ, R57.reuse.H0_H0 ;  /* 0x20000039ff329230 */ /* 0x100fe20000004100 */
[----:B------:R-:W-:Y:S01]  /*46e0*/  @!P1 FMUL.FTZ R15, R39, R30 ;  /* 0x0000001e270f9220 */ /* 0x000fe20000410000 */
[----:B------:R-:W-:Y:S01]  /*46f0*/  @!P1 HADD2.F32 R53, -RZ, R57.H1_H1 ;  /* 0x30000039ff359230 */ /* 0x000fe20000004100 */
[----:B------:R-:W-:Y:S01]  /*4700*/  @!P1 FFMA.FTZ R162, R48, R43, -R162 ;  /* 0x0000002b30a29223 */ /* 0x000fe200000108a2 */
        /* <DEDUP_REMOVED lines=23> */
.L_x_3932:
[----:B------:R-:W-:Y:S05]  /*4880*/  BSYNC B0 ;  /* 0x0000000000007941 */ /* 0x000fea0003800000 */
.L_x_3931:
[C---:B------:R-:W-:Y:S01]  /*4890*/  ISETP.GE.AND P0, PT, R138.reuse, R165, PT ;  /* 0x000000a58a00720c */ /* 0x040fe20003f06270 */
[----:B------:R-:W-:Y:S03]  /*48a0*/  BSSY B0, `(.L_x_3933) ;  /* 0x00000d2000007945 */ /* 0x000fe60003800000 */
[----:B------:R-:W-:Y:S11]  /*48b0*/  ISETP.GE.AND P0, PT, R138, R163, !P0 ;  /* 0x000000a38a00720c */ /* 0x000ff60004706270 */
[----:B------:R-:W-:Y:S02]  /*48c0*/  @!UPT UIADD3 URZ, URZ, URZ, URZ ;  /* 0x0000003f3f3ff290 */ /* 0x000fe4000fffe03f */
        /* <DEDUP_REMOVED lines=11> */
[----:B-1----:R-:W-:Y:S01]  /*4980*/  LEA R172, P2, R70, R158, 0x1 ;  /* 0x0000009e46ac7211 */ /* 0x002fe200078408ff */
[----:B------:R-:W3:Y:S01]  /*4990*/  @!P0 LD.E.64 R52, [R56.64] ;  /* 0x0000000638348980 */ /* 0x000ee2000c101b00 */
[----:B------:R-:W-:Y:S05]  /*49a0*/  ISETP.GE.AND P1, PT, R20, R23, PT ;  /* 0x000000171400720c */ /* 0x000fea0003f26270 */
        /* <DEDUP_REMOVED lines=193> */
.L_x_3934:
[----:B------:R-:W-:Y:S05]  /*55c0*/  BSYNC B0 ;  /* 0x0000000000007941 */ /* 0x000fea0003800000 */
.L_x_3933:
[C---:B------:R-:W-:Y:S01]  /*55d0*/  ISETP.GE.AND P0, PT, R136.reuse, R165, PT ;  /* 0x000000a58800720c */ /* 0x040fe20003f06270 */
[----:B------:R-:W-:Y:S03]  /*55e0*/  BSSY B0, `(.L_x_3935) ;  /* 0x00000d4000007945 */ /* 0x000fe60003800000 */
[----:B------:R-:W-:Y:S11]  /*55f0*/  ISETP.GE.AND P0, PT, R136, R163, !P0 ;  /* 0x000000a38800720c */ /* 0x000ff60004706270 */
[----:B------:R-:W-:Y:S02]  /*5600*/  @!UPT UIADD3 URZ, URZ, URZ, URZ ;  /* 0x0000003f3f3ff290 */ /* 0x000fe4000fffe03f */
[----:B------:R-:W-:-:S05]  /*5610*/  @!P0 BRA `(.L_x_3936) ;  /* 0x00000d0000008947 */ /* 0x000fca0003800000 */
[----:B------:R-:W-:Y:S01]  /*5620*/  IMAD R49, R161, 0x60, RZ ;  /* 0x00000060a1317824 */ /* 0x000fe200078e02ff */
[----:B------:R-:W-:Y:S01]  /*5630*/  ISETP.GE.AND P0, PT, R24, R23, PT ;  /* 0x000000171800720c */ /* 0x000fe20003f06270 */
[----:B------:R-:W-:Y:S01]  /*5640*/  IMAD.WIDE.U32 R50, R160, 0x60, R106 ;  /* 0x00000060a0327825 */ /* 0x000fe200078e006a */
[C---:B------:R-:W-:Y:S02]  /*5650*/  SHF.L.U32 R9, R135.reuse, 0x1, RZ ;  /* 0x0000000187097819 */ /* 0x040fe400000006ff */
[----:B------:R-:W-:Y:S01]  /*5660*/  SHF.L.U64.HI R7, R135, 0x1, R122 ;  /* 0x0000000187077819 */ /* 0x000fe2000001027a */
[----:B------:R-:W-:Y:S01]  /*5670*/  IMAD R57, R167, 0x60, RZ ;  /* 0x00000060a7397824 */ /* 0x000fe200078e02ff */
[----:B------:R-:W-:Y:S01]  /*5680*/  IADD3 R51, R51, R49, RZ ;  /* 0x0000003133337210 */ /* 0x000fe20007ffe0ff */
[----:B------:R-:W-:Y:S01]  /*5690*/  IMAD.WIDE.U32 R48, R166, 0x60, R158 ;  /* 0x00000060a6307825 */ /* 0x000fe200078e009e */
[-C--:B------:R-:W-:Y:S02]  /*56a0*/  IADD3 R46, P1, R54, R9.reuse, RZ ;  /* 0x00000009362e7210 */ /* 0x080fe40007f3e0ff */
[----:B------:R-:W-:Y:S01]  /*56b0*/  IADD3 R30, P2, R26, R9, RZ ;  /* 0x000000091a1e7210 */ /* 0x000fe20007f5e0ff */
[----:B------:R-:W2:Y:S01]  /*56c0*/  LD.E.128 R12, [R50.64] ;  /* 0x00000006320c7980 */ /* 0x000ea2000c101d00 */
[-C--:B------:R-:W-:Y:S02]  /*56d0*/  IADD3.X R47, R55, R7.reuse, RZ, P1, !PT ;  /* 0x00000007372f7210 */ /* 0x080fe40000ffe4ff */
[----:B------:R-:W-:Y:S02]  /*56e0*/  IADD3.X R31, R27, R7, RZ, P2, !PT ;  /* 0x000000071b1f7210 */ /* 0x000fe400017fe4ff */
[----:B------:R-:W-:Y:S02]  /*56f0*/  IADD3 R49, R49, R57, RZ ;  /* 0x0000003931317210 */ /* 0x000fe40007ffe0ff */
[----:B------:R-:W-:Y:S01]  /*5700*/  ISETP.GE.AND P1, PT, R20, R23, PT ;  /* 0x000000171400720c */ /* 0x000fe20003f26270 */
[----:B------:R-:W3:Y:S06]  /*5710*/  @!P0 LD.E.64 R44, [R46.64] ;  /* 0x000000062e2c8980 */ /* 0x000eec000c101b00 */
[----:B------:R-:W4:Y:S01]  /*5720*/  @!P0 LD.E.64 R10, [R30.64] ;  /* 0x000000061e0a8980 */ /* 0x000f22000c101b00 */
[--C-:B---3--:R-:W-:Y:S01]  /*5730*/  @!P0 HADD2.F32 R41, -RZ, R44.reuse.H0_H0 ;  /* 0x2000002cff298230 */ /* 0x108fe20000004100 */
[----:B-12---:R-:W-:Y:S01]  /*5740*/  @!P0 MOV R34, R12 ;  /* 0x0000000c00228202 */ /* 0x006fe20000000f00 */
[----:B------:R-:W-:Y:S01]  /*5750*/  @!P0 HADD2.F32 R40, -RZ, R44.H1_H1 ;  /* 0x3000002cff288230 */ /* 0x000fe20000004100 */
[----:B------:R-:W-:Y:S01]  /*5760*/  @!P0 MOV R32, R13 ;  /* 0x0000000d00208202 */ /* 0x000fe20000000f00 */
[--C-:B------:R-:W-:Y:S02]  /*5770*/  @!P0 HADD2.F32 R42, -RZ, R45.reuse.H0_H0 ;  /* 0x2000002dff2a8230 */ /* 0x100fe40000004100 */
[----:B------:R-:W-:Y:S02]  /*5780*/  @!P0 HADD2.F32 R36, -RZ, R34.H1_H1 ;  /* 0x30000022ff248230 */ /* 0x000fe40000004100 */
[----:B----4-:R-:W-:Y:S02]  /*5790*/  @!P0 HADD2.F32 R33, -RZ, R10.H0_H0 ;  /* 0x2000000aff218230 */ /* 0x010fe40000004100 */
        /* <DEDUP_REMOVED lines=8> */
[----:B------:R-:W-:Y:S02]  /*5820*/  @!P0 HADD2.F32 R16, -RZ, R10.H1_H1 ;  /* 0x3000000aff108230 */ /* 0x000fe40000004100 */
[----:B------:R-:W-:Y:S02]  /*5830*/  @!P0 HADD2.F32 R37, -RZ, R32.H1_H1 ;  /* 0x30000020ff258230 */ /* 0x000fe40000004100 */
[--C-:B------:R-:W-:Y:S01]  /*5840*/  @!P0 HADD2.F32 R10, -RZ, R11.reuse.H0_H0 ;  /* 0x2000000bff0a8230 */ /* 0x100fe20000004100 */
[----:B------:R-:W-:Y:S01]  /*5850*/  @!P0 F2FP.PACK_AB R7, R0, R7 ;  /* 0x000000070007823e */ /* 0x000fe200000000ff */
[----:B------:R-:W-:Y:S01]  /*5860*/  @!P0 HADD2.F32 R35, -RZ, R34.H1_H1 ;  /* 0x30000022ff238230 */ /* 0x000fe20000004100 */
[C---:B------:R-:W-:Y:S01]  /*5870*/  @!P0 FMUL.FTZ R2, R37.reuse, R16 ;  /* 0x0000001025028220 */ /* 0x040fe20000410000 */
[----:B------:R-:W-:Y:S01]  /*5880*/  @!P0 HADD2.F32 R11, -RZ, R11.H1_H1 ;  /* 0x3000000bff0b8230 */ /* 0x000fe20000004100 */
[----:B------:R-:W-:Y:S01]  /*5890*/  @!P0 FMUL.FTZ R9, R37, R40 ;  /* 0x0000002825098220 */ /* 0x000fe20000410000 */
[----:B------:R-:W-:Y:S01]  /*58a0*/  @!P0 HADD2.F32 R41, -RZ, R32.H0_H0 ;  /* 0x20000020ff298230 */ /* 0x000fe20000004100 */
[C---:B------:R-:W-:Y:S01]  /*58b0*/  @!P0 FMUL.FTZ R3, R35.reuse, R10 ;  /* 0x0000000a23038220 */ /* 0x040fe20000410000 */
[--C-:B------:R-:W-:Y:S01]  /*58c0*/  @!P0 HADD2.F32 R32, -RZ, R33.reuse.H1_H1 ;  /* 0x30000021ff208230 */ /* 0x100fe20000004100 */
[----:B------:R-:W-:Y:S01]  /*58d0*/  @!P0 FMUL.FTZ R6, R35, R42 ;  /* 0x0000002a23068220 */ /* 0x000fe20000410000 */
        /* <DEDUP_REMOVED lines=27> */
[----:B------:R-:W-:Y:S02]  /*5a90*/  @!P1 HADD2.F32 R15, -RZ, R14.H1_H1 ;  /* 0x3000000eff0f9230 */ /* 0x000fe40000004100 */
[--C-:B---3--:R-:W-:Y:S02]  /*5aa0*/  @!P1 HADD2.F32 R36, -RZ, R10.reuse.H0_H0 ;  /* 0x2000000aff249230 */ /* 0x108fe40000004100 */
[----:B------:R-:W-:Y:S02]  /*5ab0*/  @!P1 HADD2.F32 R16, -RZ, R10.H1_H1 ;  /* 0x3000000aff109230 */ /* 0x000fe40000004100 */
[----:B------:R-:W-:Y:S01]  /*5ac0*/  @!P1 HADD2.F32 R41, -RZ, R37.H0_H0 ;  /* 0x20000025ff299230 */ /* 0x000fe20000004100 */
[----:B------:R-:W-:Y:S01]  /*5ad0*/  @!P1 FMUL.FTZ R5, R39, R36 ;  /* 0x0000002427059220 */ /* 0x000fe20000410000 */
[----:B----4-:R-:W-:Y:S01]  /*5ae0*/  @!P1 HADD2.F32 R38, -RZ, R42.H0_H0 ;  /* 0x2000002aff269230 */ /* 0x010fe20000004100 */
[----:B------:R-:W-:Y:S01]  /*5af0*/  @!P1 FMUL.FTZ R6, R15, R16 ;  /* 0x000000100f069220 */ /* 0x000fe20000410000 */
[----:B------:R-:W-:Y:S02]  /*5b00*/  @!P1 HADD2.F32 R7, -RZ, R13.H1_H1 ;  /* 0x3000000dff079230 */ /* 0x000fe40000004100 */
[----:B------:R-:W-:Y:S01]  /*5b10*/  @!P1 HADD2.F32 R9, -RZ, R14.H0_H0 ;  /* 0x2000000eff099230 */ /* 0x000fe20000004100 */
[----:B------:R-:W-:Y:S01]  /*5b20*/  @!P1 FMUL.FTZ R52, R39, R38 ;  /* 0x0000002627349220 */ /* 0x000fe20000410000 */
[----:B------:R-:W-:Y:S01]  /*5b30*/  @!P1 HADD2.F32 R10, -RZ, R11.H0_H0 ;  /* 0x2000000bff0a9230 */ /* 0x000fe20000004100 */
[----:B------:R-:W-:Y:S01]  /*5b40*/  @!P1 FFMA.FTZ R5, R38, R41, R5 ;  /* 0x0000002926059223 */ /* 0x000fe20000010005 */
[----:B------:R-:W-:Y:S01]  /*5b50*/  @!P1 HADD2.F32 R40, -RZ, R42.H1_H1 ;  /* 0x3000002aff289230 */ /* 0x000fe20000004100 */
[----:B------:R-:W-:Y:S01]  /*5b60*/  @!P1 FFMA.FTZ R52, R41, R36, -R52 ;  /* 0x0000002429349223 */ /* 0x000fe20000010834 */
[----:B------:R-:W-:Y:S02]  /*5b70*/  @!P1 HADD2.F32 R42, -RZ, R43.H0_H0 ;  /* 0x2000002bff2a9230 */ /* 0x000fe40000004100 */
[--C-:B------:R-:W-:Y:S01]  /*5b80*/  @!P1 HADD2.F32 R8, -RZ, R12.reuse.H1_H1 ;  /* 0x3000000cff089230 */ /* 0x100fe20000004100 */
[----:B------:R-:W-:Y:S01]  /*5b90*/  @!P1 FMUL.FTZ R53, R15, R40 ;  /* 0x000000280f359220 */ /* 0x000fe20000410000 */
[----:B------:R-:W-:Y:S01]  /*5ba0*/  @!P1 HADD2.F32 R11, -RZ, R11.H1_H1 ;  /* 0x3000000bff0b9230 */ /* 0x000fe20000004100 */
[C---:B------:R-:W-:Y:S01]  /*5bb0*/  @!P1 FMUL.FTZ R56, R7.reuse, R42 ;  /* 0x0000002a07389220 */ /* 0x040fe20000410000 */
[----:B------:R-:W-:Y:S01]  /*5bc0*/  @!P1 HADD2.F32 R43, -RZ, R43.H1_H1 ;  /* 0x3000002bff2b9230 */ /* 0x000fe20000004100 */
[----:B------:R-:W-:Y:S01]  /*5bd0*/  @!P1 FMUL.FTZ R7, R7, R10 ;  /* 0x0000000a07079220 */ /* 0x000fe20000410000 */
[----:B------:R-:W-:Y:S01]  /*5be0*/  @!P1 HADD2.F32 R41, -RZ, R13.H0_H0 ;  /* 0x2000000dff299230 */ /* 0x000fe20000004100 */
[----:B------:R-:W-:Y:S01]  /*5bf0*/  @!P1 FFMA.FTZ R6, R40, R9, R6 ;  /* 0x0000000928069223 */ /* 0x000fe20000010006 */
[----:B------:R-:W-:Y:S01]  /*5c00*/  @!P1 HADD2.F32 R38, -RZ, R12.H0_H0 ;  /* 0x2000000cff269230 */ /* 0x000fe20000004100 */
[C---:B------:R-:W-:Y:S01]  /*5c10*/  @!P1 FMUL.FTZ R57, R8.reuse, R43 ;  /* 0x0000002b08399220 */ /* 0x040fe20000410000 */
[----:B------:R-:W-:Y:S01]  /*5c20*/  @!P1 F2FP.PACK_AB R52, R5, R52 ;  /* 0x000000340534923e */ /* 0x000fe200000000ff */
[----:B------:R-:W-:Y:S02]  /*5c30*/  @!P1 FMUL.FTZ R8, R8, R11 ;  /* 0x0000000b08089220 */ /* 0x000fe40000410000 */
[----:B------:R-:W-:Y:S01]  /*5c40*/  @!P1 FFMA.FTZ R7, R42, R41, R7 ;  /* 0x000000292a079223 */ /* 0x000fe20000010007 */
        /* <DEDUP_REMOVED lines=17> */
[----:B------:R-:W-:Y:S03]  /*5d60*/  @!P0 MOV R11, R13 ;  /* 0x0000000d000b8202 */ /* 0x000fe60000000f00 */
[--C-:B------:R-:W-:Y:S02]  /*5d70*/  @!P0 HADD2.F32 R37, -RZ, R23.reuse.H1_H1 ;  /* 0x30000017ff258230 */ /* 0x100fe40000004100 */
[----:B------:R-:W-:Y:S01]  /*5d80*/  @!P0 HADD2.F32 R41, -RZ, R23.H0_H0 ;  /* 0x20000017ff298230 */ /* 0x000fe20000004100 */
[----:B------:R-:W-:Y:S01]  /*5d90*/  @!P0 MOV R23, R14 ;  /* 0x0000000e00178202 */ /* 0x000fe20000000f00 */
[----:B---3--:R-:W-:Y:S02]  /*5da0*/  @!P0 HADD2.F32 R38, -RZ, R44.H0_H0 ;  /* 0x2000002cff268230 */ /* 0x008fe40000004100 */
[----:B------:R-:W-:Y:S02]  /*5db0*/  @!P0 HADD2.F32 R43, -RZ, R45.H0_H0 ;  /* 0x2000002dff2b8230 */ /* 0x000fe40000004100 */
[----:B-1----:R-:W-:Y:S01]  /*5dc0*/  @!P0 HADD2.F32 R32, -RZ, R23.H1_H1 ;  /* 0x30000017ff208230 */ /* 0x002fe20000004100 */
[C---:B------:R-:W-:Y:S01]  /*5dd0*/  @!P0 FMUL.FTZ R53, R37.reuse, R38 ;  /* 0x0000002625358220 */ /* 0x040fe20000410000 */
[--C-:B----4-:R-:W-:Y:S02]  /*5de0*/  @!P0 HADD2.F32 R16, -RZ, R6.reuse.H0_H0 ;  /* 0x20000006ff108230 */ /* 0x110fe40000004100 */
[----:B------:R-:W-:Y:S01]  /*5df0*/  @!P0 HADD2.F32 R8, -RZ, R6.H1_H1 ;  /* 0x30000006ff088230 */ /* 0x000fe20000004100 */
[----:B------:R-:W-:Y:S01]  /*5e00*/  @!P0 FMUL.FTZ R57, R32, R43 ;  /* 0x0000002b20398220 */ /* 0x000fe20000410000 */
[--C-:B------:R-:W-:Y:S01]  /*5e10*/  @!P0 HADD2.F32 R9, -RZ, R7.reuse.H0_H0 ;  /* 0x20000007ff098230 */ /* 0x100fe20000004100 */
[-C--:B------:R-:W-:Y:S01]  /*5e20*/  @!P0 FMUL.FTZ R6, R37, R16.reuse ;  /* 0x0000001025068220 */ /* 0x080fe20000410000 */
[----:B------:R-:W-:Y:S01]  /*5e30*/  @!P0 HADD2.F32 R40, -RZ, R44.H1_H1 ;  /* 0x3000002cff288230 */ /* 0x000fe20000004100 */
[----:B------:R-:W-:Y:S01]  /*5e40*/  @!P0 FFMA.FTZ R53, R41, R16, -R53 ;  /* 0x0000001029358223 */ /* 0x000fe20000010835 */
[----:B------:R-:W-:Y:S01]  /*5e50*/  @!P0 HADD2.F32 R10, -RZ, R7.H1_H1 ;  /* 0x30000007ff0a8230 */ /* 0x000fe20000004100 */
[----:B------:R-:W-:Y:S01]  /*5e60*/  @!P0 FFMA.FTZ R6, R38, R41, R6 ;  /* 0x0000002926068223 */ /* 0x000fe20000010006 */
[--C-:B------:R-:W-:Y:S01]  /*5e70*/  @!P0 HADD2.F32 R7, -RZ, R11.reuse.H1_H1 ;  /* 0x3000000bff078230 */ /* 0x100fe20000004100 */
[----:B------:R-:W-:Y:S01]  /*5e80*/  @!P0 MOV R16, R15 ;  /* 0x0000000f00108202 */ /* 0x000fe20000000f00 */
[----:B------:R-:W-:Y:S02]  /*5e90*/  @!P0 HADD2.F32 R41, -RZ, R11.H0_H0 ;  /* 0x2000000bff298230 */ /* 0x000fe40000004100 */
[----:B------:R-:W-:Y:S01]  /*5ea0*/  @!P0 F2FP.PACK_AB R6, R6, R53 ;  /* 0x000000350606823e */ /* 0x000fe200000000ff */
[C---:B------:R-:W-:Y:S01]  /*5eb0*/  @!P0 FMUL.FTZ R52, R7.reuse, R40 ;  /* 0x0000002807348220 */ /* 0x040fe20000410000 */
[--C-:B------:R-:W-:Y:S01]  /*5ec0*/  @!P0 HADD2.F32 R11, -RZ, R16.reuse.H1_H1 ;  /* 0x30000010ff0b8230 */ /* 0x100fe20000004100 */
[-C--:B------:R-:W-:Y:S01]  /*5ed0*/  @!P0 FMUL.FTZ R7, R7, R8.reuse ;  /* 0x0000000807078220 */ /* 0x080fe20000410000 */
[----:B------:R-:W-:Y:S01]  /*5ee0*/  @!P0 HADD2.F32 R38, -RZ, R23.H0_H0 ;  /* 0x20000017ff268230 */ /* 0x000fe20000004100 */
[----:B------:R-:W-:Y:S01]  /*5ef0*/  @!P0 FFMA.FTZ R52, R41, R8, -R52 ;  /* 0x0000000829348223 */ /* 0x000fe20000010834 */
[----:B------:R-:W-:Y:S01]  /*5f00*/  @!P0 HADD2.F32 R42, -RZ, R45.H1_H1 ;  /* 0x3000002dff2a8230 */ /* 0x000fe20000004100 */
[----:B------:R-:W-:Y:S01]  /*5f10*/  @!P0 FMUL.FTZ R8, R32, R9 ;  /* 0x0000000920088220 */ /* 0x000fe20000410000 */
[----:B------:R-:W-:Y:S01]  /*5f20*/  @!P0 HADD2.F32 R45, -RZ, R16.H0_H0 ;  /* 0x20000010ff2d8230 */ /* 0x000fe20000004100 */
[----:B------:R-:W-:Y:S01]  /*5f30*/  @!P0 FFMA.FTZ R7, R40, R41, R7 ;  /* 0x0000002928078223 */ /* 0x000fe20000010007 */
[----:B------:R-:W-:Y:S01]  /*5f40*/  @!P0 MOV R12, R6 ;  /* 0x00000006000c8202 */ /* 0x000fe20000000f00 */
[----:B------:R-:W-:Y:S02]  /*5f50*/  @!P0 FMUL.FTZ R56, R11, R42 ;  /* 0x0000002a0b388220 */ /* 0x000fe40000410000 */
[----:B------:R-:W-:Y:S01]  /*5f60*/  @!P0 FFMA.FTZ R57, R38, R9, -R57 ;  /* 0x0000000926398223 */ /* 0x000fe20000010839 */
[----:B------:R-:W-:Y:S01]  /*5f70*/  @!P0 F2FP.PACK_AB R7, R7, R52 ;  /* 0x000000340707823e */ /* 0x000fe200000000ff */
[----:B------:R-:W-:Y:S02]  /*5f80*/  @!P0 FMUL.FTZ R9, R11, R10 ;  /* 0x0000000a0b098220 */ /* 0x000fe40000410000 */
[----:B------:R-:W-:Y:S01]  /*5f90*/  @!P0 FFMA.FTZ R8, R43, R38, R8 ;  /* 0x000000262b088223 */ /* 0x000fe20000010008 */
[----:B------:R-:W-:Y:S01]  /*5fa0*/  @!P0 MOV R13, R7 ;  /* 0x00000007000d8202 */ /* 0x000fe20000000f00 */
[----:B------:R-:W-:Y:S02]  /*5fb0*/  @!P0 FFMA.FTZ R56, R45, R10, -R56 ;  /* 0x0000000a2d388223 */ /* 0x000fe40000010838 */
[----:B------:R-:W-:Y:S01]  /*5fc0*/  @!P0 FFMA.FTZ R9, R42, R45, R9 ;  /* 0x0000002d2a098223 */ /* 0x000fe20000010009 */
[----:B------:R-:W-:Y:S04]  /*5fd0*/  @!P0 F2FP.PACK_AB R8, R8, R57 ;  /* 0x000000390808823e */ /* 0x000fe800000000ff */
[----:B------:R-:W-:Y:S02]  /*5fe0*/  @!P0 F2FP.PACK_AB R9, R9, R56 ;  /* 0x000000380909823e */ /* 0x000fe400000000ff */
[----:B------:R-:W-:Y:S02]  /*5ff0*/  @!P0 MOV R14, R8 ;  /* 0x00000008000e8202 */ /* 0x000fe40000000f00 */
[----:B------:R-:W-:Y:S05]  /*6000*/  @!P0 MOV R15, R9 ;  /* 0x00000009000f8202 */ /* 0x000fea0000000f00 */
[----:B------:R1:W-:Y:S08]  /*6010*/  ST.E.128 [R48.64+0x100], R12 ;  /* 0x0001000c30007985 */ /* 0x0003f0000c101d06 */
[----:B------:R-:W2:Y:S08]  /*6020*/  LD.E.128 R32, [R50.64+0x180] ;  /* 0x0001800632207980 */ /* 0x000eb0000c101d00 */
[----:B------:R-:W3:Y:S06]  /*6030*/  @!P1 LD.E.64 R6, [R30.64+0xc0] ;  /* 0x0000c0061e069980 */ /* 0x000eec000c101b00 */
[----:B------:R-:W4:Y:S01]  /*6040*/  @!P1 LD.E.64 R46, [R46.64+0xc0] ;  /* 0x0000c0062e2e9980 */ /* 0x000f22000c101b00 */
[----:B--2---:R-:W-:Y:S02]  /*6050*/  @!P1 MOV R23, R32 ;  /* 0x0000002000179202 */ /* 0x004fe40000000f00 */
[----:B------:R-:W-:Y:S02]  /*6060*/  @!P1 MOV R11, R33 ;  /* 0x00000021000b9202 */ /* 0x000fe40000000f00 */
[----:B-1----:R-:W-:Y:S01]  /*6070*/  @!P1 MOV R13, R34 ;  /* 0x00000022000d9202 */ /* 0x002fe20000000f00 */
[--C-:B------:R-:W-:Y:S01]  /*6080*/  @!P1 HADD2.F32 R37, -RZ, R23.reuse.H1_H1 ;  /* 0x30000017ff259230 */ /* 0x100fe20000004100 */
[----:B------:R-:W-:Y:S01]  /*6090*/  @!P1 MOV R12, R35 ;  /* 0x00000023000c9202 */ /* 0x000fe20000000f00 */
[----:B------:R-:W-:Y:S02]  /*60a0*/  @!P1 HADD2.F32 R41, -RZ, R23.H0_H0 ;  /* 0x20000017ff299230 */ /* 0x000fe40000004100 */
[--C-:B---3--:R-:W-:Y:S02]  /*60b0*/  @!P1 HADD2.F32 R16, -RZ, R6.reuse.H0_H0 ;  /* 0x20000006ff109230 */ /* 0x108fe40000004100 */
[----:B------:R-:W-:Y:S02]  /*60c0*/  @!P1 HADD2.F32 R8, -RZ, R6.H1_H1 ;  /* 0x30000006ff089230 */ /* 0x000fe40000004100 */
[--C-:B------:R-:W-:Y:S01]  /*60d0*/  @!P1 HADD2.F32 R9, -RZ, R7.reuse.H0_H0 ;  /* 0x20000007ff099230 */ /* 0x100fe20000004100 */
[C---:B------:R-:W-:Y:S01]  /*60e0*/  @!P1 FMUL.FTZ R6, R37.reuse, R16 ;  /* 0x0000001025069220 */ /* 0x040fe20000410000 */
[--C-:B----4-:R-:W-:Y:S02]  /*60f0*/  @!P1 HADD2.F32 R38, -RZ, R46.reuse.H0_H0 ;  /* 0x2000002eff269230 */ /* 0x110fe40000004100 */
[----:B------:R-:W-:Y:S02]  /*6100*/  @!P1 HADD2.F32 R10, -RZ, R7.H1_H1 ;  /* 0x30000007ff0a9230 */ /* 0x000fe40000004100 */
[----:B------:R-:W-:Y:S01]  /*6110*/  @!P1 HADD2.F32 R40, -RZ, R46.H1_H1 ;  /* 0x3000002eff289230 */ /* 0x000fe20000004100 */
[----:B------:R-:W-:Y:S01]  /*6120*/  @!P1 FMUL.FTZ R51, R37, R38 ;  /* 0x0000002625339220 */ /* 0x000fe20000410000 */
[----:B------:R-:W-:Y:S01]  /*6130*/  @!P1 HADD2.F32 R7, -RZ, R11.H1_H1 ;  /* 0x3000000bff079230 */ /* 0x000fe20000004100 */
[----:B------:R-:W-:Y:S01]  /*6140*/  @!P1 FFMA.FTZ R6, R38, R41, R6 ;  /* 0x0000002926069223 */ /* 0x000fe20000010006 */
[----:B------:R-:W-:Y:S01]  /*6150*/  @!P1 HADD2.F32 R43, -RZ, R47.H0_H0 ;  /* 0x2000002fff2b9230 */ /* 0x000fe20000004100 */
[----:B------:R-:W-:Y:S01]  /*6160*/  @!P1 FFMA.FTZ R51, R41, R16, -R51 ;  /* 0x0000001029339223 */ /* 0x000fe20000010833 */
[----:B------:R-:W-:Y:S01]  /*6170*/  @!P1 HADD2.F32 R14, -RZ, R13.H1_H1 ;  /* 0x3000000dff0e9230 */ /* 0x000fe20000004100 */
[C---:B------:R-:W-:Y:S01]  /*6180*/  @!P1 FMUL.FTZ R50, R7.reuse, R40 ;  /* 0x0000002807329220 */ /* 0x040fe20000410000 */
[----:B------:R-:W-:Y:S01]  /*6190*/  @!P1 HADD2.F32 R41, -RZ, R11.H0_H0 ;  /* 0x2000000bff299230 */ /* 0x000fe20000004100 */
[-C--:B------:R-:W-:Y:S01]  /*61a0*/  @!P1 FMUL.FTZ R7, R7, R8.reuse ;  /* 0x0000000807079220 */ /* 0x080fe20000410000 */
[----:B------:R-:W-:Y:S01]  /*61b0*/  @!P1 HADD2.F32 R42, -RZ, R47.H1_H1 ;  /* 0x3000002fff2a9230 */ /* 0x000fe20000004100 */
[----:B------:R-:W-:Y:S01]  /*61c0*/  @!P1 FMUL.FTZ R53, R14, R43 ;  /* 0x0000002b0e359220 */ /* 0x000fe20000410000 */
[----:B------:R-:W-:Y:S01]  /*61d0*/  @!P1 HADD2.F32 R38, -RZ, R13.H0_H0 ;  /* 0x2000000dff269230 */ /* 0x000fe20000004100 */
[----:B------:R-:W-:Y:S01]  /*61e0*/  @!P1 FFMA.FTZ R50, R41, R8, -R50 ;  /* 0x0000000829329223 */ /* 0x000fe20000010832 */
[----:B------:R-:W-:Y:S01]  /*61f0*/  @!P1 F2FP.PACK_AB R6, R6, R51 ;  /* 0x000000330606923e */ /* 0x000fe200000000ff */
[-C--:B------:R-:W-:Y:S01]  /*6200*/  @!P1 FMUL.FTZ R8, R14, R9.reuse ;  /* 0x000000090e089220 */ /* 0x080fe20000410000 */
[--C-:B------:R-:W-:Y:S01]  /*6210*/  @!P1 HADD2.F32 R11, -RZ, R12.reuse.H1_H1 ;  /* 0x3000000cff0b9230 */ /* 0x100fe20000004100 */
[----:B------:R-:W-:Y:S01]  /*6220*/  @!P1 FFMA.FTZ R53, R38, R9, -R53 ;  /* 0x0000000926359223 */ /* 0x000fe20000010835 */
[----:B------:R-:W-:Y:S01]  /*6230*/  @!P1 MOV R32, R6 ;  /* 0x0000000600209202 */ /* 0x000fe20000000f00 */
[----:B------:R-:W-:Y:S01]  /*6240*/  @!P1 HADD2.F32 R45, -RZ, R12.H0_H0 ;  /* 0x2000000cff2d9230 */ /* 0x000fe20000004100 */
[----:B------:R-:W-:Y:S02]  /*6250*/  @!P1 FFMA.FTZ R7, R40, R41, R7 ;  /* 0x0000002928079223 */ /* 0x000fe40000010007 */
[C---:B------:R-:W-:Y:S02]  /*6260*/  @!P1 FMUL.FTZ R52, R11.reuse, R42 ;  /* 0x0000002a0b349220 */ /* 0x040fe40000410000 */
[----:B------:R-:W-:Y:S01]  /*6270*/  @!P1 FMUL.FTZ R9, R11, R10 ;  /* 0x0000000a0b099220 */ /* 0x000fe20000410000 */
[----:B------:R-:W-:Y:S01]  /*6280*/  @!P1 F2FP.PACK_AB R7, R7, R50 ;  /* 0x000000320707923e */ /* 0x000fe200000000ff */
[----:B------:R-:W-:Y:S02]  /*6290*/  @!P1 FFMA.FTZ R8, R43, R38, R8 ;  /* 0x000000262b089223 */ /* 0x000fe40000010008 */
[----:B------:R-:W-:Y:S01]  /*62a0*/  @!P1 FFMA.FTZ R52, R45, R10, -R52 ;  /* 0x0000000a2d349223 */ /* 0x000fe20000010834 */
[----:B------:R-:W-:Y:S01]  /*62b0*/  @!P1 MOV R33, R7 ;  /* 0x0000000700219202 */ /* 0x000fe20000000f00 */
[----:B------:R-:W-:Y:S01]  /*62c0*/  @!P1 FFMA.FTZ R9, R42, R45, R9 ;  /* 0x0000002d2a099223 */ /* 0x000fe20000010009 */
[----:B------:R-:W-:Y:S04]  /*62d0*/  @!P1 F2FP.PACK_AB R8, R8, R53 ;  /* 0x000000350808923e */ /* 0x000fe800000000ff */
[----:B------:R-:W-:Y:S02]  /*62e0*/  @!P1 F2FP.PACK_AB R9, R9, R52 ;  /* 0x000000340909923e */ /* 0x000fe400000000ff */
[----:B------:R-:W-:Y:S02]  /*62f0*/  @!P1 MOV R34, R8 ;  /* 0x0000000800229202 */ /* 0x000fe40000000f00 */
[----:B------:R-:W-:Y:S05]  /*6300*/  @!P1 MOV R35, R9 ;  /* 0x0000000900239202 */ /* 0x000fea0000000f00 */
[----:B------:R1:W-:Y:S02]  /*6310*/  ST.E.128 [R48.64+0x180], R32 ;  /* 0x0001802030007985 */ /* 0x0003e4000c101d06 */
.L_x_3936:
[----:B------:R-:W-:Y:S05]  /*6320*/  BSYNC B0 ;  /* 0x0000000000007941 */ /* 0x000fea0003800000 */
.L_x_3935:
[----:B------:R-:W2:Y:S02]  /*6330*/  LD.E R3, [R28.64+0xd0] ;  /* 0x0000d0061c037980 */ /* 0x000ea4000c101900 */
[----:B--2---:R-:W-:Y:S05]  /*6340*/  IMAD.U32 R3, R3, -0x20, RZ ;  /* 0xffffffe003037824 */ /* 0x004fea00078e00ff */
[C---:B------:R-:W-:Y:S02]  /*6350*/  LEA R26, P1, R3.reuse, R26, 0x1 ;  /* 0x0000001a031a7211 */ /* 0x040fe400078208ff */
[C---:B------:R-:W-:Y:S02]  /*6360*/  LEA R54, P0, R3.reuse, R54, 0x1 ;  /* 0x0000003603367211 */ /* 0x040fe400078008ff */
[C---:B------:R-:W-:Y:S02]  /*6370*/  LEA.HI.X.SX32 R27, R3.reuse, R27, 0x1, P1 ;  /* 0x0000001b031b7211 */ /* 0x040fe400008f0eff */
[----:B------:R-:W-:Y:S01]  /*6380*/  LEA.HI.X.SX32 R55, R3, R55, 0x1, P0 ;  /* 0x0000003703377211 */ /* 0x000fe200000f0eff */
[----:B------:R-:W-:-:S05]  /*6390*/  BRA `(.L_x_3937) ;  /* 0x0000666000007947 */ /* 0x000fca0003800000 */
.L_x_3928:
[----:B------:R-:W-:Y:S01]  /*63a0*/  BSSY B1, `(.L_x_3938) ;  /* 0x0000175000017945 */ /* 0x000fe20003800000 */
[----:B------:R-:W-:-:S05]  /*63b0*/  @!P3 BRA `(.L_x_3939) ;  /* 0x000017300000b947 */ /* 0x000fca0003800000 */
        /* <DEDUP_REMOVED lines=8> */
[----:B-----5:R-:W-:Y:S02]  /*6440*/  MOV R37, R11 ;  /* 0x0000000b00257202 */ /* 0x020fe40000000f00 */
[-C--:B------:R-:W-:Y:S02]  /*6450*/  ISETP.GE.AND P3, PT, R24, R5.reuse, PT ;  /* 0x000000051800720c */ /* 0x080fe40003f66270 */
[----:B------:R-:W-:Y:S02]  /*6460*/  MOV R13, R5 ;  /* 0x00000005000d7202 */ /* 0x000fe40000000f00 */
[----:B------:R-:W-:Y:S02]  /*6470*/  MOV R39, R9 ;  /* 0x0000000900277202 */ /* 0x000fe40000000f00 */
[----:B------:R-:W-:Y:S02]  /*6480*/  MOV R36, R10 ;  /* 0x0000000a00247202 */ /* 0x000fe40000000f00 */
[----:B------:R-:W-:Y:S05]  /*6490*/  MOV R16, R8 ;  /* 0x0000000800107202 */ /* 0x000fea0000000f00 */
[C---:B------:R-:W-:Y:S02]  /*64a0*/  @P3 IADD3 R13, -R5.reuse, RZ, RZ ;  /* 0x000000ff050d3210 */ /* 0x040fe40007ffe1ff */
[----:B------:R-:W-:Y:S02]  /*64b0*/  @P3 IADD3 R7, -R5, RZ, RZ ;  /* 0x000000ff05073210 */ /* 0x000fe40007ffe1ff */
[----:B------:R-:W-:Y:S02]  /*64c0*/  LEA R2, P1, R13, R106, 0x1 ;  /* 0x0000006a0d027211 */ /* 0x000fe400078208ff */
[----:B------:R-:W-:Y:S02]  /*64d0*/  LEA R40, P0, R7, R108, 0x1 ;  /* 0x0000006c07287211 */ /* 0x000fe400078008ff */
[----:B------:R-:W-:Y:S02]  /*64e0*/  LEA.HI.X.SX32 R3, R13, R107, 0x1, P1 ;  /* 0x0000006b0d037211 */ /* 0x000fe400008f0eff */
[----:B------:R-:W-:Y:S02]  /*64f0*/  LEA.HI.X.SX32 R41, R7, R109, 0x1, P0 ;  /* 0x0000006d07297211 */ /* 0x000fe400000f0eff */
[----:B------:R-:W-:Y:S01]  /*6500*/  MOV R7, RZ ;  /* 0x000000ff00077202 */ /* 0x000fe20000000f00 */
[----:B------:R2:W3:Y:S01]  /*6510*/  LD.E.128 R12, [R2.64] ;  /* 0x00000006020c7980 */ /* 0x0004e2000c101d00 */
[----:B------:R-:W-:Y:S04]  /*6520*/  @P3 IADD3 R7, -R5, RZ, RZ ;  /* 0x000000ff05073210 */ /* 0x000fe80007ffe1ff */
[C---:B------:R-:W-:Y:S03]  /*6530*/  LEA R4, P0, R7.reuse, R110, 0x1 ;  /* 0x0000006e07047211 */ /* 0x040fe600078008ff */
[----:B------:R-:W2:Y:S01]  /*6540*/  LD.E.128 R40, [R40.64] ;  /* 0x0000000628287980 */ /* 0x000ea2000c101d00 */
[----:B------:R-:W-:Y:S07]  /*6550*/  LEA.HI.X.SX32 R5, R7, R111, 0x1, P0 ;  /* 0x0000006f07057211 */ /* 0x000fee00000f0eff */
        /* <DEDUP_REMOVED lines=32> */
[--C-:B------:R-:W-:Y:S01]  /*6760*/  HADD2.F32 R12, -RZ, R32.reuse.H1_H1 ;  /* 0x30000020ff0c7230 */ /* 0x100fe20000004100 */
        /* <DEDUP_REMOVED lines=32> */
.L_x_3941:
[----:B------:R-:W-:Y:S05]  /*6970*/  BSYNC B0 ;  /* 0x0000000000007941 */ /* 0x000fea0003800000 */
.L_x_3940:
[----:B-----5:R2:W-:Y:S01]  /*6980*/  ST.E.128 [R158.64], R8 ;  /* 0x000000089e007985 */ /* 0x0205e2000c101d06 */
[----:B------:R-:W-:Y:S01]  /*6990*/  ISETP.GE.AND P0, PT, R20, R23, PT ;  /* 0x000000171400720c */ /* 0x000fe20003f06270 */
[----:B------:R-:W-:Y:S02]  /*69a0*/  BSSY B0, `(.L_x_3942) ;  /* 0x000005a000007945 */ /* 0x000fe40003800000 */
[----:B------:R2:W5:Y:S10]  /*69b0*/  LD.E.128 R4, [R106.64+0x80] ;  /* 0x000080066a047980 */ /* 0x000574000c101d00 */
[----:B------:R-:W-:-:S05]  /*69c0*/  @P0 BRA `(.L_x_3943) ;  /* 0x0000057000000947 */ /* 0x000fca0003800000 */
[----:B--2---:R-:W-:Y:S01]  /*69d0*/  LEA.HI R9, R23, R23, RZ, 0x1 ;  /* 0x0000001717097211 */ /* 0x004fe200078f08ff */
[----:B-----5:R-:W-:Y:S01]  /*69e0*/  IMAD.MOV.U32 R16, RZ, RZ, R4 ;  /* 0x000000ffff107224 */ /* 0x020fe200078e0004 */
[----:B------:R-:W-:Y:S02]  /*69f0*/  MOV R11, RZ ;  /* 0x000000ff000b7202 */ /* 0x000fe40000000f00 */
        /* <DEDUP_REMOVED lines=13> */
[----:B------:R2:W3:Y:S01]  /*6ad0*/  LD.E.128 R12, [R2.64+0x80] ;  /* 0x00008006020c7980 */ /* 0x0004e2000c101d00 */
[----:B------:R-:W-:Y:S04]  /*6ae0*/  @P3 IADD3 R11, -R9, RZ, RZ ;  /* 0x000000ff090b3210 */ /* 0x000fe80007ffe1ff */
[C---:B------:R-:W-:Y:S03]  /*6af0*/  LEA R30, P0, R11.reuse, R110, 0x1 ;  /* 0x0000006e0b1e7211 */ /* 0x040fe600078008ff */
[----:B------:R-:W2:Y:S01]  /*6b00*/  LD.E.128 R40, [R40.64+0x80] ;  /* 0x0000800628287980 */ /* 0x000ea2000c101d00 */
[----:B------:R-:W-:Y:S07]  /*6b10*/  LEA.HI.X.SX32 R31, R11, R111, 0x1, P0 ;  /* 0x0000006f0b1f7211 */ /* 0x000fee00000f0eff */
[----:B------:R-:W4:Y:S01]  /*6b20*/  LD.E.128 R32, [R30.64+0x80] ;  /* 0x000080061e207980 */ /* 0x000f22000c101d00 */
[--C-:B--2---:R-:W-:Y:S01]  /*6b30*/  HADD2.F32 R3, -RZ, R41.reuse.H0_H0 ;  /* 0x20000029ff037230 */ /* 0x104fe20000004100 */
[----:B---3--:R-:W-:Y:S01]  /*6b40*/  IMAD.MOV.U32 R11, RZ, RZ, R13 ;  /* 0x000000ffff0b7224 */ /* 0x008fe200078e000d */
[----:B------:R-:W-:Y:S01]  /*6b50*/  HADD2.F32 R4, -RZ, R41.H1_H1 ;  /* 0x30000029ff047230 */ /* 0x000fe20000004100 */
        /* <DEDUP_REMOVED lines=62> */
.L_x_3943:
[----:B------:R-:W-:Y:S05]  /*6f40*/  BSYNC B0 ;  /* 0x0000000000007941 */ /* 0x000fea0003800000 */
.L_x_3942:
[----:B-----5:R3:W-:Y:S01]  /*6f50*/  ST.E.128 [R158.64+0x80], R4 ;  /* 0x000080049e007985 */ /* 0x0207e2000c101d06 */
[----:B------:R-:W-:Y:S01]  /*6f60*/  ISETP.GE.AND P0, PT, R19, R23, PT ;  /* 0x000000171300720c */ /* 0x000fe20003f06270 */
[----:B------:R-:W-:Y:S02]  /*6f70*/  BSSY B0, `(.L_x_3944) ;  /* 0x0000059000007945 */ /* 0x000fe40003800000 */
[----:B--2---:R3:W5:Y:S10]  /*6f80*/  LD.E.128 R8, [R106.64+0x100] ;  /* 0x000100066a087980 */ /* 0x004774000c101d00 */
[----:B------:R-:W-:-:S05]  /*6f90*/  @P0 BRA `(.L_x_3945) ;  /* 0x0000056000000947 */ /* 0x000fca0003800000 */
[----:B------:R-:W-:Y:S02]  /*6fa0*/  LEA.HI R0, R23, R23, RZ, 0x1 ;  /* 0x0000001717007211 */ /* 0x000fe400078f08ff */
[----:B---3--:R-:W-:Y:S02]  /*6fb0*/  MOV R5, RZ ;  /* 0x000000ff00057202 */ /* 0x008fe40000000f00 */
        /* <DEDUP_REMOVED lines=8> */
[C---:B------:R-:W-:Y:S02]  /*7040*/  @P3 IADD3 R5, -R0.reuse, RZ, RZ ;  /* 0x000000ff00053210 */ /* 0x040fe40007ffe1ff */
        /* <DEDUP_REMOVED lines=10> */
[----:B------:R4:W4:Y:S01]  /*70f0*/  LD.E.128 R32, [R4.64+0x100] ;  /* 0x0001000604207980 */ /* 0x000922000c101d00 */
        /* <DEDUP_REMOVED lines=64> */
.L_x_3945:
[----:B------:R-:W-:Y:S05]  /*7500*/  BSYNC B0 ;  /* 0x0000000000007941 */ /* 0x000fea0003800000 */
.L_x_3944:
[----:B-----5:R2:W-:Y:S01]  /*7510*/  ST.E.128 [R158.64+0x100], R8 ;  /* 0x000100089e007985 */ /* 0x0205e2000c101d06 */
[----:B------:R-:W-:Y:S01]  /*7520*/  ISETP.GE.AND P0, PT, R18, R23, PT ;  /* 0x000000171200720c */ /* 0x000fe20003f06270 */
[----:B------:R-:W-:Y:S02]  /*7530*/  BSSY B0, `(.L_x_3946) ;  /* 0x000005a000007945 */ /* 0x000fe40003800000 */
[----:B---3--:R2:W5:Y:S10]  /*7540*/  LD.E.128 R4, [R106.64+0x180] ;  /* 0x000180066a047980 */ /* 0x008574000c101d00 */
        /* <DEDUP_REMOVED lines=88> */
.L_x_3947:
[----:B------:R-:W-:Y:S05]  /*7ad0*/  BSYNC B0 ;  /* 0x0000000000007941 */ /* 0x000fea0003800000 */
.L_x_3946:
[----:B-----5:R3:W-:Y:S02]  /*7ae0*/  ST.E.128 [R158.64+0x180], R4 ;  /* 0x000180049e007985 */ /* 0x0207e4000c101d06 */
.L_x_3939:
[----:B------:R-:W-:Y:S05]  /*7af0*/  BSYNC B1 ;  /* 0x0000000000017941 */ /* 0x000fea0003800000 */
.L_x_3938:
[----:B------:R-:W-:Y:S01]  /*7b00*/  BSSY B1, `(.L_x_3948) ;  /* 0x000018e000017945 */ /* 0x000fe20003800000 */
[----:B------:R-:W-:-:S05]  /*7b10*/  @!P2 BRA `(.L_x_3949) ;  /* 0x000018c00000a947 */ /* 0x000fca0003800000 */
[C---:B------:R-:W-:Y:S01]  /*7b20*/  LEA R46, P0, R78.reuse, R106, 0x1 ;  /* 0x0000006a4e2e7211 */ /* 0x040fe200078008ff */
[----:B------:R-:W-:Y:S03]  /*7b30*/  BSSY B0, `(.L_x_3950) ;  /* 0x000005f000007945 */ /* 0x000fe60003800000 */
[----:B------:R-:W-:Y:S02]  /*7b40*/  LEA.HI.X R47, R78, R107, R75, 0x1, P0 ;  /* 0x0000006b4e2f7211 */ /* 0x000fe400000f0c4b */
[----:B------:R-:W-:Y:S03]  /*7b50*/  ISETP.GE.AND P0, PT, R24, R23, PT ;  /* 0x000000171800720c */ /* 0x000fe60003f06270 */
[----:B--2---:R2:W5:Y:S10]  /*7b60*/  LD.E.128 R8, [R46.64] ;  /* 0x000000062e087980 */ /* 0x004574000c101d00 */
[----:B------:R-:W-:-:S05]  /*7b70*/  @P0 BRA `(.L_x_3951) ;  /* 0x000005a000000947 */ /* 0x000fca0003800000 */
[----:B---3--:R-:W-:Y:S01]  /*7b80*/  LEA.HI R5, R23, R23, RZ, 0x1 ;  /* 0x0000001717057211 */ /* 0x008fe200078f08ff */
        /* <DEDUP_REMOVED lines=8> */
[----:B------:R-:W-:Y:S01]  /*7c10*/  @P1 IMAD.MOV R13, RZ, RZ, -R5 ;  /* 0x000000ffff0d1224 */ /* 0x000fe200078e0a05 */
[----:B------:R-:W-:Y:S04]  /*7c20*/  @P1 IADD3 R0, -R5, RZ, RZ ;  /* 0x000000ff05001210 */ /* 0x000fe80007ffe1ff */
[----:B------:R-:W-:Y:S02]  /*7c30*/  LEA R2, P0, R13, R46, 0x1 ;  /* 0x0000002e0d027211 */ /* 0x000fe400078008ff */
[----:B------:R-:W-:Y:S02]  /*7c40*/  IADD3 R7, P2, R141, R0, RZ ;  /* 0x000000008d077210 */ /* 0x000fe40007f5e0ff */
[----:B------:R-:W-:Y:S02]  /*7c50*/  LEA.HI.X.SX32 R3, R13, R47, 0x1, P0 ;  /* 0x0000002f0d037211 */ /* 0x000fe400000f0eff */
[C---:B------:R-:W-:Y:S02]  /*7c60*/  LEA R40, P0, R7.reuse, R108, 0x1 ;  /* 0x0000006c07287211 */ /* 0x040fe400078008ff */
[----:B------:R-:W-:Y:S01]  /*7c70*/  LEA.HI.X.SX32 R0, R0, R125, 0x1, P2 ;  /* 0x0000007d00007211 */ /* 0x000fe200010f0eff */
[----:B------:R3:W4:Y:S03]  /*7c80*/  LD.E.128 R12, [R2.64] ;  /* 0x00000006020c7980 */ /* 0x000726000c101d00 */
[----:B------:R-:W-:Y:S02]  /*7c90*/  LEA.HI.X R41, R7, R109, R0, 0x1, P0 ;  /* 0x0000006d07297211 */ /* 0x000fe400000f0c00 */
[----:B------:R-:W-:Y:S02]  /*7ca0*/  MOV R0, RZ ;  /* 0x000000ff00007202 */ /* 0x000fe40000000f00 */
[----:B------:R-:W-:Y:S02]  /*7cb0*/  @P1 IADD3 R0, -R5, RZ, RZ ;  /* 0x000000ff05001210 */ /* 0x000fe40007ffe1ff */
[----:B------:R-:W3:Y:S02]  /*7cc0*/  LD.E.128 R40, [R40.64] ;  /* 0x0000000628287980 */ /* 0x000ee4000c101d00 */
[----:B------:R-:W-:Y:S04]  /*7cd0*/  IADD3 R7, P0, R141, R0, RZ ;  /* 0x000000008d077210 */ /* 0x000fe80007f1e0ff */
[----:B------:R-:W-:Y:S02]  /*7ce0*/  LEA.HI.X.SX32 R0, R0, R125, 0x1, P0 ;  /* 0x0000007d00007211 */ /* 0x000fe400000f0eff */
[C---:B------:R-:W-:Y:S04]  /*7cf0*/  LEA R4, P0, R7.reuse, R110, 0x1 ;  /* 0x0000006e07047211 */ /* 0x040fe800078008ff */
[----:B------:R-:W-:Y:S05]  /*7d00*/  LEA.HI.X R5, R7, R111, R0, 0x1, P0 ;  /* 0x0000006f07057211 */ /* 0x000fea00000f0c00 */
[----:B--2---:R1:W2:Y:S01]  /*7d10*/  LD.E.128 R32, [R4.64] ;  /* 0x0000000604207980 */ /* 0x0042a2000c101d00 */
[--C-:B---3--:R-:W-:Y:S01]  /*7d20*/  HADD2.F32 R3, -RZ, R41.reuse.H0_H0 ;  /* 0x20000029ff037230 */ /* 0x108fe20000004100 */
[----:B----4-:R-:W-:Y:S01]  /*7d30*/  IMAD.MOV.U32 R11, RZ, RZ, R13 ;  /* 0x000000ffff0b7224 */ /* 0x010fe200078e000d */
[----:B-1----:R-:W-:Y:S01]  /*7d40*/  HADD2.F32 R4, -RZ, R41.H1_H1 ;  /* 0x30000029ff047230 */ /* 0x002fe20000004100 */
        /* <DEDUP_REMOVED lines=61> */
.L_x_3951:
[----:B------:R-:W-:Y:S05]  /*8120*/  BSYNC B0 ;  /* 0x0000000000007941 */ /* 0x000fea0003800000 */
.L_x_3950:
[C---:B------:R-:W-:Y:S01]  /*8130*/  LEA R44, P0, R72.reuse, R158, 0x1 ;  /* 0x0000009e482c7211 */ /* 0x040fe200078008ff */
[----:B------:R-:W-:Y:S03]  /*8140*/  BSSY B0, `(.L_x_3952) ;  /* 0x0000063000007945 */ /* 0x000fe60003800000 */
[----:B------:R-:W-:Y:S02]  /*8150*/  LEA.HI.X R45, R72, R159, R73, 0x1, P0 ;  /* 0x0000009f482d7211 */ /* 0x000fe400000f0c49 */
[----:B------:R-:W-:Y:S03]  /*8160*/  ISETP.GE.AND P0, PT, R20, R23, PT ;  /* 0x000000171400720c */ /* 0x000fe60003f06270 */
[----:B-----5:R4:W-:Y:S04]  /*8170*/  ST.E.128 [R44.64], R8 ;  /* 0x000000082c007985 */ /* 0x0209e8000c101d06 */
[----:B---3--:R4:W5:Y:S06]  /*8180*/  LD.E.128 R4, [R46.64+0x80] ;  /* 0x000080062e047980 */ /* 0x00896c000c101d00 */
[----:B------:R-:W-:-:S05]  /*8190*/  @P0 BRA `(.L_x_3953) ;  /* 0x000005d000000947 */ /* 0x000fca0003800000 */
[----:B----4-:R-:W-:Y:S01]  /*81a0*/  LEA.HI R9, R23, R23, RZ, 0x1 ;  /* 0x0000001717097211 */ /* 0x010fe200078f08ff */
[----:B-----5:R-:W-:Y:S01]  /*81b0*/  IMAD.MOV.U32 R16, RZ, RZ, R4 ;  /* 0x000000ffff107224 */ /* 0x020fe200078e0004 */
[----:B------:R-:W-:Y:S01]  /*81c0*/  MOV R8, RZ ;  /* 0x000000ff00087202 */ /* 0x000fe20000000f00 */
[----:B------:R-:W-:Y:S01]  /*81d0*/  IMAD.MOV.U32 R37, RZ, RZ, R7 ;  /* 0x000000ffff257224 */ /* 0x000fe200078e0007 */
[----:B------:R-:W-:Y:S02]  /*81e0*/  SHF.R.S32.HI R9, RZ, 0x1, R9 ;  /* 0x00000001ff097819 */ /* 0x000fe40000011409 */
[C---:B------:R-:W-:Y:S02]  /*81f0*/  LEA R12, P0, R79.reuse, R106, 0x1 ;  /* 0x0000006a4f0c7211 */ /* 0x040fe400078008ff */
[-C--:B------:R-:W-:Y:S02]  /*8200*/  ISETP.GE.AND P1, PT, R20, R9.reuse, PT ;  /* 0x000000091400720c */ /* 0x080fe40003f26270 */
[----:B------:R-:W-:Y:S02]  /*8210*/  MOV R10, R9 ;  /* 0x00000009000a7202 */ /* 0x000fe40000000f00 */
[----:B------:R-:W-:Y:S02]  /*8220*/  LEA.HI.X R13, R79, R107, R82, 0x1, P0 ;  /* 0x0000006b4f0d7211 */ /* 0x000fe400000f0c52 */
[----:B------:R-:W-:Y:S02]  /*8230*/  MOV R39, R5 ;  /* 0x0000000500277202 */ /* 0x000fe40000000f00 */
[----:B------:R-:W-:Y:S05]  /*8240*/  MOV R36, R6 ;  /* 0x0000000600247202 */ /* 0x000fea0000000f00 */
[----:B------:R-:W-:Y:S01]  /*8250*/  @P1 IMAD.MOV R10, RZ, RZ, -R9 ;  /* 0x000000ffff0a1224 */ /* 0x000fe200078e0a09 */
[C---:B------:R-:W-:Y:S04]  /*8260*/  @P1 IADD3 R8, -R9.reuse, RZ, RZ ;  /* 0x000000ff09081210 */ /* 0x040fe80007ffe1ff */
[----:B------:R-:W-:Y:S02]  /*8270*/  LEA R2, P0, R10, R12, 0x1 ;  /* 0x0000000c0a027211 */ /* 0x000fe400078008ff */
[----:B------:R-:W-:Y:S02]  /*8280*/  IADD3 R0, P2, R134, R8, RZ ;  /* 0x0000000886007210 */ /* 0x000fe40007f5e0ff */
[----:B------:R-:W-:Y:S02]  /*8290*/  LEA.HI.X.SX32 R3, R10, R13, 0x1, P0 ;  /* 0x0000000d0a037211 */ /* 0x000fe400000f0eff */
[----:B------:R-:W-:Y:S02]  /*82a0*/  LEA R40, P0, R0, R108, 0x1 ;  /* 0x0000006c00287211 */ /* 0x000fe400078008ff */
[----:B------:R-:W-:Y:S01]  /*82b0*/  LEA.HI.X.SX32 R8, R8, R123, 0x1, P2 ;  /* 0x0000007b08087211 */ /* 0x000fe200010f0eff */
[----:B------:R3:W4:Y:S03]  /*82c0*/  LD.E.128 R12, [R2.64] ;  /* 0x00000006020c7980 */ /* 0x000726000c101d00 */
        /* <DEDUP_REMOVED lines=8> */
[----:B--2---:R-:W2:Y:S01]  /*8350*/  LD.E.128 R32, [R30.64] ;  /* 0x000000061e207980 */ /* 0x004ea2000c101d00 */
[--C-:B---3--:R-:W-:Y:S01]  /*8360*/  HADD2.F32 R3, -RZ, R41.reuse.H0_H0 ;  /* 0x20000029ff037230 */ /* 0x108fe20000004100 */
[----:B----4-:R-:W-:Y:S01]  /*8370*/  MOV R11, R13 ;  /* 0x0000000d000b7202 */ /* 0x010fe20000000f00 */
[----:B------:R-:W-:Y:S01]  /*8380*/  HADD2.F32 R4, -RZ, R41.H1_H1 ;  /* 0x30000029ff047230 */ /* 0x000fe20000004100 */
[----:B------:R-:W-:Y:S01]  /*8390*/  MOV R10, R14 ;  /* 0x0000000e000a7202 */ /* 0x000fe20000000f00 */
[--C-:B------:R-:W-:Y:S01]  /*83a0*/  HADD2.F32 R13, -RZ, R12.reuse.H1_H1 ;  /* 0x3000000cff0d7230 */ /* 0x100fe20000004100 */
[----:B------:R-:W-:Y:S01]  /*83b0*/  IMAD.MOV.U32 R9, RZ, RZ, R15 ;  /* 0x000000ffff097224 */ /* 0x000fe200078e000f */
        /* <DEDUP_REMOVED lines=59> */
.L_x_3953:
[----:B------:R-:W-:Y:S05]  /*8770*/  BSYNC B0 ;  /* 0x0000000000007941 */ /* 0x000fea0003800000 */
.L_x_3952:
[----:B-----5:R3:W-:Y:S01]  /*8780*/  ST.E.128 [R44.64+0x80], R4 ;  /* 0x000080042c007985 */ /* 0x0207e2000c101d06 */
[----:B------:R-:W-:Y:S01]  /*8790*/  ISETP.GE.AND P0, PT, R19, R23, PT ;  /* 0x000000171300720c */ /* 0x000fe20003f06270 */
[----:B------:R-:W-:Y:S02]  /*87a0*/  BSSY B0, `(.L_x_3954) ;  /* 0x000005f000007945 */ /* 0x000fe40003800000 */
[----:B----4-:R3:W5:Y:S10]  /*87b0*/  LD.E.128 R8, [R46.64+0x100] ;  /* 0x000100062e087980 */ /* 0x010774000c101d00 */
[----:B------:R-:W-:-:S05]  /*87c0*/  @P0 BRA `(.L_x_3955) ;  /* 0x000005c000000947 */ /* 0x000fca0003800000 */
[----:B------:R-:W-:Y:S01]  /*87d0*/  LEA.HI R0, R23, R23, RZ, 0x1 ;  /* 0x0000001717007211 */ /* 0x000fe200078f08ff */
[----:B-----5:R-:W-:Y:S01]  /*87e0*/  IMAD.MOV.U32 R36, RZ, RZ, R10 ;  /* 0x000000ffff247224 */ /* 0x020fe200078e000a */
[----:B---3--:R-:W-:Y:S02]  /*87f0*/  MOV R6, RZ ;  /* 0x000000ff00067202 */ /* 0x008fe40000000f00 */
[----:B------:R-:W-:Y:S02]  /*8800*/  SHF.R.S32.HI R0, RZ, 0x1, R0 ;  /* 0x00000001ff007819 */ /* 0x000fe40000011400 */
[----:B------:R-:W-:Y:S02]  /*8810*/  LEA R12, P0, R81, R106, 0x1 ;  /* 0x0000006a510c7211 */ /* 0x000fe400078008ff */
[-C--:B------:R-:W-:Y:S02]  /*8820*/  ISETP.GE.AND P1, PT, R19, R0.reuse, PT ;  /* 0x000000001300720c */ /* 0x080fe40003f26270 */
[----:B------:R-:W-:Y:S02]  /*8830*/  MOV R5, R0 ;  /* 0x0000000000057202 */ /* 0x000fe40000000f00 */
[----:B------:R-:W-:Y:S02]  /*8840*/  LEA.HI.X R13, R81, R107, R84, 0x1, P0 ;  /* 0x0000006b510d7211 */ /* 0x000fe400000f0c54 */
[----:B------:R-:W-:Y:S02]  /*8850*/  MOV R37, R11 ;  /* 0x0000000b00257202 */ /* 0x000fe40000000f00 */
[----:B------:R-:W-:Y:S02]  /*8860*/  MOV R39, R9 ;  /* 0x0000000900277202 */ /* 0x000fe40000000f00 */
[----:B------:R-:W-:Y:S03]  /*8870*/  MOV R16, R8 ;  /* 0x0000000800107202 */ /* 0x000fe60000000f00 */
[----:B------:R-:W-:Y:S01]  /*8880*/  @P1 IMAD.MOV R5, RZ, RZ, -R0 ;  /* 0x000000ffff051224 */ /* 0x000fe200078e0a00 */
[----:B------:R-:W-:Y:S04]  /*8890*/  @P1 IADD3 R6, -R0, RZ, RZ ;  /* 0x000000ff00061210 */ /* 0x000fe80007ffe1ff */
[----:B------:R-:W-:Y:S02]  /*88a0*/  LEA R2, P0, R5, R12, 0x1 ;  /* 0x0000000c05027211 */ /* 0x000fe400078008ff */
[----:B------:R-:W-:Y:S02]  /*88b0*/  IADD3 R4, P2, R133, R6, RZ ;  /* 0x0000000685047210 */ /* 0x000fe40007f5e0ff */
[----:B------:R-:W-:Y:S02]  /*88c0*/  LEA.HI.X.SX32 R3, R5, R13, 0x1, P0 ;  /* 0x0000000d05037211 */ /* 0x000fe400000f0eff */
[----:B------:R-:W-:Y:S02]  /*88d0*/  LEA R40, P0, R4, R108, 0x1 ;  /* 0x0000006c04287211 */ /* 0x000fe400078008ff */
[----:B------:R-:W-:Y:S01]  /*88e0*/  LEA.HI.X.SX32 R6, R6, R121, 0x1, P2 ;  /* 0x0000007906067211 */ /* 0x000fe200010f0eff */
[----:B------:R3:W4:Y:S03]  /*88f0*/  LD.E.128 R12, [R2.64] ;  /* 0x00000006020c7980 */ /* 0x000726000c101d00 */
        /* <DEDUP_REMOVED lines=8> */
[----:B--2---:R1:W2:Y:S01]  /*8980*/  LD.E.128 R32, [R4.64] ;  /* 0x0000000604207980 */ /* 0x0042a2000c101d00 */
[--C-:B---3--:R-:W-:Y:S01]  /*8990*/  HADD2.F32 R3, -RZ, R41.reuse.H0_H0 ;  /* 0x20000029ff037230 */ /* 0x108fe20000004100 */
[----:B----4-:R-:W-:Y:S01]  /*89a0*/  MOV R11, R13 ;  /* 0x0000000d000b7202 */ /* 0x010fe20000000f00 */
[----:B-1----:R-:W-:Y:S01]  /*89b0*/  HADD2.F32 R4, -RZ, R41.H1_H1 ;  /* 0x30000029ff047230 */ /* 0x002fe20000004100 */
        /* <DEDUP_REMOVED lines=61> */
.L_x_3955:
[----:B------:R-:W-:Y:S05]  /*8d90*/  BSYNC B0 ;  /* 0x0000000000007941 */ /* 0x000fea0003800000 */
.L_x_3954:
[----:B-----5:R4:W-:Y:S01]  /*8da0*/  ST.E.128 [R44.64+0x100], R8 ;  /* 0x000100082c007985 */ /* 0x0209e2000c101d06 */
[----:B------:R-:W-:Y:S01]  /*8db0*/  ISETP.GE.AND P0, PT, R18, R23, PT ;  /* 0x000000171200720c */ /* 0x000fe20003f06270 */
[----:B------:R-:W-:Y:S02]  /*8dc0*/  BSSY B0, `(.L_x_3956) ;  /* 0x0000060000007945 */ /* 0x000fe40003800000 */
[----:B---3--:R4:W5:Y:S10]  /*8dd0*/  LD.E.128 R4, [R46.64+0x180] ;  /* 0x000180062e047980 */ /* 0x008974000c101d00 */
        /* <DEDUP_REMOVED lines=13> */
[----:B------:R-:W-:Y:S04]  /*8eb0*/  @P1 IADD3 R8, -R9, RZ, RZ ;  /* 0x000000ff09081210 */ /* 0x000fe80007ffe1ff */
[C---:B------:R-:W-:Y:S02]  /*8ec0*/  LEA R2, P0, R10.reuse, R12, 0x1 ;  /* 0x0000000c0a027211 */ /* 0x040fe400078008ff */
        /* <DEDUP_REMOVED lines=79> */
.L_x_3957:
[----:B------:R-:W-:Y:S05]  /*93c0*/  BSYNC B0 ;  /* 0x0000000000007941 */ /* 0x000fea0003800000 */
.L_x_3956:
[----:B-----5:R3:W-:Y:S02]  /*93d0*/  ST.E.128 [R44.64+0x180], R4 ;  /* 0x000180042c007985 */ /* 0x0207e4000c101d06 */
.L_x_3949:
[----:B------:R-:W-:Y:S05]  /*93e0*/  BSYNC B1 ;  /* 0x0000000000017941 */ /* 0x000fea0003800000 */
.L_x_3948:
[C---:B------:R-:W-:Y:S01]  /*93f0*/  ISETP.GE.AND P0, PT, R138.reuse, R165, PT ;  /* 0x000000a58a00720c */ /* 0x040fe20003f06270 */
[----:B------:R-:W-:Y:S03]  /*9400*/  BSSY B1, `(.L_x_3958) ;  /* 0x0000190000017945 */ /* 0x000fe60003800000 */
[----:B------:R-:W-:Y:S11]  /*9410*/  ISETP.GE.AND P0, PT, R138, R163, !P0 ;  /* 0x000000a38a00720c */ /* 0x000ff60004706270 */
[----:B------:R-:W-:Y:S02]  /*9420*/  @!UPT UIADD3 URZ, URZ, URZ, URZ ;  /* 0x0000003f3f3ff290 */ /* 0x000fe4000fffe03f */
[----:B------:R-:W-:-:S05]  /*9430*/  @!P0 BRA `(.L_x_3959) ;  /* 0x000018c000008947 */ /* 0x000fca0003800000 */
[C---:B--2-4-:R-:W-:Y:S01]  /*9440*/  LEA R46, P0, R80.reuse, R106, 0x1 ;  /* 0x0000006a502e7211 */ /* 0x054fe200078008ff */
[----:B------:R-:W-:Y:S03]  /*9450*/  BSSY B0, `(.L_x_3960) ;  /* 0x000005f000007945 */ /* 0x000fe60003800000 */
[----:B------:R-:W-:Y:S02]  /*9460*/  LEA.HI.X R47, R80, R107, R77, 0x1, P0 ;  /* 0x0000006b502f7211 */ /* 0x000fe400000f0c4d */
[----:B------:R-:W-:Y:S03]  /*9470*/  ISETP.GE.AND P0, PT, R24, R23, PT ;  /* 0x000000171800720c */ /* 0x000fe60003f06270 */
[----:B------:R2:W5:Y:S10]  /*9480*/  LD.E.128 R8, [R46.64] ;  /* 0x000000062e087980 */ /* 0x000574000c101d00 */
        /* <DEDUP_REMOVED lines=91> */
.L_x_3961:
[----:B------:R-:W-:Y:S05]  /*9a40*/  BSYNC B0 ;  /* 0x0000000000007941 */ /* 0x000fea0003800000 */
.L_x_3960:
[C---:B---3--:R-:W-:Y:S01]  /*9a50*/  LEA R44, P0, R70.reuse, R158, 0x1 ;  /* 0x0000009e462c7211 */ /* 0x048fe200078008ff */
[----:B------:R-:W-:Y:S03]  /*9a60*/  BSSY B0, `(.L_x_3962) ;  /* 0x0000063000007945 */ /* 0x000fe60003800000 */
[----:B------:R-:W-:Y:S02]  /*9a70*/  LEA.HI.X R45, R70, R159, R71, 0x1, P0 ;  /* 0x0000009f462d7211 */ /* 0x000fe400000f0c47 */
[----:B------:R-:W-:Y:S03]  /*9a80*/  ISETP.GE.AND P0, PT, R20, R23, PT ;  /* 0x000000171400720c */ /* 0x000fe60003f06270 */
[----:B-----5:R3:W-:Y:S04]  /*9a90*/  ST.E.128 [R44.64], R8 ;  /* 0x000000082c007985 */ /* 0x0207e8000c101d06 */
[----:B------:R3:W5:Y:S06]  /*9aa0*/  LD.E.128 R4, [R46.64+0x80] ;  /* 0x000080062e047980 */ /* 0x00076c000c101d00 */
[----:B------:R-:W-:-:S05]  /*9ab0*/  @P0 BRA `(.L_x_3963) ;  /* 0x000005d000000947 */ /* 0x000fca0003800000 */
[----:B---3--:R-:W-:Y:S01]  /*9ac0*/  LEA.HI R9, R23, R23, RZ, 0x1 ;  /* 0x0000001717097211 */ /* 0x008fe200078f08ff */
        /* <DEDUP_REMOVED lines=12> */
[----:B------:R-:W-:Y:S02]  /*9b90*/  LEA R2, P0, R8, R12, 0x1 ;  /* 0x0000000c08027211 */ /* 0x000fe400078008ff */
[----:B------:R-:W-:Y:S02]  /*9ba0*/  IADD3 R0, P2, R132, R11, RZ ;  /* 0x0000000b84007210 */ /* 0x000fe40007f5e0ff */
[----:B------:R-:W-:Y:S02]  /*9bb0*/  LEA.HI.X.SX32 R3, R8, R13, 0x1, P0 ;  /* 0x0000000d08037211 */ /* 0x000fe400000f0eff */
[C---:B------:R-:W-:Y:S02]  /*9bc0*/  LEA R40, P0, R0.reuse, R108, 0x1 ;  /* 0x0000006c00287211 */ /* 0x040fe400078008ff */
[-C--:B------:R-:W-:Y:S01]  /*9bd0*/  LEA.HI.X.SX32 R11, R11, R120.reuse, 0x1, P2 ;  /* 0x000000780b0b7211 */ /* 0x080fe200010f0eff */
        /* <DEDUP_REMOVED lines=75> */
.L_x_3963:
[----:B------:R-:W-:Y:S05]  /*a090*/  BSYNC B0 ;  /* 0x0000000000007941 */ /* 0x000fea0003800000 */
.L_x_3962:
[----:B-----5:R4:W-:Y:S01]  /*a0a0*/  ST.E.128 [R44.64+0x80], R4 ;  /* 0x000080042c007985 */ /* 0x0209e2000c101d06 */
[----:B------:R-:W-:Y:S01]  /*a0b0*/  ISETP.GE.AND P0, PT, R19, R23, PT ;  /* 0x000000171300720c */ /* 0x000fe20003f06270 */
[----:B------:R-:W-:Y:S02]  /*a0c0*/  BSSY B0, `(.L_x_3964) ;  /* 0x000005f000007945 */ /* 0x000fe40003800000 */
[----:B---3--:R4:W5:Y:S10]  /*a0d0*/  LD.E.128 R8, [R46.64+0x100] ;  /* 0x000100062e087980 */ /* 0x008974000c101d00 */
[----:B------:R-:W-:-:S05]  /*a0e0*/  @P0 BRA `(.L_x_3965) ;  /* 0x000005c000000947 */ /* 0x000fca0003800000 */
[----:B------:R-:W-:Y:S01]  /*a0f0*/  LEA.HI R0, R23, R23, RZ, 0x1 ;  /* 0x0000001717007211 */ /* 0x000fe200078f08ff */
[----:B-----5:R-:W-:Y:S01]  /*a100*/  IMAD.MOV.U32 R36, RZ, RZ, R10 ;  /* 0x000000ffff247224 */ /* 0x020fe200078e000a */
[----:B----4-:R-:W-:Y:S02]  /*a110*/  MOV R5, RZ ;  /* 0x000000ff00057202 */ /* 0x010fe40000000f00 */
[----:B------:R-:W-:Y:S02]  /*a120*/  SHF.R.S32.HI R0, RZ, 0x1, R0 ;  /* 0x00000001ff007819 */ /* 0x000fe40000011400 */
[----:B------:R-:W-:Y:S02]  /*a130*/  LEA R12, P0, R87, R106, 0x1 ;  /* 0x0000006a570c7211 */ /* 0x000fe400078008ff */
[-C--:B------:R-:W-:Y:S02]  /*a140*/  ISETP.GE.AND P1, PT, R19, R0.reuse, PT ;  /* 0x000000001300720c */ /* 0x080fe40003f26270 */
[----:B------:R-:W-:Y:S02]  /*a150*/  MOV R6, R0 ;  /* 0x0000000000067202 */ /* 0x000fe40000000f00 */
[----:B------:R-:W-:Y:S02]  /*a160*/  LEA.HI.X R13, R87, R107, R90, 0x1, P0 ;  /* 0x0000006b570d7211 */ /* 0x000fe400000f0c5a */
[----:B------:R-:W-:Y:S02]  /*a170*/  MOV R31, RZ ;  /* 0x000000ff001f7202 */ /* 0x000fe40000000f00 */
[----:B------:R-:W-:Y:S02]  /*a180*/  MOV R37, R11 ;  /* 0x0000000b00257202 */ /* 0x000fe40000000f00 */
[----:B------:R-:W-:Y:S02]  /*a190*/  MOV R39, R9 ;  /* 0x0000000900277202 */ /* 0x000fe40000000f00 */
[----:B------:R-:W-:Y:S01]  /*a1a0*/  MOV R16, R8 ;  /* 0x0000000800107202 */ /* 0x000fe20000000f00 */
[--C-:B------:R-:W-:Y:S01]  /*a1b0*/  @P1 IMAD.MOV R6, RZ, RZ, -R0.reuse ;  /* 0x000000ffff061224 */ /* 0x100fe200078e0a00 */
[----:B------:R-:W-:Y:S01]  /*a1c0*/  @P1 IADD3 R5, -R0, RZ, RZ ;  /* 0x000000ff00051210 */ /* 0x000fe20007ffe1ff */
[----:B------:R-:W-:Y:S03]  /*a1d0*/  @P1 IMAD.MOV R31, RZ, RZ, -R0 ;  /* 0x000000ffff1f1224 */ /* 0x000fe600078e0a00 */
[----:B------:R-:W-:Y:S02]  /*a1e0*/  LEA R2, P0, R6, R12, 0x1 ;  /* 0x0000000c06027211 */ /* 0x000fe400078008ff */
[----:B------:R-:W-:Y:S02]  /*a1f0*/  IADD3 R4, P2, R130, R5, RZ ;  /* 0x0000000582047210 */ /* 0x000fe40007f5e0ff */
[----:B------:R-:W-:Y:S02]  /*a200*/  LEA.HI.X.SX32 R3, R6, R13, 0x1, P0 ;  /* 0x0000000d06037211 */ /* 0x000fe400000f0eff */
[C---:B------:R-:W-:Y:S02]  /*a210*/  LEA R40, P0, R4.reuse, R108, 0x1 ;  /* 0x0000006c04287211 */ /* 0x040fe400078008ff */
[-C--:B------:R-:W-:Y:S01]  /*a220*/  LEA.HI.X.SX32 R5, R5, R118.reuse, 0x1, P2 ;  /* 0x0000007605057211 */ /* 0x080fe200010f0eff */
[----:B------:R3:W4:Y:S03]  /*a230*/  LD.E.128 R12, [R2.64] ;  /* 0x00000006020c7980 */ /* 0x000726000c101d00 */
[----:B------:R-:W-:Y:S02]  /*a240*/  LEA.HI.X R41, R4, R109, R5, 0x1, P0 ;  /* 0x0000006d04297211 */ /* 0x000fe400000f0c05 */
[----:B------:R-:W-:Y:S04]  /*a250*/  IADD3 R7, P0, R130, R31, RZ ;  /* 0x0000001f82077210 */ /* 0x000fe80007f1e0ff */
[----:B------:R-:W3:Y:S01]  /*a260*/  LD.E.128 R40, [R40.64] ;  /* 0x0000000628287980 */ /* 0x000ee2000c101d00 */
        /* <DEDUP_REMOVED lines=68> */
.L_x_3965:
[----:B------:R-:W-:Y:S05]  /*a6b0*/  BSYNC B0 ;  /* 0x0000000000007941 */ /* 0x000fea0003800000 */
.L_x_3964:
[----:B-----5:R3:W-:Y:S01]  /*a6c0*/  ST.E.128 [R44.64+0x100], R8 ;  /* 0x000100082c007985 */ /* 0x0207e2000c101d06 */
[----:B------:R-:W-:Y:S01]  /*a6d0*/  ISETP.GE.AND P0, PT, R18, R23, PT ;  /* 0x000000171200720c */ /* 0x000fe20003f06270 */
[----:B------:R-:W-:Y:S02]  /*a6e0*/  BSSY B0, `(.L_x_3966) ;  /* 0x0000060000007945 */ /* 0x000fe40003800000 */
[----:B----4-:R3:W5:Y:S10]  /*a6f0*/  LD.E.128 R4, [R46.64+0x180] ;  /* 0x000180062e047980 */ /* 0x010774000c101d00 */
        /* <DEDUP_REMOVED lines=94> */
.L_x_3967:
[----:B------:R-:W-:Y:S05]  /*ace0*/  BSYNC B0 ;  /* 0x0000000000007941 */ /* 0x000fea0003800000 */
.L_x_3966:
[----:B-----5:R4:W-:Y:S02]  /*acf0*/  ST.E.128 [R44.64+0x180], R4 ;  /* 0x000180042c007985 */ /* 0x0209e4000c101d06 */
.L_x_3959:
[----:B------:R-:W-:Y:S05]  /*ad00*/  BSYNC B1 ;  /* 0x0000000000017941 */ /* 0x000fea0003800000 */
.L_x_3958:
[C---:B------:R-:W-:Y:S01]  /*ad10*/  ISETP.GE.AND P0, PT, R136.reuse, R165, PT ;  /* 0x000000a58800720c */ /* 0x040fe20003f06270 */
[----:B------:R-:W-:Y:S03]  /*ad20*/  BSSY B1, `(.L_x_3968) ;  /* 0x0000192000017945 */ /* 0x000fe60003800000 */
[----:B------:R-:W-:Y:S11]  /*ad30*/  ISETP.GE.AND P0, PT, R136, R163, !P0 ;  /* 0x000000a38800720c */ /* 0x000ff60004706270 */
[----:B------:R-:W-:Y:S02]  /*ad40*/  @!UPT UIADD3 URZ, URZ, URZ, URZ ;  /* 0x0000003f3f3ff290 */ /* 0x000fe4000fffe03f */
[----:B------:R-:W-:-:S05]  /*ad50*/  @!P0 BRA `(.L_x_3969) ;  /* 0x000018e000008947 */ /* 0x000fca0003800000 */
[----:B--234-:R-:W-:Y:S01]  /*ad60*/  IMAD.WIDE.U32 R46, R160, 0x60, R106 ;  /* 0x00000060a02e7825 */ /* 0x01cfe200078e006a */
[----:B------:R-:W-:Y:S01]  /*ad70*/  ISETP.GE.AND P0, PT, R24, R23, PT ;  /* 0x000000171800720c */ /* 0x000fe20003f06270 */
[----:B------:R-:W-:Y:S02]  /*ad80*/  BSSY B0, `(.L_x_3970) ;  /* 0x000005f000007945 */ /* 0x000fe40003800000 */
[----:B------:R-:W-:Y:S05]  /*ad90*/  IMAD R3, R161, 0x60, RZ ;  /* 0x00000060a1037824 */ /* 0x000fea00078e02ff */
[----:B------:R-:W-:Y:S05]  /*ada0*/  IADD3 R47, R47, R3, RZ ;  /* 0x000000032f2f7210 */ /* 0x000fea0007ffe0ff */
[----:B------:R2:W5:Y:S01]  /*adb0*/  LD.E.128 R8, [R46.64] ;  /* 0x000000062e087980 */ /* 0x000562000c101d00 */
        /* <DEDUP_REMOVED lines=91> */
.L_x_3971:
[----:B------:R-:W-:Y:S05]  /*b370*/  BSYNC B0 ;  /* 0x0000000000007941 */ /* 0x000fea0003800000 */
.L_x_3970:
[----:B------:R-:W-:Y:S01]  /*b380*/  IMAD.WIDE.U32 R44, R166, 0x60, R158 ;  /* 0x00000060a62c7825 */ /* 0x000fe200078e009e */
[----:B------:R-:W-:Y:S01]  /*b390*/  ISETP.GE.AND P0, PT, R20, R23, PT ;  /* 0x000000171400720c */ /* 0x000fe20003f06270 */
[----:B------:R-:W-:Y:S02]  /*b3a0*/  BSSY B0, `(.L_x_3972) ;  /* 0x0000063000007945 */ /* 0x000fe40003800000 */
[----:B------:R-:W-:Y:S05]  /*b3b0*/  IMAD R3, R167, 0x60, RZ ;  /* 0x00000060a7037824 */ /* 0x000fea00078e02ff */
[----:B------:R-:W-:Y:S05]  /*b3c0*/  IADD3 R45, R45, R3, RZ ;  /* 0x000000032d2d7210 */ /* 0x000fea0007ffe0ff */
[----:B-----5:R3:W-:Y:S04]  /*b3d0*/  ST.E.128 [R44.64], R8 ;  /* 0x000000082c007985 */ /* 0x0207e8000c101d06 */
[----:B------:R3:W5:Y:S01]  /*b3e0*/  LD.E.128 R4, [R46.64+0x80] ;  /* 0x000080062e047980 */ /* 0x000762000c101d00 */
[----:B------:R-:W-:-:S05]  /*b3f0*/  @P0 BRA `(.L_x_3973) ;  /* 0x000005d000000947 */ /* 0x000fca0003800000 */
[----:B---3--:R-:W-:Y:S01]  /*b400*/  LEA.HI R9, R23, R23, RZ, 0x1 ;  /* 0x0000001717097211 */ /* 0x008fe200078f08ff */
[----:B-----5:R-:W-:Y:S01]  /*b410*/  IMAD.MOV.U32 R16, RZ, RZ, R4 ;  /* 0x000000ffff107224 */ /* 0x020fe200078e0004 */
[----:B------:R-:W-:Y:S01]  /*b420*/  IADD3 R12, P0, R106, R98, RZ ;  /* 0x000000626a0c7210 */ /* 0x000fe20007f1e0ff */
[----:B------:R-:W-:Y:S01]  /*b430*/  IMAD.MOV.U32 R37, RZ, RZ, R7 ;  /* 0x000000ffff257224 */ /* 0x000fe200078e0007 */
[----:B------:R-:W-:Y:S02]  /*b440*/  SHF.R.S32.HI R9, RZ, 0x1, R9 ;  /* 0x00000001ff097819 */ /* 0x000fe40000011409 */
[----:B------:R-:W-:Y:S01]  /*b450*/  MOV R8, RZ ;  /* 0x000000ff00087202 */ /* 0x000fe20000000f00 */
[----:B------:R-:W-:Y:S01]  /*b460*/  IMAD.X R13, R107, 0x1, R97, P0 ;  /* 0x000000016b0d7824 */ /* 0x000fe200000e0661 */
[-C--:B------:R-:W-:Y:S02]  /*b470*/  ISETP.GE.AND P1, PT, R20, R9.reuse, PT ;  /* 0x000000091400720c */ /* 0x080fe40003f26270 */
[----:B------:R-:W-:Y:S02]  /*b480*/  MOV R10, R9 ;  /* 0x00000009000a7202 */ /* 0x000fe40000000f00 */
[----:B------:R-:W-:Y:S02]  /*b490*/  MOV R39, R5 ;  /* 0x0000000500277202 */ /* 0x000fe40000000f00 */
[----:B------:R-:W-:Y:S07]  /*b4a0*/  MOV R36, R6 ;  /* 0x0000000600247202 */ /* 0x000fee0000000f00 */
        /* <DEDUP_REMOVED lines=82> */
.L_x_3973:
[----:B------:R-:W-:Y:S05]  /*b9d0*/  BSYNC B0 ;  /* 0x0000000000007941 */ /* 0x000fea0003800000 */
.L_x_3972:
[----:B-----5:R4:W-:Y:S01]  /*b9e0*/  ST.E.128 [R44.64+0x80], R4 ;  /* 0x000080042c007985 */ /* 0x0209e2000c101d06 */
[----:B------:R-:W-:Y:S01]  /*b9f0*/  ISETP.GE.AND P0, PT, R19, R23, PT ;  /* 0x000000171300720c */ /* 0x000fe20003f06270 */
[----:B------:R-:W-:Y:S02]  /*ba00*/  BSSY B0, `(.L_x_3974) ;  /* 0x000005f000007945 */ /* 0x000fe40003800000 */
[----:B---3--:R4:W5:Y:S10]  /*ba10*/  LD.E.128 R8, [R46.64+0x100] ;  /* 0x000100062e087980 */ /* 0x008974000c101d00 */
[----:B------:R-:W-:-:S05]  /*ba20*/  @P0 BRA `(.L_x_3975) ;  /* 0x000005c000000947 */ /* 0x000fca0003800000 */
[----:B------:R-:W-:Y:S01]  /*ba30*/  LEA.HI R0, R23, R23, RZ, 0x1 ;  /* 0x0000001717007211 */ /* 0x000fe200078f08ff */
[----:B-----5:R-:W-:Y:S01]  /*ba40*/  IMAD.MOV.U32 R39, RZ, RZ, R9 ;  /* 0x000000ffff277224 */ /* 0x020fe200078e0009 */
[----:B------:R-:W-:Y:S02]  /*ba50*/  IADD3 R12, P0, R106, R100, RZ ;  /* 0x000000646a0c7210 */ /* 0x000fe40007f1e0ff */
[----:B------:R-:W-:Y:S02]  /*ba60*/  SHF.R.S32.HI R0, RZ, 0x1, R0 ;  /* 0x00000001ff007819 */ /* 0x000fe40000011400 */
[----:B----4-:R-:W-:Y:S01]  /*ba70*/  MOV R6, RZ ;  /* 0x000000ff00067202 */ /* 0x010fe20000000f00 */
[----:B------:R-:W-:Y:S01]  /*ba80*/  IMAD.X R13, R107, 0x1, R99, P0 ;  /* 0x000000016b0d7824 */ /* 0x000fe200000e0663 */
        /* <DEDUP_REMOVED lines=86> */
.L_x_3975:
[----:B------:R-:W-:Y:S05]  /*bff0*/  BSYNC B0 ;  /* 0x0000000000007941 */ /* 0x000fea0003800000 */
.L_x_3974:
[----:B-----5:R3:W-:Y:S01]  /*c000*/  ST.E.128 [R44.64+0x100], R8 ;  /* 0x000100082c007985 */ /* 0x0207e2000c101d06 */
[----:B------:R-:W-:Y:S01]  /*c010*/  ISETP.GE.AND P0, PT, R18, R23, PT ;  /* 0x000000171200720c */ /* 0x000fe20003f06270 */
[----:B------:R-:W-:Y:S02]  /*c020*/  BSSY B0, `(.L_x_3976) ;  /* 0x0000060000007945 */ /* 0x000fe40003800000 */
[----:B----4-:R3:W5:Y:S10]  /*c030*/  LD.E.128 R4, [R46.64+0x180] ;  /* 0x000180062e047980 */ /* 0x010774000c101d00 */
        /* <DEDUP_REMOVED lines=94> */
.L_x_3977:
[----:B------:R-:W-:Y:S05]  /*c620*/  BSYNC B0 ;  /* 0x0000000000007941 */ /* 0x000fea0003800000 */
.L_x_3976:
[----:B-----5:R4:W-:Y:S02]  /*c630*/  ST.E.128 [R44.64+0x180], R4 ;  /* 0x000180042c007985 */ /* 0x0209e4000c101d06 */
.L_x_3969:
[----:B------:R-:W-:Y:S05]  /*c640*/  BSYNC B1 ;  /* 0x0000000000017941 */ /* 0x000fea0003800000 */
.L_x_3968:
[----:B------:R-:W5:Y:S02]  /*c650*/  LD.E R3, [R28.64+0xd0] ;  /* 0x0000d0061c037980 */ /* 0x000f64000c101900 */
[----:B-----5:R-:W-:Y:S05]  /*c660*/  IMAD.U32 R3, R3, -0x20, RZ ;  /* 0xffffffe003037824 */ /* 0x020fea00078e00ff */
[C---:B------:R-:W-:Y:S02]  /*c670*/  LEA R110, P1, R3.reuse, R110, 0x1 ;  /* 0x0000006e036e7211 */ /* 0x040fe400078208ff */
[C---:B------:R-:W-:Y:S02]  /*c680*/  LEA R108, P0, R3.reuse, R108, 0x1 ;  /* 0x0000006c036c7211 */ /* 0x040fe400078008ff */
[C---:B------:R-:W-:Y:S02]  /*c690*/  LEA.HI.X.SX32 R111, R3.reuse, R111, 0x1, P1 ;  /* 0x0000006f036f7211 */ /* 0x040fe400008f0eff */
[----:B------:R-:W-:Y:S01]  /*c6a0*/  LEA.HI.X.SX32 R109, R3, R109, 0x1, P0 ;  /* 0x0000006d036d7211 */ /* 0x000fe200000f0eff */
[----:B------:R-:W-:-:S05]  /*c6b0*/  BRA `(.L_x_3937) ;  /* 0x0000034000007947 */ /* 0x000fca0003800000 */
.L_x_3927:
[----:B----4-:R-:W2:Y:S01]  /*c6c0*/  @P3 LD.E.128 R36, [R106.64] ;  /* 0x000000066a243980 */ /* 0x010ea2000c101d00 */
[C---:B------:R-:W-:Y:S04]  /*c6d0*/  @P2 LEA R42, P0, R78.reuse, R106, 0x1 ;  /* 0x0000006a4e2a2211 */ /* 0x040fe800078008ff */
        /* <DEDUP_REMOVED lines=8> */
[C---:B------:R-:W-:Y:S04]  /*c760*/  @P0 LEA R2, P1, R70.reuse, R158, 0x1 ;  /* 0x0000009e46020211 */ /* 0x040fe800078208ff */
[----:B------:R-:W-:Y:S02]  /*c770*/  @P0 LEA.HI.X R3, R70, R159, R71, 0x1, P1 ;  /* 0x0000009f46030211 */ /* 0x000fe400008f0c47 */
[C---:B------:R-:W-:Y:S04]  /*c780*/  ISETP.GE.AND P1, PT, R136.reuse, R165, PT ;  /* 0x000000a58800720c */ /* 0x040fe80003f26270 */
[----:B------:R-:W-:Y:S11]  /*c790*/  ISETP.GE.AND P1, PT, R136, R163, !P1 ;  /* 0x000000a38800720c */ /* 0x000ff60004f26270 */
[----:B------:R-:W-:Y:S02]  /*c7a0*/  @!UPT UIADD3 URZ, URZ, URZ, URZ ;  /* 0x0000003f3f3ff290 */ /* 0x000fe4000fffe03f */
[----:B------:R-:W-:Y:S01]  /*c7b0*/  @P1 IMAD R0, R161, 0x60, RZ ;  /* 0x00000060a1001824 */ /* 0x000fe200078e02ff */
[----:B--2---:R-:W-:Y:S04]  /*c7c0*/  @P3 ST.E.128 [R158.64], R36 ;  /* 0x000000249e003985 */ /* 0x004fe8000c101d06 */
[----:B------:R-:W2:Y:S04]  /*c7d0*/  @P3 LD.E.128 R8, [R106.64+0x80] ;  /* 0x000080066a083980 */ /* 0x000ea8000c101d00 */
[----:B--2---:R1:W-:Y:S04]  /*c7e0*/  @P3 ST.E.128 [R158.64+0x80], R8 ;  /* 0x000080089e003985 */ /* 0x0043e8000c101d06 */
[----:B------:R-:W2:Y:S04]  /*c7f0*/  @P3 LD.E.128 R4, [R106.64+0x100] ;  /* 0x000100066a043980 */ /* 0x000ea8000c101d00 */
[----:B--2---:R2:W-:Y:S04]  /*c800*/  @P3 ST.E.128 [R158.64+0x100], R4 ;  /* 0x000100049e003985 */ /* 0x0045e8000c101d06 */
[----:B------:R-:W3:Y:S04]  /*c810*/  @P3 LD.E.128 R32, [R106.64+0x180] ;  /* 0x000180066a203980 */ /* 0x000ee8000c101d00 */
[----:B---3--:R3:W-:Y:S04]  /*c820*/  @P3 ST.E.128 [R158.64+0x180], R32 ;  /* 0x000180209e003985 */ /* 0x0087e8000c101d06 */
[----:B------:R-:W4:Y:S04]  /*c830*/  @P2 LD.E.128 R12, [R42.64] ;  /* 0x000000062a0c2980 */ /* 0x000f28000c101d00 */
[----:B----4-:R-:W-:Y:S04]  /*c840*/  @P2 ST.E.128 [R40.64], R12 ;  /* 0x0000000c28002985 */ /* 0x010fe8000c101d06 */
[----:B-1----:R-:W4:Y:S04]  /*c850*/  @P2 LD.E.128 R8, [R42.64+0x80] ;  /* 0x000080062a082980 */ /* 0x002f28000c101d00 */
[----:B----4-:R-:W-:Y:S04]  /*c860*/  @P2 ST.E.128 [R40.64+0x80], R8 ;  /* 0x0000800828002985 */ /* 0x010fe8000c101d06 */
[----:B--2---:R-:W2:Y:S04]  /*c870*/  @P2 LD.E.128 R4, [R42.64+0x100] ;  /* 0x000100062a042980 */ /* 0x004ea8000c101d00 */
[----:B--2---:R-:W-:Y:S04]  /*c880*/  @P2 ST.E.128 [R40.64+0x100], R4 ;  /* 0x0001000428002985 */ /* 0x004fe8000c101d06 */
[----:B------:R-:W2:Y:S04]  /*c890*/  @P2 LD.E.128 R36, [R42.64+0x180] ;  /* 0x000180062a242980 */ /* 0x000ea8000c101d00 */
[----:B--2---:R1:W-:Y:S04]  /*c8a0*/  @P2 ST.E.128 [R40.64+0x180], R36 ;  /* 0x0001802428002985 */ /* 0x0043e8000c101d06 */
[----:B---3--:R-:W2:Y:S01]  /*c8b0*/  @P0 LD.E.128 R32, [R30.64] ;  /* 0x000000061e200980 */ /* 0x008ea2000c101d00 */
[----:B-1----:R-:W-:Y:S04]  /*c8c0*/  @P1 IMAD.WIDE.U32 R36, R160, 0x60, R106 ;  /* 0x00000060a0241825 */ /* 0x002fe800078e006a */
[----:B------:R-:W-:Y:S02]  /*c8d0*/  @P1 IMAD.IADD R37, R37, 0x1, R0 ;  /* 0x0000000125251824 */ /* 0x000fe400078e0200 */
[----:B------:R-:W-:Y:S01]  /*c8e0*/  @P1 IMAD R0, R167, 0x60, RZ ;  /* 0x00000060a7001824 */ /* 0x000fe200078e02ff */
[----:B--2---:R1:W-:Y:S04]  /*c8f0*/  @P0 ST.E.128 [R2.64], R32 ;  /* 0x0000002002000985 */ /* 0x0043e8000c101d06 */
[----:B------:R-:W2:Y:S04]  /*c900*/  @P0 LD.E.128 R12, [R30.64+0x80] ;  /* 0x000080061e0c0980 */ /* 0x000ea8000c101d00 */
[----:B--2---:R2:W-:Y:S04]  /*c910*/  @P0 ST.E.128 [R2.64+0x80], R12 ;  /* 0x0000800c02000985 */ /* 0x0045e8000c101d06 */
[----:B------:R-:W3:Y:S04]  /*c920*/  @P0 LD.E.128 R8, [R30.64+0x100] ;  /* 0x000100061e080980 */ /* 0x000ee8000c101d00 */
[----:B---3--:R3:W-:Y:S04]  /*c930*/  @P0 ST.E.128 [R2.64+0x100], R8 ;  /* 0x0001000802000985 */ /* 0x0087e8000c101d06 */
[----:B------:R4:W5:Y:S02]  /*c940*/  @P0 LD.E.128 R4, [R30.64+0x180] ;  /* 0x000180061e040980 */ /* 0x000964000c101d00 */
[----:B----4-:R-:W-:Y:S04]  /*c950*/  @P1 IMAD.WIDE.U32 R30, R166, 0x60, R158 ;  /* 0x00000060a61e1825 */ /* 0x010fe800078e009e */
[----:B------:R-:W-:Y:S01]  /*c960*/  @P1 IMAD.IADD R31, R31, 0x1, R0 ;  /* 0x000000011f1f1824 */ /* 0x000fe200078e0200 */
[----:B-----5:R4:W-:Y:S04]  /*c970*/  @P0 ST.E.128 [R2.64+0x180], R4 ;  /* 0x0001800402000985 */ /* 0x0209e8000c101d06 */
[----:B-1----:R-:W5:Y:S04]  /*c980*/  @P1 LD.E.128 R32, [R36.64] ;  /* 0x0000000624201980 */ /* 0x002f68000c101d00 */
[----:B-----5:R1:W-:Y:S04]  /*c990*/  @P1 ST.E.128 [R30.64], R32 ;  /* 0x000000201e001985 */ /* 0x0203e8000c101d06 */
[----:B--2---:R-:W2:Y:S04]  /*c9a0*/  @P1 LD.E.128 R12, [R36.64+0x80] ;  /* 0x00008006240c1980 */ /* 0x004ea8000c101d00 */
[----:B--2---:R1:W-:Y:S04]  /*c9b0*/  @P1 ST.E.128 [R30.64+0x80], R12 ;  /* 0x0000800c1e001985 */ /* 0x0043e8000c101d06 */
[----:B---3--:R-:W2:Y:S04]  /*c9c0*/  @P1 LD.E.128 R8, [R36.64+0x100] ;  /* 0x0001000624081980 */ /* 0x008ea8000c101d00 */
[----:B--2---:R1:W-:Y:S04]  /*c9d0*/  @P1 ST.E.128 [R30.64+0x100], R8 ;  /* 0x000100081e001985 */ /* 0x0043e8000c101d06 */
[----:B----4-:R-:W2:Y:S04]  /*c9e0*/  @P1 LD.E.128 R4, [R36.64+0x180] ;  /* 0x0001800624041980 */ /* 0x010ea8000c101d00 */
[----:B--2---:R1:W-:Y:S02]  /*c9f0*/  @P1 ST.E.128 [R30.64+0x180], R4 ;  /* 0x000180041e001985 */ /* 0x0043e4000c101d06 */
.L_x_3937:
[----:B------:R-:W-:Y:S05]  /*ca00*/  BSYNC B2 ;  /* 0x0000000000027941 */ /* 0x000fea0003800000 */
.L_x_3926:
[----:B------:R-:W-:Y:S01]  /*ca10*/  ISETP.NE.U32.AND P1, PT, R244, RZ, PT ;  /* 0x000000fff400720c */ /* 0x000fe20003f25070 */
[----:B------:R-:W5:Y:S01]  /*ca20*/  LD.E R3, [R28.64+0x128] ;  /* 0x000128061c037980 */ /* 0x000f62000c101900 */
[----:B------:R-:W-:Y:S02]  /*ca30*/  BSSY B0, `(.L_x_3978) ;  /* 0x0000060000007945 */ /* 0x000fe40003800000 */
[----:B------:R-:W-:Y:S01]  /*ca40*/  ISETP.NE.AND.EX P1, PT, R245, RZ, PT, P1 ;  /* 0x000000fff500720c */ /* 0x000fe20003f25310 */
[----:B-----5:R-:W-:Y:S05]  /*ca50*/  IMAD.U32 R3, R3, -0x40, RZ ;  /* 0xffffffc003037824 */ /* 0x020fea00078e00ff */
[C---:B-12---:R-:W-:Y:S04]  /*ca60*/  LEA R106, P0, R3.reuse, R106, 0x1 ;  /* 0x0000006a036a7211 */ /* 0x046fe800078008ff */
[----:B------:R-:W-:Y:S03]  /*ca70*/  LEA.HI.X.SX32 R107, R3, R107, 0x1, P0 ;  /* 0x0000006b036b7211 */ /* 0x000fe600000f0eff */
[----:B------:R-:W-:-:S05]  /*ca80*/  @!P1 BRA `(.L_x_3979) ;  /* 0x0000050000009947 */ /* 0x000fca0003800000 */
[----:B------:R-:W-:Y:S04]  /*ca90*/  IADD3 R3, R17, -0x1, RZ ;  /* 0xffffffff11037810 */ /* 0x000fe80007ffe0ff */
[----:B------:R-:W-:Y:S11]  /*caa0*/  ISETP.GT.AND P0, PT, R3, R74, PT ;  /* 0x0000004a0300720c */ /* 0x000ff60003f04270 */
[----:B------:R-:W-:Y:S02]  /*cab0*/  @!UPT UIADD3 URZ, URZ, URZ, URZ ;  /* 0x0000003f3f3ff290 */ /* 0x000fe4000fffe03f */
[----:B------:R-:W-:-:S05]  /*cac0*/  @!P0 BRA `(.L_x_3980) ;  /* 0x0000056000008947 */ /* 0x000fca0003800000 */
[----:B---34-:R-:W-:Y:S01]  /*cad0*/  IMAD.MOV.U32 R10, RZ, RZ, RZ ;  /* 0x000000ffff0a7224 */ /* 0x018fe200078e00ff */
        /* <DEDUP_REMOVED lines=23> */
[----:B------:R-:W-:Y:S01]  /*cc50*/  @!P3 IADD3 R6, R6, 0x1, RZ ;  /* 0x000000010606b810 */ /* 0x000fe20007ffe0ff */
[--C-:B------:R-:W-:Y:S01]  /*cc60*/  @!P3 IMAD.IADD R8, R8, 0x1, -R3.reuse ;  /* 0x000000010808b824 */ /* 0x100fe200078e0a03 */
[----:B------:R-:W-:Y:S01]  /*cc70*/  @!P0 IADD3 R4, R4, 0x1, RZ ;  /* 0x0000000104048810 */ /* 0x000fe20007ffe0ff */
[----:B------:R-:W-:Y:S01]  /*cc80*/  @!P0 IMAD.IADD R5, R5, 0x1, -R3 ;  /* 0x0000000105058824 */ /* 0x000fe200078e0a03 */
[----:B------:R-:W-:Y:S02]  /*cc90*/  ISETP.NE.AND P0, PT, R2, RZ, PT ;  /* 0x000000ff0200720c */ /* 0x000fe40003f05270 */
[-C--:B------:R-:W-:Y:S02]  /*cca0*/  ISETP.GE.U32.AND P5, PT, R8, R3.reuse, PT ;  /* 0x000000030800720c */ /* 0x080fe40003fa6070 */
[----:B------:R-:W-:Y:S01]  /*ccb0*/  ISETP.GE.U32.AND P4, PT, R5, R3, PT ;  /* 0x000000030500720c */ /* 0x000fe20003f86070 */
[----:B------:R-:W5:Y:S01]  /*ccc0*/  LD.E.64 R8, [R28.64+0x28] ;  /* 0x000028061c087980 */ /* 0x000f62000c101b00 */
[-C--:B------:R-:W-:Y:S02]  /*ccd0*/  LOP3.LUT R5, R21, R2.reuse, RZ, 0x3c, !PT ;  /* 0x0000000215057212 */ /* 0x080fe400078e3cff */
[-C--:B------:R-:W-:Y:S02]  /*cce0*/  LOP3.LUT R3, R0, R2.reuse, RZ, 0x3c, !PT ;  /* 0x0000000200037212 */ /* 0x080fe400078e3cff */
[----:B------:R-:W-:Y:S02]  /*ccf0*/  ISETP.GE.AND P2, PT, R5, RZ, PT ;  /* 0x000000ff0500720c */ /* 0x000fe40003f46270 */
[----:B------:R-:W-:Y:S02]  /*cd00*/  ISETP.GE.AND P1, PT, R3, RZ, PT ;  /* 0x000000ff0300720c */ /* 0x000fe40003f26270 */
[----:B------:R-:W-:Y:S02]  /*cd10*/  LOP3.LUT R3, RZ, R2, RZ, 0x33, !PT ;  /* 0x00000002ff037212 */ /* 0x000fe400078e33ff */
[----:B------:R-:W-:Y:S02]  /*cd20*/  @P5 IADD3 R6, R6, 0x1, RZ ;  /* 0x0000000106065810 */ /* 0x000fe40007ffe0ff */
[----:B------:R-:W-:Y:S02]  /*cd30*/  @P4 IADD3 R4, R4, 0x1, RZ ;  /* 0x0000000104044810 */ /* 0x000fe40007ffe0ff */
[----:B------:R-:W-:Y:S03]  /*cd40*/  IADD3 R0, -R21, R0, RZ ;  /* 0x0000000015007210 */ /* 0x000fe60007ffe1ff */
        /* <DEDUP_REMOVED lines=11> */
[----:B------:R-:W2:Y:S02]  /*ce00*/  LD.E R6, [R22.64] ;  /* 0x0000000616067980 */ /* 0x000ea4000c101900 */
[----:B----4-:R-:W-:Y:S02]  /*ce10*/  IMAD R4, R13, R0, RZ ;  /* 0x000000000d047224 */ /* 0x010fe400078e02ff */
[----:B--2---:R-:W-:Y:S01]  /*ce20*/  IMAD.IADD R5, R5, 0x1, -R6 ;  /* 0x0000000105057824 */ /* 0x004fe200078e0a06 */
[----:B------:R-:W-:Y:S03]  /*ce30*/  SHF.R.S32.HI R6, RZ, 0x1f, R0 ;  /* 0x0000001fff067819 */ /* 0x000fe60000011400 */
[----:B---3--:R-:W-:Y:S01]  /*ce40*/  IMAD R3, R15, R5, RZ ;  /* 0x000000050f037224 */ /* 0x008fe200078e02ff */
[----:B------:R-:W-:Y:S01]  /*ce50*/  SHF.R.S32.HI R7, RZ, 0x1f, R5 ;  /* 0x0000001fff077819 */ /* 0x000fe20000011405 */
[C---:B------:R-:W-:Y:S02]  /*ce60*/  IMAD R4, R12.reuse, R6, R4 ;  /* 0x000000060c047224 */ /* 0x040fe400078e0204 */
[----:B------:R-:W-:Y:S04]  /*ce70*/  IMAD.WIDE.U32 R12, R12, R0, RZ ;  /* 0x000000000c0c7225 */ /* 0x000fe800078e00ff */
[C---:B------:R-:W-:Y:S01]  /*ce80*/  IMAD R3, R14.reuse, R7, R3 ;  /* 0x000000070e037224 */ /* 0x040fe200078e0203 */
[----:B------:R-:W-:Y:S01]  /*ce90*/  IADD3 R13, R13, R4, RZ ;  /* 0x000000040d0d7210 */ /* 0x000fe20007ffe0ff */
[-C--:B------:R-:W-:Y:S04]  /*cea0*/  IMAD.WIDE.U32 R14, R14, R5.reuse, RZ ;  /* 0x000000050e0e7225 */ /* 0x080fe800078e00ff */
[----:B------:R-:W-:Y:S02]  /*ceb0*/  IMAD.IADD R15, R15, 0x1, R3 ;  /* 0x000000010f0f7824 */ /* 0x000fe400078e0203 */
[----:B------:R-:W-:Y:S02]  /*cec0*/  IMAD R3, R11, R0, RZ ;  /* 0x000000000b037224 */ /* 0x000fe400078e02ff */
[----:B------:R-:W-:Y:S04]  /*ced0*/  IMAD.WIDE.U32 R14, R0, R10, R14 ;  /* 0x0000000a000e7225 */ /* 0x000fe800078e000e */
[----:B-----5:R-:W-:Y:S01]  /*cee0*/  IMAD R0, R9, R5, RZ ;  /* 0x0000000509007224 */ /* 0x020fe200078e02ff */
[----:B------:R-:W-:Y:S01]  /*cef0*/  LEA R158, P0, R14, R158, 0x1 ;  /* 0x0000009e0e9e7211 */ /* 0x000fe200078008ff */
[----:B------:R-:W-:Y:S02]  /*cf00*/  IMAD R3, R10, R6, R3 ;  /* 0x000000060a037224 */ /* 0x000fe400078e0203 */
[----:B------:R-:W-:Y:S04]  /*cf10*/  IMAD.WIDE.U32 R12, R5, R8, R12 ;  /* 0x00000008050c7225 */ /* 0x000fe800078e000c */
[----:B------:R-:W-:Y:S01]  /*cf20*/  IMAD R0, R8, R7, R0 ;  /* 0x0000000708007224 */ /* 0x000fe200078e0200 */
[----:B------:R-:W-:Y:S01]  /*cf30*/  LEA R113, P1, R12, R113, 0x1 ;  /* 0x000000710c717211 */ /* 0x000fe200078208ff */
[----:B------:R-:W-:Y:S02]  /*cf40*/  IMAD.IADD R3, R15, 0x1, R3 ;  /* 0x000000010f037824 */ /* 0x000fe400078e0203 */
[----:B------:R-:W-:Y:S03]  /*cf50*/  IMAD.IADD R5, R13, 0x1, R0 ;  /* 0x000000010d057824 */ /* 0x000fe600078e0200 */
[----:B------:R-:W-:Y:S02]  /*cf60*/  LEA.HI.X R159, R14, R159, R3, 0x1, P0 ;  /* 0x0000009f0e9f7211 */ /* 0x000fe400000f0c03 */
[----:B------:R-:W-:Y:S01]  /*cf70*/  LEA.HI.X R112, R12, R112, R5, 0x1, P1 ;  /* 0x000000700c707211 */ /* 0x000fe200008f0c05 */
[----:B------:R-:W-:-:S05]  /*cf80*/  BRA `(.L_x_3980) ;  /* 0x000000a000007947 */ /* 0x000fca0003800000 */
.L_x_3979:
[----:B------:R-:W2:Y:S01]  /*cf90*/  LD.E R0, [R28.64+0x40] ;  /* 0x000040061c007980 */ /* 0x000ea2000c101900 */
[----:B---34-:R-:W-:Y:S02]  /*cfa0*/  IMAD.MOV.U32 R4, RZ, RZ, R113 ;  /* 0x000000ffff047224 */ /* 0x018fe400078e0071 */
[----:B------:R-:W-:Y:S01]  /*cfb0*/  IMAD.MOV.U32 R5, RZ, RZ, R112 ;  /* 0x000000ffff057224 */ /* 0x000fe200078e0070 */
[----:B------:R-:W3:Y:S02]  /*cfc0*/  LD.E R3, [R28.64+0x38] ;  /* 0x000038061c037980 */ /* 0x000ee4000c101900 */
[----:B---3--:R-:W-:Y:S02]  /*cfd0*/  IMAD.U32 R3, R3, -0x40, RZ ;  /* 0xffffffc003037824 */ /* 0x008fe400078e00ff */
[----:B--2---:R-:W-:Y:S03]  /*cfe0*/  IMAD.U32 R0, R0, -0x40, RZ ;  /* 0xffffffc000007824 */ /* 0x004fe600078e00ff */
[C---:B------:R-:W-:Y:S02]  /*cff0*/  LEA R158, P0, R3.reuse, R158, 0x1 ;  /* 0x0000009e039e7211 */ /* 0x040fe400078008ff */
[C---:B------:R-:W-:Y:S02]  /*d000*/  LEA R113, P1, R0.reuse, R4, 0x1 ;  /* 0x0000000400717211 */ /* 0x040fe400078208ff */
[----:B------:R-:W-:Y:S02]  /*d010*/  LEA.HI.X.SX32 R159, R3, R159, 0x1, P0 ;  /* 0x0000009f039f7211 */ /* 0x000fe400000f0eff */
[----:B------:R-:W-:Y:S04]  /*d020*/  LEA.HI.X.SX32 R112, R0, R5, 0x1, P1 ;  /* 0x0000000500707211 */ /* 0x000fe800008f0eff */
.L_x_3980:
[----:B------:R-:W-:Y:S05]  /*d030*/  BSYNC B0 ;  /* 0x0000000000007941 */ /* 0x000fea0003800000 */
.L_x_3978:
[----:B------:R-:W-:Y:S04]  /*d040*/  IADD3 R17, R17, -0x1, RZ ;  /* 0xffffffff11117810 */ /* 0x000fe80007ffe0ff */
[----:B------:R-:W-:Y:S11]  /*d050*/  ISETP.GT.AND P0, PT, R17, R74, PT ;  /* 0x0000004a1100720c */ /* 0x000ff60003f04270 */
[----:B------:R-:W-:Y:S02]  /*d060*/  @!UPT UIADD3 URZ, URZ, URZ, URZ ;  /* 0x0000003f3f3ff290 */ /* 0x000fe4000fffe03f */
[----:B------:R-:W-:-:S05]  /*d070*/  @P0 BRA `(.L_x_3981) ;  /* 0xffff5a2000000947 */ /* 0x000fca000383ffff */
.L_x_3925:
[----:B-1----:R-:W-:Y:S01]  /*d080*/  WARPSYNC 0xffffffff ;  /* 0xffffffff00007948 */ /* 0x002fe20003800000 */
[----:B------:R-:W-:Y:S06]  /*d090*/  BAR.SYNC.DEFER_BLOCKING 0x0 ;  /* 0x0000000000007b1d */ /* 0x000fec0000010000 */
[----:B------:R-:W2:Y:S01]  /*d0a0*/  LD.E R3, [R28.64+0xd0] ;  /* 0x0000d0061c037980 */ /* 0x000ea2000c101900 */
[----:B------:R-:W-:Y:S01]  /*d0b0*/  BSSY B2, `(.L_x_3982) ;  /* 0x0000901000027945 */ /* 0x000fe20003800000 */
[----:B------:R-:W-:Y:S01]  /*d0c0*/  IMAD.SHL.U32 R249, R143, 0x2, RZ ;  /* 0x000000028ff97824 */ /* 0x000fe200078e00ff */
[C---:B---34-:R-:W-:Y:S01]  /*d0d0*/  SHF.L.U64.HI R9, R150.reuse, 0x4, R151 ;  /* 0x0000000496097819 */ /* 0x058fe20000010297 */
        /* <DEDUP_REMOVED lines=12> */
[----:B------:R-:W2:Y:S01]  /*d1a0*/  @P1 LD.E R2, [R10.64] ;  /* 0x000000060a021980 */ /* 0x000ea2000c101900 */
[-C--:B------:R-:W-:Y:S02]  /*d1b0*/  IADD3 R5, P1, R5, R146.reuse, RZ ;  /* 0x0000009205057210 */ /* 0x080fe40007f3e0ff */
[----:B------:R-:W-:Y:S02]  /*d1c0*/  LEA.HI R13, R3, R3, RZ, 0x1 ;  /* 0x00000003030d7211 */ /* 0x000fe400078f08ff */
[C---:B------:R-:W-:Y:S01]  /*d1d0*/  LEA R7, P0, R150.reuse, R146, 0x5 ;  /* 0x0000009296077211 */ /* 0x040fe200078028ff */
[----:B------:R-:W-:Y:S01]  /*d1e0*/  IMAD.X R9, R9, 0x1, R149, P1 ;  /* 0x0000000109097824 */ /* 0x000fe200008e0695 */
[----:B-----5:R-:W-:Y:S02]  /*d1f0*/  LEA R30, P1, R5, R152, 0x1 ;  /* 0x00000098051e7211 */ /* 0x020fe400078208ff */
[----:B------:R-:W-:Y:S02]  /*d200*/  SHF.R.S32.HI R13, RZ, 0x1, R13 ;  /* 0x00000001ff0d7819 */ /* 0x000fe4000001140d */
[----:B------:R-:W-:-:S02]  /*d210*/  LEA.HI.X R6, R150, R149, R151, 0x5, P0 ;  /* 0x0000009596067211 */ /* 0x000fc400000f2c97 */
[----:B---3--:R-:W-:Y:S01]  /*d220*/  ISETP.NE.AND P4, PT, R0, RZ, PT ;  /* 0x000000ff0000720c */ /* 0x008fe20003f85270 */
[----:B------:R-:W-:Y:S01]  /*d230*/  IMAD.MOV.U32 R148, RZ, RZ, R146 ;  /* 0x000000ffff947224 */ /* 0x000fe200078e0092 */
[-C--:B------:R-:W-:Y:S02]  /*d240*/  LEA R44, P2, R146, R152.reuse, 0x1 ;  /* 0x00000098922c7211 */ /* 0x080fe400078408ff */
[----:B------:R-:W-:Y:S02]  /*d250*/  LEA R22, P0, R7, R152, 0x1 ;  /* 0x0000009807167211 */ /* 0x000fe400078008ff */
[----:B------:R-:W-:Y:S01]  /*d260*/  LEA.HI.X R31, R5, R153, R9, 0x1, P1 ;  /* 0x00000099051f7211 */ /* 0x000fe200008f0c09 */
[----:B------:R-:W-:Y:S01]  /*d270*/  IMAD R9, R144, R13, R140 ;  /* 0x0000000d90097224 */ /* 0x000fe200078e028c */
[-CC-:B------:R-:W-:Y:S01]  /*d280*/  LEA.HI.X R45, R146, R153.reuse, R149.reuse, 0x1, P2 ;  /* 0x00000099922d7211 */ /* 0x180fe200010f0c95 */
[----:B------:R-:W-:Y:S01]  /*d290*/  IMAD R4, R151, 0x30, RZ ;  /* 0x0000003097047824 */ /* 0x000fe200078e02ff */
[----:B------:R-:W-:Y:S01]  /*d2a0*/  LEA.HI.X R23, R7, R153, R6, 0x1, P0 ;  /* 0x0000009907177211 */ /* 0x000fe200000f0c06 */
[----:B------:R-:W-:-:S04]  /*d2b0*/  IMAD.WIDE.U32 R148, R150, 0x30, R148 ;  /* 0x0000003096947825 */ /* 0x000fc800078e0094 */
        /* <DEDUP_REMOVED lines=8> */
[----:B--2---:R-:W-:-:S05]  /*d340*/  IADD3 R2, R2, R76, R61 ;  /* 0x0000004c02027210 */ /* 0x004fca0007ffe03d */
        /* <DEDUP_REMOVED lines=9> */
[----:B------:R1:W5:Y:S01]  /*d3e0*/  LD.E.128 R32, [R44.64] ;  /* 0x000000062c207980 */ /* 0x000362000c101d00 */
[----:B------:R-:W-:Y:S01]  /*d3f0*/  ISETP.GE.AND P2, PT, R24, R3, PT ;  /* 0x000000031800720c */ /* 0x000fe20003f46270 */
[C---:B------:R-:W-:Y:S01]  /*d400*/  IMAD.SHL.U32 R41, R8.reuse, 0x2, RZ ;  /* 0x0000000208297824 */ /* 0x040fe200078e00ff */
[----:B------:R-:W-:Y:S01]  /*d410*/  SHF.L.U64.HI R5, R8, 0x1, R9 ;  /* 0x0000000108057819 */ /* 0x000fe20000010209 */
[----:B------:R-:W-:Y:S03]  /*d420*/  BSSY B0, `(.L_x_3987) ;  /* 0x000002d000007945 */ /* 0x000fe60003800000 */
[----:B------:R-:W-:-:S02]  /*d430*/  IADD3 R10, P1, R14, R41, RZ ;  /* 0x000000290e0a7210 */ /* 0x000fc40007f3e0ff */
[----:B------:R-:W-:-:S03]  /*d440*/  IADD3 R40, P0, R16, R41, RZ ;  /* 0x0000002910287210 */ /* 0x000fc60007f1e0ff */
[--C-:B------:R-:W-:Y:S02]  /*d450*/  IMAD.X R11, R15, 0x1, R5.reuse, P1 ;  /* 0x000000010f0b7824 */ /* 0x100fe400008e0605 */
[----:B------:R-:W-:Y:S01]  /*d460*/  IMAD.X R41, R17, 0x1, R5, P0 ;  /* 0x0000000111297824 */ /* 0x000fe200000e0605 */
[----:B------:R-:W-:Y:S05]  /*d470*/  @P2 BRA `(.L_x_3988) ;  /* 0x0000027000002947 */ /* 0x000fea0003800000 */
[----:B------:R-:W2:Y:S04]  /*d480*/  LD.E.64 R4, [R40.64] ;  /* 0x0000000628047980 */ /* 0x000ea8000c101b00 */
[----:B------:R-:W3:Y:S01]  /*d490*/  LD.E.64 R6, [R10.64] ;  /* 0x000000060a067980 */ /* 0x000ee2000c101b00 */
[--C-:B-----5:R-:W-:Y:S02]  /*d4a0*/  HADD2.F32 R37, -RZ, R33.reuse.H0_H0 ;  /* 0x20000021ff257230 */ /* 0x120fe40000004100 */
[----:B------:R-:W-:-:S02]  /*d4b0*/  HADD2.F32 R43, -RZ, R33.H1_H1 ;  /* 0x30000021ff2b7230 */ /* 0x000fc40000004100 */
[--C-:B------:R-:W-:Y:S02]  /*d4c0*/  HADD2.F32 R33, -RZ, R35.reuse.H1_H1 ;  /* 0x30000023ff217230 */ /* 0x100fe40000004100 */
[----:B------:R-:W-:Y:S02]  /*d4d0*/  HADD2.F32 R39, -RZ, R35.H0_H0 ;  /* 0x20000023ff277230 */ /* 0x000fe40000004100 */
        /* <DEDUP_REMOVED lines=9> */
[-C--:B------:R-:W-:Y:S01]  /*d570*/  FMUL.FTZ R26, R43, R20.reuse ;  /* 0x000000142b1a7220 */ /* 0x080fe20000410000 */
[----:B------:R-:W-:Y:S01]  /*d580*/  HADD2.F32 R5, -RZ, R5.H0_H0 ;  /* 0x20000005ff057230 */ /* 0x000fe20000004100 */
[----:B------:R-:W-:Y:S01]  /*d590*/  FFMA.FTZ R36, R37, R20, -R36 ;  /* 0x0000001425247223 */ /* 0x000fe20000010824 */
[----:B------:R-:W-:Y:S01]  /*d5a0*/  HADD2.F32 R7, -RZ, R7.H0_H0 ;  /* 0x20000007ff077230 */ /* 0x000fe20000004100 */
[----:B------:R-:W-:Y:S01]  /*d5b0*/  FFMA.FTZ R0, R39, R0, R33 ;  /* 0x0000000027007223 */ /* 0x000fe20000010021 */
[----:B------:R-:W-:Y:S01]  /*d5c0*/  HADD2.F32 R33, -RZ, R32.H1_H1 ;  /* 0x30000020ff217230 */ /* 0x000fe20000004100 */
[----:B------:R-:W-:Y:S01]  /*d5d0*/  FFMA.FTZ R37, R37, R2, R26 ;  /* 0x0000000225257223 */ /* 0x000fe2000001001a */
        /* <DEDUP_REMOVED lines=17> */
.L_x_3988:
[----:B------:R-:W-:Y:S05]  /*d6f0*/  BSYNC B0 ;  /* 0x0000000000007941 */ /* 0x000fea0003800000 */
.L_x_3987:
[----:B-----5:R2:W-:Y:S04]  /*d700*/  STS.128 [R249], R32 ;  /* 0x00000020f9007388 */ /* 0x0205e80000000c00 */
[----:B------:R2:W5:Y:S01]  /*d710*/  LD.E.128 R36, [R44.64+0x80] ;  /* 0x000080062c247980 */ /* 0x000562000c101d00 */
[----:B------:R-:W-:Y:S01]  /*d720*/  IADD3 R0, R24, 0x40, RZ ;  /* 0x0000004018007810 */ /* 0x000fe20007ffe0ff */
[----:B------:R-:W-:Y:S03]  /*d730*/  BSSY B0, `(.L_x_3989) ;  /* 0x000002a000007945 */ /* 0x000fe60003800000 */
[----:B------:R-:W-:-:S13]  /*d740*/  ISETP.GE.AND P0, PT, R0, R3, PT ;  /* 0x000000030000720c */ /* 0x000fda0003f06270 */
[----:B------:R-:W-:Y:S05]  /*d750*/  @P0 BRA `(.L_x_3990) ;  /* 0x0000027000000947 */ /* 0x000fea0003800000 */
[----:B------:R-:W3:Y:S04]  /*d760*/  LD.E.64 R4, [R40.64+0x40] ;  /* 0x0000400628047980 */ /* 0x000ee8000c101b00 */
[----:B------:R-:W4:Y:S01]  /*d770*/  LD.E.64 R6, [R10.64+0x40] ;  /* 0x000040060a067980 */ /* 0x000f22000c101b00 */
[--C-:B--2--5:R-:W-:Y:S02]  /*d780*/  HADD2.F32 R35, -RZ, R37.reuse.H0_H0 ;  /* 0x20000025ff237230 */ /* 0x124fe40000004100 */
[----:B------:R-:W-:Y:S02]  /*d790*/  HADD2.F32 R37, -RZ, R37.H1_H1 ;  /* 0x30000025ff257230 */ /* 0x000fe40000004100 */
[--C-:B------:R-:W-:Y:S02]  /*d7a0*/  HADD2.F32 R33, -RZ, R39.reuse.H1_H1 ;  /* 0x30000027ff217230 */ /* 0x100fe40000004100 */
[----:B------:R-:W-:-:S02]  /*d7b0*/  HADD2.F32 R39, -RZ, R39.H0_H0 ;  /* 0x20000027ff277230 */ /* 0x000fc40000004100 */
[----:B---3--:R-:W-:Y:S02]  /*d7c0*/  HADD2.F32 R2, -RZ, R4.H1_H1 ;  /* 0x30000004ff027230 */ /* 0x008fe40000004100 */
[----:B------:R-:W-:Y:S02]  /*d7d0*/  HADD2.F32 R0, -RZ, R5.H1_H1 ;  /* 0x30000005ff007230 */ /* 0x000fe40000004100 */
[----:B----4-:R-:W-:Y:S01]  /*d7e0*/  HADD2.F32 R20, -RZ, R6.H1_H1 ;  /* 0x30000006ff147230 */ /* 0x010fe20000004100 */
        /* <DEDUP_REMOVED lines=11> */
[----:B------:R-:W-:Y:S01]  /*d8a0*/  HADD2.F32 R2, -RZ, R38.H1_H1 ;  /* 0x30000026ff027230 */ /* 0x000fe20000004100 */
[C---:B------:R-:W-:Y:S01]  /*d8b0*/  FFMA.FTZ R0, R39.reuse, R0, R33 ;  /* 0x0000000027007223 */ /* 0x040fe20000010021 */
[--C-:B------:R-:W-:Y:S01]  /*d8c0*/  HADD2.F32 R33, -RZ, R36.reuse.H1_H1 ;  /* 0x30000024ff217230 */ /* 0x100fe20000004100 */
[----:B------:R-:W-:Y:S01]  /*d8d0*/  FFMA.FTZ R37, R39, R12, -R37 ;  /* 0x0000000c27257223 */ /* 0x000fe20000010825 */
[----:B------:R-:W-:Y:S01]  /*d8e0*/  HADD2.F32 R39, -RZ, R36.H0_H0 ;  /* 0x20000024ff277230 */ /* 0x000fe20000004100 */
[----:B------:R-:W-:Y:S01]  /*d8f0*/  FMUL.FTZ R20, R2, R5 ;  /* 0x0000000502147220 */ /* 0x000fe20000410000 */
[----:B------:R-:W-:Y:S01]  /*d900*/  HADD2.F32 R38, -RZ, R38.H0_H0 ;  /* 0x20000026ff267230 */ /* 0x000fe20000004100 */
[----:B------:R-:W-:Y:S01]  /*d910*/  FMUL.FTZ R12, R33, R4 ;  /* 0x00000004210c7220 */ /* 0x000fe20000410000 */
[----:B------:R-:W-:Y:S01]  /*d920*/  F2FP.PACK_AB R32, R35, R32 ;  /* 0x000000202320723e */ /* 0x000fe200000000ff */
[----:B------:R-:W-:-:S02]  /*d930*/  FMUL.FTZ R33, R33, R6 ;  /* 0x0000000621217220 */ /* 0x000fc40000410000 */
[----:B------:R-:W-:Y:S02]  /*d940*/  FMUL.FTZ R2, R2, R7 ;  /* 0x0000000702027220 */ /* 0x000fe40000410000 */
[C---:B------:R-:W-:Y:S02]  /*d950*/  FFMA.FTZ R12, R39.reuse, R6, -R12 ;  /* 0x00000006270c7223 */ /* 0x040fe4000001080c */
[----:B------:R-:W-:Y:S01]  /*d960*/  FFMA.FTZ R33, R39, R4, R33 ;  /* 0x0000000427217223 */ /* 0x000fe20000010021 */
[----:B------:R-:W-:Y:S01]  /*d970*/  F2FP.PACK_AB R39, R0, R37 ;  /* 0x000000250027723e */ /* 0x000fe200000000ff */
[C---:B------:R-:W-:Y:S01]  /*d980*/  FFMA.FTZ R20, R38.reuse, R7, -R20 ;  /* 0x0000000726147223 */ /* 0x040fe20000010814 */
[----:B------:R-:W-:Y:S01]  /*d990*/  MOV R37, R32 ;  /* 0x0000002000257202 */ /* 0x000fe20000000f00 */
[----:B------:R-:W-:Y:S01]  /*d9a0*/  FFMA.FTZ R5, R38, R5, R2 ;  /* 0x0000000526057223 */ /* 0x000fe20000010002 */
[----:B------:R-:W-:-:S04]  /*d9b0*/  F2FP.PACK_AB R36, R33, R12 ;  /* 0x0000000c2124723e */ /* 0x000fc800000000ff */
[----:B------:R-:W-:Y:S02]  /*d9c0*/  F2FP.PACK_AB R38, R5, R20 ;  /* 0x000000140526723e */ /* 0x000fe400000000ff */
.L_x_3990:
[----:B------:R-:W-:Y:S05]  /*d9d0*/  BSYNC B0 ;  /* 0x0000000000007941 */ /* 0x000fea0003800000 */
.L_x_3989:
[----:B-----5:R3:W-:Y:S04]  /*d9e0*/  STS.128 [R249+0x2000], R36 ;  /* 0x00200024f9007388 */ /* 0x0207e80000000c00 */
[----:B--2---:R3:W5:Y:S01]  /*d9f0*/  LD.E.128 R32, [R44.64+0x100] ;  /* 0x000100062c207980 */ /* 0x004762000c101d00 */
[----:B------:R-:W-:Y:S01]  /*da00*/  IADD3 R0, R24, 0x80, RZ ;  /* 0x0000008018007810 */ /* 0x000fe20007ffe0ff */
[----:B------:R-:W-:Y:S03]  /*da10*/  BSSY B0, `(.L_x_3991) ;  /* 0x000002a000007945 */ /* 0x000fe60003800000 */
[----:B------:R-:W-:-:S13]  /*da20*/  ISETP.GE.AND P0, PT, R0, R3, PT ;  /* 0x000000030000720c */ /* 0x000fda0003f06270 */
[----:B------:R-:W-:Y:S05]  /*da30*/  @P0 BRA `(.L_x_3992) ;  /* 0x0000027000000947 */ /* 0x000fea0003800000 */
[----:B------:R-:W2:Y:S04]  /*da40*/  LD.E.64 R4, [R40.64+0x80] ;  /* 0x0000800628047980 */ /* 0x000ea8000c101b00 */
[----:B------:R-:W4:Y:S01]  /*da50*/  LD.E.64 R6, [R10.64+0x80] ;  /* 0x000080060a067980 */ /* 0x000f22000c101b00 */
[--C-:B---3-5:R-:W-:Y:S02]  /*da60*/  HADD2.F32 R37, -RZ, R33.reuse.H0_H0 ;  /* 0x20000021ff257230 */ /* 0x128fe40000004100 */
[----:B------:R-:W-:Y:S02]  /*da70*/  HADD2.F32 R43, -RZ, R33.H1_H1 ;  /* 0x30000021ff2b7230 */ /* 0x000fe40000004100 */
[--C-:B------:R-:W-:Y:S02]  /*da80*/  HADD2.F32 R33, -RZ, R35.reuse.H1_H1 ;  /* 0x30000023ff217230 */ /* 0x100fe40000004100 */
[----:B------:R-:W-:-:S02]  /*da90*/  HADD2.F32 R39, -RZ, R35.H0_H0 ;  /* 0x20000023ff277230 */ /* 0x000fc40000004100 */
[----:B--2---:R-:W-:Y:S02]  /*daa0*/  HADD2.F32 R0, -RZ, R5.H1_H1 ;  /* 0x30000005ff007230 */ /* 0x004fe40000004100 */
        /* <DEDUP_REMOVED lines=32> */
.L_x_3992:
[----:B------:R-:W-:Y:S05]  /*dcb0*/  BSYNC B0 ;  /* 0x0000000000007941 */ /* 0x000fea0003800000 */
.L_x_3991:
[----:B-----5:R2:W-:Y:S04]  /*dcc0*/  STS.128 [R249+0x4000], R32 ;  /* 0x00400020f9007388 */ /* 0x0205e80000000c00 */
[----:B-1-3--:R-:W5:Y:S01]  /*dcd0*/  LD.E.128 R44, [R44.64+0x180] ;  /* 0x000180062c2c7980 */ /* 0x00af62000c101d00 */
[----:B------:R-:W-:Y:S01]  /*dce0*/  IADD3 R0, R24, 0xc0, RZ ;  /* 0x000000c018007810 */ /* 0x000fe20007ffe0ff */
[----:B------:R-:W-:Y:S03]  /*dcf0*/  BSSY B0, `(.L_x_3993) ;  /* 0x0000029000007945 */ /* 0x000fe60003800000 */
[----:B------:R-:W-:-:S13]  /*dd00*/  ISETP.GE.AND P0, PT, R0, R3, PT ;  /* 0x000000030000720c */ /* 0x000fda0003f06270 */
[----:B------:R-:W-:Y:S05]  /*dd10*/  @P0 BRA `(.L_x_3994) ;  /* 0x0000026000000947 */ /* 0x000fea0003800000 */
[----:B------:R-:W3:Y:S04]  /*dd20*/  LD.E.64 R4, [R40.64+0xc0] ;  /* 0x0000c00628047980 */ /* 0x000ee8000c101b00 */
[----:B------:R-:W4:Y:S01]  /*dd30*/  LD.E.64 R6, [R10.64+0xc0] ;  /* 0x0000c0060a067980 */ /* 0x000f22000c101b00 */
[----:B-----5:R-:W-:Y:S02]  /*dd40*/  HADD2.F32 R37, -RZ, R45.H1_H1 ;  /* 0x3000002dff257230 */ /* 0x020fe40000004100 */
[----:B--2---:R-:W-:Y:S02]  /*dd50*/  HADD2.F32 R33, -RZ, R47.H1_H1 ;  /* 0x3000002fff217230 */ /* 0x004fe40000004100 */
[----:B------:R-:W-:Y:S02]  /*dd60*/  HADD2.F32 R35, -RZ, R45.H0_H0 ;  /* 0x2000002dff237230 */ /* 0x000fe40000004100 */
[----:B------:R-:W-:-:S02]  /*dd70*/  HADD2.F32 R47, -RZ, R47.H0_H0 ;  /* 0x2000002fff2f7230 */ /* 0x000fc40000004100 */
[----:B---3--:R-:W-:Y:S02]  /*dd80*/  HADD2.F32 R2, -RZ, R4.H1_H1 ;  /* 0x30000004ff027230 */ /* 0x008fe40000004100 */
        /* <DEDUP_REMOVED lines=31> */
.L_x_3994:
[----:B------:R-:W-:Y:S05]  /*df80*/  BSYNC B0 ;  /* 0x0000000000007941 */ /* 0x000fea0003800000 */
.L_x_3993:
[----:B-----5:R1:W-:Y:S02]  /*df90*/  STS.128 [R249+0x6000], R44 ;  /* 0x0060002cf9007388 */ /* 0x0203e40000000c00 */
.L_x_3986:
[----:B------:R-:W-:Y:S05]  /*dfa0*/  BSYNC B1 ;  /* 0x0000000000017941 */ /* 0x000fea0003800000 */
.L_x_3985:
[----:B------:R-:W-:Y:S01]  /*dfb0*/  IADD3 R12, R144, 0x10, RZ ;  /* 0x00000010900c7810 */ /* 0x000fe20007ffe0ff */
[----:B------:R-:W-:Y:S03]  /*dfc0*/  BSSY B1, `(.L_x_3995) ;  /* 0x00000c4000017945 */ /* 0x000fe60003800000 */
[----:B------:R-:W-:-:S04]  /*dfd0*/  ISETP.GE.AND P0, PT, R12, R21, PT ;  /* 0x000000150c00720c */ /* 0x000fc80003f06270 */
[----:B------:R-:W-:-:S13]  /*dfe0*/  ISETP.LT.OR P0, PT, R59, -0x87, P0 ;  /* 0xffffff793b00780c */ /* 0x000fda0000701670 */
[----:B------:R-:W-:Y:S05]  /*dff0*/  @P0 BRA `(.L_x_3996) ;  /* 0x00000c0000000947 */ /* 0x000fea0003800000 */
[----:B--2---:R2:W5:Y:S01]  /*e000*/  LD.E.128 R32, [R30.64] ;  /* 0x000000061e207980 */ /* 0x004562000c101d00 */
[C---:B------:R-:W-:Y:S01]  /*e010*/  IADD3 R5, P0, R27.reuse, R8, RZ ;  /* 0x000000081b057210 */ /* 0x040fe20007f1e0ff */
[----:B------:R-:W-:Y:S03]  /*e020*/  BSSY B0, `(.L_x_3997) ;  /* 0x0000032000007945 */ /* 0x000fe60003800000 */
[----:B------:R-:W-:Y:S01]  /*e030*/  LEA.HI.X.SX32 R0, R27, R9, 0x1, P0 ;  /* 0x000000091b007211 */ /* 0x000fe200000f0eff */
[C---:B------:R-:W-:Y:S01]  /*e040*/  IMAD.SHL.U32 R27, R5.reuse, 0x2, RZ ;  /* 0x00000002051b7824 */ /* 0x040fe200078e00ff */
[----:B------:R-:W-:Y:S02]  /*e050*/  ISETP.GE.AND P0, PT, R24, R3, PT ;  /* 0x000000031800720c */ /* 0x000fe40003f06270 */
[----:B------:R-:W-:Y:S02]  /*e060*/  SHF.L.U64.HI R5, R5, 0x1, R0 ;  /* 0x0000000105057819 */ /* 0x000fe40000010200 */
[----:B------:R-:W-:-:S02]  /*e070*/  IADD3 R10, P2, R14, R27, RZ ;  /* 0x0000001b0e0a7210 */ /* 0x000fc40007f5e0ff */
[----:B------:R-:W-:-:S03]  /*e080*/  IADD3 R26, P1, R16, R27, RZ ;  /* 0x0000001b101a7210 */ /* 0x000fc60007f3e0ff */
[--C-:B------:R-:W-:Y:S02]  /*e090*/  IMAD.X R11, R15, 0x1, R5.reuse, P2 ;  /* 0x000000010f0b7824 */ /* 0x100fe400010e0605 */
[----:B------:R-:W-:Y:S02]  /*e0a0*/  IMAD.X R27, R17, 0x1, R5, P1 ;  /* 0x00000001111b7824 */ /* 0x000fe400008e0605 */
[----:B------:R-:W-:Y:S05]  /*e0b0*/  @P0 BRA `(.L_x_3998) ;  /* 0x0000028000000947 */ /* 0x000fea0003800000 */
[----:B------:R-:W3:Y:S04]  /*e0c0*/  LD.E.64 R4, [R26.64] ;  /* 0x000000061a047980 */ /* 0x000ee8000c101b00 */
[----:B------:R-:W4:Y:S01]  /*e0d0*/  LD.E.64 R6, [R10.64] ;  /* 0x000000060a067980 */ /* 0x000f22000c101b00 */
[--C-:B-----5:R-:W-:Y:S02]  /*e0e0*/  HADD2.F32 R39, -RZ, R33.reuse.H1_H1 ;  /* 0x30000021ff277230 */ /* 0x120fe40000004100 */
[----:B------:R-:W-:-:S02]  /*e0f0*/  HADD2.F32 R36, -RZ, R33.H0_H0 ;  /* 0x20000021ff247230 */ /* 0x000fc40000004100 */
[--C-:B------:R-:W-:Y:S02]  /*e100*/  HADD2.F32 R37, -RZ, R35.reuse.H1_H1 ;  /* 0x30000023ff257230 */ /* 0x100fe40000004100 */
[----:B------:R-:W-:Y:S02]  /*e110*/  HADD2.F32 R41, -RZ, R35.H0_H0 ;  /* 0x20000023ff297230 */ /* 0x000fe40000004100 */
[----:B---3--:R-:W-:Y:S02]  /*e120*/  HADD2.F32 R2, -RZ, R4.H1_H1 ;  /* 0x30000004ff027230 */ /* 0x008fe40000004100 */
[----:B------:R-:W-:Y:S02]  /*e130*/  HADD2.F32 R0, -RZ, R5.H1_H1 ;  /* 0x30000005ff007230 */ /* 0x000fe40000004100 */
[----:B----4-:R-:W-:Y:S01]  /*e140*/  HADD2.F32 R33, -RZ, R6.H1_H1 ;  /* 0x30000006ff217230 */ /* 0x010fe20000004100 */
        /* <DEDUP_REMOVED lines=31> */
.L_x_3998:
[----:B------:R-:W-:Y:S05]  /*e340*/  BSYNC B0 ;  /* 0x0000000000007941 */ /* 0x000fea0003800000 */
.L_x_3997:
[----:B-----5:R3:W-:Y:S04]  /*e350*/  STS.128 [R249+0x800], R32 ;  /* 0x00080020f9007388 */ /* 0x0207e80000000c00 */
[----:B------:R3:W5:Y:S01]  /*e360*/  LD.E.128 R36, [R30.64+0x80] ;  /* 0x000080061e247980 */ /* 0x000762000c101d00 */
[----:B------:R-:W-:Y:S01]  /*e370*/  IADD3 R0, R24, 0x40, RZ ;  /* 0x0000004018007810 */ /* 0x000fe20007ffe0ff */
[----:B------:R-:W-:Y:S03]  /*e380*/  BSSY B0, `(.L_x_3999) ;  /* 0x000002a000007945 */ /* 0x000fe60003800000 */
[----:B------:R-:W-:-:S13]  /*e390*/  ISETP.GE.AND P0, PT, R0, R3, PT ;  /* 0x000000030000720c */ /* 0x000fda0003f06270 */
[----:B------:R-:W-:Y:S05]  /*e3a0*/  @P0 BRA `(.L_x_4000) ;  /* 0x0000027000000947 */ /* 0x000fea0003800000 */
[----:B------:R-:W4:Y:S04]  /*e3b0*/  LD.E.64 R4, [R26.64+0x40] ;  /* 0x000040061a047980 */ /* 0x000f28000c101b00 */
[----:B--2---:R-:W2:Y:S01]  /*e3c0*/  LD.E.64 R6, [R10.64+0x40] ;  /* 0x000040060a067980 */ /* 0x004ea2000c101b00 */
[--C-:B---3-5:R-:W-:Y:S02]  /*e3d0*/  HADD2.F32 R35, -RZ, R37.reuse.H0_H0 ;  /* 0x20000025ff237230 */ /* 0x128fe40000004100 */
[----:B------:R-:W-:Y:S02]  /*e3e0*/  HADD2.F32 R37, -RZ, R37.H1_H1 ;  /* 0x30000025ff257230 */ /* 0x000fe40000004100 */
[--C-:B------:R-:W-:Y:S02]  /*e3f0*/  HADD2.F32 R33, -RZ, R39.reuse.H1_H1 ;  /* 0x30000027ff217230 */ /* 0x100fe40000004100 */
[----:B------:R-:W-:-:S02]  /*e400*/  HADD2.F32 R41, -RZ, R39.H0_H0 ;  /* 0x20000027ff297230 */ /* 0x000fc40000004100 */
[----:B----4-:R-:W-:Y:S02]  /*e410*/  HADD2.F32 R2, -RZ, R4.H1_H1 ;  /* 0x30000004ff027230 */ /* 0x010fe40000004100 */
[----:B------:R-:W-:Y:S02]  /*e420*/  HADD2.F32 R0, -RZ, R5.H1_H1 ;  /* 0x30000005ff007230 */ /* 0x000fe40000004100 */
[----:B--2---:R-:W-:Y:S01]  /*e430*/  HADD2.F32 R32, -RZ, R6.H1_H1 ;  /* 0x30000006ff207230 */ /* 0x004fe20000004100 */
        /* <DEDUP_REMOVED lines=30> */
.L_x_4000:
[----:B------:R-:W-:Y:S05]  /*e620*/  BSYNC B0 ;  /* 0x0000000000007941 */ /* 0x000fea0003800000 */
.L_x_3999:
[----:B-----5:R4:W-:Y:S04]  /*e630*/  STS.128 [R249+0x2800], R36 ;  /* 0x00280024f9007388 */ /* 0x0209e80000000c00 */
[----:B---3--:R4:W5:Y:S01]  /*e640*/  LD.E.128 R32, [R30.64+0x100] ;  /* 0x000100061e207980 */ /* 0x008962000c101d00 */
[----:B------:R-:W-:Y:S01]  /*e650*/  IADD3 R0, R24, 0x80, RZ ;  /* 0x0000008018007810 */ /* 0x000fe20007ffe0ff */
[----:B------:R-:W-:Y:S03]  /*e660*/  BSSY B0, `(.L_x_4001) ;  /* 0x000002b000007945 */ /* 0x000fe60003800000 */
[----:B------:R-:W-:-:S13]  /*e670*/  ISETP.GE.AND P0, PT, R0, R3, PT ;  /* 0x000000030000720c */ /* 0x000fda0003f06270 */
[----:B------:R-:W-:Y:S05]  /*e680*/  @P0 BRA `(.L_x_4002) ;  /* 0x0000028000000947 */ /* 0x000fea0003800000 */
[----:B------:R-:W3:Y:S04]  /*e690*/  LD.E.64 R4, [R26.64+0x80] ;  /* 0x000080061a047980 */ /* 0x000ee8000c101b00 */
[----:B--2---:R-:W2:Y:S01]  /*e6a0*/  LD.E.64 R6, [R10.64+0x80] ;  /* 0x000080060a067980 */ /* 0x004ea2000c101b00 */
[--C-:B----45:R-:W-:Y:S02]  /*e6b0*/  HADD2.F32 R39, -RZ, R33.reuse.H1_H1 ;  /* 0x30000021ff277230 */ /* 0x130fe40000004100 */
[----:B------:R-:W-:Y:S02]  /*e6c0*/  HADD2.F32 R36, -RZ, R33.H0_H0 ;  /* 0x20000021ff247230 */ /* 0x000fe40000004100 */
[--C-:B------:R-:W-:Y:S02]  /*e6d0*/  HADD2.F32 R37, -RZ, R35.reuse.H1_H1 ;  /* 0x30000023ff257230 */ /* 0x100fe40000004100 */
[----:B------:R-:W-:-:S02]  /*e6e0*/  HADD2.F32 R41, -RZ, R35.H0_H0 ;  /* 0x20000023ff297230 */ /* 0x000fc40000004100 */
[----:B---3--:R-:W-:Y:S02]  /*e6f0*/  HADD2.F32 R2, -RZ, R4.H1_H1 ;  /* 0x30000004ff027230 */ /* 0x008fe40000004100 */
[----:B------:R-:W-:Y:S02]  /*e700*/  HADD2.F32 R0, -RZ, R5.H1_H1 ;  /* 0x30000005ff007230 */ /* 0x000fe40000004100 */
[----:B--2---:R-:W-:Y:S01]  /*e710*/  HADD2.F32 R33, -RZ, R6.H1_H1 ;  /* 0x30000006ff217230 */ /* 0x004fe20000004100 */
        /* <DEDUP_REMOVED lines=31> */
.L_x_4002:
[----:B------:R-:W-:Y:S05]  /*e910*/  BSYNC B0 ;  /* 0x0000000000007941 */ /* 0x000fea0003800000 */
.L_x_4001:
[----:B-----5:R3:W-:Y:S04]  /*e920*/  STS.128 [R249+0x4800], R32 ;  /* 0x00480020f9007388 */ /* 0x0207e80000000c00 */
[----:B----4-:R3:W5:Y:S01]  /*e930*/  LD.E.128 R36, [R30.64+0x180] ;  /* 0x000180061e247980 */ /* 0x010762000c101d00 */
[----:B------:R-:W-:Y:S01]  /*e940*/  IADD3 R0, R24, 0xc0, RZ ;  /* 0x000000c018007810 */ /* 0x000fe20007ffe0ff */
[----:B------:R-:W-:Y:S03]  /*e950*/  BSSY B0, `(.L_x_4003) ;  /* 0x0000029000007945 */ /* 0x000fe60003800000 */
[----:B------:R-:W-:-:S13]  /*e960*/  ISETP.GE.AND P0, PT, R0, R3, PT ;  /* 0x000000030000720c */ /* 0x000fda0003f06270 */
[----:B------:R-:W-:Y:S05]  /*e970*/  @P0 BRA `(.L_x_4004) ;  /* 0x0000026000000947 */ /* 0x000fea0003800000 */
[----:B------:R-:W4:Y:S04]  /*e980*/  LD.E.64 R4, [R26.64+0xc0] ;  /* 0x0000c0061a047980 */ /* 0x000f28000c101b00 */
[----:B--2---:R-:W2:Y:S01]  /*e990*/  LD.E.64 R6, [R10.64+0xc0] ;  /* 0x0000c0060a067980 */ /* 0x004ea2000c101b00 */
[----:B---3-5:R-:W-:Y:S02]  /*e9a0*/  HADD2.F32 R31, -RZ, R39.H1_H1 ;  /* 0x30000027ff1f7230 */ /* 0x028fe40000004100 */
[--C-:B------:R-:W-:Y:S02]  /*e9b0*/  HADD2.F32 R35, -RZ, R37.reuse.H1_H1 ;  /* 0x30000025ff237230 */ /* 0x100fe40000004100 */
[----:B------:R-:W-:Y:S02]  /*e9c0*/  HADD2.F32 R33, -RZ, R37.H0_H0 ;  /* 0x20000025ff217230 */ /* 0x000fe40000004100 */
[----:B------:R-:W-:-:S02]  /*e9d0*/  HADD2.F32 R39, -RZ, R39.H0_H0 ;  /* 0x20000027ff277230 */ /* 0x000fc40000004100 */
[----:B----4-:R-:W-:Y:S02]  /*e9e0*/  HADD2.F32 R0, -RZ, R5.H1_H1 ;  /* 0x30000005ff007230 */ /* 0x010fe40000004100 */
[----:B------:R-:W-:Y:S02]  /*e9f0*/  HADD2.F32 R2, -RZ, R4.H1_H1 ;  /* 0x30000004ff027230 */ /* 0x000fe40000004100 */
[----:B--2---:R-:W-:Y:S01]  /*ea00*/  HADD2.F32 R20, -RZ, R6.H1_H1 ;  /* 0x30000006ff147230 */ /* 0x004fe20000004100 */
[----:B------:R-:W-:Y:S01]  /*ea10*/  FMUL.FTZ R11, R31, R0 ;  /* 0x000000001f0b7220 */ /* 0x000fe20000410000 */
[----:B------:R-:W-:Y:S01]  /*ea20*/  HADD2.F32 R10, -RZ, R7.H1_H1 ;  /* 0x30000007ff0a7230 */ /* 0x000fe20000004100 */
[C---:B------:R-:W-:Y:S01]  /*ea30*/  FMUL.FTZ R27, R35.reuse, R2 ;  /* 0x00000002231b7220 */ /* 0x040fe20000410000 */
[----:B------:R-:W-:Y:S01]  /*ea40*/  HADD2.F32 R4, -RZ, R4.H0_H0 ;  /* 0x20000004ff047230 */ /* 0x000fe20000004100 */
[----:B------:R-:W-:Y:S01]  /*ea50*/  FMUL.FTZ R26, R35, R20 ;  /* 0x00000014231a7220 */ /* 0x000fe20000410000 */
        /* <DEDUP_REMOVED lines=24> */
.L_x_4004:
[----:B------:R-:W-:Y:S05]  /*ebe0*/  BSYNC B0 ;  /* 0x0000000000007941 */ /* 0x000fea0003800000 */
.L_x_4003:
[----:B-----5:R4:W-:Y:S02]  /*ebf0*/  STS.128 [R249+0x6800], R36 ;  /* 0x00680024f9007388 */ /* 0x0209e40000000c00 */
.L_x_3996:
[----:B------:R-:W-:Y:S05]  /*ec00*/  BSYNC B1 ;  /* 0x0000000000017941 */ /* 0x000fea0003800000 */
.L_x_3995:
[----:B------:R-:W-:Y:S01]  /*ec10*/  IADD3 R20, R144, 0x20, RZ ;  /* 0x0000002090147810 */ /* 0x000fe20007ffe0ff */
[----:B------:R-:W-:Y:S03]  /*ec20*/  BSSY B1, `(.L_x_4005) ;  /* 0x00000c2000017945 */ /* 0x000fe60003800000 */
[----:B------:R-:W-:-:S04]  /*ec30*/  ISETP.GE.AND P0, PT, R20, R21, PT ;  /* 0x000000151400720c */ /* 0x000fc80003f06270 */
[----:B------:R-:W-:-:S13]  /*ec40*/  ISETP.LT.OR P0, PT, R59, -0x107, P0 ;  /* 0xfffffef93b00780c */ /* 0x000fda0000701670 */
[----:B------:R-:W-:Y:S05]  /*ec50*/  @P0 BRA `(.L_x_4006) ;  /* 0x00000be000000947 */ /* 0x000fea0003800000 */
[----:B--23--:R2:W5:Y:S01]  /*ec60*/  LD.E.128 R32, [R22.64] ;  /* 0x0000000616207980 */ /* 0x00c562000c101d00 */
[----:B------:R-:W-:Y:S01]  /*ec70*/  IMAD.SHL.U32 R5, R13, 0x20, RZ ;  /* 0x000000200d057824 */ /* 0x000fe200078e00ff */
[----:B------:R-:W-:Y:S04]  /*ec80*/  BSSY B0, `(.L_x_4007) ;  /* 0x0000032000007945 */ /* 0x000fe80003800000 */
[----:B------:R-:W-:-:S04]  /*ec90*/  IADD3 R0, P0, R5, R8, RZ ;  /* 0x0000000805007210 */ /* 0x000fc80007f1e0ff */
[----:B------:R-:W-:Y:S01]  /*eca0*/  LEA.HI.X.SX32 R5, R5, R9, 0x1, P0 ;  /* 0x0000000905057211 */ /* 0x000fe200000f0eff */
[----:B------:R-:W-:Y:S01]  /*ecb0*/  IMAD.SHL.U32 R27, R0, 0x2, RZ ;  /* 0x00000002001b7824 */ /* 0x000fe200078e00ff */
[----:B------:R-:W-:Y:S02]  /*ecc0*/  ISETP.GE.AND P0, PT, R24, R3, PT ;  /* 0x000000031800720c */ /* 0x000fe40003f06270 */
[----:B------:R-:W-:Y:S02]  /*ecd0*/  SHF.L.U64.HI R5, R0, 0x1, R5 ;  /* 0x0000000100057819 */ /* 0x000fe40000010205 */
[-C--:B------:R-:W-:Y:S02]  /*ece0*/  IADD3 R10, P2, R14, R27.reuse, RZ ;  /* 0x0000001b0e0a7210 */ /* 0x080fe40007f5e0ff */
[----:B------:R-:W-:-:S03]  /*ecf0*/  IADD3 R26, P1, R16, R27, RZ ;  /* 0x0000001b101a7210 */ /* 0x000fc60007f3e0ff */
[--C-:B------:R-:W-:Y:S02]  /*ed00*/  IMAD.X R11, R15, 0x1, R5.reuse, P2 ;  /* 0x000000010f0b7824 */ /* 0x100fe400010e0605 */
[----:B------:R-:W-:Y:S02]  /*ed10*/  IMAD.X R27, R17, 0x1, R5, P1 ;  /* 0x00000001111b7824 */ /* 0x000fe400008e0605 */
[----:B------:R-:W-:Y:S05]  /*ed20*/  @P0 BRA `(.L_x_4008) ;  /* 0x0000027000000947 */ /* 0x000fea0003800000 */
[----:B--2---:R-:W2:Y:S04]  /*ed30*/  LD.E.64 R4, [R26.64] ;  /* 0x000000061a047980 */ /* 0x004ea8000c101b00 */
[----:B------:R-:W3:Y:S01]  /*ed40*/  LD.E.64 R6, [R10.64] ;  /* 0x000000060a067980 */ /* 0x000ee2000c101b00 */
[--C-:B----45:R-:W-:Y:S02]  /*ed50*/  HADD2.F32 R37, -RZ, R33.reuse.H1_H1 ;  /* 0x30000021ff257230 */ /* 0x130fe40000004100 */
[----:B------:R-:W-:-:S02]  /*ed60*/  HADD2.F32 R36, -RZ, R33.H0_H0 ;  /* 0x20000021ff247230 */ /* 0x000fc40000004100 */
[--C-:B------:R-:W-:Y:S02]  /*ed70*/  HADD2.F32 R33, -RZ, R35.reuse.H1_H1 ;  /* 0x30000023ff217230 */ /* 0x100fe40000004100 */
[----:B------:R-:W-:Y:S02]  /*ed80*/  HADD2.F32 R39, -RZ, R35.H0_H0 ;  /* 0x20000023ff277230 */ /* 0x000fe40000004100 */
[----:B--2---:R-:W-:Y:S02]  /*ed90*/  HADD2.F32 R2, -RZ, R4.H1_H1 ;  /* 0x30000004ff027230 */ /* 0x004fe40000004100 */
[----:B------:R-:W-:Y:S02]  /*eda0*/  HADD2.F32 R0, -RZ, R5.H1_H1 ;  /* 0x30000005ff007230 */ /* 0x000fe40000004100 */
[--C-:B---3--:R-:W-:Y:S01]  /*edb0*/  HADD2.F32 R31, -RZ, R6.reuse.H1_H1 ;  /* 0x30000006ff1f7230 */ /* 0x108fe20000004100 */
        /* <DEDUP_REMOVED lines=30> */
.L_x_4008:
[----:B--2---:R-:W-:Y:S05]  /*efa0*/  BSYNC B0 ;  /* 0x0000000000007941 */ /* 0x004fea0003800000 */
.L_x_4007:
[----:B-----5:R2:W-:Y:S04]  /*efb0*/  STS.128 [R249+0x1000], R32 ;  /* 0x00100020f9007388 */ /* 0x0205e80000000c00 */
[----:B----4-:R2:W5:Y:S01]  /*efc0*/  LD.E.128 R36, [R22.64+0x80] ;  /* 0x0000800616247980 */ /* 0x010562000c101d00 */
        /* <DEDUP_REMOVED lines=12> */
[--C-:B----4-:R-:W-:Y:S01]  /*f090*/  HADD2.F32 R31, -RZ, R6.reuse.H1_H1 ;  /* 0x30000006ff1f7230 */ /* 0x110fe20000004100 */
        /* <DEDUP_REMOVED lines=29> */
.L_x_4010:
[----:B------:R-:W-:Y:S05]  /*f270*/  BSYNC B0 ;  /* 0x0000000000007941 */ /* 0x000fea0003800000 */
.L_x_4009:
        /* <DEDUP_REMOVED lines=8> */
[--C-:B---3-5:R-:W-:Y:S02]  /*f300*/  HADD2.F32 R37, -RZ, R33.reuse.H1_H1 ;  /* 0x30000021ff257230 */ /* 0x128fe40000004100 */
[----:B------:R-:W-:Y:S02]  /*f310*/  HADD2.F32 R36, -RZ, R33.H0_H0 ;  /* 0x20000021ff247230 */ /* 0x000fe40000004100 */
[--C-:B------:R-:W-:Y:S02]  /*f320*/  HADD2.F32 R33, -RZ, R35.reuse.H1_H1 ;  /* 0x30000023ff217230 */ /* 0x100fe40000004100 */
[----:B------:R-:W-:-:S02]  /*f330*/  HADD2.F32 R39, -RZ, R35.H0_H0 ;  /* 0x20000023ff277230 */ /* 0x000fc40000004100 */
[----:B--2---:R-:W-:Y:S02]  /*f340*/  HADD2.F32 R2, -RZ, R4.H1_H1 ;  /* 0x30000004ff027230 */ /* 0x004fe40000004100 */
        /* <DEDUP_REMOVED lines=32> */
.L_x_4012:
[----:B------:R-:W-:Y:S05]  /*f550*/  BSYNC B0 ;  /* 0x0000000000007941 */ /* 0x000fea0003800000 */
.L_x_4011:
[----:B-----5:R2:W-:Y:S04]  /*f560*/  STS.128 [R249+0x5000], R32 ;  /* 0x00500020f9007388 */ /* 0x0205e80000000c00 */
[----:B---3--:R2:W5:Y:S01]  /*f570*/  LD.E.128 R36, [R22.64+0x180] ;  /* 0x0001800616247980 */ /* 0x008562000c101d00 */
[----:B------:R-:W-:Y:S01]  /*f580*/  IADD3 R0, R24, 0xc0, RZ ;  /* 0x000000c018007810 */ /* 0x000fe20007ffe0ff */
[----:B------:R-:W-:Y:S03]  /*f590*/  BSSY B0, `(.L_x_4013) ;  /* 0x0000029000007945 */ /* 0x000fe60003800000 */
[----:B------:R-:W-:-:S13]  /*f5a0*/  ISETP.GE.AND P0, PT, R0, R3, PT ;  /* 0x000000030000720c */ /* 0x000fda0003f06270 */
[----:B------:R-:W-:Y:S05]  /*f5b0*/  @P0 BRA `(.L_x_4014) ;  /* 0x0000026000000947 */ /* 0x000fea0003800000 */
[----:B------:R-:W3:Y:S04]  /*f5c0*/  LD.E.64 R4, [R26.64+0xc0] ;  /* 0x0000c0061a047980 */ /* 0x000ee8000c101b00 */
[----:B------:R-:W4:Y:S01]  /*f5d0*/  LD.E.64 R6, [R10.64+0xc0] ;  /* 0x0000c0060a067980 */ /* 0x000f22000c101b00 */
[----:B--2--5:R-:W-:Y:S02]  /*f5e0*/  HADD2.F32 R23, -RZ, R39.H1_H1 ;  /* 0x30000027ff177230 */ /* 0x024fe40000004100 */
[--C-:B------:R-:W-:Y:S02]  /*f5f0*/  HADD2.F32 R33, -RZ, R37.reuse.H1_H1 ;  /* 0x30000025ff217230 */ /* 0x100fe40000004100 */
[----:B------:R-:W-:Y:S02]  /*f600*/  HADD2.F32 R31, -RZ, R37.H0_H0 ;  /* 0x20000025ff1f7230 */ /* 0x000fe40000004100 */
[----:B------:R-:W-:-:S02]  /*f610*/  HADD2.F32 R39, -RZ, R39.H0_H0 ;  /* 0x20000027ff277230 */ /* 0x000fc40000004100 */
[----:B---3--:R-:W-:Y:S02]  /*f620*/  HADD2.F32 R0, -RZ, R5.H1_H1 ;  /* 0x30000005ff007230 */ /* 0x008fe40000004100 */
[----:B------:R-:W-:Y:S02]  /*f630*/  HADD2.F32 R2, -RZ, R4.H1_H1 ;  /* 0x30000004ff027230 */ /* 0x000fe40000004100 */
[----:B----4-:R-:W-:Y:S01]  /*f640*/  HADD2.F32 R22, -RZ, R6.H1_H1 ;  /* 0x30000006ff167230 */ /* 0x010fe20000004100 */
        /* <DEDUP_REMOVED lines=29> */
.L_x_4014:
[----:B------:R-:W-:Y:S05]  /*f820*/  BSYNC B0 ;  /* 0x0000000000007941 */ /* 0x000fea0003800000 */
.L_x_4013:
[----:B-----5:R3:W-:Y:S02]  /*f830*/  STS.128 [R249+0x7000], R36 ;  /* 0x00700024f9007388 */ /* 0x0207e40000000c00 */
.L_x_4006:
[----:B------:R-:W-:Y:S05]  /*f840*/  BSYNC B1 ;  /* 0x0000000000017941 */ /* 0x000fea0003800000 */
.L_x_4005:
[----:B--2---:R-:W-:-:S04]  /*f850*/  IADD3 R22, R144, 0x30, RZ ;  /* 0x0000003090167810 */ /* 0x004fc80007ffe0ff */
[----:B------:R-:W-:-:S04]  /*f860*/  ISETP.GE.AND P0, PT, R22, R21, PT ;  /* 0x000000151600720c */ /* 0x000fc80003f06270 */
[----:B------:R-:W-:-:S13]  /*f870*/  ISETP.LT.OR P0, PT, R59, -0x187, P0 ;  /* 0xfffffe793b00780c */ /* 0x000fda0000701670 */
[----:B------:R-:W-:Y:S05]  /*f880*/  @P0 BRA `(.L_x_4015) ;  /* 0x0000683000000947 */ /* 0x000fea0003800000 */
[----:B---3--:R2:W5:Y:S01]  /*f890*/  LD.E.128 R32, [R18.64] ;  /* 0x0000000612207980 */ /* 0x008562000c101d00 */
[----:B------:R-:W-:Y:S01]  /*f8a0*/  IMAD R13, R13, 0x30, RZ ;  /* 0x000000300d0d7824 */ /* 0x000fe200078e02ff */
[----:B------:R-:W-:Y:S04]  /*f8b0*/  BSSY B0, `(.L_x_4016) ;  /* 0x0000031000007945 */ /* 0x000fe80003800000 */
[----:B------:R-:W-:-:S04]  /*f8c0*/  IADD3 R5, P0, R13, R8, RZ ;  /* 0x000000080d057210 */ /* 0x000fc80007f1e0ff */
[----:B------:R-:W-:Y:S01]  /*f8d0*/  LEA.HI.X.SX32 R0, R13, R9, 0x1, P0 ;  /* 0x000000090d007211 */ /* 0x000fe200000f0eff */
[C---:B------:R-:W-:Y:S01]  /*f8e0*/  IMAD.SHL.U32 R27, R5.reuse, 0x2, RZ ;  /* 0x00000002051b7824 */ /* 0x040fe200078e00ff */
        /* <DEDUP_REMOVED lines=9> */
[--C-:B-----5:R-:W-:Y:S02]  /*f980*/  HADD2.F32 R17, -RZ, R33.reuse.H1_H1 ;  /* 0x30000021ff117230 */ /* 0x120fe40000004100 */
        /* <DEDUP_REMOVED lines=35> */
.L_x_4017:
[----:B--2---:R-:W-:Y:S05]  /*fbc0*/  BSYNC B0 ;  /* 0x0000000000007941 */ /* 0x004fea0003800000 */
.L_x_4016:
        /* <DEDUP_REMOVED lines=8> */
[--C-:B-----5:R-:W-:Y:S02]  /*fc50*/  HADD2.F32 R17, -RZ, R37.reuse.H1_H1 ;  /* 0x30000025ff117230 */ /* 0x120fe40000004100 */
[----:B------:R-:W-:Y:S02]  /*fc60*/  HADD2.F32 R10, -RZ, R37.H0_H0 ;  /* 0x20000025ff0a7230 */ /* 0x000fe40000004100 */
        /* <DEDUP_REMOVED lines=34> */
.L_x_4019:
[----:B------:R-:W-:Y:S05]  /*fe90*/  BSYNC B0 ;  /* 0x0000000000007941 */ /* 0x000fea0003800000 */
.L_x_4018:
        /* <DEDUP_REMOVED lines=8> */
[--C-:B-----5:R-:W-:Y:S01]  /*ff20*/  HADD2.F32 R17, -RZ, R9.reuse.H0_H0 ;  /* 0x20000009ff117230 */ /* 0x120fe20000004100 */
[----:B------:R-:W-:Y:S01]  /*ff30*/  MOV R16, R10 ;  /* 0x0000000a00107202 */ /* 0x000fe20000000f00 */
[----:B------:R-:W-:Y:S02]  /*ff40*/  HADD2.F32 R31, -RZ, R9.H1_H1 ;  /* 0x30000009ff1f7230 */ /* 0x000fe40000004100 */
[--C-:B------:R-:W-:Y:S02]  /*ff50*/  HADD2.F32 R13, -RZ, R11.reuse.H1_H1 ;  /* 0x3000000bff0d7230 */ /* 0x100fe40000004100 */
[----:B------:R-:W-:-:S02]  /*ff60*/  HADD2.F32 R23, -RZ, R11.H0_H0 ;  /* 0x2000000bff177230 */ /* 0x000fc40000004100 */
[----:B----4-:R-:W-:Y:S02]  /*ff70*/  HADD2.F32 R0, -RZ, R5.H1_H1 ;  /* 0x30000005ff007230 */ /* 0x010fe40000004100 */
        /* <DEDUP_REMOVED lines=33> */
.L_x_4021:
[----:B------:R-:W-:Y:S05]  /*10190*/  BSYNC B0 ;  /* 0x0000000000007941 */ /* 0x000fea0003800000 */
.L_x_4020:
[----:B-----5:R4:W-:Y:S04]  /*101a0*/  STS.128 [R249+0x5800], R8 ;  /* 0x00580008f9007388 */ /* 0x0209e80000000c00 */
[----:B--23--:R-:W5:Y:S01]  /*101b0*/  LD.E.128 R16, [R18.64+0x180] ;  /* 0x0001800612107980 */ /* 0x00cf62000c101d00 */
[----:B------:R-:W-:Y:S01]  /*101c0*/  IADD3 R24, R24, 0xc0, RZ ;  /* 0x000000c018187810 */ /* 0x000fe20007ffe0ff */
[----:B------:R-:W-:Y:S03]  /*101d0*/  BSSY B0, `(.L_x_4022) ;  /* 0x0000029000007945 */ /* 0x000fe60003800000 */
[----:B------:R-:W-:-:S13]  /*101e0*/  ISETP.GE.AND P0, PT, R24, R3, PT ;  /* 0x000000031800720c */ /* 0x000fda0003f06270 */
[----:B------:R-:W-:Y:S05]  /*101f0*/  @P0 BRA `(.L_x_4023) ;  /* 0x0000026000000947 */ /* 0x000fea0003800000 */
[----:B------:R-:W2:Y:S04]  /*10200*/  LD.E.64 R2, [R26.64+0xc0] ;  /* 0x0000c0061a027980 */ /* 0x000ea8000c101b00 */
[----:B------:R-:W3:Y:S01]  /*10210*/  LD.E.64 R4, [R14.64+0xc0] ;  /* 0x0000c0060e047980 */ /* 0x000ee2000c101b00 */
[----:B----45:R-:W-:Y:S02]  /*10220*/  HADD2.F32 R9, -RZ, R19.H1_H1 ;  /* 0x30000013ff097230 */ /* 0x030fe40000004100 */
[----:B------:R-:W-:Y:S02]  /*10230*/  HADD2.F32 R13, -RZ, R17.H1_H1 ;  /* 0x30000011ff0d7230 */ /* 0x000fe40000004100 */
[----:B------:R-:W-:Y:S02]  /*10240*/  HADD2.F32 R19, -RZ, R19.H0_H0 ;  /* 0x20000013ff137230 */ /* 0x000fe40000004100 */
        /* <DEDUP_REMOVED lines=33> */
.L_x_4023:
[----:B------:R-:W-:Y:S05]  /*10460*/  BSYNC B0 ;  /* 0x0000000000007941 */ /* 0x000fea0003800000 */
.L_x_4022:
[----:B-----5:R2:W-:Y:S01]  /*10470*/  STS.128 [R249+0x7800], R16 ;  /* 0x00780010f9007388 */ /* 0x0205e20000000c00 */
[----:B------:R-:W-:Y:S05]  /*10480*/  BRA `(.L_x_4015) ;  /* 0x00005c3000007947 */ /* 0x000fea0003800000 */
.L_x_3984:
[----:B-1----:R-:W-:Y:S01]  /*10490*/  BSSY B1, `(.L_x_4024) ;  /* 0x000015a000017945 */ /* 0x002fe20003800000 */
[----:B------:R-:W-:Y:S05]  /*104a0*/  @!P0 BRA `(.L_x_4025) ;  /* 0x0000158000008947 */ /* 0x000fea0003800000 */
        /* <DEDUP_REMOVED lines=14> */
[----:B------:R-:W2:Y:S01]  /*10590*/  LD.E.128 R32, [R32.64] ;  /* 0x0000000620207980 */ /* 0x000ea2000c101d00 */
[----:B------:R-:W-:Y:S02]  /*105a0*/  LEA.HI.X R5, R7, R17, R5, 0x1, P0 ;  /* 0x0000001107057211 */ /* 0x000fe400000f0c05 */
[----:B------:R-:W-:-:S04]  /*105b0*/  @P1 IADD3 R9, -R13, RZ, RZ ;  /* 0x000000ff0d091210 */ /* 0x000fc80007ffe1ff */
[----:B------:R-:W3:Y:S01]  /*105c0*/  LD.E.128 R4, [R4.64] ;  /* 0x0000000604047980 */ /* 0x000ee2000c101d00 */
[----:B------:R-:W-:-:S04]  /*105d0*/  IADD3 R11, P0, R9, R0, RZ ;  /* 0x00000000090b7210 */ /* 0x000fc80007f1e0ff */
[----:B------:R-:W-:Y:S02]  /*105e0*/  LEA.HI.X.SX32 R9, R9, R2, 0x1, P0 ;  /* 0x0000000209097211 */ /* 0x000fe400000f0eff */
[----:B------:R-:W-:-:S04]  /*105f0*/  LEA R8, P0, R11, R14, 0x1 ;  /* 0x0000000e0b087211 */ /* 0x000fc800078008ff */
[----:B------:R-:W-:-:S06]  /*10600*/  LEA.HI.X R9, R11, R15, R9, 0x1, P0 ;  /* 0x0000000f0b097211 */ /* 0x000fcc00000f0c09 */
[----:B------:R-:W4:Y:S01]  /*10610*/  LD.E.128 R8, [R8.64] ;  /* 0x0000000608087980 */ /* 0x000f22000c101d00 */
        /* <DEDUP_REMOVED lines=11> */
[----:B------:R-:W-:Y:S01]  /*106d0*/  HADD2.F32 R6, -RZ, R6.H1_H1 ;  /* 0x30000006ff067230 */ /* 0x000fe20000004100 */
[----:B------:R-:W-:Y:S01]  /*106e0*/  FMUL.FTZ R38, R38, R5 ;  /* 0x0000000526267220 */ /* 0x000fe20000410000 */
[--C-:B------:R-:W-:Y:S01]  /*106f0*/  HADD2.F32 R5, -RZ, R34.reuse.H1_H1 ;  /* 0x30000022ff057230 */ /* 0x100fe20000004100 */
[----:B------:R-:W-:Y:S01]  /*10700*/  FMUL.FTZ R46, R46, R7 ;  /* 0x000000072e2e7220 */ /* 0x000fe20000410000 */
[----:B------:R-:W-:Y:S01]  /*10710*/  HADD2.F32 R7, -RZ, R34.H0_H0 ;  /* 0x20000022ff077230 */ /* 0x000fe20000004100 */
        /* <DEDUP_REMOVED lines=9> */
[--C-:B----4-:R-:W-:Y:S01]  /*107b0*/  HADD2.F32 R5, -RZ, R9.reuse.H0_H0 ;  /* 0x20000009ff057230 */ /* 0x110fe20000004100 */
[----:B------:R-:W-:Y:S01]  /*107c0*/  @!P1 FADD.FTZ R36, -R36, -RZ ;  /* 0x800000ff24249221 */ /* 0x000fe20000010100 */
[----:B------:R-:W-:Y:S01]  /*107d0*/  HADD2.F32 R32, -RZ, R9.H1_H1 ;  /* 0x30000009ff207230 */ /* 0x000fe20000004100 */
[----:B------:R-:W-:Y:S01]  /*107e0*/  FMUL.FTZ R4, R7, R4 ;  /* 0x0000000407047220 */ /* 0x000fe20000410000 */
[----:B-----5:R-:W-:-:S02]  /*107f0*/  HADD2.F32 R7, -RZ, R43.H0_H0 ;  /* 0x2000002bff077230 */ /* 0x020fc40000004100 */
[----:B------:R-:W-:Y:S01]  /*10800*/  HADD2.F32 R9, -RZ, R11.H0_H0 ;  /* 0x2000000bff097230 */ /* 0x000fe20000004100 */
[----:B------:R-:W-:Y:S01]  /*10810*/  FMUL.FTZ R37, R37, R12 ;  /* 0x0000000c25257220 */ /* 0x000fe20000410000 */
[--C-:B------:R-:W-:Y:S01]  /*10820*/  HADD2.F32 R12, -RZ, R41.reuse.H0_H0 ;  /* 0x20000029ff0c7230 */ /* 0x100fe20000004100 */
[----:B------:R-:W-:Y:S01]  /*10830*/  FMUL.FTZ R33, R33, R20 ;  /* 0x0000001421217220 */ /* 0x000fe20000410000 */
[----:B------:R-:W-:Y:S01]  /*10840*/  HADD2.F32 R20, -RZ, R41.H1_H1 ;  /* 0x30000029ff147230 */ /* 0x000fe20000004100 */
[----:B------:R-:W-:Y:S01]  /*10850*/  @!P1 FADD.FTZ R26, -R26, -RZ ;  /* 0x800000ff1a1a9221 */ /* 0x000fe20000010100 */
[--C-:B------:R-:W-:Y:S01]  /*10860*/  HADD2.F32 R41, -RZ, R8.reuse.H1_H1 ;  /* 0x30000008ff297230 */ /* 0x100fe20000004100 */
[----:B------:R-:W-:Y:S01]  /*10870*/  FMUL.FTZ R36, R35, R36 ;  /* 0x0000002423247220 */ /* 0x000fe20000410000 */
[----:B------:R-:W-:Y:S01]  /*10880*/  HADD2.F32 R35, -RZ, R8.H0_H0 ;  /* 0x20000008ff237230 */ /* 0x000fe20000004100 */
[----:B------:R-:W-:Y:S01]  /*10890*/  FFMA.FTZ R7, R7, R9, R38 ;  /* 0x0000000907077223 */ /* 0x000fe20000010026 */
[--C-:B------:R-:W-:Y:S01]  /*108a0*/  HADD2.F32 R8, -RZ, R40.reuse.H0_H0 ;  /* 0x20000028ff087230 */ /* 0x100fe20000004100 */
[----:B------:R-:W-:Y:S01]  /*108b0*/  FMUL.FTZ R26, R39, R26 ;  /* 0x0000001a271a7220 */ /* 0x000fe20000410000 */
[----:B------:R-:W-:-:S02]  /*108c0*/  HADD2.F32 R40, -RZ, R40.H1_H1 ;  /* 0x30000028ff287230 */ /* 0x000fc40000004100 */
[----:B------:R-:W-:Y:S01]  /*108d0*/  HADD2.F32 R9, -RZ, R42.H0_H0 ;  /* 0x2000002aff097230 */ /* 0x000fe20000004100 */
[----:B------:R-:W-:Y:S01]  /*108e0*/  FFMA.FTZ R5, R12, R5, R37 ;  /* 0x000000050c057223 */ /* 0x000fe20000010025 */
[----:B------:R-:W-:Y:S01]  /*108f0*/  HADD2.F32 R11, -RZ, R11.H1_H1 ;  /* 0x3000000bff0b7230 */ /* 0x000fe20000004100 */
[----:B------:R-:W-:Y:S01]  /*10900*/  FFMA.FTZ R20, R20, R32, R33 ;  /* 0x0000002014147223 */ /* 0x000fe20000010021 */
[--C-:B------:R-:W-:Y:S02]  /*10910*/  HADD2.F32 R39, -RZ, R10.reuse.H0_H0 ;  /* 0x2000000aff277230 */ /* 0x100fe40000004100 */
[----:B------:R-:W-:Y:S02]  /*10920*/  HADD2.F32 R47, -RZ, R10.H1_H1 ;  /* 0x3000000aff2f7230 */ /* 0x000fe40000004100 */
[----:B------:R-:W-:Y:S02]  /*10930*/  HADD2.F32 R43, -RZ, R43.H1_H1 ;  /* 0x3000002bff2b7230 */ /* 0x000fe40000004100 */
[----:B------:R-:W-:Y:S01]  /*10940*/  HADD2.F32 R42, -RZ, R42.H1_H1 ;  /* 0x3000002aff2a7230 */ /* 0x000fe20000004100 */
[----:B------:R-:W-:-:S02]  /*10950*/  FFMA.FTZ R8, R8, R35, R26 ;  /* 0x0000002308087223 */ /* 0x000fc4000001001a */
[----:B------:R-:W-:Y:S01]  /*10960*/  FFMA.FTZ R41, R40, R41, R36 ;  /* 0x0000002928297223 */ /* 0x000fe20000010024 */
[----:B------:R-:W-:Y:S01]  /*10970*/  F2FP.PACK_AB R5, R20, R5 ;  /* 0x000000051405723e */ /* 0x000fe200000000ff */
[----:B------:R-:W-:Y:S02]  /*10980*/  FFMA.FTZ R46, R43, R11, R46 ;  /* 0x0000000b2b2e7223 */ /* 0x000fe4000001002e */
[----:B------:R-:W-:Y:S02]  /*10990*/  FFMA.FTZ R4, R9, R39, R4 ;  /* 0x0000002709047223 */ /* 0x000fe40000010004 */
[----:B------:R-:W-:Y:S01]  /*109a0*/  FFMA.FTZ R47, R42, R47, R6 ;  /* 0x0000002f2a2f7223 */ /* 0x000fe20000010006 */
[----:B------:R-:W-:Y:S02]  /*109b0*/  F2FP.PACK_AB R40, R41, R8 ;  /* 0x000000082928723e */ /* 0x000fe400000000ff */
[----:B------:R-:W-:Y:S02]  /*109c0*/  F2FP.PACK_AB R43, R46, R7 ;  /* 0x000000072e2b723e */ /* 0x000fe400000000ff */
[----:B------:R-:W-:-:S02]  /*109d0*/  F2FP.PACK_AB R42, R47, R4 ;  /* 0x000000042f2a723e */ /* 0x000fc400000000ff */
[----:B------:R-:W-:Y:S02]  /*109e0*/  MOV R41, R5 ;  /* 0x0000000500297202 */ /* 0x000fe40000000f00 */
.L_x_4027:
[----:B------:R-:W-:Y:S05]  /*109f0*/  BSYNC B0 ;  /* 0x0000000000007941 */ /* 0x000fea0003800000 */
.L_x_4026:
[----:B-----5:R2:W-:Y:S04]  /*10a00*/  STS.128 [R249], R40 ;  /* 0x00000028f9007388 */ /* 0x0205e80000000c00 */
[----:B------:R2:W5:Y:S01]  /*10a10*/  LD.E.128 R36, [R44.64+0x80] ;  /* 0x000080062c247980 */ /* 0x000562000c101d00 */
[----:B------:R-:W-:Y:S01]  /*10a20*/  IADD3 R4, R24, 0x40, RZ ;  /* 0x0000004018047810 */ /* 0x000fe20007ffe0ff */
[----:B------:R-:W-:Y:S03]  /*10a30*/  BSSY B0, `(.L_x_4028) ;  /* 0x0000052000007945 */ /* 0x000fe60003800000 */
[----:B------:R-:W-:-:S13]  /*10a40*/  ISETP.GE.AND P0, PT, R4, R3, PT ;  /* 0x000000030400720c */ /* 0x000fda0003f06270 */
        /* <DEDUP_REMOVED lines=14> */
[----:B------:R-:W4:Y:S01]  /*10b30*/  LD.E.128 R4, [R4.64+0x80] ;  /* 0x0000800604047980 */ /* 0x000f22000c101d00 */
[----:B------:R-:W-:-:S04]  /*10b40*/  IADD3 R11, P0, R9, R0, RZ ;  /* 0x00000000090b7210 */ /* 0x000fc80007f1e0ff */
[----:B------:R-:W-:Y:S02]  /*10b50*/  LEA.HI.X.SX32 R9, R9, R2, 0x1, P0 ;  /* 0x0000000209097211 */ /* 0x000fe400000f0eff */
[----:B------:R-:W-:-:S04]  /*10b60*/  LEA R8, P0, R11, R14, 0x1 ;  /* 0x0000000e0b087211 */ /* 0x000fc800078008ff */
[----:B------:R-:W-:-:S06]  /*10b70*/  LEA.HI.X R9, R11, R15, R9, 0x1, P0 ;  /* 0x0000000f0b097211 */ /* 0x000fcc00000f0c09 */
[----:B--2---:R-:W2:Y:S01]  /*10b80*/  LD.E.128 R8, [R8.64+0x80] ;  /* 0x0000800608087980 */ /* 0x004ea2000c101d00 */
[----:B---3--:R-:W-:Y:S02]  /*10b90*/  HADD2.F32 R41, -RZ, R32.H0_H0 ;  /* 0x20000020ff297230 */ /* 0x008fe40000004100 */
[----:B------:R-:W-:Y:S02]  /*10ba0*/  HADD2.F32 R43, -RZ, R33.H0_H0 ;  /* 0x20000021ff2b7230 */ /* 0x000fe40000004100 */
[--C-:B----4-:R-:W-:Y:S02]  /*10bb0*/  HADD2.F32 R12, -RZ, R4.reuse.H0_H0 ;  /* 0x20000004ff0c7230 */ /* 0x110fe40000004100 */
        /* <DEDUP_REMOVED lines=12> */
[----:B------:R-:W-:Y:S01]  /*10c80*/  HADD2.F32 R4, -RZ, R35.H1_H1 ;  /* 0x30000023ff047230 */ /* 0x000fe20000004100 */
[----:B------:R-:W-:Y:S02]  /*10c90*/  @!P1 FADD.FTZ R5, -R5, -RZ ;  /* 0x800000ff05059221 */ /* 0x000fe40000010100 */
[----:B------:R-:W-:Y:S01]  /*10ca0*/  @!P1 FADD.FTZ R7, -R7, -RZ ;  /* 0x800000ff07079221 */ /* 0x000fe20000010100 */
[----:B------:R-:W-:Y:S01]  /*10cb0*/  HADD2.F32 R33, -RZ, R33.H1_H1 ;  /* 0x30000021ff217230 */ /* 0x000fe20000004100 */
[----:B------:R-:W-:Y:S01]  /*10cc0*/  @!P1 FADD.FTZ R26, -R26, -RZ ;  /* 0x800000ff1a1a9221 */ /* 0x000fe20000010100 */
[----:B------:R-:W-:Y:S01]  /*10cd0*/  HADD2.F32 R47, -RZ, R32.H1_H1 ;  /* 0x30000020ff2f7230 */ /* 0x000fe20000004100 */
[----:B------:R-:W-:Y:S01]  /*10ce0*/  FMUL.FTZ R5, R12, R5 ;  /* 0x000000050c057220 */ /* 0x000fe20000410000 */
[----:B--2---:R-:W-:Y:S01]  /*10cf0*/  HADD2.F32 R12, -RZ, R8.H0_H0 ;  /* 0x20000008ff0c7230 */ /* 0x004fe20000004100 */
[----:B------:R-:W-:Y:S01]  /*10d00*/  FMUL.FTZ R7, R4, R7 ;  /* 0x0000000704077220 */ /* 0x000fe20000410000 */
[----:B-----5:R-:W-:Y:S01]  /*10d10*/  HADD2.F32 R4, -RZ, R36.H0_H0 ;  /* 0x20000024ff047230 */ /* 0x020fe20000004100 */
[----:B------:R-:W-:Y:S01]  /*10d20*/  @!P1 FADD.FTZ R20, -R20, -RZ ;  /* 0x800000ff14149221 */ /* 0x000fe20000010100 */
[----:B------:R-:W-:Y:S01]  /*10d30*/  HADD2.F32 R51, -RZ, R34.H1_H1 ;  /* 0x30000022ff337230 */ /* 0x000fe20000004100 */
[----:B------:R-:W-:Y:S01]  /*10d40*/  FMUL.FTZ R33, R33, R26 ;  /* 0x0000001a21217220 */ /* 0x000fe20000410000 */
[----:B------:R-:W-:Y:S01]  /*10d50*/  HADD2.F32 R49, -RZ, R35.H0_H0 ;  /* 0x20000023ff317230 */ /* 0x000fe20000004100 */
[----:B------:R-:W-:Y:S01]  /*10d60*/  @!P1 FADD.FTZ R40, -R40, -RZ ;  /* 0x800000ff28289221 */ /* 0x000fe20000010100 */
        /* <DEDUP_REMOVED lines=8> */
[--C-:B------:R-:W-:Y:S02]  /*10df0*/  HADD2.F32 R9, -RZ, R11.reuse.H0_H0 ;  /* 0x2000000bff097230 */ /* 0x100fe40000004100 */
[----:B------:R-:W-:Y:S02]  /*10e00*/  HADD2.F32 R10, -RZ, R11.H1_H1 ;  /* 0x3000000bff0a7230 */ /* 0x000fe40000004100 */
[----:B------:R-:W-:Y:S02]  /*10e10*/  HADD2.F32 R20, -RZ, R37.H0_H0 ;  /* 0x20000025ff147230 */ /* 0x000fe40000004100 */
[----:B------:R-:W-:Y:S02]  /*10e20*/  HADD2.F32 R12, -RZ, R38.H0_H0 ;  /* 0x20000026ff0c7230 */ /* 0x000fe40000004100 */
[----:B------:R-:W-:Y:S01]  /*10e30*/  HADD2.F32 R11, -RZ, R39.H0_H0 ;  /* 0x20000027ff0b7230 */ /* 0x000fe20000004100 */
[----:B------:R-:W-:Y:S01]  /*10e40*/  FMUL.FTZ R40, R51, R40 ;  /* 0x0000002833287220 */ /* 0x000fe20000410000 */
[----:B------:R-:W-:Y:S01]  /*10e50*/  HADD2.F32 R36, -RZ, R36.H1_H1 ;  /* 0x30000024ff247230 */ /* 0x000fe20000004100 */
[----:B------:R-:W-:Y:S01]  /*10e60*/  FMUL.FTZ R6, R49, R6 ;  /* 0x0000000631067220 */ /* 0x000fe20000410000 */
        /* <DEDUP_REMOVED lines=14> */
.L_x_4029:
[----:B------:R-:W-:Y:S05]  /*10f50*/  BSYNC B0 ;  /* 0x0000000000007941 */ /* 0x000fea0003800000 */
.L_x_4028:
[----:B-----5:R3:W-:Y:S04]  /*10f60*/  STS.128 [R249+0x2000], R36 ;  /* 0x00200024f9007388 */ /* 0x0207e80000000c00 */
[----:B--2---:R3:W5:Y:S01]  /*10f70*/  LD.E.128 R40, [R44.64+0x100] ;  /* 0x000100062c287980 */ /* 0x004762000c101d00 */
        /* <DEDUP_REMOVED lines=14> */
[----:B------:R-:W2:Y:S01]  /*11060*/  LD.E.128 R32, [R32.64+0x100] ;  /* 0x0001000620207980 */ /* 0x000ea2000c101d00 */
[----:B------:R-:W-:Y:S02]  /*11070*/  LEA.HI.X R5, R7, R17, R5, 0x1, P0 ;  /* 0x0000001107057211 */ /* 0x000fe400000f0c05 */
[----:B------:R-:W-:-:S04]  /*11080*/  @P1 IADD3 R9, -R13, RZ, RZ ;  /* 0x000000ff0d091210 */ /* 0x000fc80007ffe1ff */
[----:B------:R-:W4:Y:S01]  /*11090*/  LD.E.128 R4, [R4.64+0x100] ;  /* 0x0001000604047980 */ /* 0x000f22000c101d00 */
[----:B------:R-:W-:-:S04]  /*110a0*/  IADD3 R11, P0, R9, R0, RZ ;  /* 0x00000000090b7210 */ /* 0x000fc80007f1e0ff */
[----:B------:R-:W-:Y:S02]  /*110b0*/  LEA.HI.X.SX32 R9, R9, R2, 0x1, P0 ;  /* 0x0000000209097211 */ /* 0x000fe400000f0eff */
[----:B------:R-:W-:-:S04]  /*110c0*/  LEA R8, P0, R11, R14, 0x1 ;  /* 0x0000000e0b087211 */ /* 0x000fc800078008ff */
[----:B------:R-:W-:-:S06]  /*110d0*/  LEA.HI.X R9, R11, R15, R9, 0x1, P0 ;  /* 0x0000000f0b097211 */ /* 0x000fcc00000f0c09 */
[----:B---3--:R-:W3:Y:S01]  /*110e0*/  LD.E.128 R8, [R8.64+0x100] ;  /* 0x0001000608087980 */ /* 0x008ee2000c101d00 */
[----:B--2---:R-:W-:Y:S02]  /*110f0*/  HADD2.F32 R37, -RZ, R32.H0_H0 ;  /* 0x20000020ff257230 */ /* 0x004fe40000004100 */
        /* <DEDUP_REMOVED lines=21> */
[----:B---3--:R-:W-:Y:S01]  /*11250*/  HADD2.F32 R12, -RZ, R8.H0_H0 ;  /* 0x20000008ff0c7230 */ /* 0x008fe20000004100 */
        /* <DEDUP_REMOVED lines=37> */
.L_x_4031:
[----:B------:R-:W-:Y:S05]  /*114b0*/  BSYNC B0 ;  /* 0x0000000000007941 */ /* 0x000fea0003800000 */
.L_x_4030:
[----:B-----5:R2:W-:Y:S04]  /*114c0*/  STS.128 [R249+0x4000], R40 ;  /* 0x00400028f9007388 */ /* 0x0205e80000000c00 */
[----:B---3--:R2:W5:Y:S01]  /*114d0*/  LD.E.128 R36, [R44.64+0x180] ;  /* 0x000180062c247980 */ /* 0x008562000c101d00 */
        /* <DEDUP_REMOVED lines=42> */
[----:B------:R-:W-:Y:S01]  /*11780*/  FMUL.FTZ R5, R12, R5 ;  /* 0x000000050c057220 */ /* 0x000fe20000410000 */
[----:B--2---:R-:W-:Y:S01]  /*11790*/  HADD2.F32 R12, -RZ, R9.H0_H0 ;  /* 0x20000009ff0c7230 */ /* 0x004fe20000004100 */
[----:B------:R-:W-:Y:S01]  /*117a0*/  FMUL.FTZ R7, R4, R7 ;  /* 0x0000000704077220 */ /* 0x000fe20000410000 */
[----:B-----5:R-:W-:Y:S01]  /*117b0*/  HADD2.F32 R4, -RZ, R37.H0_H0 ;  /* 0x20000025ff047230 */ /* 0x020fe20000004100 */
[----:B------:R-:W-:Y:S01]  /*117c0*/  @!P1 FADD.FTZ R26, -R26, -RZ ;  /* 0x800000ff1a1a9221 */ /* 0x000fe20000010100 */
[----:B-1----:R-:W-:Y:S01]  /*117d0*/  HADD2.F32 R45, -RZ, R32.H1_H1 ;  /* 0x30000020ff2d7230 */ /* 0x002fe20000004100 */
[----:B------:R-:W-:Y:S01]  /*117e0*/  @!P1 FADD.FTZ R20, -R20, -RZ ;  /* 0x800000ff14149221 */ /* 0x000fe20000010100 */
[----:B------:R-:W-:Y:S01]  /*117f0*/  HADD2.F32 R49, -RZ, R34.H1_H1 ;  /* 0x30000022ff317230 */ /* 0x000fe20000004100 */
[----:B------:R-:W-:Y:S01]  /*11800*/  @!P1 FADD.FTZ R40, -R40, -RZ ;  /* 0x800000ff28289221 */ /* 0x000fe20000010100 */
[----:B------:R-:W-:Y:S01]  /*11810*/  HADD2.F32 R47, -RZ, R35.H0_H0 ;  /* 0x20000023ff2f7230 */ /* 0x000fe20000004100 */
[----:B------:R-:W-:Y:S01]  /*11820*/  @!P1 FADD.FTZ R6, -R6, -RZ ;  /* 0x800000ff06069221 */ /* 0x000fe20000010100 */
[--C-:B------:R-:W-:Y:S01]  /*11830*/  HADD2.F32 R35, -RZ, R11.reuse.H0_H0 ;  /* 0x2000000bff237230 */ /* 0x100fe20000004100 */
[----:B------:R-:W-:Y:S01]  /*11840*/  FMUL.FTZ R33, R33, R26 ;  /* 0x0000001a21217220 */ /* 0x000fe20000410000 */
[----:B------:R-:W-:Y:S01]  /*11850*/  HADD2.F32 R34, -RZ, R11.H1_H1 ;  /* 0x3000000bff227230 */ /* 0x000fe20000004100 */
[----:B------:R-:W-:Y:S01]  /*11860*/  FFMA.FTZ R4, R4, R12, R43 ;  /* 0x0000000c04047223 */ /* 0x000fe2000001002b */
[--C-:B------:R-:W-:Y:S01]  /*11870*/  HADD2.F32 R42, -RZ, R10.reuse.H0_H0 ;  /* 0x2000000aff2a7230 */ /* 0x100fe20000004100 */
[----:B------:R-:W-:Y:S01]  /*11880*/  FMUL.FTZ R45, R45, R20 ;  /* 0x000000142d2d7220 */ /* 0x000fe20000410000 */
[----:B------:R-:W-:-:S02]  /*11890*/  HADD2.F32 R11, -RZ, R10.H1_H1 ;  /* 0x3000000aff0b7230 */ /* 0x000fc40000004100 */
[----:B------:R-:W-:Y:S02]  /*118a0*/  HADD2.F32 R26, -RZ, R36.H0_H0 ;  /* 0x20000024ff1a7230 */ /* 0x000fe40000004100 */
        /* <DEDUP_REMOVED lines=22> */
.L_x_4033:
[----:B------:R-:W-:Y:S05]  /*11a10*/  BSYNC B0 ;  /* 0x0000000000007941 */ /* 0x000fea0003800000 */
.L_x_4032:
[----:B-----5:R3:W-:Y:S02]  /*11a20*/  STS.128 [R249+0x6000], R36 ;  /* 0x00600024f9007388 */ /* 0x0207e40000000c00 */
.L_x_4025:
[----:B------:R-:W-:Y:S05]  /*11a30*/  BSYNC B1 ;  /* 0x0000000000017941 */ /* 0x000fea0003800000 */
.L_x_4024:
[----:B------:R-:W-:Y:S01]  /*11a40*/  IADD3 R12, R144, 0x10, RZ ;  /* 0x00000010900c7810 */ /* 0x000fe20007ffe0ff */
[----:B------:R-:W-:Y:S03]  /*11a50*/  BSSY B1, `(.L_x_4034) ;  /* 0x0000166000017945 */ /* 0x000fe60003800000 */
[----:B------:R-:W-:-:S04]  /*11a60*/  ISETP.GE.AND P0, PT, R12, R21, PT ;  /* 0x000000150c00720c */ /* 0x000fc80003f06270 */
[----:B------:R-:W-:-:S13]  /*11a70*/  ISETP.LT.OR P0, PT, R59, -0x87, P0 ;  /* 0xffffff793b00780c */ /* 0x000fda0000701670 */
[----:B------:R-:W-:Y:S05]  /*11a80*/  @P0 BRA `(.L_x_4035) ;  /* 0x0000162000000947 */ /* 0x000fea0003800000 */
[----:B---3--:R3:W5:Y:S01]  /*11a90*/  LD.E.128 R36, [R30.64] ;  /* 0x000000061e247980 */ /* 0x008762000c101d00 */
        /* <DEDUP_REMOVED lines=16> */
[----:B------:R-:W4:Y:S01]  /*11ba0*/  LD.E.128 R32, [R32.64] ;  /* 0x0000000620207980 */ /* 0x000f22000c101d00 */
[----:B------:R-:W-:Y:S02]  /*11bb0*/  LEA.HI.X R5, R7, R17, R5, 0x1, P1 ;  /* 0x0000001107057211 */ /* 0x000fe400008f0c05 */
[----:B------:R-:W-:-:S04]  /*11bc0*/  IADD3 R9, P1, R10, R9, RZ ;  /* 0x000000090a097210 */ /* 0x000fc80007f3e0ff */
[----:B--2---:R-:W2:Y:S01]  /*11bd0*/  LD.E.128 R4, [R4.64] ;  /* 0x0000000604047980 */ /* 0x004ea2000c101d00 */
[----:B------:R-:W-:Y:S02]  /*11be0*/  LEA.HI.X.SX32 R8, R10, R8, 0x1, P1 ;  /* 0x000000080a087211 */ /* 0x000fe400008f0eff */
[----:B------:R-:W-:-:S04]  /*11bf0*/  LEA R10, P1, R9, R14, 0x1 ;  /* 0x0000000e090a7211 */ /* 0x000fc800078208ff */
[----:B------:R-:W-:-:S06]  /*11c00*/  LEA.HI.X R11, R9, R15, R8, 0x1, P1 ;  /* 0x0000000f090b7211 */ /* 0x000fcc00008f0c08 */
[----:B---3--:R-:W3:Y:S01]  /*11c10*/  LD.E.128 R8, [R10.64] ;  /* 0x000000060a087980 */ /* 0x008ee2000c101d00 */
[----:B----4-:R-:W-:Y:S02]  /*11c20*/  HADD2.F32 R43, -RZ, R32.H0_H0 ;  /* 0x20000020ff2b7230 */ /* 0x010fe40000004100 */
[----:B-1----:R-:W-:Y:S02]  /*11c30*/  HADD2.F32 R45, -RZ, R33.H0_H0 ;  /* 0x20000021ff2d7230 */ /* 0x002fe40000004100 */
        /* <DEDUP_REMOVED lines=20> */
[----:B------:R-:W-:Y:S01]  /*11d80*/  HADD2.F32 R34, -RZ, R34.H1_H1 ;  /* 0x30000022ff227230 */ /* 0x000fe20000004100 */
[----:B------:R-:W-:Y:S01]  /*11d90*/  FMUL.FTZ R7, R4, R7 ;  /* 0x0000000704077220 */ /* 0x000fe20000410000 */
[----:B-----5:R-:W-:Y:S01]  /*11da0*/  HADD2.F32 R4, -RZ, R36.H0_H0 ;  /* 0x20000024ff047230 */ /* 0x020fe20000004100 */
[----:B------:R-:W-:Y:S01]  /*11db0*/  @!P0 FADD.FTZ R26, -R26, -RZ ;  /* 0x800000ff1a1a8221 */ /* 0x000fe20000010100 */
[--C-:B---3--:R-:W-:Y:S01]  /*11dc0*/  HADD2.F32 R20, -RZ, R8.reuse.H0_H0 ;  /* 0x20000008ff147230 */ /* 0x108fe20000004100 */
[----:B------:R-:W-:Y:S01]  /*11dd0*/  @!P0 FADD.FTZ R41, -R41, -RZ ;  /* 0x800000ff29298221 */ /* 0x000fe20000010100 */
[----:B------:R-:W-:Y:S01]  /*11de0*/  HADD2.F32 R49, -RZ, R35.H0_H0 ;  /* 0x20000023ff317230 */ /* 0x000fe20000004100 */
[----:B------:R-:W-:Y:S01]  /*11df0*/  FMUL.FTZ R33, R33, R40 ;  /* 0x0000002821217220 */ /* 0x000fe20000410000 */
[----:B------:R-:W-:Y:S01]  /*11e00*/  HADD2.F32 R32, -RZ, R8.H1_H1 ;  /* 0x30000008ff207230 */ /* 0x000fe20000004100 */
[----:B------:R-:W-:Y:S01]  /*11e10*/  @!P0 FADD.FTZ R6, -R6, -RZ ;  /* 0x800000ff06068221 */ /* 0x000fe20000010100 */
[--C-:B------:R-:W-:Y:S01]  /*11e20*/  HADD2.F32 R8, -RZ, R9.reuse.H0_H0 ;  /* 0x20000009ff087230 */ /* 0x100fe20000004100 */
[----:B------:R-:W-:Y:S01]  /*11e30*/  FMUL.FTZ R47, R47, R26 ;  /* 0x0000001a2f2f7220 */ /* 0x000fe20000410000 */
        /* <DEDUP_REMOVED lines=26> */
.L_x_4037:
[----:B------:R-:W-:Y:S05]  /*11fe0*/  BSYNC B0 ;  /* 0x0000000000007941 */ /* 0x000fea0003800000 */
.L_x_4036:
[----:B-----5:R4:W-:Y:S04]  /*11ff0*/  STS.128 [R249+0x800], R36 ;  /* 0x00080024f9007388 */ /* 0x0209e80000000c00 */
[----:B--2---:R4:W5:Y:S01]  /*12000*/  LD.E.128 R40, [R30.64+0x80] ;  /* 0x000080061e287980 */ /* 0x004962000c101d00 */
[----:B------:R-:W-:Y:S01]  /*12010*/  IADD3 R4, R24, 0x40, RZ ;  /* 0x0000004018047810 */ /* 0x000fe20007ffe0ff */
[----:B------:R-:W-:Y:S03]  /*12020*/  BSSY B0, `(.L_x_4038) ;  /* 0x0000055000007945 */ /* 0x000fe60003800000 */
[----:B------:R-:W-:-:S13]  /*12030*/  ISETP.GE.AND P0, PT, R4, R3, PT ;  /* 0x000000030400720c */ /* 0x000fda0003f06270 */
        /* <DEDUP_REMOVED lines=15> */
[----:B------:R-:W2:Y:S01]  /*12130*/  LD.E.128 R32, [R32.64+0x80] ;  /* 0x0000800620207980 */ /* 0x000ea2000c101d00 */
        /* <DEDUP_REMOVED lines=8> */
[----:B-1----:R-:W-:Y:S02]  /*121c0*/  HADD2.F32 R45, -RZ, R33.H0_H0 ;  /* 0x20000021ff2d7230 */ /* 0x002fe40000004100 */
        /* <DEDUP_REMOVED lines=24> */
[--C-:B----4-:R-:W-:Y:S01]  /*12350*/  HADD2.F32 R20, -RZ, R8.reuse.H0_H0 ;  /* 0x20000008ff147230 */ /* 0x110fe20000004100 */
        /* <DEDUP_REMOVED lines=33> */
.L_x_4039:
[----:B------:R-:W-:Y:S05]  /*12570*/  BSYNC B0 ;  /* 0x0000000000007941 */ /* 0x000fea0003800000 */
.L_x_4038:
[----:B-----5:R2:W-:Y:S04]  /*12580*/  STS.128 [R249+0x2800], R40 ;  /* 0x00280028f9007388 */ /* 0x0205e80000000c00 */
[----:B----4-:R2:W5:Y:S01]  /*12590*/  LD.E.128 R36, [R30.64+0x100] ;  /* 0x000100061e247980 */ /* 0x010562000c101d00 */
        /* <DEDUP_REMOVED lines=18> */
[----:B------:R-:W4:Y:S01]  /*126c0*/  LD.E.128 R32, [R32.64+0x100] ;  /* 0x0001000620207980 */ /* 0x000f22000c101d00 */
        /* <DEDUP_REMOVED lines=67> */
.L_x_4041:
[----:B------:R-:W-:Y:S05]  /*12b00*/  BSYNC B0 ;  /* 0x0000000000007941 */ /* 0x000fea0003800000 */
.L_x_4040:
[----:B-----5:R4:W-:Y:S04]  /*12b10*/  STS.128 [R249+0x4800], R36 ;  /* 0x00480024f9007388 */ /* 0x0209e80000000c00 */
[----:B------:R4:W5:Y:S01]  /*12b20*/  LD.E.128 R32, [R30.64+0x180] ;  /* 0x000180061e207980 */ /* 0x000962000c101d00 */
        /* <DEDUP_REMOVED lines=14> */
[----:B----4-:R-:W-:Y:S01]  /*12c10*/  IMAD.WIDE R36, R11, 0x2, R30 ;  /* 0x000000020b247825 */ /* 0x010fe200078e021e */
        /* <DEDUP_REMOVED lines=30> */
[--C-:B------:R-:W-:Y:S01]  /*12e00*/  HADD2.F32 R4, -RZ, R39.reuse.H1_H1 ;  /* 0x30000027ff047230 */ /* 0x100fe20000004100 */
[----:B------:R-:W-:Y:S01]  /*12e10*/  @!P0 FADD.FTZ R7, -R7, -RZ ;  /* 0x800000ff07078221 */ /* 0x000fe20000010100 */
[----:B------:R-:W-:Y:S01]  /*12e20*/  HADD2.F32 R37, -RZ, R38.H1_H1 ;  /* 0x30000026ff257230 */ /* 0x000fe20000004100 */
[----:B------:R-:W-:Y:S01]  /*12e30*/  FMUL.FTZ R36, R36, R27 ;  /* 0x0000001b24247220 */ /* 0x000fe20000410000 */
[----:B------:R-:W-:Y:S01]  /*12e40*/  HADD2.F32 R27, -RZ, R39.H0_H0 ;  /* 0x20000027ff1b7230 */ /* 0x000fe20000004100 */
[----:B------:R-:W-:Y:S01]  /*12e50*/  FMUL.FTZ R5, R20, R5 ;  /* 0x0000000514057220 */ /* 0x000fe20000410000 */
[----:B---3--:R-:W-:Y:S01]  /*12e60*/  HADD2.F32 R20, -RZ, R8.H0_H0 ;  /* 0x20000008ff147230 */ /* 0x008fe20000004100 */
[----:B------:R-:W-:Y:S01]  /*12e70*/  FMUL.FTZ R7, R4, R7 ;  /* 0x0000000704077220 */ /* 0x000fe20000410000 */
[----:B-----5:R-:W-:Y:S01]  /*12e80*/  HADD2.F32 R4, -RZ, R32.H0_H0 ;  /* 0x20000020ff047230 */ /* 0x020fe20000004100 */
[----:B------:R-:W-:-:S02]  /*12e90*/  @!P0 FADD.FTZ R30, -R30, -RZ ;  /* 0x800000ff1e1e8221 */ /* 0x000fc40000010100 */
[----:B------:R-:W-:Y:S02]  /*12ea0*/  @!P0 FADD.FTZ R6, -R6, -RZ ;  /* 0x800000ff06068221 */ /* 0x000fe40000010100 */
[----:B------:R-:W-:Y:S01]  /*12eb0*/  @!P0 FADD.FTZ R26, -R26, -RZ ;  /* 0x800000ff1a1a8221 */ /* 0x000fe20000010100 */
[--C-:B------:R-:W-:Y:S01]  /*12ec0*/  HADD2.F32 R38, -RZ, R10.reuse.H0_H0 ;  /* 0x2000000aff267230 */ /* 0x100fe20000004100 */
[----:B------:R-:W-:Y:S01]  /*12ed0*/  FMUL.FTZ R30, R37, R30 ;  /* 0x0000001e251e7220 */ /* 0x000fe20000410000 */
[----:B------:R-:W-:Y:S01]  /*12ee0*/  HADD2.F32 R39, -RZ, R10.H1_H1 ;  /* 0x3000000aff277230 */ /* 0x000fe20000004100 */
        /* <DEDUP_REMOVED lines=26> */
.L_x_4043:
[----:B------:R-:W-:Y:S05]  /*13090*/  BSYNC B0 ;  /* 0x0000000000007941 */ /* 0x000fea0003800000 */
.L_x_4042:
[----:B-----5:R1:W-:Y:S02]  /*130a0*/  STS.128 [R249+0x6800], R32 ;  /* 0x00680020f9007388 */ /* 0x0203e40000000c00 */
.L_x_4035:
[----:B------:R-:W-:Y:S05]  /*130b0*/  BSYNC B1 ;  /* 0x0000000000017941 */ /* 0x000fea0003800000 */
.L_x_4034:
[----:B------:R-:W-:Y:S01]  /*130c0*/  IADD3 R20, R144, 0x20, RZ ;  /* 0x0000002090147810 */ /* 0x000fe20007ffe0ff */
[----:B------:R-:W-:Y:S03]  /*130d0*/  BSSY B1, `(.L_x_4044) ;  /* 0x0000167000017945 */ /* 0x000fe60003800000 */
[----:B------:R-:W-:-:S04]  /*130e0*/  ISETP.GE.AND P0, PT, R20, R21, PT ;  /* 0x000000151400720c */ /* 0x000fc80003f06270 */
[----:B------:R-:W-:-:S13]  /*130f0*/  ISETP.LT.OR P0, PT, R59, -0x107, P0 ;  /* 0xfffffef93b00780c */ /* 0x000fda0000701670 */
[----:B------:R-:W-:Y:S05]  /*13100*/  @P0 BRA `(.L_x_4045) ;  /* 0x0000163000000947 */ /* 0x000fea0003800000 */
[----:B---34-:R3:W5:Y:S01]  /*13110*/  LD.E.128 R36, [R22.64] ;  /* 0x0000000616247980 */ /* 0x018762000c101d00 */
        /* <DEDUP_REMOVED lines=13> */
[----:B-1----:R-:W-:Y:S01]  /*131f0*/  IMAD.WIDE R32, R11, 0x2, R22 ;  /* 0x000000020b207825 */ /* 0x002fe200078e0216 */
        /* <DEDUP_REMOVED lines=28> */
[--C-:B------:R-:W-:Y:S01]  /*133c0*/  HADD2.F32 R4, -RZ, R35.reuse.H1_H1 ;  /* 0x30000023ff047230 */ /* 0x100fe20000004100 */
        /* <DEDUP_REMOVED lines=8> */
[----:B---3--:R-:W-:Y:S01]  /*13450*/  HADD2.F32 R26, -RZ, R8.H0_H0 ;  /* 0x20000008ff1a7230 */ /* 0x008fe20000004100 */
[----:B------:R-:W-:Y:S01]  /*13460*/  FMUL.FTZ R7, R4, R7 ;  /* 0x0000000704077220 */ /* 0x000fe20000410000 */
[----:B-----5:R-:W-:Y:S01]  /*13470*/  HADD2.F32 R4, -RZ, R36.H0_H0 ;  /* 0x20000024ff047230 */ /* 0x020fe20000004100 */
[----:B------:R-:W-:-:S02]  /*13480*/  @!P0 FADD.FTZ R6, -R6, -RZ ;  /* 0x800000ff06068221 */ /* 0x000fc40000010100 */
        /* <DEDUP_REMOVED lines=30> */
.L_x_4047:
[----:B------:R-:W-:Y:S05]  /*13670*/  BSYNC B0 ;  /* 0x0000000000007941 */ /* 0x000fea0003800000 */
.L_x_4046:
[----:B-----5:R4:W-:Y:S04]  /*13680*/  STS.128 [R249+0x1000], R36 ;  /* 0x00100024f9007388 */ /* 0x0209e80000000c00 */
[----:B--2---:R4:W5:Y:S01]  /*13690*/  LD.E.128 R40, [R22.64+0x80] ;  /* 0x0000800616287980 */ /* 0x004962000c101d00 */
[----:B------:R-:W-:Y:S01]  /*136a0*/  IADD3 R4, R24, 0x40, RZ ;  /* 0x0000004018047810 */ /* 0x000fe20007ffe0ff */
[----:B------:R-:W-:Y:S03]  /*136b0*/  BSSY B0, `(.L_x_4048) ;  /* 0x0000055000007945 */ /* 0x000fe60003800000 */
[----:B------:R-:W-:-:S13]  /*136c0*/  ISETP.GE.AND P0, PT, R4, R3, PT ;  /* 0x000000030400720c */ /* 0x000fda0003f06270 */
        /* <DEDUP_REMOVED lines=48> */
[----:B------:R-:W-:-:S02]  /*139d0*/  @!P0 FADD.FTZ R6, -R6, -RZ ;  /* 0x800000ff06068221 */ /* 0x000fc40000010100 */
[----:B------:R-:W-:Y:S01]  /*139e0*/  FMUL.FTZ R5, R26, R5 ;  /* 0x000000051a057220 */ /* 0x000fe20000410000 */
[----:B----4-:R-:W-:Y:S01]  /*139f0*/  HADD2.F32 R26, -RZ, R8.H0_H0 ;  /* 0x20000008ff1a7230 */ /* 0x010fe20000004100 */
[----:B------:R-:W-:Y:S01]  /*13a00*/  FMUL.FTZ R7, R4, R7 ;  /* 0x0000000704077220 */ /* 0x000fe20000410000 */
[----:B-----5:R-:W-:Y:S01]  /*13a10*/  HADD2.F32 R4, -RZ, R40.H0_H0 ;  /* 0x20000028ff047230 */ /* 0x020fe20000004100 */
[----:B------:R-:W-:Y:S02]  /*13a20*/  @!P0 FADD.FTZ R30, -R30, -RZ ;  /* 0x800000ff1e1e8221 */ /* 0x000fe40000010100 */
        /* <DEDUP_REMOVED lines=8> */
[--C-:B------:R-:W-:Y:S02]  /*13ab0*/  HADD2.F32 R9, -RZ, R11.reuse.H0_H0 ;  /* 0x2000000bff097230 */ /* 0x100fe40000004100 */
[----:B------:R-:W-:Y:S02]  /*13ac0*/  HADD2.F32 R40, -RZ, R11.H1_H1 ;  /* 0x3000000bff287230 */ /* 0x000fe40000004100 */
[----:B------:R-:W-:Y:S02]  /*13ad0*/  HADD2.F32 R30, -RZ, R41.H0_H0 ;  /* 0x20000029ff1e7230 */ /* 0x000fe40000004100 */
[----:B------:R-:W-:Y:S02]  /*13ae0*/  HADD2.F32 R36, -RZ, R10.H0_H0 ;  /* 0x2000000aff247230 */ /* 0x000fe40000004100 */
[----:B------:R-:W-:Y:S02]  /*13af0*/  HADD2.F32 R11, -RZ, R42.H0_H0 ;  /* 0x2000002aff0b7230 */ /* 0x000fe40000004100 */
[----:B------:R-:W-:-:S02]  /*13b00*/  HADD2.F32 R26, -RZ, R43.H0_H0 ;  /* 0x2000002bff1a7230 */ /* 0x000fc40000004100 */
        /* <DEDUP_REMOVED lines=15> */
.L_x_4049:
[----:B------:R-:W-:Y:S05]  /*13c00*/  BSYNC B0 ;  /* 0x0000000000007941 */ /* 0x000fea0003800000 */
.L_x_4048:
[----:B-----5:R2:W-:Y:S04]  /*13c10*/  STS.128 [R249+0x3000], R40 ;  /* 0x00300028f9007388 */ /* 0x0205e80000000c00 */
[----:B----4-:R2:W5:Y:S01]  /*13c20*/  LD.E.128 R36, [R22.64+0x100] ;  /* 0x0001000616247980 */ /* 0x010562000c101d00 */
        /* <DEDUP_REMOVED lines=86> */
.L_x_4051:
[----:B------:R-:W-:Y:S05]  /*14190*/  BSYNC B0 ;  /* 0x0000000000007941 */ /* 0x000fea0003800000 */
.L_x_4050:
[----:B-----5:R4:W-:Y:S04]  /*141a0*/  STS.128 [R249+0x5000], R36 ;  /* 0x00500024f9007388 */ /* 0x0209e80000000c00 */
[----:B-1----:R4:W5:Y:S01]  /*141b0*/  LD.E.128 R32, [R22.64+0x180] ;  /* 0x0001800616207980 */ /* 0x002962000c101d00 */
        /* <DEDUP_REMOVED lines=86> */
.L_x_4053:
[----:B------:R-:W-:Y:S05]  /*14720*/  BSYNC B0 ;  /* 0x0000000000007941 */ /* 0x000fea0003800000 */
.L_x_4052:
[----:B-----5:R1:W-:Y:S02]  /*14730*/  STS.128 [R249+0x7000], R32 ;  /* 0x00700020f9007388 */ /* 0x0203e40000000c00 */
.L_x_4045:
[----:B------:R-:W-:Y:S05]  /*14740*/  BSYNC B1 ;  /* 0x0000000000017941 */ /* 0x000fea0003800000 */
.L_x_4044:
[----:B--234-:R-:W-:-:S04]  /*14750*/  IADD3 R22, R144, 0x30, RZ ;  /* 0x0000003090167810 */ /* 0x01cfc80007ffe0ff */
[----:B------:R-:W-:-:S04]  /*14760*/  ISETP.GE.AND P0, PT, R22, R21, PT ;  /* 0x000000151600720c */ /* 0x000fc80003f06270 */
[----:B------:R-:W-:-:S13]  /*14770*/  ISETP.LT.OR P0, PT, R59, -0x187, P0 ;  /* 0xfffffe793b00780c */ /* 0x000fda0000701670 */
        /* <DEDUP_REMOVED lines=19> */
[----:B------:R-:W3:Y:S01]  /*148b0*/  LD.E.128 R32, [R32.64] ;  /* 0x0000000620207980 */ /* 0x000ee2000c101d00 */
[----:B------:R-:W-:Y:S02]  /*148c0*/  LEA.HI.X R5, R7, R17, R5, 0x1, P1 ;  /* 0x0000001107057211 */ /* 0x000fe400008f0c05 */
[----:B------:R-:W-:-:S04]  /*148d0*/  IADD3 R9, P1, R10, R9, RZ ;  /* 0x000000090a097210 */ /* 0x000fc80007f3e0ff */
[----:B------:R-:W4:Y:S01]  /*148e0*/  LD.E.128 R4, [R4.64] ;  /* 0x0000000604047980 */ /* 0x000f22000c101d00 */
[----:B------:R-:W-:Y:S02]  /*148f0*/  LEA.HI.X.SX32 R8, R10, R8, 0x1, P1 ;  /* 0x000000080a087211 */ /* 0x000fe400008f0eff */
[----:B------:R-:W-:-:S04]  /*14900*/  LEA R10, P1, R9, R14, 0x1 ;  /* 0x0000000e090a7211 */ /* 0x000fc800078208ff */
[----:B------:R-:W-:-:S06]  /*14910*/  LEA.HI.X R11, R9, R15, R8, 0x1, P1 ;  /* 0x0000000f090b7211 */ /* 0x000fcc00008f0c08 */
[----:B--2---:R-:W2:Y:S01]  /*14920*/  LD.E.128 R8, [R10.64] ;  /* 0x000000060a087980 */ /* 0x004ea2000c101d00 */
        /* <DEDUP_REMOVED lines=10> */
[--C-:B------:R-:W-:Y:S01]  /*149d0*/  HADD2.F32 R6, -RZ, R7.reuse.H0_H0 ;  /* 0x20000007ff067230 */ /* 0x100fe20000004100 */
[----:B------:R-:W-:Y:S01]  /*149e0*/  @!P0 FADD.FTZ R26, -R26, -RZ ;  /* 0x800000ff1a1a8221 */ /* 0x000fe20000010100 */
[----:B------:R-:W-:Y:S02]  /*149f0*/  HADD2.F32 R7, -RZ, R7.H1_H1 ;  /* 0x30000007ff077230 */ /* 0x000fe40000004100 */
[----:B------:R-:W-:Y:S01]  /*14a00*/  HADD2.F32 R33, -RZ, R33.H1_H1 ;  /* 0x30000021ff217230 */ /* 0x000fe20000004100 */
[----:B------:R-:W-:Y:S01]  /*14a10*/  FMUL.FTZ R30, R30, R21 ;  /* 0x000000151e1e7220 */ /* 0x000fe20000410000 */
[--C-:B------:R-:W-:Y:S01]  /*14a20*/  HADD2.F32 R21, -RZ, R35.reuse.H0_H0 ;  /* 0x20000023ff157230 */ /* 0x100fe20000004100 */
[----:B------:R-:W-:Y:S01]  /*14a30*/  FMUL.FTZ R31, R31, R4 ;  /* 0x000000041f1f7220 */ /* 0x000fe20000410000 */
[----:B------:R-:W-:Y:S01]  /*14a40*/  HADD2.F32 R4, -RZ, R35.H1_H1 ;  /* 0x30000023ff047230 */ /* 0x000fe20000004100 */
[----:B------:R-:W-:Y:S01]  /*14a50*/  FMUL.FTZ R33, R33, R26 ;  /* 0x0000001a21217220 */ /* 0x000fe20000410000 */
[----:B------:R-:W-:Y:S01]  /*14a60*/  HADD2.F32 R26, -RZ, R34.H0_H0 ;  /* 0x20000022ff1a7230 */ /* 0x000fe20000004100 */
[----:B------:R-:W-:-:S02]  /*14a70*/  @!P0 FADD.FTZ R6, -R6, -RZ ;  /* 0x800000ff06068221 */ /* 0x000fc40000010100 */
[----:B------:R-:W-:Y:S01]  /*14a80*/  @!P0 FADD.FTZ R7, -R7, -RZ ;  /* 0x800000ff07078221 */ /* 0x000fe20000010100 */
[----:B------:R-:W-:Y:S01]  /*14a90*/  HADD2.F32 R34, -RZ, R34.H1_H1 ;  /* 0x30000022ff227230 */ /* 0x000fe20000004100 */
[----:B------:R-:W-:Y:S01]  /*14aa0*/  @!P0 FADD.FTZ R27, -R27, -RZ ;  /* 0x800000ff1b1b8221 */ /* 0x000fe20000010100 */
[----:B------:R-:W-:Y:S01]  /*14ab0*/  HADD2.F32 R32, -RZ, R32.H1_H1 ;  /* 0x30000020ff207230 */ /* 0x000fe20000004100 */
[----:B------:R-:W-:Y:S01]  /*14ac0*/  FMUL.FTZ R6, R21, R6 ;  /* 0x0000000615067220 */ /* 0x000fe20000410000 */
[----:B-----5:R-:W-:Y:S01]  /*14ad0*/  HADD2.F32 R21, -RZ, R36.H0_H0 ;  /* 0x20000024ff157230 */ /* 0x020fe20000004100 */
[----:B------:R-:W-:Y:S01]  /*14ae0*/  FMUL.FTZ R7, R4, R7 ;  /* 0x0000000704077220 */ /* 0x000fe20000410000 */
[----:B--2---:R-:W-:Y:S01]  /*14af0*/  HADD2.F32 R4, -RZ, R8.H0_H0 ;  /* 0x20000008ff047230 */ /* 0x004fe20000004100 */
[----:B------:R-:W-:Y:S02]  /*14b00*/  @!P0 FADD.FTZ R23, -R23, -RZ ;  /* 0x800000ff17178221 */ /* 0x000fe40000010100 */
        /* <DEDUP_REMOVED lines=30> */
.L_x_4055:
[----:B------:R-:W-:Y:S05]  /*14cf0*/  BSYNC B0 ;  /* 0x0000000000007941 */ /* 0x000fea0003800000 */
.L_x_4054:
[----:B-----5:R3:W-:Y:S04]  /*14d00*/  STS.128 [R249+0x1800], R36 ;  /* 0x00180024f9007388 */ /* 0x0207e80000000c00 */
[----:B------:R3:W5:Y:S01]  /*14d10*/  LD.E.128 R40, [R18.64+0x80] ;  /* 0x0000800612287980 */ /* 0x000762000c101d00 */
[----:B------:R-:W-:Y:S01]  /*14d20*/  IADD3 R4, R24, 0x40, RZ ;  /* 0x0000004018047810 */ /* 0x000fe20007ffe0ff */
[----:B------:R-:W-:Y:S03]  /*14d30*/  BSSY B0, `(.L_x_4056) ;  /* 0x0000056000007945 */ /* 0x000fe60003800000 */
[----:B------:R-:W-:-:S13]  /*14d40*/  ISETP.GE.AND P0, PT, R4, R3, PT ;  /* 0x000000030400720c */ /* 0x000fda0003f06270 */
        /* <DEDUP_REMOVED lines=16> */
[----:B------:R-:W4:Y:S01]  /*14e50*/  LD.E.128 R32, [R32.64+0x80] ;  /* 0x0000800620207980 */ /* 0x000f22000c101d00 */
[----:B------:R-:W-:-:S03]  /*14e60*/  @P0 IADD3 R10, -R13, RZ, RZ ;  /* 0x000000ff0d0a0210 */ /* 0x000fc60007ffe1ff */
[----:B--2---:R-:W2:Y:S01]  /*14e70*/  LD.E.128 R4, [R4.64] ;  /* 0x0000000604047980 */ /* 0x004ea2000c101d00 */
[----:B------:R-:W-:-:S04]  /*14e80*/  IADD3 R9, P1, R10, R9, RZ ;  /* 0x000000090a097210 */ /* 0x000fc80007f3e0ff */
        /* <DEDUP_REMOVED lines=25> */
[----:B------:R-:W-:Y:S01]  /*15020*/  FMUL.FTZ R33, R33, R26 ;  /* 0x0000001a21217220 */ /* 0x000fe20000410000 */
[--C-:B------:R-:W-:Y:S01]  /*15030*/  HADD2.F32 R26, -RZ, R34.reuse.H0_H0 ;  /* 0x20000022ff1a7230 */ /* 0x100fe20000004100 */
        /* <DEDUP_REMOVED lines=20> */
[----:B------:R-:W-:Y:S02]  /*15180*/  HADD2.F32 R36, -RZ, R10.H0_H0 ;  /* 0x2000000aff247230 */ /* 0x000fe40000004100 */
[----:B------:R-:W-:Y:S01]  /*15190*/  HADD2.F32 R11, -RZ, R42.H0_H0 ;  /* 0x2000002aff0b7230 */ /* 0x000fe20000004100 */
[----:B------:R-:W-:Y:S01]  /*151a0*/  FFMA.FTZ R8, R26, R8, R31 ;  /* 0x000000081a087223 */ /* 0x000fe2000001001f */
[----:B------:R-:W-:Y:S02]  /*151b0*/  HADD2.F32 R21, -RZ, R43.H0_H0 ;  /* 0x2000002bff157230 */ /* 0x000fe40000004100 */
        /* <DEDUP_REMOVED lines=12> */
[----:B------:R-:W-:Y:S02]  /*15280*/  F2FP.PACK_AB R43, R7, R6 ;  /* 0x00000006072b723e */ /* 0x000fe400000000ff */
.L_x_4057:
[----:B------:R-:W-:Y:S05]  /*15290*/  BSYNC B0 ;  /* 0x0000000000007941 */ /* 0x000fea0003800000 */
.L_x_4056:
[----:B-----5:R4:W-:Y:S04]  /*152a0*/  STS.128 [R249+0x3800], R40 ;  /* 0x00380028f9007388 */ /* 0x0209e80000000c00 */
[----:B---3--:R4:W5:Y:S01]  /*152b0*/  LD.E.128 R36, [R18.64+0x100] ;  /* 0x0001000612247980 */ /* 0x008962000c101d00 */
        /* <DEDUP_REMOVED lines=19> */
[----:B------:R-:W3:Y:S01]  /*153f0*/  LD.E.128 R32, [R32.64+0x100] ;  /* 0x0001000620207980 */ /* 0x000ee2000c101d00 */
[----:B------:R-:W-:-:S03]  /*15400*/  @P0 IADD3 R10, -R13, RZ, RZ ;  /* 0x000000ff0d0a0210 */ /* 0x000fc60007ffe1ff */
        /* <DEDUP_REMOVED lines=52> */
[----:B------:R-:W-:-:S02]  /*15750*/  HADD2.F32 R21, -RZ, R39.H0_H0 ;  /* 0x20000027ff157230 */ /* 0x000fc40000004100 */
[----:B------:R-:W-:Y:S01]  /*15760*/  HADD2.F32 R10, -RZ, R10.H1_H1 ;  /* 0x3000000aff0a7230 */ /* 0x000fe20000004100 */
[----:B------:R-:W-:Y:S01]  /*15770*/  FFMA.FTZ R5, R11, R36, R5 ;  /* 0x000000240b057223 */ /* 0x000fe20000010005 */
        /* <DEDUP_REMOVED lines=11> */
.L_x_4059:
[----:B------:R-:W-:Y:S05]  /*15830*/  BSYNC B0 ;  /* 0x0000000000007941 */ /* 0x000fea0003800000 */
.L_x_4058:
[----:B-----5:R3:W-:Y:S04]  /*15840*/  STS.128 [R249+0x5800], R36 ;  /* 0x00580024f9007388 */ /* 0x0207e80000000c00 */
[----:B-1----:R3:W5:Y:S01]  /*15850*/  LD.E.128 R32, [R18.64+0x180] ;  /* 0x0001800612207980 */ /* 0x002762000c101d00 */
        /* <DEDUP_REMOVED lines=16> */
[----:B--234-:R-:W-:-:S03]  /*15960*/  IMAD.WIDE R18, R7, 0x2, R18 ;  /* 0x0000000207127825 */ /* 0x01cfc600078e0212 */
[----:B------:R-:W-:Y:S02]  /*15970*/  LEA.HI.X R5, R5, R17, R3, 0x1, P1 ;  /* 0x0000001105057211 */ /* 0x000fe400008f0c03 */
[----:B------:R-:W-:Y:S01]  /*15980*/  MOV R3, RZ ;  /* 0x000000ff00037202 */ /* 0x000fe20000000f00 */
[----:B------:R-:W2:Y:S01]  /*15990*/  LD.E.128 R16, [R18.64+0x180] ;  /* 0x0001800612107980 */ /* 0x000ea2000c101d00 */
[----:B------:R-:W-:-:S03]  /*159a0*/  @P0 IADD3 R3, -R13, RZ, RZ ;  /* 0x000000ff0d030210 */ /* 0x000fc60007ffe1ff */
[----:B------:R-:W3:Y:S01]  /*159b0*/  LD.E.128 R4, [R4.64] ;  /* 0x0000000604047980 */ /* 0x000ee2000c101d00 */
[----:B------:R-:W-:-:S04]  /*159c0*/  IADD3 R9, P1, R3, R0, RZ ;  /* 0x0000000003097210 */ /* 0x000fc80007f3e0ff */
[----:B------:R-:W-:Y:S02]  /*159d0*/  LEA.HI.X.SX32 R2, R3, R2, 0x1, P1 ;  /* 0x0000000203027211 */ /* 0x000fe400008f0eff */
[----:B------:R-:W-:-:S04]  /*159e0*/  LEA R8, P1, R9, R14, 0x1 ;  /* 0x0000000e09087211 */ /* 0x000fc800078208ff */
[----:B------:R-:W-:-:S06]  /*159f0*/  LEA.HI.X R9, R9, R15, R2, 0x1, P1 ;  /* 0x0000000f09097211 */ /* 0x000fcc00008f0c02 */
[----:B------:R-:W4:Y:S01]  /*15a00*/  LD.E.128 R8, [R8.64] ;  /* 0x0000000608087980 */ /* 0x000f22000c101d00 */
[----:B--2---:R-:W-:Y:S02]  /*15a10*/  HADD2.F32 R15, -RZ, R16.H0_H0 ;  /* 0x20000010ff0f7230 */ /* 0x004fe40000004100 */
[----:B------:R-:W-:Y:S02]  /*15a20*/  HADD2.F32 R21, -RZ, R17.H0_H0 ;  /* 0x20000011ff157230 */ /* 0x000fe40000004100 */
        /* <DEDUP_REMOVED lines=34> */
[----:B------:R-:W-:Y:S01]  /*15c50*/  HADD2.F32 R16, -RZ, R10.H0_H0 ;  /* 0x2000000aff107230 */ /* 0x000fe20000004100 */
[----:B------:R-:W-:Y:S01]  /*15c60*/  FFMA.FTZ R0, R0, R2, R15 ;  /* 0x0000000200007223 */ /* 0x000fe2000001000f */
[----:B------:R-:W-:Y:S01]  /*15c70*/  HADD2.F32 R5, -RZ, R34.H0_H0 ;  /* 0x20000022ff057230 */ /* 0x000fe20000004100 */
[----:B------:R-:W-:Y:S01]  /*15c80*/  FMUL.FTZ R13, R18, R13 ;  /* 0x0000000d120d7220 */ /* 0x000fe20000410000 */
[----:B------:R-:W-:-:S02]  /*15c90*/  HADD2.F32 R2, -RZ, R35.H0_H0 ;  /* 0x20000023ff027230 */ /* 0x000fc40000004100 */
[----:B------:R-:W-:Y:S01]  /*15ca0*/  HADD2.F32 R32, -RZ, R32.H1_H1 ;  /* 0x30000020ff207230 */ /* 0x000fe20000004100 */
[----:B------:R-:W-:Y:S01]  /*15cb0*/  FFMA.FTZ R3, R5, R16, R3 ;  /* 0x0000001005037223 */ /* 0x000fe20000010003 */
[----:B------:R-:W-:Y:S02]  /*15cc0*/  HADD2.F32 R8, -RZ, R8.H1_H1 ;  /* 0x30000008ff087230 */ /* 0x000fe40000004100 */
[----:B------:R-:W-:Y:S02]  /*15cd0*/  HADD2.F32 R9, -RZ, R9.H1_H1 ;  /* 0x30000009ff097230 */ /* 0x000fe40000004100 */
[----:B------:R-:W-:Y:S01]  /*15ce0*/  HADD2.F32 R10, -RZ, R10.H1_H1 ;  /* 0x3000000aff0a7230 */ /* 0x000fe20000004100 */
[----:B------:R-:W-:Y:S01]  /*15cf0*/  FFMA.FTZ R23, R32, R8, R23 ;  /* 0x0000000820177223 */ /* 0x000fe20000010017 */
[--C-:B------:R-:W-:Y:S02]  /*15d00*/  HADD2.F32 R17, -RZ, R11.reuse.H0_H0 ;  /* 0x2000000bff117230 */ /* 0x100fe40000004100 */
        /* <DEDUP_REMOVED lines=12> */
.L_x_4061:
[----:B------:R-:W-:Y:S05]  /*15dd0*/  BSYNC B0 ;  /* 0x0000000000007941 */ /* 0x000fea0003800000 */
.L_x_4060:
[----:B-----5:R1:W-:Y:S01]  /*15de0*/  STS.128 [R249+0x7800], R32 ;  /* 0x00780020f9007388 */ /* 0x0203e20000000c00 */
[----:B------:R-:W-:Y:S05]  /*15df0*/  BRA `(.L_x_4015) ;  /* 0x000002c000007947 */ /* 0x000fea0003800000 */
.L_x_3983:
[----:B------:R-:W-:Y:S01]  /*15e00*/  IMAD.IADD R3, R240, 0x1, -R61 ;  /* 0x00000001f0037824 */ /* 0x000fe200078e0a3d */
[C---:B-----5:R-:W-:Y:S02]  /*15e10*/  IADD3 R12, R144.reuse, 0x10, RZ ;  /* 0x00000010900c7810 */ /* 0x060fe40007ffe0ff */
[----:B------:R-:W-:Y:S02]  /*15e20*/  IADD3 R22, R144, 0x30, RZ ;  /* 0x0000003090167810 */ /* 0x000fe40007ffe0ff */
[----:B------:R-:W-:Y:S02]  /*15e30*/  ISETP.GE.AND P5, PT, R12, R3, PT ;  /* 0x000000030c00720c */ /* 0x000fe40003fa6270 */
[----:B------:R-:W-:-:S02]  /*15e40*/  IADD3 R20, R144, 0x20, RZ ;  /* 0x0000002090147810 */ /* 0x000fc40007ffe0ff */
[-C--:B------:R-:W-:Y:S02]  /*15e50*/  ISETP.GE.AND P6, PT, R144, R3.reuse, PT ;  /* 0x000000039000720c */ /* 0x080fe40003fc6270 */
[-C--:B------:R-:W-:Y:S02]  /*15e60*/  ISETP.GE.AND P3, PT, R22, R3.reuse, PT ;  /* 0x000000031600720c */ /* 0x080fe40003f66270 */
[----:B------:R-:W-:-:S05]  /*15e70*/  ISETP.GE.AND P4, PT, R20, R3, PT ;  /* 0x000000031400720c */ /* 0x000fca0003f86270 */
[----:B------:R-:W-:-:S04]  /*15e80*/  @!P5 IADD3 R5, P1, R5, R146, RZ ;  /* 0x000000920505d210 */ /* 0x000fc80007f3e0ff */
[-C--:B------:R-:W-:Y:S01]  /*15e90*/  @!P6 LEA R6, P2, R146, R152.reuse, 0x1 ;  /* 0x000000989206e211 */ /* 0x080fe200078408ff */
[--C-:B------:R-:W-:Y:S01]  /*15ea0*/  @!P5 IMAD.X R9, R9, 0x1, R149.reuse, P1 ;  /* 0x000000010909d824 */ /* 0x100fe200008e0695 */
[----:B------:R-:W-:Y:S01]  /*15eb0*/  @!P5 LEA R8, P1, R5, R152, 0x1 ;  /* 0x000000980508d211 */ /* 0x000fe200078208ff */
[----:B------:R-:W-:Y:S01]  /*15ec0*/  @!P3 IMAD.MOV.U32 R10, RZ, RZ, R146 ;  /* 0x000000ffff0ab224 */ /* 0x000fe200078e0092 */
[----:B------:R-:W-:Y:S01]  /*15ed0*/  @!P4 LEA R3, P0, R150, R146, 0x5 ;  /* 0x000000929603c211 */ /* 0x000fe200078028ff */
[--C-:B------:R-:W-:Y:S01]  /*15ee0*/  @!P3 IMAD.MOV.U32 R11, RZ, RZ, R149.reuse ;  /* 0x000000ffff0bb224 */ /* 0x100fe200078e0095 */
[-C--:B------:R-:W-:Y:S01]  /*15ef0*/  @!P6 LEA.HI.X R7, R146, R153.reuse, R149, 0x1, P2 ;  /* 0x000000999207e211 */ /* 0x080fe200010f0c95 */
[----:B------:R-:W-:Y:S01]  /*15f00*/  @!P3 IMAD R0, R151, 0x30, RZ ;  /* 0x000000309700b824 */ /* 0x000fe200078e02ff */
[----:B------:R-:W-:Y:S01]  /*15f10*/  @!P5 LEA.HI.X R9, R5, R153, R9, 0x1, P1 ;  /* 0x000000990509d211 */ /* 0x000fe200008f0c09 */
[C---:B------:R-:W-:Y:S01]  /*15f20*/  @!P3 IMAD.WIDE.U32 R10, R150.reuse, 0x30, R10 ;  /* 0x00000030960ab825 */ /* 0x040fe200078e000a */
[----:B------:R-:W-:Y:S01]  /*15f30*/  @!P4 LEA.HI.X R148, R150, R149, R151, 0x5, P0 ;  /* 0x000000959694c211 */ /* 0x000fe200000f2c97 */
[----:B------:R-:W-:Y:S01]  /*15f40*/  @!PT LDS RZ, [RZ] ;  /* 0x00000000fffff984 */ /* 0x000fe20000000800 */
[----:B------:R-:W-:Y:S01]  /*15f50*/  @!PT LDS RZ, [RZ] ;  /* 0x00000000fffff984 */ /* 0x000fe20000000800 */
[----:B------:R-:W-:Y:S01]  /*15f60*/  @!PT LDS RZ, [RZ] ;  /* 0x00000000fffff984 */ /* 0x000fe20000000800 */
[----:B------:R1:W-:Y:S01]  /*15f70*/  @!P6 LDGSTS.E.BYPASS.LTC128B.128 [R249], [R6.64] ;  /* 0x0000000006f9efae */ /* 0x0003e2000b901d46 */
[-C--:B------:R-:W-:Y:S01]  /*15f80*/  @!P4 LEA R2, P1, R3, R152.reuse, 0x1 ;  /* 0x000000980302c211 */ /* 0x080fe200078208ff */
[----:B------:R-:W-:Y:S01]  /*15f90*/  @!P3 IMAD.IADD R5, R11, 0x1, R0 ;  /* 0x000000010b05b824 */ /* 0x000fe200078e0200 */
[----:B------:R-:W-:Y:S01]  /*15fa0*/  @!P3 LEA R4, P0, R10, R152, 0x1 ;  /* 0x000000980a04b211 */ /* 0x000fe200078008ff */
[----:B------:R1:W-:Y:S01]  /*15fb0*/  @!P6 LDGSTS.E.BYPASS.LTC128B.128 [R249+0x2000], [R6.64+0x80] ;  /* 0x0200008006f9efae */ /* 0x0003e2000b901d46 */
[----:B------:R-:W-:-:S02]  /*15fc0*/  @!P4 LEA.HI.X R3, R3, R153, R148, 0x1, P1 ;  /* 0x000000990303c211 */ /* 0x000fc400008f0c94 */
[----:B------:R-:W-:Y:S01]  /*15fd0*/  @!P3 LEA.HI.X R5, R10, R153, R5, 0x1, P0 ;  /* 0x000000990a05b211 */ /* 0x000fe200000f0c05 */
        /* <DEDUP_REMOVED lines=14> */
.L_x_4015:
[----:B------:R-:W-:Y:S05]  /*160c0*/  BSYNC B2 ;  /* 0x0000000000027941 */ /* 0x000fea0003800000 */
.L_x_3982:
[----:B------:R-:W-:Y:S02]  /*160d0*/  IADD3 R242, R170, -0x1, RZ ;  /* 0xffffffffaaf27810 */ /* 0x000fe40007ffe0ff */
[----:B------:R-:W-:-:S02]  /*160e0*/  LEA.HI R0, R65, R65, RZ, 0x1 ;  /* 0x0000004141007211 */ /* 0x000fc400078f08ff */
[----:B-1----:R-:W-:Y:S01]  /*160f0*/  SHF.R.S32.HI R7, RZ, 0x1f, R142 ;  /* 0x0000001fff077819 */ /* 0x002fe2000001148e */
[----:B------:R-:W-:Y:S01]  /*16100*/  IMAD.SHL.U32 R3, R242, 0x40, RZ ;  /* 0x00000040f2037824 */ /* 0x000fe200078e00ff */
[----:B------:R-:W-:Y:S02]  /*16110*/  LOP3.LUT R0, R0, 0xfffffffe, RZ, 0xc0, !PT ;  /* 0xfffffffe00007812 */ /* 0x000fe400078ec0ff */
[----:B------:R-:W-:Y:S01]  /*16120*/  LEA.HI R7, R7, R142, RZ, 0x3 ;  /* 0x0000008e07077211 */ /* 0x000fe200078f18ff */
[----:B------:R-:W-:Y:S02]  /*16130*/  IMAD.IADD R5, R58, 0x1, -R3 ;  /* 0x000000013a057824 */ /* 0x000fe400078e0a03 */
[----:B------:R-:W-:Y:S02]  /*16140*/  IMAD.IADD R65, R65, 0x1, -R0 ;  /* 0x0000000141417824 */ /* 0x000fe400078e0a00 */
[----:B------:R-:W-:Y:S01]  /*16150*/  IMAD.SHL.U32 R0, R62, 0x40, RZ ;  /* 0x000000403e007824 */ /* 0x000fe200078e00ff */
[-C--:B------:R-:W-:Y:S01]  /*16160*/  ISETP.GE.AND P2, PT, R12, R5.reuse, PT ;  /* 0x000000050c00720c */ /* 0x080fe20003f46270 */
[----:B---3--:R-:W-:Y:S01]  /*16170*/  IMAD.SHL.U32 R31, R7, 0x40, RZ ;  /* 0x00000040071f7824 */ /* 0x008fe200078e00ff */
[----:B------:R-:W-:-:S02]  /*16180*/  ISETP.GE.AND P3, PT, R144, R5, PT ;  /* 0x000000059000720c */ /* 0x000fc40003f66270 */
[-C--:B------:R-:W-:Y:S02]  /*16190*/  ISETP.GE.AND P1, PT, R20, R5.reuse, PT ;  /* 0x000000051400720c */ /* 0x080fe40003f26270 */
[-C--:B------:R-:W-:Y:S02]  /*161a0*/  ISETP.GE.AND P5, PT, R12, R5.reuse, PT ;  /* 0x000000050c00720c */ /* 0x080fe40003fa6270 */
[----:B----4-:R-:W-:Y:S02]  /*161b0*/  LOP3.LUT R11, R0, 0x1c0, RZ, 0xc0, !PT ;  /* 0x000001c0000b7812 */ /* 0x010fe400078ec0ff */
[CC--:B------:R-:W-:Y:S01]  /*161c0*/  ISETP.GE.AND P6, PT, R144.reuse, R5.reuse, PT ;  /* 0x000000059000720c */ /* 0x0c0fe20003fc6270 */
[----:B------:R-:W-:Y:S01]  /*161d0*/  IMAD.SHL.U32 R144, R144, 0x8, RZ ;  /* 0x0000000890907824 */ /* 0x000fe200078e00ff */
[----:B------:R-:W-:Y:S02]  /*161e0*/  ISETP.GE.AND P4, PT, R20, R5, PT ;  /* 0x000000051400720c */ /* 0x000fe40003f86270 */
[----:B------:R-:W-:Y:S01]  /*161f0*/  @!P2 LEA R8, P0, R72, R236, 0x1 ;  /* 0x000000ec4808a211 */ /* 0x000fe200078008ff */
[----:B------:R-:W-:Y:S01]  /*16200*/  @!PT LDS RZ, [RZ] ;  /* 0x00000000fffff984 */ /* 0x000fe20000000800 */
[----:B------:R-:W-:Y:S01]  /*16210*/  @!PT LDS RZ, [RZ] ;  /* 0x00000000fffff984 */ /* 0x000fe20000000800 */
[----:B------:R-:W-:Y:S01]  /*16220*/  @!PT LDS RZ, [RZ] ;  /* 0x00000000fffff984 */ /* 0x000fe20000000800 */
[----:B------:R1:W-:Y:S01]  /*16230*/  @!P3 LDGSTS.E.BYPASS.LTC128B.128 [R249+0x8000], [R236.64] ;  /* 0x08000000ecf9bfae */ /* 0x0003e2000b901d46 */
[----:B------:R-:W-:-:S02]  /*16240*/  LOP3.LUT R144, R11, 0x8, R144, 0xf8, !PT ;  /* 0x000000080b907812 */ /* 0x000fc400078ef890 */
[----:B------:R-:W-:Y:S01]  /*16250*/  @!P2 LEA.HI.X R9, R72, R237, R73, 0x1, P0 ;  /* 0x000000ed4809a211 */ /* 0x000fe200000f0c49 */
[----:B------:R1:W-:Y:S01]  /*16260*/  @!P3 LDGSTS.E.BYPASS.LTC128B.128 [R249+0xa000], [R236.64+0x80] ;  /* 0x0a000080ecf9bfae */ /* 0x0003e2000b901d46 */
[----:B------:R-:W-:Y:S02]  /*16270*/  ISETP.GE.AND P0, PT, R22, R5, PT ;  /* 0x000000051600720c */ /* 0x000fe40003f06270 */
[----:B------:R-:W-:Y:S01]  /*16280*/  SHF.R.U32.HI R11, RZ, 0x3, R11 ;  /* 0x00000003ff0b7819 */ /* 0x000fe2000001160b */
[----:B------:R1:W-:Y:S01]  /*16290*/  @!P3 LDGSTS.E.BYPASS.LTC128B.128 [R249+0xc000], [R236.64+0x100] ;  /* 0x0c000100ecf9bfae */ /* 0x0003e2000b901d46 */
[----:B------:R-:W-:Y:S02]  /*162a0*/  LOP3.LUT R31, R31, 0xfffffe00, RZ, 0xc0, !PT ;  /* 0xfffffe001f1f7812 */ /* 0x000fe400078ec0ff */
[----:B------:R-:W-:Y:S01]  /*162b0*/  LOP3.LUT R144, R144, R11, RZ, 0x3c, !PT ;  /* 0x0000000b90907212 */ /* 0x000fe200078e3cff */
[----:B------:R1:W-:Y:S01]  /*162c0*/  @!P3 LDGSTS.E.BYPASS.LTC128B.128 [R249+0xe000], [R236.64+0x180] ;  /* 0x0e000180ecf9bfae */ /* 0x0003e2000b901d46 */
[----:B------:R-:W-:-:S03]  /*162d0*/  ISETP.GE.AND P3, PT, R22, R5, PT ;  /* 0x000000051600720c */ /* 0x000fc60003f66270 */
[----:B------:R3:W-:Y:S01]  /*162e0*/  @!P2 LDGSTS.E.BYPASS.LTC128B.128 [R249+0x8800], [R8.64] ;  /* 0x0880000008f9afae */ /* 0x0007e2000b901d46 */
[----:B------:R-:W-:Y:S02]  /*162f0*/  IMAD R229, R65, 0x200, R144 ;  /* 0x0000020041e57824 */ /* 0x000fe400078e0290 */
[----:B------:R-:W-:Y:S01]  /*16300*/  @!P0 IMAD R0, R167, 0x60, RZ ;  /* 0x00000060a7008824 */ /* 0x000fe200078e02ff */
[----:B------:R3:W-:Y:S01]  /*16310*/  @!P2 LDGSTS.E.BYPASS.LTC128B.128 [R249+0xa800], [R8.64+0x80] ;  /* 0x0a80008008f9afae */ /* 0x0007e2000b901d46 */
[----:B------:R-:W-:-:S03]  /*16320*/  @!P0 IMAD.WIDE.U32 R12, R166, 0x60, R236 ;  /* 0x00000060a60c8825 */ /* 0x000fc600078e00ec */
[----:B------:R3:W-:Y:S01]  /*16330*/  @!P2 LDGSTS.E.BYPASS.LTC128B.128 [R249+0xc800], [R8.64+0x100] ;  /* 0x0c80010008f9afae */ /* 0x0007e2000b901d46 */
[----:B------:R-:W-:Y:S02]  /*16340*/  @!P0 IMAD.IADD R13, R0, 0x1, R13 ;  /* 0x00000001000d8824 */ /* 0x000fe400078e020d */
[----:B------:R-:W-:Y:S01]  /*16350*/  IMAD.SHL.U32 R65, R65, 0x8, RZ ;  /* 0x0000000841417824 */ /* 0x000fe200078e00ff */
[----:B------:R3:W-:Y:S01]  /*16360*/  @!P2 LDGSTS.E.BYPASS.LTC128B.128 [R249+0xe800], [R8.64+0x180] ;  /* 0x0e80018008f9afae */ /* 0x0007e2000b901d46 */
[----:B------:R-:W-:Y:S01]  /*16370*/  @!P1 LEA R14, P2, R166, R236, 0x6 ;  /* 0x000000eca60e9211 */ /* 0x000fe200078430ff */
[----:B------:R-:W-:Y:S02]  /*16380*/  @!P3 IMAD R0, R169, 0x60, RZ ;  /* 0x00000060a900b824 */ /* 0x000fe400078e02ff */
[----:B------:R-:W-:Y:S01]  /*16390*/  @!P3 IMAD.WIDE.U32 R10, R168, 0x60, R246 ;  /* 0x00000060a80ab825 */ /* 0x000fe200078e00f6 */
[----:B------:R-:W-:-:S05]  /*163a0*/  @!P1 LEA.HI.X R15, R166, R237, R167, 0x6, P2 ;  /* 0x000000eda60f9211 */ /* 0x000fca00010f34a7 */
[----:B------:R4:W-:Y:S04]  /*163b0*/  @!P1 LDGSTS.E.BYPASS.LTC128B.128 [R249+0x9000], [R14.64] ;  /* 0x090000000ef99fae */ /* 0x0009e8000b901d46 */
[----:B------:R4:W-:Y:S04]  /*163c0*/  @!P1 LDGSTS.E.BYPASS.LTC128B.128 [R249+0xb000], [R14.64+0x80] ;  /* 0x0b0000800ef99fae */ /* 0x0009e8000b901d46 */
[----:B------:R4:W-:Y:S04]  /*163d0*/  @!P1 LDGSTS.E.BYPASS.LTC128B.128 [R249+0xd000], [R14.64+0x100] ;  /* 0x0d0001000ef99fae */ /* 0x0009e8000b901d46 */
[----:B------:R4:W-:Y:S04]  /*163e0*/  @!P1 LDGSTS.E.BYPASS.LTC128B.128 [R249+0xf000], [R14.64+0x180] ;  /* 0x0f0001800ef99fae */ /* 0x0009e8000b901d46 */
[----:B------:R5:W-:Y:S01]  /*163f0*/  @!P0 LDGSTS.E.BYPASS.LTC128B.128 [R249+0x9800], [R12.64] ;  /* 0x098000000cf98fae */ /* 0x000be2000b901d46 */
[----:B---3--:R-:W-:-:S03]  /*16400*/  LOP3.LUT R9, R7, 0xfffffff8, RZ, 0xc0, !PT ;  /* 0xfffffff807097812 */ /* 0x008fc600078ec0ff */
[----:B------:R5:W-:Y:S02]  /*16410*/  @!P0 LDGSTS.E.BYPASS.LTC128B.128 [R249+0xb800], [R12.64+0x80] ;  /* 0x0b8000800cf98fae */ /* 0x000be4000b901d46 */
[----:B------:R-:W-:Y:S02]  /*16420*/  IMAD.IADD R9, R142, 0x1, -R9 ;  /* 0x000000018e097824 */ /* 0x000fe400078e0a09 */
[----:B------:R5:W-:Y:S03]  /*16430*/  @!P0 LDGSTS.E.BYPASS.LTC128B.128 [R249+0xd800], [R12.64+0x100] ;  /* 0x0d8001000cf98fae */ /* 0x000be6000b901d46 */
[C---:B------:R-:W-:Y:S01]  /*16440*/  R2P PR, R9.reuse, 0x6 ;  /* 0x0000000609007804 */ /* 0x040fe20000000000 */
[----:B------:R5:W-:Y:S01]  /*16450*/  @!P0 LDGSTS.E.BYPASS.LTC128B.128 [R249+0xf800], [R12.64+0x180] ;  /* 0x0f8001800cf98fae */ /* 0x000be2000b901d46 */
[----:B------:R-:W-:Y:S01]  /*16460*/  IMAD.SHL.U32 R9, R9, 0x40, RZ ;  /* 0x0000004009097824 */ /* 0x000fe200078e00ff */
[----:B------:R-:W-:-:S02]  /*16470*/  @!P5 LEA R4, P0, R63, R246, 0x1 ;  /* 0x000000f63f04d211 */ /* 0x000fc400078008ff */
[----:B------:R-:W0:Y:S02]  /*16480*/  LDGDEPBAR ;  /* 0x00000000000079af */ /* 0x000e240000000000 */
[----:B------:R-:W-:Y:S02]  /*16490*/  LOP3.LUT R2, R9, 0x1c0, RZ, 0xc0, !PT ;  /* 0x000001c009027812 */ /* 0x000fe400078ec0ff */
[----:B------:R-:W-:Y:S02]  /*164a0*/  @!P5 LEA.HI.X R5, R63, R247, R64, 0x1, P0 ;  /* 0x000000f73f05d211 */ /* 0x000fe400000f0c40 */
[----:B------:R-:W-:Y:S02]  /*164b0*/  LOP3.LUT R6, R2, 0x8, R65, 0xf8, !PT ;  /* 0x0000000802067812 */ /* 0x000fe400078ef841 */
[----:B------:R-:W-:Y:S02]  /*164c0*/  SHF.R.U32.HI R7, RZ, 0x3, R2 ;  /* 0x00000003ff077819 */ /* 0x000fe40000011602 */
[----:B------:R-:W3:Y:S01]  /*164d0*/  LD.E R2, [R28.64+0x188] ;  /* 0x000188061c027980 */ /* 0x000ee2000c101900 */
[----:B------:R-:W-:-:S02]  /*164e0*/  @!P4 LEA R8, P0, R168, R246, 0x6 ;  /* 0x000000f6a808c211 */ /* 0x000fc400078030ff */
[----:B------:R-:W-:Y:S01]  /*164f0*/  LOP3.LUT R6, R6, R7, RZ, 0x3c, !PT ;  /* 0x0000000706067212 */ /* 0x000fe200078e3cff */
[----:B------:R-:W-:Y:S01]  /*16500*/  IMAD R7, R60, 0x400, R31 ;  /* 0x000004003c077824 */ /* 0x000fe200078e021f */
[----:B------:R-:W-:Y:S01]  /*16510*/  @!P4 LEA.HI.X R9, R168, R247, R169, 0x6, P0 ;  /* 0x000000f7a809c211 */ /* 0x000fe200000f34a9 */
[----:B------:R-:W-:Y:S02]  /*16520*/  IMAD.SHL.U32 R229, R229, 0x2, RZ ;  /* 0x00000002e5e57824 */ /* 0x000fe400078e00ff */
[----:B-----5:R-:W-:Y:S01]  /*16530*/  @!P3 IMAD.IADD R13, R0, 0x1, R11 ;  /* 0x00000001000db824 */ /* 0x020fe200078e020b */
[----:B------:R-:W-:-:S04]  /*16540*/  DEPBAR.LE SB0, 0x0 ;  /* 0x000080000000791a */ /* 0x000fc80000000000 */
[----:B------:R-:W-:Y:S01]  /*16550*/  BAR.SYNC.DEFER_BLOCKING 0x0 ;  /* 0x0000000000007b1d */ /* 0x000fe20000010000 */
[----:B------:R-:W-:Y:S02]  /*16560*/  @!P3 IMAD.MOV.U32 R12, RZ, RZ, R10 ;  /* 0x000000ffff0cb224 */ /* 0x000fe400078e000a */
[----:B------:R-:W-:-:S04]  /*16570*/  IMAD.IADD R230, R6, 0x1, R7 ;  /* 0x0000000106e67824 */ /* 0x000fc800078e0207 */
        /* <DEDUP_REMOVED lines=43> */
[----:B------:R-:W-:-:S03]  /*16830*/  IMAD.MOV.U32 R7, RZ, RZ, 0x10 ;  /* 0x00000010ff077424 */ /* 0x000fc600078e00ff */
[----:B------:R4:W-:Y:S01]  /*16840*/  @!P3 LDGSTS.E.BYPASS.LTC128B.128 [R249+0x15800], [R12.64+0x100] ;  /* 0x158001000cf9bfae */ /* 0x0009e2000b901d46 */
[----:B-----5:R-:W-:-:S03]  /*16850*/  IMAD.MOV.U32 R5, RZ, RZ, 0x20 ;  /* 0x00000020ff057424 */ /* 0x020fc600078e00ff */
[----:B------:R4:W-:Y:S04]  /*16860*/  @!P3 LDGSTS.E.BYPASS.LTC128B.128 [R249+0x17800], [R12.64+0x180] ;  /* 0x178001800cf9bfae */ /* 0x0009e8000b901d46 */
[----:B--2---:R-:W-:Y:S04]  /*16870*/  LDSM.16.M88.4 R8, [R230] ;  /* 0x00000000e608783b */ /* 0x004fe80000000200 */
[----:B------:R-:W2:Y:S04]  /*16880*/  LDSM.16.M88.4 R20, [R229+0x8000] ;  /* 0x00800000e514783b */ /* 0x000ea80000000200 */
[----:B------:R-:W5:Y:S01]  /*16890*/  LDSM.16.M88.4 R40, [R229+0x8800] ;  /* 0x00880000e528783b */ /* 0x000f620000000200 */
[----:B------:R-:W-:-:S02]  /*168a0*/  SEL R7, R7, 0xfffffff0, !P1 ;  /* 0xfffffff007077807 */ /* 0x000fc40004800000 */
[----:B------:R-:W-:Y:S01]  /*168b0*/  SEL R5, R5, 0xffffffe0, !P2 ;  /* 0xffffffe005057807 */ /* 0x000fe20005000000 */
[----:B------:R-:W1:Y:S01]  /*168c0*/  LDSM.16.M88.4 R64, [R229+0x9000] ;  /* 0x00900000e540783b */ /* 0x000e620000000200 */
[----:B------:R-:W-:Y:S02]  /*168d0*/  R2P PR, R62, 0x6 ;  /* 0x000000063e007804 */ /* 0x000fe40000000000 */
[C---:B------:R-:W-:Y:S01]  /*168e0*/  IADD3 R0, R229.reuse, 0x8000, RZ ;  /* 0x00008000e5007810 */ /* 0x040fe20007ffe0ff */
[----:B------:R-:W1:Y:S01]  /*168f0*/  LDSM.16.M88.4 R48, [R229+0x9800] ;  /* 0x00980000e530783b */ /* 0x000e620000000200 */
[----:B------:R-:W-:Y:S01]  /*16900*/  IADD3 R227, R229, 0x8020, RZ ;  /* 0x00008020e5e37810 */ /* 0x000fe20007ffe0ff */
[----:B------:R-:W-:Y:S02]  /*16910*/  IMAD R228, R7, 0x2, R230 ;  /* 0x0000000207e47824 */ /* 0x000fe400078e02e6 */
[----:B------:R-:W3:Y:S04]  /*16920*/  LD.E R4, [R28.64+0x18c] ;  /* 0x00018c061c047980 */ /* 0x000ee8000c101900 */
[----:B----4-:R-:W-:Y:S02]  /*16930*/  LDSM.16.M88.4 R12, [R228] ;  /* 0x00000000e40c783b */ /* 0x010fe40000000200 */
[----:B------:R-:W-:-:S02]  /*16940*/  @P1 IADD3 R227, R0, -0x20, RZ ;  /* 0xffffffe000e31810 */ /* 0x000fc40007ffe0ff */
[----:B------:R-:W0:Y:S04]  /*16950*/  LDGDEPBAR ;  /* 0x00000000000079af */ /* 0x000e280000000000 */
[----:B------:R-:W4:Y:S04]  /*16960*/  LDSM.16.M88.4 R44, [R227] ;  /* 0x00000000e32c783b */ /* 0x000f280000000200 */
[----:B------:R-:W4:Y:S01]  /*16970*/  LDSM.16.M88.4 R24, [R227+0x800] ;  /* 0x00080000e318783b */ /* 0x000f220000000200 */
[----:B------:R-:W-:-:S03]  /*16980*/  IMAD.MOV.U32 R0, RZ, RZ, 0x40 ;  /* 0x00000040ff007424 */ /* 0x000fc600078e00ff */
[----:B------:R-:W4:Y:S01]  /*16990*/  LDSM.16.M88.4 R36, [R227+0x1000] ;  /* 0x00100000e324783b */ /* 0x000f220000000200 */
[C---:B--2---:R-:W-:Y:S03]  /*169a0*/  HMMA.16816.F32 R16, R8.reuse, R20, RZ ;  /* 0x000000140810723c */ /* 0x044fe600000018ff */
[----:B------:R-:W2:Y:S05]  /*169b0*/  LDSM.16.M88.4 R84, [R227+0x1800] ;  /* 0x00180000e354783b */ /* 0x000eaa0000000200 */
[----:B-----5:R-:W-:Y:S01]  /*169c0*/  HMMA.16816.F32 R32, R8, R40, RZ ;  /* 0x000000280820723c */ /* 0x020fe200000018ff */
[----:B------:R-:W-:Y:S01]  /*169d0*/  IMAD R226, R5, 0x2, R230 ;  /* 0x0000000205e27824 */ /* 0x000fe200078e02e6 */
[----:B------:R-:W-:-:S06]  /*169e0*/  SEL R0, R0, 0xffffffc0, !P2 ;  /* 0xffffffc000007807 */ /* 0x000fcc0005000000 */
[C---:B-1----:R-:W-:Y:S08]  /*169f0*/  HMMA.16816.F32 R68, R8.reuse, R64, RZ ;  /* 0x000000400844723c */ /* 0x042ff000000018ff */
[C---:B------:R-:W-:Y:S01]  /*16a00*/  HMMA.16816.F32 R52, R8.reuse, R48, RZ ;  /* 0x000000300834723c */ /* 0x040fe200000018ff */
[----:B------:R-:W-:Y:S01]  /*16a10*/  IMAD R225, R5, 0x2, R228 ;  /* 0x0000000205e17824 */ /* 0x000fe200078e02e4 */
[----:B------:R-:W-:Y:S04]  /*16a20*/  LDSM.16.M88.4 R80, [R226] ;  /* 0x00000000e250783b */ /* 0x000fe80000000200 */
[----:B------:R-:W-:Y:S02]  /*16a30*/  LDSM.16.M88.4 R92, [R227+0x3000] ;  /* 0x00300000e35c783b */ /* 0x000fe40000000200 */
[C---:B------:R-:W-:Y:S02]  /*16a40*/  HMMA.16816.F32 R20, R8.reuse, R22, RZ ;  /* 0x000000160814723c */ /* 0x040fe400000018ff */
[----:B------:R-:W-:Y:S06]  /*16a50*/  LDSM.16.M88.4 R96, [R227+0x6800] ;  /* 0x00680000e360783b */ /* 0x000fec0000000200 */
[C---:B------:R-:W-:Y:S01]  /*16a60*/  HMMA.16816.F32 R40, R8.reuse, R42, RZ ;  /* 0x0000002a0828723c */ /* 0x040fe200000018ff */
[----:B------:R-:W-:Y:S01]  /*16a70*/  IMAD.IADD R224, R229, 0x1, R0 ;  /* 0x00000001e5e07824 */ /* 0x000fe200078e0200 */
[----:B------:R-:W-:Y:S04]  /*16a80*/  LDSM.16.M88.4 R76, [R225] ;  /* 0x00000000e14c783b */ /* 0x000fe80000000200 */
[----:B------:R-:W-:Y:S02]  /*16a90*/  LDSM.16.M88.4 R72, [R224+0x8000] ;  /* 0x00800000e048783b */ /* 0x000fe40000000200 */
[C---:B------:R-:W-:Y:S08]  /*16aa0*/  HMMA.16816.F32 R64, R8.reuse, R66, RZ ;  /* 0x000000420840723c */ /* 0x040ff000000018ff */
[----:B------:R-:W-:Y:S01]  /*16ab0*/  HMMA.16816.F32 R8, R8, R50, RZ ;  /* 0x000000320808723c */ /* 0x000fe200000018ff */
[----:B------:R-:W1:Y:S07]  /*16ac0*/  LDSM.16.M88.4 R48, [R224+0x8800] ;  /* 0x00880000e030783b */ /* 0x000e6e0000000200 */
[C---:B----4-:R-:W-:Y:S08]  /*16ad0*/  HMMA.16816.F32 R16, R12.reuse, R44, R16 ;  /* 0x0000002c0c10723c */ /* 0x050ff00000001810 */
[C---:B------:R-:W-:Y:S01]  /*16ae0*/  HMMA.16816.F32 R20, R12.reuse, R46, R20 ;  /* 0x0000002e0c14723c */ /* 0x040fe20000001814 */
[----:B------:R-:W4:Y:S07]  /*16af0*/  LDSM.16.M88.4 R44, [R224+0x9000] ;  /* 0x00900000e02c783b */ /* 0x000f2e0000000200 */
[C---:B------:R-:W-:Y:S08]  /*16b00*/  HMMA.16816.F32 R32, R12.reuse, R24, R32 ;  /* 0x000000180c20723c */ /* 0x040ff00000001820 */
[----:B------:R-:W-:Y:S01]  /*16b10*/  HMMA.16816.F32 R40, R12, R26, R40 ;  /* 0x0000001a0c28723c */ /* 0x000fe20000001828 */
[----:B------:R-:W5:Y:S01]  /*16b20*/  LDSM.16.M88.4 R24, [R224+0x9800] ;  /* 0x00980000e018783b */ /* 0x000f620000000200 */
[----:B------:R-:W-:-:S05]  /*16b30*/  IMAD.IADD R220, R0, 0x1, R227 ;  /* 0x0000000100dc7824 */ /* 0x000fca00078e02e3 */
[----:B------:R-:W-:Y:S01]  /*16b40*/  LDSM.16.M88.4 R88, [R220+0x1000] ;  /* 0x00100000dc58783b */ /* 0x000fe20000000200 */
[C---:B------:R-:W-:Y:S08]  /*16b50*/  HMMA.16816.F32 R68, R12.reuse, R36, R68 ;  /* 0x000000240c44723c */ /* 0x040ff00000001844 */
[C---:B------:R-:W-:Y:S01]  /*16b60*/  HMMA.16816.F32 R64, R12.reuse, R38, R64 ;  /* 0x000000260c40723c */ /* 0x040fe20000001840 */
[----:B------:R-:W-:Y:S07]  /*16b70*/  LDSM.16.M88.4 R36, [R220] ;  /* 0x00000000dc24783b */ /* 0x000fee0000000200 */
        /* <DEDUP_REMOVED lines=15> */
[----:B------:R-:W-:Y:S04]  /*16c70*/  LDSM.16.M88.4 R24, [R230+0x2000] ;  /* 0x00200000e618783b */ /* 0x000fe80000000200 */
[----:B------:R-:W1:Y:S03]  /*16c80*/  LDSM.16.M88.4 R8, [R229+0xa800] ;  /* 0x00a80000e508783b */ /* 0x000e660000000200 */
        /* <DEDUP_REMOVED lines=22> */
[C---:B--2---:R-:W-:Y:S08]  /*16df0*/  HMMA.16816.F32 R52, R24.reuse, R36, R52 ;  /* 0x000000241834723c */ /* 0x044ff00000001834 */
[----:B------:R-:W-:Y:S01]  /*16e00*/  HMMA.16816.F32 R80, R24, R38, R80 ;  /* 0x000000261850723c */ /* 0x000fe20000001850 */
[----:B------:R-:W2:Y:S04]  /*16e10*/  LDSM.16.M88.4 R24, [R224+0xa800] ;  /* 0x00a80000e018783b */ /* 0x000ea80000000200 */
[----:B------:R-:W-:Y:S03]  /*16e20*/  LDSM.16.M88.4 R36, [R225+0x2000] ;  /* 0x00200000e124783b */ /* 0x000fe60000000200 */
[C---:B------:R-:W-:Y:S08]  /*16e30*/  HMMA.16816.F32 R16, R72.reuse, R12, R16 ;  /* 0x0000000c4810723c */ /* 0x040ff00000001810 */
[C---:B------:R-:W-:Y:S01]  /*16e40*/  HMMA.16816.F32 R20, R72.reuse, R14, R20 ;  /* 0x0000000e4814723c */ /* 0x040fe20000001814 */
[----:B------:R-:W5:Y:S07]  /*16e50*/  LDSM.16.M88.4 R12, [R224+0xb000] ;  /* 0x00b00000e00c783b */ /* 0x000f6e0000000200 */
[C---:B-1----:R-:W-:Y:S08]  /*16e60*/  HMMA.16816.F32 R32, R72.reuse, R8, R32 ;  /* 0x000000084820723c */ /* 0x042ff00000001820 */
[C---:B------:R-:W-:Y:S01]  /*16e70*/  HMMA.16816.F32 R40, R72.reuse, R10, R40 ;  /* 0x0000000a4828723c */ /* 0x040fe20000001828 */
[----:B------:R-:W1:Y:S07]  /*16e80*/  LDSM.16.M88.4 R8, [R220+0x2000] ;  /* 0x00200000dc08783b */ /* 0x000e6e0000000200 */
[C---:B------:R-:W-:Y:S08]  /*16e90*/  HMMA.16816.F32 R68, R72.reuse, R92, R68 ;  /* 0x0000005c4844723c */ /* 0x040ff00000001844 */
[----:B------:R-:W-:Y:S01]  /*16ea0*/  HMMA.16816.F32 R64, R72, R94, R64 ;  /* 0x0000005e4840723c */ /* 0x000fe20000001840 */
[----:B------:R-:W-:Y:S07]  /*16eb0*/  LDSM.16.M88.4 R92, [R227+0x5800] ;  /* 0x00580000e35c783b */ /* 0x000fee0000000200 */
        /* <DEDUP_REMOVED lines=10> */
[C---:B-----5:R-:W-:Y:S08]  /*16f60*/  HMMA.16816.F32 R68, R84.reuse, R12, R68 ;  /* 0x0000000c5444723c */ /* 0x060ff00000001844 */
        /* <DEDUP_REMOVED lines=9> */
[C---:B------:R-:W-:Y:S08]  /*17000*/  HMMA.16816.F32 R32, R36.reuse, R48, R32 ;  /* 0x000000302420723c */ /* 0x040ff00000001820 */
[----:B------:R-:W-:Y:S01]  /*17010*/  HMMA.16816.F32 R40, R36, R50, R40 ;  /* 0x000000322428723c */ /* 0x000fe20000001828 */
[----:B------:R-:W1:Y:S07]  /*17020*/  LDSM.16.M88.4 R48, [R228+0x4000] ;  /* 0x00400000e430783b */ /* 0x000e6e0000000200 */
[C---:B--2---:R-:W-:Y:S08]  /*17030*/  HMMA.16816.F32 R20, R44.reuse, R26, R20 ;  /* 0x0000001a2c14723c */ /* 0x044ff00000001814 */
[----:B------:R-:W-:Y:S01]  /*17040*/  HMMA.16816.F32 R16, R44, R24, R16 ;  /* 0x000000182c10723c */ /* 0x000fe20000001810 */
        /* <DEDUP_REMOVED lines=8> */
[C---:B----4-:R-:W-:Y:S08]  /*170d0*/  HMMA.16816.F32 R32, R44.reuse, R12, R32 ;  /* 0x0000000c2c20723c */ /* 0x050ff00000001820 */
[----:B------:R-:W-:Y:S01]  /*170e0*/  HMMA.16816.F32 R40, R44, R14, R40 ;  /* 0x0000000e2c28723c */ /* 0x000fe20000001828 */
[----:B------:R-:W2:Y:S07]  /*170f0*/  LDSM.16.M88.4 R12, [R226+0x4000] ;  /* 0x00400000e20c783b */ /* 0x000eae0000000200 */
[C---:B-1----:R-:W-:Y:S08]  /*17100*/  HMMA.16816.F32 R20, R48.reuse, R90, R20 ;  /* 0x0000005a3014723c */ /* 0x042ff00000001814 */
        /* <DEDUP_REMOVED lines=8> */
[----:B------:R-:W1:Y:S03]  /*17190*/  LDSM.16.M88.4 R44, [R220+0x4000] ;  /* 0x00400000dc2c783b */ /* 0x000e660000000200 */
        /* <DEDUP_REMOVED lines=20> */
[----:B------:R-:W-:Y:S01]  /*172e0*/  HMMA.16816.F32 R40, R12, R10, R40 ;  /* 0x0000000a0c28723c */ /* 0x000fe20000001828 */
[----:B------:R-:W5:Y:S07]  /*172f0*/  LDSM.16.M88.4 R8, [R220+0x4800] ;  /* 0x00480000dc08783b */ /* 0x000f6e0000000200 */
[C---:B--2---:R-:W-:Y:S08]  /*17300*/  HMMA.16816.F32 R20, R76.reuse, R90, R20 ;  /* 0x0000005a4c14723c */ /* 0x044ff00000001814 */
[----:B------:R-:W-:Y:S01]  /*17310*/  HMMA.16816.F32 R16, R76, R88, R16 ;  /* 0x000000584c10723c */ /* 0x000fe20000001810 */
[----:B------:R-:W-:Y:S07]  /*17320*/  LDSM.16.M88.4 R88, [R220+0x5800] ;  /* 0x00580000dc58783b */ /* 0x000fee0000000200 */
[C---:B----4-:R-:W-:Y:S08]  /*17330*/  HMMA.16816.F32 R52, R12.reuse, R24, R52 ;  /* 0x000000180c34723c */ /* 0x050ff00000001834 */
[----:B------:R-:W-:Y:S01]  /*17340*/  HMMA.16816.F32 R80, R12, R26, R80 ;  /* 0x0000001a0c50723c */ /* 0x000fe20000001850 */
[----:B------:R-:W-:Y:S04]  /*17350*/  LDSM.16.M88.4 R12, [R226+0x6000] ;  /* 0x00600000e20c783b */ /* 0x000fe80000000200 */
[----:B------:R-:W2:Y:S03]  /*17360*/  LDSM.16.M88.4 R24, [R224+0xe000] ;  /* 0x00e00000e018783b */ /* 0x000ea60000000200 */
[C---:B-1----:R-:W-:Y:S08]  /*17370*/  HMMA.16816.F32 R20, R48.reuse, R38, R20 ;  /* 0x000000263014723c */ /* 0x042ff00000001814 */
[----:B------:R-:W-:Y:S01]  /*17380*/  HMMA.16816.F32 R16, R48, R36, R16 ;  /* 0x000000243010723c */ /* 0x000fe20000001810 */
[----:B------:R-:W-:Y:S07]  /*17390*/  LDSM.16.M88.4 R36, [R224+0xe800] ;  /* 0x00e80000e024783b */ /* 0x000fee0000000200 */
[C---:B-----5:R-:W-:Y:S08]  /*173a0*/  HMMA.16816.F32 R32, R84.reuse, R8, R32 ;  /* 0x000000085420723c */ /* 0x060ff00000001820 */
        /* <DEDUP_REMOVED lines=13> */
[----:B------:R-:W1:Y:S07]  /*17480*/  LDSM.16.M88.4 R92, [R229+0xf800] ;  /* 0x00f80000e55c783b */ /* 0x000e6e0000000200 */
[----:B----4-:R-:W-:Y:S08]  /*17490*/  HMMA.16816.F32 R68, R76, R72, R68 ;  /* 0x000000484c44723c */ /* 0x010ff00000001844 */
[C---:B------:R-:W-:Y:S08]  /*174a0*/  HMMA.16816.F32 R32, R48.reuse, R96, R32 ;  /* 0x000000603020723c */ /* 0x040ff00000001820 */
[----:B------:R-:W-:Y:S01]  /*174b0*/  HMMA.16816.F32 R40, R48, R98, R40 ;  /* 0x000000623028723c */ /* 0x000fe20000001828 */
[----:B---3--:R-:W-:-:S07]  /*174c0*/  FMUL.FTZ R21, R21, R4 ;  /* 0x0000000415157220 */ /* 0x008fce0000410000 */
[----:B------:R-:W-:Y:S01]  /*174d0*/  HMMA.16816.F32 R52, R84, R88, R52 ;  /* 0x000000585434723c */ /* 0x000fe20000001834 */
[----:B------:R-:W-:-:S07]  /*174e0*/  FMUL.FTZ R30, R16, R4 ;  /* 0x00000004101e7220 */ /* 0x000fce0000410000 */
[----:B------:R-:W-:Y:S01]  /*174f0*/  HMMA.16816.F32 R80, R84, R90, R80 ;  /* 0x0000005a5450723c */ /* 0x000fe20000001850 */
[----:B------:R-:W3:Y:S01]  /*17500*/  LDSM.16.M88.4 R84, [R224+0xf000] ;  /* 0x00f00000e054783b */ /* 0x000ee20000000200 */
[-C--:B------:R-:W-:Y:S02]  /*17510*/  FMUL.FTZ R16, R17, R4.reuse ;  /* 0x0000000411107220 */ /* 0x080fe40000410000 */
[-C--:B------:R-:W-:Y:S02]  /*17520*/  FMUL.FTZ R17, R19, R4.reuse ;  /* 0x0000000413117220 */ /* 0x080fe40000410000 */
[-C--:B------:R-:W-:Y:S02]  /*17530*/  FMUL.FTZ R19, R20, R4.reuse ;  /* 0x0000000414137220 */ /* 0x080fe40000410000 */
[----:B--2---:R-:W-:Y:S01]  /*17540*/  HMMA.16816.F32 R68, R48, R44, R68 ;  /* 0x0000002c3044723c */ /* 0x004fe20000001844 */
[----:B------:R2:W-:Y:S01]  /*17550*/  MUFU.TANH R44, R21 ;  /* 0x00000015002c7308 */ /* 0x0005e20000002400 */
[----:B------:R-:W-:-:S05]  /*17560*/  FMUL.FTZ R56, R23, R4 ;  /* 0x0000000417387220 */ /* 0x000fca0000410000 */
[----:B------:R-:W-:Y:S01]  /*17570*/  FMUL.FTZ R45, R22, R4 ;  /* 0x00000004162d7220 */ /* 0x000fe20000410000 */
[C---:B------:R-:W-:Y:S08]  /*17580*/  HMMA.16816.F32 R32, R12.reuse, R36, R32 ;  /* 0x000000240c20723c */ /* 0x040ff00000001820 */
[----:B------:R-:W-:Y:S01]  /*17590*/  HMMA.16816.F32 R40, R12, R38, R40 ;  /* 0x000000260c28723c */ /* 0x000fe20000001828 */
[----:B--2---:R-:W2:Y:S04]  /*175a0*/  LDSM.16.M88.4 R20, [R227+0x7800] ;  /* 0x00780000e314783b */ /* 0x004ea80000000200 */
[----:B------:R-:W4:Y:S03]  /*175b0*/  LDSM.16.M88.4 R36, [R220+0x7000] ;  /* 0x00700000dc24783b */ /* 0x000f260000000200 */
[C---:B------:R-:W-:Y:S08]  /*175c0*/  HMMA.16816.F32 R64, R76.reuse, R74, R64 ;  /* 0x0000004a4c40723c */ /* 0x040ff00000001840 */
[----:B-1----:R-:W-:Y:S08]  /*175d0*/  HMMA.16816.F32 R52, R76, R92, R52 ;  /* 0x0000005c4c34723c */ /* 0x002ff00000001834 */
[C---:B------:R-:W-:Y:S08]  /*175e0*/  HMMA.16816.F32 R32, R8.reuse, R24, R32 ;  /* 0x000000180820723c */ /* 0x040ff00000001820 */
[----:B------:R-:W-:Y:S01]  /*175f0*/  HMMA.16816.F32 R40, R8, R26, R40 ;  /* 0x0000001a0828723c */ /* 0x000fe20000001828 */
[----:B------:R-:W1:Y:S07]  /*17600*/  LDSM.16.M88.4 R24, [R224+0xf800] ;  /* 0x00f80000e018783b */ /* 0x000e6e0000000200 */
[----:B------:R-:W-:Y:S08]  /*17610*/  HMMA.16816.F32 R80, R76, R94, R80 ;  /* 0x0000005e4c50723c */ /* 0x000ff00000001850 */
[----:B---3--:R-:W-:Y:S01]  /*17620*/  HMMA.16816.F32 R68, R12, R84, R68 ;  /* 0x000000540c44723c */ /* 0x008fe20000001844 */
[----:B------:R-:W-:-:S07]  /*17630*/  SHF.R.S32.HI R0, RZ, 0x1f, R59 ;  /* 0x0000001fff007819 */ /* 0x000fce000001143b */
[----:B------:R-:W-:Y:S01]  /*17640*/  HMMA.16816.F32 R64, R48, R46, R64 ;  /* 0x0000002e3040723c */ /* 0x000fe20000001840 */
[----:B------:R-:W-:-:S07]  /*17650*/  LEA.HI R0, R0, R59, RZ, 0x5 ;  /* 0x0000003b00007211 */ /* 0x000fce00078f28ff */
[----:B--2---:R-:W-:Y:S01]  /*17660*/  HMMA.16816.F32 R52, R48, R20, R52 ;  /* 0x000000143034723c */ /* 0x004fe20000001834 */
[----:B------:R-:W-:-:S07]  /*17670*/  LOP3.LUT R0, R0, 0xffffffe0, RZ, 0xc0, !PT ;  /* 0xffffffe000007812 */ /* 0x000fce00078ec0ff */
[----:B------:R-:W-:Y:S01]  /*17680*/  HMMA.16816.F32 R80, R48, R22, R80 ;  /* 0x000000163050723c */ /* 0x000fe20000001850 */
[----:B------:R-:W2:Y:S01]  /*17690*/  LDSM.16.M88.4 R20, [R220+0x7800] ;  /* 0x00780000dc14783b */ /* 0x000ea20000000200 */
[----:B------:R-:W-:Y:S01]  /*176a0*/  IMAD.IADD R0, R59, 0x1, -R0 ;  /* 0x000000013b007824 */ /* 0x000fe200078e0a00 */
[----:B------:R-:W3:Y:S05]  /*176b0*/  MUFU.TANH R17, R17 ;  /* 0x0000001100117308 */ /* 0x000eea0000002400 */
[----:B----4-:R-:W-:Y:S01]  /*176c0*/  HMMA.16816.F32 R68, R8, R36, R68 ;  /* 0x000000240844723c */ /* 0x010fe20000001844 */
[----:B------:R-:W-:Y:S01]  /*176d0*/  FMUL.FTZ R32, R32, R4 ;  /* 0x0000000420207220 */ /* 0x000fe20000410000 */
[----:B------:R-:W-:-:S05]  /*176e0*/  DEPBAR.LE SB0, 0x0 ;  /* 0x000080000000791a */ /* 0x000fca0000000000 */
[----:B------:R-:W-:Y:S01]  /*176f0*/  FMUL.FTZ R36, R41, R4 ;  /* 0x0000000429247220 */ /* 0x000fe20000410000 */
[----:B------:R-:W-:Y:S01]  /*17700*/  SHF.R.S32.HI R41, RZ, 0x1f, R0 ;  /* 0x0000001fff297819 */ /* 0x000fe20000011400 */
[----:B------:R-:W-:Y:S03]  /*17710*/  HMMA.16816.F32 R64, R12, R86, R64 ;  /* 0x000000560c40723c */ /* 0x000fe60000001840 */
[----:B------:R-:W-:-:S04]  /*17720*/  LEA.HI R41, R41, R0, RZ, 0x2 ;  /* 0x0000000029297211 */ /* 0x000fc800078f10ff */
[----:B------:R-:W-:Y:S01]  /*17730*/  SHF.R.S32.HI R41, RZ, 0x2, R41 ;  /* 0x00000002ff297819 */ /* 0x000fe20000011429 */
[----:B-1----:R-:W-:Y:S04]  /*17740*/  HMMA.16816.F32 R52, R12, R24, R52 ;  /* 0x000000180c34723c */ /* 0x002fe80000001834 */
[----:B------:R-:W-:-:S04]  /*17750*/  IMAD R60, R60, 0x10, R41 ;  /* 0x000000103c3c7824 */ /* 0x000fc800078e0229 */
[----:B------:R-:W-:Y:S01]  /*17760*/  HMMA.16816.F32 R80, R12, R26, R80 ;  /* 0x0000001a0c50723c */ /* 0x000fe20000001850 */
[----:B------:R-:W-:Y:S01]  /*17770*/  IADD3 R61, R60, 0x1, R61 ;  /* 0x000000013c3d7810 */ /* 0x000fe20007ffe03d */
[----:B------:R-:W-:Y:S02]  /*17780*/  FMUL.FTZ R41, R43, R4 ;  /* 0x000000042b297220 */ /* 0x000fe40000410000 */
[----:B------:R-:W-:Y:S01]  /*17790*/  IMAD.SHL.U32 R59, R59, 0x2, RZ ;  /* 0x000000023b3b7824 */ /* 0x000fe200078e00ff */
[----:B------:R-:W-:-:S03]  /*177a0*/  IADD3 R43, R58, R61, -R240 ;  /* 0x0000003d3a2b7210 */ /* 0x000fc60007ffe8f0 */
[----:B------:R-:W-:Y:S02]  /*177b0*/  HMMA.16816.F32 R64, R8, R38, R64 ;  /* 0x000000260840723c */ /* 0x000fe40000001840 */
[----:B------:R-:W-:Y:S01]  /*177c0*/  IMAD.IADD R43, R2, 0x1, R43 ;  /* 0x00000001022b7824 */ /* 0x000fe200078e022b */
[----:B------:R-:W-:Y:S02]  /*177d0*/  LOP3.LUT R2, R59, 0x6, RZ, 0xc0, !PT ;  /* 0x000000063b027812 */ /* 0x000fe400078ec0ff */
[----:B------:R-:W-:-:S03]  /*177e0*/  LOP3.LUT R0, R6, R31, RZ, 0xfc, !PT ;  /* 0x0000001f06007212 */ /* 0x000fc600078efcff */
[----:B--2---:R-:W-:Y:S01]  /*177f0*/  HMMA.16816.F32 R52, R8, R20, R52 ;  /* 0x000000140834723c */ /* 0x004fe20000001834 */
[----:B------:R-:W-:Y:S01]  /*17800*/  IMAD.IADD R31, R3, 0x1, R2 ;  /* 0x00000001031f7824 */ /* 0x000fe200078e0202 */
[----:B------:R-:W1:Y:S01]  /*17810*/  MUFU.TANH R19, R19 ;  /* 0x0000001300137308 */ /* 0x000e620000002400 */
[----:B------:R-:W-:Y:S01]  /*17820*/  IADD3 R165, R43, 0x8, RZ ;  /* 0x000000082ba57810 */ /* 0x000fe20007ffe0ff */
[-C--:B------:R-:W-:Y:S02]  /*17830*/  FMUL.FTZ R33, R33, R4.reuse ;  /* 0x0000000421217220 */ /* 0x080fe40000410000 */
[----:B------:R-:W-:Y:S01]  /*17840*/  FMUL.FTZ R34, R34, R4 ;  /* 0x0000000422227220 */ /* 0x000fe20000410000 */
[----:B------:R-:W-:-:S03]  /*17850*/  IMNMX R2, R43, R58, PT ;  /* 0x0000003a2b027217 */ /* 0x000fc60003800200 */
[----:B------:R-:W2:Y:S01]  /*17860*/  MUFU.TANH R16, R16 ;  /* 0x0000001000107308 */ /* 0x000ea20000002400 */
[----:B------:R-:W-:Y:S01]  /*17870*/  FMUL.FTZ R35, R35, R4 ;  /* 0x0000000423237220 */ /* 0x000fe20000410000 */
[----:B------:R-:W-:Y:S02]  /*17880*/  IMNMX R165, R165, R58, PT ;  /* 0x0000003aa5a57217 */ /* 0x000fe40003800200 */
[C---:B------:R-:W-:Y:S01]  /*17890*/  IADD3 R6, R31.reuse, 0x1, RZ ;  /* 0x000000011f067810 */ /* 0x040fe20007ffe0ff */
[-C--:B------:R-:W-:Y:S01]  /*178a0*/  FMUL.FTZ R46, R40, R4.reuse ;  /* 0x00000004282e7220 */ /* 0x080fe20000410000 */
[----:B------:R-:W-:Y:S02]  /*178b0*/  HMMA.16816.F32 R80, R8, R22, R80 ;  /* 0x000000160850723c */ /* 0x000fe40000001850 */
[----:B------:R-:W4:Y:S01]  /*178c0*/  MUFU.TANH R45, R45 ;  /* 0x0000002d002d7308 */ /* 0x000f220000002400 */
[----:B------:R-:W-:Y:S01]  /*178d0*/  IADD3 R24, R31, 0x8, RZ ;  /* 0x000000081f187810 */ /* 0x000fe20007ffe0ff */
[----:B------:R-:W-:Y:S01]  /*178e0*/  FMUL.FTZ R40, R42, R4 ;  /* 0x000000042a287220 */ /* 0x000fe20000410000 */
[----:B------:R-:W-:-:S02]  /*178f0*/  ISETP.GE.AND P6, PT, R6, R2, PT ;  /* 0x000000020600720c */ /* 0x000fc40003fc6270 */
[----:B------:R-:W-:-:S03]  /*17900*/  ISETP.GE.AND P3, PT, R6, R165, PT ;  /* 0x000000a50600720c */ /* 0x000fc60003f66270 */
[----:B------:R-:W5:Y:S01]  /*17910*/  MUFU.TANH R56, R56 ;  /* 0x0000003800387308 */ /* 0x000f620000002400 */
[----:B------:R-:W-:-:S07]  /*17920*/  IADD3 R6, R31, 0x9, RZ ;  /* 0x000000091f067810 */ /* 0x000fce0007ffe0ff */
[----:B------:R-:W1:Y:S01]  /*17930*/  MUFU.TANH R32, R32 ;  /* 0x0000002000207308 */ /* 0x000e620000002400 */
[----:B------:R-:W-:Y:S01]  /*17940*/  ISETP.GE.AND P4, PT, R24, R2, PT ;  /* 0x000000021800720c */ /* 0x000fe20003f86270 */
[----:B------:R-:W-:Y:S01]  /*17950*/  FMUL.FTZ R68, R68, R4 ;  /* 0x0000000444447220 */ /* 0x000fe20000410000 */
[----:B------:R-:W-:-:S05]  /*17960*/  ISETP.GE.AND P0, PT, R6, R2, PT ;  /* 0x000000020600720c */ /* 0x000fca0003f06270 */
[----:B------:R-:W-:Y:S01]  /*17970*/  MUFU.TANH R33, R33 ;  /* 0x0000002100217308 */ /* 0x000fe20000002400 */
[----:B------:R-:W-:Y:S02]  /*17980*/  ISETP.GE.AND P5, PT, R6, R165, PT ;  /* 0x000000a50600720c */ /* 0x000fe40003fa6270 */
[----:B------:R-:W-:-:S05]  /*17990*/  IADD3 R12, R31, 0x11, RZ ;  /* 0x000000111f0c7810 */ /* 0x000fca0007ffe0ff */
[----:B------:R-:W1:Y:S01]  /*179a0*/  MUFU.TANH R34, R34 ;  /* 0x0000002200227308 */ /* 0x000e620000002400 */
[----:B------:R-:W-:Y:S02]  /*179b0*/  IADD3 R6, R31, 0x10, RZ ;  /* 0x000000101f067810 */ /* 0x000fe40007ffe0ff */
[----:B------:R-:W-:-:S05]  /*179c0*/  ISETP.GE.AND P1, PT, R24, R165, PT ;  /* 0x000000a51800720c */ /* 0x000fca0003f26270 */
[----:B------:R-:W4:Y:S01]  /*179d0*/  MUFU.TANH R35, R35 ;  /* 0x0000002300237308 */ /* 0x000f220000002400 */
[----:B---3--:R-:W-:-:S07]  /*179e0*/  FSEL R24, R17, -INF , !P3 ;  /* 0xff80000011187808 */ /* 0x008fce0005800000 */
[----:B------:R-:W3:Y:S01]  /*179f0*/  MUFU.TANH R37, R46 ;  /* 0x0000002e00257308 */ /* 0x000ee20000002400 */
[----:B-1----:R-:W-:Y:S01]  /*17a00*/  FSEL R19, R19, -INF , !P4 ;  /* 0xff80000013137808 */ /* 0x002fe20006000000 */
[-C--:B------:R-:W-:Y:S01]  /*17a10*/  FMUL.FTZ R69, R69, R4.reuse ;  /* 0x0000000445457220 */ /* 0x080fe20000410000 */
[----:B--2---:R-:W-:Y:S01]  /*17a20*/  FSEL R25, R16, -INF , !P6 ;  /* 0xff80000010197808 */ /* 0x004fe20007000000 */
[----:B------:R-:W-:Y:S01]  /*17a30*/  FMUL.FTZ R70, R70, R4 ;  /* 0x0000000446467220 */ /* 0x000fe20000410000 */
[----:B------:R-:W-:-:S03]  /*17a40*/  ISETP.GE.AND P3, PT, R12, R2, PT ;  /* 0x000000020c00720c */ /* 0x000fc60003f66270 */
[----:B------:R-:W-:Y:S01]  /*17a50*/  MUFU.TANH R36, R36 ;  /* 0x0000002400247308 */ /* 0x000fe20000002400 */
[-C--:B------:R-:W-:Y:S01]  /*17a60*/  ISETP.GE.AND P4, PT, R12, R165.reuse, PT ;  /* 0x000000a50c00720c */ /* 0x080fe20003f86270 */
[----:B------:R-:W-:Y:S01]  /*17a70*/  FMUL.FTZ R71, R71, R4 ;  /* 0x0000000447477220 */ /* 0x000fe20000410000 */
[----:B------:R-:W-:Y:S01]  /*17a80*/  ISETP.GE.AND P2, PT, R6, R2, PT ;  /* 0x000000020600720c */ /* 0x000fe20003f46270 */
[----:B------:R-:W-:Y:S01]  /*17a90*/  FMUL.FTZ R64, R64, R4 ;  /* 0x0000000440407220 */ /* 0x000fe20000410000 */
[----:B------:R-:W-:-:S03]  /*17aa0*/  ISETP.GE.AND P6, PT, R6, R165, PT ;  /* 0x000000a50600720c */ /* 0x000fc60003fc6270 */
[----:B------:R-:W1:Y:S01]  /*17ab0*/  MUFU.TANH R40, R40 ;  /* 0x0000002800287308 */ /* 0x000e620000002400 */
[C---:B------:R-:W-:Y:S02]  /*17ac0*/  IADD3 R12, R31.reuse, 0x18, RZ ;  /* 0x000000181f0c7810 */ /* 0x040fe40007ffe0ff */
[----:B------:R-:W-:Y:S01]  /*17ad0*/  IADD3 R6, R31, 0x19, RZ ;  /* 0x000000191f067810 */ /* 0x000fe20007ffe0ff */
[----:B------:R-:W-:-:S04]  /*17ae0*/  FMUL.FTZ R52, R52, R4 ;  /* 0x0000000434347220 */ /* 0x000fc80000410000 */
[----:B------:R-:W2:Y:S01]  /*17af0*/  MUFU.TANH R41, R41 ;  /* 0x0000002900297308 */ /* 0x000ea20000002400 */
[----:B----4-:R-:W-:Y:S02]  /*17b00*/  FSEL R45, R45, -INF , !P1 ;  /* 0xff8000002d2d7808 */ /* 0x010fe40004800000 */
[----:B------:R-:W-:-:S05]  /*17b10*/  FSEL R44, R44, -INF , !P0 ;  /* 0xff8000002c2c7808 */ /* 0x000fca0004000000 */
[----:B------:R-:W4:Y:S01]  /*17b20*/  MUFU.TANH R182, R68 ;  /* 0x0000004400b67308 */ /* 0x000f220000002400 */
[----:B------:R-:W-:Y:S01]  /*17b30*/  IADD3 R13, R31, 0x20, RZ ;  /* 0x000000201f0d7810 */ /* 0x000fe20007ffe0ff */
[----:B------:R-:W-:Y:S01]  /*17b40*/  FMUL.FTZ R65, R65, R4 ;  /* 0x0000000441417220 */ /* 0x000fe20000410000 */
[----:B------:R-:W-:Y:S01]  /*17b50*/  ISETP.GE.AND P1, PT, R12, R2, PT ;  /* 0x000000020c00720c */ /* 0x000fe20003f26270 */
[-C--:B------:R-:W-:Y:S01]  /*17b60*/  FMUL.FTZ R66, R66, R4.reuse ;  /* 0x0000000442427220 */ /* 0x080fe20000410000 */
[-C--:B------:R-:W-:Y:S01]  /*17b70*/  ISETP.GE.AND P0, PT, R12, R165.reuse, PT ;  /* 0x000000a50c00720c */ /* 0x080fe20003f06270 */
[-C--:B------:R-:W-:Y:S01]  /*17b80*/  FMUL.FTZ R67, R67, R4.reuse ;  /* 0x0000000443437220 */ /* 0x080fe20000410000 */
[----:B-----5:R-:W-:Y:S01]  /*17b90*/  FSEL R56, R56, -INF , !P5 ;  /* 0xff80000038387808 */ /* 0x020fe20006800000 */
[----:B------:R-:W-:Y:S01]  /*17ba0*/  MUFU.TANH R183, R69 ;  /* 0x0000004500b77308 */ /* 0x000fe20000002400 */
[----:B------:R-:W-:Y:S01]  /*17bb0*/  FSEL R17, R32, -INF , !P2 ;  /* 0xff80000020117808 */ /* 0x000fe20005000000 */
[----:B------:R-:W-:Y:S01]  /*17bc0*/  FMUL.FTZ R53, R53, R4 ;  /* 0x0000000435357220 */ /* 0x000fe20000410000 */
[----:B------:R-:W-:Y:S01]  /*17bd0*/  ISETP.GE.AND P5, PT, R6, R2, PT ;  /* 0x000000020600720c */ /* 0x000fe20003fa6270 */
[----:B------:R-:W-:Y:S01]  /*17be0*/  FMUL.FTZ R54, R54, R4 ;  /* 0x0000000436367220 */ /* 0x000fe20000410000 */
[----:B------:R-:W-:-:S02]  /*17bf0*/  ISETP.GE.AND P2, PT, R6, R165, PT ;  /* 0x000000a50600720c */ /* 0x000fc40003f46270 */
[----:B------:R-:W-:Y:S01]  /*17c00*/  IADD3 R12, R31, 0x21, RZ ;  /* 0x000000211f0c7810 */ /* 0x000fe20007ffe0ff */
[----:B------:R-:W5:Y:S01]  /*17c10*/  MUFU.TANH R186, R70 ;  /* 0x0000004600ba7308 */ /* 0x000f620000002400 */
[----:B------:R-:W-:Y:S02]  /*17c20*/  FSEL R15, R34, -INF , !P6 ;  /* 0xff800000220f7808 */ /* 0x000fe40007000000 */
[----:B------:R-:W-:Y:S02]  /*17c30*/  FSEL R6, R33, -INF , !P3 ;  /* 0xff80000021067808 */ /* 0x000fe40005800000 */
[----:B------:R-:W-:-:S03]  /*17c40*/  ISETP.GE.AND P6, PT, R13, R2, PT ;  /* 0x000000020d00720c */ /* 0x000fc60003fc6270 */
[----:B------:R-:W1:Y:S01]  /*17c50*/  MUFU.TANH R187, R71 ;  /* 0x0000004700bb7308 */ /* 0x000e620000002400 */
[----:B------:R-:W-:Y:S02]  /*17c60*/  ISETP.GE.AND P3, PT, R13, R165, PT ;  /* 0x000000a50d00720c */ /* 0x000fe40003f66270 */
[----:B------:R-:W-:-:S05]  /*17c70*/  FSEL R13, R35, -INF , !P4 ;  /* 0xff800000230d7808 */ /* 0x000fca0006000000 */
[----:B------:R-:W2:Y:S01]  /*17c80*/  MUFU.TANH R184, R64 ;  /* 0x0000004000b87308 */ /* 0x000ea20000002400 */
[----:B---3--:R-:W-:Y:S02]  /*17c90*/  FSEL R16, R37, -INF , !P1 ;  /* 0xff80000025107808 */ /* 0x008fe40004800000 */
[C---:B------:R-:W-:Y:S02]  /*17ca0*/  ISETP.GE.AND P4, PT, R12.reuse, R2, PT ;  /* 0x000000020c00720c */ /* 0x040fe40003f86270 */
[----:B------:R-:W-:Y:S02]  /*17cb0*/  ISETP.GE.AND P1, PT, R12, R165, PT ;  /* 0x000000a50c00720c */ /* 0x000fe40003f26270 */
[C---:B------:R-:W-:Y:S01]  /*17cc0*/  IADD3 R12, R31.reuse, 0x28, RZ ;  /* 0x000000281f0c7810 */ /* 0x040fe20007ffe0ff */
[----:B------:R-:W-:Y:S01]  /*17cd0*/  MUFU.TANH R185, R65 ;  /* 0x0000004100b97308 */ /* 0x000fe20000002400 */
[----:B------:R-:W-:Y:S01]  /*17ce0*/  IADD3 R10, R31, 0x29, RZ ;  /* 0x000000291f0a7810 */ /* 0x000fe20007ffe0ff */
[----:B------:R-:W-:Y:S01]  /*17cf0*/  FMUL.FTZ R80, R80, R4 ;  /* 0x0000000450507220 */ /* 0x000fe20000410000 */
[----:B-1----:R-:W-:-:S05]  /*17d00*/  FSEL R14, R40, -INF , !P0 ;  /* 0xff800000280e7808 */ /* 0x002fca0004000000 */
[----:B------:R-:W1:Y:S01]  /*17d10*/  MUFU.TANH R188, R66 ;  /* 0x0000004200bc7308 */ /* 0x000e620000002400 */
[----:B------:R-:W-:Y:S02]  /*17d20*/  FSEL R8, R36, -INF , !P5 ;  /* 0xff80000024087808 */ /* 0x000fe40006800000 */
[----:B------:R-:W-:-:S05]  /*17d30*/  ISETP.GE.AND P0, PT, R12, R2, PT ;  /* 0x000000020c00720c */ /* 0x000fca0003f06270 */
[----:B------:R-:W3:Y:S01]  /*17d40*/  MUFU.TANH R189, R67 ;  /* 0x0000004300bd7308 */ /* 0x000ee20000002400 */
[----:B------:R-:W-:-:S07]  /*17d50*/  ISETP.GE.AND P5, PT, R12, R165, PT ;  /* 0x000000a50c00720c */ /* 0x000fce0003fa6270 */
[----:B------:R-:W1:Y:S01]  /*17d60*/  MUFU.TANH R52, R52 ;  /* 0x0000003400347308 */ /* 0x000e620000002400 */
[----:B--2---:R-:W-:-:S07]  /*17d70*/  FSEL R12, R41, -INF , !P2 ;  /* 0xff800000290c7808 */ /* 0x004fce0005000000 */
[----:B------:R-:W-:Y:S01]  /*17d80*/  MUFU.TANH R194, R53 ;  /* 0x0000003500c27308 */ /* 0x000fe20000002400 */
[----:B----4-:R-:W-:-:S07]  /*17d90*/  FSEL R182, R182, -INF , !P6 ;  /* 0xff800000b6b67808 */ /* 0x010fce0007000000 */
[----:B------:R-:W2:Y:S01]  /*17da0*/  MUFU.TANH R191, R54 ;  /* 0x0000003600bf7308 */ /* 0x000ea20000002400 */
[C---:B------:R-:W-:Y:S02]  /*17db0*/  ISETP.GE.AND P2, PT, R10.reuse, R2, PT ;  /* 0x000000020a00720c */ /* 0x040fe40003f46270 */
[----:B------:R-:W-:Y:S02]  /*17dc0*/  ISETP.GE.AND P6, PT, R10, R165, PT ;  /* 0x000000a50a00720c */ /* 0x000fe40003fc6270 */
[C---:B------:R-:W-:Y:S02]  /*17dd0*/  IADD3 R9, R31.reuse, 0x30, RZ ;  /* 0x000000301f097810 */ /* 0x040fe40007ffe0ff */
[----:B------:R-:W-:Y:S01]  /*17de0*/  IADD3 R10, R31, 0x31, RZ ;  /* 0x000000311f0a7810 */ /* 0x000fe20007ffe0ff */
[----:B------:R-:W4:Y:S01]  /*17df0*/  MUFU.TANH R192, R80 ;  /* 0x0000005000c07308 */ /* 0x000f220000002400 */
[----:B-----5:R-:W-:Y:S02]  /*17e00*/  FSEL R186, R186, -INF , !P3 ;  /* 0xff800000baba7808 */ /* 0x020fe40005800000 */
[----:B------:R-:W-:-:S02]  /*17e10*/  FSEL R183, R183, -INF , !P4 ;  /* 0xff800000b7b77808 */ /* 0x000fc40006000000 */
[----:B------:R-:W-:Y:S02]  /*17e20*/  FSEL R187, R187, -INF , !P1 ;  /* 0xff800000bbbb7808 */ /* 0x000fe40004800000 */
[----:B------:R-:W-:Y:S02]  /*17e30*/  FSEL R184, R184, -INF , !P0 ;  /* 0xff800000b8b87808 */ /* 0x000fe40004000000 */
[CC--:B------:R-:W-:Y:S02]  /*17e40*/  ISETP.GE.AND P3, PT, R9.reuse, R2.reuse, PT ;  /* 0x000000020900720c */ /* 0x0c0fe40003f66270 */
[-C--:B------:R-:W-:Y:S02]  /*17e50*/  ISETP.GE.AND P4, PT, R9, R165.reuse, PT ;  /* 0x000000a50900720c */ /* 0x080fe40003f86270 */
[C---:B------:R-:W-:Y:S02]  /*17e60*/  ISETP.GE.AND P1, PT, R10.reuse, R2, PT ;  /* 0x000000020a00720c */ /* 0x040fe40003f26270 */
[----:B------:R-:W-:-:S02]  /*17e70*/  ISETP.GE.AND P0, PT, R10, R165, PT ;  /* 0x000000a50a00720c */ /* 0x000fc40003f06270 */
[C---:B------:R-:W-:Y:S02]  /*17e80*/  IADD3 R9, R31.reuse, 0x38, RZ ;  /* 0x000000381f097810 */ /* 0x040fe40007ffe0ff */
[----:B------:R-:W-:Y:S01]  /*17e90*/  IADD3 R10, R31, 0x39, RZ ;  /* 0x000000391f0a7810 */ /* 0x000fe20007ffe0ff */
[----:B------:R-:W-:Y:S01]  /*17ea0*/  FMUL.FTZ R55, R55, R4 ;  /* 0x0000000437377220 */ /* 0x000fe20000410000 */
[----:B-1----:R-:W-:Y:S02]  /*17eb0*/  FSEL R188, R188, -INF , !P5 ;  /* 0xff800000bcbc7808 */ /* 0x002fe40006800000 */
[----:B------:R-:W-:Y:S02]  /*17ec0*/  FSEL R185, R185, -INF , !P2 ;  /* 0xff800000b9b97808 */ /* 0x000fe40005000000 */
[----:B---3--:R-:W-:Y:S02]  /*17ed0*/  FSEL R189, R189, -INF , !P6 ;  /* 0xff800000bdbd7808 */ /* 0x008fe40007000000 */
[----:B------:R-:W-:-:S02]  /*17ee0*/  FSEL R196, R52, -INF , !P3 ;  /* 0xff80000034c47808 */ /* 0x000fc40005800000 */
[----:B--2---:R-:W-:Y:S02]  /*17ef0*/  FSEL R191, R191, -INF , !P4 ;  /* 0xff800000bfbf7808 */ /* 0x004fe40006000000 */
[----:B------:R-:W-:Y:S02]  /*17f00*/  FSEL R194, R194, -INF , !P1 ;  /* 0xff800000c2c27808 */ /* 0x000fe40004800000 */
[C---:B------:R-:W-:Y:S02]  /*17f10*/  ISETP.GE.AND P5, PT, R9.reuse, R2, PT ;  /* 0x000000020900720c */ /* 0x040fe40003fa6270 */
[-C--:B------:R-:W-:Y:S01]  /*17f20*/  ISETP.GE.AND P2, PT, R9, R165.reuse, PT ;  /* 0x000000a50900720c */ /* 0x080fe20003f46270 */
[----:B------:R-:W-:Y:S01]  /*17f30*/  FMUL.FTZ R9, R18, R4 ;  /* 0x0000000412097220 */ /* 0x000fe20000410000 */
[C---:B------:R-:W-:Y:S02]  /*17f40*/  ISETP.GE.AND P6, PT, R31.reuse, R2, PT ;  /* 0x000000021f00720c */ /* 0x040fe40003fc6270 */
[----:B------:R-:W-:Y:S01]  /*17f50*/  ISETP.GE.AND P3, PT, R31, R165, PT ;  /* 0x000000a51f00720c */ /* 0x000fe20003f66270 */
[----:B------:R-:W-:Y:S01]  /*17f60*/  FMUL.FTZ R31, R82, R4 ;  /* 0x00000004521f7220 */ /* 0x000fe20000410000 */
[----:B------:R-:W-:-:S02]  /*17f70*/  ISETP.GE.AND P4, PT, R10, R2, PT ;  /* 0x000000020a00720c */ /* 0x000fc40003f86270 */
[----:B------:R-:W-:Y:S01]  /*17f80*/  ISETP.GE.AND P1, PT, R10, R165, PT ;  /* 0x000000a50a00720c */ /* 0x000fe20003f26270 */
[-C--:B------:R-:W-:Y:S01]  /*17f90*/  FMUL.FTZ R10, R83, R4.reuse ;  /* 0x00000004530a7220 */ /* 0x080fe20000410000 */
[----:B------:R-:W1:Y:S01]  /*17fa0*/  MUFU.TANH R190, R55 ;  /* 0x0000003700be7308 */ /* 0x000e620000002400 */
[----:B------:R-:W-:Y:S01]  /*17fb0*/  FMUL.FTZ R81, R81, R4 ;  /* 0x0000000451517220 */ /* 0x000fe20000410000 */
[----:B----4-:R-:W-:Y:S02]  /*17fc0*/  FSEL R192, R192, -INF , !P5 ;  /* 0xff800000c0c07808 */ /* 0x010fe40006800000 */
[----:B------:R-:W-:-:S04]  /*17fd0*/  ISETP.GT.AND P5, PT, R242, R235, PT ;  /* 0x000000ebf200720c */ /* 0x000fc80003fa4270 */
[----:B------:R-:W2:Y:S08]  /*17fe0*/  MUFU.TANH R30, R30 ;  /* 0x0000001e001e7308 */ /* 0x000eb00000002400 */
[----:B------:R-:W-:Y:S08]  /*17ff0*/  MUFU.TANH R9, R9 ;  /* 0x0000000900097308 */ /* 0x000ff00000002400 */
[----:B------:R-:W-:Y:S08]  /*18000*/  MUFU.TANH R193, R81 ;  /* 0x0000005100c17308 */ /* 0x000ff00000002400 */
[----:B------:R-:W3:Y:S08]  /*18010*/  MUFU.TANH R31, R31 ;  /* 0x0000001f001f7308 */ /* 0x000ef00000002400 */
[----:B------:R-:W4:Y:S01]  /*18020*/  MUFU.TANH R10, R10 ;  /* 0x0000000a000a7308 */ /* 0x000f220000002400 */
[----:B-1----:R-:W-:Y:S01]  /*18030*/  FSEL R190, R190, -INF , !P0 ;  /* 0xff800000bebe7808 */ /* 0x002fe20004000000 */
[----:B------:R-:W-:Y:S01]  /*18040*/  BSSY B1, `(.L_x_4062) ;  /* 0x0000079000017945 */ /* 0x000fe20003800000 */
[----:B------:R-:W-:-:S02]  /*18050*/  ISETP.NE.U32.AND P0, PT, R244, RZ, PT ;  /* 0x000000fff400720c */ /* 0x000fc40003f05070 */
[----:B--2---:R-:W-:Y:S02]  /*18060*/  FSEL R4, R30, -INF , !P6 ;  /* 0xff8000001e047808 */ /* 0x004fe40007000000 */
        /* <DEDUP_REMOVED lines=16> */
[----:B---3--:R-:W-:-:S02]  /*18170*/  FSEL R31, R31, -INF , !P2 ;  /* 0xff8000001f1f7808 */ /* 0x008fc40005000000 */
[----:B------:R-:W-:Y:S02]  /*18180*/  FSEL R9, R9, -INF , !P3 ;  /* 0xff80000009097808 */ /* 0x000fe40005800000 */
[----:B------:R-:W-:Y:S02]  /*18190*/  FSEL R193, R193, -INF , !P4 ;  /* 0xff800000c1c17808 */ /* 0x000fe40006000000 */
[----:B----4-:R-:W-:Y:S01]  /*181a0*/  FSEL R30, R10, -INF , !P1 ;  /* 0xff8000000a1e7808 */ /* 0x010fe20004800000 */
        /* <DEDUP_REMOVED lines=24> */
[-C--:B------:R-:W-:Y:S01]  /*18330*/  IMAD R27, R23, R11.reuse, R18 ;  /* 0x0000000b171b7224 */ /* 0x080fe200078e0212 */
[----:B------:R-:W-:Y:S01]  /*18340*/  LOP3.LUT R18, RZ, R26, RZ, 0x33, !PT ;  /* 0x0000001aff127212 */ /* 0x000fe200078e33ff */
        /* <DEDUP_REMOVED lines=10> */
[----:B------:R-:W-:-:S05]  /*183f0*/  ISETP.NE.AND P2, PT, R26, RZ, PT ;  /* 0x000000ff1a00720c */ /* 0x000fca0003f45270 */
[----:B------:R-:W-:Y:S02]  /*18400*/  @P6 IADD3 R23, R23, 0x1, RZ ;  /* 0x0000000117176810 */ /* 0x000fe40007ffe0ff */
[----:B------:R-:W-:-:S03]  /*18410*/  @P4 IADD3 R21, R21, 0x1, RZ ;  /* 0x0000000115154810 */ /* 0x000fc60007ffe0ff */
[----:B------:R-:W-:Y:S02]  /*18420*/  @!P3 IMAD.MOV R23, RZ, RZ, -R23 ;  /* 0x000000ffff17b224 */ /* 0x000fe400078e0a17 */
[----:B------:R-:W-:-:S03]  /*18430*/  @!P1 IMAD.MOV R21, RZ, RZ, -R21 ;  /* 0x000000ffff159224 */ /* 0x000fc600078e0a15 */
[C---:B------:R-:W-:Y:S02]  /*18440*/  SEL R11, R18.reuse, R23, !P2 ;  /* 0x00000017120b7207 */ /* 0x040fe40005000000 */
[----:B------:R-:W-:Y:S01]  /*18450*/  SEL R18, R18, R21, !P2 ;  /* 0x0000001512127207 */ /* 0x000fe20005000000 */
[----:B------:R-:W2:Y:S02]  /*18460*/  LD.E.64 R22, [R28.64+0x20] ;  /* 0x000020061c167980 */ /* 0x000ea4000c101b00 */
[C-C-:B------:R-:W-:Y:S02]  /*18470*/  IMAD.WIDE R34, R11.reuse, 0x4, R244.reuse ;  /* 0x000000040b227825 */ /* 0x140fe400078e02f4 */
[----:B------:R-:W3:Y:S02]  /*18480*/  LD.E.64 R20, [R28.64+0x38] ;  /* 0x000038061c147980 */ /* 0x000ee4000c101b00 */
[----:B------:R-:W-:Y:S02]  /*18490*/  IMAD.WIDE R32, R18, 0x4, R244 ;  /* 0x0000000412207825 */ /* 0x000fe400078e02f4 */
[----:B------:R-:W4:Y:S04]  /*184a0*/  LD.E R10, [R34.64] ;  /* 0x00000006220a7980 */ /* 0x000f28000c101900 */
[----:B------:R-:W4:Y:S01]  /*184b0*/  LD.E R3, [R32.64] ;  /* 0x0000000620037980 */ /* 0x000f22000c101900 */
[----:B------:R-:W-:-:S05]  /*184c0*/  IADD3 R11, R11, -R18, RZ ;  /* 0x800000120b0b7210 */ /* 0x000fca0007ffe0ff */
[----:B------:R-:W-:-:S05]  /*184d0*/  IMAD R26, R26, R11, -0x40 ;  /* 0xffffffc01a1a7424 */ /* 0x000fca00078e020b */
[----:B------:R-:W-:Y:S01]  /*184e0*/  SHF.R.S32.HI R18, RZ, 0x1f, R26 ;  /* 0x0000001fff127819 */ /* 0x000fe2000001141a */
[-C--:B---3--:R-:W-:Y:S02]  /*184f0*/  IMAD R11, R21, R26.reuse, RZ ;  /* 0x0000001a150b7224 */ /* 0x088fe400078e02ff */
[----:B------:R-:W-:-:S04]  /*18500*/  IMAD.WIDE.U32 R26, R20, R26, RZ ;  /* 0x0000001a141a7225 */ /* 0x000fc800078e00ff */
[----:B----4-:R-:W-:Y:S02]  /*18510*/  IMAD.IADD R3, R3, 0x1, -R10 ;  /* 0x0000000103037824 */ /* 0x010fe400078e0a0a */
[----:B------:R-:W-:Y:S02]  /*18520*/  IMAD R18, R20, R18, R11 ;  /* 0x0000001214127224 */ /* 0x000fe400078e020b */
[----:B--2---:R-:W-:Y:S01]  /*18530*/  IMAD R11, R23, R3, RZ ;  /* 0x00000003170b7224 */ /* 0x004fe200078e02ff */
[----:B------:R-:W-:Y:S01]  /*18540*/  SHF.R.S32.HI R10, RZ, 0x1f, R3 ;  /* 0x0000001fff0a7819 */ /* 0x000fe20000011403 */
[----:B------:R-:W-:-:S04]  /*18550*/  IMAD.IADD R27, R27, 0x1, R18 ;  /* 0x000000011b1b7824 */ /* 0x000fc800078e0212 */
[----:B------:R-:W-:Y:S02]  /*18560*/  IMAD R10, R22, R10, R11 ;  /* 0x0000000a160a7224 */ /* 0x000fe400078e020b */
[----:B------:R-:W-:-:S04]  /*18570*/  IMAD.WIDE.U32 R22, R3, R22, R26 ;  /* 0x0000001603167225 */ /* 0x000fc800078e001a */
[----:B------:R-:W-:Y:S01]  /*18580*/  IMAD.MOV.U32 R11, RZ, RZ, R22 ;  /* 0x000000ffff0b7224 */ /* 0x000fe200078e0016 */
[----:B------:R-:W-:Y:S01]  /*18590*/  IADD3 R18, R23, R10, RZ ;  /* 0x0000000a17127210 */ /* 0x000fe20007ffe0ff */
[----:B------:R-:W-:Y:S05]  /*185a0*/  BRA `(.L_x_4066) ;  /* 0x0000003000007947 */ /* 0x000fea0003800000 */
.L_x_4065:
[----:B------:R-:W2:Y:S02]  /*185b0*/  LD.E R11, [R28.64+0x38] ;  /* 0x000038061c0b7980 */ /* 0x000ea4000c101900 */
[----:B--2---:R-:W-:-:S04]  /*185c0*/  LEA R11, -R11, RZ, 0x6 ;  /* 0x000000ff0b0b7211 */ /* 0x004fc800078e31ff */
[----:B------:R-:W-:Y:S02]  /*185d0*/  SHF.R.S32.HI R18, RZ, 0x1f, R11 ;  /* 0x0000001fff127819 */ /* 0x000fe4000001140b */
.L_x_4066:
[----:B------:R-:W-:Y:S05]  /*185e0*/  BSYNC B0 ;  /* 0x0000000000007941 */ /* 0x000fea0003800000 */
.L_x_4064:
[C---:B------:R-:W-:Y:S01]  /*185f0*/  IMAD.SHL.U32 R3, R166.reuse, 0x20, RZ ;  /* 0x00000020a6037824 */ /* 0x040fe200078e00ff */
[C---:B------:R-:W-:Y:S02]  /*18600*/  LEA R236, P2, R11.reuse, R236, 0x1 ;  /* 0x000000ec0bec7211 */ /* 0x040fe400078408ff */
[----:B------:R-:W-:Y:S02]  /*18610*/  SHF.L.U64.HI R10, R166, 0x5, R167 ;  /* 0x00000005a60a7819 */ /* 0x000fe400000102a7 */
[----:B------:R-:W-:Y:S02]  /*18620*/  IADD3 R20, P1, R236, R3, RZ ;  /* 0x00000003ec147210 */ /* 0x000fe40007f3e0ff */
[----:B------:R-:W-:Y:S02]  /*18630*/  LEA.HI.X R237, R11, R237, R18, 0x1, P2 ;  /* 0x000000ed0bed7211 */ /* 0x000fe400010f0c12 */
[----:B------:R-:W-:-:S03]  /*18640*/  IADD3 R22, P2, R20, R3, RZ ;  /* 0x0000000314167210 */ /* 0x000fc60007f5e0ff */
[--C-:B------:R-:W-:Y:S01]  /*18650*/  IMAD.X R21, R237, 0x1, R10.reuse, P1 ;  /* 0x00000001ed157824 */ /* 0x100fe200008e060a */
[----:B------:R-:W-:Y:S01]  /*18660*/  @!PT LDS RZ, [RZ] ;  /* 0x00000000fffff984 */ /* 0x000fe20000000800 */
[----:B------:R-:W-:Y:S01]  /*18670*/  @!PT LDS RZ, [RZ] ;  /* 0x00000000fffff984 */ /* 0x000fe20000000800 */
[----:B------:R-:W-:Y:S01]  /*18680*/  @!PT LDS RZ, [RZ] ;  /* 0x00000000fffff984 */ /* 0x000fe20000000800 */
[----:B------:R1:W-:Y:S01]  /*18690*/  LDGSTS.E.BYPASS.LTC128B.128 [R249+0x8000], [R236.64] ;  /* 0x08000000ecf97fae */ /* 0x0003e2000b901d46 */
[----:B------:R-:W-:Y:S02]  /*186a0*/  IADD3 R26, P1, R22, R3, RZ ;  /* 0x00000003161a7210 */ /* 0x000fe40007f3e0ff */
[--C-:B------:R-:W-:Y:S01]  /*186b0*/  IMAD.X R23, R21, 0x1, R10.reuse, P2 ;  /* 0x0000000115177824 */ /* 0x100fe200010e060a */
[----:B------:R1:W-:Y:S03]  /*186c0*/  LDGSTS.E.BYPASS.LTC128B.128 [R249+0xa000], [R236.64+0x80] ;  /* 0x0a000080ecf97fae */ /* 0x0003e6000b901d46 */
[----:B------:R-:W-:Y:S01]  /*186d0*/  IMAD.X R27, R23, 0x1, R10, P1 ;  /* 0x00000001171b7824 */ /* 0x000fe200008e060a */
        /* <DEDUP_REMOVED lines=15> */
.L_x_4063:
[----:B------:R-:W-:Y:S05]  /*187d0*/  BSYNC B1 ;  /* 0x0000000000017941 */ /* 0x000fea0003800000 */
.L_x_4062:
[----:B------:R-:W2:Y:S01]  /*187e0*/  LD.E R28, [R28.64+0xdc] ;  /* 0x0000dc061c1c7980 */ /* 0x000ea2000c101900 */
[----:B------:R-:W-:-:S02]  /*187f0*/  FMNMX.FTZ R10, R4, R25, !PT ;  /* 0x00000019040a7209 */ /* 0x000fc40007810000 */
[----:B------:R-:W-:Y:S02]  /*18800*/  SHF.L.U32 R234, R0, 0x1, RZ ;  /* 0x0000000100ea7819 */ /* 0x000fe400000006ff */
[----:B------:R-:W-:Y:S02]  /*18810*/  FMNMX.FTZ R3, R19, R10, !PT ;  /* 0x0000000a13037209 */ /* 0x000fe40007810000 */
[-C--:B------:R-:W-:Y:S01]  /*18820*/  LEA R233, R7, R234.reuse, 0x1 ;  /* 0x000000ea07e97211 */ /* 0x080fe200078e08ff */
[----:B------:R-:W-:Y:S01]  /*18830*/  LDSM.16.MT88.4 R156, [R234+0x10000] ;  /* 0x01000000ea9c783b */ /* 0x000fe20000004200 */
[----:B------:R-:W-:Y:S02]  /*18840*/  FMNMX.FTZ R10, R44, R3, !PT ;  /* 0x000000032c0a7209 */ /* 0x000fe40007810000 */
[----:B------:R-:W-:Y:S01]  /*18850*/  LEA R232, R5, R234, 0x1 ;  /* 0x000000ea05e87211 */ /* 0x000fe200078e08ff */
        /* <DEDUP_REMOVED lines=35> */
[----:B------:R-:W-:Y:S03]  /*18a90*/  LDSM.16.MT88.4 R96, [R231+0x14000] ;  /* 0x01400000e760783b */ /* 0x000fe60000004200 */
[----:B------:R-:W-:Y:S01]  /*18aa0*/  FMNMX.FTZ R10, R189, R10, !PT ;  /* 0x0000000abd0a7209 */ /* 0x000fe20007810000 */
[----:B------:R-:W3:Y:S03]  /*18ab0*/  SHFL.BFLY PT, R11, R18, 0x2, 0x1f ;  /* 0x0c401f00120b7f89 */ /* 0x000ee600000e0000 */
[----:B------:R-:W-:-:S04]  /*18ac0*/  FMNMX.FTZ R3, R191, R10, !PT ;  /* 0x0000000abf037209 */ /* 0x000fc80007810000 */
[----:B------:R-:W-:-:S04]  /*18ad0*/  FMNMX.FTZ R10, R190, R3, !PT ;  /* 0x00000003be0a7209 */ /* 0x000fc80007810000 */
[----:B-1----:R-:W-:-:S04]  /*18ae0*/  FMNMX.FTZ R21, R31, R10, !PT ;  /* 0x0000000a1f157209 */ /* 0x002fc80007810000 */
[----:B------:R-:W-:-:S05]  /*18af0*/  FMNMX.FTZ R21, R30, R21, !PT ;  /* 0x000000151e157209 */ /* 0x000fca0007810000 */
[----:B------:R-:W1:Y:S01]  /*18b00*/  SHFL.BFLY PT, R10, R21, 0x2, 0x1f ;  /* 0x0c401f00150a7f89 */ /* 0x000e6200000e0000 */
[----:B---3--:R-:W-:-:S05]  /*18b10*/  FMNMX.FTZ R11, R18, R11, !PT ;  /* 0x0000000b120b7209 */ /* 0x008fca0007810000 */
[----:B------:R-:W3:Y:S01]  /*18b20*/  SHFL.BFLY PT, R164, R11, 0x1, 0x1f ;  /* 0x0c201f000ba47f89 */ /* 0x000ee200000e0000 */
[----:B-1----:R-:W-:-:S03]  /*18b30*/  FMNMX.FTZ R10, R21, R10, !PT ;  /* 0x0000000a150a7209 */ /* 0x002fc60007810000 */
[----:B------:R-:W-:Y:S04]  /*18b40*/  LDSM.16.MT88.4 R20, [R234+0x12800] ;  /* 0x01280000ea14783b */ /* 0x000fe80000004200 */
[----:B------:R-:W1:Y:S01]  /*18b50*/  SHFL.BFLY PT, R3, R10, 0x1, 0x1f ;  /* 0x0c201f000a037f89 */ /* 0x000e6200000e0000 */
[----:B---3--:R-:W-:-:S04]  /*18b60*/  FMNMX.FTZ R164, R11, R164, !PT ;  /* 0x000000a40ba47209 */ /* 0x008fc80007810000 */
        /* <DEDUP_REMOVED lines=19> */
[----:B------:R-:W2:Y:S01]  /*18ca0*/  LDSM.16.MT88.4 R56, [R232+0x12000] ;  /* 0x01200000e838783b */ /* 0x000ea20000004200 */
[-CC-:B------:R-:W-:Y:S02]  /*18cb0*/  FFMA.FTZ R32, R8, R28.reuse, -R195.reuse ;  /* 0x0000001c08207223 */ /* 0x180fe400000108c3 */
[-CC-:B------:R-:W-:Y:S01]  /*18cc0*/  FFMA.FTZ R174, R17, R28.reuse, -R195.reuse ;  /* 0x0000001c11ae7223 */ /* 0x180fe200000108c3 */
[----:B------:R-:W3:Y:S01]  /*18cd0*/  LDSM.16.MT88.4 R4, [R231+0x16000] ;  /* 0x01600000e704783b */ /* 0x000ee20000004200 */
[-C--:B------:R-:W-:Y:S01]  /*18ce0*/  FFMA.FTZ R35, R16, R28.reuse, -R195 ;  /* 0x0000001c10237223 */ /* 0x080fe200000108c3 */
[----:B------:R-:W-:Y:S01]  /*18cf0*/  MUFU.EX2 R177, R177 ;  /* 0x000000b100b17308 */ /* 0x000fe20000000800 */
[-CC-:B------:R-:W-:Y:S01]  /*18d00*/  FFMA.FTZ R175, R15, R28.reuse, -R29.reuse ;  /* 0x0000001c0faf7223 */ /* 0x180fe2000001081d */
[----:B------:R-:W4:Y:S01]  /*18d10*/  LDSM.16.MT88.4 R8, [R234+0x10800] ;  /* 0x01080000ea08783b */ /* 0x000f220000004200 */
[----:B------:R-:W-:-:S02]  /*18d20*/  FFMA.FTZ R34, R13, R28, -R29 ;  /* 0x0000001c0d227223 */ /* 0x000fc4000001081d */
[-CC-:B------:R-:W-:Y:S01]  /*18d30*/  FFMA.FTZ R33, R14, R28.reuse, -R29.reuse ;  /* 0x0000001c0e217223 */ /* 0x180fe2000001081d */
[----:B------:R-:W-:Y:S01]  /*18d40*/  LDSM.16.MT88.4 R16, [R233+0x10800] ;  /* 0x01080000e910783b */ /* 0x000fe20000004200 */
[-C--:B------:R-:W-:Y:S01]  /*18d50*/  FFMA.FTZ R0, R12, R28.reuse, -R29 ;  /* 0x0000001c0c007223 */ /* 0x080fe2000001081d */
[----:B------:R-:W5:Y:S01]  /*18d60*/  MUFU.EX2 R172, R172 ;  /* 0x000000ac00ac7308 */ /* 0x000f620000000800 */
        /* <DEDUP_REMOVED lines=10> */
[----:B------:R-:W2:Y:S01]  /*18e10*/  MUFU.EX2 R178, R178 ;  /* 0x000000b200b27308 */ /* 0x000ea20000000800 */
[----:B-----5:R-:W-:Y:S01]  /*18e20*/  F2FP.PACK_AB R130, R172, R177 ;  /* 0x000000b1ac82723e */ /* 0x020fe200000000ff */
        /* <DEDUP_REMOVED lines=8> */
[----:B------:R-:W5:Y:S01]  /*18eb0*/  MUFU.EX2 R173, R173 ;  /* 0x000000ad00ad7308 */ /* 0x000f620000000800 */
[----:B--2---:R-:W-:Y:S01]  /*18ec0*/  F2FP.PACK_AB R129, R178, R181 ;  /* 0x000000b5b281723e */ /* 0x004fe200000000ff */
[----:B------:R-:W-:-:S02]  /*18ed0*/  FFMA.FTZ R194, R31, R28, -R29 ;  /* 0x0000001c1fc27223 */ /* 0x000fc4000001081d */
[----:B------:R-:W-:Y:S02]  /*18ee0*/  FFMA.FTZ R251, R30, R28, -R29 ;  /* 0x0000001c1efb7223 */ /* 0x000fe4000001081d */
[----:B------:R-:W-:Y:S01]  /*18ef0*/  LDSM.16.MT88.4 R28, [R232+0x11800] ;  /* 0x01180000e81c783b */ /* 0x000fe20000004200 */
[----:B------:R-:W-:Y:S01]  /*18f00*/  FADD.FTZ R176, R179, R176 ;  /* 0x000000b0b3b07221 */ /* 0x000fe20000010000 */
[----:B------:R-:W-:Y:S01]  /*18f10*/  MUFU.EX2 R174, R174 ;  /* 0x000000ae00ae7308 */ /* 0x000fe20000000800 */
[----:B------:R-:W-:Y:S02]  /*18f20*/  FADD.FTZ R181, R181, R178 ;  /* 0x000000b2b5b57221 */ /* 0x000fe40000010000 */
[----:B------:R-:W-:-:S04]  /*18f30*/  FADD.FTZ R177, R177, R176 ;  /* 0x000000b0b1b17221 */ /* 0x000fc80000010000 */
[----:B------:R-:W-:Y:S01]  /*18f40*/  FADD.FTZ R177, R172, R177 ;  /* 0x000000b1acb17221 */ /* 0x000fe20000010000 */
[----:B-----5:R-:W-:Y:S01]  /*18f50*/  F2FP.PACK_AB R131, R173, R180 ;  /* 0x000000b4ad83723e */ /* 0x020fe200000000ff */
        /* <DEDUP_REMOVED lines=170> */
[----:B------:R-:W-:Y:S07]  /*19a00*/  LDSM.16.MT88.4 R24, [R231+0x11800] ;  /* 0x01180000e718783b */ /* 0x000fee0000004200 */
        /* <DEDUP_REMOVED lines=107> */
[----:B------:R-:W-:-:S02]  /*1a0c0*/  ISETP.NE.AND P2, PT, R11, RZ, PT ;  /* 0x000000ff0b00720c */ /* 0x000fc40003f45270 */
[----:B------:R-:W-:-:S05]  /*1a0d0*/  LOP3.LUT R7, RZ, R11, RZ, 0x33, !PT ;  /* 0x0000000bff077212 */ /* 0x000fca00078e33ff */
[----:B------:R-:W-:Y:S02]  /*1a0e0*/  @P5 IADD3 R8, R8, 0x1, RZ ;  /* 0x0000000108085810 */ /* 0x000fe40007ffe0ff */
[----:B------:R-:W-:-:S03]  /*1a0f0*/  @P6 IADD3 R9, R9, 0x1, RZ ;  /* 0x0000000109096810 */ /* 0x000fc60007ffe0ff */
[----:B------:R-:W-:Y:S01]  /*1a100*/  @!P1 IMAD.MOV R8, RZ, RZ, -R8 ;  /* 0x000000ffff089224 */ /* 0x000fe200078e0a08 */
[----:B------:R-:W-:-:S04]  /*1a110*/  @!P3 IADD3 R9, -R9, RZ, RZ ;  /* 0x000000ff0909b210 */ /* 0x000fc80007ffe1ff */
[C---:B------:R-:W-:Y:S02]  /*1a120*/  SEL R4, R7.reuse, R8, !P2 ;  /* 0x0000000807047207 */ /* 0x040fe40005000000 */
[----:B------:R-:W-:Y:S02]  /*1a130*/  SEL R7, R7, R9, !P2 ;  /* 0x0000000907077207 */ /* 0x000fe40005000000 */
[----:B------:R-:W3:Y:S01]  /*1a140*/  LD.E.64 R8, [R200.64+0x40] ;  /* 0x00004004c8087980 */ /* 0x000ee2000c101b00 */
        /* <DEDUP_REMOVED lines=18> */
.L_x_4069:
[----:B------:R-:W-:Y:S02]  /*1a270*/  ULDC.64 UR4, c[0x0][0x118] ;  /* 0x0000460000047ab9 */ /* 0x000fe40000000a00 */
[----:B------:R-:W2:Y:S02]  /*1a280*/  LD.E R6, [R200.64+0x40] ;  /* 0x00004004c8067980 */ /* 0x000ea4000c101900 */
[----:B--2---:R-:W-:-:S04]  /*1a290*/  LEA R6, -R6, RZ, 0x6 ;  /* 0x000000ff06067211 */ /* 0x004fc800078e31ff */
[----:B------:R-:W-:Y:S02]  /*1a2a0*/  SHF.R.S32.HI R5, RZ, 0x1f, R6 ;  /* 0x0000001fff057819 */ /* 0x000fe40000011406 */
.L_x_4070:
[----:B------:R-:W-:Y:S05]  /*1a2b0*/  BSYNC B0 ;  /* 0x0000000000007941 */ /* 0x000fea0003800000 */
.L_x_4068:
[----:B------:R-:W-:Y:S01]  /*1a2c0*/  IMAD.SHL.U32 R0, R168, 0x20, RZ ;  /* 0x00000020a8007824 */ /* 0x000fe200078e00ff */
[----:B------:R-:W-:Y:S01]  /*1a2d0*/  LEA R246, P2, R6, R246, 0x1 ;  /* 0x000000f606f67211 */ /* 0x000fe200078408ff */
[----:B------:R-:W-:Y:S01]  /*1a2e0*/  ULDC.64 UR4, c[0x0][0x118] ;  /* 0x0000460000047ab9 */ /* 0x000fe20000000a00 */
[----:B------:R-:W-:Y:S02]  /*1a2f0*/  SHF.L.U64.HI R4, R168, 0x5, R169 ;  /* 0x00000005a8047819 */ /* 0x000fe400000102a9 */
[----:B------:R-:W-:Y:S02]  /*1a300*/  IADD3 R8, P1, R0, R246, RZ ;  /* 0x000000f600087210 */ /* 0x000fe40007f3e0ff */
[----:B------:R-:W-:Y:S02]  /*1a310*/  LEA.HI.X R247, R6, R247, R5, 0x1, P2 ;  /* 0x000000f706f77211 */ /* 0x000fe400010f0c05 */
[----:B------:R-:W-:-:S03]  /*1a320*/  IADD3 R10, P2, R0, R8, RZ ;  /* 0x00000008000a7210 */ /* 0x000fc60007f5e0ff */
[----:B------:R-:W-:Y:S01]  /*1a330*/  IMAD.X R9, R4, 0x1, R247, P1 ;  /* 0x0000000104097824 */ /* 0x000fe200008e06f7 */
[----:B------:R-:W-:Y:S01]  /*1a340*/  @!PT LDS RZ, [RZ] ;  /* 0x00000000fffff984 */ /* 0x000fe20000000800 */
[----:B------:R-:W-:Y:S01]  /*1a350*/  @!PT LDS RZ, [RZ] ;  /* 0x00000000fffff984 */ /* 0x000fe20000000800 */
[----:B------:R-:W-:Y:S01]  /*1a360*/  @!PT LDS RZ, [RZ] ;  /* 0x00000000fffff984 */ /* 0x000fe20000000800 */
[----:B------:R1:W-:Y:S01]  /*1a370*/  LDGSTS.E.BYPASS.LTC128B.128 [R249+0x10000], [R246.64] ;  /* 0x10000000f6f97fae */ /* 0x0003e2000b901d44 */
[----:B------:R-:W-:Y:S02]  /*1a380*/  IADD3 R28, P1, R0, R10, RZ ;  /* 0x0000000a001c7210 */ /* 0x000fe40007f3e0ff */
[C---:B------:R-:W-:Y:S01]  /*1a390*/  IMAD.X R11, R4.reuse, 0x1, R9, P2 ;  /* 0x00000001040b7824 */ /* 0x040fe200010e0609 */
        /* <DEDUP_REMOVED lines=18> */
[----:B------:R-:W4:Y:S04]  /*1a4c0*/  LDSM.16.M88.4 R176, [R229+0x8800] ;  /* 0x00880000e5b0783b */ /* 0x000f280000000200 */
[----:B------:R-:W5:Y:S04]  /*1a4d0*/  LDSM.16.M88.4 R32, [R229+0x9000] ;  /* 0x00900000e520783b */ /* 0x000f680000000200 */
[----:B------:R-:W3:Y:S04]  /*1a4e0*/  LDSM.16.M88.4 R16, [R229+0x9800] ;  /* 0x00980000e510783b */ /* 0x000ee80000000200 */
[----:B------:R-:W-:Y:S04]  /*1a4f0*/  LDSM.16.M88.4 R20, [R228] ;  /* 0x00000000e414783b */ /* 0x000fe80000000200 */
[----:B------:R-:W1:Y:S04]  /*1a500*/  LDSM.16.M88.4 R12, [R227] ;  /* 0x00000000e30c783b */ /* 0x000e680000000200 */
[----:B------:R-:W1:Y:S04]  /*1a510*/  LDSM.16.M88.4 R188, [R222] ;  /* 0x00000000debc783b */ /* 0x000e680000000200 */
[----:B------:R-:W1:Y:S04]  /*1a520*/  LDSM.16.M88.4 R196, [R223] ;  /* 0x00000000dfc4783b */ /* 0x000e680000000200 */
[----:B------:R-:W1:Y:S04]  /*1a530*/  LDSM.16.M88.4 R184, [R221] ;  /* 0x00000000ddb8783b */ /* 0x000e680000000200 */
[----:B------:R-:W-:Y:S01]  /*1a540*/  LDSM.16.M88.4 R192, [R224+0x8800] ;  /* 0x00880000e0c0783b */ /* 0x000fe20000000200 */
[C---:B--2---:R-:W-:Y:S03]  /*1a550*/  HMMA.16816.F32 R8, R24.reuse, R4, RZ ;  /* 0x000000041808723c */ /* 0x044fe600000018ff */
[----:B------:R-:W2:Y:S04]  /*1a560*/  LD.E R0, [R200.64+0x18c] ;  /* 0x00018c04c8007980 */ /* 0x000ea8000c101900 */
[----:B------:R-:W0:Y:S01]  /*1a570*/  LDGDEPBAR ;  /* 0x00000000000079af */ /* 0x000e220000000000 */
[C---:B------:R-:W-:Y:S08]  /*1a580*/  HMMA.16816.F32 R4, R24.reuse, R6, RZ ;  /* 0x000000061804723c */ /* 0x040ff000000018ff */
[C---:B----4-:R-:W-:Y:S08]  /*1a590*/  HMMA.16816.F32 R180, R24.reuse, R176, RZ ;  /* 0x000000b018b4723c */ /* 0x050ff000000018ff */
[C---:B-----5:R-:W-:Y:S08]  /*1a5a0*/  HMMA.16816.F32 R172, R24.reuse, R32, RZ ;  /* 0x0000002018ac723c */ /* 0x060ff000000018ff */
[C---:B------:R-:W-:Y:S08]  /*1a5b0*/  HMMA.16816.F32 R176, R24.reuse, R178, RZ ;  /* 0x000000b218b0723c */ /* 0x040ff000000018ff */
[C---:B------:R-:W-:Y:S08]  /*1a5c0*/  HMMA.16816.F32 R32, R24.reuse, R34, RZ ;  /* 0x000000221820723c */ /* 0x040ff000000018ff */
[C---:B---3--:R-:W-:Y:S08]  /*1a5d0*/  HMMA.16816.F32 R28, R24.reuse, R16, RZ ;  /* 0x00000010181c723c */ /* 0x048ff000000018ff */
[----:B------:R-:W-:Y:S01]  /*1a5e0*/  HMMA.16816.F32 R24, R24, R18, RZ ;  /* 0x000000121818723c */ /* 0x000fe200000018ff */
[----:B------:R-:W-:Y:S07]  /*1a5f0*/  LDSM.16.M88.4 R16, [R226] ;  /* 0x00000000e210783b */ /* 0x000fee0000000200 */
[C---:B-1----:R-:W-:Y:S08]  /*1a600*/  HMMA.16816.F32 R8, R20.reuse, R12, R8 ;  /* 0x0000000c1408723c */ /* 0x042ff00000001808 */
[C---:B------:R-:W-:Y:S01]  /*1a610*/  HMMA.16816.F32 R4, R20.reuse, R14, R4 ;  /* 0x0000000e1404723c */ /* 0x040fe20000001804 */
[----:B------:R-:W1:Y:S07]  /*1a620*/  LDSM.16.M88.4 R12, [R224+0x8000] ;  /* 0x00800000e00c783b */ /* 0x000e6e0000000200 */
        /* <DEDUP_REMOVED lines=9> */
[----:B------:R-:W-:Y:S03]  /*1a6c0*/  LDSM.16.M88.4 R20, [R225] ;  /* 0x00000000e114783b */ /* 0x000fe60000000200 */
[C---:B-1----:R-:W-:Y:S08]  /*1a6d0*/  HMMA.16816.F32 R8, R16.reuse, R12, R8 ;  /* 0x0000000c1008723c */ /* 0x042ff00000001808 */
[C---:B------:R-:W-:Y:S01]  /*1a6e0*/  HMMA.16816.F32 R4, R16.reuse, R14, R4 ;  /* 0x0000000e1004723c */ /* 0x040fe20000001804 */
[----:B------:R-:W1:Y:S07]  /*1a6f0*/  LDSM.16.M88.4 R12, [R220] ;  /* 0x00000000dc0c783b */ /* 0x000e6e0000000200 */
[C---:B------:R-:W-:Y:S08]  /*1a700*/  HMMA.16816.F32 R180, R16.reuse, R192, R180 ;  /* 0x000000c010b4723c */ /* 0x040ff000000018b4 */
[C---:B------:R-:W-:Y:S01]  /*1a710*/  HMMA.16816.F32 R176, R16.reuse, R194, R176 ;  /* 0x000000c210b0723c */ /* 0x040fe200000018b0 */
[----:B------:R-:W5:Y:S07]  /*1a720*/  LDSM.16.M88.4 R192, [R220+0x1000] ;  /* 0x00100000dcc0783b */ /* 0x000f6e0000000200 */
        /* <DEDUP_REMOVED lines=40> */
[C---:B---3--:R-:W-:Y:S08]  /*1a9b0*/  HMMA.16816.F32 R28, R20.reuse, R184, R28 ;  /* 0x000000b8141c723c */ /* 0x048ff0000000181c */
[C---:B------:R-:W-:Y:S01]  /*1a9c0*/  HMMA.16816.F32 R24, R20.reuse, R186, R24 ;  /* 0x000000ba1418723c */ /* 0x040fe20000001818 */
[----:B------:R-:W3:Y:S07]  /*1a9d0*/  LDSM.16.M88.4 R184, [R224+0xb000] ;  /* 0x00b00000e0b8783b */ /* 0x000eee0000000200 */
[----:B------:R-:W-:Y:S01]  /*1a9e0*/  HMMA.16816.F32 R32, R20, R194, R32 ;  /* 0x000000c21420723c */ /* 0x000fe20000001820 */
[----:B------:R-:W-:Y:S04]  /*1a9f0*/  LDSM.16.M88.4 R20, [R225+0x2000] ;  /* 0x00200000e114783b */ /* 0x000fe80000000200 */
[----:B------:R-:W5:Y:S03]  /*1aa00*/  LDSM.16.M88.4 R192, [R224+0xb800] ;  /* 0x00b80000e0c0783b */ /* 0x000f660000000200 */
        /* <DEDUP_REMOVED lines=8> */
[----:B------:R-:W3:Y:S07]  /*1aa90*/  LDSM.16.M88.4 R184, [R220+0x3000] ;  /* 0x00300000dcb8783b */ /* 0x000eee0000000200 */
[----:B-----5:R-:W-:Y:S08]  /*1aaa0*/  HMMA.16816.F32 R28, R188, R192, R28 ;  /* 0x000000c0bc1c723c */ /* 0x020ff0000000181c */
[C---:B----4-:R-:W-:Y:S08]  /*1aab0*/  HMMA.16816.F32 R8, R20.reuse, R16, R8 ;  /* 0x000000101408723c */ /* 0x050ff00000001808 */
[C---:B------:R-:W-:Y:S01]  /*1aac0*/  HMMA.16816.F32 R4, R20.reuse, R18, R4 ;  /* 0x000000121404723c */ /* 0x040fe20000001804 */
[----:B------:R-:W-:Y:S07]  /*1aad0*/  LDSM.16.M88.4 R16, [R230+0x4000] ;  /* 0x00400000e610783b */ /* 0x000fee0000000200 */
[C---:B-1----:R-:W-:Y:S08]  /*1aae0*/  HMMA.16816.F32 R180, R20.reuse, R12, R180 ;  /* 0x0000000c14b4723c */ /* 0x042ff000000018b4 */
[----:B------:R-:W-:Y:S01]  /*1aaf0*/  HMMA.16816.F32 R176, R20, R14, R176 ;  /* 0x0000000e14b0723c */ /* 0x000fe200000018b0 */
[----:B------:R-:W1:Y:S07]  /*1ab00*/  LDSM.16.M88.4 R12, [R229+0xc000] ;  /* 0x00c00000e50c783b */ /* 0x000e6e0000000200 */
[----:B------:R-:W-:Y:S01]  /*1ab10*/  HMMA.16816.F32 R24, R188, R194, R24 ;  /* 0x000000c2bc18723c */ /* 0x000fe20000001818 */
[----:B------:R-:W4:Y:S04]  /*1ab20*/  LDSM.16.M88.4 R188, [R229+0xd000] ;  /* 0x00d00000e5bc783b */ /* 0x000f280000000200 */
[----:B------:R-:W5:Y:S03]  /*1ab30*/  LDSM.16.M88.4 R192, [R229+0xc800] ;  /* 0x00c80000e5c0783b */ /* 0x000f660000000200 */
[C---:B---3--:R-:W-:Y:S08]  /*1ab40*/  HMMA.16816.F32 R172, R20.reuse, R184, R172 ;  /* 0x000000b814ac723c */ /* 0x048ff000000018ac */
        /* <DEDUP_REMOVED lines=8> */
[----:B------:R-:W1:Y:S07]  /*1abd0*/  LDSM.16.M88.4 R12, [R215] ;  /* 0x00000000d70c783b */ /* 0x000e6e0000000200 */
[C---:B----4-:R-:W-:Y:S08]  /*1abe0*/  HMMA.16816.F32 R172, R16.reuse, R188, R172 ;  /* 0x000000bc10ac723c */ /* 0x050ff000000018ac */
[C---:B------:R-:W-:Y:S01]  /*1abf0*/  HMMA.16816.F32 R32, R16.reuse, R190, R32 ;  /* 0x000000be1020723c */ /* 0x040fe20000001820 */
[----:B------:R-:W4:Y:S07]  /*1ac00*/  LDSM.16.M88.4 R188, [R213] ;  /* 0x00000000d5bc783b */ /* 0x000f2e0000000200 */
[C---:B-----5:R-:W-:Y:S08]  /*1ac10*/  HMMA.16816.F32 R180, R16.reuse, R192, R180 ;  /* 0x000000c010b4723c */ /* 0x060ff000000018b4 */
[C---:B------:R-:W-:Y:S01]  /*1ac20*/  HMMA.16816.F32 R176, R16.reuse, R194, R176 ;  /* 0x000000c210b0723c */ /* 0x040fe200000018b0 */
[----:B------:R-:W5:Y:S07]  /*1ac30*/  LDSM.16.M88.4 R192, [R214] ;  /* 0x00000000d6c0783b */ /* 0x000f6e0000000200 */
[C---:B---3--:R-:W-:Y:S08]  /*1ac40*/  HMMA.16816.F32 R28, R16.reuse, R184, R28 ;  /* 0x000000b8101c723c */ /* 0x048ff0000000181c */
[----:B------:R-:W-:Y:S01]  /*1ac50*/  HMMA.16816.F32 R24, R16, R186, R24 ;  /* 0x000000ba1018723c */ /* 0x000fe20000001818 */
[----:B------:R-:W3:Y:S04]  /*1ac60*/  LDSM.16.M88.4 R184, [R212] ;  /* 0x00000000d4b8783b */ /* 0x000ee80000000200 */
[----:B------:R-:W-:Y:S03]  /*1ac70*/  LDSM.16.M88.4 R16, [R226+0x4000] ;  /* 0x00400000e210783b */ /* 0x000fe60000000200 */
        /* <DEDUP_REMOVED lines=9> */
[C---:B---3--:R-:W-:Y:S08]  /*1ad10*/  HMMA.16816.F32 R28, R20.reuse, R184, R28 ;  /* 0x000000b8141c723c */ /* 0x048ff0000000181c */
[----:B------:R-:W-:Y:S01]  /*1ad20*/  HMMA.16816.F32 R24, R20, R186, R24 ;  /* 0x000000ba1418723c */ /* 0x000fe20000001818 */
[----:B------:R-:W3:Y:S04]  /*1ad30*/  LDSM.16.M88.4 R184, [R224+0xd000] ;  /* 0x00d00000e0b8783b */ /* 0x000ee80000000200 */
[----:B------:R-:W5:Y:S03]  /*1ad40*/  LDSM.16.M88.4 R20, [R224+0xd800] ;  /* 0x00d80000e014783b */ /* 0x000f660000000200 */
        /* <DEDUP_REMOVED lines=9> */
[C---:B-----5:R-:W-:Y:S08]  /*1ade0*/  HMMA.16816.F32 R28, R16.reuse, R20, R28 ;  /* 0x00000014101c723c */ /* 0x060ff0000000181c */
[----:B------:R-:W-:Y:S01]  /*1adf0*/  HMMA.16816.F32 R24, R16, R22, R24 ;  /* 0x000000161018723c */ /* 0x000fe20000001818 */
[----:B------:R-:W-:Y:S04]  /*1ae00*/  LDSM.16.M88.4 R20, [R230+0x6000] ;  /* 0x00600000e614783b */ /* 0x000fe80000000200 */
[----:B------:R-:W5:Y:S03]  /*1ae10*/  LDSM.16.M88.4 R16, [R229+0xe000] ;  /* 0x00e00000e510783b */ /* 0x000f660000000200 */
[C---:B-1----:R-:W-:Y:S08]  /*1ae20*/  HMMA.16816.F32 R8, R196.reuse, R12, R8 ;  /* 0x0000000cc408723c */ /* 0x042ff00000001808 */
[C---:B------:R-:W-:Y:S01]  /*1ae30*/  HMMA.16816.F32 R4, R196.reuse, R14, R4 ;  /* 0x0000000ec404723c */ /* 0x040fe20000001804 */
[----:B------:R-:W-:Y:S07]  /*1ae40*/  LDSM.16.M88.4 R12, [R229+0xe800] ;  /* 0x00e80000e50c783b */ /* 0x000fee0000000200 */
[C---:B----4-:R-:W-:Y:S08]  /*1ae50*/  HMMA.16816.F32 R172, R196.reuse, R188, R172 ;  /* 0x000000bcc4ac723c */ /* 0x050ff000000018ac */
[C---:B------:R-:W-:Y:S01]  /*1ae60*/  HMMA.16816.F32 R32, R196.reuse, R190, R32 ;  /* 0x000000bec420723c */ /* 0x040fe20000001820 */
[----:B------:R-:W1:Y:S07]  /*1ae70*/  LDSM.16.M88.4 R188, [R229+0xf000] ;  /* 0x00f00000e5bc783b */ /* 0x000e6e0000000200 */
[C---:B------:R-:W-:Y:S08]  /*1ae80*/  HMMA.16816.F32 R180, R196.reuse, R192, R180 ;  /* 0x000000c0c4b4723c */ /* 0x040ff000000018b4 */
[C---:B------:R-:W-:Y:S01]  /*1ae90*/  HMMA.16816.F32 R176, R196.reuse, R194, R176 ;  /* 0x000000c2c4b0723c */ /* 0x040fe200000018b0 */
[----:B------:R-:W4:Y:S07]  /*1aea0*/  LDSM.16.M88.4 R192, [R229+0xf800] ;  /* 0x00f80000e5c0783b */ /* 0x000f2e0000000200 */
[C---:B---3--:R-:W-:Y:S08]  /*1aeb0*/  HMMA.16816.F32 R28, R196.reuse, R184, R28 ;  /* 0x000000b8c41c723c */ /* 0x048ff0000000181c */
[----:B------:R-:W-:Y:S01]  /*1aec0*/  HMMA.16816.F32 R24, R196, R186, R24 ;  /* 0x000000bac418723c */ /* 0x000fe20000001818 */
[----:B------:R-:W-:Y:S07]  /*1aed0*/  LDSM.16.M88.4 R184, [R228+0x6000] ;  /* 0x00600000e4b8783b */ /* 0x000fee0000000200 */
[C---:B-----5:R-:W-:Y:S08]  /*1aee0*/  HMMA.16816.F32 R8, R20.reuse, R16, R8 ;  /* 0x000000101408723c */ /* 0x060ff00000001808 */
[C---:B------:R-:W-:Y:S01]  /*1aef0*/  HMMA.16816.F32 R4, R20.reuse, R18, R4 ;  /* 0x000000121404723c */ /* 0x040fe20000001804 */
[----:B------:R-:W3:Y:S07]  /*1af00*/  LDSM.16.M88.4 R16, [R211] ;  /* 0x00000000d310783b */ /* 0x000eee0000000200 */
[C---:B-1----:R-:W-:Y:S08]  /*1af10*/  HMMA.16816.F32 R172, R20.reuse, R188, R172 ;  /* 0x000000bc14ac723c */ /* 0x042ff000000018ac */
[C---:B------:R-:W-:Y:S01]  /*1af20*/  HMMA.16816.F32 R32, R20.reuse, R190, R32 ;  /* 0x000000be1420723c */ /* 0x040fe20000001820 */
[----:B------:R-:W1:Y:S07]  /*1af30*/  LDSM.16.M88.4 R188, [R209] ;  /* 0x00000000d1bc783b */ /* 0x000e6e0000000200 */
[C---:B------:R-:W-:Y:S08]  /*1af40*/  HMMA.16816.F32 R180, R20.reuse, R12, R180 ;  /* 0x0000000c14b4723c */ /* 0x040ff000000018b4 */
[C---:B------:R-:W-:Y:S01]  /*1af50*/  HMMA.16816.F32 R176, R20.reuse, R14, R176 ;  /* 0x0000000e14b0723c */ /* 0x040fe200000018b0 */
[----:B------:R-:W5:Y:S07]  /*1af60*/  LDSM.16.M88.4 R12, [R210] ;  /* 0x00000000d20c783b */ /* 0x000f6e0000000200 */
[C---:B----4-:R-:W-:Y:S08]  /*1af70*/  HMMA.16816.F32 R28, R20.reuse, R192, R28 ;  /* 0x000000c0141c723c */ /* 0x050ff0000000181c */
[----:B------:R-:W-:Y:S01]  /*1af80*/  HMMA.16816.F32 R24, R20, R194, R24 ;  /* 0x000000c21418723c */ /* 0x000fe20000001818 */
[----:B------:R-:W-:Y:S04]  /*1af90*/  LDSM.16.M88.4 R20, [R226+0x6000] ;  /* 0x00600000e214783b */ /* 0x000fe80000000200 */
[----:B------:R-:W-:Y:S03]  /*1afa0*/  LDSM.16.M88.4 R192, [R224+0xe800] ;  /* 0x00e80000e0c0783b */ /* 0x000fe60000000200 */
[C---:B---3--:R-:W-:Y:S08]  /*1afb0*/  HMMA.16816.F32 R8, R184.reuse, R16, R8 ;  /* 0x00000010b808723c */ /* 0x048ff00000001808 */
[C---:B------:R-:W-:Y:S01]  /*1afc0*/  HMMA.16816.F32 R4, R184.reuse, R18, R4 ;  /* 0x00000012b804723c */ /* 0x040fe20000001804 */
[----:B------:R-:W3:Y:S07]  /*1afd0*/  LDSM.16.M88.4 R16, [R224+0xe000] ;  /* 0x00e00000e010783b */ /* 0x000eee0000000200 */
[C---:B-1----:R-:W-:Y:S08]  /*1afe0*/  HMMA.16816.F32 R172, R184.reuse, R188, R172 ;  /* 0x000000bcb8ac723c */ /* 0x042ff000000018ac */
[C---:B-----5:R-:W-:Y:S08]  /*1aff0*/  HMMA.16816.F32 R180, R184.reuse, R12, R180 ;  /* 0x0000000cb8b4723c */ /* 0x060ff000000018b4 */
[C---:B------:R-:W-:Y:S01]  /*1b000*/  HMMA.16816.F32 R176, R184.reuse, R14, R176 ;  /* 0x0000000eb8b0723c */ /* 0x040fe200000018b0 */
[----:B------:R-:W-:Y:S07]  /*1b010*/  LDSM.16.M88.4 R12, [R220+0x6000] ;  /* 0x00600000dc0c783b */ /* 0x000fee0000000200 */
[----:B------:R-:W-:Y:S01]  /*1b020*/  HMMA.16816.F32 R188, R184, R190, R32 ;  /* 0x000000beb8bc723c */ /* 0x000fe20000001820 */
[----:B------:R-:W1:Y:S07]  /*1b030*/  LDSM.16.M88.4 R32, [R225+0x6000] ;  /* 0x00600000e120783b */ /* 0x000e6e0000000200 */
[C---:B---3--:R-:W-:Y:S08]  /*1b040*/  HMMA.16816.F32 R8, R20.reuse, R16, R8 ;  /* 0x000000101408723c */ /* 0x048ff00000001808 */
[----:B------:R-:W-:Y:S01]  /*1b050*/  HMMA.16816.F32 R4, R20, R18, R4 ;  /* 0x000000121404723c */ /* 0x000fe20000001804 */
[----:B------:R-:W3:Y:S11]  /*1b060*/  LDSM.16.M88.4 R16, [R208] ;  /* 0x00000000d010783b */ /* 0x000ef60000000200 */
[----:B------:R-:W-:Y:S04]  /*1b070*/  @!UPT UIADD3 URZ, URZ, URZ, URZ ;  /* 0x0000003f3f3ff290 */ /* 0x000fe8000fffe03f */
[C---:B-1----:R-:W-:Y:S08]  /*1b080*/  HMMA.16816.F32 R8, R32.reuse, R12, R8 ;  /* 0x0000000c2008723c */ /* 0x042ff00000001808 */
[----:B------:R-:W-:Y:S01]  /*1b090*/  HMMA.16816.F32 R4, R32, R14, R4 ;  /* 0x0000000e2004723c */ /* 0x000fe20000001804 */
[----:B------:R-:W1:Y:S07]  /*1b0a0*/  LDSM.16.M88.4 R12, [R220+0x6800] ;  /* 0x00680000dc0c783b */ /* 0x000e6e0000000200 */
[C---:B------:R-:W-:Y:S08]  /*1b0b0*/  HMMA.16816.F32 R180, R20.reuse, R192, R180 ;  /* 0x000000c014b4723c */ /* 0x040ff000000018b4 */
[----:B------:R-:W-:Y:S01]  /*1b0c0*/  HMMA.16816.F32 R176, R20, R194, R176 ;  /* 0x000000c214b0723c */ /* 0x000fe200000018b0 */
[----:B------:R-:W4:Y:S01]  /*1b0d0*/  LDSM.16.M88.4 R192, [R224+0xf000] ;  /* 0x00f00000e0c0783b */ /* 0x000f220000000200 */
[----:B--2---:R-:W-:-:S02]  /*1b0e0*/  FMUL.FTZ R170, R9, R0 ;  /* 0x0000000009aa7220 */ /* 0x004fc40000410000 */
[----:B------:R-:W-:-:S04]  /*1b0f0*/  FMUL.FTZ R171, R11, R0 ;  /* 0x000000000bab7220 */ /* 0x000fc80000410000 */
[----:B---3--:R-:W-:Y:S07]  /*1b100*/  HMMA.16816.F32 R28, R184, R16, R28 ;  /* 0x00000010b81c723c */ /* 0x008fee000000181c */
[-C--:B------:R-:W-:Y:S02]  /*1b110*/  FMUL.FTZ R16, R8, R0.reuse ;  /* 0x0000000008107220 */ /* 0x080fe40000410000 */
[-C--:B------:R-:W-:Y:S02]  /*1b120*/  FMUL.FTZ R17, R10, R0.reuse ;  /* 0x000000000a117220 */ /* 0x080fe40000410000 */
[----:B------:R-:W2:Y:S01]  /*1b130*/  LDSM.16.M88.4 R8, [R220+0x7000] ;  /* 0x00700000dc08783b */ /* 0x000ea20000000200 */
[C---:B-1----:R-:W-:Y:S08]  /*1b140*/  HMMA.16816.F32 R180, R32.reuse, R12, R180 ;  /* 0x0000000c20b4723c */ /* 0x042ff000000018b4 */
[----:B------:R-:W-:Y:S01]  /*1b150*/  HMMA.16816.F32 R176, R32, R14, R176 ;  /* 0x0000000e20b0723c */ /* 0x000fe200000018b0 */
[----:B------:R-:W1:Y:S07]  /*1b160*/  LDSM.16.M88.4 R12, [R224+0xf800] ;  /* 0x00f80000e00c783b */ /* 0x000e6e0000000200 */
[----:B----4-:R-:W-:Y:S01]  /*1b170*/  HMMA.16816.F32 R172, R20, R192, R172 ;  /* 0x000000c014ac723c */ /* 0x010fe200000018ac */
[----:B------:R-:W-:-:S02]  /*1b180*/  FMUL.FTZ R4, R4, R0 ;  /* 0x0000000004047220 */ /* 0x000fc40000410000 */
[-C--:B------:R-:W-:Y:S02]  /*1b190*/  FMUL.FTZ R5, R5, R0.reuse ;  /* 0x0000000005057220 */ /* 0x080fe40000410000 */
[-C--:B------:R-:W-:Y:S02]  /*1b1a0*/  FMUL.FTZ R6, R6, R0.reuse ;  /* 0x0000000006067220 */ /* 0x080fe40000410000 */
[-C--:B------:R-:W-:Y:S01]  /*1b1b0*/  FMUL.FTZ R7, R7, R0.reuse ;  /* 0x0000000007077220 */ /* 0x080fe20000410000 */
[----:B------:R-:W-:Y:S01]  /*1b1c0*/  HMMA.16816.F32 R24, R184, R18, R24 ;  /* 0x00000012b818723c */ /* 0x000fe20000001818 */
[----:B------:R-:W-:Y:S07]  /*1b1d0*/  MUFU.TANH R192, R4 ;  /* 0x0000000400c07308 */ /* 0x000fee0000002400 */
[----:B------:R-:W-:Y:S01]  /*1b1e0*/  HMMA.16816.F32 R188, R20, R194, R188 ;  /* 0x000000c214bc723c */ /* 0x000fe200000018bc */
[----:B------:R-:W-:Y:S08]  /*1b1f0*/  MUFU.TANH R193, R5 ;  /* 0x0000000500c17308 */ /* 0x000ff00000002400 */
[----:B------:R-:W-:Y:S01]  /*1b200*/  MUFU.TANH R194, R6 ;  /* 0x0000000600c27308 */ /* 0x000fe20000002400 */
[----:B--2---:R-:W-:Y:S07]  /*1b210*/  HMMA.16816.F32 R172, R32, R8, R172 ;  /* 0x0000000820ac723c */ /* 0x004fee00000018ac */
[----:B------:R2:W-:Y:S01]  /*1b220*/  MUFU.TANH R195, R7 ;  /* 0x0000000700c37308 */ /* 0x0005e20000002400 */
[----:B-1----:R-:W-:Y:S07]  /*1b230*/  HMMA.16816.F32 R28, R20, R12, R28 ;  /* 0x0000000c141c723c */ /* 0x002fee000000181c */
[----:B------:R-:W-:-:S02]  /*1b240*/  FMUL.FTZ R12, R177, R0 ;  /* 0x00000000b10c7220 */ /* 0x000fc40000410000 */
[----:B------:R-:W1:Y:S04]  /*1b250*/  S2R R177, SR_TID.X ;  /* 0x0000000000b17919 */ /* 0x000e680000002100 */
[----:B--2---:R-:W2:Y:S01]  /*1b260*/  LDSM.16.M88.4 R4, [R220+0x7800] ;  /* 0x00780000dc04783b */ /* 0x004ea20000000200 */
[----:B------:R-:W-:Y:S08]  /*1b270*/  HMMA.16816.F32 R24, R20, R14, R24 ;  /* 0x0000000e1418723c */ /* 0x000ff00000001818 */
[----:B------:R-:W-:Y:S01]  /*1b280*/  HMMA.16816.F32 R188, R32, R10, R188 ;  /* 0x0000000a20bc723c */ /* 0x000fe200000018bc */
[----:B------:R-:W3:Y:S01]  /*1b290*/  MUFU.TANH R170, R170 ;  /* 0x000000aa00aa7308 */ /* 0x000ee20000002400 */
[----:B------:R-:W-:Y:S01]  /*1b2a0*/  FMUL.FTZ R196, R180, R0 ;  /* 0x00000000b4c47220 */ /* 0x000fe20000410000 */
[----:B------:R-:W-:-:S04]  /*1b2b0*/  DEPBAR.LE SB0, 0x0 ;  /* 0x000080000000791a */ /* 0x000fc80000000000 */
[-C--:B------:R-:W-:Y:S02]  /*1b2c0*/  FMUL.FTZ R10, R173, R0.reuse ;  /* 0x00000000ad0a7220 */ /* 0x080fe40000410000 */
[----:B-1----:R-:W-:Y:S01]  /*1b2d0*/  IMAD.SHL.U32 R173, R177, 0x2, RZ ;  /* 0x00000002b1ad7824 */ /* 0x002fe200078e00ff */
[----:B------:R-:W1:Y:S04]  /*1b2e0*/  MUFU.TANH R171, R171 ;  /* 0x000000ab00ab7308 */ /* 0x000e680000002400 */
[----:B------:R-:W-:Y:S01]  /*1b2f0*/  LOP3.LUT R173, R173, 0x6, RZ, 0xc0, !PT ;  /* 0x00000006adad7812 */ /* 0x000fe200078ec0ff */
[-C--:B------:R-:W-:Y:S02]  /*1b300*/  FMUL.FTZ R180, R181, R0.reuse ;  /* 0x00000000b5b47220 */ /* 0x080fe40000410000 */
[----:B------:R-:W-:-:S02]  /*1b310*/  FMUL.FTZ R9, R183, R0 ;  /* 0x00000000b7097220 */ /* 0x000fc40000410000 */
[----:B------:R-:W-:Y:S02]  /*1b320*/  IMAD R18, R242, 0x40, R173 ;  /* 0x00000040f2127824 */ /* 0x000fe400078e02ad */
[-C--:B------:R-:W-:Y:S01]  /*1b330*/  FMUL.FTZ R11, R172, R0.reuse ;  /* 0x00000000ac0b7220 */ /* 0x080fe20000410000 */
[----:B------:R-:W4:Y:S01]  /*1b340*/  MUFU.TANH R180, R180 ;  /* 0x000000b400b47308 */ /* 0x000f220000002400 */
[----:B------:R-:W-:Y:S01]  /*1b350*/  FMUL.FTZ R172, R174, R0 ;  /* 0x00000000aeac7220 */ /* 0x000fe20000410000 */
[----:B------:R-:W-:Y:S01]  /*1b360*/  IADD3 R173, R18, 0x1, RZ ;  /* 0x0000000112ad7810 */ /* 0x000fe20007ffe0ff */
[----:B--2---:R-:W-:Y:S05]  /*1b370*/  HMMA.16816.F32 R28, R32, R4, R28 ;  /* 0x00000004201c723c */ /* 0x004fea000000181c */
[----:B------:R-:W2:Y:S01]  /*1b380*/  MUFU.TANH R9, R9 ;  /* 0x0000000900097308 */ /* 0x000ea20000002400 */
[----:B------:R-:W-:-:S02]  /*1b390*/  ISETP.GE.AND P4, PT, R173, R2, PT ;  /* 0x00000002ad00720c */ /* 0x000fc40003f86270 */
[----:B------:R-:W-:Y:S01]  /*1b3a0*/  IADD3 R4, R18, 0x9, RZ ;  /* 0x0000000912047810 */ /* 0x000fe20007ffe0ff */
[----:B------:R-:W-:Y:S01]  /*1b3b0*/  HMMA.16816.F32 R24, R32, R6, R24 ;  /* 0x000000062018723c */ /* 0x000fe20000001818 */
[-C--:B------:R-:W-:Y:S02]  /*1b3c0*/  ISETP.GE.AND P1, PT, R173, R165.reuse, PT ;  /* 0x000000a5ad00720c */ /* 0x080fe40003f26270 */
[C---:B------:R-:W-:Y:S02]  /*1b3d0*/  ISETP.GE.AND P5, PT, R4.reuse, R2, PT ;  /* 0x000000020400720c */ /* 0x040fe40003fa6270 */
[----:B------:R-:W-:Y:S02]  /*1b3e0*/  ISETP.GE.AND P2, PT, R4, R165, PT ;  /* 0x000000a50400720c */ /* 0x000fe40003f46270 */
[C---:B------:R-:W-:Y:S02]  /*1b3f0*/  IADD3 R173, R18.reuse, 0x8, RZ ;  /* 0x0000000812ad7810 */ /* 0x040fe40007ffe0ff */
[----:B------:R-:W-:Y:S01]  /*1b400*/  IADD3 R4, R18, 0x10, RZ ;  /* 0x0000001012047810 */ /* 0x000fe20007ffe0ff */
[----:B------:R-:W5:Y:S01]  /*1b410*/  MUFU.TANH R11, R11 ;  /* 0x0000000b000b7308 */ /* 0x000f620000002400 */
[----:B---3--:R-:W-:-:S02]  /*1b420*/  FSEL R15, R170, -INF , !P4 ;  /* 0xff800000aa0f7808 */ /* 0x008fc40006000000 */
[----:B-1----:R-:W-:Y:S01]  /*1b430*/  FSEL R5, R171, -INF , !P1 ;  /* 0xff800000ab057808 */ /* 0x002fe20004800000 */
[----:B------:R-:W-:Y:S01]  /*1b440*/  FMUL.FTZ R8, R176, R0 ;  /* 0x00000000b0087220 */ /* 0x000fe20000410000 */
[----:B------:R-:W-:-:S03]  /*1b450*/  ISETP.GE.AND P6, PT, R173, R2, PT ;  /* 0x00000002ad00720c */ /* 0x000fc60003fc6270 */
[----:B------:R-:W1:Y:S01]  /*1b460*/  MUFU.TANH R172, R172 ;  /* 0x000000ac00ac7308 */ /* 0x000e620000002400 */
[-C--:B------:R-:W-:Y:S02]  /*1b470*/  ISETP.GE.AND P3, PT, R173, R165.reuse, PT ;  /* 0x000000a5ad00720c */ /* 0x080fe40003f66270 */
[C---:B------:R-:W-:Y:S02]  /*1b480*/  ISETP.GE.AND P4, PT, R4.reuse, R2, PT ;  /* 0x000000020400720c */ /* 0x040fe40003f86270 */
[----:B------:R-:W-:Y:S02]  /*1b490*/  ISETP.GE.AND P1, PT, R4, R165, PT ;  /* 0x000000a50400720c */ /* 0x000fe40003f26270 */
[----:B------:R-:W-:Y:S01]  /*1b4a0*/  IADD3 R4, R18, 0x11, RZ ;  /* 0x0000001112047810 */ /* 0x000fe20007ffe0ff */
[----:B------:R-:W-:Y:S01]  /*1b4b0*/  FMUL.FTZ R19, R175, R0 ;  /* 0x00000000af137220 */ /* 0x000fe20000410000 */
[----:B------:R-:W-:Y:S02]  /*1b4c0*/  FSEL R175, R192, -INF , !P6 ;  /* 0xff800000c0af7808 */ /* 0x000fe40007000000 */
[----:B------:R-:W-:-:S02]  /*1b4d0*/  FSEL R14, R194, -INF , !P3 ;  /* 0xff800000c20e7808 */ /* 0x000fc40005800000 */
[C---:B------:R-:W-:Y:S02]  /*1b4e0*/  ISETP.GE.AND P6, PT, R4.reuse, R2, PT ;  /* 0x000000020400720c */ /* 0x040fe40003fc6270 */
[----:B------:R-:W-:Y:S01]  /*1b4f0*/  ISETP.GE.AND P3, PT, R4, R165, PT ;  /* 0x000000a50400720c */ /* 0x000fe20003f66270 */
[----:B------:R-:W3:Y:S01]  /*1b500*/  MUFU.TANH R8, R8 ;  /* 0x0000000800087308 */ /* 0x000ee20000002400 */
[----:B------:R-:W-:Y:S01]  /*1b510*/  IADD3 R7, R18, 0x20, RZ ;  /* 0x0000002012077810 */ /* 0x000fe20007ffe0ff */
[-C--:B------:R-:W-:Y:S01]  /*1b520*/  FMUL.FTZ R176, R178, R0.reuse ;  /* 0x00000000b2b07220 */ /* 0x080fe20000410000 */
[----:B----4-:R-:W-:Y:S02]  /*1b530*/  FSEL R23, R180, -INF , !P6 ;  /* 0xff800000b4177808 */ /* 0x010fe40007000000 */
[----:B--2---:R-:W-:Y:S01]  /*1b540*/  FSEL R187, R9, -INF , !P3 ;  /* 0xff80000009bb7808 */ /* 0x004fe20005800000 */
[----:B------:R-:W-:Y:S01]  /*1b550*/  FMUL.FTZ R28, R28, R0 ;  /* 0x000000001c1c7220 */ /* 0x000fe20000410000 */
[----:B------:R-:W-:-:S02]  /*1b560*/  ISETP.GE.AND P6, PT, R7, R2, PT ;  /* 0x000000020700720c */ /* 0x000fc40003fc6270 */
[----:B------:R-:W-:Y:S01]  /*1b570*/  ISETP.GE.AND P3, PT, R7, R165, PT ;  /* 0x000000a50700720c */ /* 0x000fe20003f66270 */
[-C--:B------:R-:W-:Y:S01]  /*1b580*/  FMUL.FTZ R181, R182, R0.reuse ;  /* 0x00000000b6b57220 */ /* 0x080fe20000410000 */
[----:B------:R-:W-:Y:S01]  /*1b590*/  IADD3 R7, R18, 0x29, RZ ;  /* 0x0000002912077810 */ /* 0x000fe20007ffe0ff */
[----:B------:R-:W2:Y:S01]  /*1b5a0*/  MUFU.TANH R10, R10 ;  /* 0x0000000a000a7308 */ /* 0x000ea20000002400 */
[-C--:B------:R-:W-:Y:S01]  /*1b5b0*/  FMUL.FTZ R170, R191, R0.reuse ;  /* 0x00000000bfaa7220 */ /* 0x080fe20000410000 */
[----:B------:R-:W-:Y:S01]  /*1b5c0*/  FSEL R4, R195, -INF , !P2 ;  /* 0xff800000c3047808 */ /* 0x000fe20005000000 */
[----:B------:R-:W-:Y:S01]  /*1b5d0*/  FMUL.FTZ R174, R189, R0 ;  /* 0x00000000bdae7220 */ /* 0x000fe20000410000 */
[----:B-----5:R-:W-:Y:S02]  /*1b5e0*/  FSEL R195, R11, -INF , !P6 ;  /* 0xff8000000bc37808 */ /* 0x020fe40007000000 */
[----:B-1----:R-:W-:Y:S02]  /*1b5f0*/  FSEL R191, R172, -INF , !P3 ;  /* 0xff800000acbf7808 */ /* 0x002fe40005800000 */
[----:B------:R-:W1:Y:S01]  /*1b600*/  MUFU.TANH R176, R176 ;  /* 0x000000b000b07308 */ /* 0x000e620000002400 */
[----:B------:R-:W-:-:S02]  /*1b610*/  IADD3 R21, R18, 0x18, RZ ;  /* 0x0000001812157810 */ /* 0x000fc40007ffe0ff */
[C---:B------:R-:W-:Y:S02]  /*1b620*/  ISETP.GE.AND P6, PT, R7.reuse, R2, PT ;  /* 0x000000020700720c */ /* 0x040fe40003fc6270 */
[----:B------:R-:W-:Y:S01]  /*1b630*/  ISETP.GE.AND P3, PT, R7, R165, PT ;  /* 0x000000a50700720c */ /* 0x000fe20003f66270 */
[-C--:B------:R-:W-:Y:S01]  /*1b640*/  FMUL.FTZ R7, R24, R0.reuse ;  /* 0x0000000018077220 */ /* 0x080fe20000410000 */
[----:B------:R-:W-:Y:S01]  /*1b650*/  FSEL R173, R193, -INF , !P5 ;  /* 0xff800000c1ad7808 */ /* 0x000fe20006800000 */
[----:B------:R-:W-:Y:S01]  /*1b660*/  FMUL.FTZ R13, R179, R0 ;  /* 0x00000000b30d7220 */ /* 0x000fe20000410000 */
[----:B------:R-:W-:Y:S01]  /*1b670*/  MUFU.TANH R28, R28 ;  /* 0x0000001c001c7308 */ /* 0x000fe20000002400 */
[----:B------:R-:W-:Y:S01]  /*1b680*/  ISETP.GE.AND P5, PT, R21, R2, PT ;  /* 0x000000021500720c */ /* 0x000fe20003fa6270 */
[-C--:B------:R-:W-:Y:S01]  /*1b690*/  FMUL.FTZ R177, R188, R0.reuse ;  /* 0x00000000bcb17220 */ /* 0x080fe20000410000 */
[----:B------:R-:W-:Y:S01]  /*1b6a0*/  IADD3 R6, R18, 0x21, RZ ;  /* 0x0000002112067810 */ /* 0x000fe20007ffe0ff */
[----:B------:R-:W-:-:S04]  /*1b6b0*/  FMUL.FTZ R188, R190, R0 ;  /* 0x00000000bebc7220 */ /* 0x000fc80000410000 */
[----:B------:R-:W4:Y:S01]  /*1b6c0*/  MUFU.TANH R196, R196 ;  /* 0x000000c400c47308 */ /* 0x000f220000002400 */
[----:B------:R-:W-:Y:S02]  /*1b6d0*/  ISETP.GE.AND P2, PT, R21, R165, PT ;  /* 0x000000a51500720c */ /* 0x000fe40003f46270 */
[----:B---3--:R-:W-:-:S05]  /*1b6e0*/  FSEL R21, R8, -INF , !P5 ;  /* 0xff80000008157808 */ /* 0x008fca0006800000 */
[----:B------:R-:W3:Y:S01]  /*1b6f0*/  MUFU.TANH R181, R181 ;  /* 0x000000b500b57308 */ /* 0x000ee20000002400 */
[----:B------:R-:W-:Y:S02]  /*1b700*/  ISETP.GE.AND P5, PT, R6, R2, PT ;  /* 0x000000020600720c */ /* 0x000fe40003fa6270 */
[----:B------:R-:W-:-:S05]  /*1b710*/  IADD3 R9, R18, 0x30, RZ ;  /* 0x0000003012097810 */ /* 0x000fca0007ffe0ff */
[----:B------:R-:W5:Y:S01]  /*1b720*/  MUFU.TANH R174, R174 ;  /* 0x000000ae00ae7308 */ /* 0x000f620000002400 */
[----:B------:R-:W-:Y:S01]  /*1b730*/  FMUL.FTZ R29, R29, R0 ;  /* 0x000000001d1d7220 */ /* 0x000fe20000410000 */
[----:B--2---:R-:W-:-:S06]  /*1b740*/  FSEL R194, R10, -INF , !P5 ;  /* 0xff8000000ac27808 */ /* 0x004fcc0006800000 */
[----:B------:R-:W-:Y:S01]  /*1b750*/  MUFU.TANH R7, R7 ;  /* 0x0000000700077308 */ /* 0x000fe20000002400 */
[----:B------:R-:W-:Y:S01]  /*1b760*/  FMUL.FTZ R30, R30, R0 ;  /* 0x000000001e1e7220 */ /* 0x000fe20000410000 */
[----:B------:R-:W-:-:S06]  /*1b770*/  ISETP.GE.AND P5, PT, R9, R2, PT ;  /* 0x000000020900720c */ /* 0x000fcc0003fa6270 */
[----:B------:R-:W2:Y:S01]  /*1b780*/  MUFU.TANH R12, R12 ;  /* 0x0000000c000c7308 */ /* 0x000ea20000002400 */
[----:B------:R-:W-:-:S07]  /*1b790*/  FMUL.FTZ R31, R31, R0 ;  /* 0x000000001f1f7220 */ /* 0x000fce0000410000 */
[----:B------:R-:W2:Y:S01]  /*1b7a0*/  MUFU.TANH R13, R13 ;  /* 0x0000000d000d7308 */ /* 0x000ea20000002400 */
[-C--:B------:R-:W-:Y:S01]  /*1b7b0*/  FMUL.FTZ R25, R25, R0.reuse ;  /* 0x0000000019197220 */ /* 0x080fe20000410000 */
[----:B-1----:R-:W-:Y:S01]  /*1b7c0*/  FSEL R186, R176, -INF , !P2 ;  /* 0xff800000b0ba7808 */ /* 0x002fe20005000000 */
[-C--:B------:R-:W-:Y:S02]  /*1b7d0*/  FMUL.FTZ R26, R26, R0.reuse ;  /* 0x000000001a1a7220 */ /* 0x080fe40000410000 */
[----:B------:R-:W-:Y:S01]  /*1b7e0*/  FMUL.FTZ R27, R27, R0 ;  /* 0x000000001b1b7220 */ /* 0x000fe20000410000 */
[C---:B------:R-:W-:Y:S02]  /*1b7f0*/  IADD3 R0, R18.reuse, 0x38, RZ ;  /* 0x0000003812007810 */ /* 0x040fe40007ffe0ff */
[----:B------:R-:W1:Y:S01]  /*1b800*/  MUFU.TANH R19, R19 ;  /* 0x0000001300137308 */ /* 0x000e620000002400 */
[----:B------:R-:W-:Y:S02]  /*1b810*/  IADD3 R20, R18, 0x19, RZ ;  /* 0x0000001912147810 */ /* 0x000fe40007ffe0ff */
[----:B------:R-:W-:-:S05]  /*1b820*/  ISETP.GE.AND P2, PT, R6, R165, PT ;  /* 0x000000a50600720c */ /* 0x000fca0003f46270 */
[----:B------:R-:W1:Y:S01]  /*1b830*/  MUFU.TANH R177, R177 ;  /* 0x000000b100b17308 */ /* 0x000e620000002400 */
[----:B----4-:R-:W-:-:S07]  /*1b840*/  FSEL R22, R196, -INF , !P4 ;  /* 0xff800000c4167808 */ /* 0x010fce0006000000 */
[----:B------:R-:W4:Y:S01]  /*1b850*/  MUFU.TANH R188, R188 ;  /* 0x000000bc00bc7308 */ /* 0x000f220000002400 */
[----:B---3--:R-:W-:-:S07]  /*1b860*/  FSEL R184, R181, -INF , !P1 ;  /* 0xff800000b5b87808 */ /* 0x008fce0004800000 */
[----:B------:R-:W3:Y:S01]  /*1b870*/  MUFU.TANH R170, R170 ;  /* 0x000000aa00aa7308 */ /* 0x000ee20000002400 */
[C---:B------:R-:W-:Y:S02]  /*1b880*/  ISETP.GE.AND P4, PT, R20.reuse, R2, PT ;  /* 0x000000021400720c */ /* 0x040fe40003f86270 */
[----:B------:R-:W-:-:S05]  /*1b890*/  ISETP.GE.AND P1, PT, R20, R165, PT ;  /* 0x000000a51400720c */ /* 0x000fca0003f26270 */
[----:B------:R1:W1:Y:S01]  /*1b8a0*/  MUFU.TANH R6, R30 ;  /* 0x0000001e00067308 */ /* 0x0002620000002400 */
[----:B------:R-:W-:Y:S02]  /*1b8b0*/  IADD3 R8, R18, 0x28, RZ ;  /* 0x0000002812087810 */ /* 0x000fe40007ffe0ff */
[----:B-----5:R-:W-:-:S05]  /*1b8c0*/  FSEL R192, R174, -INF , !P6 ;  /* 0xff800000aec07808 */ /* 0x020fca0007000000 */
[----:B------:R-:W5:Y:S01]  /*1b8d0*/  MUFU.TANH R29, R29 ;  /* 0x0000001d001d7308 */ /* 0x000f620000002400 */
[----:B--2---:R-:W-:-:S07]  /*1b8e0*/  FSEL R20, R12, -INF , !P4 ;  /* 0xff8000000c147808 */ /* 0x004fce0006000000 */
[----:B------:R3:W2:Y:S01]  /*1b8f0*/  MUFU.TANH R178, R31 ;  /* 0x0000001f00b27308 */ /* 0x0006a20000002400 */
[----:B-1----:R-:W-:Y:S02]  /*1b900*/  FSEL R30, R28, -INF , !P5 ;  /* 0xff8000001c1e7808 */ /* 0x002fe40006800000 */
[-C--:B------:R-:W-:Y:S02]  /*1b910*/  ISETP.GE.AND P5, PT, R0, R2.reuse, PT ;  /* 0x000000020000720c */ /* 0x080fe40003fa6270 */
[----:B------:R-:W-:Y:S02]  /*1b920*/  FSEL R189, R13, -INF , !P1 ;  /* 0xff8000000dbd7808 */ /* 0x000fe40004800000 */
[----:B------:R-:W-:Y:S01]  /*1b930*/  FSEL R28, R7, -INF , !P5 ;  /* 0xff800000071c7808 */ /* 0x000fe20006800000 */
[----:B------:R-:W-:Y:S01]  /*1b940*/  MUFU.TANH R16, R16 ;  /* 0x0000001000107308 */ /* 0x000fe20000002400 */
[----:B------:R-:W-:Y:S02]  /*1b950*/  ISETP.GT.AND P5, PT, R242, R235, PT ;  /* 0x000000ebf200720c */ /* 0x000fe40003fa4270 */
[----:B------:R-:W-:-:S02]  /*1b960*/  ISETP.GE.AND P4, PT, R8, R2, PT ;  /* 0x000000020800720c */ /* 0x000fc40003f86270 */
[----:B------:R-:W-:-:S03]  /*1b970*/  ISETP.GE.AND P1, PT, R8, R165, PT ;  /* 0x000000a50800720c */ /* 0x000fc60003f26270 */
[----:B------:R-:W-:Y:S01]  /*1b980*/  MUFU.TANH R17, R17 ;  /* 0x0000001100117308 */ /* 0x000fe20000002400 */
[----:B------:R-:W-:-:S07]  /*1b990*/  IADD3 R8, R18, 0x31, RZ ;  /* 0x0000003112087810 */ /* 0x000fce0007ffe0ff */
[----:B------:R-:W-:Y:S01]  /*1b9a0*/  MUFU.TANH R179, R25 ;  /* 0x0000001900b37308 */ /* 0x000fe20000002400 */
[----:B------:R-:W-:-:S07]  /*1b9b0*/  FSEL R190, R19, -INF , !P2 ;  /* 0xff80000013be7808 */ /* 0x000fce0005000000 */
[----:B------:R-:W1:Y:S01]  /*1b9c0*/  MUFU.TANH R174, R26 ;  /* 0x0000001a00ae7308 */ /* 0x000e620000002400 */
[----:B------:R-:W-:-:S07]  /*1b9d0*/  FSEL R193, R177, -INF , !P4 ;  /* 0xff800000b1c17808 */ /* 0x000fce0006000000 */
[----:B------:R-:W1:Y:S01]  /*1b9e0*/  MUFU.TANH R172, R27 ;  /* 0x0000001b00ac7308 */ /* 0x000e620000002400 */
[----:B----4-:R-:W-:Y:S02]  /*1b9f0*/  FSEL R188, R188, -INF , !P1 ;  /* 0xff800000bcbc7808 */ /* 0x010fe40004800000 */
[----:B---3--:R-:W-:Y:S01]  /*1ba00*/  FSEL R31, R170, -INF , !P3 ;  /* 0xff800000aa1f7808 */ /* 0x008fe20005800000 */
[----:B------:R-:W-:Y:S01]  /*1ba10*/  BAR.SYNC.DEFER_BLOCKING 0x0 ;  /* 0x0000000000007b1d */ /* 0x000fe20000010000 */
[-C--:B------:R-:W-:Y:S02]  /*1ba20*/  ISETP.GE.AND P2, PT, R9, R165.reuse, PT ;  /* 0x000000a50900720c */ /* 0x080fe40003f46270 */
[CC--:B------:R-:W-:Y:S02]  /*1ba30*/  ISETP.GE.AND P4, PT, R8.reuse, R2.reuse, PT ;  /* 0x000000020800720c */ /* 0x0c0fe40003f86270 */
[----:B------:R-:W-:Y:S02]  /*1ba40*/  ISETP.GE.AND P1, PT, R8, R165, PT ;  /* 0x000000a50800720c */ /* 0x000fe40003f26270 */
[----:B------:R-:W-:-:S02]  /*1ba50*/  ISETP.GE.AND P6, PT, R18, R2, PT ;  /* 0x000000021200720c */ /* 0x000fc40003fc6270 */
[CC--:B------:R-:W-:Y:S02]  /*1ba60*/  ISETP.GE.AND P3, PT, R18.reuse, R165.reuse, PT ;  /* 0x000000a51200720c */ /* 0x0c0fe40003f66270 */
[----:B------:R-:W-:Y:S02]  /*1ba70*/  IADD3 R18, R18, 0x39, RZ ;  /* 0x0000003912127810 */ /* 0x000fe40007ffe0ff */
[----:B------:R-:W-:Y:S02]  /*1ba80*/  FSEL R177, R6, -INF , !P2 ;  /* 0xff80000006b17808 */ /* 0x000fe40005000000 */
[----:B-----5:R-:W-:Y:S02]  /*1ba90*/  FSEL R29, R29, -INF , !P4 ;  /* 0xff8000001d1d7808 */ /* 0x020fe40006000000 */
[----:B--2---:R-:W-:Y:S01]  /*1baa0*/  FSEL R178, R178, -INF , !P1 ;  /* 0xff800000b2b27808 */ /* 0x004fe20004800000 */
[----:B------:R-:W-:Y:S01]  /*1bab0*/  BSSY B1, `(.L_x_4071) ;  /* 0x000006e000017945 */ /* 0x000fe20003800000 */
[----:B------:R-:W-:-:S02]  /*1bac0*/  ISETP.GE.AND P2, PT, R0, R165, PT ;  /* 0x000000a50000720c */ /* 0x000fc40003f46270 */
[C---:B------:R-:W-:Y:S02]  /*1bad0*/  ISETP.GE.AND P4, PT, R18.reuse, R2, PT ;  /* 0x000000021200720c */ /* 0x040fe40003f86270 */
[----:B------:R-:W-:Y:S02]  /*1bae0*/  ISETP.GE.AND P1, PT, R18, R165, PT ;  /* 0x000000a51200720c */ /* 0x000fe40003f26270 */
[----:B-1----:R-:W-:Y:S02]  /*1baf0*/  FSEL R174, R174, -INF , !P2 ;  /* 0xff800000aeae7808 */ /* 0x002fe40005000000 */
[----:B------:R-:W-:Y:S02]  /*1bb00*/  FSEL R7, R16, -INF , !P6 ;  /* 0xff80000010077808 */ /* 0x000fe40007000000 */
[----:B------:R-:W-:Y:S02]  /*1bb10*/  FSEL R179, R179, -INF , !P4 ;  /* 0xff800000b3b37808 */ /* 0x000fe40006000000 */
[----:B------:R-:W-:-:S02]  /*1bb20*/  FSEL R0, R17, -INF , !P3 ;  /* 0xff80000011007808 */ /* 0x000fc40005800000 */
[----:B------:R-:W-:Y:S01]  /*1bb30*/  FSEL R172, R172, -INF , !P1 ;  /* 0xff800000acac7808 */ /* 0x000fe20004800000 */
[----:B------:R-:W-:Y:S05]  /*1bb40*/  @!P5 BRA `(.L_x_4072) ;  /* 0x000006400000d947 */ /* 0x000fea0003800000 */
[----:B------:R-:W-:Y:S01]  /*1bb50*/  BSSY B0, `(.L_x_4073) ;  /* 0x0000044000007945 */ /* 0x000fe20003800000 */
[----:B------:R-:W-:Y:S05]  /*1bb60*/  @!P0 BRA `(.L_x_4074) ;  /* 0x000003e000008947 */ /* 0x000fea0003800000 */
[----:B------:R-:W-:Y:S02]  /*1bb70*/  ULDC.64 UR4, c[0x0][0x118] ;  /* 0x0000460000047ab9 */ /* 0x000fe40000000a00 */
[----:B------:R-:W2:Y:S01]  /*1bb80*/  LD.E R17, [R200.64+0x170] ;  /* 0x00017004c8117980 */ /* 0x000ea2000c101900 */
[----:B------:R-:W-:-:S05]  /*1bb90*/  IMAD.SHL.U32 R2, R242, 0x40, RZ ;  /* 0x00000040f2027824 */ /* 0x000fca00078e00ff */
[C---:B------:R-:W-:Y:S02]  /*1bba0*/  IADD3 R12, R2.reuse, -0x40, RZ ;  /* 0xffffffc0020c7810 */ /* 0x040fe40007ffe0ff */
[----:B------:R-:W-:Y:S02]  /*1bbb0*/  IABS R8, R2 ;  /* 0x0000000200087213 */ /* 0x000fe40000000000 */
[----:B------:R-:W-:Y:S02]  /*1bbc0*/  IABS R6, R12 ;  /* 0x0000000c00067213 */ /* 0x000fe40000000000 */
[-C--:B--2---:R-:W-:Y:S02]  /*1bbd0*/  IABS R10, R17.reuse ;  /* 0x00000011000a7213 */ /* 0x084fe40000000000 */
[-C--:B------:R-:W-:Y:S02]  /*1bbe0*/  IABS R9, R17.reuse ;  /* 0x0000001100097213 */ /* 0x080fe40000000000 */
[----:B------:R-:W1:Y:S01]  /*1bbf0*/  I2F.RP R13, R10 ;  /* 0x0000000a000d7306 */ /* 0x000e620000209400 */
[----:B------:R-:W-:-:S02]  /*1bc00*/  LOP3.LUT R2, R2, R17, RZ, 0x3c, !PT ;  /* 0x0000001102027212 */ /* 0x000fc400078e3cff */
[----:B------:R-:W-:Y:S01]  /*1bc10*/  IMAD.MOV R9, RZ, RZ, -R9 ;  /* 0x000000ffff097224 */ /* 0x000fe200078e0a09 */
[----:B------:R-:W-:Y:S02]  /*1bc20*/  LOP3.LUT R12, R12, R17, RZ, 0x3c, !PT ;  /* 0x000000110c0c7212 */ /* 0x000fe400078e3cff */
        /* <DEDUP_REMOVED lines=19> */
[----:B------:R-:W-:Y:S01]  /*1bd60*/  ISETP.GE.U32.AND P4, PT, R9, R10, PT ;  /* 0x0000000a0900720c */ /* 0x000fe20003f86070 */
[----:B------:R-:W2:Y:S01]  /*1bd70*/  LD.E.64 R18, [R200.64+0x20] ;  /* 0x00002004c8127980 */ /* 0x000ea2000c101b00 */
[----:B------:R-:W-:Y:S02]  /*1bd80*/  @!P3 IADD3 R13, R13, 0x1, RZ ;  /* 0x000000010d0db810 */ /* 0x000fe40007ffe0ff */
[----:B------:R-:W-:-:S02]  /*1bd90*/  ISETP.NE.AND P1, PT, R17, RZ, PT ;  /* 0x000000ff1100720c */ /* 0x000fc40003f25270 */
[----:B------:R-:W-:-:S05]  /*1bda0*/  LOP3.LUT R9, RZ, R17, RZ, 0x33, !PT ;  /* 0x00000011ff097212 */ /* 0x000fca00078e33ff */
[----:B------:R-:W-:Y:S02]  /*1bdb0*/  @P6 IADD3 R13, R13, 0x1, RZ ;  /* 0x000000010d0d6810 */ /* 0x000fe40007ffe0ff */
[----:B------:R-:W-:-:S03]  /*1bdc0*/  @P4 IADD3 R11, R11, 0x1, RZ ;  /* 0x000000010b0b4810 */ /* 0x000fc60007ffe0ff */
[----:B------:R-:W-:Y:S02]  /*1bdd0*/  @!P2 IMAD.MOV R13, RZ, RZ, -R13 ;  /* 0x000000ffff0da224 */ /* 0x000fe400078e0a0d */
[----:B------:R-:W-:-:S03]  /*1bde0*/  IMAD.MOV.U32 R6, RZ, RZ, R11 ;  /* 0x000000ffff067224 */ /* 0x000fc600078e000b */
[----:B------:R-:W-:Y:S02]  /*1bdf0*/  SEL R11, R9, R13, !P1 ;  /* 0x0000000d090b7207 */ /* 0x000fe40004800000 */
[----:B------:R-:W-:Y:S01]  /*1be00*/  @!P0 IADD3 R6, -R6, RZ, RZ ;  /* 0x000000ff06068210 */ /* 0x000fe20007ffe1ff */
[----:B------:R-:W3:Y:S02]  /*1be10*/  LD.E.64 R12, [R200.64+0x38] ;  /* 0x00003804c80c7980 */ /* 0x000ee4000c101b00 */
[----:B------:R-:W-:Y:S01]  /*1be20*/  IMAD.WIDE R26, R11, 0x4, R244 ;  /* 0x000000040b1a7825 */ /* 0x000fe200078e02f4 */
[----:B------:R-:W-:-:S04]  /*1be30*/  SEL R6, R9, R6, !P1 ;  /* 0x0000000609067207 */ /* 0x000fc80004800000 */
[----:B------:R-:W4:Y:S01]  /*1be40*/  LD.E R9, [R26.64] ;  /* 0x000000041a097980 */ /* 0x000f22000c101900 */
[----:B------:R-:W-:-:S05]  /*1be50*/  IMAD.WIDE R24, R6, 0x4, R244 ;  /* 0x0000000406187825 */ /* 0x000fca00078e02f4 */
        /* <DEDUP_REMOVED lines=15> */
.L_x_4074:
[----:B------:R-:W-:Y:S02]  /*1bf50*/  ULDC.64 UR4, c[0x0][0x118] ;  /* 0x0000460000047ab9 */ /* 0x000fe40000000a00 */
[----:B------:R-:W2:Y:S02]  /*1bf60*/  LD.E R8, [R200.64+0x38] ;  /* 0x00003804c8087980 */ /* 0x000ea4000c101900 */
[----:B--2---:R-:W-:-:S04]  /*1bf70*/  LEA R8, -R8, RZ, 0x6 ;  /* 0x000000ff08087211 */ /* 0x004fc800078e31ff */
[----:B------:R-:W-:Y:S02]  /*1bf80*/  SHF.R.S32.HI R6, RZ, 0x1f, R8 ;  /* 0x0000001fff067819 */ /* 0x000fe40000011408 */
.L_x_4075:
[----:B------:R-:W-:Y:S05]  /*1bf90*/  BSYNC B0 ;  /* 0x0000000000007941 */ /* 0x000fea0003800000 */
.L_x_4073:
[----:B------:R-:W-:Y:S01]  /*1bfa0*/  IMAD.SHL.U32 R9, R166, 0x20, RZ ;  /* 0x00000020a6097824 */ /* 0x000fe200078e00ff */
[----:B------:R-:W-:Y:S01]  /*1bfb0*/  LEA R236, P1, R8, R236, 0x1 ;  /* 0x000000ec08ec7211 */ /* 0x000fe200078208ff */
[----:B------:R-:W-:Y:S01]  /*1bfc0*/  ULDC.64 UR4, c[0x0][0x118] ;  /* 0x0000460000047ab9 */ /* 0x000fe20000000a00 */
        /* <DEDUP_REMOVED lines=28> */
.L_x_4072:
[----:B------:R-:W-:Y:S05]  /*1c190*/  BSYNC B1 ;  /* 0x0000000000017941 */ /* 0x000fea0003800000 */
.L_x_4071:
[----:B------:R-:W-:Y:S01]  /*1c1a0*/  ULDC.64 UR4, c[0x0][0x118] ;  /* 0x0000460000047ab9 */ /* 0x000fe20000000a00 */
[----:B------:R-:W-:Y:S01]  /*1c1b0*/  FMNMX.FTZ R2, R164, R7, !PT ;  /* 0x00000007a4027209 */ /* 0x000fe20007810000 */
[----:B------:R-:W2:Y:S01]  /*1c1c0*/  LD.E R176, [R200.64+0xdc] ;  /* 0x0000dc04c8b07980 */ /* 0x000ea2000c101900 */
[----:B------:R-:W-:-:S02]  /*1c1d0*/  FMNMX.FTZ R6, R3, R0, !PT ;  /* 0x0000000003067209 */ /* 0x000fc40007810000 */
[----:B------:R-:W-:Y:S01]  /*1c1e0*/  FMNMX.FTZ R2, R15, R2, !PT ;  /* 0x000000020f027209 */ /* 0x000fe20007810000 */
[----:B------:R-:W-:Y:S01]  /*1c1f0*/  LDSM.16.MT88.4 R16, [R234+0x10000] ;  /* 0x01000000ea10783b */ /* 0x000fe20000004200 */
[----:B-1----:R-:W-:Y:S02]  /*1c200*/  FMNMX.FTZ R11, R5, R6, !PT ;  /* 0x00000006050b7209 */ /* 0x002fe40007810000 */
        /* <DEDUP_REMOVED lines=37> */
[----:B---3--:R-:W-:Y:S02]  /*1c460*/  FMNMX.FTZ R170, R9, R170, !PT ;  /* 0x000000aa09aa7209 */ /* 0x008fe40007810000 */
[----:B------:R-:W1:Y:S02]  /*1c470*/  LDSM.16.MT88.4 R8, [R232+0x10000] ;  /* 0x01000000e808783b */ /* 0x000e640000004200 */
[----:B------:R-:W-:Y:S01]  /*1c480*/  FSETP.NEU.FTZ.AND P0, PT, R170, -INF , PT ;  /* 0xff800000aa00780b */ /* 0x000fe20003f1d000 */
[C---:B--2---:R-:W-:Y:S02]  /*1c490*/  FMUL.FTZ R181, R176.reuse, R171 ;  /* 0x000000abb0b57220 */ /* 0x044fe40000410000 */
[----:B------:R-:W-:-:S03]  /*1c4a0*/  FMUL.FTZ R2, R176, R170 ;  /* 0x000000aab0027220 */ /* 0x000fc60000410000 */
[----:B------:R-:W-:-:S05]  /*1c4b0*/  FSEL R181, R181, RZ, P1 ;  /* 0x000000ffb5b57208 */ /* 0x000fca0000800000 */
[-CC-:B------:R-:W-:Y:S01]  /*1c4c0*/  FFMA.FTZ R34, R175, R176.reuse, -R181.reuse ;  /* 0x000000b0af227223 */ /* 0x180fe200000108b5 */
[----:B------:R-:W-:Y:S01]  /*1c4d0*/  FSEL R175, R2, RZ, P0 ;  /* 0x000000ff02af7208 */ /* 0x000fe20000000000 */
[-CC-:B------:R-:W-:Y:S02]  /*1c4e0*/  FFMA.FTZ R33, R173, R176.reuse, -R181.reuse ;  /* 0x000000b0ad217223 */ /* 0x180fe400000108b5 */
[-C--:B------:R-:W-:Y:S02]  /*1c4f0*/  FFMA.FTZ R165, R7, R176.reuse, -R181 ;  /* 0x000000b007a57223 */ /* 0x080fe400000108b5 */
[-CC-:B------:R-:W-:Y:S01]  /*1c500*/  FFMA.FTZ R2, R5, R176.reuse, -R175.reuse ;  /* 0x000000b005027223 */ /* 0x180fe200000108af */
[----:B------:R-:W-:Y:S01]  /*1c510*/  FSEL R5, R171, RZ, P1 ;  /* 0x000000ffab057208 */ /* 0x000fe20000800000 */
[-CC-:B------:R-:W-:Y:S01]  /*1c520*/  FFMA.FTZ R173, R4, R176.reuse, -R175.reuse ;  /* 0x000000b004ad7223 */ /* 0x180fe200000108af */
[----:B------:R-:W-:Y:S01]  /*1c530*/  FSEL R4, R170, RZ, P0 ;  /* 0x000000ffaa047208 */ /* 0x000fe20000000000 */
[----:B------:R-:W-:Y:S01]  /*1c540*/  FFMA.FTZ R32, R0, R176, -R175 ;  /* 0x000000b000207223 */ /* 0x000fe200000108af */
[----:B------:R-:W-:Y:S01]  /*1c550*/  MUFU.EX2 R165, R165 ;  /* 0x000000a500a57308 */ /* 0x000fe20000000800 */
[----:B------:R-:W-:-:S02]  /*1c560*/  FADD.FTZ R5, R164, -R5 ;  /* 0x80000005a4057221 */ /* 0x000fc40000010000 */
[----:B------:R-:W-:Y:S02]  /*1c570*/  FADD.FTZ R3, R3, -R4 ;  /* 0x8000000403037221 */ /* 0x000fe40000010000 */
[-C--:B------:R-:W-:Y:S02]  /*1c580*/  FFMA.FTZ R35, R15, R176.reuse, -R181 ;  /* 0x000000b00f237223 */ /* 0x080fe400000108b5 */
[-C--:B------:R-:W-:Y:S01]  /*1c590*/  FFMA.FTZ R0, R14, R176.reuse, -R175 ;  /* 0x000000b00e007223 */ /* 0x080fe200000108af */
[----:B------:R-:W-:Y:S01]  /*1c5a0*/  MUFU.EX2 R34, R34 ;  /* 0x0000002200227308 */ /* 0x000fe20000000800 */
[C---:B------:R-:W-:Y:S01]  /*1c5b0*/  FMUL.FTZ R164, R176.reuse, R5 ;  /* 0x00000005b0a47220 */ /* 0x040fe20000410000 */
[----:B------:R-:W2:Y:S01]  /*1c5c0*/  LDSM.16.MT88.4 R12, [R233+0x10000] ;  /* 0x01000000e90c783b */ /* 0x000ea20000004200 */
[----:B------:R-:W-:Y:S02]  /*1c5d0*/  FMUL.FTZ R3, R176, R3 ;  /* 0x00000003b0037220 */ /* 0x000fe40000410000 */
[----:B------:R-:W-:-:S02]  /*1c5e0*/  FFMA.FTZ R180, R22, R176, -R181 ;  /* 0x000000b016b47223 */ /* 0x000fc400000108b5 */
[-CC-:B------:R-:W-:Y:S01]  /*1c5f0*/  FFMA.FTZ R183, R23, R176.reuse, -R181.reuse ;  /* 0x000000b017b77223 */ /* 0x180fe200000108b5 */
[----:B------:R-:W3:Y:S01]  /*1c600*/  MUFU.EX2 R35, R35 ;  /* 0x0000002300237308 */ /* 0x000ee20000000800 */
[-CC-:B------:R-:W-:Y:S02]  /*1c610*/  FFMA.FTZ R182, R21, R176.reuse, -R181.reuse ;  /* 0x000000b015b67223 */ /* 0x180fe400000108b5 */
[-C--:B------:R-:W-:Y:S02]  /*1c620*/  FFMA.FTZ R185, R20, R176.reuse, -R181 ;  /* 0x000000b014b97223 */ /* 0x080fe400000108b5 */
[----:B------:R-:W-:Y:S01]  /*1c630*/  LDSM.16.MT88.4 R20, [R231+0x16000] ;  /* 0x01600000e714783b */ /* 0x000fe20000004200 */
[-CC-:B------:R-:W-:Y:S02]  /*1c640*/  FFMA.FTZ R184, R184, R176.reuse, -R175.reuse ;  /* 0x000000b0b8b87223 */ /* 0x180fe400000108af */
[----:B------:R-:W4:Y:S01]  /*1c650*/  MUFU.EX2 R33, R33 ;  /* 0x0000002100217308 */ /* 0x000f220000000800 */
[----:B------:R-:W-:-:S02]  /*1c660*/  FFMA.FTZ R187, R187, R176, -R175 ;  /* 0x000000b0bbbb7223 */ /* 0x000fc400000108af */
[-CC-:B------:R-:W-:Y:S02]  /*1c670*/  FFMA.FTZ R186, R186, R176.reuse, -R175.reuse ;  /* 0x000000b0baba7223 */ /* 0x180fe400000108af */
[-C--:B------:R-:W-:Y:S02]  /*1c680*/  FFMA.FTZ R189, R189, R176.reuse, -R175 ;  /* 0x000000b0bdbd7223 */ /* 0x080fe400000108af */
[-CC-:B------:R-:W-:Y:S01]  /*1c690*/  FFMA.FTZ R195, R195, R176.reuse, -R181.reuse ;  /* 0x000000b0c3c37223 */ /* 0x180fe200000108b5 */
[----:B------:R-:W-:Y:S01]  /*1c6a0*/  MUFU.EX2 R32, R32 ;  /* 0x0000002000207308 */ /* 0x000fe20000000800 */
[----:B---3--:R-:W-:Y:S01]  /*1c6b0*/  F2FP.PACK_AB R4, R35, R165 ;  /* 0x000000a52304723e */ /* 0x008fe200000000ff */
[-CC-:B------:R-:W-:Y:S02]  /*1c6c0*/  FFMA.FTZ R194, R194, R176.reuse, -R181.reuse ;  /* 0x000000b0c2c27223 */ /* 0x180fe400000108b5 */
[-CC-:B------:R-:W-:Y:S02]  /*1c6d0*/  FFMA.FTZ R193, R193, R176.reuse, -R181.reuse ;  /* 0x000000b0c1c17223 */ /* 0x180fe400000108b5 */
[----:B------:R-:W-:-:S02]  /*1c6e0*/  FFMA.FTZ R192, R192, R176, -R181 ;  /* 0x000000b0c0c07223 */ /* 0x000fc400000108b5 */
[----:B------:R-:W3:Y:S01]  /*1c6f0*/  MUFU.EX2 R2, R2 ;  /* 0x0000000200027308 */ /* 0x000ee20000000800 */
[----:B----4-:R-:W-:Y:S01]  /*1c700*/  F2FP.PACK_AB R6, R33, R34 ;  /* 0x000000222106723e */ /* 0x010fe200000000ff */
[-CC-:B------:R-:W-:Y:S02]  /*1c710*/  FFMA.FTZ R191, R191, R176.reuse, -R175.reuse ;  /* 0x000000b0bfbf7223 */ /* 0x180fe400000108af */
[-CC-:B------:R-:W-:Y:S02]  /*1c720*/  FFMA.FTZ R190, R190, R176.reuse, -R175.reuse ;  /* 0x000000b0bebe7223 */ /* 0x180fe400000108af */
[-CC-:B------:R-:W-:Y:S02]  /*1c730*/  FFMA.FTZ R188, R188, R176.reuse, -R175.reuse ;  /* 0x000000b0bcbc7223 */ /* 0x180fe400000108af */
[----:B------:R-:W-:Y:S01]  /*1c740*/  MUFU.EX2 R0, R0 ;  /* 0x0000000000007308 */ /* 0x000fe20000000800 */
[-C--:B------:R-:W-:Y:S02]  /*1c750*/  FFMA.FTZ R197, R31, R176.reuse, -R175 ;  /* 0x000000b01fc57223 */ /* 0x080fe400000108af */
[----:B------:R-:W-:-:S02]  /*1c760*/  FFMA.FTZ R196, R30, R176, -R181 ;  /* 0x000000b01ec47223 */ /* 0x000fc400000108b5 */
[-CC-:B------:R-:W-:Y:S02]  /*1c770*/  FFMA.FTZ R199, R29, R176.reuse, -R181.reuse ;  /* 0x000000b01dc77223 */ /* 0x180fe400000108b5 */
[----:B------:R-:W-:Y:S01]  /*1c780*/  FFMA.FTZ R198, R28, R176, -R181 ;  /* 0x000000b01cc67223 */ /* 0x000fe200000108b5 */
[----:B------:R-:W4:Y:S01]  /*1c790*/  MUFU.EX2 R173, R173 ;  /* 0x000000ad00ad7308 */ /* 0x000f220000000800 */
[----:B---3--:R-:W-:Y:S01]  /*1c7a0*/  F2FP.PACK_AB R5, R2, R32 ;  /* 0x000000200205723e */ /* 0x008fe200000000ff */
[----:B------:R-:W-:Y:S01]  /*1c7b0*/  LDSM.16.MT88.4 R28, [R232+0x17000] ;  /* 0x01700000e81c783b */ /* 0x000fe20000004200 */
[-CC-:B------:R-:W-:Y:S02]  /*1c7c0*/  FFMA.FTZ R177, R177, R176.reuse, -R175.reuse ;  /* 0x000000b0b1b17223 */ /* 0x180fe400000108af */
[-CC-:B------:R-:W-:Y:S02]  /*1c7d0*/  FFMA.FTZ R178, R178, R176.reuse, -R175.reuse ;  /* 0x000000b0b2b27223 */ /* 0x180fe400000108af */
[-C--:B------:R-:W-:Y:S01]  /*1c7e0*/  FFMA.FTZ R174, R174, R176.reuse, -R175 ;  /* 0x000000b0aeae7223 */ /* 0x080fe200000108af */
[----:B------:R-:W3:Y:S01]  /*1c7f0*/  MUFU.EX2 R164, R164 ;  /* 0x000000a400a47308 */ /* 0x000ee20000000800 */
[----:B------:R-:W-:-:S02]  /*1c800*/  FFMA.FTZ R179, R179, R176, -R181 ;  /* 0x000000b0b3b37223 */ /* 0x000fc400000108b5 */
[----:B------:R-:W-:-:S05]  /*1c810*/  FFMA.FTZ R175, R172, R176, -R175 ;  /* 0x000000b0acaf7223 */ /* 0x000fca00000108af */
        /* <DEDUP_REMOVED lines=33> */
[----:B------:R-:W4:Y:S01]  /*1ca30*/  LDSM.16.MT88.4 R16, [R231+0x10000] ;  /* 0x01000000e710783b */ /* 0x000f220000004200 */
[----:B------:R-:W-:-:S02]  /*1ca40*/  FMUL.FTZ R149, R149, R164 ;  /* 0x000000a495957220 */ /* 0x000fc40000410000 */
[-C--:B------:R-:W-:Y:S01]  /*1ca50*/  FMUL.FTZ R150, R150, R3.reuse ;  /* 0x0000000396967220 */ /* 0x080fe20000410000 */
[----:B------:R-:W5:Y:S01]  /*1ca60*/  MUFU.EX2 R187, R187 ;  /* 0x000000bb00bb7308 */ /* 0x000f620000000800 */
[-C--:B------:R-:W-:Y:S02]  /*1ca70*/  FMUL.FTZ R151, R151, R3.reuse ;  /* 0x0000000397977220 */ /* 0x080fe40000410000 */
[C---:B--2---:R-:W-:Y:S01]  /*1ca80*/  HMMA.16816.F32 R152, R4.reuse, R12, R152 ;  /* 0x0000000c0498723c */ /* 0x044fe20000001898 */
[-C--:B------:R-:W-:Y:S02]  /*1ca90*/  FMUL.FTZ R44, R44, R164.reuse ;  /* 0x000000a42c2c7220 */ /* 0x080fe40000410000 */
[-C--:B------:R-:W-:Y:S02]  /*1caa0*/  FMUL.FTZ R45, R45, R164.reuse ;  /* 0x000000a42d2d7220 */ /* 0x080fe40000410000 */
[-C--:B------:R-:W-:Y:S01]  /*1cab0*/  FMUL.FTZ R46, R46, R3.reuse ;  /* 0x000000032e2e7220 */ /* 0x080fe20000410000 */
[----:B------:R-:W-:Y:S01]  /*1cac0*/  MUFU.EX2 R186, R186 ;  /* 0x000000ba00ba7308 */ /* 0x000fe20000000800 */
[----:B------:R-:W-:Y:S01]  /*1cad0*/  FMUL.FTZ R47, R47, R3 ;  /* 0x000000032f2f7220 */ /* 0x000fe20000410000 */
[----:B------:R-:W-:Y:S01]  /*1cae0*/  HMMA.16816.F32 R148, R4, R14, R148 ;  /* 0x0000000e0494723c */ /* 0x000fe20000001894 */
[----:B------:R-:W2:Y:S01]  /*1caf0*/  LDSM.16.MT88.4 R12, [R234+0x12000] ;  /* 0x01200000ea0c783b */ /* 0x000ea20000004200 */
[----:B------:R-:W-:-:S02]  /*1cb00*/  FMUL.FTZ R48, R48, R164 ;  /* 0x000000a430307220 */ /* 0x000fc40000410000 */
[-C--:B------:R-:W-:Y:S02]  /*1cb10*/  FMUL.FTZ R49, R49, R164.reuse ;  /* 0x000000a431317220 */ /* 0x080fe40000410000 */
[-C--:B------:R-:W-:Y:S01]  /*1cb20*/  FMUL.FTZ R50, R50, R3.reuse ;  /* 0x0000000332327220 */ /* 0x080fe20000410000 */
[----:B------:R-:W2:Y:S01]  /*1cb30*/  MUFU.EX2 R189, R189 ;  /* 0x000000bd00bd7308 */ /* 0x000ea20000000800 */
[-C--:B------:R-:W-:Y:S01]  /*1cb40*/  FMUL.FTZ R51, R51, R3.reuse ;  /* 0x0000000333337220 */ /* 0x080fe20000410000 */
[C---:B-1----:R-:W-:Y:S01]  /*1cb50*/  HMMA.16816.F32 R44, R4.reuse, R8, R44 ;  /* 0x00000008042c723c */ /* 0x042fe2000000182c */
[-C--:B------:R-:W-:Y:S02]  /*1cb60*/  FMUL.FTZ R136, R136, R164.reuse ;  /* 0x000000a488887220 */ /* 0x080fe40000410000 */
[-C--:B------:R-:W-:Y:S02]  /*1cb70*/  FMUL.FTZ R137, R137, R164.reuse ;  /* 0x000000a489897220 */ /* 0x080fe40000410000 */
[-C--:B------:R-:W-:Y:S01]  /*1cb80*/  FMUL.FTZ R138, R138, R3.reuse ;  /* 0x000000038a8a7220 */ /* 0x080fe20000410000 */
[----:B------:R-:W-:Y:S01]  /*1cb90*/  MUFU.EX2 R195, R195 ;  /* 0x000000c300c37308 */ /* 0x000fe20000000800 */
[----:B------:R-:W-:Y:S01]  /*1cba0*/  FMUL.FTZ R139, R139, R3 ;  /* 0x000000038b8b7220 */ /* 0x000fe20000410000 */
[----:B------:R-:W-:Y:S01]  /*1cbb0*/  HMMA.16816.F32 R48, R4, R10, R48 ;  /* 0x0000000a0430723c */ /* 0x000fe20000001830 */
[-C--:B------:R-:W-:Y:S01]  /*1cbc0*/  FMUL.FTZ R132, R132, R164.reuse ;  /* 0x000000a484847220 */ /* 0x080fe20000410000 */
[----:B------:R-:W1:Y:S01]  /*1cbd0*/  LDSM.16.MT88.4 R8, [R234+0x14000] ;  /* 0x01400000ea08783b */ /* 0x000e620000004200 */
[----:B------:R-:W-:-:S02]  /*1cbe0*/  FMUL.FTZ R133, R133, R164 ;  /* 0x000000a485857220 */ /* 0x000fc40000410000 */
[-C--:B------:R-:W-:Y:S01]  /*1cbf0*/  FMUL.FTZ R134, R134, R3.reuse ;  /* 0x0000000386867220 */ /* 0x080fe20000410000 */
[----:B------:R-:W-:Y:S01]  /*1cc00*/  MUFU.EX2 R194, R194 ;  /* 0x000000c200c27308 */ /* 0x000fe20000000800 */
[-C--:B------:R-:W-:Y:S01]  /*1cc10*/  FMUL.FTZ R135, R135, R3.reuse ;  /* 0x0000000387877220 */ /* 0x080fe20000410000 */
[C---:B----4-:R-:W-:Y:S01]  /*1cc20*/  HMMA.16816.F32 R136, R4.reuse, R16, R136 ;  /* 0x000000100488723c */ /* 0x050fe20000001888 */
[-C--:B------:R-:W-:Y:S02]  /*1cc30*/  FMUL.FTZ R36, R36, R164.reuse ;  /* 0x000000a424247220 */ /* 0x080fe40000410000 */
[-C--:B------:R-:W-:Y:S02]  /*1cc40*/  FMUL.FTZ R37, R37, R164.reuse ;  /* 0x000000a425257220 */ /* 0x080fe40000410000 */
[-C--:B------:R-:W-:Y:S01]  /*1cc50*/  FMUL.FTZ R38, R38, R3.reuse ;  /* 0x0000000326267220 */ /* 0x080fe20000410000 */
[----:B------:R-:W-:Y:S01]  /*1cc60*/  MUFU.EX2 R193, R193 ;  /* 0x000000c100c17308 */ /* 0x000fe20000000800 */
[----:B------:R-:W-:Y:S01]  /*1cc70*/  FMUL.FTZ R39, R39, R3 ;  /* 0x0000000327277220 */ /* 0x000fe20000410000 */
[----:B------:R-:W-:Y:S01]  /*1cc80*/  HMMA.16816.F32 R132, R4, R18, R132 ;  /* 0x000000120484723c */ /* 0x000fe20000001884 */
[----:B------:R-:W4:Y:S01]  /*1cc90*/  LDSM.16.MT88.4 R16, [R232+0x12000] ;  /* 0x01200000e810783b */ /* 0x000f220000004200 */
        /* <DEDUP_REMOVED lines=8> */
[-C--:B------:R-:W-:Y:S01]  /*1cd20*/  FMUL.FTZ R70, R70, R3.reuse ;  /* 0x0000000346467220 */ /* 0x080fe20000410000 */
[----:B------:R-:W2:Y:S01]  /*1cd30*/  MUFU.EX2 R191, R191 ;  /* 0x000000bf00bf7308 */ /* 0x000ea20000000800 */
        /* <DEDUP_REMOVED lines=12> */
[----:B------:R-:W1:Y:S01]  /*1ce00*/  MUFU.EX2 R188, R188 ;  /* 0x000000bc00bc7308 */ /* 0x000e620000000800 */
[----:B------:R-:W-:Y:S01]  /*1ce10*/  FMUL.FTZ R55, R55, R3 ;  /* 0x0000000337377220 */ /* 0x000fe20000410000 */
[----:B------:R-:W-:Y:S01]  /*1ce20*/  HMMA.16816.F32 R72, R4, R10, R72 ;  /* 0x0000000a0448723c */ /* 0x000fe20000001848 */
[-C--:B------:R-:W-:Y:S01]  /*1ce30*/  FMUL.FTZ R56, R56, R164.reuse ;  /* 0x000000a438387220 */ /* 0x080fe20000410000 */
[----:B------:R-:W1:Y:S01]  /*1ce40*/  LDSM.16.MT88.4 R8, [R231+0x14000] ;  /* 0x01400000e708783b */ /* 0x000e620000004200 */
[----:B------:R-:W-:-:S02]  /*1ce50*/  FMUL.FTZ R57, R57, R164 ;  /* 0x000000a439397220 */ /* 0x000fc40000410000 */
[-C--:B------:R-:W-:Y:S01]  /*1ce60*/  FMUL.FTZ R58, R58, R3.reuse ;  /* 0x000000033a3a7220 */ /* 0x080fe20000410000 */
[----:B------:R-:W1:Y:S01]  /*1ce70*/  MUFU.EX2 R197, R197 ;  /* 0x000000c500c57308 */ /* 0x000e620000000800 */
        /* <DEDUP_REMOVED lines=12> */
[----:B------:R-:W1:Y:S01]  /*1cf40*/  MUFU.EX2 R199, R199 ;  /* 0x000000c700c77308 */ /* 0x000e620000000800 */
[-C--:B------:R-:W-:Y:S01]  /*1cf50*/  FMUL.FTZ R67, R67, R3.reuse ;  /* 0x0000000343437220 */ /* 0x080fe20000410000 */
        /* <DEDUP_REMOVED lines=11> */
[----:B------:R-:W-:Y:S01]  /*1d010*/  MUFU.EX2 R179, R179 ;  /* 0x000000b300b37308 */ /* 0x000fe20000000800 */
        /* <DEDUP_REMOVED lines=27> */
[----:B--2---:R-:W-:Y:S01]  /*1d1d0*/  HMMA.16816.F32 R84, R4, R12, R84 ;  /* 0x0000000c0454723c */ /* 0x004fe20000001854 */
[-C--:B------:R-:W-:Y:S02]  /*1d1e0*/  FMUL.FTZ R116, R116, R164.reuse ;  /* 0x000000a474747220 */ /* 0x080fe40000410000 */
[----:B------:R-:W-:Y:S02]  /*1d1f0*/  FMUL.FTZ R117, R117, R164 ;  /* 0x000000a475757220 */ /* 0x000fe40000410000 */
[----:B------:R-:W-:-:S02]  /*1d200*/  FMUL.FTZ R118, R118, R3 ;  /* 0x0000000376767220 */ /* 0x000fc40000410000 */
[-C--:B------:R-:W-:Y:S01]  /*1d210*/  FMUL.FTZ R119, R119, R3.reuse ;  /* 0x0000000377777220 */ /* 0x080fe20000410000 */
[C---:B------:R-:W-:Y:S01]  /*1d220*/  HMMA.16816.F32 R88, R4.reuse, R14, R88 ;  /* 0x0000000e0458723c */ /* 0x040fe20000001858 */
[----:B------:R-:W2:Y:S01]  /*1d230*/  LDSM.16.MT88.4 R12, [R233+0x16000] ;  /* 0x01600000e90c783b */ /* 0x000ea20000004200 */
[-C--:B------:R-:W-:Y:S02]  /*1d240*/  FMUL.FTZ R120, R120, R164.reuse ;  /* 0x000000a478787220 */ /* 0x080fe40000410000 */
        /* <DEDUP_REMOVED lines=9> */
[-C--:B------:R-:W-:Y:S01]  /*1d2e0*/  FMUL.FTZ R104, R104, R164.reuse ;  /* 0x000000a468687220 */ /* 0x080fe20000410000 */
[----:B------:R-:W1:Y:S01]  /*1d2f0*/  LDSM.16.MT88.4 R8, [R232+0x10800] ;  /* 0x01080000e808783b */ /* 0x000e620000004200 */
        /* <DEDUP_REMOVED lines=25> */
[----:B------:R-:W-:Y:S01]  /*1d490*/  HMMA.16816.F32 R124, R4, R20, R124 ;  /* 0x00000014047c723c */ /* 0x000fe2000000187c */
[----:B------:R-:W-:-:S02]  /*1d4a0*/  FFMA.FTZ R164, R248, R164, R165 ;  /* 0x000000a4f8a47223 */ /* 0x000fc400000100a5 */
[----:B------:R-:W-:Y:S02]  /*1d4b0*/  FFMA.FTZ R3, R251, R3, R32 ;  /* 0x00000003fb037223 */ /* 0x000fe40000010020 */
[----:B------:R-:W-:Y:S01]  /*1d4c0*/  FADD.FTZ R35, R35, R164 ;  /* 0x000000a423237221 */ /* 0x000fe20000010000 */
[----:B------:R-:W-:Y:S01]  /*1d4d0*/  MOV R164, R171 ;  /* 0x000000ab00a47202 */ /* 0x000fe20000000f00 */
[----:B------:R-:W-:Y:S01]  /*1d4e0*/  FADD.FTZ R3, R2, R3 ;  /* 0x0000000302037221 */ /* 0x000fe20000010000 */
[----:B------:R-:W-:Y:S01]  /*1d4f0*/  HMMA.16816.F32 R128, R4, R22, R128 ;  /* 0x000000160480723c */ /* 0x000fe20000001880 */
[----:B------:R-:W2:Y:S01]  /*1d500*/  LDSM.16.MT88.4 R20, [R234+0x12800] ;  /* 0x01280000ea14783b */ /* 0x000ea20000004200 */
[----:B------:R-:W-:Y:S02]  /*1d510*/  FADD.FTZ R34, R34, R35 ;  /* 0x0000002322227221 */ /* 0x000fe40000010000 */
[----:B------:R-:W-:Y:S02]  /*1d520*/  FADD.FTZ R0, R0, R3 ;  /* 0x0000000300007221 */ /* 0x000fe40000010000 */
[----:B------:R-:W-:Y:S01]  /*1d530*/  FADD.FTZ R33, R33, R34 ;  /* 0x0000002221217221 */ /* 0x000fe20000010000 */
[----:B---3--:R-:W-:Y:S01]  /*1d540*/  F2FP.PACK_AB R4, R183, R180 ;  /* 0x000000b4b704723e */ /* 0x008fe200000000ff */
        /* <DEDUP_REMOVED lines=11> */
[----:B------:R-:W-:Y:S02]  /*1d600*/  FADD.FTZ R0, R185, R0 ;  /* 0x00000000b9007221 */ /* 0x000fe40000010000 */
[----:B------:R-:W-:-:S03]  /*1d610*/  FADD.FTZ R2, R189, R2 ;  /* 0x00000002bd027221 */ /* 0x000fc60000010000 */
[----:B------:R-:W-:Y:S01]  /*1d620*/  HMMA.16816.F32 R140, R4, R10, R140 ;  /* 0x0000000a048c723c */ /* 0x000fe2000000188c */
[----:B------:R-:W1:Y:S01]  /*1d630*/  LDSM.16.MT88.4 R8, [R232+0x12800] ;  /* 0x01280000e808783b */ /* 0x000e620000004200 */
[----:B------:R-:W-:-:S04]  /*1d640*/  FADD.FTZ R3, R191, R2 ;  /* 0x00000002bf037221 */ /* 0x000fc80000010000 */
[----:B------:R-:W-:Y:S02]  /*1d650*/  FADD.FTZ R3, R190, R3 ;  /* 0x00000003be037221 */ /* 0x000fe40000010000 */
[C---:B----4-:R-:W-:Y:S08]  /*1d660*/  HMMA.16816.F32 R160, R4.reuse, R16, R160 ;  /* 0x0000001004a0723c */ /* 0x050ff000000018a0 */
        /* <DEDUP_REMOVED lines=20> */
[C---:B----4-:R-:W-:Y:S08]  /*1d7b0*/  HMMA.16816.F32 R68, R4.reuse, R24, R68 ;  /* 0x000000180444723c */ /* 0x050ff00000001844 */
[C---:B------:R-:W-:Y:S01]  /*1d7c0*/  HMMA.16816.F32 R72, R4.reuse, R26, R72 ;  /* 0x0000001a0448723c */ /* 0x040fe20000001848 */
[----:B------:R-:W-:Y:S07]  /*1d7d0*/  LDSM.16.MT88.4 R24, [R232+0x16800] ;  /* 0x01680000e818783b */ /* 0x000fee0000004200 */
[C---:B-----5:R-:W-:Y:S08]  /*1d7e0*/  HMMA.16816.F32 R76, R4.reuse, R20, R76 ;  /* 0x00000014044c723c */ /* 0x060ff0000000184c */
        /* <DEDUP_REMOVED lines=26> */
[C---:B------:R-:W-:Y:S01]  /*1d990*/  F2FP.PACK_AB R7, R197.reuse, R188 ;  /* 0x000000bcc507723e */ /* 0x040fe200000000ff */
[----:B------:R-:W-:-:S02]  /*1d9a0*/  FADD.FTZ R0, R197, R0 ;  /* 0x00000000c5007221 */ /* 0x000fc40000010000 */
        /* <DEDUP_REMOVED lines=44> */
[C---:B------:R-:W-:Y:S08]  /*1dc70*/  HMMA.16816.F32 R116, R4.reuse, R28, R116 ;  /* 0x0000001c0474723c */ /* 0x040ff00000001874 */
[C---:B------:R-:W-:Y:S01]  /*1dc80*/  HMMA.16816.F32 R120, R4.reuse, R30, R120 ;  /* 0x0000001e0478723c */ /* 0x040fe20000001878 */
[----:B------:R-:W-:Y:S07]  /*1dc90*/  LDSM.16.MT88.4 R28, [R232+0x15800] ;  /* 0x01580000e81c783b */ /* 0x000fee0000004200 */
[C---:B-----5:R-:W-:Y:S08]  /*1dca0*/  HMMA.16816.F32 R124, R4.reuse, R24, R124 ;  /* 0x00000018047c723c */ /* 0x060ff0000000187c */
        /* <DEDUP_REMOVED lines=51> */
[C---:B-1----:R-:W-:Y:S08]  /*1dfe0*/  HMMA.16816.F32 R108, R4.reuse, R8, R108 ;  /* 0x00000008046c723c */ /* 0x042ff0000000186c */
[C---:B------:R-:W-:Y:S08]  /*1dff0*/  HMMA.16816.F32 R112, R4.reuse, R10, R112 ;  /* 0x0000000a0470723c */ /* 0x040ff00000001870 */
[C---:B----4-:R-:W-:Y:S08]  /*1e000*/  HMMA.16816.F32 R116, R4.reuse, R12, R116 ;  /* 0x0000000c0474723c */ /* 0x050ff00000001874 */
[C---:B------:R-:W-:Y:S08]  /*1e010*/  HMMA.16816.F32 R120, R4.reuse, R14, R120 ;  /* 0x0000000e0478723c */ /* 0x040ff00000001878 */
[C---:B---3--:R-:W-:Y:S08]  /*1e020*/  HMMA.16816.F32 R124, R4.reuse, R16, R124 ;  /* 0x00000010047c723c */ /* 0x048ff0000000187c */
[----:B------:R-:W-:Y:S11]  /*1e030*/  HMMA.16816.F32 R128, R4, R18, R128 ;  /* 0x000000120480723c */ /* 0x000ff60000001880 */
[----:B------:R-:W-:Y:S08]  /*1e040*/  @!UPT UIADD3 URZ, URZ, URZ, URZ ;  /* 0x0000003f3f3ff290 */ /* 0x000ff0000fffe03f */
.L_x_4067:
[----:B------:R-:W-:Y:S05]  /*1e050*/  @!P5 BRA `(.L_x_4076) ;  /* 0x00003e300000d947 */ /* 0x000fea0003800000 */
[C---:B------:R-:W-:Y:S01]  /*1e060*/  SHF.L.U64.HI R4, R166.reuse, 0x5, R167 ;  /* 0x00000005a6047819 */ /* 0x040fe200000102a7 */
[----:B------:R-:W-:Y:S01]  /*1e070*/  IMAD.SHL.U32 R2, R166, 0x20, RZ ;  /* 0x00000020a6027824 */ /* 0x000fe200078e00ff */
[C---:B------:R-:W-:Y:S01]  /*1e080*/  SHF.L.U64.HI R250, R168.reuse, 0x5, R169 ;  /* 0x00000005a8fa7819 */ /* 0x040fe200000102a9 */
[----:B------:R-:W-:Y:S01]  /*1e090*/  IMAD.SHL.U32 R252, R168, 0x20, RZ ;  /* 0x00000020a8fc7824 */ /* 0x000fe200078e00ff */
[----:B------:R-:W-:Y:S01]  /*1e0a0*/  MOV R0, R3 ;  /* 0x0000000300007202 */ /* 0x000fe20000000f00 */
[----:B------:R1:W-:Y:S01]  /*1e0b0*/  STL [R1], R4 ;  /* 0x0000000401007387 */ /* 0x0003e20000100800 */
[----:B------:R-:W-:-:S03]  /*1e0c0*/  IMAD.MOV.U32 R167, RZ, RZ, R164 ;  /* 0x000000ffffa77224 */ /* 0x000fc600078e00a4 */
[----:B------:R1:W-:Y:S04]  /*1e0d0*/  STL [R1+0x4], R2 ;  /* 0x0000040201007387 */ /* 0x0003e80000100800 */
.L_x_4085:
[----:B------:R-:W-:Y:S01]  /*1e0e0*/  ULDC.64 UR4, c[0x0][0x40] ;  /* 0x0000100000047ab9 */ /* 0x000fe20000000a00 */
[----:B------:R-:W-:Y:S04]  /*1e0f0*/  DEPBAR.LE SB0, 0x0 ;  /* 0x000080000000791a */ /* 0x000fe80000000000 */
[----:B------:R-:W-:Y:S01]  /*1e100*/  ISETP.NE.U32.AND P0, PT, R244, RZ, PT ;  /* 0x000000fff400720c */ /* 0x000fe20003f05070 */
[----:B------:R-:W-:Y:S01]  /*1e110*/  UIADD3 UR4, UP0, UR4, 0x160, URZ ;  /* 0x0000016004047890 */ /* 0x000fe2000ff1e03f */
[----:B------:R-:W-:Y:S02]  /*1e120*/  IADD3 R242, R242, -0x1, RZ ;  /* 0xfffffffff2f27810 */ /* 0x000fe40007ffe0ff */
        /* <DEDUP_REMOVED lines=30> */
[C---:B------:R-:W-:Y:S02]  /*1e310*/  IMAD.HI.U32 R9, R10.reuse, R5, RZ ;  /* 0x000000050a097227 */ /* 0x040fe400078e00ff */
[----:B------:R-:W3:Y:S02]  /*1e320*/  LD.E.64 R12, [R2.64+0x40] ;  /* 0x00004004020c7980 */ /* 0x000ee4000c101b00 */
        /* <DEDUP_REMOVED lines=39> */
.L_x_4078:
[----:B------:R-:W-:Y:S02]  /*1e5a0*/  ULDC.64 UR4, c[0x0][0x118] ;  /* 0x0000460000047ab9 */ /* 0x000fe40000000a00 */
[----:B------:R-:W2:Y:S02]  /*1e5b0*/  LD.E R8, [R2.64+0x40] ;  /* 0x0000400402087980 */ /* 0x000ea4000c101900 */
[----:B--2---:R-:W-:Y:S04]  /*1e5c0*/  LEA R8, -R8, RZ, 0x6 ;  /* 0x000000ff08087211 */ /* 0x004fe800078e31ff */
[----:B------:R-:W-:Y:S02]  /*1e5d0*/  SHF.R.S32.HI R7, RZ, 0x1f, R8 ;  /* 0x0000001fff077819 */ /* 0x000fe40000011408 */
.L_x_4079:
[----:B------:R-:W-:Y:S05]  /*1e5e0*/  BSYNC B0 ;  /* 0x0000000000007941 */ /* 0x000fea0003800000 */
.L_x_4077:
[C---:B------:R-:W-:Y:S01]  /*1e5f0*/  LEA R246, P0, R8.reuse, R246, 0x1 ;  /* 0x000000f608f67211 */ /* 0x040fe200078008ff */
[----:B------:R-:W-:Y:S01]  /*1e600*/  ULDC.64 UR4, c[0x0][0x118] ;  /* 0x0000460000047ab9 */ /* 0x000fe20000000a00 */
[----:B------:R-:W-:Y:S02]  /*1e610*/  BSSY B1, `(.L_x_4080) ;  /* 0x0000199000017945 */ /* 0x000fe40003800000 */
[----:B------:R-:W-:Y:S02]  /*1e620*/  LEA.HI.X R247, R8, R247, R7, 0x1, P0 ;  /* 0x000000f708f77211 */ /* 0x000fe400000f0c07 */
[----:B------:R-:W-:Y:S03]  /*1e630*/  IADD3 R12, P0, R252, R246, RZ ;  /* 0x000000f6fc0c7210 */ /* 0x000fe60007f1e0ff */
[----:B------:R-:W-:Y:S01]  /*1e640*/  @!PT LDS RZ, [RZ] ;  /* 0x00000000fffff984 */ /* 0x000fe20000000800 */
[----:B------:R-:W-:Y:S01]  /*1e650*/  @!PT LDS RZ, [RZ] ;  /* 0x00000000fffff984 */ /* 0x000fe20000000800 */
[----:B------:R-:W-:Y:S01]  /*1e660*/  @!PT LDS RZ, [RZ] ;  /* 0x00000000fffff984 */ /* 0x000fe20000000800 */
[----:B------:R1:W-:Y:S01]  /*1e670*/  LDGSTS.E.BYPASS.LTC128B.128 [R249+0x10000], [R246.64] ;  /* 0x10000000f6f97fae */ /* 0x0003e2000b901d44 */
[----:B------:R-:W-:Y:S02]  /*1e680*/  IADD3.X R13, R250, R247, RZ, P0, !PT ;  /* 0x000000f7fa0d7210 */ /* 0x000fe400007fe4ff */
[----:B------:R-:W-:Y:S02]  /*1e690*/  IADD3 R6, P0, R252, R12, RZ ;  /* 0x0000000cfc067210 */ /* 0x000fe40007f1e0ff */
[----:B------:R1:W-:Y:S02]  /*1e6a0*/  LDGSTS.E.BYPASS.LTC128B.128 [R249+0x12000], [R246.64+0x80] ;  /* 0x12000080f6f97fae */ /* 0x0003e4000b901d44 */
[----:B------:R-:W-:Y:S02]  /*1e6b0*/  IADD3.X R7, R250, R13, RZ, P0, !PT ;  /* 0x0000000dfa077210 */ /* 0x000fe400007fe4ff */
[----:B------:R-:W-:Y:S01]  /*1e6c0*/  IADD3 R4, P0, R252, R6, RZ ;  /* 0x00000006fc047210 */ /* 0x000fe20007f1e0ff */
[----:B------:R1:W-:Y:S03]  /*1e6d0*/  LDGSTS.E.BYPASS.LTC128B.128 [R249+0x14000], [R246.64+0x100] ;  /* 0x14000100f6f97fae */ /* 0x0003e6000b901d44 */
[----:B------:R-:W-:Y:S02]  /*1e6e0*/  IADD3.X R5, R250, R7, RZ, P0, !PT ;  /* 0x00000007fa057210 */ /* 0x000fe400007fe4ff */
[----:B------:R1:W-:Y:S01]  /*1e6f0*/  LDGSTS.E.BYPASS.LTC128B.128 [R249+0x16000], [R246.64+0x180] ;  /* 0x16000180f6f97fae */ /* 0x0003e2000b901d44 */
[----:B------:R-:W-:Y:S04]  /*1e700*/  ISETP.GT.AND P0, PT, R242, R235, PT ;  /* 0x000000ebf200720c */ /* 0x000fe80003f04270 */
[----:B------:R2:W-:Y:S05]  /*1e710*/  LDGSTS.E.BYPASS.LTC128B.128 [R249+0x10800], [R12.64] ;  /* 0x108000000cf97fae */ /* 0x0005ea000b901d44 */
[----:B------:R2:W-:Y:S05]  /*1e720*/  LDGSTS.E.BYPASS.LTC128B.128 [R249+0x12800], [R12.64+0x80] ;  /* 0x128000800cf97fae */ /* 0x0005ea000b901d44 */
[----:B------:R2:W-:Y:S05]  /*1e730*/  LDGSTS.E.BYPASS.LTC128B.128 [R249+0x14800], [R12.64+0x100] ;  /* 0x148001000cf97fae */ /* 0x0005ea000b901d44 */
[----:B------:R2:W-:Y:S05]  /*1e740*/  LDGSTS.E.BYPASS.LTC128B.128 [R249+0x16800], [R12.64+0x180] ;  /* 0x168001800cf97fae */ /* 0x0005ea000b901d44 */
        /* <DEDUP_REMOVED lines=8> */
[----:B------:R-:W-:Y:S05]  /*1e7d0*/  LDSM.16.M88.4 R32, [R230] ;  /* 0x00000000e620783b */ /* 0x000fea0000000200 */
[----:B------:R-:W3:Y:S05]  /*1e7e0*/  LDSM.16.M88.4 R8, [R229+0x8000] ;  /* 0x00800000e508783b */ /* 0x000eea0000000200 */
[----:B------:R-:W2:Y:S05]  /*1e7f0*/  LDSM.16.M88.4 R16, [R229+0x8800] ;  /* 0x00880000e510783b */ /* 0x000eaa0000000200 */
[----:B------:R-:W4:Y:S05]  /*1e800*/  LDSM.16.M88.4 R24, [R229+0x9000] ;  /* 0x00900000e518783b */ /* 0x000f2a0000000200 */
[----:B------:R-:W0:Y:S05]  /*1e810*/  LDGDEPBAR ;  /* 0x00000000000079af */ /* 0x000e2a0000000000 */
[----:B------:R-:W5:Y:S05]  /*1e820*/  LDSM.16.M88.4 R168, [R229+0x9800] ;  /* 0x00980000e5a8783b */ /* 0x000f6a0000000200 */
[----:B------:R-:W-:Y:S05]  /*1e830*/  LDSM.16.M88.4 R172, [R228] ;  /* 0x00000000e4ac783b */ /* 0x000fea0000000200 */
[----:B------:R-:W1:Y:S05]  /*1e840*/  LDSM.16.M88.4 R176, [R227] ;  /* 0x00000000e3b0783b */ /* 0x000e6a0000000200 */
        /* <DEDUP_REMOVED lines=8> */
[----:B------:R-:W1:Y:S02]  /*1e8d0*/  LDSM.16.M88.4 R200, [R224+0x8800] ;  /* 0x00880000e0c8783b */ /* 0x000e640000000200 */
[C---:B------:R-:W-:Y:S03]  /*1e8e0*/  HMMA.16816.F32 R16, R32.reuse, R18, RZ ;  /* 0x000000122010723c */ /* 0x040fe600000018ff */
[----:B------:R-:W-:Y:S05]  /*1e8f0*/  LDSM.16.M88.4 R204, [R224+0x9800] ;  /* 0x00980000e0cc783b */ /* 0x000fea0000000200 */
[C---:B----4-:R-:W-:Y:S01]  /*1e900*/  HMMA.16816.F32 R20, R32.reuse, R24, RZ ;  /* 0x000000182014723c */ /* 0x050fe200000018ff */
[----:B------:R-:W4:Y:S07]  /*1e910*/  LD.E R164, [R2.64+0x18c] ;  /* 0x00018c0402a47980 */ /* 0x000f2e000c101900 */
[C---:B------:R-:W-:Y:S08]  /*1e920*/  HMMA.16816.F32 R24, R32.reuse, R26, RZ ;  /* 0x0000001a2018723c */ /* 0x040ff000000018ff */
[C---:B-----5:R-:W-:Y:S08]  /*1e930*/  HMMA.16816.F32 R28, R32.reuse, R168, RZ ;  /* 0x000000a8201c723c */ /* 0x060ff000000018ff */
[----:B------:R-:W-:Y:S01]  /*1e940*/  HMMA.16816.F32 R32, R32, R170, RZ ;  /* 0x000000aa2020723c */ /* 0x000fe200000018ff */
[----:B------:R-:W5:Y:S07]  /*1e950*/  LDSM.16.M88.4 R168, [R224+0x9000] ;  /* 0x00900000e0a8783b */ /* 0x000f6e0000000200 */
[C---:B-1----:R-:W-:Y:S08]  /*1e960*/  HMMA.16816.F32 R4, R172.reuse, R176, R4 ;  /* 0x000000b0ac04723c */ /* 0x042ff00000001804 */
[C---:B------:R-:W-:Y:S01]  /*1e970*/  HMMA.16816.F32 R8, R172.reuse, R178, R8 ;  /* 0x000000b2ac08723c */ /* 0x040fe20000001808 */
[----:B------:R-:W-:Y:S07]  /*1e980*/  LDSM.16.M88.4 R176, [R225] ;  /* 0x00000000e1b0783b */ /* 0x000fee0000000200 */
[C---:B------:R-:W-:Y:S08]  /*1e990*/  HMMA.16816.F32 R12, R172.reuse, R180, R12 ;  /* 0x000000b4ac0c723c */ /* 0x040ff0000000180c */
[C---:B------:R-:W-:Y:S01]  /*1e9a0*/  HMMA.16816.F32 R16, R172.reuse, R182, R16 ;  /* 0x000000b6ac10723c */ /* 0x040fe20000001810 */
[----:B------:R-:W1:Y:S07]  /*1e9b0*/  LDSM.16.M88.4 R180, [R220] ;  /* 0x00000000dcb4783b */ /* 0x000e6e0000000200 */
[C---:B---3--:R-:W-:Y:S08]  /*1e9c0*/  HMMA.16816.F32 R20, R172.reuse, R184, R20 ;  /* 0x000000b8ac14723c */ /* 0x048ff00000001814 */
[C---:B------:R-:W-:Y:S01]  /*1e9d0*/  HMMA.16816.F32 R24, R172.reuse, R186, R24 ;  /* 0x000000baac18723c */ /* 0x040fe20000001818 */
[----:B------:R-:W3:Y:S07]  /*1e9e0*/  LDSM.16.M88.4 R184, [R220+0x800] ;  /* 0x00080000dcb8783b */ /* 0x000eee0000000200 */
[C---:B------:R-:W-:Y:S08]  /*1e9f0*/  HMMA.16816.F32 R28, R172.reuse, R188, R28 ;  /* 0x000000bcac1c723c */ /* 0x040ff0000000181c */
[----:B------:R-:W-:Y:S01]  /*1ea00*/  HMMA.16816.F32 R32, R172, R190, R32 ;  /* 0x000000beac20723c */ /* 0x000fe20000001820 */
[----:B------:R-:W1:Y:S05]  /*1ea10*/  LDSM.16.M88.4 R172, [R220+0x1000] ;  /* 0x00100000dcac783b */ /* 0x000e6a0000000200 */
[----:B------:R-:W1:Y:S02]  /*1ea20*/  LDSM.16.M88.4 R188, [R220+0x1800] ;  /* 0x00180000dcbc783b */ /* 0x000e640000000200 */
[C---:B--2---:R-:W-:Y:S08]  /*1ea30*/  HMMA.16816.F32 R4, R192.reuse, R196, R4 ;  /* 0x000000c4c004723c */ /* 0x044ff00000001804 */
[C---:B------:R-:W-:Y:S01]  /*1ea40*/  HMMA.16816.F32 R8, R192.reuse, R198, R8 ;  /* 0x000000c6c008723c */ /* 0x040fe20000001808 */
[----:B------:R-:W-:Y:S07]  /*1ea50*/  LDSM.16.M88.4 R196, [R229+0xa000] ;  /* 0x00a00000e5c4783b */ /* 0x000fee0000000200 */
[C---:B------:R-:W-:Y:S08]  /*1ea60*/  HMMA.16816.F32 R12, R192.reuse, R200, R12 ;  /* 0x000000c8c00c723c */ /* 0x040ff0000000180c */
[C---:B------:R-:W-:Y:S01]  /*1ea70*/  HMMA.16816.F32 R16, R192.reuse, R202, R16 ;  /* 0x000000cac010723c */ /* 0x040fe20000001810 */
[----:B------:R-:W-:Y:S07]  /*1ea80*/  LDSM.16.M88.4 R200, [R229+0xa800] ;  /* 0x00a80000e5c8783b */ /* 0x000fee0000000200 */
[C---:B-----5:R-:W-:Y:S08]  /*1ea90*/  HMMA.16816.F32 R20, R192.reuse, R168, R20 ;  /* 0x000000a8c014723c */ /* 0x060ff00000001814 */
[C---:B------:R-:W-:Y:S01]  /*1eaa0*/  HMMA.16816.F32 R24, R192.reuse, R170, R24 ;  /* 0x000000aac018723c */ /* 0x040fe20000001818 */
[----:B------:R-:W2:Y:S07]  /*1eab0*/  LDSM.16.M88.4 R168, [R230+0x2000] ;  /* 0x00200000e6a8783b */ /* 0x000eae0000000200 */
[C---:B------:R-:W-:Y:S08]  /*1eac0*/  HMMA.16816.F32 R28, R192.reuse, R204, R28 ;  /* 0x000000ccc01c723c */ /* 0x040ff0000000181c */
[----:B------:R-:W-:Y:S01]  /*1ead0*/  HMMA.16816.F32 R32, R192, R206, R32 ;  /* 0x000000cec020723c */ /* 0x000fe20000001820 */
[----:B------:R-:W5:Y:S05]  /*1eae0*/  LDSM.16.M88.4 R192, [R229+0xb000] ;  /* 0x00b00000e5c0783b */ /* 0x000f6a0000000200 */
[----:B------:R-:W2:Y:S02]  /*1eaf0*/  LDSM.16.M88.4 R204, [R229+0xb800] ;  /* 0x00b80000e5cc783b */ /* 0x000ea40000000200 */
[C---:B-1----:R-:W-:Y:S08]  /*1eb00*/  HMMA.16816.F32 R4, R176.reuse, R180, R4 ;  /* 0x000000b4b004723c */ /* 0x042ff00000001804 */
[C---:B------:R-:W-:Y:S01]  /*1eb10*/  HMMA.16816.F32 R8, R176.reuse, R182, R8 ;  /* 0x000000b6b008723c */ /* 0x040fe20000001808 */
[----:B------:R-:W-:Y:S07]  /*1eb20*/  LDSM.16.M88.4 R180, [R219] ;  /* 0x00000000dbb4783b */ /* 0x000fee0000000200 */
[C---:B---3--:R-:W-:Y:S08]  /*1eb30*/  HMMA.16816.F32 R12, R176.reuse, R184, R12 ;  /* 0x000000b8b00c723c */ /* 0x048ff0000000180c */
[C---:B------:R-:W-:Y:S01]  /*1eb40*/  HMMA.16816.F32 R16, R176.reuse, R186, R16 ;  /* 0x000000bab010723c */ /* 0x040fe20000001810 */
[----:B------:R-:W-:Y:S07]  /*1eb50*/  LDSM.16.M88.4 R184, [R218] ;  /* 0x00000000dab8783b */ /* 0x000fee0000000200 */
[C---:B------:R-:W-:Y:S08]  /*1eb60*/  HMMA.16816.F32 R20, R176.reuse, R172, R20 ;  /* 0x000000acb014723c */ /* 0x040ff00000001814 */
[C---:B------:R-:W-:Y:S01]  /*1eb70*/  HMMA.16816.F32 R24, R176.reuse, R174, R24 ;  /* 0x000000aeb018723c */ /* 0x040fe20000001818 */
[----:B------:R-:W1:Y:S07]  /*1eb80*/  LDSM.16.M88.4 R172, [R228+0x2000] ;  /* 0x00200000e4ac783b */ /* 0x000e6e0000000200 */
[C---:B------:R-:W-:Y:S08]  /*1eb90*/  HMMA.16816.F32 R28, R176.reuse, R188, R28 ;  /* 0x000000bcb01c723c */ /* 0x040ff0000000181c */
[----:B------:R-:W-:Y:S01]  /*1eba0*/  HMMA.16816.F32 R32, R176, R190, R32 ;  /* 0x000000beb020723c */ /* 0x000fe20000001820 */
[----:B------:R-:W3:Y:S05]  /*1ebb0*/  LDSM.16.M88.4 R176, [R217] ;  /* 0x00000000d9b0783b */ /* 0x000eea0000000200 */
[----:B------:R-:W1:Y:S02]  /*1ebc0*/  LDSM.16.M88.4 R188, [R216] ;  /* 0x00000000d8bc783b */ /* 0x000e640000000200 */
        /* <DEDUP_REMOVED lines=24> */
[----:B------:R-:W3:Y:S05]  /*1ed50*/  LDSM.16.M88.4 R172, [R220+0x3000] ;  /* 0x00300000dcac783b */ /* 0x000eea0000000200 */
        /* <DEDUP_REMOVED lines=17> */
[C---:B------:R-:W-:Y:S08]  /*1ee70*/  HMMA.16816.F32 R12, R176.reuse, R184, R12 ;  /* 0x000000b8b00c723c */ /* 0x040ff0000000180c */
[C---:B------:R-:W-:Y:S01]  /*1ee80*/  HMMA.16816.F32 R16, R176.reuse, R186, R16 ;  /* 0x000000bab010723c */ /* 0x040fe20000001810 */
[----:B------:R-:W-:Y:S07]  /*1ee90*/  LDSM.16.M88.4 R184, [R214] ;  /* 0x00000000d6b8783b */ /* 0x000fee0000000200 */
[C---:B---3--:R-:W-:Y:S08]  /*1eea0*/  HMMA.16816.F32 R20, R176.reuse, R172, R20 ;  /* 0x000000acb014723c */ /* 0x048ff00000001814 */
        /* <DEDUP_REMOVED lines=44> */
[----:B------:R-:W-:Y:S02]  /*1f170*/  LDSM.16.M88.4 R204, [R210] ;  /* 0x00000000d2cc783b */ /* 0x000fe40000000200 */
[C---:B-1----:R-:W-:Y:S08]  /*1f180*/  HMMA.16816.F32 R4, R176.reuse, R180, R4 ;  /* 0x000000b4b004723c */ /* 0x042ff00000001804 */
[C---:B------:R-:W-:Y:S01]  /*1f190*/  HMMA.16816.F32 R8, R176.reuse, R182, R8 ;  /* 0x000000b6b008723c */ /* 0x040fe20000001808 */
[----:B------:R-:W-:Y:S07]  /*1f1a0*/  LDSM.16.M88.4 R180, [R228+0x6000] ;  /* 0x00600000e4b4783b */ /* 0x000fee0000000200 */
        /* <DEDUP_REMOVED lines=15> */
[----:B------:R-:W2:Y:S07]  /*1f2a0*/  LDSM.16.M88.4 R200, [R224+0xe000] ;  /* 0x00e00000e0c8783b */ /* 0x000eae0000000200 */
[C---:B-----5:R-:W-:Y:S08]  /*1f2b0*/  HMMA.16816.F32 R20, R168.reuse, R192, R20 ;  /* 0x000000c0a814723c */ /* 0x060ff00000001814 */
[C---:B------:R-:W-:Y:S01]  /*1f2c0*/  HMMA.16816.F32 R24, R168.reuse, R194, R24 ;  /* 0x000000c2a818723c */ /* 0x040fe20000001818 */
[----:B------:R-:W-:Y:S07]  /*1f2d0*/  LDSM.16.M88.4 R192, [R225+0x6000] ;  /* 0x00600000e1c0783b */ /* 0x000fee0000000200 */
[C---:B-1----:R-:W-:Y:S08]  /*1f2e0*/  HMMA.16816.F32 R28, R168.reuse, R172, R28 ;  /* 0x000000aca81c723c */ /* 0x042ff0000000181c */
[----:B------:R-:W-:Y:S01]  /*1f2f0*/  HMMA.16816.F32 R32, R168, R174, R32 ;  /* 0x000000aea820723c */ /* 0x000fe20000001820 */
[----:B------:R-:W1:Y:S05]  /*1f300*/  LDSM.16.M88.4 R168, [R224+0xe800] ;  /* 0x00e80000e0a8783b */ /* 0x000e6a0000000200 */
[----:B------:R-:W5:Y:S02]  /*1f310*/  LDSM.16.M88.4 R172, [R224+0xf000] ;  /* 0x00f00000e0ac783b */ /* 0x000f640000000200 */
[C---:B------:R-:W-:Y:S08]  /*1f320*/  HMMA.16816.F32 R4, R180.reuse, R184, R4 ;  /* 0x000000b8b404723c */ /* 0x040ff00000001804 */
[C---:B------:R-:W-:Y:S01]  /*1f330*/  HMMA.16816.F32 R8, R180.reuse, R186, R8 ;  /* 0x000000bab408723c */ /* 0x040fe20000001808 */
[----:B------:R-:W1:Y:S07]  /*1f340*/  LDSM.16.M88.4 R184, [R224+0xf800] ;  /* 0x00f80000e0b8783b */ /* 0x000e6e0000000200 */
[C---:B------:R-:W-:Y:S08]  /*1f350*/  HMMA.16816.F32 R12, R180.reuse, R204, R12 ;  /* 0x000000ccb40c723c */ /* 0x040ff0000000180c */
[C---:B------:R-:W-:Y:S01]  /*1f360*/  HMMA.16816.F32 R16, R180.reuse, R206, R16 ;  /* 0x000000ceb410723c */ /* 0x040fe20000001810 */
[----:B------:R-:W1:Y:S07]  /*1f370*/  LDSM.16.M88.4 R204, [R220+0x6000] ;  /* 0x00600000dccc783b */ /* 0x000e6e0000000200 */
[C---:B---3--:R-:W-:Y:S08]  /*1f380*/  HMMA.16816.F32 R20, R180.reuse, R176, R20 ;  /* 0x000000b0b414723c */ /* 0x048ff00000001814 */
[C---:B------:R-:W-:Y:S08]  /*1f390*/  HMMA.16816.F32 R24, R180.reuse, R178, R24 ;  /* 0x000000b2b418723c */ /* 0x040ff00000001818 */
[C---:B------:R-:W-:Y:S08]  /*1f3a0*/  HMMA.16816.F32 R28, R180.reuse, R188, R28 ;  /* 0x000000bcb41c723c */ /* 0x040ff0000000181c */
[----:B------:R-:W-:Y:S08]  /*1f3b0*/  HMMA.16816.F32 R32, R180, R190, R32 ;  /* 0x000000beb420723c */ /* 0x000ff00000001820 */
[C---:B--2---:R-:W-:Y:S08]  /*1f3c0*/  HMMA.16816.F32 R4, R196.reuse, R200, R4 ;  /* 0x000000c8c404723c */ /* 0x044ff00000001804 */
[C---:B------:R-:W-:Y:S08]  /*1f3d0*/  HMMA.16816.F32 R8, R196.reuse, R202, R8 ;  /* 0x000000cac408723c */ /* 0x040ff00000001808 */
[C---:B-1----:R-:W-:Y:S08]  /*1f3e0*/  HMMA.16816.F32 R12, R196.reuse, R168, R12 ;  /* 0x000000a8c40c723c */ /* 0x042ff0000000180c */
[C---:B------:R-:W-:Y:S01]  /*1f3f0*/  HMMA.16816.F32 R16, R196.reuse, R170, R16 ;  /* 0x000000aac410723c */ /* 0x040fe20000001810 */
[----:B------:R-:W1:Y:S07]  /*1f400*/  LDSM.16.M88.4 R168, [R220+0x6800] ;  /* 0x00680000dca8783b */ /* 0x000e6e0000000200 */
[C---:B-----5:R-:W-:Y:S08]  /*1f410*/  HMMA.16816.F32 R20, R196.reuse, R172, R20 ;  /* 0x000000acc414723c */ /* 0x060ff00000001814 */
[C---:B------:R-:W-:Y:S08]  /*1f420*/  HMMA.16816.F32 R24, R196.reuse, R174, R24 ;  /* 0x000000aec418723c */ /* 0x040ff00000001818 */
[C---:B------:R-:W-:Y:S08]  /*1f430*/  HMMA.16816.F32 R28, R196.reuse, R184, R28 ;  /* 0x000000b8c41c723c */ /* 0x040ff0000000181c */
[----:B------:R-:W-:Y:S08]  /*1f440*/  HMMA.16816.F32 R32, R196, R186, R32 ;  /* 0x000000bac420723c */ /* 0x000ff00000001820 */
[C---:B------:R-:W-:Y:S08]  /*1f450*/  HMMA.16816.F32 R4, R192.reuse, R204, R4 ;  /* 0x000000ccc004723c */ /* 0x040ff00000001804 */
[C---:B------:R-:W-:Y:S08]  /*1f460*/  HMMA.16816.F32 R8, R192.reuse, R206, R8 ;  /* 0x000000cec008723c */ /* 0x040ff00000001808 */
[C---:B-1----:R-:W-:Y:S08]  /*1f470*/  HMMA.16816.F32 R12, R192.reuse, R168, R12 ;  /* 0x000000a8c00c723c */ /* 0x042ff0000000180c */
[-C--:B----4-:R-:W-:Y:S01]  /*1f480*/  FMUL.FTZ R182, R4, R164.reuse ;  /* 0x000000a404b67220 */ /* 0x090fe20000410000 */
        /* <DEDUP_REMOVED lines=39> */
[-C--:B------:R-:W-:Y:S01]  /*1f700*/  FMUL.FTZ R27, R27, R164.reuse ;  /* 0x000000a41b1b7220 */ /* 0x080fe20000410000 */
[C---:B---3--:R-:W-:Y:S06]  /*1f710*/  HMMA.16816.F32 R28, R192.reuse, R8, R28 ;  /* 0x00000008c01c723c */ /* 0x048fec000000181c */
[----:B------:R3:W1:Y:S02]  /*1f720*/  MUFU.TANH R188, R14 ;  /* 0x0000000e00bc7308 */ /* 0x0006640000002400 */
[----:B------:R-:W-:Y:S08]  /*1f730*/  HMMA.16816.F32 R32, R192, R10, R32 ;  /* 0x0000000ac020723c */ /* 0x000ff00000001820 */
[----:B------:R3:W1:Y:S08]  /*1f740*/  MUFU.TANH R190, R15 ;  /* 0x0000000f00be7308 */ /* 0x0006700000002400 */
        /* <DEDUP_REMOVED lines=34> */
[----:B------:R-:W-:Y:S02]  /*1f970*/  ULDC.64 UR4, c[0x0][0x118] ;  /* 0x0000460000047ab9 */ /* 0x000fe40000000a00 */
[----:B-1----:R-:W2:Y:S04]  /*1f980*/  LD.E R13, [R2.64+0x170] ;  /* 0x00017004020d7980 */ /* 0x002ea8000c101900 */
[----:B---3--:R-:W3:Y:S01]  /*1f990*/  LD.E.64 R16, [R2.64+0x20] ;  /* 0x0000200402107980 */ /* 0x008ee2000c101b00 */
        /* <DEDUP_REMOVED lines=8> */
[C---:B------:R-:W-:Y:S02]  /*1fa20*/  IADD3 R10, R4.reuse, -0x40, RZ ;  /* 0xffffffc0040a7810 */ /* 0x040fe40007ffe0ff */
[----:B------:R-:W-:Y:S02]  /*1fa30*/  IABS R7, R4 ;  /* 0x0000000400077213 */ /* 0x000fe40000000000 */
[-C--:B------:R-:W-:Y:S04]  /*1fa40*/  LOP3.LUT R4, R4, R13.reuse, RZ, 0x3c, !PT ;  /* 0x0000000d04047212 */ /* 0x080fe800078e3cff */
[----:B------:R-:W-:Y:S02]  /*1fa50*/  ISETP.GE.AND P2, PT, R4, RZ, PT ;  /* 0x000000ff0400720c */ /* 0x000fe40003f46270 */
[-C--:B------:R-:W-:Y:S01]  /*1fa60*/  LOP3.LUT R4, RZ, R13.reuse, RZ, 0x33, !PT ;  /* 0x0000000dff047212 */ /* 0x080fe200078e33ff */
        /* <DEDUP_REMOVED lines=47> */
.L_x_4083:
[----:B------:R-:W-:Y:S02]  /*1fd60*/  ULDC.64 UR4, c[0x0][0x118] ;  /* 0x0000460000047ab9 */ /* 0x000fe40000000a00 */
[----:B------:R-:W2:Y:S02]  /*1fd70*/  LD.E R8, [R2.64+0x38] ;  /* 0x0000380402087980 */ /* 0x000ea4000c101900 */
[----:B--2---:R-:W-:Y:S04]  /*1fd80*/  LEA R8, -R8, RZ, 0x6 ;  /* 0x000000ff08087211 */ /* 0x004fe800078e31ff */
[----:B------:R-:W-:Y:S02]  /*1fd90*/  SHF.R.S32.HI R7, RZ, 0x1f, R8 ;  /* 0x0000001fff077819 */ /* 0x000fe40000011408 */
.L_x_4084:
[----:B------:R-:W-:Y:S05]  /*1fda0*/  BSYNC B0 ;  /* 0x0000000000007941 */ /* 0x000fea0003800000 */
.L_x_4082:
[----:B------:R-:W2:Y:S01]  /*1fdb0*/  LDL R4, [R1+0x4] ;  /* 0x0000040001047983 */ /* 0x000ea20000100800 */
[C---:B------:R-:W-:Y:S01]  /*1fdc0*/  LEA R236, P0, R8.reuse, R236, 0x1 ;  /* 0x000000ec08ec7211 */ /* 0x040fe200078008ff */
[----:B------:R-:W-:Y:S02]  /*1fdd0*/  ULDC.64 UR4, c[0x0][0x118] ;  /* 0x0000460000047ab9 */ /* 0x000fe40000000a00 */
[----:B------:R-:W4:Y:S01]  /*1fde0*/  LDL R10, [R1] ;  /* 0x00000000010a7983 */ /* 0x000f220000100800 */
[----:B------:R-:W-:Y:S05]  /*1fdf0*/  LEA.HI.X R237, R8, R237, R7, 0x1, P0 ;  /* 0x000000ed08ed7211 */ /* 0x000fea00000f0c07 */
[----:B------:R-:W-:Y:S01]  /*1fe00*/  @!PT LDS RZ, [RZ] ;  /* 0x00000000fffff984 */ /* 0x000fe20000000800 */
[----:B------:R-:W-:Y:S01]  /*1fe10*/  @!PT LDS RZ, [RZ] ;  /* 0x00000000fffff984 */ /* 0x000fe20000000800 */
[----:B------:R-:W-:Y:S01]  /*1fe20*/  @!PT LDS RZ, [RZ] ;  /* 0x00000000fffff984 */ /* 0x000fe20000000800 */
[----:B------:R3:W-:Y:S04]  /*1fe30*/  LDGSTS.E.BYPASS.LTC128B.128 [R249+0x8000], [R236.64] ;  /* 0x08000000ecf97fae */ /* 0x0007e8000b901d44 */
[----:B------:R3:W-:Y:S04]  /*1fe40*/  LDGSTS.E.BYPASS.LTC128B.128 [R249+0xa000], [R236.64+0x80] ;  /* 0x0a000080ecf97fae */ /* 0x0007e8000b901d44 */
[----:B------:R3:W-:Y:S04]  /*1fe50*/  LDGSTS.E.BYPASS.LTC128B.128 [R249+0xc000], [R236.64+0x100] ;  /* 0x0c000100ecf97fae */ /* 0x0007e8000b901d44 */
[----:B------:R3:W-:Y:S01]  /*1fe60*/  LDGSTS.E.BYPASS.LTC128B.128 [R249+0xe000], [R236.64+0x180] ;  /* 0x0e000180ecf97fae */ /* 0x0007e2000b901d44 */
[----:B--2---:R-:W-:Y:S05]  /*1fe70*/  IADD3 R8, P0, R4, R236, RZ ;  /* 0x000000ec04087210 */ /* 0x004fea0007f1e0ff */
[----:B----4-:R-:W-:Y:S01]  /*1fe80*/  IMAD.X R9, R10, 0x1, R237, P0 ;  /* 0x000000010a097824 */ /* 0x010fe200000e06ed */
[----:B------:R-:W-:Y:S04]  /*1fe90*/  IADD3 R6, P0, R4, R8, RZ ;  /* 0x0000000804067210 */ /* 0x000fe80007f1e0ff */
[----:B------:R3:W-:Y:S01]  /*1fea0*/  LDGSTS.E.BYPASS.LTC128B.128 [R249+0x8800], [R8.64] ;  /* 0x0880000008f97fae */ /* 0x0007e2000b901d44 */
[----:B------:R-:W-:Y:S01]  /*1feb0*/  IMAD.X R7, R10, 0x1, R9, P0 ;  /* 0x000000010a077824 */ /* 0x000fe200000e0609 */
[----:B------:R-:W-:Y:S02]  /*1fec0*/  IADD3 R4, P0, R4, R6, RZ ;  /* 0x0000000604047210 */ /* 0x000fe40007f1e0ff */
        /* <DEDUP_REMOVED lines=13> */
.L_x_4081:
[----:B--2-4-:R-:W-:Y:S05]  /*1ffa0*/  BSYNC B1 ;  /* 0x0000000000017941 */ /* 0x014fea0003800000 */
.L_x_4080:
[----:B------:R-:W-:Y:S01]  /*1ffb0*/  ULDC.64 UR4, c[0x0][0x118] ;  /* 0x0000460000047ab9 */ /* 0x000fe20000000a00 */
[----:B-1-3--:R-:W-:Y:S01]  /*1ffc0*/  FMNMX.FTZ R4, R182, R167, !PT ;  /* 0x000000a7b6047209 */ /* 0x00afe20007810000 */
[----:B------:R1:W2:Y:S01]  /*1ffd0*/  LD.E R166, [R2.64+0xdc] ;  /* 0x0000dc0402a67980 */ /* 0x0002a2000c101900 */
[----:B------:R-:W-:Y:S02]  /*1ffe0*/  FMNMX.FTZ R6, R183, R0, !PT ;  /* 0x00000000b7067209 */ /* 0x000fe40007810000 */
[----:B------:R-:W-:Y:S01]  /*1fff0*/  FMNMX.FTZ R5, R177, R4, !PT ;  /* 0x00000004b1057209 */ /* 0x000fe20007810000 */
[----:B------:R-:W-:Y:S01]  /*20000*/  LDSM.16.MT88.4 R12, [R234+0x10000] ;  /* 0x01000000ea0c783b */ /* 0x000fe20000004200 */
        /* <DEDUP_REMOVED lines=40> */
[----:B---3--:R-:W-:Y:S01]  /*20290*/  FMNMX.FTZ R3, R4, R3, !PT ;  /* 0x0000000304037209 */ /* 0x008fe20007810000 */
[C---:B--2---:R-:W-:Y:S04]  /*202a0*/  FMUL.FTZ R189, R166.reuse, R164 ;  /* 0x000000a4a6bd7220 */ /* 0x044fe80000410000 */
[C---:B------:R-:W-:Y:S02]  /*202b0*/  FMUL.FTZ R4, R166.reuse, R3 ;  /* 0x00000003a6047220 */ /* 0x040fe40000410000 */
[----:B------:R-:W-:Y:S01]  /*202c0*/  FMUL.FTZ R2, R166, R5 ;  /* 0x00000005a6027220 */ /* 0x000fe20000410000 */
[----:B------:R-:W-:Y:S01]  /*202d0*/  FSEL R189, R189, RZ, P0 ;  /* 0x000000ffbdbd7208 */ /* 0x000fe20000000000 */
[C---:B------:R-:W-:Y:S01]  /*202e0*/  FADD.FTZ R5, -R3.reuse, R0 ;  /* 0x0000000003057221 */ /* 0x040fe20000010100 */
[----:B------:R-:W-:Y:S03]  /*202f0*/  FSETP.NEU.FTZ.AND P0, PT, R3, -INF , PT ;  /* 0xff8000000300780b */ /* 0x000fe60003f1d000 */
[-CC-:B------:R-:W-:Y:S01]  /*20300*/  FFMA.FTZ R185, R177, R166.reuse, -R189.reuse ;  /* 0x000000a6b1b97223 */ /* 0x180fe200000108bd */
[----:B------:R-:W-:Y:S01]  /*20310*/  FSEL R177, R4, RZ, P0 ;  /* 0x000000ff04b17208 */ /* 0x000fe20000000000 */
[----:B------:R-:W-:Y:S01]  /*20320*/  FMUL.FTZ R0, R166, R5 ;  /* 0x00000005a6007220 */ /* 0x000fe20000410000 */
[----:B------:R-:W1:Y:S01]  /*20330*/  MUFU.EX2 R2, R2 ;  /* 0x0000000200027308 */ /* 0x000e620000000800 */
[-C--:B------:R-:W-:Y:S01]  /*20340*/  FFMA.FTZ R187, R182, R166.reuse, -R189 ;  /* 0x000000a6b6bb7223 */ /* 0x080fe200000108bd */
[----:B------:R-:W-:Y:S01]  /*20350*/  ISETP.GT.AND P0, PT, R242, R235, PT ;  /* 0x000000ebf200720c */ /* 0x000fe20003f04270 */
[-CC-:B------:R-:W-:Y:S02]  /*20360*/  FFMA.FTZ R182, R183, R166.reuse, -R177.reuse ;  /* 0x000000a6b7b67223 */ /* 0x180fe400000108b1 */
[-CC-:B------:R-:W-:Y:S02]  /*20370*/  FFMA.FTZ R181, R181, R166.reuse, -R177.reuse ;  /* 0x000000a6b5b57223 */ /* 0x180fe400000108b1 */
[-C--:B------:R-:W-:Y:S02]  /*20380*/  FFMA.FTZ R167, R197, R166.reuse, -R177 ;  /* 0x000000a6c5a77223 */ /* 0x080fe400000108b1 */
[-C--:B------:R-:W-:Y:S01]  /*20390*/  FFMA.FTZ R184, R180, R166.reuse, -R189 ;  /* 0x000000a6b4b87223 */ /* 0x080fe200000108bd */
[----:B------:R-:W2:Y:S01]  /*203a0*/  MUFU.EX2 R0, R0 ;  /* 0x0000000000007308 */ /* 0x000ea20000000800 */
[-C--:B------:R-:W-:Y:S02]  /*203b0*/  FFMA.FTZ R180, R205, R166.reuse, -R177 ;  /* 0x000000a6cdb47223 */ /* 0x080fe400000108b1 */
[-CC-:B------:R-:W-:Y:S02]  /*203c0*/  FFMA.FTZ R183, R206, R166.reuse, -R189.reuse ;  /* 0x000000a6ceb77223 */ /* 0x180fe400000108bd */
[-C--:B------:R-:W-:Y:S02]  /*203d0*/  FFMA.FTZ R195, R175, R166.reuse, -R189 ;  /* 0x000000a6afc37223 */ /* 0x080fe400000108bd */
[-CC-:B------:R-:W-:Y:S02]  /*203e0*/  FFMA.FTZ R192, R173, R166.reuse, -R177.reuse ;  /* 0x000000a6adc07223 */ /* 0x180fe400000108b1 */
[-C--:B------:R-:W-:Y:S01]  /*203f0*/  FFMA.FTZ R197, R172, R166.reuse, -R177 ;  /* 0x000000a6acc57223 */ /* 0x080fe200000108b1 */
[----:B------:R-:W-:Y:S01]  /*20400*/  MUFU.EX2 R187, R187 ;  /* 0x000000bb00bb7308 */ /* 0x000fe20000000800 */
[-CC-:B------:R-:W-:Y:S02]  /*20410*/  FFMA.FTZ R179, R179, R166.reuse, -R189.reuse ;  /* 0x000000a6b3b37223 */ /* 0x180fe400000108bd */
        /* <DEDUP_REMOVED lines=73> */
[C---:B------:R-:W-:Y:S04]  /*208b0*/  FMUL.FTZ R14, R0.reuse, R154 ;  /* 0x0000009a000e7220 */ /* 0x040fe80000410000 */
[----:B------:R-:W-:Y:S02]  /*208c0*/  FMUL.FTZ R15, R0, R155 ;  /* 0x0000009b000f7220 */ /* 0x000fe40000410000 */
[----:B------:R-:W1:Y:S01]  /*208d0*/  LDSM.16.MT88.4 R152, [R231+0x10000] ;  /* 0x01000000e798783b */ /* 0x000e620000004200 */
        /* <DEDUP_REMOVED lines=11> */
[----:B------:R-:W2:Y:S01]  /*20990*/  LDSM.16.MT88.4 R144, [R234+0x12000] ;  /* 0x01200000ea90783b */ /* 0x000ea20000004200 */
[C---:B------:R-:W-:Y:S02]  /*209a0*/  FMUL.FTZ R70, R0.reuse, R70 ;  /* 0x0000004600467220 */ /* 0x040fe40000410000 */
[----:B------:R-:W-:Y:S02]  /*209b0*/  FMUL.FTZ R71, R0, R71 ;  /* 0x0000004700477220 */ /* 0x000fe40000410000 */
[C---:B------:R-:W-:Y:S03]  /*209c0*/  HMMA.16816.F32 R20, R160.reuse, R28, R20 ;  /* 0x0000001ca014723c */ /* 0x040fe60000001814 */
[C---:B------:R-:W-:Y:S02]  /*209d0*/  FMUL.FTZ R72, R2.reuse, R72 ;  /* 0x0000004802487220 */ /* 0x040fe40000410000 */
[C---:B------:R-:W-:Y:S02]  /*209e0*/  FMUL.FTZ R73, R2.reuse, R73 ;  /* 0x0000004902497220 */ /* 0x040fe40000410000 */
[C---:B------:R-:W-:Y:S01]  /*209f0*/  FMUL.FTZ R28, R2.reuse, R136 ;  /* 0x00000088021c7220 */ /* 0x040fe20000410000 */
[C---:B------:R-:W-:Y:S04]  /*20a00*/  HMMA.16816.F32 R24, R160.reuse, R30, R24 ;  /* 0x0000001ea018723c */ /* 0x040fe80000001818 */
[----:B------:R-:W-:Y:S02]  /*20a10*/  FMUL.FTZ R29, R2, R137 ;  /* 0x00000089021d7220 */ /* 0x000fe40000410000 */
[C---:B------:R-:W-:Y:S02]  /*20a20*/  FMUL.FTZ R74, R0.reuse, R74 ;  /* 0x0000004a004a7220 */ /* 0x040fe40000410000 */
[C---:B------:R-:W-:Y:S04]  /*20a30*/  FMUL.FTZ R30, R0.reuse, R138 ;  /* 0x0000008a001e7220 */ /* 0x040fe80000410000 */
[C---:B------:R-:W-:Y:S02]  /*20a40*/  FMUL.FTZ R31, R0.reuse, R139 ;  /* 0x0000008b001f7220 */ /* 0x040fe40000410000 */
[----:B------:R-:W3:Y:S01]  /*20a50*/  LDSM.16.MT88.4 R136, [R233+0x12000] ;  /* 0x01200000e988783b */ /* 0x000ee20000004200 */
        /* <DEDUP_REMOVED lines=10> */
[C---:B--2---:R-:W-:Y:S04]  /*20b00*/  HMMA.16816.F32 R36, R160.reuse, R144, R36 ;  /* 0x00000090a024723c */ /* 0x044fe80000001824 */
[C---:B------:R-:W-:Y:S02]  /*20b10*/  FMUL.FTZ R82, R0.reuse, R82 ;  /* 0x0000005200527220 */ /* 0x040fe40000410000 */
[----:B------:R-:W-:Y:S02]  /*20b20*/  FMUL.FTZ R83, R0, R83 ;  /* 0x0000005300537220 */ /* 0x000fe40000410000 */
[C---:B------:R-:W-:Y:S01]  /*20b30*/  HMMA.16816.F32 R40, R160.reuse, R146, R40 ;  /* 0x00000092a028723c */ /* 0x040fe20000001828 */
[----:B------:R-:W-:Y:S03]  /*20b40*/  LDSM.16.MT88.4 R144, [R232+0x10800] ;  /* 0x01080000e890783b */ /* 0x000fe60000004200 */
        /* <DEDUP_REMOVED lines=58> */
[-CC-:B------:R-:W-:Y:S02]  /*20ef0*/  FFMA.FTZ R188, R188, R166.reuse, -R177.reuse ;  /* 0x000000a6bcbc7223 */ /* 0x180fe400000108b1 */
[-C--:B------:R-:W-:Y:S02]  /*20f00*/  FFMA.FTZ R193, R190, R166.reuse, -R177 ;  /* 0x000000a6bec17223 */ /* 0x080fe400000108b1 */
[C---:B------:R-:W-:Y:S01]  /*20f10*/  HMMA.16816.F32 R104, R160.reuse, R134, R104 ;  /* 0x00000086a068723c */ /* 0x040fe20000001868 */
[----:B------:R-:W2:Y:S01]  /*20f20*/  LDSM.16.MT88.4 R132, [R231+0x16000] ;  /* 0x01600000e784783b */ /* 0x000ea20000004200 */
[----:B------:R-:W-:Y:S02]  /*20f30*/  MUFU.EX2 R188, R188 ;  /* 0x000000bc00bc7308 */ /* 0x000fe40000000800 */
[--C-:B------:R-:W-:Y:S02]  /*20f40*/  FFMA.FTZ R190, R174, R166, -R189.reuse ;  /* 0x000000a6aebe7223 */ /* 0x100fe400000108bd */
[C---:B------:R-:W-:Y:S02]  /*20f50*/  FMUL.FTZ R120, R2.reuse, R120 ;  /* 0x0000007802787220 */ /* 0x040fe40000410000 */
[C---:B---3--:R-:W-:Y:S01]  /*20f60*/  HMMA.16816.F32 R108, R160.reuse, R140, R108 ;  /* 0x0000008ca06c723c */ /* 0x048fe2000000186c */
[----:B------:R-:W-:Y:S03]  /*20f70*/  LDSM.16.MT88.4 R172, [R233+0x14800] ;  /* 0x01480000e9ac783b */ /* 0x000fe60000004200 */
[----:B------:R-:W-:Y:S01]  /*20f80*/  FMUL.FTZ R121, R2, R121 ;  /* 0x0000007902797220 */ /* 0x000fe20000410000 */
[----:B------:R-:W3:Y:S01]  /*20f90*/  MUFU.EX2 R193, R193 ;  /* 0x000000c100c17308 */ /* 0x000ee20000000800 */
[C---:B------:R-:W-:Y:S02]  /*20fa0*/  FMUL.FTZ R122, R0.reuse, R122 ;  /* 0x0000007a007a7220 */ /* 0x040fe40000410000 */
[C---:B------:R-:W-:Y:S01]  /*20fb0*/  HMMA.16816.F32 R112, R160.reuse, R142, R112 ;  /* 0x0000008ea070723c */ /* 0x040fe20000001870 */
[----:B------:R-:W4:Y:S03]  /*20fc0*/  LDSM.16.MT88.4 R140, [R234+0x10800] ;  /* 0x01080000ea8c783b */ /* 0x000f260000004200 */
[----:B------:R-:W-:Y:S02]  /*20fd0*/  FMUL.FTZ R123, R0, R123 ;  /* 0x0000007b007b7220 */ /* 0x000fe40000410000 */
[C---:B------:R-:W-:Y:S01]  /*20fe0*/  FMUL.FTZ R124, R2.reuse, R124 ;  /* 0x0000007c027c7220 */ /* 0x040fe20000410000 */
[----:B------:R-:W5:Y:S01]  /*20ff0*/  MUFU.EX2 R190, R190 ;  /* 0x000000be00be7308 */ /* 0x000f620000000800 */
[----:B------:R-:W-:Y:S01]  /*21000*/  FMUL.FTZ R125, R2, R125 ;  /* 0x0000007d027d7220 */ /* 0x000fe20000410000 */
[C---:B-1----:R-:W-:Y:S03]  /*21010*/  HMMA.16816.F32 R116, R160.reuse, R136, R116 ;  /* 0x00000088a074723c */ /* 0x042fe60000001874 */
[-CC-:B------:R-:W-:Y:S02]  /*21020*/  FFMA.FTZ R186, R186, R166.reuse, -R189.reuse ;  /* 0x000000a6baba7223 */ /* 0x180fe400000108bd */
[----:B------:R-:W-:Y:S02]  /*21030*/  FFMA.FTZ R191, R191, R166, -R189 ;  /* 0x000000a6bfbf7223 */ /* 0x000fe400000108bd */
[C---:B------:R-:W-:Y:S01]  /*21040*/  FMUL.FTZ R126, R0.reuse, R126 ;  /* 0x0000007e007e7220 */ /* 0x040fe20000410000 */
[C---:B------:R-:W-:Y:S01]  /*21050*/  HMMA.16816.F32 R120, R160.reuse, R138, R120 ;  /* 0x0000008aa078723c */ /* 0x040fe20000001878 */
[----:B------:R-:W-:Y:S01]  /*21060*/  MUFU.EX2 R186, R186 ;  /* 0x000000ba00ba7308 */ /* 0x000fe20000000800 */
[----:B------:R-:W1:Y:S02]  /*21070*/  LDSM.16.MT88.4 R136, [R233+0x10800] ;  /* 0x01080000e988783b */ /* 0x000e640000004200 */
[----:B------:R-:W-:Y:S02]  /*21080*/  FMUL.FTZ R127, R0, R127 ;  /* 0x0000007f007f7220 */ /* 0x000fe40000410000 */
[C---:B------:R-:W-:Y:S02]  /*21090*/  FMUL.FTZ R128, R2.reuse, R128 ;  /* 0x0000008002807220 */ /* 0x040fe40000410000 */
[----:B------:R-:W-:Y:S03]  /*210a0*/  FMUL.FTZ R129, R2, R129 ;  /* 0x0000008102817220 */ /* 0x000fe60000410000 */
[C---:B--2---:R-:W-:Y:S01]  /*210b0*/  HMMA.16816.F32 R124, R160.reuse, R132, R124 ;  /* 0x00000084a07c723c */ /* 0x044fe2000000187c */
[----:B------:R-:W2:Y:S02]  /*210c0*/  MUFU.EX2 R191, R191 ;  /* 0x000000bf00bf7308 */ /* 0x000ea40000000800 */
[C---:B------:R-:W-:Y:S02]  /*210d0*/  FMUL.FTZ R130, R0.reuse, R130 ;  /* 0x0000008200827220 */ /* 0x040fe40000410000 */
[----:B------:R-:W-:Y:S02]  /*210e0*/  FMUL.FTZ R131, R0, R131 ;  /* 0x0000008300837220 */ /* 0x000fe40000410000 */
[----:B---3--:R-:W-:Y:S01]  /*210f0*/  F2FP.PACK_AB R133, R193, R188 ;  /* 0x000000bcc185723e */ /* 0x008fe200000000ff */
[-CC-:B------:R-:W-:Y:S04]  /*21100*/  FFMA.FTZ R202, R202, R166.reuse, -R177.reuse ;  /* 0x000000a6caca7223 */ /* 0x180fe800000108b1 */
[----:B------:R-:W-:Y:S01]  /*21110*/  HMMA.16816.F32 R128, R160, R134, R128 ;  /* 0x00000086a080723c */ /* 0x000fe20000001880 */
[----:B------:R-:W-:Y:S01]  /*21120*/  LDSM.16.MT88.4 R160, [R234+0x14800] ;  /* 0x01480000eaa0783b */ /* 0x000fe20000004200 */
[----:B------:R-:W-:Y:S01]  /*21130*/  MUFU.EX2 R202, R202 ;  /* 0x000000ca00ca7308 */ /* 0x000fe20000000800 */
[-CC-:B------:R-:W-:Y:S02]  /*21140*/  FFMA.FTZ R205, R200, R166.reuse, -R177.reuse ;  /* 0x000000a6c8cd7223 */ /* 0x180fe400000108b1 */
[-CC-:B------:R-:W-:Y:S02]  /*21150*/  FFMA.FTZ R198, R198, R166.reuse, -R177.reuse ;  /* 0x000000a6c6c67223 */ /* 0x180fe400000108b1 */
[----:B-----5:R-:W-:Y:S01]  /*21160*/  F2FP.PACK_AB R134, R190, R195 ;  /* 0x000000c3be86723e */ /* 0x020fe200000000ff */
[--C-:B------:R-:W-:Y:S01]  /*21170*/  FFMA.FTZ R169, R169, R166, -R177.reuse ;  /* 0x000000a6a9a97223 */ /* 0x100fe200000108b1 */
[----:B------:R-:W-:Y:S03]  /*21180*/  F2FP.PACK_AB R135, R197, R192 ;  /* 0x000000c0c587723e */ /* 0x000fe600000000ff */
[----:B------:R-:W-:Y:S01]  /*21190*/  FFMA.FTZ R206, R168, R166, -R177 ;  /* 0x000000a6a8ce7223 */ /* 0x000fe200000108b1 */
[----:B--2---:R-:W-:Y:S01]  /*211a0*/  F2FP.PACK_AB R132, R191, R186 ;  /* 0x000000babf84723e */ /* 0x004fe200000000ff */
[-CC-:B------:R-:W-:Y:S01]  /*211b0*/  FFMA.FTZ R194, R203, R166.reuse, -R189.reuse ;  /* 0x000000a6cbc27223 */ /* 0x180fe200000108bd */
[----:B------:R-:W-:Y:S01]  /*211c0*/  MUFU.EX2 R205, R205 ;  /* 0x000000cd00cd7308 */ /* 0x000fe20000000800 */
[-C--:B------:R-:W-:Y:S02]  /*211d0*/  FFMA.FTZ R203, R204, R166.reuse, -R189 ;  /* 0x000000a6cccb7223 */ /* 0x080fe400000108bd */
[-C--:B------:R-:W-:Y:S02]  /*211e0*/  FFMA.FTZ R204, R170, R166.reuse, -R177 ;  /* 0x000000a6aacc7223 */ /* 0x080fe400000108b1 */
[C---:B----4-:R-:W-:Y:S05]  /*211f0*/  HMMA.16816.F32 R4, R132.reuse, R140, R4 ;  /* 0x0000008c8404723c */ /* 0x050fea0000001804 */
[-C--:B------:R-:W-:Y:S01]  /*21200*/  FFMA.FTZ R200, R201, R166.reuse, -R189 ;  /* 0x000000a6c9c87223 */ /* 0x080fe200000108bd */
[----:B------:R-:W-:Y:S01]  /*21210*/  MUFU.EX2 R194, R194 ;  /* 0x000000c200c27308 */ /* 0x000fe20000000800 */
[-C--:B------:R-:W-:Y:S01]  /*21220*/  FFMA.FTZ R201, R196, R166.reuse, -R177 ;  /* 0x000000a6c4c97223 */ /* 0x080fe200000108b1 */
[C---:B------:R-:W-:Y:S01]  /*21230*/  HMMA.16816.F32 R8, R132.reuse, R142, R8 ;  /* 0x0000008e8408723c */ /* 0x040fe20000001808 */
[----:B------:R-:W2:Y:S03]  /*21240*/  LDSM.16.MT88.4 R140, [R233+0x12800] ;  /* 0x01280000e98c783b */ /* 0x000ea60000004200 */
[-C--:B------:R-:W-:Y:S02]  /*21250*/  FFMA.FTZ R196, R176, R166.reuse, -R189 ;  /* 0x000000a6b0c47223 */ /* 0x080fe400000108bd */
[-C--:B------:R-:W-:Y:S02]  /*21260*/  FFMA.FTZ R177, R165, R166.reuse, -R177 ;  /* 0x000000a6a5b17223 */ /* 0x080fe400000108b1 */
[C---:B-1----:R-:W-:Y:S01]  /*21270*/  HMMA.16816.F32 R12, R132.reuse, R136, R12 ;  /* 0x00000088840c723c */ /* 0x042fe2000000180c */
[----:B------:R-:W-:Y:S03]  /*21280*/  MUFU.EX2 R203, R203 ;  /* 0x000000cb00cb7308 */ /* 0x000fe60000000800 */
[-CC-:B------:R-:W-:Y:S02]  /*21290*/  FFMA.FTZ R199, R199, R166.reuse, -R189.reuse ;  /* 0x000000a6c7c77223 */ /* 0x180fe400000108bd */
[----:B------:R-:W-:Y:S02]  /*212a0*/  FFMA.FTZ R189, R171, R166, -R189 ;  /* 0x000000a6abbd7223 */ /* 0x000fe400000108bd */
[C---:B------:R-:W-:Y:S01]  /*212b0*/  HMMA.16816.F32 R16, R132.reuse, R138, R16 ;  /* 0x0000008a8410723c */ /* 0x040fe20000001810 */
[----:B------:R-:W1:Y:S02]  /*212c0*/  LDSM.16.MT88.4 R136, [R231+0x12800] ;  /* 0x01280000e788783b */ /* 0x000e640000004200 */
[----:B------:R-:W-:Y:S01]  /*212d0*/  MUFU.EX2 R165, R177 ;  /* 0x000000b100a57308 */ /* 0x000fe20000000800 */
[----:B------:R-:W-:Y:S02]  /*212e0*/  FFMA.FTZ R187, R2, R248, R187 ;  /* 0x000000f802bb7223 */ /* 0x000fe400000100bb */
[----:B------:R-:W-:Y:S02]  /*212f0*/  FFMA.FTZ R182, R0, R251, R182 ;  /* 0x000000fb00b67223 */ /* 0x000fe400000100b6 */
[C---:B------:R-:W-:Y:S04]  /*21300*/  HMMA.16816.F32 R20, R132.reuse, R144, R20 ;  /* 0x000000908414723c */ /* 0x040fe80000001814 */
[----:B------:R-:W-:Y:S01]  /*21310*/  FADD.FTZ R187, R185, R187 ;  /* 0x000000bbb9bb7221 */ /* 0x000fe20000010000 */
[----:B------:R-:W-:Y:S01]  /*21320*/  MUFU.EX2 R200, R200 ;  /* 0x000000c800c87308 */ /* 0x000fe20000000800 */
[----:B------:R-:W-:Y:S02]  /*21330*/  FADD.FTZ R181, R181, R182 ;  /* 0x000000b6b5b57221 */ /* 0x000fe40000010000 */
[C---:B------:R-:W-:Y:S01]  /*21340*/  HMMA.16816.F32 R24, R132.reuse, R146, R24 ;  /* 0x000000928418723c */ /* 0x040fe20000001818 */
[----:B------:R-:W3:Y:S03]  /*21350*/  LDSM.16.MT88.4 R144, [R232+0x14800] ;  /* 0x01480000e890783b */ /* 0x000ee60000004200 */
[----:B------:R-:W-:Y:S02]  /*21360*/  FADD.FTZ R184, R184, R187 ;  /* 0x000000bbb8b87221 */ /* 0x000fe40000010000 */
[----:B------:R-:W-:Y:S01]  /*21370*/  FADD.FTZ R180, R180, R181 ;  /* 0x000000b5b4b47221 */ /* 0x000fe20000010000 */
[----:B------:R-:W-:Y:S01]  /*21380*/  MUFU.EX2 R199, R199 ;  /* 0x000000c700c77308 */ /* 0x000fe20000000800 */
[C---:B------:R-:W-:Y:S04]  /*21390*/  HMMA.16816.F32 R28, R132.reuse, R148, R28 ;  /* 0x00000094841c723c */ /* 0x040fe8000000181c */
[----:B------:R-:W-:Y:S02]  /*213a0*/  FADD.FTZ R183, R183, R184 ;  /* 0x000000b8b7b77221 */ /* 0x000fe40000010000 */
[----:B------:R-:W-:Y:S02]  /*213b0*/  FADD.FTZ R167, R167, R180 ;  /* 0x000000b4a7a77221 */ /* 0x000fe40000010000 */
[C---:B------:R-:W-:Y:S01]  /*213c0*/  HMMA.16816.F32 R32, R132.reuse, R150, R32 ;  /* 0x000000968420723c */ /* 0x040fe20000001820 */
[----:B------:R-:W4:Y:S01]  /*213d0*/  LDSM.16.MT88.4 R148, [R231+0x14800] ;  /* 0x01480000e794783b */ /* 0x000f220000004200 */
[----:B------:R-:W-:Y:S02]  /*213e0*/  MUFU.EX2 R198, R198 ;  /* 0x000000c600c67308 */ /* 0x000fe40000000800 */
[----:B------:R-:W-:Y:S02]  /*213f0*/  FADD.FTZ R0, R186, R183 ;  /* 0x000000b7ba007221 */ /* 0x000fe40000010000 */
[----:B------:R-:W-:Y:S01]  /*21400*/  FADD.FTZ R188, R188, R167 ;  /* 0x000000a7bcbc7221 */ /* 0x000fe20000010000 */
[----:B------:R-:W-:Y:S01]  /*21410*/  MOV R167, R164 ;  /* 0x000000a400a77202 */ /* 0x000fe20000000f00 */
[C---:B------:R-:W-:Y:S04]  /*21420*/  HMMA.16816.F32 R36, R132.reuse, R152, R36 ;  /* 0x000000988424723c */ /* 0x040fe80000001824 */
[----:B------:R-:W-:Y:S01]  /*21430*/  MUFU.EX2 R201, R201 ;  /* 0x000000c900c97308 */ /* 0x000fe20000000800 */
[----:B------:R-:W-:Y:S02]  /*21440*/  FADD.FTZ R0, R191, R0 ;  /* 0x00000000bf007221 */ /* 0x000fe40000010000 */
[----:B------:R-:W-:Y:S01]  /*21450*/  FADD.FTZ R193, R193, R188 ;  /* 0x000000bcc1c17221 */ /* 0x000fe20000010000 */
[C---:B------:R-:W-:Y:S01]  /*21460*/  HMMA.16816.F32 R40, R132.reuse, R154, R40 ;  /* 0x0000009a8428723c */ /* 0x040fe20000001828 */
[----:B------:R-:W-:Y:S03]  /*21470*/  LDSM.16.MT88.4 R152, [R232+0x11000] ;  /* 0x01100000e898783b */ /* 0x000fe60000004200 */
[----:B------:R-:W-:Y:S02]  /*21480*/  FADD.FTZ R192, R192, R193 ;  /* 0x000000c1c0c07221 */ /* 0x000fe40000010000 */
[----:B------:R-:W5:Y:S02]  /*21490*/  MUFU.EX2 R196, R196 ;  /* 0x000000c400c47308 */ /* 0x000f640000000800 */
[C---:B--2---:R-:W-:Y:S04]  /*214a0*/  HMMA.16816.F32 R44, R132.reuse, R140, R44 ;  /* 0x0000008c842c723c */ /* 0x044fe8000000182c */
[----:B------:R-:W-:Y:S04]  /*214b0*/  FADD.FTZ R197, R197, R192 ;  /* 0x000000c0c5c57221 */ /* 0x000fe80000010000 */
[C---:B------:R-:W-:Y:S01]  /*214c0*/  HMMA.16816.F32 R48, R132.reuse, R142, R48 ;  /* 0x0000008e8430723c */ /* 0x040fe20000001830 */
[----:B------:R-:W2:Y:S01]  /*214d0*/  LDSM.16.MT88.4 R140, [R234+0x16800] ;  /* 0x01680000ea8c783b */ /* 0x000ea20000004200 */
[----:B------:R-:W2:Y:S06]  /*214e0*/  MUFU.EX2 R204, R204 ;  /* 0x000000cc00cc7308 */ /* 0x000eac0000000800 */
[C---:B------:R-:W-:Y:S04]  /*214f0*/  HMMA.16816.F32 R52, R132.reuse, R156, R52 ;  /* 0x0000009c8434723c */ /* 0x040fe80000001834 */
[----:B------:R-:W2:Y:S01]  /*21500*/  MUFU.EX2 R206, R206 ;  /* 0x000000ce00ce7308 */ /* 0x000ea20000000800 */
[----:B-----5:R-:W-:Y:S03]  /*21510*/  F2FP.PACK_AB R168, R207, R196 ;  /* 0x000000c4cfa8723e */ /* 0x020fe600000000ff */
[C---:B------:R-:W-:Y:S01]  /*21520*/  HMMA.16816.F32 R56, R132.reuse, R158, R56 ;  /* 0x0000009e8438723c */ /* 0x040fe20000001838 */
[----:B------:R-:W-:Y:S05]  /*21530*/  LDSM.16.MT88.4 R156, [R233+0x13000] ;  /* 0x01300000e99c783b */ /* 0x000fea0000004200 */
[----:B------:R-:W-:Y:S02]  /*21540*/  MUFU.EX2 R189, R189 ;  /* 0x000000bd00bd7308 */ /* 0x000fe40000000800 */
        /* <DEDUP_REMOVED lines=25> */
[----:B------:R-:W-:Y:S01]  /*216e0*/  HMMA.16816.F32 R128, R132, R150, R128 ;  /* 0x000000968480723c */ /* 0x000fe20000001880 */
[----:B------:R-:W3:Y:S06]  /*216f0*/  LDSM.16.MT88.4 R148, [R234+0x13000] ;  /* 0x01300000ea94783b */ /* 0x000eec0000004200 */
[----:B------:R-:W-:Y:S02]  /*21700*/  F2FP.PACK_AB R132, R203, R194 ;  /* 0x000000c2cb84723e */ /* 0x000fe400000000ff */
[----:B------:R-:W-:Y:S03]  /*21710*/  F2FP.PACK_AB R133, R205, R202 ;  /* 0x000000cacd85723e */ /* 0x000fe600000000ff */
[----:B------:R-:W-:Y:S01]  /*21720*/  F2FP.PACK_AB R134, R199, R200 ;  /* 0x000000c8c786723e */ /* 0x000fe200000000ff */
[----:B------:R-:W-:Y:S01]  /*21730*/  FADD.FTZ R202, R202, R197 ;  /* 0x000000c5caca7221 */ /* 0x000fe20000010000 */
[----:B------:R-:W-:Y:S03]  /*21740*/  F2FP.PACK_AB R135, R201, R198 ;  /* 0x000000c6c987723e */ /* 0x000fe600000000ff */
[----:B------:R-:W-:Y:S04]  /*21750*/  FADD.FTZ R205, R205, R202 ;  /* 0x000000cacdcd7221 */ /* 0x000fe80000010000 */
[C---:B-1----:R-:W-:Y:S03]  /*21760*/  HMMA.16816.F32 R4, R132.reuse, R136, R4 ;  /* 0x000000888404723c */ /* 0x042fe60000001804 */
[----:B------:R-:W-:Y:S04]  /*21770*/  FADD.FTZ R198, R198, R205 ;  /* 0x000000cdc6c67221 */ /* 0x000fe80000010000 */
[----:B------:R-:W-:Y:S01]  /*21780*/  FADD.FTZ R201, R201, R198 ;  /* 0x000000c6c9c97221 */ /* 0x000fe20000010000 */
[C---:B------:R-:W-:Y:S01]  /*21790*/  HMMA.16816.F32 R8, R132.reuse, R138, R8 ;  /* 0x0000008a8408723c */ /* 0x040fe20000001808 */
[----:B------:R-:W1:Y:S03]  /*217a0*/  LDSM.16.MT88.4 R136, [R234+0x15000] ;  /* 0x01500000ea88783b */ /* 0x000e660000004200 */
[----:B------:R-:W-:Y:S04]  /*217b0*/  FADD.FTZ R201, R204, R201 ;  /* 0x000000c9ccc97221 */ /* 0x000fe80000010000 */
[C---:B------:R-:W-:Y:S04]  /*217c0*/  HMMA.16816.F32 R12, R132.reuse, R140, R12 ;  /* 0x0000008c840c723c */ /* 0x040fe8000000180c */
[C---:B------:R-:W-:Y:S04]  /*217d0*/  FADD.FTZ R201, R206.reuse, R201 ;  /* 0x000000c9cec97221 */ /* 0x040fe80000010000 */
        /* <DEDUP_REMOVED lines=14> */
[C---:B------:R-:W-:Y:S01]  /*218c0*/  HMMA.16816.F32 R52, R132.reuse, R160, R52 ;  /* 0x000000a08434723c */ /* 0x040fe20000001834 */
[----:B------:R5:W-:Y:S07]  /*218d0*/  MUFU.EX2 R161, R179 ;  /* 0x000000b300a17308 */ /* 0x000bee0000000800 */
[C---:B------:R-:W-:Y:S03]  /*218e0*/  HMMA.16816.F32 R56, R132.reuse, R162, R56 ;  /* 0x000000a28438723c */ /* 0x040fe60000001838 */
[----:B------:R-:W2:Y:S05]  /*218f0*/  MUFU.EX2 R160, R169 ;  /* 0x000000a900a07308 */ /* 0x000eaa0000000800 */
[C---:B------:R-:W-:Y:S08]  /*21900*/  HMMA.16816.F32 R60, R132.reuse, R172, R60 ;  /* 0x000000ac843c723c */ /* 0x040ff0000000183c */
[C---:B------:R-:W-:Y:S01]  /*21910*/  HMMA.16816.F32 R64, R132.reuse, R174, R64 ;  /* 0x000000ae8440723c */ /* 0x040fe20000001840 */
[----:B------:R-:W-:Y:S07]  /*21920*/  LDSM.16.MT88.4 R172, [R231+0x11800] ;  /* 0x01180000e7ac783b */ /* 0x000fee0000004200 */
[C---:B-1----:R-:W-:Y:S01]  /*21930*/  HMMA.16816.F32 R68, R132.reuse, R136, R68 ;  /* 0x000000888444723c */ /* 0x042fe20000001844 */
[----:B-----5:R-:W-:Y:S03]  /*21940*/  LDSM.16.MT88.4 R176, [R234+0x13800] ;  /* 0x01380000eab0783b */ /* 0x020fe60000004200 */
[----:B--2---:R-:W-:Y:S02]  /*21950*/  MOV R166, R160 ;  /* 0x000000a000a67202 */ /* 0x004fe40000000f00 */
[----:B------:R-:W-:Y:S02]  /*21960*/  F2FP.PACK_AB R169, R206, R204 ;  /* 0x000000cccea9723e */ /* 0x000fe400000000ff */
[C---:B------:R-:W-:Y:S01]  /*21970*/  HMMA.16816.F32 R72, R132.reuse, R138, R72 ;  /* 0x0000008a8448723c */ /* 0x040fe20000001848 */
[----:B------:R-:W1:Y:S03]  /*21980*/  LDSM.16.MT88.4 R136, [R234+0x17000] ;  /* 0x01700000ea88783b */ /* 0x000e660000004200 */
[----:B------:R-:W-:Y:S04]  /*21990*/  F2FP.PACK_AB R171, R165, R166 ;  /* 0x000000a6a5ab723e */ /* 0x000fe800000000ff */
        /* <DEDUP_REMOVED lines=14> */
[C---:B------:R-:W-:Y:S08]  /*21a80*/  HMMA.16816.F32 R116, R132.reuse, R152, R116 ;  /* 0x000000988474723c */ /* 0x040ff00000001874 */
[C---:B------:R-:W-:Y:S08]  /*21a90*/  HMMA.16816.F32 R120, R132.reuse, R154, R120 ;  /* 0x0000009a8478723c */ /* 0x040ff00000001878 */
[C---:B------:R-:W-:Y:S08]  /*21aa0*/  HMMA.16816.F32 R124, R132.reuse, R156, R124 ;  /* 0x0000009c847c723c */ /* 0x040ff0000000187c */
[----:B------:R-:W-:Y:S07]  /*21ab0*/  HMMA.16816.F32 R128, R132, R158, R128 ;  /* 0x0000009e8480723c */ /* 0x000fee0000001880 */
[----:B------:R-:W-:Y:S05]  /*21ac0*/  MOV R135, R161 ;  /* 0x000000a100877202 */ /* 0x000fea0000000f00 */
[-C--:B------:R-:W-:Y:S07]  /*21ad0*/  F2FP.PACK_AB R170, R189, R135.reuse ;  /* 0x00000087bdaa723e */ /* 0x080fee00000000ff */
[C---:B----4-:R-:W-:Y:S01]  /*21ae0*/  HMMA.16816.F32 R160, R168.reuse, R144, R4 ;  /* 0x00000090a8a0723c */ /* 0x050fe20000001804 */
[----:B------:R-:W2:Y:S07]  /*21af0*/  LDSM.16.MT88.4 R4, [R233+0x13800] ;  /* 0x01380000e904783b */ /* 0x000eae0000004200 */
[C---:B------:R-:W-:Y:S01]  /*21b00*/  HMMA.16816.F32 R156, R168.reuse, R146, R8 ;  /* 0x00000092a89c723c */ /* 0x040fe20000001808 */
[----:B------:R-:W4:Y:S07]  /*21b10*/  LDSM.16.MT88.4 R8, [R232+0x13800] ;  /* 0x01380000e808783b */ /* 0x000f2e0000004200 */
[C---:B---3--:R-:W-:Y:S01]  /*21b20*/  HMMA.16816.F32 R152, R168.reuse, R148, R12 ;  /* 0x00000094a898723c */ /* 0x048fe2000000180c */
[----:B------:R-:W3:Y:S07]  /*21b30*/  LDSM.16.MT88.4 R12, [R231+0x13800] ;  /* 0x01380000e70c783b */ /* 0x000eee0000004200 */
[C---:B------:R-:W-:Y:S01]  /*21b40*/  HMMA.16816.F32 R148, R168.reuse, R150, R16 ;  /* 0x00000096a894723c */ /* 0x040fe20000001810 */
[----:B------:R-:W5:Y:S07]  /*21b50*/  LDSM.16.MT88.4 R16, [R234+0x15800] ;  /* 0x01580000ea10783b */ /* 0x000f6e0000004200 */
[C---:B-1----:R-:W-:Y:S01]  /*21b60*/  HMMA.16816.F32 R144, R168.reuse, R136, R20 ;  /* 0x00000088a890723c */ /* 0x042fe20000001814 */
[----:B------:R-:W1:Y:S07]  /*21b70*/  LDSM.16.MT88.4 R20, [R233+0x15800] ;  /* 0x01580000e914783b */ /* 0x000e6e0000004200 */
[C---:B------:R-:W-:Y:S01]  /*21b80*/  HMMA.16816.F32 R140, R168.reuse, R138, R24 ;  /* 0x0000008aa88c723c */ /* 0x040fe20000001818 */
[----:B------:R-:W1:Y:S07]  /*21b90*/  LDSM.16.MT88.4 R24, [R232+0x15800] ;  /* 0x01580000e818783b */ /* 0x000e6e0000004200 */
[C---:B------:R-:W-:Y:S01]  /*21ba0*/  HMMA.16816.F32 R136, R168.reuse, R172, R28 ;  /* 0x000000aca888723c */ /* 0x040fe2000000181c */
[----:B------:R-:W1:Y:S06]  /*21bb0*/  LDSM.16.MT88.4 R28, [R231+0x15800] ;  /* 0x01580000e71c783b */ /* 0x000e6c0000004200 */
[----:B------:R-:W-:Y:S02]  /*21bc0*/  MOV R173, R135 ;  /* 0x0000008700ad7202 */ /* 0x000fe40000000f00 */
[C---:B------:R-:W-:Y:S01]  /*21bd0*/  HMMA.16816.F32 R132, R168.reuse, R174, R32 ;  /* 0x000000aea884723c */ /* 0x040fe20000001820 */
[----:B------:R-:W1:Y:S07]  /*21be0*/  LDSM.16.MT88.4 R32, [R234+0x17800] ;  /* 0x01780000ea20783b */ /* 0x000e6e0000004200 */
[C---:B------:R-:W-:Y:S07]  /*21bf0*/  HMMA.16816.F32 R36, R168.reuse, R176, R36 ;  /* 0x000000b0a824723c */ /* 0x040fee0000001824 */
[----:B------:R-:W-:Y:S01]  /*21c00*/  MOV R177, R173 ;  /* 0x000000ad00b17202 */ /* 0x000fe20000000f00 */
        /* <DEDUP_REMOVED lines=9> */
[C---:B------:R-:W-:Y:S08]  /*21ca0*/  HMMA.16816.F32 R64, R168.reuse, R14, R64 ;  /* 0x0000000ea840723c */ /* 0x040ff00000001840 */
[C---:B-----5:R-:W-:Y:S08]  /*21cb0*/  HMMA.16816.F32 R68, R168.reuse, R16, R68 ;  /* 0x00000010a844723c */ /* 0x060ff00000001844 */
        /* <DEDUP_REMOVED lines=11> */
[C---:B--2---:R-:W-:Y:S07]  /*21d70*/  HMMA.16816.F32 R116, R168.reuse, R4, R116 ;  /* 0x00000004a874723c */ /* 0x044fee0000001874 */
[----:B------:R-:W-:Y:S01]  /*21d80*/  FADD.FTZ R5, R195, R0 ;  /* 0x00000000c3057221 */ /* 0x000fe20000010000 */
[C---:B------:R-:W-:Y:S04]  /*21d90*/  HMMA.16816.F32 R120, R168.reuse, R6, R120 ;  /* 0x00000006a878723c */ /* 0x040fe80000001878 */
[----:B------:R-:W-:Y:S02]  /*21da0*/  FADD.FTZ R5, R190, R5 ;  /* 0x00000005be057221 */ /* 0x000fe40000010000 */
[----:B------:R-:W-:Y:S02]  /*21db0*/  FADD.FTZ R0, R166, R201 ;  /* 0x000000c9a6007221 */ /* 0x000fe40000010000 */
[----:B------:R-:W-:Y:S01]  /*21dc0*/  FADD.FTZ R194, R194, R5 ;  /* 0x00000005c2c27221 */ /* 0x000fe20000010000 */
[C---:B----4-:R-:W-:Y:S03]  /*21dd0*/  HMMA.16816.F32 R124, R168.reuse, R8, R124 ;  /* 0x00000008a87c723c */ /* 0x050fe6000000187c */
[----:B------:R-:W-:Y:S02]  /*21de0*/  FADD.FTZ R203, R203, R194 ;  /* 0x000000c2cbcb7221 */ /* 0x000fe40000010000 */
[----:B------:R-:W-:Y:S01]  /*21df0*/  FADD.FTZ R251, R165, R0 ;  /* 0x00000000a5fb7221 */ /* 0x000fe20000010000 */
[----:B------:R-:W-:Y:S01]  /*21e00*/  MOV R0, R3 ;  /* 0x0000000300007202 */ /* 0x000fe20000000f00 */
[----:B------:R-:W-:Y:S01]  /*21e10*/  FADD.FTZ R200, R200, R203 ;  /* 0x000000cbc8c87221 */ /* 0x000fe20000010000 */
[----:B------:R-:W-:Y:S04]  /*21e20*/  HMMA.16816.F32 R128, R168, R10, R128 ;  /* 0x0000000aa880723c */ /* 0x000fe80000001880 */
[----:B------:R-:W-:Y:S04]  /*21e30*/  FADD.FTZ R199, R199, R200 ;  /* 0x000000c8c7c77221 */ /* 0x000fe80000010000 */
[----:B------:R-:W-:Y:S04]  /*21e40*/  FADD.FTZ R196, R196, R199 ;  /* 0x000000c7c4c47221 */ /* 0x000fe80000010000 */
[----:B------:R-:W-:Y:S04]  /*21e50*/  FADD.FTZ R196, R207, R196 ;  /* 0x000000c4cfc47221 */ /* 0x000fe80000010000 */
[----:B------:R-:W-:Y:S04]  /*21e60*/  FADD.FTZ R196, R177, R196 ;  /* 0x000000c4b1c47221 */ /* 0x000fe80000010000 */
[----:B------:R-:W-:Y:S01]  /*21e70*/  FADD.FTZ R248, R189, R196 ;  /* 0x000000c4bdf87221 */ /* 0x000fe20000010000 */
[----:B------:R-:W-:-:S05]  /*21e80*/  @P0 BRA `(.L_x_4085) ;  /* 0xffffc25000000947 */ /* 0x000fca000383ffff */
.L_x_4076:
        /* <DEDUP_REMOVED lines=11> */
.L_x_4090:
[----:B---3--:R-:W-:Y:S01]  /*21f40*/  FADD.FTZ R11, R10, R248 ;  /* 0x000000f80a0b7221 */ /* 0x008fe20000010000 */
[----:B------:R-:W-:Y:S05]  /*21f50*/  BRA.DIV ~URZ, `(.L_x_4087) ;  /* 0x000019327f007947 */ /* 0x000fea000b800000 */
[----:B------:R-:W3:Y:S04]  /*21f60*/  SHFL.BFLY PT, R12, R251, 0x2, 0x1f ;  /* 0x0c401f00fb0c7f89 */ /* 0x000ee800000e0000 */
[----:B------:R-:W4:Y:S01]  /*21f70*/  SHFL.BFLY PT, R2, R11, 0x1, 0x1f ;  /* 0x0c201f000b027f89 */ /* 0x000f2200000e0000 */
[----:B---3--:R-:W-:Y:S02]  /*21f80*/  FADD.FTZ R12, R12, R251 ;  /* 0x000000fb0c0c7221 */ /* 0x008fe40000010000 */
[----:B----4-:R-:W-:-:S03]  /*21f90*/  FADD.FTZ R2, R11, R2 ;  /* 0x000000020b027221 */ /* 0x010fc60000010000 */
[----:B------:R3:W4:Y:S04]  /*21fa0*/  SHFL.BFLY PT, R10, R12, 0x1, 0x1f ;  /* 0x0c201f000c0a7f89 */ /* 0x00072800000e0000 */
.L_x_4091:
[----:B------:R-:W1:Y:S01]  /*21fb0*/  S2R R9, SR_TID.X ;  /* 0x0000000000097919 */ /* 0x000e620000002100 */
[----:B----4-:R-:W-:-:S03]  /*21fc0*/  FADD.FTZ R6, R10, R12 ;  /* 0x0000000c0a067221 */ /* 0x010fc60000010000 */
[----:B------:R-:W-:Y:S01]  /*21fd0*/  BAR.SYNC.DEFER_BLOCKING 0x0 ;  /* 0x0000000000007b1d */ /* 0x000fe20000010000 */
[----:B------:R-:W-:Y:S02]  /*21fe0*/  FSETP.NE.FTZ.AND P4, PT, R2, RZ, PT ;  /* 0x000000ff0200720b */ /* 0x000fe40003f95000 */
[----:B------:R-:W-:Y:S02]  /*21ff0*/  FSETP.NE.FTZ.AND P3, PT, R6, RZ, PT ;  /* 0x000000ff0600720b */ /* 0x000fe40003f75000 */
[----:B------:R-:W-:Y:S01]  /*22000*/  MOV R8, 0x3f800000 ;  /* 0x3f80000000087802 */ /* 0x000fe20000000f00 */
[----:B------:R-:W-:Y:S01]  /*22010*/  ULDC.64 UR4, c[0x0][0x118] ;  /* 0x0000460000047ab9 */ /* 0x000fe20000000a00 */
[----:B------:R-:W-:-:S07]  /*22020*/  MOV R7, 0x3f800000 ;  /* 0x3f80000000077802 */ /* 0x000fce0000000f00 */
[----:B------:R-:W4:Y:S01]  /*22030*/  @P4 MUFU.RCP R8, R2 ;  /* 0x0000000200084308 */ /* 0x000f220000001000 */
[----:B-1----:R-:W-:-:S07]  /*22040*/  SHF.R.S32.HI R10, RZ, 0x1f, R9 ;  /* 0x0000001fff0a7819 */ /* 0x002fce0000011409 */
[----:B------:R-:W1:Y:S01]  /*22050*/  @P3 MUFU.RCP R7, R6 ;  /* 0x0000000600073308 */ /* 0x000e620000001000 */
[CC--:B------:R-:W-:Y:S02]  /*22060*/  LEA.HI R11, R10.reuse, R9.reuse, RZ, 0x2 ;  /* 0x000000090a0b7211 */ /* 0x0c0fe400078f10ff */
[----:B------:R-:W-:Y:S02]  /*22070*/  LEA.HI R10, R10, R9, RZ, 0x5 ;  /* 0x000000090a0a7211 */ /* 0x000fe400078f28ff */
[--C-:B---3--:R-:W-:Y:S02]  /*22080*/  SHF.R.S32.HI R12, RZ, 0x2, R11.reuse ;  /* 0x00000002ff0c7819 */ /* 0x108fe4000001140b */
[----:B------:R-:W-:Y:S01]  /*22090*/  SHF.R.S32.HI R13, RZ, 0x1f, R11 ;  /* 0x0000001fff0d7819 */ /* 0x000fe2000001140b */
[C---:B----4-:R-:W-:Y:S01]  /*220a0*/  FMUL.FTZ R160, R8.reuse, R160 ;  /* 0x000000a008a07220 */ /* 0x050fe20000410000 */
[----:B------:R-:W-:Y:S01]  /*220b0*/  LOP3.LUT R16, R11, 0x1ffffffc, RZ, 0xc0, !PT ;  /* 0x1ffffffc0b107812 */ /* 0x000fe200078ec0ff */
[C---:B------:R-:W-:Y:S01]  /*220c0*/  FMUL.FTZ R161, R8.reuse, R161 ;  /* 0x000000a108a17220 */ /* 0x040fe20000410000 */
[----:B------:R-:W-:Y:S01]  /*220d0*/  LEA.HI R13, R13, R12, RZ, 0x3 ;  /* 0x0000000c0d0d7211 */ /* 0x000fe200078f18ff */
[C---:B------:R-:W-:Y:S01]  /*220e0*/  FMUL.FTZ R156, R8.reuse, R156 ;  /* 0x0000009c089c7220 */ /* 0x040fe20000410000 */
[----:B------:R-:W-:Y:S01]  /*220f0*/  SHF.R.S32.HI R11, RZ, 0x5, R10 ;  /* 0x00000005ff0b7819 */ /* 0x000fe2000001140a */
[C---:B------:R-:W-:Y:S01]  /*22100*/  FMUL.FTZ R157, R8.reuse, R157 ;  /* 0x0000009d089d7220 */ /* 0x040fe20000410000 */
[----:B------:R-:W-:Y:S01]  /*22110*/  LOP3.LUT R13, R13, 0xfffffff8, RZ, 0xc0, !PT ;  /* 0xfffffff80d0d7812 */ /* 0x000fe200078ec0ff */
[----:B------:R-:W-:Y:S01]  /*22120*/  FMUL.FTZ R152, R8, R152 ;  /* 0x0000009808987220 */ /* 0x000fe20000410000 */
[----:B------:R-:W-:Y:S01]  /*22130*/  IADD3 R16, -R16, R9, RZ ;  /* 0x0000000910107210 */ /* 0x000fe20007ffe1ff */
[----:B------:R-:W-:Y:S01]  /*22140*/  FMUL.FTZ R153, R8, R153 ;  /* 0x0000009908997220 */ /* 0x000fe20000410000 */
[----:B------:R-:W-:Y:S01]  /*22150*/  IADD3 R12, R12, -R13, RZ ;  /* 0x8000000d0c0c7210 */ /* 0x000fe20007ffe0ff */
[C---:B------:R-:W-:Y:S01]  /*22160*/  FMUL.FTZ R148, R8.reuse, R148 ;  /* 0x0000009408947220 */ /* 0x040fe20000410000 */
[----:B------:R-:W-:Y:S01]  /*22170*/  LEA R13, R11, R16, 0x9 ;  /* 0x000000100b0d7211 */ /* 0x000fe200078e48ff */
[----:B------:R-:W-:Y:S01]  /*22180*/  FMUL.FTZ R149, R8, R149 ;  /* 0x0000009508957220 */ /* 0x000fe20000410000 */
[----:B------:R-:W-:Y:S01]  /*22190*/  SHF.L.U32 R14, R12, 0x6, RZ ;  /* 0x000000060c0e7819 */ /* 0x000fe200000006ff */
[----:B------:R-:W-:Y:S01]  /*221a0*/  FMUL.FTZ R144, R8, R144 ;  /* 0x0000009008907220 */ /* 0x000fe20000410000 */
[----:B------:R-:W-:Y:S01]  /*221b0*/  LOP3.LUT R15, R12, 0x1, RZ, 0xc0, !PT ;  /* 0x000000010c0f7812 */ /* 0x000fe200078ec0ff */
[----:B------:R-:W-:Y:S01]  /*221c0*/  FMUL.FTZ R145, R8, R145 ;  /* 0x0000009108917220 */ /* 0x000fe20000410000 */
[----:B------:R-:W-:Y:S01]  /*221d0*/  LOP3.LUT R14, R14, 0x1c0, RZ, 0xc0, !PT ;  /* 0x000001c00e0e7812 */ /* 0x000fe200078ec0ff */
[C---:B------:R-:W-:Y:S01]  /*221e0*/  FMUL.FTZ R140, R8.reuse, R140 ;  /* 0x0000008c088c7220 */ /* 0x040fe20000410000 */
[----:B------:R-:W-:Y:S01]  /*221f0*/  ISETP.NE.U32.AND P0, PT, R15, 0x1, PT ;  /* 0x000000010f00780c */ /* 0x000fe20003f05070 */
[----:B------:R-:W-:Y:S01]  /*22200*/  FMUL.FTZ R141, R8, R141 ;  /* 0x0000008d088d7220 */ /* 0x000fe20000410000 */
[----:B------:R-:W-:Y:S01]  /*22210*/  LEA.HI R14, R14, R14, RZ, 0x1d ;  /* 0x0000000e0e0e7211 */ /* 0x000fe200078fe8ff */
[----:B------:R-:W-:Y:S01]  /*22220*/  FMUL.FTZ R136, R8, R136 ;  /* 0x0000008808887220 */ /* 0x000fe20000410000 */
[----:B------:R-:W-:Y:S01]  /*22230*/  R2P PR, R12, 0x6 ;  /* 0x000000060c007804 */ /* 0x000fe20000000000 */
[C---:B------:R-:W-:Y:S01]  /*22240*/  FMUL.FTZ R137, R8.reuse, R137 ;  /* 0x0000008908897220 */ /* 0x040fe20000410000 */
[----:B------:R-:W-:Y:S01]  /*22250*/  LEA R13, R13, R14, 0x1 ;  /* 0x0000000e0d0d7211 */ /* 0x000fe200078e08ff */
[----:B------:R-:W-:-:S02]  /*22260*/  FMUL.FTZ R132, R8, R132 ;  /* 0x0000008408847220 */ /* 0x000fc40000410000 */
[C---:B------:R-:W-:Y:S01]  /*22270*/  FMUL.FTZ R133, R8.reuse, R133 ;  /* 0x0000008508857220 */ /* 0x040fe20000410000 */
[----:B------:R-:W-:Y:S01]  /*22280*/  SHF.L.U32 R12, R13, 0x2, RZ ;  /* 0x000000020d0c7819 */ /* 0x000fe200000006ff */
[C---:B------:R-:W-:Y:S01]  /*22290*/  FMUL.FTZ R36, R8.reuse, R36 ;  /* 0x0000002408247220 */ /* 0x040fe20000410000 */
[----:B------:R-:W-:Y:S01]  /*222a0*/  STS.64 [R13.X4], R160 ;  /* 0x000000a00d007388 */ /* 0x000fe20000004a00 */
[----:B------:R-:W-:Y:S01]  /*222b0*/  FMUL.FTZ R37, R8, R37 ;  /* 0x0000002508257220 */ /* 0x000fe20000410000 */
[----:B------:R-:W-:Y:S01]  /*222c0*/  IADD3 R14, R12, -0x20, RZ ;  /* 0xffffffe00c0e7810 */ /* 0x000fe20007ffe0ff */
[----:B------:R-:W-:Y:S01]  /*222d0*/  FMUL.FTZ R40, R8, R40 ;  /* 0x0000002808287220 */ /* 0x000fe20000410000 */
[----:B------:R-:W-:Y:S01]  /*222e0*/  @P0 IADD3 R14, R12, 0x20, RZ ;  /* 0x000000200c0e0810 */ /* 0x000fe20007ffe0ff */
        /* <DEDUP_REMOVED lines=44> */
[----:B------:R-:W-:Y:S01]  /*225b0*/  FMUL.FTZ R129, R8, R129 ;  /* 0x0000008108817220 */ /* 0x000fe20000410000 */
[----:B------:R-:W-:Y:S01]  /*225c0*/  MOV R8, 0x40 ;  /* 0x0000004000087802 */ /* 0x000fe20000000f00 */
[C---:B-1----:R-:W-:Y:S02]  /*225d0*/  FMUL.FTZ R163, R7.reuse, R163 ;  /* 0x000000a307a37220 */ /* 0x042fe40000410000 */
[C---:B------:R-:W-:Y:S02]  /*225e0*/  FMUL.FTZ R162, R7.reuse, R162 ;  /* 0x000000a207a27220 */ /* 0x040fe40000410000 */
[C---:B------:R-:W-:Y:S02]  /*225f0*/  FMUL.FTZ R159, R7.reuse, R159 ;  /* 0x0000009f079f7220 */ /* 0x040fe40000410000 */
        /* <DEDUP_REMOVED lines=63> */
[----:B------:R-:W-:Y:S01]  /*229f0*/  FMUL.FTZ R130, R7, R130 ;  /* 0x0000008207827220 */ /* 0x000fe20000410000 */
[----:B------:R-:W-:Y:S02]  /*22a00*/  SEL R7, R8, 0xffffffc0, !P1 ;  /* 0xffffffc008077807 */ /* 0x000fe40004800000 */
[----:B------:R-:W-:-:S02]  /*22a10*/  MOV R8, 0x80 ;  /* 0x0000008000087802 */ /* 0x000fc40000000f00 */
[----:B------:R-:W-:Y:S02]  /*22a20*/  IADD3 R15, R12, R7, RZ ;  /* 0x000000070c0f7210 */ /* 0x000fe40007ffe0ff */
[----:B------:R-:W-:Y:S02]  /*22a30*/  SEL R17, R8, 0xffffff80, !P2 ;  /* 0xffffff8008117807 */ /* 0x000fe40005000000 */
[-C--:B------:R-:W-:Y:S01]  /*22a40*/  IADD3 R8, R7, R14.reuse, RZ ;  /* 0x0000000e07087210 */ /* 0x080fe20007ffe0ff */
[----:B------:R-:W-:Y:S01]  /*22a50*/  STS.64 [R15], R152 ;  /* 0x000000980f007388 */ /* 0x000fe20000000a00 */
[-C--:B------:R-:W-:Y:S02]  /*22a60*/  IADD3 R16, R12, R17.reuse, RZ ;  /* 0x000000110c107210 */ /* 0x080fe40007ffe0ff */
[----:B------:R-:W-:Y:S01]  /*22a70*/  IADD3 R18, R17, R14, RZ ;  /* 0x0000000e11127210 */ /* 0x000fe20007ffe0ff */
[----:B------:R-:W-:Y:S01]  /*22a80*/  STS.64 [R15+0x800], R154 ;  /* 0x0008009a0f007388 */ /* 0x000fe20000000a00 */
[----:B------:R-:W-:-:S02]  /*22a90*/  IADD3 R19, R15, R17, RZ ;  /* 0x000000110f137210 */ /* 0x000fc40007ffe0ff */
[----:B------:R-:W-:Y:S01]  /*22aa0*/  IADD3 R17, R8, R17, RZ ;  /* 0x0000001108117210 */ /* 0x000fe20007ffe0ff */
        /* <DEDUP_REMOVED lines=49> */
[----:B------:R3:W-:Y:S04]  /*22dc0*/  STS.64 [R8+0xc800], R114 ;  /* 0x00c8007208007388 */ /* 0x0007e80000000a00 */
        /* <DEDUP_REMOVED lines=8> */
[----:B-1----:R1:W2:Y:S04]  /*22e50*/  LD.E.64 R12, [R4.64+0xb0] ;  /* 0x0000b004040c7980 */ /* 0x0022a8000c101b00 */
[----:B---3--:R1:W3:Y:S04]  /*22e60*/  LD.E R8, [R4.64+0x60] ;  /* 0x0000600404087980 */ /* 0x0082e8000c101900 */
[----:B------:R-:W1:Y:S04]  /*22e70*/  S2R R145, SR_TID.X ;  /* 0x0000000000917919 */ /* 0x000e680000002100 */
[----:B------:R4:W5:Y:S04]  /*22e80*/  LD.E R7, [R4.64+0xcc] ;  /* 0x0000cc0404077980 */ /* 0x000968000c101900 */
[----:B------:R4:W5:Y:S04]  /*22e90*/  LD.E.64 R148, [R4.64+0x78] ;  /* 0x0000780404947980 */ /* 0x000968000c101b00 */
[----:B------:R4:W5:Y:S01]  /*22ea0*/  LD.E.64 R150, [R4.64+0xa8] ;  /* 0x0000a80404967980 */ /* 0x000962000c101b00 */
[----:B------:R-:W-:Y:S01]  /*22eb0*/  LOP3.LUT R10, R10, 0xffffffe0, RZ, 0xc0, !PT ;  /* 0xffffffe00a0a7812 */ /* 0x000fe200078ec0ff */
[----:B------:R-:W1:Y:S01]  /*22ec0*/  @P4 MUFU.LG2 R2, R2 ;  /* 0x0000000200024308 */ /* 0x000e620000000c00 */
[----:B------:R-:W-:Y:S01]  /*22ed0*/  SHF.R.S32.HI R144, RZ, 0x1f, R11 ;  /* 0x0000001fff907819 */ /* 0x000fe2000001140b */
[----:B------:R-:W-:Y:S01]  /*22ee0*/  BSSY B0, `(.L_x_4088) ;  /* 0x0000056000007945 */ /* 0x000fe20003800000 */
[----:B------:R-:W-:-:S02]  /*22ef0*/  IADD3 R10, R9, -R10, RZ ;  /* 0x8000000a090a7210 */ /* 0x000fc40007ffe0ff */
[----:B------:R-:W-:Y:S01]  /*22f00*/  LEA.HI R144, R144, R11, RZ, 0x2 ;  /* 0x0000000b90907211 */ /* 0x000fe200078f10ff */
[----:B------:R-:W-:Y:S01]  /*22f10*/  BAR.SYNC.DEFER_BLOCKING 0x0 ;  /* 0x0000000000007b1d */ /* 0x000fe20000010000 */
[----:B------:R-:W-:Y:S02]  /*22f20*/  LOP3.LUT P0, RZ, R10, 0x3, RZ, 0xc0, !PT ;  /* 0x000000030aff7812 */ /* 0x000fe4000780c0ff */
[----:B------:R-:W-:Y:S02]  /*22f30*/  LOP3.LUT R144, R144, 0xffffffc, RZ, 0xc0, !PT ;  /* 0x0ffffffc90907812 */ /* 0x000fe400078ec0ff */
[----:B-1----:R-:W-:Y:S01]  /*22f40*/  SHF.R.S32.HI R14, RZ, 0x1f, R145 ;  /* 0x0000001fff0e7819 */ /* 0x002fe20000011491 */
[----:B------:R-:W1:Y:S01]  /*22f50*/  @P3 MUFU.LG2 R6, R6 ;  /* 0x0000000600063308 */ /* 0x000e620000000c00 */
[----:B------:R-:W-:Y:S02]  /*22f60*/  IADD3 R144, R11, -R144, RZ ;  /* 0x800000900b907210 */ /* 0x000fe40007ffe0ff */
[----:B------:R-:W-:Y:S01]  /*22f70*/  LEA.HI R15, R14, R145, RZ, 0x4 ;  /* 0x000000910e0f7211 */ /* 0x000fe200078f20ff */
[----:B------:R-:W-:Y:S01]  /*22f80*/  @P4 FMUL.FTZ R11, R2, 0.69314718246459960938 ;  /* 0x3f317218020b4820 */ /* 0x000fe20000410000 */
[----:B------:R-:W-:-:S02]  /*22f90*/  MOV R9, 0xff800000 ;  /* 0xff80000000097802 */ /* 0x000fc40000000f00 */
[----:B------:R-:W-:Y:S01]  /*22fa0*/  LOP3.LUT R14, R15, 0xfffffff0, RZ, 0xc0, !PT ;  /* 0xfffffff00f0e7812 */ /* 0x000fe200078ec0ff */
[----:B-----5:R-:W-:Y:S01]  /*22fb0*/  @P4 FFMA.FTZ R9, R164, R0, R11 ;  /* 0x00000000a4094223 */ /* 0x020fe2000001000b */
[----:B------:R-:W-:Y:S02]  /*22fc0*/  SHF.R.S32.HI R15, RZ, 0x4, R15 ;  /* 0x00000004ff0f7819 */ /* 0x000fe4000001140f */
[----:B------:R-:W-:Y:S02]  /*22fd0*/  IADD3 R14, -R14, R145, RZ ;  /* 0x000000910e0e7210 */ /* 0x000fe40007ffe1ff */
[----:B----4-:R-:W-:Y:S02]  /*22fe0*/  SHF.L.U32 R18, R15, 0x6, RZ ;  /* 0x000000060f127819 */ /* 0x010fe400000006ff */
[----:B------:R-:W-:Y:S01]  /*22ff0*/  LEA.HI R16, R14, R14, RZ, 0x1 ;  /* 0x0000000e0e107211 */ /* 0x000fe200078f08ff */
[----:B-1----:R-:W-:Y:S01]  /*23000*/  @P3 FMUL.FTZ R6, R6, 0.69314718246459960938 ;  /* 0x3f31721806063820 */ /* 0x002fe20000410000 */
[----:B------:R-:W-:-:S02]  /*23010*/  LOP3.LUT R18, R18, 0x1c0, RZ, 0xc0, !PT ;  /* 0x000001c012127812 */ /* 0x000fc400078ec0ff */
[----:B------:R-:W-:Y:S02]  /*23020*/  SHF.L.U32 R17, R16, 0x2, RZ ;  /* 0x0000000210117819 */ /* 0x000fe400000006ff */
[----:B------:R-:W-:Y:S02]  /*23030*/  SHF.R.U32.HI R4, RZ, 0x3, R18 ;  /* 0x00000003ff047819 */ /* 0x000fe40000011612 */
[----:B------:R-:W-:Y:S02]  /*23040*/  LOP3.LUT R17, R18, 0x38, R17, 0xf8, !PT ;  /* 0x0000003812117812 */ /* 0x000fe400078ef811 */
[----:B------:R-:W-:Y:S02]  /*23050*/  LOP3.LUT R5, R16, 0xffffffe, RZ, 0xc0, !PT ;  /* 0x0ffffffe10057812 */ /* 0x000fe400078ec0ff */
[----:B------:R-:W-:Y:S02]  /*23060*/  LOP3.LUT R4, R17, R4, RZ, 0x3c, !PT ;  /* 0x0000000411047212 */ /* 0x000fe400078e3cff */
[----:B------:R-:W-:-:S02]  /*23070*/  IADD3 R5, R14, -R5, RZ ;  /* 0x800000050e057210 */ /* 0x000fc40007ffe0ff */
[----:B------:R-:W-:Y:S01]  /*23080*/  MOV R10, 0xff800000 ;  /* 0xff800000000a7802 */ /* 0x000fe20000000f00 */
[----:B------:R-:W-:Y:S01]  /*23090*/  @P3 FFMA.FTZ R10, R3, R0, R6 ;  /* 0x00000000030a3223 */ /* 0x000fe20000010006 */
[----:B------:R-:W-:Y:S02]  /*230a0*/  LEA R146, R5, R4, 0x2 ;  /* 0x0000000405927211 */ /* 0x000fe400078e10ff */
[----:B------:R-:W-:-:S03]  /*230b0*/  SHF.R.S32.HI R4, RZ, 0x1f, R145 ;  /* 0x0000001fff047819 */ /* 0x000fc60000011491 */
[----:B------:R1:W4:Y:S01]  /*230c0*/  LDS.128 R140, [R146.X4] ;  /* 0x00000000928c7984 */ /* 0x0003220000004c00 */
[----:B------:R-:W-:-:S03]  /*230d0*/  LEA.HI R4, R4, R145, RZ, 0x5 ;  /* 0x0000009104047211 */ /* 0x000fc600078f28ff */
[----:B------:R1:W1:Y:S01]  /*230e0*/  LDS.128 R136, [R146.X4+0x800] ;  /* 0x0008000092887984 */ /* 0x0002620000004c00 */
[----:B------:R-:W-:-:S03]  /*230f0*/  LOP3.LUT R4, R4, 0xffffffe0, RZ, 0xc0, !PT ;  /* 0xffffffe004047812 */ /* 0x000fc600078ec0ff */
[----:B------:R1:W1:Y:S01]  /*23100*/  LDS.128 R132, [R146.X4+0x1000] ;  /* 0x0010000092847984 */ /* 0x0002620000004c00 */
[----:B------:R-:W-:-:S03]  /*23110*/  IADD3 R4, R145, -R4, RZ ;  /* 0x8000000491047210 */ /* 0x000fc60007ffe0ff */
[----:B------:R1:W1:Y:S01]  /*23120*/  LDS.128 R128, [R146.X4+0x1800] ;  /* 0x0018000092807984 */ /* 0x0002620000004c00 */
[----:B------:R-:W-:-:S03]  /*23130*/  SHF.R.S32.HI R5, RZ, 0x1f, R4 ;  /* 0x0000001fff057819 */ /* 0x000fc60000011404 */
[----:B------:R1:W1:Y:S01]  /*23140*/  LDS.128 R124, [R146.X4+0x2000] ;  /* 0x00200000927c7984 */ /* 0x0002620000004c00 */
[----:B------:R-:W-:Y:S02]  /*23150*/  LEA.HI R5, R5, R4, RZ, 0x2 ;  /* 0x0000000405057211 */ /* 0x000fe400078f10ff */
[----:B------:R-:W-:Y:S01]  /*23160*/  SHF.L.U32 R4, R239, 0x6, RZ ;  /* 0x00000006ef047819 */ /* 0x000fe200000006ff */
[----:B------:R1:W1:Y:S01]  /*23170*/  LDS.128 R120, [R146.X4+0x2800] ;  /* 0x0028000092787984 */ /* 0x0002620000004c00 */
[----:B------:R-:W-:-:S03]  /*23180*/  SHF.R.S32.HI R5, RZ, 0x2, R5 ;  /* 0x00000002ff057819 */ /* 0x000fc60000011405 */
[----:B------:R1:W1:Y:S01]  /*23190*/  LDS.128 R116, [R146.X4+0x3000] ;  /* 0x0030000092747984 */ /* 0x0002620000004c00 */
[----:B------:R-:W-:-:S03]  /*231a0*/  LEA R5, R144, R5, 0x4 ;  /* 0x0000000590057211 */ /* 0x000fc600078e20ff */
        /* <DEDUP_REMOVED lines=25> */
[----:B--2---:R-:W-:-:S04]  /*23340*/  IMAD R12, R12, UR8, R243 ;  /* 0x000000080c0c7c24 */ /* 0x004fc8000f8e02f3 */
[----:B---3--:R-:W-:-:S04]  /*23350*/  IMAD R8, R12, R8, R241 ;  /* 0x000000080c087224 */ /* 0x008fc800078e02f1 */
[----:B------:R-:W-:Y:S01]  /*23360*/  IMAD R8, R13, R8, R4 ;  /* 0x000000080d087224 */ /* 0x000fe200078e0204 */
[----:B------:R-:W-:Y:S05]  /*23370*/  @P0 BRA `(.L_x_4089) ;  /* 0x000000c000000947 */ /* 0x000fea0003800000 */
[----:B-1--4-:R-:W-:Y:S01]  /*23380*/  IMAD R0, R239, -0x40, R240 ;  /* 0xffffffc0ef007824 */ /* 0x012fe200078e02f0 */
        /* <DEDUP_REMOVED lines=11> */
.L_x_4089:
[----:B-1--4-:R-:W-:Y:S05]  /*23440*/  BSYNC B0 ;  /* 0x0000000000007941 */ /* 0x012fea0003800000 */
.L_x_4088:
[----:B------:R-:W-:Y:S01]  /*23450*/  IMAD.SHL.U32 R4, R14, 0x4, RZ ;  /* 0x000000040e047824 */ /* 0x000fe200078e00ff */
[----:B------:R-:W-:Y:S01]  /*23460*/  IADD3 R3, R15, 0x8, RZ ;  /* 0x000000080f037810 */ /* 0x000fe20007ffe0ff */
[----:B------:R-:W-:Y:S01]  /*23470*/  IMAD R240, R239, -0x40, R240 ;  /* 0xffffffc0eff07824 */ /* 0x000fe200078e02f0 */
[----:B------:R-:W-:Y:S01]  /*23480*/  ULDC.64 UR4, c[0x0][0x118] ;  /* 0x0000460000047ab9 */ /* 0x000fe20000000a00 */
[----:B------:R-:W-:Y:S01]  /*23490*/  IMAD R7, R8, R7, RZ ;  /* 0x0000000708077224 */ /* 0x000fe200078e02ff */
[----:B------:R-:W-:Y:S01]  /*234a0*/  SHF.R.S32.HI R5, RZ, 0x1f, R4 ;  /* 0x0000001fff057819 */ /* 0x000fe20000011404 */
[----:B------:R-:W-:Y:S01]  /*234b0*/  IMAD.MOV.U32 R239, RZ, RZ, 0x0 ;  /* 0x00000000ffef7424 */ /* 0x000fe200078e00ff */
[----:B------:R-:W-:-:S02]  /*234c0*/  ISETP.GE.AND P5, PT, R3, R240, PT ;  /* 0x000000f00300720c */ /* 0x000fc40003fa6270 */
[C---:B------:R-:W-:Y:S01]  /*234d0*/  IADD3 R3, R15.reuse, 0x18, RZ ;  /* 0x000000180f037810 */ /* 0x040fe20007ffe0ff */
[C---:B------:R-:W-:Y:S01]  /*234e0*/  IMAD.WIDE R10, R15.reuse, 0x100, R4 ;  /* 0x000001000f0a7825 */ /* 0x040fe200078e0204 */
[----:B------:R-:W-:Y:S02]  /*234f0*/  IADD3 R5, R15, 0x10, RZ ;  /* 0x000000100f057810 */ /* 0x000fe40007ffe0ff */
[----:B------:R-:W-:Y:S02]  /*23500*/  ISETP.GE.AND P3, PT, R3, R240, PT ;  /* 0x000000f00300720c */ /* 0x000fe40003f66270 */
[----:B------:R-:W-:Y:S02]  /*23510*/  IADD3 R9, P0, R10, R7, RZ ;  /* 0x000000070a097210 */ /* 0x000fe40007f1e0ff */
[----:B------:R-:W-:Y:S02]  /*23520*/  IADD3 R3, R15, 0x30, RZ ;  /* 0x000000300f037810 */ /* 0x000fe40007ffe0ff */
[----:B------:R-:W-:-:S02]  /*23530*/  LEA.HI.X.SX32 R0, R7, R11, 0x1, P0 ;  /* 0x0000000b07007211 */ /* 0x000fc400000f0eff */
[----:B------:R-:W-:Y:S02]  /*23540*/  LEA R8, P0, R9, R148, 0x2 ;  /* 0x0000009409087211 */ /* 0x000fe400078010ff */
[-C--:B------:R-:W-:Y:S02]  /*23550*/  ISETP.GE.AND P4, PT, R5, R240.reuse, PT ;  /* 0x000000f00500720c */ /* 0x080fe40003f86270 */
[----:B------:R-:W-:Y:S02]  /*23560*/  LEA.HI.X R9, R9, R149, R0, 0x2, P0 ;  /* 0x0000009509097211 */ /* 0x000fe400000f1400 */
[-C--:B------:R-:W-:Y:S02]  /*23570*/  ISETP.GE.AND P0, PT, R3, R240.reuse, PT ;  /* 0x000000f00300720c */ /* 0x080fe40003f06270 */
[C---:B------:R-:W-:Y:S01]  /*23580*/  ISETP.GE.AND P6, PT, R15.reuse, R240, PT ;  /* 0x000000f00f00720c */ /* 0x040fe20003fc6270 */
[----:B------:R1:W-:Y:S01]  /*23590*/  @!P5 ST.E.128 [R8.64+0x2000], R136 ;  /* 0x002000880800d985 */ /* 0x0003e2000c101d04 */
[----:B------:R-:W-:-:S02]  /*235a0*/  IADD3 R7, R15, 0x20, RZ ;  /* 0x000000200f077810 */ /* 0x000fc40007ffe0ff */
[C---:B------:R-:W-:Y:S01]  /*235b0*/  IADD3 R5, R15.reuse, 0x28, RZ ;  /* 0x000000280f057810 */ /* 0x040fe20007ffe0ff */
[----:B------:R1:W-:Y:S01]  /*235c0*/  @!P5 ST.E.128 [R8.64+0x2100], R104 ;  /* 0x002100680800d985 */ /* 0x0003e2000c101d04 */
[----:B------:R-:W-:Y:S02]  /*235d0*/  IADD3 R15, R15, 0x38, RZ ;  /* 0x000000380f0f7810 */ /* 0x000fe40007ffe0ff */
[-C--:B------:R-:W-:Y:S01]  /*235e0*/  ISETP.GE.AND P2, PT, R7, R240.reuse, PT ;  /* 0x000000f00700720c */ /* 0x080fe20003f46270 */
[----:B------:R1:W-:Y:S01]  /*235f0*/  @!P5 ST.E.128 [R8.64+0x2200], R72 ;  /* 0x002200480800d985 */ /* 0x0003e2000c101d04 */
[----:B------:R-:W-:-:S03]  /*23600*/  ISETP.GE.AND P1, PT, R5, R240, PT ;  /* 0x000000f00500720c */ /* 0x000fc60003f26270 */
[----:B------:R1:W-:Y:S04]  /*23610*/  @!P0 ST.E.128 [R8.64+0xc000], R116 ;  /* 0x00c0007408008985 */ /* 0x0003e8000c101d04 */
[----:B------:R1:W-:Y:S04]  /*23620*/  @!P0 ST.E.128 [R8.64+0xc100], R84 ;  /* 0x00c1005408008985 */ /* 0x0003e8000c101d04 */
[----:B------:R1:W-:Y:S04]  /*23630*/  @!P0 ST.E.128 [R8.64+0xc200], R52 ;  /* 0x00c2003408008985 */ /* 0x0003e8000c101d04 */
[----:B------:R1:W-:Y:S01]  /*23640*/  @!P0 ST.E.128 [R8.64+0xc300], R20 ;  /* 0x00c3001408008985 */ /* 0x0003e2000c101d04 */
[----:B------:R-:W-:-:S03]  /*23650*/  ISETP.GE.AND P0, PT, R15, R240, PT ;  /* 0x000000f00f00720c */ /* 0x000fc60003f06270 */
[----:B------:R1:W-:Y:S04]  /*23660*/  @!P6 ST.E.128 [R8.64+0x100], R108 ;  /* 0x0001006c0800e985 */ /* 0x0003e8000c101d04 */
        /* <DEDUP_REMOVED lines=19> */
[----:B------:R1:W-:Y:S04]  /*237a0*/  @!P6 ST.E.64 [R8.64], R140 ;  /* 0x0000008c0800e985 */ /* 0x0003e8000c101b04 */
[----:B------:R1:W-:Y:S01]  /*237b0*/  @!P6 ST.E.64 [R8.64+0x8], R142 ;  /* 0x0000088e0800e985 */ /* 0x0003e2000c101b04 */
[----:B------:R-:W-:Y:S05]  /*237c0*/  @P0 RET.REL.NODEC R238 `(_ZN5flash24flash_fwd_splitkv_kernelI23Flash_fwd_kernel_traitsILi256ELi64ELi64ELi4ELb0ELb0EN7cutlass6half_tE19Flash_kernel_traitsILi256ELi64ELi64ELi4ES3_EELb1ELb0ELb0ELb0ELb1ELb1ELb1ELb1EEEvNS_16Flash_fwd_paramsE) ;  /* 0xfffdc830ee000950 */ /* 0x000fea0003c3ffff */
[----:B------:R-:W-:Y:S01]  /*237d0*/  MOV R239, 0x0 ;  /* 0x0000000000ef7802 */ /* 0x000fe20000000f00 */
[----:B------:R-:W-:-:S02]  /*237e0*/  ULDC.64 UR4, c[0x0][0x118] ;  /* 0x0000460000047ab9 */ /* 0x000fc40000000a00 */
[----:B------:R2:W-:Y:S04]  /*237f0*/  ST.E.128 [R8.64+0xe000], R112 ;  /* 0x00e0007008007985 */ /* 0x0005e8000c101d04 */
[----:B------:R2:W-:Y:S04]  /*23800*/  ST.E.128 [R8.64+0xe100], R80 ;  /* 0x00e1005008007985 */ /* 0x0005e8000c101d04 */
[----:B------:R2:W-:Y:S04]  /*23810*/  ST.E.128 [R8.64+0xe200], R48 ;  /* 0x00e2003008007985 */ /* 0x0005e8000c101d04 */
[----:B------:R2:W-:Y:S01]  /*23820*/  ST.E.128 [R8.64+0xe300], R16 ;  /* 0x00e3001008007985 */ /* 0x0005e2000c101d04 */
[----:B------:R-:W-:Y:S05]  /*23830*/  RET.REL.NODEC R238 `(_ZN5flash24flash_fwd_splitkv_kernelI23Flash_fwd_kernel_traitsILi256ELi64ELi64ELi4ELb0ELb0EN7cutlass6half_tE19Flash_kernel_traitsILi256ELi64ELi64ELi4ES3_EELb1ELb0ELb0ELb0ELb1ELb1ELb1ELb1EEEvNS_16Flash_fwd_paramsE) ;  /* 0xfffdc7c0ee007950 */ /* 0x000fea0003c3ffff */
.L_x_4086:
[----:B------:R-:W-:Y:S01]  /*23840*/  IMAD.MOV.U32 R12, RZ, RZ, R248 ;  /* 0x000000ffff0c7224 */ /* 0x000fe200078e00f8 */
[----:B------:R-:W-:-:S02]  /*23850*/  MOV R9, 0x2 ;  /* 0x0000000200097802 */ /* 0x000fc40000000f00 */
[----:B------:R-:W-:Y:S02]  /*23860*/  MOV R8, 0x23880 ;  /* 0x0002388000087802 */ /* 0x000fe40000000f00 */
[----:B-1---5:R-:W-:Y:S05]  /*23870*/  CALL.REL.NOINC `($__internal_20_$__cuda_sm70_shflsync_bfly_p) ;  /* 0x000000f000007944 */ /* 0x022fea0003c00000 */
[----:B-12---:R-:W-:Y:S05]  /*23880*/  BRA `(.L_x_4090) ;  /* 0xffffe6b000007947 */ /* 0x006fea000383ffff */
.L_x_4087:
[----:B------:R-:W-:Y:S01]  /*23890*/  IMAD.MOV.U32 R12, RZ, RZ, R11 ;  /* 0x000000ffff0c7224 */ /* 0x000fe200078e000b */
[----:B------:R-:W-:Y:S02]  /*238a0*/  MOV R9, 0x1 ;  /* 0x0000000100097802 */ /* 0x000fe40000000f00 */
[----:B------:R-:W-:Y:S02]  /*238b0*/  MOV R8, 0x238d0 ;  /* 0x000238d000087802 */ /* 0x000fe40000000f00 */
[----:B-12--5:R-:W-:Y:S05]  /*238c0*/  CALL.REL.NOINC `($__internal_20_$__cuda_sm70_shflsync_bfly_p) ;  /* 0x000000a000007944 */ /* 0x026fea0003c00000 */
[----:B--2---:R-:W-:Y:S01]  /*238d0*/  FADD.FTZ R2, R11, R10 ;  /* 0x0000000a0b027221 */ /* 0x004fe20000010000 */
[----:B-1----:R-:W-:Y:S02]  /*238e0*/  MOV R12, R251 ;  /* 0x000000fb000c7202 */ /* 0x002fe40000000f00 */
[----:B------:R-:W-:Y:S02]  /*238f0*/  MOV R9, 0x2 ;  /* 0x0000000200097802 */ /* 0x000fe40000000f00 */
[----:B------:R-:W-:Y:S02]  /*23900*/  MOV R8, 0x23920 ;  /* 0x0002392000087802 */ /* 0x000fe40000000f00 */
[----:B------:R-:W-:Y:S05]  /*23910*/  CALL.REL.NOINC `($__internal_20_$__cuda_sm70_shflsync_bfly_p) ;  /* 0x0000005000007944 */ /* 0x000fea0003c00000 */
[----:B-12---:R-:W-:Y:S01]  /*23920*/  FADD.FTZ R12, R251, R10 ;  /* 0x0000000afb0c7221 */ /* 0x006fe20000010000 */
[----:B------:R-:W-:Y:S02]  /*23930*/  MOV R9, 0x1 ;  /* 0x0000000100097802 */ /* 0x000fe40000000f00 */
[----:B------:R-:W-:-:S02]  /*23940*/  MOV R8, 0x23960 ;  /* 0x0002396000087802 */ /* 0x000fc40000000f00 */
[----:B------:R-:W-:Y:S05]  /*23950*/  CALL.REL.NOINC `($__internal_20_$__cuda_sm70_shflsync_bfly_p) ;  /* 0x0000001000007944 */ /* 0x000fea0003c00000 */
[----:B-12---:R-:W-:Y:S05]  /*23960*/  BRA `(.L_x_4091) ;  /* 0xffffe64000007947 */ /* 0x006fea000383ffff */
        .weak           $__internal_20_$__cuda_sm70_shflsync_bfly_p
        .type           $__internal_20_$__cuda_sm70_shflsync_bfly_p,@function
        .size           $__internal_20_$__cuda_sm70_shflsync_bfly_p,(.L_x_4810 - $__internal_20_$__cuda_sm70_shflsync_bfly_p)
$__internal_20_$__cuda_sm70_shflsync_bfly_p:
[----:B------:R-:W-:Y:S01]  /*23970*/  MOV R14, R8 ;  /* 0x00000008000e7202 */ /* 0x000fe20000000f00 */
[----:B------:R-:W-:Y:S04]  /*23980*/  WARPSYNC R6 ;  /* 0x0000000600007348 */ /* 0x000fe80003800000 */
[----:B------:R-:W-:Y:S01]  /*23990*/  MOV R15, 0x0 ;  /* 0x00000000000f7802 */ /* 0x000fe20000000f00 */
[----:B------:R1:W2:Y:S03]  /*239a0*/  SHFL.BFLY PT, R10, R12, R9, R7 ;  /* 0x0c0000090c0a7389 */ /* 0x0002a600000e0007 */
[----:B------:R-:W-:Y:S05]  /*239b0*/  RET.REL.NODEC R14 `(_ZN5flash24flash_fwd_splitkv_kernelI23Flash_fwd_kernel_traitsILi256ELi64ELi64ELi4ELb0ELb0EN7cutlass6half_tE19Flash_kernel_traitsILi256ELi64ELi64ELi4ES3_EELb1ELb0ELb0ELb0ELb1ELb1ELb1ELb1EEEvNS_16Flash_fwd_paramsE) ;  /* 0xfffdc6400e007950 */ /* 0x000fea0003c3ffff */
.L_x_4092:
        /* <DEDUP_REMOVED lines=12> */
.L_x_4810:


//--------------------- .text._ZN5flash24flash_fwd_splitkv_kernelI23Flash_fwd_kernel_traitsILi256ELi64ELi64ELi4ELb0ELb0EN7cutlass6half_tE19Flash_kernel_traitsILi256ELi64ELi64ELi4ES3_EELb1ELb0ELb1ELb0ELb0ELb0ELb1ELb1EEEvNS_16Flash_fwd_paramsE --------------------------
	.section	.text._ZN5flash24flash_fwd_splitkv_kernelI23Flash_fwd_kernel_traitsILi256ELi64ELi64ELi4ELb0ELb0EN7cutlass6half_tE19Flash_kernel_traitsILi256ELi64ELi64ELi4ES3_EELb1ELb0ELb1ELb0ELb0ELb0ELb1ELb1EEEvNS_16Flash_fwd_paramsE,"ax",@progbits
	.sectioninfo	@"SHI_REGISTERS=255"
	.align	128
        .global         _ZN5flash24flash_fwd_splitkv_kernelI23Flash_fwd_kernel_traitsILi256ELi64ELi64ELi4ELb0ELb0EN7cutlass6half_tE19Flash_kernel_traitsILi256ELi64ELi64ELi4ES3_EELb1ELb0ELb1ELb0ELb0ELb0ELb1ELb1EEEvNS_16Flash_fwd_paramsE
        .type           _ZN5flash24flash_fwd_splitkv_kernelI23Flash_fwd_kernel_traitsILi256ELi64ELi64ELi4ELb0ELb0EN7cutlass6half_tE19Flash_kernel_traitsILi256ELi64ELi64ELi4ES3_EELb1ELb0ELb1ELb0ELb0ELb0ELb1ELb1EEEvNS_16Flash_fwd_paramsE,@function
        .size           _ZN5flash24flash_fwd_splitkv_kernelI23Flash_fwd_kernel_traitsILi256ELi64ELi64ELi4ELb0ELb0EN7cutlass6half_tE19Flash_kernel_traitsILi256ELi64ELi64ELi4ES3_EELb1ELb0ELb1ELb0ELb0ELb0ELb1ELb1EEEvNS_16Flash_fwd_paramsE,(.L_x_4812 - _ZN5flash24flash_fwd_splitkv_kernelI23Flash_fwd_kernel_traitsILi256ELi64ELi64ELi4ELb0ELb0EN7cutlass6half_tE19Flash_kernel_traitsILi256ELi64ELi64ELi4ES3_EELb1ELb0ELb1ELb0ELb0ELb0ELb1ELb1EEEvNS_16Flash_fwd_paramsE)
        .other          _ZN5flash24flash_fwd_splitkv_kernelI23Flash_fwd_kernel_traitsILi256ELi64ELi64ELi4ELb0ELb0EN7cutlass6half_tE19Flash_kernel_traitsILi256ELi64ELi64ELi4ES3_EELb1ELb0ELb1ELb0ELb0ELb0ELb1ELb1EEEvNS_16Flash_fwd_paramsE,@"STO_CUDA_ENTRY STV_DEFAULT"
_ZN5flash24flash_fwd_splitkv_kernelI23Flash_fwd_kernel_traitsILi256ELi64ELi64ELi4ELb0ELb0EN7cutlass6half_tE19Flash_kernel_traitsILi256ELi64ELi64ELi4ES3_EELb1ELb0ELb1ELb0ELb0ELb0ELb1ELb1EEEvNS_16Flash_fwd_paramsE:
.text._ZN5flash24flash_fwd_splitkv_kernelI23Flash_fwd_kernel_traitsILi256ELi64ELi64ELi4ELb0ELb0EN7cutlass6half_tE19Flash_kernel_traitsILi256ELi64ELi64ELi4ES3_EELb1ELb0ELb1ELb0ELb0ELb0ELb1ELb1EEEvNS_16Flash_fwd_paramsE:
        /* <DEDUP_REMOVED lines=9> */
[----:B------:R-:W-:-:S03]  /*0090*/  MOV R238, 0x1e0 ;  /* 0x000001e000ee7802 */ /* 0x000fc60000000f00 */
        /* <DEDUP_REMOVED lines=19> */
[----:B---34-:R-:W-:Y:S05]  /*01d0*/  CALL.REL.NOINC `($_ZN5flash24flash_fwd_splitkv_kernelI23Flash_fwd_kernel_traitsILi256ELi64ELi64ELi4ELb0ELb0EN7cutlass6half_tE19Flash_kernel_traitsILi256ELi64ELi64ELi4ES3_EELb1ELb0ELb1ELb0ELb0ELb0ELb1ELb1EEEvNS_16Flash_fwd_paramsE$_ZN5flash30compute_attn_1rowblock_splitkvI23Flash_fwd_kernel_traitsILi256ELi64ELi64ELi4ELb0ELb0EN7cutlass6half_tE19Flash_kernel_traitsILi256ELi64ELi64ELi4ES3_EELb1ELb0ELb1ELb0ELb0ELb0ELb1ELb1ENS_16Flash_fwd_paramsEEEvRKT8_iiiii) ;  /* 0x0000002000007944 */ /* 0x018fea0003c00000 */
[----:B------:R-:W-:Y:S05]  /*01e0*/  BSYNC B4 ;  /* 0x0000000000047941 */ /* 0x000fea0003800000 */
.L_x_4093:
[----:B------:R-:W-:Y:S05]  /*01f0*/  EXIT ;  /* 0x000000000000794d */ /* 0x000fea0003800000 */
        .type           $_ZN5flash24flash_fwd_splitkv_kernelI23Flash_fwd_kernel_traitsILi256ELi64ELi64ELi4ELb0ELb0EN7cutlass6half_tE19Flash_kernel_traitsILi256ELi64ELi64ELi4ES3_EELb1ELb0ELb1ELb0ELb0ELb0ELb1ELb1EEEvNS_16Flash_fwd_paramsE$_ZN5flash30compute_attn_1rowblock_splitkvI23Flash_fwd_kernel_traitsILi256ELi64ELi64ELi4ELb0ELb0EN7cutlass6half_tE19Flash_kernel_traitsILi256ELi64ELi64ELi4ES3_EELb1ELb0ELb1ELb0ELb0ELb0ELb1ELb1ENS_16Flash_fwd_paramsEEEvRKT8_iiiii,@function
        .size           $_ZN5flash24flash_fwd_splitkv_kernelI23Flash_fwd_kernel_traitsILi256ELi64ELi64ELi4ELb0ELb0EN7cutlass6half_tE19Flash_kernel_traitsILi256ELi64ELi64ELi4ES3_EELb1ELb0ELb1ELb0ELb0ELb0ELb1ELb1EEEvNS_16Flash_fwd_paramsE$_ZN5flash30compute_attn_1rowblock_splitkvI23Flash_fwd_kernel_traitsILi256ELi64ELi64ELi4ELb0ELb0EN7cutlass6half_tE19Flash_kernel_traitsILi256ELi64ELi64ELi4ES3_EELb1ELb0ELb1ELb0ELb0ELb0ELb1ELb1ENS_16Flash_fwd_paramsEEEvRKT8_iiiii,($__internal_21_$__cuda_sm70_shflsync_bfly_p - $_ZN5flash24flash_fwd_splitkv_kernelI23Flash_fwd_kernel_traitsILi256ELi64ELi64ELi4ELb0ELb0EN7cutlass6half_tE19Flash_kernel_traitsILi256ELi64ELi64ELi4ES3_EELb1ELb0ELb1ELb0ELb0ELb0ELb1ELb1EEEvNS_16Flash_fwd_paramsE$_ZN5flash30compute_attn_1rowblock_splitkvI23Flash_fwd_kernel_traitsILi256ELi64ELi64ELi4ELb0ELb0EN7cutlass6half_tE19Flash_kernel_traitsILi256ELi64ELi64ELi4ES3_EELb1ELb0ELb1ELb0ELb0ELb0ELb1ELb1ENS_16Flash_fwd_paramsEEEvRKT8_iiiii)
$_ZN5flash24flash_fwd_splitkv_kernelI23Flash_fwd_kernel_traitsILi256ELi64ELi64ELi4ELb0ELb0EN7cutlass6half_tE19Flash_kernel_traitsILi256ELi64ELi64ELi4ES3_EELb1ELb0ELb1ELb0ELb0ELb0ELb1ELb1EEEvNS_16Flash_fwd_paramsE$_ZN5flash30compute_attn_1rowblock_splitkvI23Flash_fwd_kernel_traitsILi256ELi64ELi64ELi4ELb0ELb0EN7cutlass6half_tE19Flash_kernel_traitsILi256ELi64ELi64ELi4ES3_EELb1ELb0ELb1ELb0ELb0ELb0ELb1ELb1ENS_16Flash_fwd_paramsEEEvRKT8_iiiii:
        /* <DEDUP_REMOVED lines=20> */
.L_x_4095:
[----:B------:R-:W-:Y:S05]  /*0340*/  BSYNC B0 ;  /* 0x0000000000007941 */ /* 0x000fea0003800000 */
.L_x_4094:
        /* <DEDUP_REMOVED lines=17> */
.L_x_4097:
[----:B------:R3:W5:Y:S02]  /*0460*/  LD.E R94, [R14.64+0xb8] ;  /* 0x0000b8060e5e7980 */ /* 0x000764000c101900 */
.L_x_4098:
[----:B------:R-:W-:Y:S05]  /*0470*/  BSYNC B0 ;  /* 0x0000000000007941 */ /* 0x000fea0003800000 */
.L_x_4096:
[----:B------:R-:W4:Y:S01]  /*0480*/  LD.E.64 R2, [R14.64+0xf8] ;  /* 0x0000f8060e027980 */ /* 0x000f22000c101b00 */
[----:B------:R-:W-:Y:S01]  /*0490*/  BSSY B1, `(.L_x_4099) ;  /* 0x0000012000017945 */ /* 0x000fe20003800000 */
[----:B-----5:R-:W-:Y:S01]  /*04a0*/  IMAD.IADD R94, R94, 0x1, -R13 ;  /* 0x000000015e5e7824 */ /* 0x020fe200078e0a0d */
[----:B----4-:R-:W-:-:S04]  /*04b0*/  ISETP.NE.U32.AND P0, PT, R2, RZ, PT ;  /* 0x000000ff0200720c */ /* 0x010fc80003f05070 */
[----:B------:R-:W-:-:S13]  /*04c0*/  ISETP.NE.AND.EX P0, PT, R3, RZ, PT, P0 ;  /* 0x000000ff0300720c */ /* 0x000fda0003f05300 */
[----:B------:R-:W-:Y:S05]  /*04d0*/  @!P0 BRA `(.L_x_4100) ;  /* 0x0000004000008947 */ /* 0x000fea0003800000 */
[----:B------:R-:W-:-:S05]  /*04e0*/  IMAD.WIDE R2, R241, 0x4, R2 ;  /* 0x00000004f1027825 */ /* 0x000fca00078e0202 */
[----:B------:R-:W4:Y:S02]  /*04f0*/  LD.E R58, [R2.64] ;  /* 0x00000006023a7980 */ /* 0x000f24000c101900 */
[----:B----4-:R-:W-:Y:S01]  /*0500*/  IADD3 R58, R58, -R13, RZ ;  /* 0x8000000d3a3a7210 */ /* 0x010fe20007ffe0ff */
[----:B------:R-:W-:Y:S05]  /*0510*/  BRA `(.L_x_4101) ;  /* 0x0000009000007947 */ /* 0x000fea0003800000 */
.L_x_4100:
[----:B------:R-:W4:Y:S01]  /*0520*/  LD.E.64 R2, [R14.64+0x108] ;  /* 0x000108060e027980 */ /* 0x000f22000c101b00 */
[----:B------:R-:W-:Y:S01]  /*0530*/  BSSY B0, `(.L_x_4102) ;  /* 0x0000006000007945 */ /* 0x000fe20003800000 */
[----:B----4-:R-:W-:-:S04]  /*0540*/  ISETP.NE.U32.AND P0, PT, R2, RZ, PT ;  /* 0x000000ff0200720c */ /* 0x010fc80003f05070 */
[----:B------:R-:W-:Y:S01]  /*0550*/  ISETP.NE.AND.EX P0, PT, R3, RZ, PT, P0 ;  /* 0x000000ff0300720c */ /* 0x000fe20003f05300 */
[----:B------:R-:W-:-:S12]  /*0560*/  IMAD.MOV.U32 R3, RZ, RZ, RZ ;  /* 0x000000ffff037224 */ /* 0x000fd800078e00ff */
[----:B------:R-:W-:Y:S05]  /*0570*/  @!P0 BRA `(.L_x_4103) ;  /* 0x0000001000008947 */ /* 0x000fea0003800000 */
[----:B------:R4:W5:Y:S02]  /*0580*/  LD.E R3, [R14.64+0xbc] ;  /* 0x0000bc060e037980 */ /* 0x000964000c101900 */
.L_x_4103:
[----:B------:R-:W-:Y:S05]  /*0590*/  BSYNC B0 ;  /* 0x0000000000007941 */ /* 0x000fea0003800000 */
.L_x_4102:
[----:B-----5:R-:W-:Y:S02]  /*05a0*/  IADD3 R58, R94, R3, RZ ;  /* 0x000000035e3a7210 */ /* 0x020fe40007ffe0ff */
.L_x_4101:
[----:B------:R-:W-:Y:S05]  /*05b0*/  BSYNC B1 ;  /* 0x0000000000017941 */ /* 0x000fea0003800000 */
.L_x_4099:
[----:B------:R-:W-:Y:S01]  /*05c0*/  IMAD.SHL.U32 R67, R239, 0x40, RZ ;  /* 0x00000040ef437824 */ /* 0x000fe200078e00ff */
[----:B------:R-:W-:Y:S01]  /*05d0*/  MOV R2, R238 ;  /* 0x000000ee00027202 */ /* 0x000fe20000000f00 */
[----:B------:R-:W-:-:S03]  /*05e0*/  IMAD.MOV.U32 R3, RZ, RZ, 0x0 ;  /* 0x00000000ff037424 */ /* 0x000fc600078e00ff */
[----:B------:R-:W-:-:S13]  /*05f0*/  ISETP.GT.AND P0, PT, R240, R67, PT ;  /* 0x00000043f000720c */ /* 0x000fda0003f04270 */
[----:B------:R-:W-:Y:S05]  /*0600*/  @!P0 RET.REL.NODEC R2 `(_ZN5flash24flash_fwd_splitkv_kernelI23Flash_fwd_kernel_traitsILi256ELi64ELi64ELi4ELb0ELb0EN7cutlass6half_tE19Flash_kernel_traitsILi256ELi64ELi64ELi4ES3_EELb1ELb0ELb1ELb0ELb0ELb0ELb1ELb1EEEvNS_16Flash_fwd_paramsE) ;  /* 0xfffff9f002008950 */ /* 0x000fea0003c3ffff */
[----:B------:R-:W5:Y:S04]  /*0610*/  LD.E R0, [R14.64+0xb8] ;  /* 0x0000b8060e007980 */ /* 0x000f68000c101900 */
[----:B--2---:R-:W2:Y:S01]  /*0620*/  LD.E R5, [R14.64+0x188] ;  /* 0x000188060e057980 */ /* 0x004ea2000c101900 */
[----:B------:R-:W-:-:S03]  /*0630*/  IABS R3, c[0x0][0x10] ;  /* 0x0000040000037a13 */ /* 0x000fc60000000000 */
[----:B------:R-:W1:Y:S01]  /*0640*/  S2R R146, SR_TID.X ;  /* 0x0000000000927919 */ /* 0x000e620000002100 */
[----:B------:R-:W3:Y:S08]  /*0650*/  I2F.RP R2, R3 ;  /* 0x0000000300027306 */ /* 0x000ef00000209400 */
[----:B---3--:R-:W3:Y:S02]  /*0660*/  MUFU.RCP R8, R2 ;  /* 0x0000000200087308 */ /* 0x008ee40000001000 */
[----:B---3--:R-:W-:-:S06]  /*0670*/  IADD3 R8, R8, 0xffffffe, RZ ;  /* 0x0ffffffe08087810 */ /* 0x008fcc0007ffe0ff */
[----:B------:R-:W3:Y:S02]  /*0680*/  F2I.FTZ.U32.TRUNC.NTZ R9, R8 ;  /* 0x0000000800097305 */ /* 0x000ee4000021f000 */
[----:B---3--:R-:W-:Y:S02]  /*0690*/  IMAD.MOV R6, RZ, RZ, -R9 ;  /* 0x000000ffff067224 */ /* 0x008fe400078e0a09 */
[----:B------:R-:W-:Y:S02]  /*06a0*/  IMAD.MOV.U32 R8, RZ, RZ, RZ ;  /* 0x000000ffff087224 */ /* 0x000fe400078e00ff */
[----:B------:R-:W-:-:S04]  /*06b0*/  IMAD R6, R6, R3, RZ ;  /* 0x0000000306067224 */ /* 0x000fc800078e02ff */
[----:B------:R-:W-:Y:S01]  /*06c0*/  IMAD.HI.U32 R6, R9, R6, R8 ;  /* 0x0000000609067227 */ /* 0x000fe200078e0008 */
[----:B-----5:R-:W-:-:S04]  /*06d0*/  IADD3 R0, R0, 0x3f, RZ ;  /* 0x0000003f00007810 */ /* 0x020fc80007ffe0ff */
        /* <DEDUP_REMOVED lines=18> */
[----:B--2---:R-:W-:-:S02]  /*0800*/  IADD3 R5, R5, R0, R58 ;  /* 0x0000000005057210 */ /* 0x004fc40007ffe03a */
        /* <DEDUP_REMOVED lines=15> */
[----:B-1----:R-:W2:Y:S04]  /*0900*/  LD.E.64 R2, [R14.64+0xb0] ;  /* 0x0000b0060e027980 */ /* 0x002ea8000c101b00 */
[----:B------:R-:W3:Y:S04]  /*0910*/  LD.E R7, [R14.64+0x60] ;  /* 0x000060060e077980 */ /* 0x000ee8000c101900 */
[----:B----4-:R-:W4:Y:S04]  /*0920*/  LD.E R8, [R14.64+0xcc] ;  /* 0x0000cc060e087980 */ /* 0x010f28000c101900 */
[----:B------:R-:W4:Y:S04]  /*0930*/  LD.E.64 R10, [R14.64+0x78] ;  /* 0x000078060e0a7980 */ /* 0x000f28000c101b00 */
[----:B------:R1:W5:Y:S04]  /*0940*/  LD.E R0, [R14.64+0xc0] ;  /* 0x0000c0060e007980 */ /* 0x000368000c101900 */
[----:B------:R1:W5:Y:S01]  /*0950*/  LD.E.64 R4, [R14.64+0xa8] ;  /* 0x0000a8060e047980 */ /* 0x000362000c101b00 */
[----:B------:R-:W-:Y:S01]  /*0960*/  SHF.R.S32.HI R9, RZ, 0x1f, R146 ;  /* 0x0000001fff097819 */ /* 0x000fe20000011492 */
[----:B------:R-:W-:Y:S03]  /*0970*/  BSSY B0, `(.L_x_4105) ;  /* 0x000001e000007945 */ /* 0x000fe60003800000 */
[----:B------:R-:W-:-:S04]  /*0980*/  LEA.HI R9, R9, R146, RZ, 0x4 ;  /* 0x0000009209097211 */ /* 0x000fc800078f20ff */
[----:B------:R-:W-:-:S05]  /*0990*/  LOP3.LUT R13, R9, 0xfffffff0, RZ, 0xc0, !PT ;  /* 0xfffffff0090d7812 */ /* 0x000fca00078ec0ff */
[----:B------:R-:W-:-:S04]  /*09a0*/  IMAD.IADD R146, R146, 0x1, -R13 ;  /* 0x0000000192927824 */ /* 0x000fc800078e0a0d */
[----:B------:R-:W-:Y:S02]  /*09b0*/  IMAD.SHL.U32 R6, R146, 0x4, RZ ;  /* 0x0000000492067824 */ /* 0x000fe400078e00ff */
[----:B--2---:R-:W-:-:S04]  /*09c0*/  IMAD R2, R2, UR8, R241 ;  /* 0x0000000802027c24 */ /* 0x004fc8000f8e02f1 */
[----:B---3--:R-:W-:Y:S01]  /*09d0*/  IMAD R2, R2, R7, R242 ;  /* 0x0000000702027224 */ /* 0x008fe200078e02f2 */
[----:B------:R-:W-:-:S03]  /*09e0*/  SHF.R.S32.HI R7, RZ, 0x1f, R6 ;  /* 0x0000001fff077819 */ /* 0x000fc60000011406 */
[----:B------:R-:W-:Y:S01]  /*09f0*/  IMAD R3, R3, R2, R67 ;  /* 0x0000000203037224 */ /* 0x000fe200078e0243 */
[----:B------:R-:W-:Y:S01]  /*0a00*/  SHF.R.S32.HI R2, RZ, 0x4, R9 ;  /* 0x00000004ff027819 */ /* 0x000fe20000011409 */
[----:B------:R-:W-:Y:S02]  /*0a10*/  IMAD.IADD R67, R240, 0x1, -R67 ;  /* 0x00000001f0437824 */ /* 0x000fe400078e0a43 */
[----:B----4-:R-:W-:Y:S02]  /*0a20*/  IMAD R8, R3, R8, RZ ;  /* 0x0000000803087224 */ /* 0x010fe400078e02ff */
[C---:B------:R-:W-:Y:S01]  /*0a30*/  IMAD.WIDE R12, R2.reuse, 0x100, R6 ;  /* 0x00000100020c7825 */ /* 0x040fe200078e0206 */
[----:B------:R-:W-:-:S04]  /*0a40*/  ISETP.GE.AND P1, PT, R2, R67, PT ;  /* 0x000000430200720c */ /* 0x000fc80003f26270 */
        /* <DEDUP_REMOVED lines=16> */
.L_x_4106:
[----:B-1----:R-:W-:Y:S05]  /*0b50*/  BSYNC B0 ;  /* 0x0000000000007941 */ /* 0x002fea0003800000 */
.L_x_4105:
        /* <DEDUP_REMOVED lines=12> */
.L_x_4108:
[----:B------:R-:W-:Y:S05]  /*0c20*/  BSYNC B0 ;  /* 0x0000000000007941 */ /* 0x000fea0003800000 */
.L_x_4107:
        /* <DEDUP_REMOVED lines=12> */
.L_x_4110:
[----:B------:R-:W-:Y:S05]  /*0cf0*/  BSYNC B0 ;  /* 0x0000000000007941 */ /* 0x000fea0003800000 */
.L_x_4109:
        /* <DEDUP_REMOVED lines=12> */
.L_x_4112:
[----:B------:R-:W-:Y:S05]  /*0dc0*/  BSYNC B0 ;  /* 0x0000000000007941 */ /* 0x000fea0003800000 */
.L_x_4111:
        /* <DEDUP_REMOVED lines=12> */
.L_x_4114:
[----:B------:R-:W-:Y:S05]  /*0e90*/  BSYNC B0 ;  /* 0x0000000000007941 */ /* 0x000fea0003800000 */
.L_x_4113:
        /* <DEDUP_REMOVED lines=12> */
.L_x_4116:
[----:B------:R-:W-:Y:S05]  /*0f60*/  BSYNC B0 ;  /* 0x0000000000007941 */ /* 0x000fea0003800000 */
.L_x_4115:
        /* <DEDUP_REMOVED lines=12> */
.L_x_4118:
[----:B------:R-:W-:Y:S05]  /*1030*/  BSYNC B0 ;  /* 0x0000000000007941 */ /* 0x000fea0003800000 */
.L_x_4117:
        /* <DEDUP_REMOVED lines=12> */
.L_x_4120:
[----:B------:R-:W-:Y:S05]  /*1100*/  BSYNC B0 ;  /* 0x0000000000007941 */ /* 0x000fea0003800000 */
.L_x_4119:
        /* <DEDUP_REMOVED lines=29> */
[----:B------:R-:W-:Y:S05]  /*12e0*/  @P6 RET.REL.NODEC R238 `(_ZN5flash24flash_fwd_splitkv_kernelI23Flash_fwd_kernel_traitsILi256ELi64ELi64ELi4ELb0ELb0EN7cutlass6half_tE19Flash_kernel_traitsILi256ELi64ELi64ELi4ES3_EELb1ELb0ELb1ELb0ELb0ELb0ELb1ELb1EEEvNS_16Flash_fwd_paramsE) ;  /* 0xffffed10ee006950 */ /* 0x000fea0003c3ffff */
[----:B-1----:R-:W-:Y:S02]  /*12f0*/  MOV R5, 0xff800000 ;  /* 0xff80000000057802 */ /* 0x002fe40000000f00 */
[----:B------:R-:W-:-:S03]  /*1300*/  MOV R239, 0x0 ;  /* 0x0000000000ef7802 */ /* 0x000fc60000000f00 */
[----:B------:R1:W-:Y:S01]  /*1310*/  ST.E [R2.64+0xe0], R5 ;  /* 0x0000e00502007985 */ /* 0x0003e2000c101906 */
[----:B------:R-:W-:Y:S05]  /*1320*/  RET.REL.NODEC R238 `(_ZN5flash24flash_fwd_splitkv_kernelI23Flash_fwd_kernel_traitsILi256ELi64ELi64ELi4ELb0ELb0EN7cutlass6half_tE19Flash_kernel_traitsILi256ELi64ELi64ELi4ES3_EELb1ELb0ELb1ELb0ELb0ELb0ELb1ELb1EEEvNS_16Flash_fwd_paramsE) ;  /* 0xffffecd0ee007950 */ /* 0x000fea0003c3ffff */
.L_x_4104:
[----:B-1----:R-:W2:Y:S04]  /*1330*/  LD.E.64 R6, [R14.64+0x160] ;  /* 0x000160060e067980 */ /* 0x002ea8000c101b00 */
[----:B------:R-:W3:Y:S01]  /*1340*/  LD.E.64 R10, [R14.64+0x158] ;  /* 0x000158060e0a7980 */ /* 0x000ee2000c101b00 */
[----:B--2---:R-:W-:-:S04]  /*1350*/  ISETP.NE.U32.AND P1, PT, R6, RZ, PT ;  /* 0x000000ff0600720c */ /* 0x004fc80003f25070 */
[----:B------:R-:W-:-:S13]  /*1360*/  ISETP.NE.AND.EX P1, PT, R7, RZ, PT, P1 ;  /* 0x000000ff0700720c */ /* 0x000fda0003f25310 */
[----:B------:R-:W2:Y:S01]  /*1370*/  @P1 LD.E.64 R8, [R14.64+0x168] ;  /* 0x000168060e081980 */ /* 0x000ea2000c101b00 */
[----:B---3--:R-:W-:Y:S01]  /*1380*/  ISETP.NE.U32.AND P0, PT, R10, RZ, PT ;  /* 0x000000ff0a00720c */ /* 0x008fe20003f05070 */
        /* <DEDUP_REMOVED lines=17> */
[----:B------:R-:W3:Y:S01]  /*14a0*/  LD.E R3, [R14.64+0x68] ;  /* 0x000068060e037980 */ /* 0x000ee2000c101900 */
[----:B------:R-:W-:-:S03]  /*14b0*/  LEA R5, R166, 0xffffffc0, 0x6 ;  /* 0xffffffc0a6057811 */ /* 0x000fc600078e30ff */
[----:B----4-:R-:W4:Y:S01]  /*14c0*/  LD.E.64 R20, [R14.64+0x20] ;  /* 0x000020060e147980 */ /* 0x010f22000c101b00 */
        /* <DEDUP_REMOVED lines=15> */
[----:B------:R-:W-:Y:S01]  /*15c0*/  IADD3 R0, RZ, -R0, RZ ;  /* 0x80000000ff007210 */ /* 0x000fe20007ffe0ff */
[----:B------:R-:W2:Y:S04]  /*15d0*/  LD.E.64 R8, [R14.64+0x28] ;  /* 0x000028060e087980 */ /* 0x000ea8000c101b00 */
        /* <DEDUP_REMOVED lines=13> */
[----:B------:R1:W2:Y:S01]  /*16b0*/  LD.E R2, [R22.64] ;  /* 0x0000000616027980 */ /* 0x0002a2000c101900 */
[----:B---3--:R-:W-:-:S04]  /*16c0*/  IABS R6, R3 ;  /* 0x0000000300067213 */ /* 0x008fc80000000000 */
[----:B------:R-:W3:Y:S08]  /*16d0*/  I2F.RP R16, R6 ;  /* 0x0000000600107306 */ /* 0x000ef00000209400 */
[----:B---3-5:R-:W3:Y:S02]  /*16e0*/  MUFU.RCP R12, R16 ;  /* 0x00000010000c7308 */ /* 0x028ee40000001000 */
[----:B---3--:R-:W-:-:S06]  /*16f0*/  IADD3 R12, R12, 0xffffffe, RZ ;  /* 0x0ffffffe0c0c7810 */ /* 0x008fcc0007ffe0ff */
[----:B-1----:R-:W1:Y:S01]  /*1700*/  F2I.FTZ.U32.TRUNC.NTZ R23, R12 ;  /* 0x0000000c00177305 */ /* 0x002e62000021f000 */
[----:B------:R-:W-:Y:S01]  /*1710*/  IMAD.MOV.U32 R22, RZ, RZ, RZ ;  /* 0x000000ffff167224 */ /* 0x000fe200078e00ff */
[----:B------:R-:W-:Y:S02]  /*1720*/  IABS R7, R3 ;  /* 0x0000000300077213 */ /* 0x000fe40000000000 */
[----:B-1----:R-:W-:-:S05]  /*1730*/  IADD3 R0, RZ, -R23, RZ ;  /* 0x80000017ff007210 */ /* 0x002fca0007ffe0ff */
        /* <DEDUP_REMOVED lines=16> */
[----:B------:R-:W-:-:S05]  /*1840*/  IMAD R6, R63, R10, RZ ;  /* 0x0000000a3f067224 */ /* 0x000fca00078e02ff */
[----:B------:R-:W-:Y:S02]  /*1850*/  @!P0 IMAD.MOV R16, RZ, RZ, -R16 ;  /* 0x000000ffff108224 */ /* 0x000fe400078e0a10 */
[----:B------:R-:W-:Y:S02]  /*1860*/  @!P1 LOP3.LUT R16, RZ, R3, RZ, 0x33, !PT ;  /* 0x00000003ff109212 */ /* 0x000fe400078e33ff */
[----:B--2---:R-:W-:Y:S01]  /*1870*/  SHF.R.S32.HI R0, RZ, 0x1f, R2 ;  /* 0x0000001fff007819 */ /* 0x004fe20000011402 */
[-C--:B----4-:R-:W-:Y:S02]  /*1880*/  IMAD R7, R21, R2.reuse, RZ ;  /* 0x0000000215077224 */ /* 0x090fe400078e02ff */
[----:B------:R-:W-:-:S04]  /*1890*/  IMAD.WIDE.U32 R12, R20, R2, RZ ;  /* 0x00000002140c7225 */ /* 0x000fc800078e00ff */
[----:B------:R-:W-:-:S05]  /*18a0*/  IMAD R7, R20, R0, R7 ;  /* 0x0000000014077224 */ /* 0x000fca00078e0207 */
[----:B------:R-:W-:Y:S02]  /*18b0*/  IADD3 R13, R13, R7, RZ ;  /* 0x000000070d0d7210 */ /* 0x000fe40007ffe0ff */
[----:B------:R-:W-:Y:S01]  /*18c0*/  SHF.R.S32.HI R7, RZ, 0x1f, R10 ;  /* 0x0000001fff077819 */ /* 0x000fe2000001140a */
[----:B------:R-:W-:Y:S02]  /*18d0*/  IMAD R3, R9, R2, RZ ;  /* 0x0000000209037224 */ /* 0x000fe400078e02ff */
[----:B------:R-:W-:-:S04]  /*18e0*/  IMAD.WIDE.U32 R12, R10, R62, R12 ;  /* 0x0000003e0a0c7225 */ /* 0x000fc800078e000c */
[----:B------:R-:W-:Y:S02]  /*18f0*/  IMAD R6, R62, R7, R6 ;  /* 0x000000073e067224 */ /* 0x000fe400078e0206 */
[----:B------:R-:W-:-:S03]  /*1900*/  IMAD.WIDE.U32 R22, R8, R2, RZ ;  /* 0x0000000208167225 */ /* 0x000fc600078e00ff */
[----:B------:R-:W-:Y:S01]  /*1910*/  IADD3 R9, R13, R6, RZ ;  /* 0x000000060d097210 */ /* 0x000fe20007ffe0ff */
[----:B------:R-:W-:Y:S01]  /*1920*/  IMAD R3, R8, R0, R3 ;  /* 0x0000000008037224 */ /* 0x000fe200078e0203 */
[----:B------:R-:W-:Y:S01]  /*1930*/  SHF.R.S32.HI R13, RZ, 0x1f, R16 ;  /* 0x0000001fff0d7819 */ /* 0x000fe20000011410 */
        /* <DEDUP_REMOVED lines=8> */
.L_x_4122:
[----:B-1----:R-:W2:Y:S01]  /*19c0*/  LD.E R9, [R14.64+0x68] ;  /* 0x000068060e097980 */ /* 0x002ea2000c101900 */
[----:B------:R-:W-:-:S03]  /*19d0*/  ISETP.NE.AND P4, PT, R16, -0x1, PT ;  /* 0xffffffff1000780c */ /* 0x000fc60003f85270 */
[----:B------:R-:W3:Y:S04]  /*19e0*/  LD.E.64 R62, [R14.64+0x38] ;  /* 0x000038060e3e7980 */ /* 0x000ee8000c101b00 */
[----:B----4-:R-:W4:Y:S04]  /*19f0*/  LD.E.64 R60, [R14.64+0x40] ;  /* 0x000040060e3c7980 */ /* 0x010f28000c101b00 */
        /* <DEDUP_REMOVED lines=20> */
[-C--:B---3--:R-:W-:Y:S02]  /*1b40*/  @!P4 IMAD R5, R63, R13.reuse, RZ ;  /* 0x0000000d3f05c224 */ /* 0x088fe400078e02ff */
[----:B------:R-:W-:-:S04]  /*1b50*/  @!P4 IMAD.WIDE.U32 R24, R62, R13, RZ ;  /* 0x0000000d3e18c225 */ /* 0x000fc800078e00ff */
[----:B------:R-:W-:Y:S01]  /*1b60*/  @!P4 IMAD R5, R6, R62, R5 ;  /* 0x0000003e0605c224 */ /* 0x000fe200078e0205 */
[----:B-----5:R-:W-:Y:S01]  /*1b70*/  @!P4 SHF.R.S32.HI R6, RZ, 0x1f, R12 ;  /* 0x0000001fff06c819 */ /* 0x020fe2000001140c */
[----:B------:R-:W-:-:S03]  /*1b80*/  @P4 IMAD.IADD R7, R13, 0x1, R16 ;  /* 0x000000010d074824 */ /* 0x000fc600078e0210 */
[----:B------:R-:W-:Y:S01]  /*1b90*/  @!P4 IADD3 R25, R25, R5, RZ ;  /* 0x000000051919c210 */ /* 0x000fe20007ffe0ff */
[----:B------:R-:W-:Y:S02]  /*1ba0*/  @!P0 IMAD.IADD R0, R0, 0x1, -R3 ;  /* 0x0000000100008824 */ /* 0x000fe400078e0a03 */
[----:B------:R-:W-:-:S03]  /*1bb0*/  @!P4 IMAD R5, R23, R12, RZ ;  /* 0x0000000c1705c224 */ /* 0x000fc600078e02ff */
[----:B------:R-:W-:Y:S01]  /*1bc0*/  ISETP.GE.U32.AND P3, PT, R0, R3, PT ;  /* 0x000000030000720c */ /* 0x000fe20003f66070 */
[----:B------:R-:W-:Y:S01]  /*1bd0*/  @!P4 IMAD R5, R22, R6, R5 ;  /* 0x000000061605c224 */ /* 0x000fe200078e0205 */
[----:B------:R-:W-:Y:S01]  /*1be0*/  LOP3.LUT R0, R242, R9, RZ, 0x3c, !PT ;  /* 0x00000009f2007212 */ /* 0x000fe200078e3cff */
[-C--:B------:R-:W-:Y:S02]  /*1bf0*/  @P4 IMAD R11, R63, R7.reuse, RZ ;  /* 0x000000073f0b4224 */ /* 0x080fe400078e02ff */
[----:B------:R-:W-:Y:S01]  /*1c00*/  @P4 IMAD.WIDE.U32 R26, R62, R7, RZ ;  /* 0x000000073e1a4225 */ /* 0x000fe200078e00ff */
[----:B------:R-:W-:-:S03]  /*1c10*/  ISETP.GE.AND P1, PT, R0, RZ, PT ;  /* 0x000000ff0000720c */ /* 0x000fc60003f26270 */
[----:B------:R-:W-:Y:S01]  /*1c20*/  @!P4 IMAD.WIDE.U32 R22, R22, R12, R24 ;  /* 0x0000000c1616c225 */ /* 0x000fe200078e0018 */
[----:B------:R-:W-:Y:S02]  /*1c30*/  @!P0 IADD3 R2, R2, 0x1, RZ ;  /* 0x0000000102028810 */ /* 0x000fe40007ffe0ff */
[----:B------:R-:W-:Y:S01]  /*1c40*/  ISETP.NE.AND P0, PT, R9, RZ, PT ;  /* 0x000000ff0900720c */ /* 0x000fe20003f05270 */
[----:B------:R-:W-:Y:S01]  /*1c50*/  @P4 IMAD.IADD R11, R27, 0x1, R11 ;  /* 0x000000011b0b4824 */ /* 0x000fe200078e020b */
[----:B------:R-:W-:Y:S01]  /*1c60*/  @!P4 IADD3 R11, R23, R5, RZ ;  /* 0x00000005170bc210 */ /* 0x000fe20007ffe0ff */
[-C--:B----4-:R-:W-:Y:S01]  /*1c70*/  @!P4 IMAD R6, R61, R13.reuse, RZ ;  /* 0x0000000d3d06c224 */ /* 0x090fe200078e02ff */
[----:B------:R-:W-:Y:S02]  /*1c80*/  @!P4 SHF.R.S32.HI R3, RZ, 0x1f, R13 ;  /* 0x0000001fff03c819 */ /* 0x000fe4000001140d */
[----:B------:R-:W-:Y:S02]  /*1c90*/  LEA R5, R166, 0xffffffc0, 0x6 ;  /* 0xffffffc0a6057811 */ /* 0x000fe400078e30ff */
[----:B------:R-:W-:Y:S01]  /*1ca0*/  @P4 MOV R10, R26 ;  /* 0x0000001a000a4202 */ /* 0x000fe20000000f00 */
[----:B------:R-:W-:Y:S01]  /*1cb0*/  @!P4 IMAD R3, R3, R60, R6 ;  /* 0x0000003c0303c224 */ /* 0x000fe200078e0206 */
[----:B------:R-:W-:Y:S01]  /*1cc0*/  @!P4 MOV R10, R22 ;  /* 0x00000016000ac202 */ /* 0x000fe20000000f00 */
[----:B------:R-:W-:Y:S01]  /*1cd0*/  @!P4 IMAD.WIDE.U32 R22, R60, R13, RZ ;  /* 0x0000000d3c16c225 */ /* 0x000fe200078e00ff */
[----:B------:R-:W-:-:S02]  /*1ce0*/  SHF.R.S32.HI R7, RZ, 0x1f, R5 ;  /* 0x0000001fff077819 */ /* 0x000fc40000011405 */
[----:B------:R-:W-:Y:S01]  /*1cf0*/  @P3 IADD3 R2, R2, 0x1, RZ ;  /* 0x0000000102023810 */ /* 0x000fe20007ffe0ff */
[----:B------:R-:W-:Y:S01]  /*1d00*/  IMAD R8, R63, R5, RZ ;  /* 0x000000053f087224 */ /* 0x000fe200078e02ff */
[----:B------:R-:W-:Y:S01]  /*1d10*/  @!P4 IADD3 R23, R23, R3, RZ ;  /* 0x000000031717c210 */ /* 0x000fe20007ffe0ff */
[----:B------:R-:W-:Y:S01]  /*1d20*/  IMAD.WIDE.U32 R10, R62, R5, R10 ;  /* 0x000000053e0a7225 */ /* 0x000fe200078e000a */
[----:B------:R-:W-:Y:S02]  /*1d30*/  @P4 IADD3 R13, R13, R16, RZ ;  /* 0x000000100d0d4210 */ /* 0x000fe40007ffe0ff */
[----:B------:R-:W-:Y:S01]  /*1d40*/  @!P4 SHF.R.S32.HI R3, RZ, 0x1f, R12 ;  /* 0x0000001fff03c819 */ /* 0x000fe2000001140c */
[----:B------:R-:W-:Y:S02]  /*1d50*/  IMAD R8, R7, R62, R8 ;  /* 0x0000003e07087224 */ /* 0x000fe400078e0208 */
[----:B------:R-:W-:Y:S01]  /*1d60*/  @!P1 IMAD.MOV R2, RZ, RZ, -R2 ;  /* 0x000000ffff029224 */ /* 0x000fe200078e0a02 */
[----:B------:R-:W-:Y:S01]  /*1d70*/  @!P0 LOP3.LUT R2, RZ, R9, RZ, 0x33, !PT ;  /* 0x00000009ff028212 */ /* 0x000fe200078e33ff */
[----:B------:R-:W-:-:S02]  /*1d80*/  @!P4 IMAD R0, R21, R12, RZ ;  /* 0x0000000c1500c224 */ /* 0x000fc400078e02ff */
[----:B------:R-:W-:Y:S02]  /*1d90*/  IMAD.IADD R11, R11, 0x1, R8 ;  /* 0x000000010b0b7824 */ /* 0x000fe400078e0208 */
[-C--:B------:R-:W-:Y:S02]  /*1da0*/  @P4 IMAD R17, R61, R13.reuse, RZ ;  /* 0x0000000d3d114224 */ /* 0x080fe400078e02ff */
[----:B------:R-:W-:Y:S01]  /*1db0*/  @P4 IMAD.WIDE.U32 R8, R60, R13, RZ ;  /* 0x0000000d3c084225 */ /* 0x000fe200078e00ff */
[----:B------:R-:W-:-:S03]  /*1dc0*/  SHF.R.S32.HI R13, RZ, 0x1f, R2 ;  /* 0x0000001fff0d7819 */ /* 0x000fc60000011402 */
[C---:B------:R-:W-:Y:S02]  /*1dd0*/  @!P4 IMAD R0, R20.reuse, R3, R0 ;  /* 0x000000031400c224 */ /* 0x040fe400078e0200 */
[----:B------:R-:W-:Y:S02]  /*1de0*/  IMAD R3, R19, R2, RZ ;  /* 0x0000000213037224 */ /* 0x000fe400078e02ff */
[----:B------:R-:W-:Y:S01]  /*1df0*/  @!P4 IMAD.WIDE.U32 R20, R20, R12, R22 ;  /* 0x0000000c1414c225 */ /* 0x000fe200078e0016 */
[----:B------:R-:W-:-:S03]  /*1e00*/  @P4 IADD3 R17, R9, R17, RZ ;  /* 0x0000001109114210 */ /* 0x000fc60007ffe0ff */
[----:B------:R-:W-:Y:S01]  /*1e10*/  IMAD.WIDE.U32 R10, R18, R2, R10 ;  /* 0x00000002120a7225 */ /* 0x000fe200078e000a */
[----:B------:R-:W-:-:S03]  /*1e20*/  @P4 MOV R22, R8 ;  /* 0x0000000800164202 */ /* 0x000fc60000000f00 */
[----:B------:R-:W-:Y:S02]  /*1e30*/  IMAD R3, R18, R13, R3 ;  /* 0x0000000d12037224 */ /* 0x000fe400078e0203 */
[----:B------:R-:W-:Y:S01]  /*1e40*/  @!P4 IMAD.IADD R17, R21, 0x1, R0 ;  /* 0x000000011511c824 */ /* 0x000fe200078e0200 */
[----:B------:R-:W-:Y:S01]  /*1e50*/  MOV R0, R10 ;  /* 0x0000000a00007202 */ /* 0x000fe20000000f00 */
[----:B------:R-:W-:Y:S01]  /*1e60*/  IMAD.IADD R3, R11, 0x1, R3 ;  /* 0x000000010b037824 */ /* 0x000fe200078e0203 */
[----:B------:R-:W-:Y:S02]  /*1e70*/  @!P4 MOV R22, R20 ;  /* 0x000000140016c202 */ /* 0x000fe40000000f00 */
[----:B------:R-:W-:Y:S02]  /*1e80*/  MOV R10, R5 ;  /* 0x00000005000a7202 */ /* 0x000fe40000000f00 */
[----:B------:R-:W-:Y:S02]  /*1e90*/  MOV R16, R2 ;  /* 0x0000000200107202 */ /* 0x000fe40000000f00 */
.L_x_4123:
[----:B-1----:R-:W-:Y:S05]  /*1ea0*/  BSYNC B0 ;  /* 0x0000000000007941 */ /* 0x002fea0003800000 */
.L_x_4121:
[----:B------:R-:W-:Y:S01]  /*1eb0*/  ISETP.NE.AND P5, PT, R4, -0x1, PT ;  /* 0xffffffff0400780c */ /* 0x000fe20003fa5270 */
[----:B------:R-:W2:Y:S04]  /*1ec0*/  LD.E.64 R186, [R14.64+0x30] ;  /* 0x000030060eba7980 */ /* 0x000ea8000c101b00 */
[----:B------:R-:W3:Y:S04]  /*1ed0*/  LD.E.64 R24, [R14.64+0x10] ;  /* 0x000010060e187980 */ /* 0x000ee8000c101b00 */
[----:B------:R-:W4:Y:S04]  /*1ee0*/  LD.E.64 R8, [R14.64+0x48] ;  /* 0x000048060e087980 */ /* 0x000f28000c101b00 */
[----:B------:R-:W3:Y:S04]  /*1ef0*/  @!P5 LD.E.64 R26, [R14.64+0x18] ;  /* 0x000018060e1ad980 */ /* 0x000ee8000c101b00 */
[----:B------:R-:W4:Y:S04]  /*1f00*/  LD.E R171, [R14.64+0xc0] ;  /* 0x0000c0060eab7980 */ /* 0x000f28000c101900 */
        /* <DEDUP_REMOVED lines=15> */
[----:B------:R-:W-:Y:S01]  /*2000*/  SHF.R.S32.HI R66, RZ, 0x4, R11 ;  /* 0x00000004ff427819 */ /* 0x000fe2000001140b */
[----:B------:R-:W-:Y:S01]  /*2010*/  IMAD.IADD R6, R6, 0x1, -R19 ;  /* 0x0000000106067824 */ /* 0x000fe200078e0a13 */
[----:B-1----:R-:W-:Y:S02]  /*2020*/  IADD3 R30, P0, R18, R22, RZ ;  /* 0x00000016121e7210 */ /* 0x002fe40007f1e0ff */
[----:B------:R-:W-:Y:S01]  /*2030*/  SHF.R.S32.HI R19, RZ, 0x1f, R18 ;  /* 0x0000001fff137819 */ /* 0x000fe20000011412 */
[----:B------:R-:W-:Y:S01]  /*2040*/  IMAD.SHL.U32 R12, R172, 0x40, RZ ;  /* 0x00000040ac0c7824 */ /* 0x000fe200078e00ff */
[----:B------:R-:W-:Y:S01]  /*2050*/  LEA.HI R11, R11, R66, RZ, 0x1 ;  /* 0x000000420b0b7211 */ /* 0x000fe200078f08ff */
[----:B------:R-:W-:-:S02]  /*2060*/  IMAD R7, R7, R60, RZ ;  /* 0x0000003c07077224 */ /* 0x000fc400078e02ff */
[----:B------:R-:W-:Y:S01]  /*2070*/  IMAD.X R31, R19, 0x1, R17, P0 ;  /* 0x00000001131f7824 */ /* 0x000fe200000e0611 */
[----:B------:R-:W-:Y:S01]  /*2080*/  LOP3.LUT R11, R11, 0xfffffffe, RZ, 0xc0, !PT ;  /* 0xfffffffe0b0b7812 */ /* 0x000fe200078ec0ff */
[----:B------:R-:W-:Y:S01]  /*2090*/  IMAD R7, R10, R61, R7 ;  /* 0x0000003d0a077224 */ /* 0x000fe200078e0207 */
[----:B------:R-:W-:Y:S01]  /*20a0*/  LOP3.LUT R21, R12, 0x1c0, RZ, 0xc0, !PT ;  /* 0x000001c00c157812 */ /* 0x000fe200078ec0ff */
[----:B------:R-:W-:-:S03]  /*20b0*/  IMAD.WIDE.U32 R30, R10, R60, R30 ;  /* 0x0000003c0a1e7225 */ /* 0x000fc600078e001e */
[----:B------:R-:W-:Y:S01]  /*20c0*/  LOP3.LUT R17, R21, 0x38, R18, 0xf8, !PT ;  /* 0x0000003815117812 */ /* 0x000fe200078ef812 */
[----:B------:R-:W-:Y:S01]  /*20d0*/  IMAD.IADD R66, R66, 0x1, -R11 ;  /* 0x0000000142427824 */ /* 0x000fe200078e0a0b */
[----:B------:R-:W-:Y:S01]  /*20e0*/  SHF.R.U32.HI R22, RZ, 0x3, R21 ;  /* 0x00000003ff167819 */ /* 0x000fe20000011615 */
[----:B------:R-:W-:Y:S02]  /*20f0*/  IMAD.SHL.U32 R10, R6, 0x40, RZ ;  /* 0x00000040060a7824 */ /* 0x000fe400078e00ff */
[----:B------:R-:W-:Y:S02]  /*2100*/  IMAD.IADD R31, R31, 0x1, R7 ;  /* 0x000000011f1f7824 */ /* 0x000fe400078e0207 */
[----:B------:R-:W-:Y:S01]  /*2110*/  IMAD R7, R29, R16, RZ ;  /* 0x000000101d077224 */ /* 0x000fe200078e02ff */
[----:B------:R-:W-:Y:S01]  /*2120*/  LOP3.LUT R17, R17, R22, RZ, 0x3c, !PT ;  /* 0x0000001611117212 */ /* 0x000fe200078e3cff */
[----:B------:R-:W-:Y:S01]  /*2130*/  IMAD.SHL.U32 R11, R66, 0x8, RZ ;  /* 0x00000008420b7824 */ /* 0x000fe200078e00ff */
[----:B------:R-:W-:Y:S01]  /*2140*/  LOP3.LUT R10, R10, 0x1c0, RZ, 0xc0, !PT ;  /* 0x000001c00a0a7812 */ /* 0x000fe200078ec0ff */
[----:B------:R-:W-:-:S02]  /*2150*/  IMAD R7, R13, R28, R7 ;  /* 0x0000001c0d077224 */ /* 0x000fc400078e0207 */
[----:B------:R-:W-:Y:S01]  /*2160*/  IMAD.WIDE.U32 R22, R16, R28, R30 ;  /* 0x0000001c10167225 */ /* 0x000fe200078e001e */
[----:B------:R-:W-:Y:S02]  /*2170*/  LOP3.LUT R11, R10, 0x8, R11, 0xf8, !PT ;  /* 0x000000080a0b7812 */ /* 0x000fe400078ef80b */
[----:B------:R-:W-:Y:S01]  /*2180*/  SHF.R.U32.HI R48, RZ, 0x3, R10 ;  /* 0x00000003ff307819 */ /* 0x000fe2000001160a */
[----:B------:R-:W-:Y:S01]  /*2190*/  IMAD.IADD R23, R23, 0x1, R7 ;  /* 0x0000000117177824 */ /* 0x000fe200078e0207 */
[----:B------:R-:W-:Y:S02]  /*21a0*/  SHF.R.S32.HI R68, RZ, 0x1f, R241 ;  /* 0x0000001fff447819 */ /* 0x000fe400000114f1 */
[----:B------:R-:W-:Y:S02]  /*21b0*/  LOP3.LUT R48, R11, R48, RZ, 0x3c, !PT ;  /* 0x000000300b307212 */ /* 0x000fe400078e3cff */
[C---:B------:R-:W-:Y:S02]  /*21c0*/  LOP3.LUT P4, RZ, R6.reuse, 0x4, RZ, 0xc0, !PT ;  /* 0x0000000406ff7812 */ /* 0x040fe4000788c0ff */
[----:B------:R-:W-:Y:S01]  /*21d0*/  LOP3.LUT P3, RZ, R6, 0x2, RZ, 0xc0, !PT ;  /* 0x0000000206ff7812 */ /* 0x000fe2000786c0ff */
[----:B------:R-:W-:Y:S01]  /*21e0*/  IMAD R189, R61, R172, RZ ;  /* 0x000000ac3dbd7224 */ /* 0x000fe200078e02ff */
[----:B------:R-:W-:Y:S01]  /*21f0*/  SHF.R.S32.HI R173, RZ, 0x1f, R172 ;  /* 0x0000001fffad7819 */ /* 0x000fe200000114ac */
[----:B------:R-:W-:Y:S01]  /*2200*/  IMAD.WIDE.U32 R22, R172, R60, R22 ;  /* 0x0000003cac167225 */ /* 0x000fe200078e0016 */
[----:B------:R-:W-:-:S03]  /*2210*/  LEA.HI R12, R65, R146, RZ, 0x6 ;  /* 0x00000092410c7211 */ /* 0x000fc600078f30ff */
[----:B------:R-:W-:Y:S01]  /*2220*/  IMAD R189, R173, R60, R189 ;  /* 0x0000003cadbd7224 */ /* 0x000fe200078e02bd */
[----:B------:R-:W-:-:S03]  /*2230*/  SHF.R.S32.HI R177, RZ, 0x1f, R242 ;  /* 0x0000001fffb17819 */ /* 0x000fc600000114f2 */
[----:B------:R-:W-:Y:S02]  /*2240*/  IMAD.IADD R189, R23, 0x1, R189 ;  /* 0x0000000117bd7824 */ /* 0x000fe400078e02bd */
[----:B------:R-:W-:-:S05]  /*2250*/  IMAD.SHL.U32 R12, R12, 0x8, RZ ;  /* 0x000000080c0c7824 */ /* 0x000fca00078e00ff */
[----:B------:R-:W-:Y:S02]  /*2260*/  LOP3.LUT R170, R17, 0xfffffe00, R12, 0xf8, !PT ;  /* 0xfffffe0011aa7812 */ /* 0x000fe400078ef80c */
[----:B------:R-:W-:Y:S01]  /*2270*/  IADD3 R12, R18, 0x40, RZ ;  /* 0x00000040120c7810 */ /* 0x000fe20007ffe0ff */
        /* <DEDUP_REMOVED lines=18> */
[----:B---3--:R-:W-:-:S04]  /*23a0*/  @!P5 IMAD R7, R27, R241, RZ ;  /* 0x000000f11b07d224 */ /* 0x008fc800078e02ff */
[C---:B------:R-:W-:Y:S02]  /*23b0*/  @!P5 IMAD R4, R26.reuse, R68, R7 ;  /* 0x000000441a04d224 */ /* 0x040fe400078e0207 */
[----:B------:R-:W-:-:S04]  /*23c0*/  @!P5 IMAD.WIDE.U32 R26, R26, R241, RZ ;  /* 0x000000f11a1ad225 */ /* 0x000fc800078e00ff */
[----:B------:R-:W-:Y:S02]  /*23d0*/  @P5 IMAD.MOV.U32 R6, RZ, RZ, R28 ;  /* 0x000000ffff065224 */ /* 0x000fe400078e001c */
[----:B------:R-:W-:Y:S02]  /*23e0*/  @!P5 IMAD.MOV.U32 R6, RZ, RZ, R26 ;  /* 0x000000ffff06d224 */ /* 0x000fe400078e001a */
[----:B------:R-:W-:Y:S02]  /*23f0*/  IMAD.SHL.U32 R7, R2, 0x40, RZ ;  /* 0x0000004002077824 */ /* 0x000fe400078e00ff */
[----:B------:R-:W-:Y:S01]  /*2400*/  @P5 IMAD.IADD R11, R29, 0x1, R11 ;  /* 0x000000011d0b5824 */ /* 0x000fe200078e020b */
[----:B------:R-:W-:Y:S01]  /*2410*/  IADD3 R10, P1, R18, R6, RZ ;  /* 0x00000006120a7210 */ /* 0x000fe20007f3e0ff */
[----:B------:R-:W-:Y:S01]  /*2420*/  @!P5 IMAD.IADD R11, R27, 0x1, R4 ;  /* 0x000000011b0bd824 */ /* 0x000fe200078e0204 */
[----:B------:R-:W-:Y:S01]  /*2430*/  LOP3.LUT R48, R48, 0xfffffe00, R7, 0xf8, !PT ;  /* 0xfffffe0030307812 */ /* 0x000fe200078ef807 */
[----:B----4-:R-:W-:Y:S01]  /*2440*/  IMAD R7, R9, R242, RZ ;  /* 0x000000f209077224 */ /* 0x010fe200078e02ff */
[----:B------:R-:W-:Y:S01]  /*2450*/  LEA R188, P0, R22, R24, 0x1 ;  /* 0x0000001816bc7211 */ /* 0x000fe200078008ff */
[----:B------:R-:W-:-:S02]  /*2460*/  IMAD.X R11, R19, 0x1, R11, P1 ;  /* 0x00000001130b7824 */ /* 0x000fc400008e060b */
[----:B------:R-:W-:Y:S01]  /*2470*/  IMAD R7, R8, R177, R7 ;  /* 0x000000b108077224 */ /* 0x000fe200078e0207 */
[----:B------:R-:W-:Y:S01]  /*2480*/  LEA.HI.X R189, R22, R25, R189, 0x1, P0 ;  /* 0x0000001916bd7211 */ /* 0x000fe200000f0cbd */
[----:B------:R-:W-:-:S04]  /*2490*/  IMAD.WIDE.U32 R22, R242, R8, R10 ;  /* 0x00000008f2167225 */ /* 0x000fc800078e000a */
[----:B------:R-:W-:Y:S01]  /*24a0*/  IMAD.IADD R23, R23, 0x1, R7 ;  /* 0x0000000117177824 */ /* 0x000fe200078e0207 */
[----:B------:R-:W-:Y:S02]  /*24b0*/  SHF.R.S32.HI R7, RZ, 0x1f, R94 ;  /* 0x0000001fff077819 */ /* 0x000fe4000001145e */
[-C--:B------:R-:W-:Y:S02]  /*24c0*/  ISETP.GE.AND P0, PT, R12, R171.reuse, PT ;  /* 0x000000ab0c00720c */ /* 0x080fe40003f06270 */
[C---:B------:R-:W-:Y:S02]  /*24d0*/  IADD3 R10, R18.reuse, 0xc0, RZ ;  /* 0x000000c0120a7810 */ /* 0x040fe40007ffe0ff */
[----:B------:R-:W-:Y:S02]  /*24e0*/  LEA.HI R92, R7, R94, RZ, 0x6 ;  /* 0x0000005e075c7211 */ /* 0x000fe400078f30ff */
[----:B------:R-:W-:Y:S02]  /*24f0*/  ISETP.GE.AND P1, PT, R18, R171, PT ;  /* 0x000000ab1200720c */ /* 0x000fe40003f26270 */
[----:B------:R-:W-:-:S02]  /*2500*/  SEL R4, RZ, 0xffffffff, P0 ;  /* 0xffffffffff047807 */ /* 0x000fc40000000000 */
[----:B------:R-:W-:Y:S02]  /*2510*/  IADD3 R11, R18, 0x80, RZ ;  /* 0x00000080120b7810 */ /* 0x000fe40007ffe0ff */
[-C--:B------:R-:W-:Y:S02]  /*2520*/  ISETP.GE.AND P0, PT, R10, R171.reuse, PT ;  /* 0x000000ab0a00720c */ /* 0x080fe40003f06270 */
[----:B------:R-:W-:Y:S02]  /*2530*/  SHF.R.S32.HI R92, RZ, 0x6, R92 ;  /* 0x00000006ff5c7819 */ /* 0x000fe4000001145c */
[----:B------:R-:W-:Y:S02]  /*2540*/  SEL R9, RZ, 0x1, P1 ;  /* 0x00000001ff097807 */ /* 0x000fe40000800000 */
[----:B------:R-:W-:Y:S02]  /*2550*/  ISETP.GE.AND P1, PT, R11, R171, PT ;  /* 0x000000ab0b00720c */ /* 0x000fe40003f26270 */
[----:B------:R-:W-:-:S02]  /*2560*/  SEL R167, RZ, 0x8, P0 ;  /* 0x00000008ffa77807 */ /* 0x000fc40000000000 */
[----:B------:R-:W-:Y:S02]  /*2570*/  IMNMX R92, R235, R92, !PT ;  /* 0x0000005ceb5c7217 */ /* 0x000fe40007800200 */
[----:B------:R-:W-:Y:S02]  /*2580*/  IADD3 R174, P0, R18, R0, RZ ;  /* 0x0000000012ae7210 */ /* 0x000fe40007f1e0ff */
[----:B------:R-:W-:Y:S02]  /*2590*/  SEL R2, RZ, 0x4, P1 ;  /* 0x00000004ff027807 */ /* 0x000fe40000800000 */
[----:B------:R-:W-:Y:S01]  /*25a0*/  ISETP.GT.AND P1, PT, R166, R92, PT ;  /* 0x0000005ca600720c */ /* 0x000fe20003f24270 */
[----:B------:R-:W-:Y:S02]  /*25b0*/  IMAD.X R175, R19, 0x1, R3, P0 ;  /* 0x0000000113af7824 */ /* 0x000fe400000e0603 */
[----:B------:R-:W-:Y:S02]  /*25c0*/  IMAD.SHL.U32 R4, R4, 0x2, RZ ;  /* 0x0000000204047824 */ /* 0x000fe400078e00ff */
[----:B------:R-:W-:-:S02]  /*25d0*/  IMAD R185, R183, R186, RZ ;  /* 0x000000bab7b97224 */ /* 0x000fc400078e02ff */
        /* <DEDUP_REMOVED lines=182> */
.L_x_4242:
        /* <DEDUP_REMOVED lines=22> */
.L_x_4126:
[----:B------:R-:W-:Y:S05]  /*32a0*/  BSYNC B0 ;  /* 0x0000000000007941 */ /* 0x000fea0003800000 */
.L_x_4125:
        /* <DEDUP_REMOVED lines=21> */
.L_x_4128:
[----:B------:R-:W-:Y:S05]  /*3400*/  BSYNC B0 ;  /* 0x0000000000007941 */ /* 0x000fea0003800000 */
.L_x_4127:
        /* <DEDUP_REMOVED lines=21> */
.L_x_4130:
[----:B------:R-:W-:Y:S05]  /*3560*/  BSYNC B0 ;  /* 0x0000000000007941 */ /* 0x000fea0003800000 */
.L_x_4129:
        /* <DEDUP_REMOVED lines=21> */
.L_x_4132:
[----:B------:R-:W-:Y:S05]  /*36c0*/  BSYNC B0 ;  /* 0x0000000000007941 */ /* 0x000fea0003800000 */
.L_x_4131:
        /* <DEDUP_REMOVED lines=69> */
.L_x_4139:
[----:B------:R-:W-:Y:S05]  /*3b20*/  BSYNC B0 ;  /* 0x0000000000007941 */ /* 0x000fea0003800000 */
.L_x_4138:
        /* <DEDUP_REMOVED lines=54> */
.L_x_4141:
[----:B------:R-:W-:Y:S05]  /*3e90*/  BSYNC B0 ;  /* 0x0000000000007941 */ /* 0x000fea0003800000 */
.L_x_4140:
        /* <DEDUP_REMOVED lines=54> */
.L_x_4143:
[----:B------:R-:W-:Y:S05]  /*4200*/  BSYNC B0 ;  /* 0x0000000000007941 */ /* 0x000fea0003800000 */
.L_x_4142:
        /* <DEDUP_REMOVED lines=53> */
.L_x_4137:
[----:B------:R-:W-:Y:S05]  /*4560*/  BSYNC B1 ;  /* 0x0000000000017941 */ /* 0x000fea0003800000 */
.L_x_4136:
        /* <DEDUP_REMOVED lines=67> */
.L_x_4147:
[----:B------:R-:W-:Y:S05]  /*49a0*/  BSYNC B0 ;  /* 0x0000000000007941 */ /* 0x000fea0003800000 */
.L_x_4146:
        /* <DEDUP_REMOVED lines=57> */
.L_x_4149:
[----:B------:R-:W-:Y:S05]  /*4d40*/  BSYNC B0 ;  /* 0x0000000000007941 */ /* 0x000fea0003800000 */
.L_x_4148:
        /* <DEDUP_REMOVED lines=57> */
.L_x_4151:
[----:B------:R-:W-:Y:S05]  /*50e0*/  BSYNC B0 ;  /* 0x0000000000007941 */ /* 0x000fea0003800000 */
.L_x_4150:
        /* <DEDUP_REMOVED lines=56> */
.L_x_4145:
[----:B------:R-:W-:Y:S05]  /*5470*/  BSYNC B1 ;  /* 0x0000000000017941 */ /* 0x000fea0003800000 */
.L_x_4144:
        /* <DEDUP_REMOVED lines=67> */
.L_x_4155:
[----:B------:R-:W-:Y:S05]  /*58b0*/  BSYNC B0 ;  /* 0x0000000000007941 */ /* 0x000fea0003800000 */
.L_x_4154:
        /* <DEDUP_REMOVED lines=57> */
.L_x_4157:
[----:B------:R-:W-:Y:S05]  /*5c50*/  BSYNC B0 ;  /* 0x0000000000007941 */ /* 0x000fea0003800000 */
.L_x_4156:
        /* <DEDUP_REMOVED lines=57> */
.L_x_4159:
[----:B------:R-:W-:Y:S05]  /*5ff0*/  BSYNC B0 ;  /* 0x0000000000007941 */ /* 0x000fea0003800000 */
.L_x_4158:
        /* <DEDUP_REMOVED lines=56> */
.L_x_4153:
[----:B------:R-:W-:Y:S05]  /*6380*/  BSYNC B1 ;  /* 0x0000000000017941 */ /* 0x000fea0003800000 */
.L_x_4152:
        /* <DEDUP_REMOVED lines=69> */
.L_x_4163:
[----:B------:R-:W-:Y:S05]  /*67e0*/  BSYNC B0 ;  /* 0x0000000000007941 */ /* 0x000fea0003800000 */
.L_x_4162:
        /* <DEDUP_REMOVED lines=57> */
.L_x_4165:
[----:B------:R-:W-:Y:S05]  /*6b80*/  BSYNC B0 ;  /* 0x0000000000007941 */ /* 0x000fea0003800000 */
.L_x_4164:
        /* <DEDUP_REMOVED lines=57> */
.L_x_4167:
[----:B------:R-:W-:Y:S05]  /*6f20*/  BSYNC B0 ;  /* 0x0000000000007941 */ /* 0x000fea0003800000 */
.L_x_4166:
        /* <DEDUP_REMOVED lines=56> */
.L_x_4161:
[----:B------:R-:W-:Y:S05]  /*72b0*/  BSYNC B1 ;  /* 0x0000000000017941 */ /* 0x000fea0003800000 */
.L_x_4160:
[----:B-1----:R-:W2:Y:S02]  /*72c0*/  LD.E R3, [R14.64+0xd0] ;  /* 0x0000d0060e037980 */ /* 0x002ea4000c101900 */
[----:B--2---:R-:W-:Y:S05]  /*72d0*/  IMAD.U32 R3, R3, -0x20, RZ ;  /* 0xffffffe003037824 */ /* 0x004fea00078e00ff */
[C---:B------:R-:W-:Y:S02]  /*72e0*/  LEA R20, P1, R3.reuse, R20, 0x1 ;  /* 0x0000001403147211 */ /* 0x040fe400078208ff */
[C---:B------:R-:W-:Y:S02]  /*72f0*/  LEA R50, P0, R3.reuse, R50, 0x1 ;  /* 0x0000003203327211 */ /* 0x040fe400078008ff */
[C---:B------:R-:W-:Y:S02]  /*7300*/  LEA.HI.X.SX32 R21, R3.reuse, R21, 0x1, P1 ;  /* 0x0000001503157211 */ /* 0x040fe400008f0eff */
[----:B------:R-:W-:Y:S01]  /*7310*/  LEA.HI.X.SX32 R51, R3, R51, 0x1, P0 ;  /* 0x0000003303337211 */ /* 0x000fe200000f0eff */
[----:B------:R-:W-:-:S05]  /*7320*/  BRA `(.L_x_4168) ;  /* 0x00006dc000007947 */ /* 0x000fca0003800000 */
.L_x_4135:
        /* <DEDUP_REMOVED lines=95> */
.L_x_4174:
[----:B------:R-:W-:Y:S05]  /*7920*/  BSYNC B0 ;  /* 0x0000000000007941 */ /* 0x000fea0003800000 */
.L_x_4173:
[----:B-----5:R3:W-:Y:S02]  /*7930*/  ST.E.128 [R130.64], R36 ;  /* 0x0000002482007985 */ /* 0x0207e4000c101d06 */
.L_x_4172:
[----:B------:R-:W-:Y:S05]  /*7940*/  BSYNC B1 ;  /* 0x0000000000017941 */ /* 0x000fea0003800000 */
.L_x_4171:
        /* <DEDUP_REMOVED lines=93> */
.L_x_4178:
[----:B------:R-:W-:Y:S05]  /*7f20*/  BSYNC B0 ;  /* 0x0000000000007941 */ /* 0x000fea0003800000 */
.L_x_4177:
[----:B-----5:R4:W-:Y:S02]  /*7f30*/  ST.E.128 [R130.64+0x80], R36 ;  /* 0x0000802482007985 */ /* 0x0209e4000c101d06 */
.L_x_4176:
[----:B------:R-:W-:Y:S05]  /*7f40*/  BSYNC B1 ;  /* 0x0000000000017941 */ /* 0x000fea0003800000 */
.L_x_4175:
        /* <DEDUP_REMOVED lines=93> */
.L_x_4182:
[----:B------:R-:W-:Y:S05]  /*8520*/  BSYNC B0 ;  /* 0x0000000000007941 */ /* 0x000fea0003800000 */
.L_x_4181:
[----:B-----5:R4:W-:Y:S02]  /*8530*/  ST.E.128 [R130.64+0x100], R36 ;  /* 0x0001002482007985 */ /* 0x0209e4000c101d06 */
.L_x_4180:
[----:B------:R-:W-:Y:S05]  /*8540*/  BSYNC B1 ;  /* 0x0000000000017941 */ /* 0x000fea0003800000 */
.L_x_4179:
        /* <DEDUP_REMOVED lines=92> */
.L_x_4184:
[----:B------:R-:W-:Y:S05]  /*8b10*/  BSYNC B0 ;  /* 0x0000000000007941 */ /* 0x000fea0003800000 */
.L_x_4183:
[----:B-----5:R4:W-:Y:S02]  /*8b20*/  ST.E.128 [R130.64+0x180], R36 ;  /* 0x0001802482007985 */ /* 0x0209e4000c101d06 */
.L_x_4170:
[----:B------:R-:W-:Y:S05]  /*8b30*/  BSYNC B2 ;  /* 0x0000000000027941 */ /* 0x000fea0003800000 */
.L_x_4169:
        /* <DEDUP_REMOVED lines=30> */
[C---:B---3--:R-:W-:Y:S02]  /*8d20*/  LEA R204, P0, R201.reuse, R126, 0x1 ;  /* 0x0000007ec9cc7211 */ /* 0x048fe400078008ff */
[----:B------:R-:W-:Y:S01]  /*8d30*/  LEA.HI.X.SX32 R202, R202, R145, 0x1, P2 ;  /* 0x00000091caca7211 */ /* 0x000fe200010f0eff */
[----:B-1----:R-:W3:Y:S03]  /*8d40*/  LD.E.128 R28, [R22.64] ;  /* 0x00000006161c7980 */ /* 0x002ee6000c101d00 */
        /* <DEDUP_REMOVED lines=70> */
.L_x_4190:
[----:B------:R-:W-:Y:S05]  /*91b0*/  BSYNC B0 ;  /* 0x0000000000007941 */ /* 0x000fea0003800000 */
.L_x_4189:
[C---:B-1----:R-:W-:Y:S04]  /*91c0*/  LEA R2, P0, R233.reuse, R130, 0x1 ;  /* 0x00000082e9027211 */ /* 0x042fe800078008ff */
[----:B------:R-:W-:Y:S05]  /*91d0*/  LEA.HI.X R3, R233, R131, R234, 0x1, P0 ;  /* 0x00000083e9037211 */ /* 0x000fea00000f0cea */
[----:B-----5:R1:W-:Y:S04]  /*91e0*/  ST.E.128 [R2.64], R36 ;  /* 0x0000002402007985 */ /* 0x0203e8000c101d06 */
.L_x_4188:
[----:B------:R-:W-:Y:S05]  /*91f0*/  BSYNC B1 ;  /* 0x0000000000017941 */ /* 0x000fea0003800000 */
.L_x_4187:
        /* <DEDUP_REMOVED lines=25> */
[C---:B-1----:R-:W-:Y:S02]  /*9390*/  LEA R204, P0, R201.reuse, R126, 0x1 ;  /* 0x0000007ec9cc7211 */ /* 0x042fe400078008ff */
        /* <DEDUP_REMOVED lines=72> */
.L_x_4194:
[----:B------:R-:W-:Y:S05]  /*9820*/  BSYNC B0 ;  /* 0x0000000000007941 */ /* 0x000fea0003800000 */
.L_x_4193:
[C---:B------:R-:W-:Y:S04]  /*9830*/  LEA R2, P0, R88.reuse, R130, 0x1 ;  /* 0x0000008258027211 */ /* 0x040fe800078008ff */
[----:B------:R-:W-:Y:S05]  /*9840*/  LEA.HI.X R3, R88, R131, R89, 0x1, P0 ;  /* 0x0000008358037211 */ /* 0x000fea00000f0c59 */
[----:B-----5:R3:W-:Y:S04]  /*9850*/  ST.E.128 [R2.64], R36 ;  /* 0x0000002402007985 */ /* 0x0207e8000c101d06 */
.L_x_4192:
[----:B------:R-:W-:Y:S05]  /*9860*/  BSYNC B1 ;  /* 0x0000000000017941 */ /* 0x000fea0003800000 */
.L_x_4191:
        /* <DEDUP_REMOVED lines=22> */
[C---:B------:R-:W-:Y:S02]  /*99d0*/  IADD3 R199, P2, R154.reuse, R201, RZ ;  /* 0x000000c99ac77210 */ /* 0x040fe40007f5e0ff */
[----:B------:R-:W-:Y:S02]  /*99e0*/  LEA R22, P0, R203, R204, 0x1 ;  /* 0x000000cccb167211 */ /* 0x000fe400078008ff */
[----:B-1----:R-:W-:Y:S02]  /*99f0*/  LEA.HI.X.SX32 R204, R201, R141, 0x1, P2 ;  /* 0x0000008dc9cc7211 */ /* 0x002fe400010f0eff */
[----:B------:R-:W-:Y:S01]  /*9a00*/  MOV R201, RZ ;  /* 0x000000ff00c97202 */ /* 0x000fe20000000f00 */
[----:B------:R-:W-:Y:S01]  /*9a10*/  @P1 IMAD.MOV R201, RZ, RZ, -R202 ;  /* 0x000000ffffc91224 */ /* 0x000fe200078e0aca */
[----:B------:R-:W-:Y:S02]  /*9a20*/  LEA.HI.X.SX32 R23, R203, R205, 0x1, P0 ;  /* 0x000000cdcb177211 */ /* 0x000fe400000f0eff */
[C---:B------:R-:W-:Y:S03]  /*9a30*/  LEA R206, P0, R199.reuse, R126, 0x1 ;  /* 0x0000007ec7ce7211 */ /* 0x040fe600078008ff */
[----:B------:R-:W3:Y:S01]  /*9a40*/  LD.E.128 R28, [R22.64] ;  /* 0x00000006161c7980 */ /* 0x000ee2000c101d00 */
        /* <DEDUP_REMOVED lines=68> */
.L_x_4198:
[----:B------:R-:W-:Y:S05]  /*9e90*/  BSYNC B0 ;  /* 0x0000000000007941 */ /* 0x000fea0003800000 */
.L_x_4197:
[C---:B------:R-:W-:Y:S04]  /*9ea0*/  LEA R2, P0, R84.reuse, R130, 0x1 ;  /* 0x0000008254027211 */ /* 0x040fe800078008ff */
[----:B------:R-:W-:Y:S05]  /*9eb0*/  LEA.HI.X R3, R84, R131, R85, 0x1, P0 ;  /* 0x0000008354037211 */ /* 0x000fea00000f0c55 */
[----:B-----5:R3:W-:Y:S04]  /*9ec0*/  ST.E.128 [R2.64], R36 ;  /* 0x0000002402007985 */ /* 0x0207e8000c101d06 */
.L_x_4196:
[----:B------:R-:W-:Y:S05]  /*9ed0*/  BSYNC B1 ;  /* 0x0000000000017941 */ /* 0x000fea0003800000 */
.L_x_4195:
        /* <DEDUP_REMOVED lines=97> */
.L_x_4200:
[----:B------:R-:W-:Y:S05]  /*a4f0*/  BSYNC B0 ;  /* 0x0000000000007941 */ /* 0x000fea0003800000 */
.L_x_4199:
[C---:B------:R-:W-:Y:S04]  /*a500*/  LEA R2, P0, R78.reuse, R130, 0x1 ;  /* 0x000000824e027211 */ /* 0x040fe800078008ff */
[----:B------:R-:W-:Y:S05]  /*a510*/  LEA.HI.X R3, R78, R131, R79, 0x1, P0 ;  /* 0x000000834e037211 */ /* 0x000fea00000f0c4f */
[----:B-----5:R3:W-:Y:S04]  /*a520*/  ST.E.128 [R2.64], R36 ;  /* 0x0000002402007985 */ /* 0x0207e8000c101d06 */
.L_x_4186:
[----:B------:R-:W-:Y:S05]  /*a530*/  BSYNC B2 ;  /* 0x0000000000027941 */ /* 0x000fea0003800000 */
.L_x_4185:
        /* <DEDUP_REMOVED lines=103> */
.L_x_4206:
[----:B------:R-:W-:Y:S05]  /*abb0*/  BSYNC B0 ;  /* 0x0000000000007941 */ /* 0x000fea0003800000 */
.L_x_4205:
[C---:B------:R-:W-:Y:S04]  /*abc0*/  LEA R2, P0, R90.reuse, R130, 0x1 ;  /* 0x000000825a027211 */ /* 0x040fe800078008ff */
[----:B------:R-:W-:Y:S05]  /*abd0*/  LEA.HI.X R3, R90, R131, R91, 0x1, P0 ;  /* 0x000000835a037211 */ /* 0x000fea00000f0c5b */
[----:B-----5:R3:W-:Y:S04]  /*abe0*/  ST.E.128 [R2.64], R36 ;  /* 0x0000002402007985 */ /* 0x0207e8000c101d06 */
.L_x_4204:
[----:B------:R-:W-:Y:S05]  /*abf0*/  BSYNC B1 ;  /* 0x0000000000017941 */ /* 0x000fea0003800000 */
.L_x_4203:
        /* <DEDUP_REMOVED lines=98> */
.L_x_4210:
[----:B------:R-:W-:Y:S05]  /*b220*/  BSYNC B0 ;  /* 0x0000000000007941 */ /* 0x000fea0003800000 */
.L_x_4209:
[C---:B------:R-:W-:Y:S04]  /*b230*/  LEA R2, P0, R86.reuse, R130, 0x1 ;  /* 0x0000008256027211 */ /* 0x040fe800078008ff */
[----:B------:R-:W-:Y:S05]  /*b240*/  LEA.HI.X R3, R86, R131, R87, 0x1, P0 ;  /* 0x0000008356037211 */ /* 0x000fea00000f0c57 */
[----:B-----5:R3:W-:Y:S04]  /*b250*/  ST.E.128 [R2.64], R36 ;  /* 0x0000002402007985 */ /* 0x0207e8000c101d06 */
.L_x_4208:
[----:B------:R-:W-:Y:S05]  /*b260*/  BSYNC B1 ;  /* 0x0000000000017941 */ /* 0x000fea0003800000 */
.L_x_4207:
        /* <DEDUP_REMOVED lines=98> */
.L_x_4214:
[----:B------:R-:W-:Y:S05]  /*b890*/  BSYNC B0 ;  /* 0x0000000000007941 */ /* 0x000fea0003800000 */
.L_x_4213:
[C---:B------:R-:W-:Y:S04]  /*b8a0*/  LEA R2, P0, R82.reuse, R130, 0x1 ;  /* 0x0000008252027211 */ /* 0x040fe800078008ff */
[----:B------:R-:W-:Y:S05]  /*b8b0*/  LEA.HI.X R3, R82, R131, R83, 0x1, P0 ;  /* 0x0000008352037211 */ /* 0x000fea00000f0c53 */
[----:B-----5:R3:W-:Y:S04]  /*b8c0*/  ST.E.128 [R2.64], R36 ;  /* 0x0000002402007985 */ /* 0x0207e8000c101d06 */
.L_x_4212:
[----:B------:R-:W-:Y:S05]  /*b8d0*/  BSYNC B1 ;  /* 0x0000000000017941 */ /* 0x000fea0003800000 */
.L_x_4211:
        /* <DEDUP_REMOVED lines=96> */
.L_x_4216:
[----:B------:R-:W-:Y:S05]  /*bee0*/  BSYNC B0 ;  /* 0x0000000000007941 */ /* 0x000fea0003800000 */
.L_x_4215:
[C---:B-1----:R-:W-:Y:S04]  /*bef0*/  LEA R2, P0, R76.reuse, R130, 0x1 ;  /* 0x000000824c027211 */ /* 0x042fe800078008ff */
[----:B------:R-:W-:Y:S05]  /*bf00*/  LEA.HI.X R3, R76, R131, R77, 0x1, P0 ;  /* 0x000000834c037211 */ /* 0x000fea00000f0c4d */
[----:B-----5:R1:W-:Y:S04]  /*bf10*/  ST.E.128 [R2.64], R28 ;  /* 0x0000001c02007985 */ /* 0x0203e8000c101d06 */
.L_x_4202:
[----:B------:R-:W-:Y:S05]  /*bf20*/  BSYNC B2 ;  /* 0x0000000000027941 */ /* 0x000fea0003800000 */
.L_x_4201:
        /* <DEDUP_REMOVED lines=103> */
.L_x_4222:
[----:B------:R-:W-:Y:S05]  /*c5a0*/  BSYNC B0 ;  /* 0x0000000000007941 */ /* 0x000fea0003800000 */
.L_x_4221:
[----:B------:R-:W-:Y:S02]  /*c5b0*/  IMAD R0, R63, 0x60, RZ ;  /* 0x000000603f007824 */ /* 0x000fe400078e02ff */
[----:B-1----:R-:W-:Y:S05]  /*c5c0*/  IMAD.WIDE.U32 R2, R62, 0x60, R130 ;  /* 0x000000603e027825 */ /* 0x002fea00078e0082 */
[----:B------:R-:W-:Y:S05]  /*c5d0*/  IADD3 R3, R3, R0, RZ ;  /* 0x0000000003037210 */ /* 0x000fea0007ffe0ff */
[----:B-----5:R1:W-:Y:S02]  /*c5e0*/  ST.E.128 [R2.64], R28 ;  /* 0x0000001c02007985 */ /* 0x0203e4000c101d06 */
.L_x_4220:
[----:B------:R-:W-:Y:S05]  /*c5f0*/  BSYNC B1 ;  /* 0x0000000000017941 */ /* 0x000fea0003800000 */
.L_x_4219:
        /* <DEDUP_REMOVED lines=97> */
.L_x_4226:
[----:B------:R-:W-:Y:S05]  /*cc10*/  BSYNC B0 ;  /* 0x0000000000007941 */ /* 0x000fea0003800000 */
.L_x_4225:
[C---:B-1----:R-:W-:Y:S04]  /*cc20*/  LEA R2, P0, R81.reuse, R130, 0x1 ;  /* 0x0000008251027211 */ /* 0x042fe800078008ff */
[----:B------:R-:W-:Y:S05]  /*cc30*/  LEA.HI.X R3, R81, R131, R80, 0x1, P0 ;  /* 0x0000008351037211 */ /* 0x000fea00000f0c50 */
[----:B-----5:R1:W-:Y:S04]  /*cc40*/  ST.E.128 [R2.64], R28 ;  /* 0x0000001c02007985 */ /* 0x0203e8000c101d06 */
.L_x_4224:
[----:B------:R-:W-:Y:S05]  /*cc50*/  BSYNC B1 ;  /* 0x0000000000017941 */ /* 0x000fea0003800000 */
.L_x_4223:
        /* <DEDUP_REMOVED lines=97> */
.L_x_4230:
[----:B------:R-:W-:Y:S05]  /*d270*/  BSYNC B0 ;  /* 0x0000000000007941 */ /* 0x000fea0003800000 */
.L_x_4229:
[C---:B-1----:R-:W-:Y:S04]  /*d280*/  LEA R2, P0, R75.reuse, R130, 0x1 ;  /* 0x000000824b027211 */ /* 0x042fe800078008ff */
[----:B------:R-:W-:Y:S05]  /*d290*/  LEA.HI.X R3, R75, R131, R74, 0x1, P0 ;  /* 0x000000834b037211 */ /* 0x000fea00000f0c4a */
[----:B-----5:R1:W-:Y:S04]  /*d2a0*/  ST.E.128 [R2.64], R28 ;  /* 0x0000001c02007985 */ /* 0x0203e8000c101d06 */
.L_x_4228:
[----:B------:R-:W-:Y:S05]  /*d2b0*/  BSYNC B1 ;  /* 0x0000000000017941 */ /* 0x000fea0003800000 */
.L_x_4227:
        /* <DEDUP_REMOVED lines=97> */
.L_x_4232:
[----:B------:R-:W-:Y:S05]  /*d8d0*/  BSYNC B0 ;  /* 0x0000000000007941 */ /* 0x000fea0003800000 */
.L_x_4231:
[C---:B-1----:R-:W-:Y:S04]  /*d8e0*/  LEA R2, P0, R73.reuse, R130, 0x1 ;  /* 0x0000008249027211 */ /* 0x042fe800078008ff */
[----:B------:R-:W-:Y:S05]  /*d8f0*/  LEA.HI.X R3, R73, R131, R72, 0x1, P0 ;  /* 0x0000008349037211 */ /* 0x000fea00000f0c48 */
[----:B-----5:R1:W-:Y:S04]  /*d900*/  ST.E.128 [R2.64], R28 ;  /* 0x0000001c02007985 */ /* 0x0203e8000c101d06 */
.L_x_4218:
[----:B------:R-:W-:Y:S05]  /*d910*/  BSYNC B2 ;  /* 0x0000000000027941 */ /* 0x000fea0003800000 */
.L_x_4217:
[----:B-1-3--:R-:W3:Y:S02]  /*d920*/  LD.E R3, [R14.64+0xd0] ;  /* 0x0000d0060e037980 */ /* 0x00aee4000c101900 */
[----:B---3--:R-:W-:Y:S05]  /*d930*/  IMAD.U32 R3, R3, -0x20, RZ ;  /* 0xffffffe003037824 */ /* 0x008fea00078e00ff */
[C---:B------:R-:W-:Y:S02]  /*d940*/  LEA R128, P1, R3.reuse, R128, 0x1 ;  /* 0x0000008003807211 */ /* 0x040fe400078208ff */
[C---:B------:R-:W-:Y:S02]  /*d950*/  LEA R126, P0, R3.reuse, R126, 0x1 ;  /* 0x0000007e037e7211 */ /* 0x040fe400078008ff */
[C---:B------:R-:W-:Y:S02]  /*d960*/  LEA.HI.X.SX32 R129, R3.reuse, R129, 0x1, P1 ;  /* 0x0000008103817211 */ /* 0x040fe400008f0eff */
[----:B------:R-:W-:Y:S01]  /*d970*/  LEA.HI.X.SX32 R127, R3, R127, 0x1, P0 ;  /* 0x0000007f037f7211 */ /* 0x000fe200000f0eff */
[----:B------:R-:W-:-:S05]  /*d980*/  BRA `(.L_x_4168) ;  /* 0x0000076000007947 */ /* 0x000fca0003800000 */
.L_x_4134:
        /* <DEDUP_REMOVED lines=14> */
.L_x_4234:
[----:B------:R-:W-:Y:S05]  /*da70*/  BSYNC B0 ;  /* 0x0000000000007941 */ /* 0x000fea0003800000 */
.L_x_4233:
        /* <DEDUP_REMOVED lines=33> */
.L_x_4236:
[----:B------:R-:W-:Y:S05]  /*dc90*/  BSYNC B0 ;  /* 0x0000000000007941 */ /* 0x000fea0003800000 */
.L_x_4235:
        /* <DEDUP_REMOVED lines=33> */
.L_x_4238:
[----:B------:R-:W-:Y:S05]  /*deb0*/  BSYNC B0 ;  /* 0x0000000000007941 */ /* 0x000fea0003800000 */
.L_x_4237:
        /* <DEDUP_REMOVED lines=35> */
.L_x_4168:
[----:B------:R-:W-:Y:S05]  /*e0f0*/  BSYNC B3 ;  /* 0x0000000000037941 */ /* 0x000fea0003800000 */
.L_x_4133:
        /* <DEDUP_REMOVED lines=89> */
.L_x_4240:
        /* <DEDUP_REMOVED lines=8> */
.L_x_4241:
[----:B------:R-:W-:Y:S05]  /*e710*/  BSYNC B0 ;  /* 0x0000000000007941 */ /* 0x000fea0003800000 */
.L_x_4239:
[----:B------:R-:W-:Y:S04]  /*e720*/  IADD3 R9, R9, -0x1, RZ ;  /* 0xffffffff09097810 */ /* 0x000fe80007ffe0ff */
[----:B------:R-:W-:Y:S11]  /*e730*/  ISETP.GT.AND P0, PT, R9, R92, PT ;  /* 0x0000005c0900720c */ /* 0x000ff60003f04270 */
[----:B------:R-:W-:Y:S02]  /*e740*/  @!UPT UIADD3 URZ, URZ, URZ, URZ ;  /* 0x0000003f3f3ff290 */ /* 0x000fe4000fffe03f */
[----:B------:R-:W-:-:S05]  /*e750*/  @P0 BRA `(.L_x_4242) ;  /* 0xffff49e000000947 */ /* 0x000fca000383ffff */
.L_x_4124:
        /* <DEDUP_REMOVED lines=17> */
[----:B-----5:R-:W-:-:S04]  /*e870*/  @P1 LEA R20, P0, R241, R6, 0x2 ;  /* 0x00000006f1141211 */ /* 0x020fc800078010ff */
[----:B------:R-:W-:-:S05]  /*e880*/  @P1 LEA.HI.X R21, R241, R7, R68, 0x2, P0 ;  /* 0x00000007f1151211 */ /* 0x000fca00000f1444 */
[----:B------:R-:W2:Y:S01]  /*e890*/  @P1 LD.E R2, [R20.64] ;  /* 0x0000000614021980 */ /* 0x000ea2000c101900 */
[----:B------:R-:W-:Y:S02]  /*e8a0*/  LEA.HI R13, R3, R3, RZ, 0x1 ;  /* 0x00000003030d7211 */ /* 0x000fe400078f08ff */
[----:B------:R-:W-:Y:S02]  /*e8b0*/  IADD3 R5, P1, R5, R182, RZ ;  /* 0x000000b605057210 */ /* 0x000fe40007f3e0ff */
[----:B------:R-:W-:Y:S02]  /*e8c0*/  SHF.R.S32.HI R13, RZ, 0x1, R13 ;  /* 0x00000001ff0d7819 */ /* 0x000fe4000001140d */
[----:B---3--:R-:W-:Y:S01]  /*e8d0*/  ISETP.NE.AND P4, PT, R0, RZ, PT ;  /* 0x000000ff0000720c */ /* 0x008fe20003f85270 */
[----:B------:R-:W-:Y:S01]  /*e8e0*/  IMAD.MOV.U32 R184, RZ, RZ, R182 ;  /* 0x000000ffffb87224 */ /* 0x000fe200078e00b6 */
[----:B------:R-:W-:Y:S01]  /*e8f0*/  LEA R44, P2, R182, R190, 0x1 ;  /* 0x000000beb62c7211 */ /* 0x000fe200078408ff */
[----:B------:R-:W-:Y:S01]  /*e900*/  IMAD R16, R172, R13, R165 ;  /* 0x0000000dac107224 */ /* 0x000fe200078e02a5 */
[----:B------:R-:W-:Y:S01]  /*e910*/  LEA R7, P0, R186, R182, 0x5 ;  /* 0x000000b6ba077211 */ /* 0x000fe200078028ff */
[--C-:B------:R-:W-:Y:S01]  /*e920*/  IMAD.X R6, R17, 0x1, R185.reuse, P1 ;  /* 0x0000000111067824 */ /* 0x100fe200008e06b9 */
[----:B------:R-:W-:Y:S01]  /*e930*/  LEA.HI.X R45, R182, R191, R185, 0x1, P2 ;  /* 0x000000bfb62d7211 */ /* 0x000fe200010f0cb9 */
[----:B------:R-:W-:Y:S01]  /*e940*/  IMAD R4, R187, 0x30, RZ ;  /* 0x00000030bb047824 */ /* 0x000fe200078e02ff */
[C---:B------:R-:W-:Y:S01]  /*e950*/  LEA.HI.X R8, R186.reuse, R185, R187, 0x5, P0 ;  /* 0x000000b9ba087211 */ /* 0x040fe200000f2cbb */
[----:B------:R-:W-:Y:S01]  /*e960*/  IMAD.WIDE.U32 R184, R186, 0x30, R184 ;  /* 0x00000030bab87825 */ /* 0x000fe200078e00b8 */
[----:B------:R-:W-:-:S02]  /*e970*/  LEA R32, P1, R5, R190, 0x1 ;  /* 0x000000be05207211 */ /* 0x000fc400078208ff */
[-C--:B------:R-:W-:Y:S01]  /*e980*/  LEA R34, P0, R7, R190.reuse, 0x1 ;  /* 0x000000be07227211 */ /* 0x080fe200078008ff */
[----:B------:R-:W-:Y:S01]  /*e990*/  IMAD.IADD R17, R240, 0x1, -R67 ;  /* 0x00000001f0117824 */ /* 0x000fe200078e0a43 */
[-C--:B------:R-:W-:Y:S01]  /*e9a0*/  LEA.HI.X R33, R5, R191.reuse, R6, 0x1, P1 ;  /* 0x000000bf05217211 */ /* 0x080fe200008f0c06 */
[----:B------:R-:W-:Y:S01]  /*e9b0*/  IMAD.IADD R5, R185, 0x1, R4 ;  /* 0x00000001b9057824 */ /* 0x000fe200078e0204 */
[----:B------:R-:W-:Y:S02]  /*e9c0*/  LEA.HI.X R35, R7, R191, R8, 0x1, P0 ;  /* 0x000000bf07237211 */ /* 0x000fe400000f0c08 */
[----:B------:R-:W-:Y:S02]  /*e9d0*/  ISETP.GE.AND P0, PT, R172, R17, PT ;  /* 0x00000011ac00720c */ /* 0x000fe40003f06270 */
[----:B------:R-:W-:Y:S01]  /*e9e0*/  LEA R30, P1, R184, R190, 0x1 ;  /* 0x000000beb81e7211 */ /* 0x000fe200078208ff */
[----:B------:R-:W-:Y:S01]  /*e9f0*/  IMAD.SHL.U32 R29, R13, 0x10, RZ ;  /* 0x000000100d1d7824 */ /* 0x000fe200078e00ff */
[----:B------:R-:W-:-:S02]  /*ea00*/  ISETP.GT.AND P0, PT, R146, -0x8, !P0 ;  /* 0xfffffff89200780c */ /* 0x000fc40004704270 */
[----:B------:R-:W-:Y:S02]  /*ea10*/  LEA.HI.X R31, R184, R191, R5, 0x1, P1 ;  /* 0x000000bfb81f7211 */ /* 0x000fe400008f0c05 */
[----:B--2---:R-:W-:-:S05]  /*ea20*/  IADD3 R2, R2, R94, R67 ;  /* 0x0000005e02027210 */ /* 0x004fca0007ffe043 */
        /* <DEDUP_REMOVED lines=11> */
[C---:B----4-:R-:W-:Y:S01]  /*eae0*/  IMAD.SHL.U32 R39, R8.reuse, 0x2, RZ ;  /* 0x0000000208277824 */ /* 0x050fe200078e00ff */
        /* <DEDUP_REMOVED lines=53> */
.L_x_4251:
[----:B------:R-:W-:Y:S05]  /*ee40*/  BSYNC B0 ;  /* 0x0000000000007941 */ /* 0x000fea0003800000 */
.L_x_4250:
[----:B-----5:R3:W-:Y:S02]  /*ee50*/  STS.128 [R243], R20 ;  /* 0x00000014f3007388 */ /* 0x0207e40000000c00 */
.L_x_4249:
[----:B------:R-:W-:Y:S05]  /*ee60*/  BSYNC B1 ;  /* 0x0000000000017941 */ /* 0x000fea0003800000 */
.L_x_4248:
        /* <DEDUP_REMOVED lines=49> */
.L_x_4255:
[----:B------:R-:W-:Y:S05]  /*f180*/  BSYNC B0 ;  /* 0x0000000000007941 */ /* 0x000fea0003800000 */
.L_x_4254:
[----:B-----5:R1:W-:Y:S02]  /*f190*/  STS.128 [R243+0x2000], R20 ;  /* 0x00200014f3007388 */ /* 0x0203e40000000c00 */
.L_x_4253:
[----:B------:R-:W-:Y:S05]  /*f1a0*/  BSYNC B1 ;  /* 0x0000000000017941 */ /* 0x000fea0003800000 */
.L_x_4252:
        /* <DEDUP_REMOVED lines=49> */
.L_x_4259:
[----:B------:R-:W-:Y:S05]  /*f4c0*/  BSYNC B0 ;  /* 0x0000000000007941 */ /* 0x000fea0003800000 */
.L_x_4258:
[----:B-----5:R3:W-:Y:S02]  /*f4d0*/  STS.128 [R243+0x4000], R20 ;  /* 0x00400014f3007388 */ /* 0x0207e40000000c00 */
.L_x_4257:
[----:B------:R-:W-:Y:S05]  /*f4e0*/  BSYNC B1 ;  /* 0x0000000000017941 */ /* 0x000fea0003800000 */
.L_x_4256:
        /* <DEDUP_REMOVED lines=48> */
.L_x_4261:
[----:B------:R-:W-:Y:S05]  /*f7f0*/  BSYNC B0 ;  /* 0x0000000000007941 */ /* 0x000fea0003800000 */
.L_x_4260:
[----:B-----5:R3:W-:Y:S02]  /*f800*/  STS.128 [R243+0x6000], R20 ;  /* 0x00600014f3007388 */ /* 0x0207e40000000c00 */
.L_x_4247:
[----:B------:R-:W-:Y:S05]  /*f810*/  BSYNC B2 ;  /* 0x0000000000027941 */ /* 0x000fea0003800000 */
.L_x_4246:
        /* <DEDUP_REMOVED lines=9> */
[----:B----4-:R-:W-:-:S03]  /*f8b0*/  IMAD.SHL.U32 R39, R5, 0x2, RZ ;  /* 0x0000000205277824 */ /* 0x010fc600078e00ff */
        /* <DEDUP_REMOVED lines=52> */
.L_x_4267:
[----:B------:R-:W-:Y:S05]  /*fc00*/  BSYNC B0 ;  /* 0x0000000000007941 */ /* 0x000fea0003800000 */
.L_x_4266:
[----:B-----5:R3:W-:Y:S02]  /*fc10*/  STS.128 [R243+0x800], R20 ;  /* 0x00080014f3007388 */ /* 0x0207e40000000c00 */
.L_x_4265:
[----:B------:R-:W-:Y:S05]  /*fc20*/  BSYNC B1 ;  /* 0x0000000000017941 */ /* 0x000fea0003800000 */
.L_x_4264:
        /* <DEDUP_REMOVED lines=49> */
.L_x_4271:
[----:B------:R-:W-:Y:S05]  /*ff40*/  BSYNC B0 ;  /* 0x0000000000007941 */ /* 0x000fea0003800000 */
.L_x_4270:
[----:B-----5:R3:W-:Y:S02]  /*ff50*/  STS.128 [R243+0x2800], R20 ;  /* 0x00280014f3007388 */ /* 0x0207e40000000c00 */
.L_x_4269:
[----:B------:R-:W-:Y:S05]  /*ff60*/  BSYNC B1 ;  /* 0x0000000000017941 */ /* 0x000fea0003800000 */
.L_x_4268:
        /* <DEDUP_REMOVED lines=49> */
.L_x_4275:
[----:B------:R-:W-:Y:S05]  /*10280*/  BSYNC B0 ;  /* 0x0000000000007941 */ /* 0x000fea0003800000 */
.L_x_4274:
[----:B-----5:R3:W-:Y:S02]  /*10290*/  STS.128 [R243+0x4800], R20 ;  /* 0x00480014f3007388 */ /* 0x0207e40000000c00 */
.L_x_4273:
[----:B------:R-:W-:Y:S05]  /*102a0*/  BSYNC B1 ;  /* 0x0000000000017941 */ /* 0x000fea0003800000 */
.L_x_4272:
        /* <DEDUP_REMOVED lines=9> */
[--C-:B-1---5:R-:W-:Y:S01]  /*10340*/  HADD2.F32 R33, -RZ, R21.reuse.H0_H0 ;  /* 0x20000015ff217230 */ /* 0x122fe20000004100 */
[----:B------:R-:W-:Y:S01]  /*10350*/  MOV R32, R22 ;  /* 0x0000001600207202 */ /* 0x000fe20000000f00 */
[----:B------:R-:W-:Y:S02]  /*10360*/  HADD2.F32 R41, -RZ, R21.H1_H1 ;  /* 0x30000015ff297230 */ /* 0x000fe40000004100 */
[--C-:B------:R-:W-:Y:S02]  /*10370*/  HADD2.F32 R29, -RZ, R23.reuse.H1_H1 ;  /* 0x30000017ff1d7230 */ /* 0x100fe40000004100 */
[----:B---3--:R-:W-:-:S02]  /*10380*/  HADD2.F32 R39, -RZ, R23.H0_H0 ;  /* 0x20000017ff277230 */ /* 0x008fc40000004100 */
[----:B--2---:R-:W-:Y:S02]  /*10390*/  HADD2.F32 R0, -RZ, R5.H1_H1 ;  /* 0x30000005ff007230 */ /* 0x004fe40000004100 */
[----:B------:R-:W-:Y:S02]  /*103a0*/  HADD2.F32 R2, -RZ, R4.H1_H1 ;  /* 0x30000004ff027230 */ /* 0x000fe40000004100 */
[----:B----4-:R-:W-:Y:S01]  /*103b0*/  HADD2.F32 R21, -RZ, R7.H1_H1 ;  /* 0x30000007ff157230 */ /* 0x010fe20000004100 */
        /* <DEDUP_REMOVED lines=31> */
.L_x_4277:
[----:B------:R-:W-:Y:S05]  /*105b0*/  BSYNC B0 ;  /* 0x0000000000007941 */ /* 0x000fea0003800000 */
.L_x_4276:
[----:B-----5:R3:W-:Y:S02]  /*105c0*/  STS.128 [R243+0x6800], R20 ;  /* 0x00680014f3007388 */ /* 0x0207e40000000c00 */
.L_x_4263:
[----:B------:R-:W-:Y:S05]  /*105d0*/  BSYNC B2 ;  /* 0x0000000000027941 */ /* 0x000fea0003800000 */
.L_x_4262:
        /* <DEDUP_REMOVED lines=10> */
[C---:B----4-:R-:W-:Y:S02]  /*10680*/  IMAD.SHL.U32 R39, R0.reuse, 0x2, RZ ;  /* 0x0000000200277824 */ /* 0x050fe400078e00ff */
[----:B------:R1:W-:Y:S01]  /*10690*/  @P0 STS.128 [R243+0x1000], RZ ;  /* 0x001000fff3000388 */ /* 0x0003e20000000c00 */
[----:B------:R-:W-:Y:S02]  /*106a0*/  SHF.L.U64.HI R5, R0, 0x1, R5 ;  /* 0x0000000100057819 */ /* 0x000fe40000010205 */
[-C--:B------:R-:W-:Y:S02]  /*106b0*/  IADD3 R36, P2, R24, R39.reuse, RZ ;  /* 0x0000002718247210 */ /* 0x080fe40007f5e0ff */
        /* <DEDUP_REMOVED lines=8> */
[----:B------:R-:W4:Y:S04]  /*10740*/  LD.E.64 R4, [R38.64] ;  /* 0x0000000626047980 */ /* 0x000f28000c101b00 */
[----:B--2---:R-:W2:Y:S01]  /*10750*/  LD.E.64 R6, [R36.64] ;  /* 0x0000000624067980 */ /* 0x004ea2000c101b00 */
        /* <DEDUP_REMOVED lines=38> */
.L_x_4283:
[----:B------:R-:W-:Y:S05]  /*109c0*/  BSYNC B0 ;  /* 0x0000000000007941 */ /* 0x000fea0003800000 */
.L_x_4282:
[----:B-----5:R4:W-:Y:S02]  /*109d0*/  STS.128 [R243+0x1000], R20 ;  /* 0x00100014f3007388 */ /* 0x0209e40000000c00 */
.L_x_4281:
[----:B------:R-:W-:Y:S05]  /*109e0*/  BSYNC B1 ;  /* 0x0000000000017941 */ /* 0x000fea0003800000 */
.L_x_4280:
[----:B------:R-:W-:Y:S01]  /*109f0*/  ISETP.GE.AND P0, PT, R12, R9, PT ;  /* 0x000000090c00720c */ /* 0x000fe20003f06270 */
[----:B------:R-:W-:-:S12]  /*10a00*/  BSSY B1, `(.L_x_4284) ;  /* 0x0000031000017945 */ /* 0x000fd80003800000 */
[----:B------:R1:W-:Y:S01]  /*10a10*/  @P0 STS.128 [R243+0x3000], RZ ;  /* 0x003000fff3000388 */ /* 0x0003e20000000c00 */
[----:B------:R-:W-:Y:S05]  /*10a20*/  @P0 BRA `(.L_x_4285) ;  /* 0x000002e000000947 */ /* 0x000fea0003800000 */
[----:B---34-:R3:W5:Y:S01]  /*10a30*/  LD.E.128 R20, [R34.64+0x80] ;  /* 0x0000800622147980 */ /* 0x018762000c101d00 */
[----:B------:R-:W-:Y:S01]  /*10a40*/  ISETP.GE.AND P0, PT, R12, R3, PT ;  /* 0x000000030c00720c */ /* 0x000fe20003f06270 */
[----:B------:R-:W-:-:S12]  /*10a50*/  BSSY B0, `(.L_x_4286) ;  /* 0x000002a000007945 */ /* 0x000fd80003800000 */
        /* <DEDUP_REMOVED lines=41> */
.L_x_4287:
[----:B------:R-:W-:Y:S05]  /*10cf0*/  BSYNC B0 ;  /* 0x0000000000007941 */ /* 0x000fea0003800000 */
.L_x_4286:
[----:B-----5:R4:W-:Y:S02]  /*10d00*/  STS.128 [R243+0x3000], R20 ;  /* 0x00300014f3007388 */ /* 0x0209e40000000c00 */
.L_x_4285:
[----:B------:R-:W-:Y:S05]  /*10d10*/  BSYNC B1 ;  /* 0x0000000000017941 */ /* 0x000fea0003800000 */
.L_x_4284:
        /* <DEDUP_REMOVED lines=48> */
.L_x_4291:
[----:B------:R-:W-:Y:S05]  /*11020*/  BSYNC B0 ;  /* 0x0000000000007941 */ /* 0x000fea0003800000 */
.L_x_4290:
[----:B-----5:R4:W-:Y:S02]  /*11030*/  STS.128 [R243+0x5000], R20 ;  /* 0x00500014f3007388 */ /* 0x0209e40000000c00 */
.L_x_4289:
[----:B------:R-:W-:Y:S05]  /*11040*/  BSYNC B1 ;  /* 0x0000000000017941 */ /* 0x000fea0003800000 */
.L_x_4288:
[----:B------:R-:W-:-:S13]  /*11050*/  ISETP.GE.AND P0, PT, R10, R9, PT ;  /* 0x000000090a00720c */ /* 0x000fda0003f06270 */
[----:B------:R1:W-:Y:S01]  /*11060*/  @P0 STS.128 [R243+0x7000], RZ ;  /* 0x007000fff3000388 */ /* 0x0003e20000000c00 */
[----:B------:R-:W-:Y:S05]  /*11070*/  @P0 BRA `(.L_x_4279) ;  /* 0x000002e000000947 */ /* 0x000fea0003800000 */
[----:B---34-:R3:W5:Y:S01]  /*11080*/  LD.E.128 R20, [R34.64+0x180] ;  /* 0x0001800622147980 */ /* 0x018762000c101d00 */
[----:B------:R-:W-:Y:S01]  /*11090*/  ISETP.GE.AND P0, PT, R10, R3, PT ;  /* 0x000000030a00720c */ /* 0x000fe20003f06270 */
[----:B------:R-:W-:-:S12]  /*110a0*/  BSSY B0, `(.L_x_4292) ;  /* 0x000002a000007945 */ /* 0x000fd80003800000 */
[----:B------:R-:W-:Y:S05]  /*110b0*/  @P0 BRA `(.L_x_4293) ;  /* 0x0000028000000947 */ /* 0x000fea0003800000 */
[----:B------:R-:W4:Y:S04]  /*110c0*/  LD.E.64 R4, [R38.64+0xc0] ;  /* 0x0000c00626047980 */ /* 0x000f28000c101b00 */
[----:B--2---:R1:W2:Y:S01]  /*110d0*/  LD.E.64 R6, [R36.64+0xc0] ;  /* 0x0000c00624067980 */ /* 0x0042a2000c101b00 */
[--C-:B---3-5:R-:W-:Y:S01]  /*110e0*/  HADD2.F32 R35, -RZ, R21.reuse.H0_H0 ;  /* 0x20000015ff237230 */ /* 0x128fe20000004100 */
[----:B------:R-:W-:Y:S01]  /*110f0*/  MOV R33, R22 ;  /* 0x0000001600217202 */ /* 0x000fe20000000f00 */
[----:B------:R-:W-:Y:S02]  /*11100*/  HADD2.F32 R41, -RZ, R21.H1_H1 ;  /* 0x30000015ff297230 */ /* 0x000fe40000004100 */
[--C-:B------:R-:W-:Y:S02]  /*11110*/  HADD2.F32 R29, -RZ, R23.reuse.H1_H1 ;  /* 0x30000017ff1d7230 */ /* 0x100fe40000004100 */
[----:B-1----:R-:W-:-:S02]  /*11120*/  HADD2.F32 R37, -RZ, R23.H0_H0 ;  /* 0x20000017ff257230 */ /* 0x002fc40000004100 */
        /* <DEDUP_REMOVED lines=33> */
.L_x_4293:
[----:B------:R-:W-:Y:S05]  /*11340*/  BSYNC B0 ;  /* 0x0000000000007941 */ /* 0x000fea0003800000 */
.L_x_4292:
[----:B-----5:R4:W-:Y:S02]  /*11350*/  STS.128 [R243+0x7000], R20 ;  /* 0x00700014f3007388 */ /* 0x0209e40000000c00 */
.L_x_4279:
[----:B------:R-:W-:Y:S05]  /*11360*/  BSYNC B2 ;  /* 0x0000000000027941 */ /* 0x000fea0003800000 */
.L_x_4278:
[----:B---3--:R-:W-:-:S04]  /*11370*/  IADD3 R34, R172, 0x30, RZ ;  /* 0x00000030ac227810 */ /* 0x008fc80007ffe0ff */
        /* <DEDUP_REMOVED lines=16> */
[----:B----4-:R4:W5:Y:S01]  /*11480*/  LD.E.128 R20, [R30.64] ;  /* 0x000000061e147980 */ /* 0x010962000c101d00 */
        /* <DEDUP_REMOVED lines=41> */
.L_x_4298:
[----:B------:R-:W-:Y:S05]  /*11720*/  BSYNC B0 ;  /* 0x0000000000007941 */ /* 0x000fea0003800000 */
.L_x_4297:
[----:B-----5:R1:W-:Y:S02]  /*11730*/  STS.128 [R243+0x1800], R20 ;  /* 0x00180014f3007388 */ /* 0x0203e40000000c00 */
.L_x_4296:
[----:B------:R-:W-:Y:S05]  /*11740*/  BSYNC B1 ;  /* 0x0000000000017941 */ /* 0x000fea0003800000 */
.L_x_4295:
        /* <DEDUP_REMOVED lines=10> */
[----:B-----5:R-:W-:Y:S01]  /*117f0*/  MOV R29, R17 ;  /* 0x00000011001d7202 */ /* 0x020fe20000000f00 */
[--C-:B------:R-:W-:Y:S02]  /*11800*/  HADD2.F32 R13, -RZ, R19.reuse.H1_H1 ;  /* 0x30000013ff0d7230 */ /* 0x100fe40000004100 */
[----:B-1--4-:R-:W-:Y:S02]  /*11810*/  HADD2.F32 R23, -RZ, R19.H0_H0 ;  /* 0x20000013ff177230 */ /* 0x012fe40000004100 */
[----:B------:R-:W-:-:S02]  /*11820*/  HADD2.F32 R17, -RZ, R29.H0_H0 ;  /* 0x2000001dff117230 */ /* 0x000fc40000004100 */
[----:B------:R-:W-:Y:S02]  /*11830*/  HADD2.F32 R29, -RZ, R29.H1_H1 ;  /* 0x3000001dff1d7230 */ /* 0x000fe40000004100 */
[----:B--2---:R-:W-:Y:S02]  /*11840*/  HADD2.F32 R0, -RZ, R5.H1_H1 ;  /* 0x30000005ff007230 */ /* 0x004fe40000004100 */
[----:B------:R-:W-:Y:S02]  /*11850*/  HADD2.F32 R2, -RZ, R4.H1_H1 ;  /* 0x30000004ff027230 */ /* 0x000fe40000004100 */
[----:B---3--:R-:W-:Y:S01]  /*11860*/  HADD2.F32 R12, -RZ, R6.H1_H1 ;  /* 0x30000006ff0c7230 */ /* 0x008fe20000004100 */
        /* <DEDUP_REMOVED lines=25> */
[C---:B------:R-:W-:Y:S02]  /*11a00*/  FFMA.FTZ R12, R18.reuse, R7, -R12 ;  /* 0x00000007120c7223 */ /* 0x040fe4000001080c */
[----:B------:R-:W-:Y:S01]  /*11a10*/  FFMA.FTZ R5, R18, R5, R2 ;  /* 0x0000000512057223 */ /* 0x000fe20000010002 */
[----:B------:R-:W-:-:S04]  /*11a20*/  F2FP.PACK_AB R16, R13, R8 ;  /* 0x000000080d10723e */ /* 0x000fc800000000ff */
[----:B------:R-:W-:Y:S02]  /*11a30*/  F2FP.PACK_AB R18, R5, R12 ;  /* 0x0000000c0512723e */ /* 0x000fe400000000ff */
.L_x_4302:
[----:B------:R-:W-:Y:S05]  /*11a40*/  BSYNC B0 ;  /* 0x0000000000007941 */ /* 0x000fea0003800000 */
.L_x_4301:
[----:B-----5:R1:W-:Y:S02]  /*11a50*/  STS.128 [R243+0x3800], R16 ;  /* 0x00380010f3007388 */ /* 0x0203e40000000c00 */
.L_x_4300:
[----:B------:R-:W-:Y:S05]  /*11a60*/  BSYNC B1 ;  /* 0x0000000000017941 */ /* 0x000fea0003800000 */
.L_x_4299:
        /* <DEDUP_REMOVED lines=13> */
[----:B----4-:R-:W-:-:S02]  /*11b40*/  HADD2.F32 R21, -RZ, R19.H0_H0 ;  /* 0x20000013ff157230 */ /* 0x010fc40000004100 */
[----:B--2---:R-:W-:Y:S02]  /*11b50*/  HADD2.F32 R2, -RZ, R4.H1_H1 ;  /* 0x30000004ff027230 */ /* 0x004fe40000004100 */
[----:B------:R-:W-:Y:S02]  /*11b60*/  HADD2.F32 R0, -RZ, R5.H1_H1 ;  /* 0x30000005ff007230 */ /* 0x000fe40000004100 */
[--C-:B---3--:R-:W-:Y:S01]  /*11b70*/  HADD2.F32 R11, -RZ, R6.reuse.H1_H1 ;  /* 0x30000006ff0b7230 */ /* 0x108fe20000004100 */
[C---:B------:R-:W-:Y:S01]  /*11b80*/  FMUL.FTZ R20, R17.reuse, R2 ;  /* 0x0000000211147220 */ /* 0x040fe20000410000 */
[----:B------:R-:W-:Y:S02]  /*11b90*/  HADD2.F32 R8, -RZ, R7.H1_H1 ;  /* 0x30000007ff087230 */ /* 0x000fe40000004100 */
[----:B------:R-:W-:Y:S01]  /*11ba0*/  HADD2.F32 R6, -RZ, R6.H0_H0 ;  /* 0x20000006ff067230 */ /* 0x000fe20000004100 */
[-C--:B------:R-:W-:Y:S01]  /*11bb0*/  FMUL.FTZ R19, R17, R11.reuse ;  /* 0x0000000b11137220 */ /* 0x080fe20000410000 */
[----:B------:R-:W-:Y:S01]  /*11bc0*/  HADD2.F32 R4, -RZ, R4.H0_H0 ;  /* 0x20000004ff047230 */ /* 0x000fe20000004100 */
[C---:B------:R-:W-:Y:S01]  /*11bd0*/  FMUL.FTZ R17, R13.reuse, R0 ;  /* 0x000000000d117220 */ /* 0x040fe20000410000 */
[----:B------:R-:W-:Y:S01]  /*11be0*/  HADD2.F32 R5, -RZ, R5.H0_H0 ;  /* 0x20000005ff057230 */ /* 0x000fe20000004100 */
[C---:B------:R-:W-:Y:S01]  /*11bf0*/  FFMA.FTZ R20, R12.reuse, R11, -R20 ;  /* 0x0000000b0c147223 */ /* 0x040fe20000010814 */
[----:B------:R-:W-:Y:S01]  /*11c00*/  HADD2.F32 R11, -RZ, R16.H1_H1 ;  /* 0x30000010ff0b7230 */ /* 0x000fe20000004100 */
[----:B------:R-:W-:Y:S01]  /*11c10*/  FMUL.FTZ R13, R13, R8 ;  /* 0x000000080d0d7220 */ /* 0x000fe20000410000 */
[----:B------:R-:W-:Y:S01]  /*11c20*/  HADD2.F32 R7, -RZ, R7.H0_H0 ;  /* 0x20000007ff077230 */ /* 0x000fe20000004100 */
[----:B------:R-:W-:Y:S01]  /*11c30*/  FFMA.FTZ R19, R12, R2, R19 ;  /* 0x000000020c137223 */ /* 0x000fe20000010013 */
[--C-:B------:R-:W-:Y:S01]  /*11c40*/  HADD2.F32 R2, -RZ, R18.reuse.H1_H1 ;  /* 0x30000012ff027230 */ /* 0x100fe20000004100 */
[C---:B------:R-:W-:Y:S01]  /*11c50*/  FFMA.FTZ R17, R21.reuse, R8, -R17 ;  /* 0x0000000815117223 */ /* 0x040fe20000010811 */
[----:B------:R-:W-:Y:S01]  /*11c60*/  HADD2.F32 R18, -RZ, R18.H0_H0 ;  /* 0x20000012ff127230 */ /* 0x000fe20000004100 */
[----:B------:R-:W-:Y:S01]  /*11c70*/  FFMA.FTZ R0, R21, R0, R13 ;  /* 0x0000000015007223 */ /* 0x000fe2000001000d */
        /* <DEDUP_REMOVED lines=14> */
.L_x_4306:
[----:B------:R-:W-:Y:S05]  /*11d60*/  BSYNC B0 ;  /* 0x0000000000007941 */ /* 0x000fea0003800000 */
.L_x_4305:
[----:B-----5:R1:W-:Y:S02]  /*11d70*/  STS.128 [R243+0x5800], R16 ;  /* 0x00580010f3007388 */ /* 0x0203e40000000c00 */
.L_x_4304:
[----:B------:R-:W-:Y:S05]  /*11d80*/  BSYNC B1 ;  /* 0x0000000000017941 */ /* 0x000fea0003800000 */
.L_x_4303:
        /* <DEDUP_REMOVED lines=10> */
[----:B------:R-:W-:Y:S02]  /*11e30*/  HADD2.F32 R11, -RZ, R17.H0_H0 ;  /* 0x20000011ff0b7230 */ /* 0x000fe40000004100 */
[----:B------:R-:W-:Y:S02]  /*11e40*/  HADD2.F32 R19, -RZ, R19.H0_H0 ;  /* 0x20000013ff137230 */ /* 0x000fe40000004100 */
[----:B------:R-:W-:-:S02]  /*11e50*/  HADD2.F32 R17, -RZ, R17.H1_H1 ;  /* 0x30000011ff117230 */ /* 0x000fc40000004100 */
        /* <DEDUP_REMOVED lines=32> */
.L_x_4308:
[----:B------:R-:W-:Y:S05]  /*12060*/  BSYNC B0 ;  /* 0x0000000000007941 */ /* 0x000fea0003800000 */
.L_x_4307:
[----:B-----5:R1:W-:Y:S01]  /*12070*/  STS.128 [R243+0x7800], R16 ;  /* 0x00780010f3007388 */ /* 0x0203e20000000c00 */
[----:B------:R-:W-:Y:S05]  /*12080*/  BRA `(.L_x_4294) ;  /* 0x0000669000007947 */ /* 0x000fea0003800000 */
.L_x_4245:
        /* <DEDUP_REMOVED lines=16> */
[----:B----4-:R-:W-:Y:S01]  /*12190*/  IMAD.WIDE R36, R21, 0x2, R44 ;  /* 0x0000000215247825 */ /* 0x010fe200078e022c */
        /* <DEDUP_REMOVED lines=72> */
.L_x_4314:
[----:B------:R-:W-:Y:S05]  /*12620*/  BSYNC B0 ;  /* 0x0000000000007941 */ /* 0x000fea0003800000 */
.L_x_4313:
[----:B-----5:R3:W-:Y:S02]  /*12630*/  STS.128 [R243], R40 ;  /* 0x00000028f3007388 */ /* 0x0207e40000000c00 */
.L_x_4312:
[----:B------:R-:W-:Y:S05]  /*12640*/  BSYNC B1 ;  /* 0x0000000000017941 */ /* 0x000fea0003800000 */
.L_x_4311:
        /* <DEDUP_REMOVED lines=18> */
[----:B------:R-:W4:Y:S01]  /*12770*/  LD.E.128 R36, [R36.64+0x80] ;  /* 0x0000800624247980 */ /* 0x000f22000c101d00 */
[----:B------:R-:W-:Y:S02]  /*12780*/  LEA.HI.X R5, R7, R27, R5, 0x1, P0 ;  /* 0x0000001b07057211 */ /* 0x000fe400000f0c05 */
[----:B------:R-:W-:-:S04]  /*12790*/  @P1 IADD3 R21, -R13, RZ, RZ ;  /* 0x000000ff0d151210 */ /* 0x000fc80007ffe1ff */
[----:B--2---:R-:W2:Y:S01]  /*127a0*/  LD.E.128 R4, [R4.64+0x80] ;  /* 0x0000800604047980 */ /* 0x004ea2000c101d00 */
[----:B------:R-:W-:-:S04]  /*127b0*/  IADD3 R23, P0, R21, R0, RZ ;  /* 0x0000000015177210 */ /* 0x000fc80007f1e0ff */
[----:B------:R-:W-:Y:S02]  /*127c0*/  LEA.HI.X.SX32 R21, R21, R2, 0x1, P0 ;  /* 0x0000000215157211 */ /* 0x000fe400000f0eff */
[----:B------:R-:W-:-:S04]  /*127d0*/  LEA R20, P0, R23, R24, 0x1 ;  /* 0x0000001817147211 */ /* 0x000fc800078008ff */
[----:B------:R-:W-:-:S06]  /*127e0*/  LEA.HI.X R21, R23, R25, R21, 0x1, P0 ;  /* 0x0000001917157211 */ /* 0x000fcc00000f0c15 */
[----:B---3--:R-:W3:Y:S01]  /*127f0*/  LD.E.128 R20, [R20.64+0x80] ;  /* 0x0000800614147980 */ /* 0x008ee2000c101d00 */
[----:B----4-:R-:W-:Y:S02]  /*12800*/  HADD2.F32 R50, -RZ, R39.H0_H0 ;  /* 0x20000027ff327230 */ /* 0x010fe40000004100 */
        /* <DEDUP_REMOVED lines=26> */
[----:B---3--:R-:W-:Y:S01]  /*129b0*/  HADD2.F32 R5, -RZ, R21.H0_H0 ;  /* 0x20000015ff057230 */ /* 0x008fe20000004100 */
        /* <DEDUP_REMOVED lines=32> */
.L_x_4318:
[----:B------:R-:W-:Y:S05]  /*12bc0*/  BSYNC B0 ;  /* 0x0000000000007941 */ /* 0x000fea0003800000 */
.L_x_4317:
[----:B-----5:R1:W-:Y:S02]  /*12bd0*/  STS.128 [R243+0x2000], R40 ;  /* 0x00200028f3007388 */ /* 0x0203e40000000c00 */
.L_x_4316:
[----:B------:R-:W-:Y:S05]  /*12be0*/  BSYNC B1 ;  /* 0x0000000000017941 */ /* 0x000fea0003800000 */
.L_x_4315:
        /* <DEDUP_REMOVED lines=87> */
.L_x_4322:
[----:B------:R-:W-:Y:S05]  /*13160*/  BSYNC B0 ;  /* 0x0000000000007941 */ /* 0x000fea0003800000 */
.L_x_4321:
[----:B-----5:R3:W-:Y:S02]  /*13170*/  STS.128 [R243+0x4000], R40 ;  /* 0x00400028f3007388 */ /* 0x0207e40000000c00 */
.L_x_4320:
[----:B------:R-:W-:Y:S05]  /*13180*/  BSYNC B1 ;  /* 0x0000000000017941 */ /* 0x000fea0003800000 */
.L_x_4319:
        /* <DEDUP_REMOVED lines=26> */
[----:B-1-3--:R-:W-:Y:S02]  /*13330*/  HADD2.F32 R45, -RZ, R36.H0_H0 ;  /* 0x20000024ff2d7230 */ /* 0x00afe40000004100 */
[----:B------:R-:W-:Y:S02]  /*13340*/  HADD2.F32 R51, -RZ, R37.H0_H0 ;  /* 0x20000025ff337230 */ /* 0x000fe40000004100 */
[--C-:B----4-:R-:W-:Y:S02]  /*13350*/  HADD2.F32 R8, -RZ, R4.reuse.H0_H0 ;  /* 0x20000004ff087230 */ /* 0x110fe40000004100 */
        /* <DEDUP_REMOVED lines=20> */
[--C-:B--2---:R-:W-:Y:S01]  /*134a0*/  HADD2.F32 R28, -RZ, R20.reuse.H1_H1 ;  /* 0x30000014ff1c7230 */ /* 0x104fe20000004100 */
        /* <DEDUP_REMOVED lines=36> */
.L_x_4324:
[----:B------:R-:W-:Y:S05]  /*136f0*/  BSYNC B0 ;  /* 0x0000000000007941 */ /* 0x000fea0003800000 */
.L_x_4323:
[----:B-----5:R3:W-:Y:S02]  /*13700*/  STS.128 [R243+0x6000], R40 ;  /* 0x00600028f3007388 */ /* 0x0207e40000000c00 */
.L_x_4310:
[----:B------:R-:W-:Y:S05]  /*13710*/  BSYNC B2 ;  /* 0x0000000000027941 */ /* 0x000fea0003800000 */
.L_x_4309:
        /* <DEDUP_REMOVED lines=54> */
[--C-:B--2---:R-:W-:Y:S01]  /*13a80*/  HADD2.F32 R36, -RZ, R20.reuse.H1_H1 ;  /* 0x30000014ff247230 */ /* 0x104fe20000004100 */
        /* <DEDUP_REMOVED lines=39> */
.L_x_4330:
[----:B------:R-:W-:Y:S05]  /*13d00*/  BSYNC B0 ;  /* 0x0000000000007941 */ /* 0x000fea0003800000 */
.L_x_4329:
[----:B-----5:R3:W-:Y:S02]  /*13d10*/  STS.128 [R243+0x800], R40 ;  /* 0x00080028f3007388 */ /* 0x0207e40000000c00 */
.L_x_4328:
[----:B------:R-:W-:Y:S05]  /*13d20*/  BSYNC B1 ;  /* 0x0000000000017941 */ /* 0x000fea0003800000 */
.L_x_4327:
        /* <DEDUP_REMOVED lines=90> */
.L_x_4334:
[----:B------:R-:W-:Y:S05]  /*142d0*/  BSYNC B0 ;  /* 0x0000000000007941 */ /* 0x000fea0003800000 */
.L_x_4333:
[----:B-----5:R3:W-:Y:S02]  /*142e0*/  STS.128 [R243+0x2800], R40 ;  /* 0x00280028f3007388 */ /* 0x0207e40000000c00 */
.L_x_4332:
[----:B------:R-:W-:Y:S05]  /*142f0*/  BSYNC B1 ;  /* 0x0000000000017941 */ /* 0x000fea0003800000 */
.L_x_4331:
        /* <DEDUP_REMOVED lines=90> */
.L_x_4338:
[----:B------:R-:W-:Y:S05]  /*148a0*/  BSYNC B0 ;  /* 0x0000000000007941 */ /* 0x000fea0003800000 */
.L_x_4337:
[----:B-----5:R3:W-:Y:S02]  /*148b0*/  STS.128 [R243+0x4800], R40 ;  /* 0x00480028f3007388 */ /* 0x0207e40000000c00 */
.L_x_4336:
[----:B------:R-:W-:Y:S05]  /*148c0*/  BSYNC B1 ;  /* 0x0000000000017941 */ /* 0x000fea0003800000 */
.L_x_4335:
[----:B------:R-:W-:-:S13]  /*148d0*/  ISETP.GE.AND P0, PT, R10, R9, PT ;  /* 0x000000090a00720c */ /* 0x000fda0003f06270 */
[----:B------:R1:W-:Y:S01]  /*148e0*/  @P0 STS.128 [R243+0x6800], RZ ;  /* 0x006800fff3000388 */ /* 0x0003e20000000c00 */
[----:B------:R-:W-:Y:S05]  /*148f0*/  @P0 BRA `(.L_x_4326) ;  /* 0x0000058000000947 */ /* 0x000fea0003800000 */
[----:B----4-:R4:W5:Y:S01]  /*14900*/  LD.E.128 R36, [R32.64+0x180] ;  /* 0x0001800620247980 */ /* 0x010962000c101d00 */
        /* <DEDUP_REMOVED lines=29> */
[--C-:B------:R-:W-:Y:S02]  /*14ae0*/  HADD2.F32 R29, -RZ, R5.reuse.H1_H1 ;  /* 0x30000005ff1d7230 */ /* 0x100fe40000004100 */
[----:B------:R-:W-:Y:S01]  /*14af0*/  HADD2.F32 R4, -RZ, R5.H0_H0 ;  /* 0x20000005ff047230 */ /* 0x000fe20000004100 */
[----:B------:R-:W-:Y:S01]  /*14b00*/  @!P0 FADD.FTZ R8, -R8, -RZ ;  /* 0x800000ff08088221 */ /* 0x000fe20000010100 */
        /* <DEDUP_REMOVED lines=8> */
[----:B------:R-:W-:Y:S01]  /*14b90*/  FMUL.FTZ R33, R33, R8 ;  /* 0x0000000821217220 */ /* 0x000fe20000410000 */
[----:B------:R-:W-:Y:S01]  /*14ba0*/  HADD2.F32 R8, -RZ, R42.H0_H0 ;  /* 0x2000002aff087230 */ /* 0x000fe20000004100 */
[----:B------:R-:W-:Y:S01]  /*14bb0*/  FMUL.FTZ R40, R40, R29 ;  /* 0x0000001d28287220 */ /* 0x000fe20000410000 */
[--C-:B------:R-:W-:Y:S01]  /*14bc0*/  HADD2.F32 R29, -RZ, R43.reuse.H0_H0 ;  /* 0x2000002bff1d7230 */ /* 0x100fe20000004100 */
[----:B------:R-:W-:Y:S01]  /*14bd0*/  FMUL.FTZ R45, R45, R4 ;  /* 0x000000042d2d7220 */ /* 0x000fe20000410000 */
[----:B------:R-:W-:Y:S01]  /*14be0*/  HADD2.F32 R4, -RZ, R43.H1_H1 ;  /* 0x3000002bff047230 */ /* 0x000fe20000004100 */
[----:B------:R-:W-:-:S02]  /*14bf0*/  @!P0 FADD.FTZ R5, -R5, -RZ ;  /* 0x800000ff05058221 */ /* 0x000fc40000010100 */
[----:B------:R-:W-:Y:S02]  /*14c00*/  @!P0 FADD.FTZ R6, -R6, -RZ ;  /* 0x800000ff06068221 */ /* 0x000fe40000010100 */
[----:B------:R-:W-:Y:S02]  /*14c10*/  @!P0 FADD.FTZ R16, -R16, -RZ ;  /* 0x800000ff10108221 */ /* 0x000fe40000010100 */
[----:B------:R-:W-:Y:S02]  /*14c20*/  @!P0 FADD.FTZ R7, -R7, -RZ ;  /* 0x800000ff07078221 */ /* 0x000fe40000010100 */
[----:B------:R-:W-:Y:S01]  /*14c30*/  FMUL.FTZ R5, R8, R5 ;  /* 0x0000000508057220 */ /* 0x000fe20000410000 */
[--C-:B----4-:R-:W-:Y:S01]  /*14c40*/  HADD2.F32 R8, -RZ, R20.reuse.H0_H0 ;  /* 0x20000014ff087230 */ /* 0x110fe20000004100 */
[----:B------:R-:W-:Y:S01]  /*14c50*/  FMUL.FTZ R6, R29, R6 ;  /* 0x000000061d067220 */ /* 0x000fe20000410000 */
[----:B------:R-:W-:Y:S01]  /*14c60*/  HADD2.F32 R29, -RZ, R20.H1_H1 ;  /* 0x30000014ff1d7230 */ /* 0x000fe20000004100 */
[----:B------:R-:W-:Y:S01]  /*14c70*/  FMUL.FTZ R51, R51, R16 ;  /* 0x0000001033337220 */ /* 0x000fe20000410000 */
[----:B-----5:R-:W-:Y:S01]  /*14c80*/  HADD2.F32 R16, -RZ, R37.H0_H0 ;  /* 0x20000025ff107230 */ /* 0x020fe20000004100 */
[----:B------:R-:W-:Y:S01]  /*14c90*/  FMUL.FTZ R7, R4, R7 ;  /* 0x0000000704077220 */ /* 0x000fe20000410000 */
[----:B------:R-:W-:-:S02]  /*14ca0*/  HADD2.F32 R4, -RZ, R36.H0_H0 ;  /* 0x20000024ff047230 */ /* 0x000fc40000004100 */
        /* <DEDUP_REMOVED lines=8> */
[----:B------:R-:W-:Y:S02]  /*14d30*/  HADD2.F32 R8, -RZ, R38.H0_H0 ;  /* 0x20000026ff087230 */ /* 0x000fe40000004100 */
[----:B------:R-:W-:-:S02]  /*14d40*/  HADD2.F32 R20, -RZ, R39.H0_H0 ;  /* 0x20000027ff147230 */ /* 0x000fc40000004100 */
[----:B------:R-:W-:Y:S02]  /*14d50*/  HADD2.F32 R36, -RZ, R36.H1_H1 ;  /* 0x30000024ff247230 */ /* 0x000fe40000004100 */
        /* <DEDUP_REMOVED lines=16> */
.L_x_4340:
[----:B------:R-:W-:Y:S05]  /*14e60*/  BSYNC B0 ;  /* 0x0000000000007941 */ /* 0x000fea0003800000 */
.L_x_4339:
[----:B-----5:R1:W-:Y:S02]  /*14e70*/  STS.128 [R243+0x6800], R36 ;  /* 0x00680024f3007388 */ /* 0x0203e40000000c00 */
.L_x_4326:
[----:B------:R-:W-:Y:S05]  /*14e80*/  BSYNC B2 ;  /* 0x0000000000027941 */ /* 0x000fea0003800000 */
.L_x_4325:
[----:B-1--4-:R-:W-:Y:S01]  /*14e90*/  IADD3 R32, R172, 0x20, RZ ;  /* 0x00000020ac207810 */ /* 0x012fe20007ffe0ff */
        /* <DEDUP_REMOVED lines=25> */
[----:B------:R-:W4:Y:S01]  /*15030*/  LD.E.128 R36, [R36.64] ;  /* 0x0000000624247980 */ /* 0x000f22000c101d00 */
[----:B------:R-:W-:Y:S02]  /*15040*/  LEA.HI.X R5, R7, R27, R5, 0x1, P1 ;  /* 0x0000001b07057211 */ /* 0x000fe400008f0c05 */
[----:B------:R-:W-:-:S04]  /*15050*/  @P0 IADD3 R21, -R13, RZ, RZ ;  /* 0x000000ff0d150210 */ /* 0x000fc80007ffe1ff */
[----:B--2---:R-:W2:Y:S01]  /*15060*/  LD.E.128 R4, [R4.64] ;  /* 0x0000000604047980 */ /* 0x004ea2000c101d00 */
[----:B------:R-:W-:-:S04]  /*15070*/  IADD3 R23, P1, R21, R16, RZ ;  /* 0x0000001015177210 */ /* 0x000fc80007f3e0ff */
[----:B------:R-:W-:Y:S02]  /*15080*/  LEA.HI.X.SX32 R8, R21, R8, 0x1, P1 ;  /* 0x0000000815087211 */ /* 0x000fe400008f0eff */
[----:B------:R-:W-:-:S04]  /*15090*/  LEA R20, P1, R23, R24, 0x1 ;  /* 0x0000001817147211 */ /* 0x000fc800078208ff */
[----:B------:R-:W-:-:S06]  /*150a0*/  LEA.HI.X R21, R23, R25, R8, 0x1, P1 ;  /* 0x0000001917157211 */ /* 0x000fcc00008f0c08 */
[----:B---3--:R-:W3:Y:S01]  /*150b0*/  LD.E.128 R20, [R20.64] ;  /* 0x0000000614147980 */ /* 0x008ee2000c101d00 */
[--C-:B----4-:R-:W-:Y:S02]  /*150c0*/  HADD2.F32 R45, -RZ, R36.reuse.H0_H0 ;  /* 0x20000024ff2d7230 */ /* 0x110fe40000004100 */
        /* <DEDUP_REMOVED lines=25> */
[--C-:B---3--:R-:W-:Y:S01]  /*15260*/  HADD2.F32 R8, -RZ, R20.reuse.H0_H0 ;  /* 0x20000014ff087230 */ /* 0x108fe20000004100 */
[----:B------:R-:W-:Y:S01]  /*15270*/  FMUL.FTZ R6, R29, R6 ;  /* 0x000000061d067220 */ /* 0x000fe20000410000 */
[----:B------:R-:W-:Y:S01]  /*15280*/  HADD2.F32 R29, -RZ, R20.H1_H1 ;  /* 0x30000014ff1d7230 */ /* 0x000fe20000004100 */
[----:B------:R-:W-:Y:S01]  /*15290*/  FMUL.FTZ R53, R53, R16 ;  /* 0x0000001035357220 */ /* 0x000fe20000410000 */
[----:B------:R-:W-:Y:S01]  /*152a0*/  HADD2.F32 R38, -RZ, R38.H1_H1 ;  /* 0x30000026ff267230 */ /* 0x000fe20000004100 */
[----:B------:R-:W-:Y:S01]  /*152b0*/  FMUL.FTZ R7, R4, R7 ;  /* 0x0000000704077220 */ /* 0x000fe20000410000 */
[----:B-----5:R-:W-:Y:S01]  /*152c0*/  HADD2.F32 R4, -RZ, R40.H0_H0 ;  /* 0x20000028ff047230 */ /* 0x020fe20000004100 */
[----:B------:R-:W-:Y:S01]  /*152d0*/  @!P0 FADD.FTZ R33, -R33, -RZ ;  /* 0x800000ff21218221 */ /* 0x000fe20000010100 */
[----:B------:R-:W-:-:S02]  /*152e0*/  HADD2.F32 R16, -RZ, R41.H0_H0 ;  /* 0x20000029ff107230 */ /* 0x000fc40000004100 */
[----:B------:R-:W-:Y:S01]  /*152f0*/  HADD2.F32 R20, -RZ, R21.H0_H0 ;  /* 0x20000015ff147230 */ /* 0x000fe20000004100 */
[----:B------:R-:W-:Y:S01]  /*15300*/  FMUL.FTZ R33, R38, R33 ;  /* 0x0000002126217220 */ /* 0x000fe20000410000 */
[----:B------:R-:W-:Y:S01]  /*15310*/  HADD2.F32 R38, -RZ, R22.H0_H0 ;  /* 0x20000016ff267230 */ /* 0x000fe20000004100 */
[----:B------:R-:W-:Y:S01]  /*15320*/  FFMA.FTZ R4, R4, R8, R45 ;  /* 0x0000000804047223 */ /* 0x000fe2000001002d */
[----:B------:R-:W-:Y:S01]  /*15330*/  HADD2.F32 R8, -RZ, R42.H0_H0 ;  /* 0x2000002aff087230 */ /* 0x000fe20000004100 */
[----:B------:R-:W-:Y:S01]  /*15340*/  FFMA.FTZ R16, R16, R20, R51 ;  /* 0x0000001410107223 */ /* 0x000fe20000010033 */
[----:B------:R-:W-:Y:S02]  /*15350*/  HADD2.F32 R20, -RZ, R43.H0_H0 ;  /* 0x2000002bff147230 */ /* 0x000fe40000004100 */
[----:B------:R-:W-:Y:S02]  /*15360*/  HADD2.F32 R40, -RZ, R40.H1_H1 ;  /* 0x30000028ff287230 */ /* 0x000fe40000004100 */
        /* <DEDUP_REMOVED lines=17> */
.L_x_4346:
[----:B------:R-:W-:Y:S05]  /*15480*/  BSYNC B0 ;  /* 0x0000000000007941 */ /* 0x000fea0003800000 */
.L_x_4345:
[----:B-----5:R4:W-:Y:S02]  /*15490*/  STS.128 [R243+0x1000], R40 ;  /* 0x00100028f3007388 */ /* 0x0209e40000000c00 */
.L_x_4344:
[----:B------:R-:W-:Y:S05]  /*154a0*/  BSYNC B1 ;  /* 0x0000000000017941 */ /* 0x000fea0003800000 */
.L_x_4343:
        /* <DEDUP_REMOVED lines=21> */
[----:B------:R-:W4:Y:S01]  /*15600*/  LD.E.128 R36, [R36.64+0x80] ;  /* 0x0000800624247980 */ /* 0x000f22000c101d00 */
        /* <DEDUP_REMOVED lines=68> */
.L_x_4350:
[----:B------:R-:W-:Y:S05]  /*15a50*/  BSYNC B0 ;  /* 0x0000000000007941 */ /* 0x000fea0003800000 */
.L_x_4349:
[----:B-----5:R4:W-:Y:S02]  /*15a60*/  STS.128 [R243+0x3000], R40 ;  /* 0x00300028f3007388 */ /* 0x0209e40000000c00 */
.L_x_4348:
[----:B------:R-:W-:Y:S05]  /*15a70*/  BSYNC B1 ;  /* 0x0000000000017941 */ /* 0x000fea0003800000 */
.L_x_4347:
        /* <DEDUP_REMOVED lines=90> */
.L_x_4354:
[----:B------:R-:W-:Y:S05]  /*16020*/  BSYNC B0 ;  /* 0x0000000000007941 */ /* 0x000fea0003800000 */
.L_x_4353:
[----:B-----5:R4:W-:Y:S02]  /*16030*/  STS.128 [R243+0x5000], R40 ;  /* 0x00500028f3007388 */ /* 0x0209e40000000c00 */
.L_x_4352:
[----:B------:R-:W-:Y:S05]  /*16040*/  BSYNC B1 ;  /* 0x0000000000017941 */ /* 0x000fea0003800000 */
.L_x_4351:
        /* <DEDUP_REMOVED lines=16> */
[----:B---34-:R-:W-:Y:S01]  /*16150*/  IMAD.WIDE R40, R21, 0x2, R34 ;  /* 0x0000000215287825 */ /* 0x018fe200078e0222 */
        /* <DEDUP_REMOVED lines=12> */
[----:B-1-3--:R-:W-:Y:S02]  /*16220*/  HADD2.F32 R35, -RZ, R40.H0_H0 ;  /* 0x20000028ff237230 */ /* 0x00afe40000004100 */
[----:B------:R-:W-:Y:S02]  /*16230*/  HADD2.F32 R34, -RZ, R41.H1_H1 ;  /* 0x30000029ff227230 */ /* 0x000fe40000004100 */
[--C-:B----4-:R-:W-:Y:S02]  /*16240*/  HADD2.F32 R8, -RZ, R4.reuse.H0_H0 ;  /* 0x20000004ff087230 */ /* 0x110fe40000004100 */
[----:B------:R-:W-:Y:S02]  /*16250*/  HADD2.F32 R16, -RZ, R4.H1_H1 ;  /* 0x30000004ff107230 */ /* 0x000fe40000004100 */
[--C-:B------:R-:W-:Y:S02]  /*16260*/  HADD2.F32 R29, -RZ, R5.reuse.H1_H1 ;  /* 0x30000005ff1d7230 */ /* 0x100fe40000004100 */
[----:B------:R-:W-:Y:S01]  /*16270*/  HADD2.F32 R4, -RZ, R5.H0_H0 ;  /* 0x20000005ff047230 */ /* 0x000fe20000004100 */
[----:B------:R-:W-:Y:S01]  /*16280*/  @!P0 FADD.FTZ R8, -R8, -RZ ;  /* 0x800000ff08088221 */ /* 0x000fe20000010100 */
[--C-:B------:R-:W-:Y:S01]  /*16290*/  HADD2.F32 R5, -RZ, R6.reuse.H0_H0 ;  /* 0x20000006ff057230 */ /* 0x100fe20000004100 */
[----:B------:R-:W-:Y:S01]  /*162a0*/  @!P0 FADD.FTZ R29, -R29, -RZ ;  /* 0x800000ff1d1d8221 */ /* 0x000fe20000010100 */
[----:B------:R-:W-:Y:S01]  /*162b0*/  HADD2.F32 R33, -RZ, R6.H1_H1 ;  /* 0x30000006ff217230 */ /* 0x000fe20000004100 */
[----:B------:R-:W-:Y:S01]  /*162c0*/  @!P0 FADD.FTZ R4, -R4, -RZ ;  /* 0x800000ff04048221 */ /* 0x000fe20000010100 */
[----:B------:R-:W-:-:S02]  /*162d0*/  HADD2.F32 R45, -RZ, R41.H0_H0 ;  /* 0x20000029ff2d7230 */ /* 0x000fc40000004100 */
        /* <DEDUP_REMOVED lines=8> */
[----:B------:R-:W-:Y:S01]  /*16360*/  @!P0 FADD.FTZ R5, -R5, -RZ ;  /* 0x800000ff05058221 */ /* 0x000fe20000010100 */
[----:B------:R-:W-:Y:S01]  /*16370*/  HADD2.F32 R4, -RZ, R43.H1_H1 ;  /* 0x3000002bff047230 */ /* 0x000fe20000004100 */
[----:B------:R-:W-:-:S02]  /*16380*/  @!P0 FADD.FTZ R6, -R6, -RZ ;  /* 0x800000ff06068221 */ /* 0x000fc40000010100 */
[----:B------:R-:W-:Y:S02]  /*16390*/  @!P0 FADD.FTZ R16, -R16, -RZ ;  /* 0x800000ff10108221 */ /* 0x000fe40000010100 */
[----:B------:R-:W-:Y:S02]  /*163a0*/  @!P0 FADD.FTZ R7, -R7, -RZ ;  /* 0x800000ff07078221 */ /* 0x000fe40000010100 */
[----:B------:R-:W-:Y:S01]  /*163b0*/  FMUL.FTZ R5, R8, R5 ;  /* 0x0000000508057220 */ /* 0x000fe20000410000 */
[--C-:B--2---:R-:W-:Y:S01]  /*163c0*/  HADD2.F32 R8, -RZ, R20.reuse.H0_H0 ;  /* 0x20000014ff087230 */ /* 0x104fe20000004100 */
        /* <DEDUP_REMOVED lines=14> */
[----:B------:R-:W-:Y:S02]  /*164b0*/  HADD2.F32 R20, -RZ, R39.H0_H0 ;  /* 0x20000027ff147230 */ /* 0x000fe40000004100 */
[----:B------:R-:W-:-:S02]  /*164c0*/  HADD2.F32 R36, -RZ, R36.H1_H1 ;  /* 0x30000024ff247230 */ /* 0x000fc40000004100 */
        /* <DEDUP_REMOVED lines=17> */
.L_x_4356:
[----:B------:R-:W-:Y:S05]  /*165e0*/  BSYNC B0 ;  /* 0x0000000000007941 */ /* 0x000fea0003800000 */
.L_x_4355:
[----:B-----5:R1:W-:Y:S02]  /*165f0*/  STS.128 [R243+0x7000], R36 ;  /* 0x00700024f3007388 */ /* 0x0203e40000000c00 */
.L_x_4342:
[----:B------:R-:W-:Y:S05]  /*16600*/  BSYNC B2 ;  /* 0x0000000000027941 */ /* 0x000fea0003800000 */
.L_x_4341:
        /* <DEDUP_REMOVED lines=57> */
[----:B------:R-:W-:Y:S01]  /*169a0*/  FMUL.FTZ R5, R8, R5 ;  /* 0x0000000508057220 */ /* 0x000fe20000410000 */
[----:B------:R-:W-:Y:S01]  /*169b0*/  HADD2.F32 R38, -RZ, R38.H1_H1 ;  /* 0x30000026ff267230 */ /* 0x000fe20000004100 */
[----:B------:R-:W-:Y:S01]  /*169c0*/  FMUL.FTZ R7, R4, R7 ;  /* 0x0000000704077220 */ /* 0x000fe20000410000 */
[----:B-----5:R-:W-:Y:S01]  /*169d0*/  HADD2.F32 R4, -RZ, R20.H0_H0 ;  /* 0x20000014ff047230 */ /* 0x020fe20000004100 */
        /* <DEDUP_REMOVED lines=11> */
[----:B------:R-:W-:Y:S01]  /*16a90*/  FFMA.FTZ R4, R4, R8, R41 ;  /* 0x0000000804047223 */ /* 0x000fe20000010029 */
[----:B------:R-:W-:Y:S02]  /*16aa0*/  HADD2.F32 R20, -RZ, R21.H0_H0 ;  /* 0x20000015ff147230 */ /* 0x000fe40000004100 */
        /* <DEDUP_REMOVED lines=20> */
.L_x_4360:
[----:B------:R-:W-:Y:S05]  /*16bf0*/  BSYNC B0 ;  /* 0x0000000000007941 */ /* 0x000fea0003800000 */
.L_x_4359:
[----:B-----5:R1:W-:Y:S02]  /*16c00*/  STS.128 [R243+0x1800], R20 ;  /* 0x00180014f3007388 */ /* 0x0203e40000000c00 */
.L_x_4358:
[----:B------:R-:W-:Y:S05]  /*16c10*/  BSYNC B1 ;  /* 0x0000000000017941 */ /* 0x000fea0003800000 */
.L_x_4357:
        /* <DEDUP_REMOVED lines=20> */
[----:B------:R-:W-:Y:S01]  /*16d60*/  IMAD.WIDE R36, R17, 0x2, R30 ;  /* 0x0000000211247825 */ /* 0x000fe200078e021e */
[----:B------:R-:W-:Y:S02]  /*16d70*/  MOV R17, RZ ;  /* 0x000000ff00117202 */ /* 0x000fe40000000f00 */
[----:B------:R-:W-:Y:S02]  /*16d80*/  LEA.HI.X R5, R7, R27, R5, 0x1, P1 ;  /* 0x0000001b07057211 */ /* 0x000fe400008f0c05 */
[----:B------:R-:W-:Y:S01]  /*16d90*/  @P0 IADD3 R17, -R13, RZ, RZ ;  /* 0x000000ff0d110210 */ /* 0x000fe20007ffe1ff */
[----:B--2---:R-:W2:Y:S03]  /*16da0*/  LD.E.128 R36, [R36.64+0x80] ;  /* 0x0000800624247980 */ /* 0x004ea6000c101d00 */
[C---:B------:R-:W-:Y:S01]  /*16db0*/  IADD3 R19, P1, R17.reuse, R12, RZ ;  /* 0x0000000c11137210 */ /* 0x040fe20007f3e0ff */
[----:B---3--:R-:W3:Y:S03]  /*16dc0*/  LD.E.128 R4, [R4.64] ;  /* 0x0000000604047980 */ /* 0x008ee6000c101d00 */
[----:B------:R-:W-:-:S02]  /*16dd0*/  LEA.HI.X.SX32 R8, R17, R8, 0x1, P1 ;  /* 0x0000000811087211 */ /* 0x000fc400008f0eff */
[----:B------:R-:W-:-:S04]  /*16de0*/  LEA R16, P1, R19, R24, 0x1 ;  /* 0x0000001813107211 */ /* 0x000fc800078208ff */
[----:B------:R-:W-:-:S06]  /*16df0*/  LEA.HI.X R17, R19, R25, R8, 0x1, P1 ;  /* 0x0000001913117211 */ /* 0x000fcc00008f0c08 */
[----:B----4-:R-:W4:Y:S01]  /*16e00*/  LD.E.128 R16, [R16.64] ;  /* 0x0000000610107980 */ /* 0x010f22000c101d00 */
[--C-:B--2---:R-:W-:Y:S02]  /*16e10*/  HADD2.F32 R35, -RZ, R36.reuse.H0_H0 ;  /* 0x20000024ff237230 */ /* 0x104fe40000004100 */
[----:B------:R-:W-:Y:S02]  /*16e20*/  HADD2.F32 R43, -RZ, R36.H1_H1 ;  /* 0x30000024ff2b7230 */ /* 0x000fe40000004100 */
[--C-:B---3--:R-:W-:Y:S02]  /*16e30*/  HADD2.F32 R8, -RZ, R4.reuse.H0_H0 ;  /* 0x20000004ff087230 */ /* 0x108fe40000004100 */
[----:B------:R-:W-:Y:S02]  /*16e40*/  HADD2.F32 R12, -RZ, R4.H1_H1 ;  /* 0x30000004ff0c7230 */ /* 0x000fe40000004100 */
[--C-:B------:R-:W-:Y:S01]  /*16e50*/  HADD2.F32 R29, -RZ, R5.reuse.H1_H1 ;  /* 0x30000005ff1d7230 */ /* 0x100fe20000004100 */
[----:B------:R-:W-:Y:S01]  /*16e60*/  @!P0 FADD.FTZ R8, -R8, -RZ ;  /* 0x800000ff08088221 */ /* 0x000fe20000010100 */
[----:B------:R-:W-:Y:S01]  /*16e70*/  HADD2.F32 R4, -RZ, R5.H0_H0 ;  /* 0x20000005ff047230 */ /* 0x000fe20000004100 */
        /* <DEDUP_REMOVED lines=13> */
[----:B------:R-:W-:Y:S01]  /*16f50*/  HADD2.F32 R8, -RZ, R38.H0_H0 ;  /* 0x20000026ff087230 */ /* 0x000fe20000004100 */
[----:B------:R-:W-:Y:S01]  /*16f60*/  @!P0 FADD.FTZ R6, -R6, -RZ ;  /* 0x800000ff06068221 */ /* 0x000fe20000010100 */
[--C-:B------:R-:W-:Y:S01]  /*16f70*/  HADD2.F32 R29, -RZ, R39.reuse.H0_H0 ;  /* 0x20000027ff1d7230 */ /* 0x100fe20000004100 */
[----:B------:R-:W-:Y:S01]  /*16f80*/  @!P0 FADD.FTZ R7, -R7, -RZ ;  /* 0x800000ff07078221 */ /* 0x000fe20000010100 */
[----:B------:R-:W-:Y:S01]  /*16f90*/  HADD2.F32 R4, -RZ, R39.H1_H1 ;  /* 0x30000027ff047230 */ /* 0x000fe20000004100 */
[----:B------:R-:W-:Y:S01]  /*16fa0*/  FMUL.FTZ R5, R8, R5 ;  /* 0x0000000508057220 */ /* 0x000fe20000410000 */
[--C-:B----4-:R-:W-:Y:S01]  /*16fb0*/  HADD2.F32 R8, -RZ, R16.reuse.H0_H0 ;  /* 0x20000010ff087230 */ /* 0x110fe20000004100 */
        /* <DEDUP_REMOVED lines=15> */
[----:B------:R-:W-:Y:S01]  /*170b0*/  HADD2.F32 R20, -RZ, R20.H1_H1 ;  /* 0x30000014ff147230 */ /* 0x000fe20000004100 */
[----:B------:R-:W-:Y:S01]  /*170c0*/  FFMA.FTZ R5, R8, R38, R5 ;  /* 0x0000002608057223 */ /* 0x000fe20000010005 */
[----:B------:R-:W-:-:S02]  /*170d0*/  HADD2.F32 R17, -RZ, R17.H1_H1 ;  /* 0x30000011ff117230 */ /* 0x000fc40000004100 */
[----:B------:R-:W-:Y:S01]  /*170e0*/  HADD2.F32 R18, -RZ, R18.H1_H1 ;  /* 0x30000012ff127230 */ /* 0x000fe20000004100 */
[----:B------:R-:W-:Y:S01]  /*170f0*/  FFMA.FTZ R29, R20, R29, R43 ;  /* 0x0000001d141d7223 */ /* 0x000fe2000001002b */
[--C-:B------:R-:W-:Y:S02]  /*17100*/  HADD2.F32 R37, -RZ, R19.reuse.H0_H0 ;  /* 0x20000013ff257230 */ /* 0x100fe40000004100 */
[----:B------:R-:W-:Y:S02]  /*17110*/  HADD2.F32 R40, -RZ, R19.H1_H1 ;  /* 0x30000013ff287230 */ /* 0x000fe40000004100 */
        /* <DEDUP_REMOVED lines=11> */
.L_x_4364:
[----:B------:R-:W-:Y:S05]  /*171d0*/  BSYNC B0 ;  /* 0x0000000000007941 */ /* 0x000fea0003800000 */
.L_x_4363:
[----:B-----5:R1:W-:Y:S02]  /*171e0*/  STS.128 [R243+0x3800], R20 ;  /* 0x00380014f3007388 */ /* 0x0203e40000000c00 */
.L_x_4362:
[----:B------:R-:W-:Y:S05]  /*171f0*/  BSYNC B1 ;  /* 0x0000000000017941 */ /* 0x000fea0003800000 */
.L_x_4361:
        /* <DEDUP_REMOVED lines=57> */
[--C-:B-----5:R-:W-:Y:S01]  /*17590*/  HADD2.F32 R11, -RZ, R20.reuse.H1_H1 ;  /* 0x30000014ff0b7230 */ /* 0x120fe20000004100 */
        /* <DEDUP_REMOVED lines=8> */
[----:B------:R-:W-:Y:S01]  /*17620*/  FFMA.FTZ R4, R4, R8, R33 ;  /* 0x0000000804047223 */ /* 0x000fe20000010021 */
[----:B------:R-:W-:Y:S01]  /*17630*/  HADD2.F32 R12, -RZ, R21.H0_H0 ;  /* 0x20000015ff0c7230 */ /* 0x000fe20000004100 */
[----:B------:R-:W-:Y:S01]  /*17640*/  FFMA.FTZ R11, R11, R20, R36 ;  /* 0x000000140b0b7223 */ /* 0x000fe20000010024 */
[--C-:B------:R-:W-:Y:S01]  /*17650*/  HADD2.F32 R16, -RZ, R17.reuse.H0_H0 ;  /* 0x20000011ff107230 */ /* 0x100fe20000004100 */
[----:B------:R-:W-:Y:S01]  /*17660*/  FMUL.FTZ R29, R38, R29 ;  /* 0x0000001d261d7220 */ /* 0x000fe20000410000 */
[----:B------:R-:W-:-:S02]  /*17670*/  HADD2.F32 R40, -RZ, R17.H1_H1 ;  /* 0x30000011ff287230 */ /* 0x000fc40000004100 */
[----:B------:R-:W-:Y:S01]  /*17680*/  HADD2.F32 R38, -RZ, R18.H0_H0 ;  /* 0x20000012ff267230 */ /* 0x000fe20000004100 */
[----:B------:R-:W-:Y:S01]  /*17690*/  FFMA.FTZ R12, R12, R16, R35 ;  /* 0x000000100c0c7223 */ /* 0x000fe20000010023 */
[----:B------:R-:W-:Y:S01]  /*176a0*/  HADD2.F32 R8, -RZ, R22.H0_H0 ;  /* 0x20000016ff087230 */ /* 0x000fe20000004100 */
[----:B------:R-:W-:Y:S01]  /*176b0*/  F2FP.PACK_AB R20, R11, R4 ;  /* 0x000000040b14723e */ /* 0x000fe200000000ff */
[----:B------:R-:W-:Y:S02]  /*176c0*/  HADD2.F32 R16, -RZ, R23.H0_H0 ;  /* 0x20000017ff107230 */ /* 0x000fe40000004100 */
[----:B------:R-:W-:Y:S01]  /*176d0*/  HADD2.F32 R18, -RZ, R18.H1_H1 ;  /* 0x30000012ff127230 */ /* 0x000fe20000004100 */
[----:B------:R-:W-:Y:S01]  /*176e0*/  FFMA.FTZ R5, R8, R38, R5 ;  /* 0x0000002608057223 */ /* 0x000fe20000010005 */
[--C-:B------:R-:W-:Y:S02]  /*176f0*/  HADD2.F32 R17, -RZ, R19.reuse.H0_H0 ;  /* 0x20000013ff117230 */ /* 0x100fe40000004100 */
[----:B------:R-:W-:-:S02]  /*17700*/  HADD2.F32 R42, -RZ, R19.H1_H1 ;  /* 0x30000013ff2a7230 */ /* 0x000fc40000004100 */
[----:B------:R-:W-:Y:S01]  /*17710*/  HADD2.F32 R21, -RZ, R21.H1_H1 ;  /* 0x30000015ff157230 */ /* 0x000fe20000004100 */
[----:B------:R-:W-:Y:S01]  /*17720*/  FFMA.FTZ R6, R16, R17, R6 ;  /* 0x0000001110067223 */ /* 0x000fe20000010006 */
[----:B------:R-:W-:Y:S02]  /*17730*/  HADD2.F32 R22, -RZ, R22.H1_H1 ;  /* 0x30000016ff167230 */ /* 0x000fe40000004100 */
[----:B------:R-:W-:Y:S01]  /*17740*/  HADD2.F32 R23, -RZ, R23.H1_H1 ;  /* 0x30000017ff177230 */ /* 0x000fe20000004100 */
[----:B------:R-:W-:Y:S02]  /*17750*/  FFMA.FTZ R21, R21, R40, R37 ;  /* 0x0000002815157223 */ /* 0x000fe40000010025 */
[----:B------:R-:W-:Y:S02]  /*17760*/  FFMA.FTZ R18, R22, R18, R29 ;  /* 0x0000001216127223 */ /* 0x000fe4000001001d */
[----:B------:R-:W-:Y:S01]  /*17770*/  FFMA.FTZ R7, R23, R42, R7 ;  /* 0x0000002a17077223 */ /* 0x000fe20000010007 */
[----:B------:R-:W-:-:S02]  /*17780*/  F2FP.PACK_AB R21, R21, R12 ;  /* 0x0000000c1515723e */ /* 0x000fc400000000ff */
[----:B------:R-:W-:Y:S02]  /*17790*/  F2FP.PACK_AB R22, R18, R5 ;  /* 0x000000051216723e */ /* 0x000fe400000000ff */
[----:B------:R-:W-:Y:S02]  /*177a0*/  F2FP.PACK_AB R23, R7, R6 ;  /* 0x000000060717723e */ /* 0x000fe400000000ff */
.L_x_4368:
[----:B------:R-:W-:Y:S05]  /*177b0*/  BSYNC B0 ;  /* 0x0000000000007941 */ /* 0x000fea0003800000 */
.L_x_4367:
[----:B-----5:R1:W-:Y:S02]  /*177c0*/  STS.128 [R243+0x5800], R20 ;  /* 0x00580014f3007388 */ /* 0x0203e40000000c00 */
.L_x_4366:
[----:B------:R-:W-:Y:S05]  /*177d0*/  BSYNC B1 ;  /* 0x0000000000017941 */ /* 0x000fea0003800000 */
.L_x_4365:
        /* <DEDUP_REMOVED lines=26> */
[----:B---3--:R1:W3:Y:S01]  /*17980*/  LD.E.128 R4, [R26.64] ;  /* 0x000000061a047980 */ /* 0x0082e2000c101d00 */
[----:B------:R-:W-:-:S04]  /*17990*/  IADD3 R9, P1, R3, R0, RZ ;  /* 0x0000000003097210 */ /* 0x000fc80007f3e0ff */
[----:B------:R-:W-:Y:S02]  /*179a0*/  LEA.HI.X.SX32 R2, R3, R2, 0x1, P1 ;  /* 0x0000000203027211 */ /* 0x000fe400008f0eff */
[----:B------:R-:W-:-:S04]  /*179b0*/  LEA R8, P1, R9, R24, 0x1 ;  /* 0x0000001809087211 */ /* 0x000fc800078208ff */
[----:B------:R-:W-:-:S06]  /*179c0*/  LEA.HI.X R9, R9, R25, R2, 0x1, P1 ;  /* 0x0000001909097211 */ /* 0x000fcc00008f0c02 */
[----:B----4-:R-:W4:Y:S01]  /*179d0*/  LD.E.128 R8, [R8.64] ;  /* 0x0000000608087980 */ /* 0x010f22000c101d00 */
[--C-:B--2---:R-:W-:Y:S02]  /*179e0*/  HADD2.F32 R13, -RZ, R20.reuse.H0_H0 ;  /* 0x20000014ff0d7230 */ /* 0x104fe40000004100 */
[----:B-1----:R-:W-:Y:S02]  /*179f0*/  HADD2.F32 R27, -RZ, R20.H1_H1 ;  /* 0x30000014ff1b7230 */ /* 0x002fe40000004100 */
        /* <DEDUP_REMOVED lines=58> */
.L_x_4370:
[----:B------:R-:W-:Y:S05]  /*17da0*/  BSYNC B0 ;  /* 0x0000000000007941 */ /* 0x000fea0003800000 */
.L_x_4369:
[----:B-----5:R1:W-:Y:S01]  /*17db0*/  STS.128 [R243+0x7800], R16 ;  /* 0x00780010f3007388 */ /* 0x0203e20000000c00 */
[----:B------:R-:W-:Y:S05]  /*17dc0*/  BRA `(.L_x_4294) ;  /* 0x0000095000007947 */ /* 0x000fea0003800000 */
.L_x_4244:
        /* <DEDUP_REMOVED lines=37> */
.L_x_4372:
[----:B------:R-:W-:Y:S05]  /*18020*/  BSYNC B0 ;  /* 0x0000000000007941 */ /* 0x000fea0003800000 */
.L_x_4371:
        /* <DEDUP_REMOVED lines=36> */
.L_x_4374:
[----:B------:R-:W-:Y:S05]  /*18270*/  BSYNC B0 ;  /* 0x0000000000007941 */ /* 0x000fea0003800000 */
.L_x_4373:
[----:B------:R-:W-:Y:S01]  /*18280*/  IADD3 R32, R172, 0x20, RZ ;  /* 0x00000020ac207810 */ /* 0x000fe20007ffe0ff */
        /* <DEDUP_REMOVED lines=35> */
.L_x_4376:
[----:B------:R-:W-:Y:S05]  /*184c0*/  BSYNC B0 ;  /* 0x0000000000007941 */ /* 0x000fea0003800000 */
.L_x_4375:
        /* <DEDUP_REMOVED lines=37> */
.L_x_4294:
[----:B------:R-:W-:Y:S05]  /*18720*/  BSYNC B3 ;  /* 0x0000000000037941 */ /* 0x000fea0003800000 */
.L_x_4243:
        /* <DEDUP_REMOVED lines=34> */
.L_x_4378:
[----:B------:R-:W-:Y:S05]  /*18950*/  BSYNC B0 ;  /* 0x0000000000007941 */ /* 0x000fea0003800000 */
.L_x_4377:
        /* <DEDUP_REMOVED lines=38> */
.L_x_4380:
[----:B------:R-:W-:Y:S05]  /*18bc0*/  BSYNC B0 ;  /* 0x0000000000007941 */ /* 0x000fea0003800000 */
.L_x_4379:
        /* <DEDUP_REMOVED lines=9> */
[----:B-1----:R-:W-:-:S02]  /*18c60*/  SHF.L.U64.HI R2, R62, 0x5, R63 ;  /* 0x000000053e027819 */ /* 0x002fc4000001023f */
        /* <DEDUP_REMOVED lines=30> */
.L_x_4382:
[----:B------:R-:W-:Y:S05]  /*18e50*/  BSYNC B0 ;  /* 0x0000000000007941 */ /* 0x000fea0003800000 */
.L_x_4381:
        /* <DEDUP_REMOVED lines=12> */
[-C--:B------:R-:W-:Y:S02]  /*18f20*/  @P4 LEA R10, P6, R178, R180.reuse, 0x1 ;  /* 0x000000b4b20a4211 */ /* 0x080fe400078c08ff */
        /* <DEDUP_REMOVED lines=28> */
.L_x_4384:
[----:B------:R-:W-:Y:S05]  /*190f0*/  BSYNC B0 ;  /* 0x0000000000007941 */ /* 0x000fea0003800000 */
.L_x_4383:
[----:B-1----:R-:W2:Y:S04]  /*19100*/  LD.E.64 R10, [R14.64+0x1c0] ;  /* 0x0001c0060e0a7980 */ /* 0x002ea8000c101b00 */
        /* <DEDUP_REMOVED lines=55> */
.L_x_4386:
[----:B-1----:R-:W-:Y:S05]  /*19480*/  BSYNC B0 ;  /* 0x0000000000007941 */ /* 0x002fea0003800000 */
.L_x_4385:
        /* <DEDUP_REMOVED lines=40> */
.L_x_4388:
[----:B------:R-:W-:Y:S05]  /*19710*/  BSYNC B0 ;  /* 0x0000000000007941 */ /* 0x000fea0003800000 */
.L_x_4387:
        /* <DEDUP_REMOVED lines=14> */
[CC--:B--2---:R-:W-:Y:S02]  /*19800*/  @P5 LEA R10, P4, R2.reuse, R188.reuse, 0x1 ;  /* 0x000000bc020a5211 */ /* 0x0c4fe400078808ff */
        /* <DEDUP_REMOVED lines=27> */
.L_x_4390:
[----:B------:R-:W-:Y:S05]  /*199c0*/  BSYNC B0 ;  /* 0x0000000000007941 */ /* 0x000fea0003800000 */
.L_x_4389:
        /* <DEDUP_REMOVED lines=12> */
[----:B--2---:R-:W-:Y:S01]  /*19a90*/  @P1 MOV R6, R188 ;  /* 0x000000bc00061202 */ /* 0x004fe20000000f00 */
        /* <DEDUP_REMOVED lines=34> */
.L_x_4392:
[----:B------:R-:W-:Y:S05]  /*19cc0*/  BSYNC B0 ;  /* 0x0000000000007941 */ /* 0x000fea0003800000 */
.L_x_4391:
[C---:B------:R-:W-:Y:S01]  /*19cd0*/  IMAD.SHL.U32 R2, R64.reuse, 0x40, RZ ;  /* 0x0000004040027824 */ /* 0x040fe200078e00ff */
[----:B------:R-:W-:Y:S01]  /*19ce0*/  R2P PR, R64, 0x6 ;  /* 0x0000000640007804 */ /* 0x000fe20000000000 */
[----:B------:R-:W-:Y:S01]  /*19cf0*/  IMAD.SHL.U32 R172, R172, 0x8, RZ ;  /* 0x00000008acac7824 */ /* 0x000fe200078e00ff */
[----:B------:R-:W0:Y:S01]  /*19d00*/  LDGDEPBAR ;  /* 0x00000000000079af */ /* 0x000e220000000000 */
[C---:B------:R-:W-:Y:S01]  /*19d10*/  IMAD R226, R65.reuse, 0x400, R48 ;  /* 0x0000040041e27824 */ /* 0x040fe200078e0230 */
[----:B--2---:R-:W-:Y:S01]  /*19d20*/  LOP3.LUT R5, R2, 0x1c0, RZ, 0xc0, !PT ;  /* 0x000001c002057812 */ /* 0x004fe200078ec0ff */
        /* <DEDUP_REMOVED lines=12> */
[----:B------:R-:W-:Y:S01]  /*19df0*/  IADD3 R67, R12, 0x1, R67 ;  /* 0x000000010c437810 */ /* 0x000fe20007ffe043 */
[----:B------:R-:W-:Y:S01]  /*19e00*/  I2F R45, R44 ;  /* 0x0000002c002d7306 */ /* 0x000fe20000201400 */
[----:B------:R-:W-:Y:S01]  /*19e10*/  IMAD R225, R66, 0x200, R225 ;  /* 0x0000020042e17824 */ /* 0x000fe200078e02e1 */
[----:B------:R-:W-:Y:S03]  /*19e20*/  LDSM.16.M88.4 R80, [R222] ;  /* 0x00000000de50783b */ /* 0x000fe60000000200 */
[----:B------:R-:W-:-:S05]  /*19e30*/  IMAD.SHL.U32 R225, R225, 0x2, RZ ;  /* 0x00000002e1e17824 */ /* 0x000fca00078e00ff */
[----:B------:R-:W2:Y:S01]  /*19e40*/  LDSM.16.M88.4 R36, [R225+0x8000] ;  /* 0x00800000e124783b */ /* 0x000ea20000000200 */
[C---:B------:R-:W-:Y:S02]  /*19e50*/  IADD3 R2, R225.reuse, 0x8000, RZ ;  /* 0x00008000e1027810 */ /* 0x040fe40007ffe0ff */
[----:B------:R-:W-:Y:S01]  /*19e60*/  IADD3 R223, R225, 0x8020, RZ ;  /* 0x00008020e1df7810 */ /* 0x000fe20007ffe0ff */
[----:B------:R-:W1:Y:S01]  /*19e70*/  LDSM.16.M88.4 R28, [R225+0x8800] ;  /* 0x00880000e11c783b */ /* 0x000e620000000200 */
        /* <DEDUP_REMOVED lines=8> */
[----:B------:R-:W3:Y:S01]  /*19f00*/  LDSM.16.M88.4 R8, [R223] ;  /* 0x00000000df08783b */ /* 0x000ee20000000200 */
[----:B------:R-:W-:Y:S01]  /*19f10*/  IMAD.IADD R220, R225, 0x1, R2 ;  /* 0x00000001e1dc7824 */ /* 0x000fe200078e0202 */
[C---:B------:R-:W-:Y:S01]  /*19f20*/  IADD3 R215, R223.reuse, 0x2000, RZ ;  /* 0x00002000dfd77810 */ /* 0x040fe20007ffe0ff */
[----:B------:R-:W-:Y:S01]  /*19f30*/  IMAD.IADD R216, R2, 0x1, R223 ;  /* 0x0000000102d87824 */ /* 0x000fe200078e02df */
[----:B------:R-:W3:Y:S01]  /*19f40*/  LDSM.16.M88.4 R4, [R223+0x800] ;  /* 0x00080000df04783b */ /* 0x000ee20000000200 */
[----:B------:R-:W-:Y:S02]  /*19f50*/  IADD3 R2, R58, R67, -R240 ;  /* 0x000000433a027210 */ /* 0x000fe40007ffe8f0 */
[C---:B------:R-:W-:Y:S01]  /*19f60*/  IADD3 R214, R223.reuse, 0x2800, RZ ;  /* 0x00002800dfd67810 */ /* 0x040fe20007ffe0ff */
[----:B------:R-:W3:Y:S01]  /*19f70*/  LDSM.16.M88.4 R100, [R223+0x1000] ;  /* 0x00100000df64783b */ /* 0x000ee20000000200 */
[----:B------:R-:W-:Y:S01]  /*19f80*/  IADD3 R213, R223, 0x3000, RZ ;  /* 0x00003000dfd57810 */ /* 0x000fe20007ffe0ff */
[----:B-----5:R-:W-:Y:S01]  /*19f90*/  IMAD.IADD R3, R3, 0x1, R2 ;  /* 0x0000000103037824 */ /* 0x020fe200078e0202 */
[C---:B------:R-:W-:Y:S01]  /*19fa0*/  IADD3 R212, R223.reuse, 0x3800, RZ ;  /* 0x00003800dfd47810 */ /* 0x040fe20007ffe0ff */
[----:B------:R-:W3:Y:S01]  /*19fb0*/  LDSM.16.M88.4 R68, [R223+0x1800] ;  /* 0x00180000df44783b */ /* 0x000ee20000000200 */
[----:B------:R-:W-:-:S02]  /*19fc0*/  IADD3 R211, R223, 0x4000, RZ ;  /* 0x00004000dfd37810 */ /* 0x000fc40007ffe0ff */
[----:B------:R-:W-:Y:S01]  /*19fd0*/  IMNMX R2, R3, R58, PT ;  /* 0x0000003a03027217 */ /* 0x000fe20003800200 */
[----:B------:R-:W3:Y:S01]  /*19fe0*/  LDSM.16.M88.4 R20, [R220+0x8000] ;  /* 0x00800000dc14783b */ /* 0x000ee20000000200 */
[C---:B------:R-:W-:Y:S02]  /*19ff0*/  IADD3 R210, R223.reuse, 0x4800, RZ ;  /* 0x00004800dfd27810 */ /* 0x040fe40007ffe0ff */
[C---:B------:R-:W-:Y:S01]  /*1a000*/  IADD3 R209, R223.reuse, 0x5000, RZ ;  /* 0x00005000dfd17810 */ /* 0x040fe20007ffe0ff */
[----:B------:R-:W4:Y:S01]  /*1a010*/  LDSM.16.M88.4 R16, [R220+0x8800] ;  /* 0x00880000dc10783b */ /* 0x000f220000000200 */
[C---:B------:R-:W-:Y:S02]  /*1a020*/  IADD3 R208, R223.reuse, 0x5800, RZ ;  /* 0x00005800dfd07810 */ /* 0x040fe40007ffe0ff */
[C---:B------:R-:W-:Y:S01]  /*1a030*/  IADD3 R207, R223.reuse, 0x6000, RZ ;  /* 0x00006000dfcf7810 */ /* 0x040fe20007ffe0ff */
[----:B--2---:R-:W-:Y:S01]  /*1a040*/  HMMA.16816.F32 R40, R72, R36, RZ ;  /* 0x000000244828723c */ /* 0x004fe200000018ff */
[----:B------:R-:W2:Y:S01]  /*1a050*/  LDSM.16.M88.4 R96, [R220+0x9000] ;  /* 0x00900000dc60783b */ /* 0x000ea20000000200 */
[----:B------:R-:W-:-:S02]  /*1a060*/  IADD3 R206, R223, 0x6800, RZ ;  /* 0x00006800dfce7810 */ /* 0x000fc40007ffe0ff */
[C---:B------:R-:W-:Y:S01]  /*1a070*/  IADD3 R205, R223.reuse, 0x7000, RZ ;  /* 0x00007000dfcd7810 */ /* 0x040fe20007ffe0ff */
[----:B------:R-:W2:Y:S01]  /*1a080*/  LDSM.16.M88.4 R92, [R220+0x9800] ;  /* 0x00980000dc5c783b */ /* 0x000ea20000000200 */
[----:B------:R-:W-:Y:S02]  /*1a090*/  IADD3 R204, R223, 0x7800, RZ ;  /* 0x00007800dfcc7810 */ /* 0x000fe40007ffe0ff */
[C---:B-1----:R-:W-:Y:S01]  /*1a0a0*/  HMMA.16816.F32 R32, R72.reuse, R28, RZ ;  /* 0x0000001c4820723c */ /* 0x042fe200000018ff */
        /* <DEDUP_REMOVED lines=8> */
[C---:B------:R-:W-:Y:S08]  /*1a130*/  HMMA.16816.F32 R40, R52.reuse, R8, R40 ;  /* 0x000000083428723c */ /* 0x040ff00000001828 */
        /* <DEDUP_REMOVED lines=73> */
[C---:B--2---:R-:W-:Y:S08]  /*1a5d0*/  HMMA.16816.F32 R84, R16.reuse, R20, R84 ;  /* 0x000000141054723c */ /* 0x044ff00000001854 */
[----:B------:R-:W-:Y:S01]  /*1a5e0*/  HMMA.16816.F32 R80, R16, R22, R80 ;  /* 0x000000161050723c */ /* 0x000fe20000001850 */
[----:B------:R-:W-:Y:S04]  /*1a5f0*/  LDSM.16.M88.4 R20, [R224+0x4000] ;  /* 0x00400000e014783b */ /* 0x000fe80000000200 */
[----:B------:R-:W2:Y:S03]  /*1a600*/  LDSM.16.M88.4 R16, [R223+0x4000] ;  /* 0x00400000df10783b */ /* 0x000ea60000000200 */
[C---:B-1----:R-:W-:Y:S08]  /*1a610*/  HMMA.16816.F32 R40, R96.reuse, R8, R40 ;  /* 0x000000086028723c */ /* 0x042ff00000001828 */
[C---:B------:R-:W-:Y:S01]  /*1a620*/  HMMA.16816.F32 R36, R96.reuse, R10, R36 ;  /* 0x0000000a6024723c */ /* 0x040fe20000001824 */
[----:B------:R-:W1:Y:S07]  /*1a630*/  LDSM.16.M88.4 R8, [R223+0x4800] ;  /* 0x00480000df08783b */ /* 0x000e6e0000000200 */
        /* <DEDUP_REMOVED lines=85> */
[----:B---3--:R-:W-:Y:S08]  /*1ab90*/  HMMA.16816.F32 R40, R20, R28, R40 ;  /* 0x0000001c1428723c */ /* 0x008ff00000001828 */
[----:B------:R-:W-:Y:S07]  /*1aba0*/  HMMA.16816.F32 R84, R76, R24, R84 ;  /* 0x000000184c54723c */ /* 0x000fee0000001854 */
[----:B------:R-:W-:Y:S01]  /*1abb0*/  IADD3 R25, R3, 0x8, RZ ;  /* 0x0000000803197810 */ /* 0x000fe20007ffe0ff */
[----:B------:R-:W-:Y:S01]  /*1abc0*/  HMMA.16816.F32 R36, R20, R30, R36 ;  /* 0x0000001e1424723c */ /* 0x000fe20000001824 */
[----:B------:R-:W-:-:S02]  /*1abd0*/  IADD3 R24, R44, 0x1, RZ ;  /* 0x000000012c187810 */ /* 0x000fc40007ffe0ff */
[----:B------:R-:W-:Y:S02]  /*1abe0*/  IMNMX R3, R25, R58, PT ;  /* 0x0000003a19037217 */ /* 0x000fe40003800200 */
[----:B------:R-:W3:Y:S01]  /*1abf0*/  I2F R12, R24 ;  /* 0x00000018000c7306 */ /* 0x000ee20000201400 */
[C---:B------:R-:W-:Y:S02]  /*1ac00*/  ISETP.GE.AND P6, PT, R24.reuse, R2, PT ;  /* 0x000000021800720c */ /* 0x040fe40003fc6270 */
[----:B------:R-:W-:Y:S01]  /*1ac10*/  HMMA.16816.F32 R68, R4, R54, R68 ;  /* 0x000000360444723c */ /* 0x000fe20000001844 */
[----:B------:R-:W-:Y:S02]  /*1ac20*/  ISETP.GE.AND P4, PT, R24, R3, PT ;  /* 0x000000031800720c */ /* 0x000fe40003f86270 */
[----:B------:R-:W-:-:S04]  /*1ac30*/  IADD3 R30, R44, 0x9, RZ ;  /* 0x000000092c1e7810 */ /* 0x000fc80007ffe0ff */
[----:B------:R4:W1:Y:S01]  /*1ac40*/  I2F R28, R30 ;  /* 0x0000001e001c7306 */ /* 0x0008620000201400 */
[----:B------:R-:W-:Y:S01]  /*1ac50*/  HMMA.16816.F32 R72, R4, R32, R72 ;  /* 0x000000200448723c */ /* 0x000fe20000001848 */
[C---:B------:R-:W-:Y:S02]  /*1ac60*/  ISETP.GE.AND P0, PT, R30.reuse, R2, PT ;  /* 0x000000021e00720c */ /* 0x040fe40003f06270 */
[----:B------:R-:W-:Y:S01]  /*1ac70*/  ISETP.GE.AND P1, PT, R30, R3, PT ;  /* 0x000000031e00720c */ /* 0x000fe20003f26270 */
[----:B---3--:R-:W-:-:S03]  /*1ac80*/  FFMA.FTZ R41, R0, R12, R41 ;  /* 0x0000000c00297223 */ /* 0x008fc60000010029 */
[C---:B------:R-:W-:Y:S01]  /*1ac90*/  IADD3 R32, R44.reuse, 0x8, RZ ;  /* 0x000000082c207810 */ /* 0x040fe20007ffe0ff */
[----:B------:R-:W-:Y:S01]  /*1aca0*/  HMMA.16816.F32 R80, R76, R26, R80 ;  /* 0x0000001a4c50723c */ /* 0x000fe20000001850 */
[----:B------:R-:W3:Y:S01]  /*1acb0*/  LDSM.16.M88.4 R24, [R216+0x7000] ;  /* 0x00700000d818783b */ /* 0x000ee20000000200 */
[----:B------:R-:W-:Y:S01]  /*1acc0*/  IADD3 R33, R44, 0x10, RZ ;  /* 0x000000102c217810 */ /* 0x000fe20007ffe0ff */
[----:B------:R-:W2:Y:S01]  /*1acd0*/  I2F R29, R32 ;  /* 0x00000020001d7306 */ /* 0x000ea20000201400 */
[----:B------:R-:W-:Y:S01]  /*1ace0*/  FFMA.FTZ R43, R0, R12, R43 ;  /* 0x0000000c002b7223 */ /* 0x000fe2000001002b */
[----:B------:R-:W-:Y:S02]  /*1acf0*/  ISETP.GE.AND P5, PT, R32, R2, PT ;  /* 0x000000022000720c */ /* 0x000fe40003fa6270 */
[----:B----4-:R-:W-:Y:S01]  /*1ad00*/  FSEL R30, R41, -INF , !P6 ;  /* 0xff800000291e7808 */ /* 0x010fe20007000000 */
[----:B-1----:R-:W-:Y:S01]  /*1ad10*/  HMMA.16816.F32 R60, R20, R8, R60 ;  /* 0x00000008143c723c */ /* 0x002fe2000000183c */
[----:B------:R-:W-:Y:S01]  /*1ad20*/  FFMA.FTZ R37, R0, R28, R37 ;  /* 0x0000001c00257223 */ /* 0x000fe20000010025 */
[----:B------:R-:W-:Y:S01]  /*1ad30*/  ISETP.GE.AND P2, PT, R32, R3, PT ;  /* 0x000000032000720c */ /* 0x000fe20003f46270 */
[----:B------:R-:W1:Y:S01]  /*1ad40*/  I2F R9, R33 ;  /* 0x0000002100097306 */ /* 0x000e620000201400 */
[----:B------:R-:W-:-:S02]  /*1ad50*/  ISETP.GE.AND P3, PT, R33, R2, PT ;  /* 0x000000022100720c */ /* 0x000fc40003f66270 */
[----:B------:R-:W-:Y:S02]  /*1ad60*/  FSEL R37, R37, -INF , !P0 ;  /* 0xff80000025257808 */ /* 0x000fe40004000000 */
[----:B------:R-:W-:Y:S01]  /*1ad70*/  HMMA.16816.F32 R68, R20, R10, R68 ;  /* 0x0000000a1444723c */ /* 0x000fe20000001844 */
[----:B------:R-:W-:Y:S01]  /*1ad80*/  IADD3 R8, R44, 0x11, RZ ;  /* 0x000000112c087810 */ /* 0x000fe20007ffe0ff */
[C---:B--2---:R-:W-:Y:S01]  /*1ad90*/  FFMA.FTZ R41, R0.reuse, R29, R36 ;  /* 0x0000001d00297223 */ /* 0x044fe20000010024 */
[----:B------:R-:W-:Y:S01]  /*1ada0*/  ISETP.GE.AND P6, PT, R33, R3, PT ;  /* 0x000000032100720c */ /* 0x000fe20003fc6270 */
[----:B------:R-:W-:Y:S01]  /*1adb0*/  FFMA.FTZ R36, R0, R29, R38 ;  /* 0x0000001d00247223 */ /* 0x000fe20000010026 */
[----:B------:R-:W-:Y:S01]  /*1adc0*/  FSEL R38, R43, -INF , !P4 ;  /* 0xff8000002b267808 */ /* 0x000fe20006000000 */
[----:B------:R-:W2:Y:S01]  /*1add0*/  I2F R31, R8 ;  /* 0x00000008001f7306 */ /* 0x000ea20000201400 */
[----:B------:R-:W-:Y:S01]  /*1ade0*/  IADD3 R10, R44, 0x18, RZ ;  /* 0x000000182c0a7810 */ /* 0x000fe20007ffe0ff */
[----:B------:R-:W-:Y:S01]  /*1adf0*/  HMMA.16816.F32 R88, R4, R34, R88 ;  /* 0x000000220458723c */ /* 0x000fe20000001858 */
[----:B------:R-:W-:-:S02]  /*1ae00*/  FSEL R41, R41, -INF , !P5 ;  /* 0xff80000029297808 */ /* 0x000fc40006800000 */
[----:B------:R-:W-:Y:S02]  /*1ae10*/  FSEL R36, R36, -INF , !P2 ;  /* 0xff80000024247808 */ /* 0x000fe40005000000 */
[CC--:B------:R-:W-:Y:S01]  /*1ae20*/  ISETP.GE.AND P4, PT, R8.reuse, R2.reuse, PT ;  /* 0x000000020800720c */ /* 0x0c0fe20003f86270 */
[----:B------:R4:W-:Y:S01]  /*1ae30*/  I2F R29, R10 ;  /* 0x0000000a001d7306 */ /* 0x0009e20000201400 */
[----:B------:R-:W-:Y:S01]  /*1ae40*/  ISETP.GE.AND P5, PT, R8, R3, PT ;  /* 0x000000030800720c */ /* 0x000fe20003fa6270 */
[-C--:B-1----:R-:W-:Y:S01]  /*1ae50*/  FFMA.FTZ R32, R0, R9.reuse, R60 ;  /* 0x0000000900207223 */ /* 0x082fe2000001003c */
[----:B------:R-:W-:Y:S01]  /*1ae60*/  ISETP.GE.AND P2, PT, R10, R2, PT ;  /* 0x000000020a00720c */ /* 0x000fe20003f46270 */
[----:B------:R-:W-:Y:S01]  /*1ae70*/  FFMA.FTZ R12, R0, R9, R62 ;  /* 0x00000009000c7223 */ /* 0x000fe2000001003e */
[----:B------:R-:W-:Y:S01]  /*1ae80*/  ISETP.GE.AND P0, PT, R10, R3, PT ;  /* 0x000000030a00720c */ /* 0x000fe20003f06270 */
[----:B------:R-:W-:Y:S01]  /*1ae90*/  FFMA.FTZ R35, R0, R28, R39 ;  /* 0x0000001c00237223 */ /* 0x000fe20000010027 */
[----:B------:R-:W-:Y:S01]  /*1aea0*/  IADD3 R28, R44, 0x19, RZ ;  /* 0x000000192c1c7810 */ /* 0x000fe20007ffe0ff */
[----:B------:R-:W-:Y:S01]  /*1aeb0*/  HMMA.16816.F32 R84, R4, R16, R84 ;  /* 0x000000100454723c */ /* 0x000fe20000001854 */
[-C--:B--2---:R-:W-:Y:S01]  /*1aec0*/  FFMA.FTZ R33, R0, R31.reuse, R61 ;  /* 0x0000001f00217223 */ /* 0x084fe2000001003d */
[----:B------:R-:W-:Y:S01]  /*1aed0*/  FSEL R12, R12, -INF , !P6 ;  /* 0xff8000000c0c7808 */ /* 0x000fe20007000000 */
[----:B------:R-:W1:Y:S01]  /*1aee0*/  I2F R16, R28 ;  /* 0x0000001c00107306 */ /* 0x000e620000201400 */
[----:B------:R-:W-:Y:S01]  /*1aef0*/  FFMA.FTZ R63, R0, R31, R63 ;  /* 0x0000001f003f7223 */ /* 0x000fe2000001003f */
[----:B------:R-:W-:-:S02]  /*1af00*/  FSEL R35, R35, -INF , !P1 ;  /* 0xff80000023237808 */ /* 0x000fc40004800000 */
[----:B------:R-:W-:Y:S01]  /*1af10*/  IADD3 R17, R44, 0x20, RZ ;  /* 0x000000202c117810 */ /* 0x000fe20007ffe0ff */
[----:B----4-:R-:W2:Y:S01]  /*1af20*/  LDSM.16.M88.4 R8, [R216+0x7800] ;  /* 0x00780000d808783b */ /* 0x010ea20000000200 */
[----:B---3--:R-:W-:Y:S01]  /*1af30*/  HMMA.16816.F32 R72, R20, R24, R72 ;  /* 0x000000181448723c */ /* 0x008fe20000001848 */
[----:B------:R-:W-:Y:S01]  /*1af40*/  ISETP.GE.AND P1, PT, R28, R2, PT ;  /* 0x000000021c00720c */ /* 0x000fe20003f26270 */
[----:B------:R3:W4:Y:S01]  /*1af50*/  I2F R25, R17 ;  /* 0x0000001100197306 */ /* 0x0007220000201400 */
[----:B------:R-:W-:Y:S01]  /*1af60*/  FSEL R33, R33, -INF , !P4 ;  /* 0xff80000021217808 */ /* 0x000fe20006000000 */
[----:B------:R-:W-:-:S04]  /*1af70*/  DEPBAR.LE SB0, 0x0 ;  /* 0x000080000000791a */ /* 0x000fc80000000000 */
[----:B------:R-:W-:Y:S01]  /*1af80*/  HMMA.16816.F32 R80, R4, R18, R80 ;  /* 0x000000120450723c */ /* 0x000fe20000001850 */
[----:B------:R-:W-:Y:S01]  /*1af90*/  IADD3 R24, R44, 0x21, RZ ;  /* 0x000000212c187810 */ /* 0x000fe20007ffe0ff */
[C---:B-1----:R-:W-:Y:S01]  /*1afa0*/  FFMA.FTZ R34, R0.reuse, R16, R69 ;  /* 0x0000001000227223 */ /* 0x042fe20000010045 */
[C---:B------:R-:W-:Y:S01]  /*1afb0*/  ISETP.GE.AND P6, PT, R17.reuse, R2, PT ;  /* 0x000000021100720c */ /* 0x040fe20003fc6270 */
[C---:B------:R-:W-:Y:S01]  /*1afc0*/  FFMA.FTZ R16, R0.reuse, R16, R71 ;  /* 0x0000001000107223 */ /* 0x040fe20000010047 */
[----:B------:R-:W1:Y:S01]  /*1afd0*/  I2F R4, R24 ;  /* 0x0000001800047306 */ /* 0x000e620000201400 */
[----:B------:R-:W-:Y:S01]  /*1afe0*/  ISETP.GE.AND P4, PT, R17, R3, PT ;  /* 0x000000031100720c */ /* 0x000fe20003f86270 */
[-C--:B------:R-:W-:Y:S01]  /*1aff0*/  FFMA.FTZ R19, R0, R29.reuse, R68 ;  /* 0x0000001d00137223 */ /* 0x080fe20000010044 */
[----:B------:R-:W-:Y:S01]  /*1b000*/  IADD3 R6, R44, 0x28, RZ ;  /* 0x000000282c067810 */ /* 0x000fe20007ffe0ff */
[----:B------:R-:W-:Y:S01]  /*1b010*/  FFMA.FTZ R18, R0, R29, R70 ;  /* 0x0000001d00127223 */ /* 0x000fe20000010046 */
[----:B------:R-:W-:Y:S01]  /*1b020*/  HMMA.16816.F32 R88, R20, R26, R88 ;  /* 0x0000001a1458723c */ /* 0x000fe20000001858 */
[----:B---3--:R-:W-:-:S02]  /*1b030*/  FSEL R17, R63, -INF , !P5 ;  /* 0xff8000003f117808 */ /* 0x008fc40006800000 */
[----:B------:R-:W-:Y:S01]  /*1b040*/  FSEL R19, R19, -INF , !P2 ;  /* 0xff80000013137808 */ /* 0x000fe20005000000 */
[----:B------:R3:W2:Y:S01]  /*1b050*/  I2F R7, R6 ;  /* 0x0000000600077306 */ /* 0x0006a20000201400 */
[----:B------:R-:W-:Y:S01]  /*1b060*/  ISETP.GE.AND P5, PT, R24, R2, PT ;  /* 0x000000021800720c */ /* 0x000fe20003fa6270 */
[----:B----4-:R-:W-:Y:S01]  /*1b070*/  FFMA.FTZ R72, R0, R25, R72 ;  /* 0x0000001900487223 */ /* 0x010fe20000010048 */
[----:B------:R-:W-:Y:S01]  /*1b080*/  ISETP.GE.AND P2, PT, R24, R3, PT ;  /* 0x000000031800720c */ /* 0x000fe20003f46270 */
[----:B------:R-:W-:Y:S01]  /*1b090*/  FFMA.FTZ R27, R0, R25, R74 ;  /* 0x00000019001b7223 */ /* 0x000fe2000001004a */
[----:B------:R-:W-:Y:S02]  /*1b0a0*/  FSEL R18, R18, -INF , !P0 ;  /* 0xff80000012127808 */ /* 0x000fe40004000000 */
[----:B------:R-:W-:Y:S01]  /*1b0b0*/  FSEL R34, R34, -INF , !P1 ;  /* 0xff80000022227808 */ /* 0x000fe20004800000 */
[-C--:B-1----:R-:W-:Y:S01]  /*1b0c0*/  FFMA.FTZ R73, R0, R4.reuse, R73 ;  /* 0x0000000400497223 */ /* 0x082fe20000010049 */
[----:B------:R-:W-:Y:S01]  /*1b0d0*/  IADD3 R24, R44, 0x29, RZ ;  /* 0x000000292c187810 */ /* 0x000fe20007ffe0ff */
[----:B------:R-:W-:Y:S01]  /*1b0e0*/  FFMA.FTZ R26, R0, R4, R75 ;  /* 0x00000004001a7223 */ /* 0x000fe2000001004b */
[----:B------:R-:W-:-:S02]  /*1b0f0*/  ISETP.GE.AND P0, PT, R6, R2, PT ;  /* 0x000000020600720c */ /* 0x000fc40003f06270 */
[----:B------:R-:W-:Y:S01]  /*1b100*/  ISETP.GE.AND P1, PT, R6, R3, PT ;  /* 0x000000030600720c */ /* 0x000fe20003f26270 */
[----:B------:R-:W1:Y:S01]  /*1b110*/  I2F R5, R24 ;  /* 0x0000001800057306 */ /* 0x000e620000201400 */
[----:B------:R-:W-:Y:S02]  /*1b120*/  FSEL R27, R27, -INF , !P4 ;  /* 0xff8000001b1b7808 */ /* 0x000fe40006000000 */
[----:B---3--:R-:W-:Y:S01]  /*1b130*/  IADD3 R6, R44, 0x30, RZ ;  /* 0x000000302c067810 */ /* 0x008fe20007ffe0ff */
[C---:B--2---:R-:W-:Y:S01]  /*1b140*/  HMMA.16816.F32 R80, R20.reuse, R10, R80 ;  /* 0x0000000a1450723c */ /* 0x044fe20000001850 */
[----:B------:R-:W-:Y:S01]  /*1b150*/  FSEL R180, R73, -INF , !P5 ;  /* 0xff80000049b47808 */ /* 0x000fe20006800000 */
[-C--:B------:R-:W-:Y:S01]  /*1b160*/  FFMA.FTZ R25, R0, R7.reuse, R90 ;  /* 0x0000000700197223 */ /* 0x080fe2000001005a */
[----:B------:R-:W-:Y:S01]  /*1b170*/  ISETP.GE.AND P4, PT, R6, R2, PT ;  /* 0x000000020600720c */ /* 0x000fe20003f86270 */
[----:B------:R-:W-:Y:S01]  /*1b180*/  FFMA.FTZ R88, R0, R7, R88 ;  /* 0x0000000700587223 */ /* 0x000fe20000010058 */
[----:B------:R-:W-:Y:S01]  /*1b190*/  ISETP.GE.AND P5, PT, R6, R3, PT ;  /* 0x000000030600720c */ /* 0x000fe20003fa6270 */
[----:B------:R-:W-:Y:S01]  /*1b1a0*/  FFMA.FTZ R7, R0, R45, R40 ;  /* 0x0000002d00077223 */ /* 0x000fe20000010028 */
[----:B------:R-:W-:Y:S01]  /*1b1b0*/  FSEL R32, R32, -INF , !P3 ;  /* 0xff80000020207808 */ /* 0x000fe20005800000 */
[----:B------:R-:W-:Y:S01]  /*1b1c0*/  HMMA.16816.F32 R84, R20, R8, R84 ;  /* 0x000000081454723c */ /* 0x000fe20000001854 */
[----:B------:R2:W3:Y:S01]  /*1b1d0*/  I2F R9, R6 ;  /* 0x0000000600097306 */ /* 0x0004e20000201400 */
[----:B------:R-:W-:-:S02]  /*1b1e0*/  ISETP.GE.AND P3, PT, R28, R3, PT ;  /* 0x000000031c00720c */ /* 0x000fc40003f66270 */
[----:B------:R-:W-:Y:S01]  /*1b1f0*/  FSEL R179, R72, -INF , !P6 ;  /* 0xff80000048b37808 */ /* 0x000fe20007000000 */
[----:B-1----:R-:W-:Y:S01]  /*1b200*/  FFMA.FTZ R89, R0, R5, R89 ;  /* 0x0000000500597223 */ /* 0x002fe20000010059 */
[----:B------:R-:W-:Y:S02]  /*1b210*/  FSEL R16, R16, -INF , !P3 ;  /* 0xff80000010107808 */ /* 0x000fe40005800000 */
[----:B------:R-:W-:Y:S02]  /*1b220*/  IADD3 R8, R44, 0x31, RZ ;  /* 0x000000312c087810 */ /* 0x000fe40007ffe0ff */
[C---:B------:R-:W-:Y:S02]  /*1b230*/  ISETP.GE.AND P3, PT, R24.reuse, R2, PT ;  /* 0x000000021800720c */ /* 0x040fe40003f66270 */
[----:B------:R-:W-:Y:S01]  /*1b240*/  ISETP.GE.AND P6, PT, R24, R3, PT ;  /* 0x000000031800720c */ /* 0x000fe20003fc6270 */
[----:B------:R-:W1:Y:S01]  /*1b250*/  I2F R4, R8 ;  /* 0x0000000800047306 */ /* 0x000e620000201400 */
[----:B------:R-:W-:Y:S01]  /*1b260*/  FFMA.FTZ R24, R0, R5, R91 ;  /* 0x0000000500187223 */ /* 0x000fe2000001005b */
[----:B------:R-:W-:-:S02]  /*1b270*/  IADD3 R5, R44, 0x39, RZ ;  /* 0x000000392c057810 */ /* 0x000fc40007ffe0ff */
[----:B--2---:R-:W-:Y:S02]  /*1b280*/  IADD3 R6, R44, 0x38, RZ ;  /* 0x000000382c067810 */ /* 0x004fe40007ffe0ff */
[----:B------:R-:W-:Y:S02]  /*1b290*/  FSEL R25, R25, -INF , !P1 ;  /* 0xff80000019197808 */ /* 0x000fe40004800000 */
[----:B------:R-:W2:Y:S01]  /*1b2a0*/  I2F R29, R6 ;  /* 0x00000006001d7306 */ /* 0x000ea20000201400 */
[-C--:B------:R-:W-:Y:S02]  /*1b2b0*/  ISETP.GE.AND P1, PT, R6, R2.reuse, PT ;  /* 0x000000020600720c */ /* 0x080fe40003f26270 */
[----:B------:R-:W-:Y:S01]  /*1b2c0*/  FSEL R26, R26, -INF , !P2 ;  /* 0xff8000001a1a7808 */ /* 0x000fe20005000000 */
[-C--:B---3--:R-:W-:Y:S01]  /*1b2d0*/  FFMA.FTZ R86, R0, R9.reuse, R86 ;  /* 0x0000000900567223 */ /* 0x088fe20000010056 */
[----:B------:R-:W-:Y:S01]  /*1b2e0*/  ISETP.GE.AND P2, PT, R8, R2, PT ;  /* 0x000000020800720c */ /* 0x000fe20003f46270 */
[----:B------:R-:W-:Y:S01]  /*1b2f0*/  FFMA.FTZ R84, R0, R9, R84 ;  /* 0x0000000900547223 */ /* 0x000fe20000010054 */
[----:B------:R-:W-:Y:S01]  /*1b300*/  FSEL R181, R88, -INF , !P0 ;  /* 0xff80000058b57808 */ /* 0x000fe20004000000 */
[----:B------:R-:W3:Y:S01]  /*1b310*/  I2F R28, R5 ;  /* 0x00000005001c7306 */ /* 0x000ee20000201400 */
[-C--:B-1----:R-:W-:Y:S01]  /*1b320*/  FFMA.FTZ R85, R0, R4.reuse, R85 ;  /* 0x0000000400557223 */ /* 0x082fe20000010055 */
[----:B------:R-:W-:Y:S01]  /*1b330*/  ISETP.GE.AND P0, PT, R8, R3, PT ;  /* 0x000000030800720c */ /* 0x000fe20003f06270 */
[----:B------:R-:W-:Y:S01]  /*1b340*/  FFMA.FTZ R87, R0, R4, R87 ;  /* 0x0000000400577223 */ /* 0x000fe20000010057 */
[----:B------:R-:W-:-:S02]  /*1b350*/  FSEL R187, R86, -INF , !P5 ;  /* 0xff80000056bb7808 */ /* 0x000fc40006800000 */
[----:B------:R-:W-:Y:S01]  /*1b360*/  FSEL R193, R85, -INF , !P2 ;  /* 0xff80000055c17808 */ /* 0x000fe20005000000 */
[CC--:B--2---:R-:W-:Y:S01]  /*1b370*/  FFMA.FTZ R80, R0.reuse, R29.reuse, R80 ;  /* 0x0000001d00507223 */ /* 0x0c4fe20000010050 */
[C---:B------:R-:W-:Y:S01]  /*1b380*/  ISETP.GE.AND P5, PT, R5.reuse, R2, PT ;  /* 0x000000020500720c */ /* 0x040fe20003fa6270 */
[----:B------:R-:W-:Y:S01]  /*1b390*/  FFMA.FTZ R29, R0, R29, R82 ;  /* 0x0000001d001d7223 */ /* 0x000fe20000010052 */
[----:B------:R-:W-:Y:S01]  /*1b3a0*/  BAR.SYNC.DEFER_BLOCKING 0x0 ;  /* 0x0000000000007b1d */ /* 0x000fe20000010000 */
[----:B------:R-:W-:Y:S02]  /*1b3b0*/  ISETP.GE.AND P2, PT, R5, R3, PT ;  /* 0x000000030500720c */ /* 0x000fe40003f46270 */
[----:B------:R-:W-:Y:S02]  /*1b3c0*/  FSEL R191, R80, -INF , !P1 ;  /* 0xff80000050bf7808 */ /* 0x000fe40004800000 */
[----:B------:R-:W-:Y:S01]  /*1b3d0*/  ISETP.GT.AND P1, PT, R246, R235, PT ;  /* 0x000000ebf600720c */ /* 0x000fe20003f24270 */
[CC--:B---3--:R-:W-:Y:S01]  /*1b3e0*/  FFMA.FTZ R81, R0.reuse, R28.reuse, R81 ;  /* 0x0000001c00517223 */ /* 0x0c8fe20000010051 */
[----:B------:R-:W-:Y:S01]  /*1b3f0*/  FSEL R182, R89, -INF , !P3 ;  /* 0xff80000059b67808 */ /* 0x000fe20005800000 */
[----:B------:R-:W-:Y:S01]  /*1b400*/  FFMA.FTZ R5, R0, R45, R42 ;  /* 0x0000002d00057223 */ /* 0x000fe2000001002a */
[----:B------:R-:W-:Y:S01]  /*1b410*/  FSEL R24, R24, -INF , !P6 ;  /* 0xff80000018187808 */ /* 0x000fe20007000000 */
[----:B------:R-:W-:Y:S01]  /*1b420*/  FFMA.FTZ R28, R0, R28, R83 ;  /* 0x0000001c001c7223 */ /* 0x000fe20000010053 */
[----:B------:R-:W-:-:S02]  /*1b430*/  FSEL R195, R84, -INF , !P4 ;  /* 0xff80000054c37808 */ /* 0x000fc40006000000 */
[----:B------:R-:W-:Y:S02]  /*1b440*/  FSEL R184, R87, -INF , !P0 ;  /* 0xff80000057b87808 */ /* 0x000fe40004000000 */
[-C--:B------:R-:W-:Y:S02]  /*1b450*/  ISETP.GE.AND P3, PT, R6, R3.reuse, PT ;  /* 0x000000030600720c */ /* 0x080fe40003f66270 */
[C---:B------:R-:W-:Y:S02]  /*1b460*/  ISETP.GE.AND P6, PT, R44.reuse, R2, PT ;  /* 0x000000022c00720c */ /* 0x040fe40003fc6270 */
[----:B------:R-:W-:Y:S02]  /*1b470*/  ISETP.GE.AND P4, PT, R44, R3, PT ;  /* 0x000000032c00720c */ /* 0x000fe40003f86270 */
[----:B------:R-:W-:Y:S02]  /*1b480*/  ISETP.NE.U32.AND P0, PT, R244, RZ, PT ;  /* 0x000000fff400720c */ /* 0x000fe40003f05070 */
[----:B------:R-:W-:-:S02]  /*1b490*/  FSEL R29, R29, -INF , !P3 ;  /* 0xff8000001d1d7808 */ /* 0x000fc40005800000 */
[----:B------:R-:W-:Y:S02]  /*1b4a0*/  ISETP.NE.AND.EX P0, PT, R245, RZ, PT, P0 ;  /* 0x000000fff500720c */ /* 0x000fe40003f05300 */
[----:B------:R-:W-:Y:S02]  /*1b4b0*/  FSEL R7, R7, -INF , !P6 ;  /* 0xff80000007077808 */ /* 0x000fe40007000000 */
[----:B------:R-:W-:Y:S02]  /*1b4c0*/  FSEL R5, R5, -INF , !P4 ;  /* 0xff80000005057808 */ /* 0x000fe40006000000 */
[----:B------:R-:W-:Y:S02]  /*1b4d0*/  FSEL R192, R81, -INF , !P5 ;  /* 0xff80000051c07808 */ /* 0x000fe40006800000 */
[----:B------:R-:W-:Y:S01]  /*1b4e0*/  FSEL R28, R28, -INF , !P2 ;  /* 0xff8000001c1c7808 */ /* 0x000fe20005000000 */
        /* <DEDUP_REMOVED lines=35> */
[----:B------:R-:W-:Y:S02]  /*1b720*/  ISETP.NE.AND P3, PT, R22, RZ, PT ;  /* 0x000000ff1600720c */ /* 0x000fe40003f65270 */
[----:B------:R-:W-:-:S03]  /*1b730*/  LOP3.LUT R9, RZ, R22, RZ, 0x33, !PT ;  /* 0x00000016ff097212 */ /* 0x000fc600078e33ff */
[----:B------:R-:W-:Y:S02]  /*1b740*/  @P6 IADD3 R20, R20, 0x1, RZ ;  /* 0x0000000114146810 */ /* 0x000fe40007ffe0ff */
[----:B------:R-:W-:-:S03]  /*1b750*/  @P5 IADD3 R10, R10, 0x1, RZ ;  /* 0x000000010a0a5810 */ /* 0x000fc60007ffe0ff */
[----:B------:R-:W-:Y:S02]  /*1b760*/  @!P4 IMAD.MOV R20, RZ, RZ, -R20 ;  /* 0x000000ffff14c224 */ /* 0x000fe400078e0a14 */
[----:B------:R-:W-:-:S03]  /*1b770*/  @!P2 IMAD.MOV R10, RZ, RZ, -R10 ;  /* 0x000000ffff0aa224 */ /* 0x000fc600078e0a0a */
[C---:B------:R-:W-:Y:S02]  /*1b780*/  SEL R11, R9.reuse, R20, !P3 ;  /* 0x00000014090b7207 */ /* 0x040fe40005800000 */
[----:B------:R-:W-:Y:S01]  /*1b790*/  SEL R6, R9, R10, !P3 ;  /* 0x0000000a09067207 */ /* 0x000fe20005800000 */
[----:B------:R-:W3:Y:S02]  /*1b7a0*/  LD.E.64 R20, [R14.64+0x38] ;  /* 0x000038060e147980 */ /* 0x000ee4000c101b00 */
        /* <DEDUP_REMOVED lines=19> */
.L_x_4396:
[----:B------:R-:W2:Y:S02]  /*1b8e0*/  LD.E R6, [R14.64+0x38] ;  /* 0x000038060e067980 */ /* 0x000ea4000c101900 */
[----:B--2---:R-:W-:-:S04]  /*1b8f0*/  LEA R6, -R6, RZ, 0x6 ;  /* 0x000000ff06067211 */ /* 0x004fc800078e31ff */
[----:B------:R-:W-:Y:S02]  /*1b900*/  SHF.R.S32.HI R4, RZ, 0x1f, R6 ;  /* 0x0000001fff047819 */ /* 0x000fe40000011406 */
.L_x_4397:
[----:B------:R-:W-:Y:S05]  /*1b910*/  BSYNC B0 ;  /* 0x0000000000007941 */ /* 0x000fea0003800000 */
.L_x_4395:
        /* <DEDUP_REMOVED lines=119> */
.L_x_4394:
[----:B------:R-:W-:Y:S05]  /*1c090*/  BSYNC B1 ;  /* 0x0000000000017941 */ /* 0x000fea0003800000 */
.L_x_4393:
        /* <DEDUP_REMOVED lines=10> */
[----:B------:R-:W-:Y:S02]  /*1c140*/  SHF.L.U32 R230, R48, 0x1, RZ ;  /* 0x0000000130e67819 */ /* 0x000fe400000006ff */
[----:B------:R-:W-:Y:S02]  /*1c150*/  FMNMX.FTZ R9, R19, R4, !PT ;  /* 0x0000000413097209 */ /* 0x000fe40007810000 */
[----:B------:R-:W-:Y:S01]  /*1c160*/  LEA R229, R49, R230, 0x1 ;  /* 0x000000e631e57211 */ /* 0x000fe200078e08ff */
[----:B------:R-:W-:Y:S01]  /*1c170*/  LDSM.16.MT88.4 R156, [R230+0x10000] ;  /* 0x01000000e69c783b */ /* 0x000fe20000004200 */
[----:B------:R-:W-:-:S02]  /*1c180*/  FMNMX.FTZ R4, R34, R9, !PT ;  /* 0x0000000922047209 */ /* 0x000fc40007810000 */
[----:B------:R-:W-:Y:S01]  /*1c190*/  LEA R228, R47, R230, 0x1 ;  /* 0x000000e62fe47211 */ /* 0x000fe200078e08ff */
[----:B------:R-:W-:Y:S01]  /*1c1a0*/  LDSM.16.MT88.4 R64, [R230+0x12000] ;  /* 0x01200000e640783b */ /* 0x000fe20000004200 */
[----:B------:R-:W-:Y:S02]  /*1c1b0*/  FMNMX.FTZ R9, R179, R4, !PT ;  /* 0x00000004b3097209 */ /* 0x000fe40007810000 */
[----:B------:R-:W-:Y:S01]  /*1c1c0*/  LEA R227, R47, R229, 0x1 ;  /* 0x000000e52fe37211 */ /* 0x000fe200078e08ff */
        /* <DEDUP_REMOVED lines=28> */
[----:B------:R-:W-:Y:S01]  /*1c390*/  FMNMX.FTZ R6, R28, R9, !PT ;  /* 0x000000091c067209 */ /* 0x000fe20007810000 */
[----:B------:R-:W-:Y:S04]  /*1c3a0*/  LDSM.16.MT88.4 R136, [R229+0x16000] ;  /* 0x01600000e588783b */ /* 0x000fe80000004200 */
[----:B------:R-:W3:Y:S04]  /*1c3b0*/  SHFL.BFLY PT, R9, R6, 0x2, 0x1f ;  /* 0x0c401f0006097f89 */ /* 0x000ee800000e0000 */
[----:B------:R-:W-:Y:S01]  /*1c3c0*/  LDSM.16.MT88.4 R152, [R228+0x16000] ;  /* 0x01600000e498783b */ /* 0x000fe20000004200 */
[----:B-1----:R-:W-:-:S03]  /*1c3d0*/  FMNMX.FTZ R4, R11, R4, !PT ;  /* 0x000000040b047209 */ /* 0x002fc60007810000 */
[----:B------:R-:W-:Y:S04]  /*1c3e0*/  LDSM.16.MT88.4 R20, [R227+0x10800] ;  /* 0x01080000e314783b */ /* 0x000fe80000004200 */
[----:B------:R-:W1:Y:S01]  /*1c3f0*/  SHFL.BFLY PT, R165, R4, 0x1, 0x1f ;  /* 0x0c201f0004a57f89 */ /* 0x000e6200000e0000 */
[----:B---3--:R-:W-:-:S05]  /*1c400*/  FMNMX.FTZ R9, R6, R9, !PT ;  /* 0x0000000906097209 */ /* 0x008fca0007810000 */
[----:B------:R-:W3:Y:S01]  /*1c410*/  SHFL.BFLY PT, R164, R9, 0x1, 0x1f ;  /* 0x0c201f0009a47f89 */ /* 0x000ee200000e0000 */
[----:B-1----:R-:W-:-:S04]  /*1c420*/  FMNMX.FTZ R165, R4, R165, !PT ;  /* 0x000000a504a57209 */ /* 0x002fc80007810000 */
[----:B------:R-:W-:Y:S02]  /*1c430*/  FSETP.NEU.FTZ.AND P2, PT, R165, -INF , PT ;  /* 0xff800000a500780b */ /* 0x000fe40003f5d000 */
[----:B---3--:R-:W-:Y:S02]  /*1c440*/  FMNMX.FTZ R164, R9, R164, !PT ;  /* 0x000000a409a47209 */ /* 0x008fe40007810000 */
[----:B------:R-:W-:Y:S01]  /*1c450*/  LDSM.16.MT88.4 R8, [R229+0x10800] ;  /* 0x01080000e508783b */ /* 0x000fe20000004200 */
[----:B--2---:R-:W-:-:S05]  /*1c460*/  FMUL.FTZ R194, R31, R165 ;  /* 0x000000a51fc27220 */ /* 0x004fca0000410000 */
[----:B------:R-:W-:Y:S02]  /*1c470*/  FSEL R194, R194, RZ, P2 ;  /* 0x000000ffc2c27208 */ /* 0x000fe40001000000 */
[----:B------:R-:W-:-:S03]  /*1c480*/  FSETP.NEU.FTZ.AND P2, PT, R164, -INF , PT ;  /* 0xff800000a400780b */ /* 0x000fc60003f5d000 */
[-CC-:B------:R-:W-:Y:S02]  /*1c490*/  FFMA.FTZ R174, R41, R31.reuse, -R194.reuse ;  /* 0x0000001f29ae7223 */ /* 0x180fe400000108c2 */
[-CC-:B------:R-:W-:Y:S01]  /*1c4a0*/  FFMA.FTZ R173, R30, R31.reuse, -R194.reuse ;  /* 0x0000001f1ead7223 */ /* 0x180fe200000108c2 */
[----:B------:R-:W1:Y:S01]  /*1c4b0*/  LDSM.16.MT88.4 R40, [R229+0x10000] ;  /* 0x01000000e528783b */ /* 0x000e620000004200 */
[----:B------:R-:W-:Y:S02]  /*1c4c0*/  FMUL.FTZ R30, R31, R164 ;  /* 0x000000a41f1e7220 */ /* 0x000fe40000410000 */
[-CC-:B------:R-:W-:Y:S01]  /*1c4d0*/  FFMA.FTZ R176, R7, R31.reuse, -R194.reuse ;  /* 0x0000001f07b07223 */ /* 0x180fe200000108c2 */
[----:B------:R-:W-:Y:S01]  /*1c4e0*/  MUFU.EX2 R174, R174 ;  /* 0x000000ae00ae7308 */ /* 0x000fe20000000800 */
[-CC-:B------:R-:W-:Y:S01]  /*1c4f0*/  FFMA.FTZ R169, R37, R31.reuse, -R194.reuse ;  /* 0x0000001f25a97223 */ /* 0x180fe200000108c2 */
[----:B------:R-:W-:Y:S01]  /*1c500*/  FSEL R30, R30, RZ, P2 ;  /* 0x000000ff1e1e7208 */ /* 0x000fe20001000000 */
[----:B------:R-:W-:-:S02]  /*1c510*/  FFMA.FTZ R167, R33, R31, -R194 ;  /* 0x0000001f21a77223 */ /* 0x000fc400000108c2 */
[-C--:B------:R-:W-:Y:S02]  /*1c520*/  FFMA.FTZ R172, R32, R31.reuse, -R194 ;  /* 0x0000001f20ac7223 */ /* 0x080fe400000108c2 */
[-CC-:B------:R-:W-:Y:S01]  /*1c530*/  FFMA.FTZ R178, R5, R31.reuse, -R30.reuse ;  /* 0x0000001f05b27223 */ /* 0x180fe2000001081e */
[----:B------:R-:W-:Y:S01]  /*1c540*/  MUFU.EX2 R176, R176 ;  /* 0x000000b000b07308 */ /* 0x000fe20000000800 */
[-CC-:B------:R-:W-:Y:S01]  /*1c550*/  FFMA.FTZ R175, R38, R31.reuse, -R30.reuse ;  /* 0x0000001f26af7223 */ /* 0x180fe2000001081e */
[----:B------:R-:W2:Y:S01]  /*1c560*/  LDSM.16.MT88.4 R4, [R227+0x16000] ;  /* 0x01600000e304783b */ /* 0x000ea20000004200 */
[-CC-:B------:R-:W-:Y:S02]  /*1c570*/  FFMA.FTZ R177, R36, R31.reuse, -R30.reuse ;  /* 0x0000001f24b17223 */ /* 0x180fe4000001081e */
[-CC-:B------:R-:W-:Y:S02]  /*1c580*/  FFMA.FTZ R170, R35, R31.reuse, -R30.reuse ;  /* 0x0000001f23aa7223 */ /* 0x180fe4000001081e */
[-C--:B------:R-:W-:Y:S01]  /*1c590*/  FFMA.FTZ R171, R12, R31.reuse, -R30 ;  /* 0x0000001f0cab7223 */ /* 0x080fe2000001081e */
[----:B------:R-:W3:Y:S01]  /*1c5a0*/  MUFU.EX2 R173, R173 ;  /* 0x000000ad00ad7308 */ /* 0x000ee20000000800 */
[----:B------:R-:W4:Y:S01]  /*1c5b0*/  LDSM.16.MT88.4 R12, [R230+0x10800] ;  /* 0x01080000e60c783b */ /* 0x000f220000004200 */
[----:B------:R-:W-:-:S02]  /*1c5c0*/  FFMA.FTZ R33, R34, R31, -R194 ;  /* 0x0000001f22217223 */ /* 0x000fc400000108c2 */
[-C--:B------:R-:W-:Y:S02]  /*1c5d0*/  FFMA.FTZ R168, R19, R31.reuse, -R194 ;  /* 0x0000001f13a87223 */ /* 0x080fe400000108c2 */
[-CC-:B------:R-:W-:Y:S02]  /*1c5e0*/  FFMA.FTZ R34, R17, R31.reuse, -R30.reuse ;  /* 0x0000001f11227223 */ /* 0x180fe4000001081e */
[----:B------:R-:W5:Y:S01]  /*1c5f0*/  MUFU.EX2 R169, R169 ;  /* 0x000000a900a97308 */ /* 0x000f620000000800 */
[-CC-:B------:R-:W-:Y:S02]  /*1c600*/  FFMA.FTZ R35, R18, R31.reuse, -R30.reuse ;  /* 0x0000001f12237223 */ /* 0x180fe4000001081e */
[-C--:B------:R-:W-:Y:S02]  /*1c610*/  FFMA.FTZ R32, R16, R31.reuse, -R30 ;  /* 0x0000001f10207223 */ /* 0x080fe4000001081e */
[----:B------:R-:W1:Y:S01]  /*1c620*/  LDSM.16.MT88.4 R16, [R228+0x10800] ;  /* 0x01080000e410783b */ /* 0x000e620000004200 */
[----:B------:R-:W-:-:S02]  /*1c630*/  FFMA.FTZ R179, R179, R31, -R194 ;  /* 0x0000001fb3b37223 */ /* 0x000fc400000108c2 */
[----:B------:R-:W-:Y:S01]  /*1c640*/  MUFU.EX2 R178, R178 ;  /* 0x000000b200b27308 */ /* 0x000fe20000000800 */
[----:B---3--:R-:W-:Y:S01]  /*1c650*/  F2FP.PACK_AB R144, R173, R176 ;  /* 0x000000b0ad90723e */ /* 0x008fe200000000ff */
[-CC-:B------:R-:W-:Y:S02]  /*1c660*/  FFMA.FTZ R180, R180, R31.reuse, -R194.reuse ;  /* 0x0000001fb4b47223 */ /* 0x180fe400000108c2 */
[-CC-:B------:R-:W-:Y:S02]  /*1c670*/  FFMA.FTZ R181, R181, R31.reuse, -R194.reuse ;  /* 0x0000001fb5b57223 */ /* 0x180fe400000108c2 */
[-C--:B------:R-:W-:Y:S02]  /*1c680*/  FFMA.FTZ R182, R182, R31.reuse, -R194 ;  /* 0x0000001fb6b67223 */ /* 0x080fe400000108c2 */
[----:B------:R-:W3:Y:S01]  /*1c690*/  MUFU.EX2 R175, R175 ;  /* 0x000000af00af7308 */ /* 0x000ee20000000800 */
[----:B-----5:R-:W-:Y:S01]  /*1c6a0*/  F2FP.PACK_AB R146, R169, R174 ;  /* 0x000000aea992723e */ /* 0x020fe200000000ff */
[----:B------:R-:W-:-:S02]  /*1c6b0*/  FFMA.FTZ R183, R27, R31, -R30 ;  /* 0x0000001f1bb77223 */ /* 0x000fc4000001081e */
[-CC-:B------:R-:W-:Y:S02]  /*1c6c0*/  FFMA.FTZ R186, R26, R31.reuse, -R30.reuse ;  /* 0x0000001f1aba7223 */ /* 0x180fe4000001081e */
[-CC-:B------:R-:W-:Y:S02]  /*1c6d0*/  FFMA.FTZ R185, R25, R31.reuse, -R30.reuse ;  /* 0x0000001f19b97223 */ /* 0x180fe4000001081e */
[----:B------:R-:W-:Y:S01]  /*1c6e0*/  MUFU.EX2 R177, R177 ;  /* 0x000000b100b17308 */ /* 0x000fe20000000800 */
[-C--:B------:R-:W-:Y:S02]  /*1c6f0*/  FFMA.FTZ R190, R24, R31.reuse, -R30 ;  /* 0x0000001f18be7223 */ /* 0x080fe4000001081e */
[----:B------:R-:W-:Y:S01]  /*1c700*/  LDSM.16.MT88.4 R24, [R227+0x11000] ;  /* 0x01100000e318783b */ /* 0x000fe20000004200 */
[-CC-:B------:R-:W-:Y:S02]  /*1c710*/  FFMA.FTZ R248, R192, R31.reuse, -R194.reuse ;  /* 0x0000001fc0f87223 */ /* 0x180fe400000108c2 */
[----:B------:R-:W-:-:S02]  /*1c720*/  FFMA.FTZ R195, R195, R31, -R194 ;  /* 0x0000001fc3c37223 */ /* 0x000fc400000108c2 */
[----:B------:R-:W5:Y:S01]  /*1c730*/  MUFU.EX2 R170, R170 ;  /* 0x000000aa00aa7308 */ /* 0x000f620000000800 */
[----:B---3--:R-:W-:Y:S01]  /*1c740*/  F2FP.PACK_AB R145, R175, R178 ;  /* 0x000000b2af91723e */ /* 0x008fe200000000ff */
[-CC-:B------:R-:W-:Y:S02]  /*1c750*/  FFMA.FTZ R196, R193, R31.reuse, -R194.reuse ;  /* 0x0000001fc1c47223 */ /* 0x180fe400000108c2 */
[-C--:B------:R-:W-:Y:S02]  /*1c760*/  FFMA.FTZ R191, R191, R31.reuse, -R194 ;  /* 0x0000001fbfbf7223 */ /* 0x080fe400000108c2 */
[-CC-:B------:R-:W-:Y:S02]  /*1c770*/  FFMA.FTZ R187, R187, R31.reuse, -R30.reuse ;  /* 0x0000001fbbbb7223 */ /* 0x180fe4000001081e */
[----:B------:R-:W-:Y:S01]  /*1c780*/  MUFU.EX2 R172, R172 ;  /* 0x000000ac00ac7308 */ /* 0x000fe20000000800 */
[-CC-:B------:R-:W-:Y:S02]  /*1c790*/  FFMA.FTZ R184, R184, R31.reuse, -R30.reuse ;  /* 0x0000001fb8b87223 */ /* 0x180fe4000001081e */
[----:B------:R-:W-:-:S02]  /*1c7a0*/  FFMA.FTZ R192, R29, R31, -R30 ;  /* 0x0000001f1dc07223 */ /* 0x000fc4000001081e */
[----:B------:R-:W-:Y:S02]  /*1c7b0*/  FFMA.FTZ R249, R28, R31, -R30 ;  /* 0x0000001f1cf97223 */ /* 0x000fe4000001081e */
[----:B------:R-:W-:Y:S01]  /*1c7c0*/  FADD.FTZ R173, R176, R173 ;  /* 0x000000adb0ad7221 */ /* 0x000fe20000010000 */
[----:B-----5:R-:W-:Y:S01]  /*1c7d0*/  F2FP.PACK_AB R147, R170, R177 ;  /* 0x000000b1aa93723e */ /* 0x020fe200000000ff */
[----:B------:R-:W3:Y:S01]  /*1c7e0*/  MUFU.EX2 R167, R167 ;  /* 0x000000a700a77308 */ /* 0x000ee20000000800 */
[----:B------:R-:W-:Y:S01]  /*1c7f0*/  FADD.FTZ R178, R178, R175 ;  /* 0x000000afb2b27221 */ /* 0x000fe20000010000 */
[----:B------:R-:W-:Y:S01]  /*1c800*/  LDSM.16.MT88.4 R28, [R227+0x11800] ;  /* 0x01180000e31c783b */ /* 0x000fe20000004200 */
[----:B------:R-:W-:Y:S02]  /*1c810*/  FADD.FTZ R174, R174, R173 ;  /* 0x000000adaeae7221 */ /* 0x000fe40000010000 */
[----:B------:R-:W-:Y:S01]  /*1c820*/  FADD.FTZ R177, R177, R178 ;  /* 0x000000b2b1b17221 */ /* 0x000fe20000010000 */
[----:B------:R-:W-:Y:S01]  /*1c830*/  HMMA.16816.F32 R160, R144, R156, RZ ;  /* 0x0000009c90a0723c */ /* 0x000fe200000018ff */
[----:B------:R-:W-:Y:S01]  /*1c840*/  FADD.FTZ R169, R169, R174 ;  /* 0x000000aea9a97221 */ /* 0x000fe20000010000 */
[----:B------:R-:W-:Y:S01]  /*1c850*/  MUFU.EX2 R168, R168 ;  /* 0x000000a800a87308 */ /* 0x000fe20000000800 */
[----:B------:R-:W-:-:S05]  /*1c860*/  FADD.FTZ R170, R170, R177 ;  /* 0x000000b1aaaa7221 */ /* 0x000fca0000010000 */
[C---:B-1----:R-:W-:Y:S02]  /*1c870*/  HMMA.16816.F32 R36, R144.reuse, R40, RZ ;  /* 0x000000289024723c */ /* 0x042fe400000018ff */
        /* <DEDUP_REMOVED lines=50> */
[----:B---3--:R-:W-:Y:S01]  /*1cba0*/  F2FP.PACK_AB R4, R167, R172 ;  /* 0x000000aca704723e */ /* 0x008fe200000000ff */
        /* <DEDUP_REMOVED lines=116> */
[----:B------:R-:W5:Y:S07]  /*1d2f0*/  LDSM.16.MT88.4 R24, [R230+0x13800] ;  /* 0x01380000e618783b */ /* 0x000f6e0000004200 */
        /* <DEDUP_REMOVED lines=21> */
[C---:B----4-:R-:W-:Y:S08]  /*1d450*/  HMMA.16816.F32 R36, R4.reuse, R16, R36 ;  /* 0x000000100424723c */ /* 0x050ff00000001824 */
[C---:B------:R-:W-:Y:S01]  /*1d460*/  HMMA.16816.F32 R40, R4.reuse, R18, R40 ;  /* 0x000000120428723c */ /* 0x040fe20000001828 */
[----:B------:R-:W3:Y:S07]  /*1d470*/  LDSM.16.MT88.4 R16, [R230+0x15800] ;  /* 0x01580000e610783b */ /* 0x000eee0000004200 */
[C---:B-----5:R-:W-:Y:S08]  /*1d480*/  HMMA.16816.F32 R60, R4.reuse, R24, R60 ;  /* 0x00000018043c723c */ /* 0x060ff0000000183c */
        /* <DEDUP_REMOVED lines=22> */
[C---:B----4-:R-:W-:Y:S08]  /*1d5f0*/  HMMA.16816.F32 R108, R4.reuse, R24, R108 ;  /* 0x00000018046c723c */ /* 0x050ff0000000186c */
[C---:B------:R-:W-:Y:S08]  /*1d600*/  HMMA.16816.F32 R112, R4.reuse, R26, R112 ;  /* 0x0000001a0470723c */ /* 0x040ff00000001870 */
[C---:B-----5:R-:W-:Y:S08]  /*1d610*/  HMMA.16816.F32 R116, R4.reuse, R20, R116 ;  /* 0x000000140474723c */ /* 0x060ff00000001874 */
        /* <DEDUP_REMOVED lines=81> */
.L_x_4400:
[----:B------:R-:W-:Y:S02]  /*1db30*/  ULDC.64 UR4, c[0x0][0x118] ;  /* 0x0000460000047ab9 */ /* 0x000fe40000000a00 */
[----:B------:R-:W2:Y:S02]  /*1db40*/  LD.E R6, [R196.64+0x40] ;  /* 0x00004004c4067980 */ /* 0x000ea4000c101900 */
[----:B--2---:R-:W-:-:S04]  /*1db50*/  LEA R6, -R6, RZ, 0x6 ;  /* 0x000000ff06067211 */ /* 0x004fc800078e31ff */
[----:B------:R-:W-:Y:S02]  /*1db60*/  SHF.R.S32.HI R4, RZ, 0x1f, R6 ;  /* 0x0000001fff047819 */ /* 0x000fe40000011406 */
.L_x_4401:
[----:B------:R-:W-:Y:S05]  /*1db70*/  BSYNC B0 ;  /* 0x0000000000007941 */ /* 0x000fea0003800000 */
.L_x_4399:
[C---:B------:R-:W-:Y:S01]  /*1db80*/  LOP3.LUT P6, RZ, R247.reuse, 0x1, RZ, 0xc0, !PT ;  /* 0x00000001f7ff7812 */ /* 0x040fe200078cc0ff */
[----:B------:R-:W-:Y:S01]  /*1db90*/  ULDC.64 UR4, c[0x0][0x118] ;  /* 0x0000460000047ab9 */ /* 0x000fe20000000a00 */
[C---:B------:R-:W-:Y:S01]  /*1dba0*/  LOP3.LUT P4, RZ, R247.reuse, 0x2, RZ, 0xc0, !PT ;  /* 0x00000002f7ff7812 */ /* 0x040fe2000788c0ff */
[----:B------:R-:W-:Y:S01]  /*1dbb0*/  BSSY B1, `(.L_x_4402) ;  /* 0x0000299000017945 */ /* 0x000fe20003800000 */
        /* <DEDUP_REMOVED lines=123> */
[----:B--2---:R-:W4:Y:S04]  /*1e370*/  LDSM.16.M88.4 R4, [R225+0x9000] ;  /* 0x00900000e104783b */ /* 0x004f280000000200 */
[----:B------:R-:W2:Y:S04]  /*1e380*/  LDSM.16.M88.4 R168, [R225+0x9800] ;  /* 0x00980000e1a8783b */ /* 0x000ea80000000200 */
[----:B------:R-:W-:Y:S04]  /*1e390*/  LDSM.16.M88.4 R32, [R224] ;  /* 0x00000000e020783b */ /* 0x000fe80000000200 */
[----:B-1----:R-:W1:Y:S04]  /*1e3a0*/  LDSM.16.M88.4 R28, [R223] ;  /* 0x00000000df1c783b */ /* 0x002e680000000200 */
[----:B------:R-:W1:Y:S04]  /*1e3b0*/  LDSM.16.M88.4 R188, [R219] ;  /* 0x00000000dbbc783b */ /* 0x000e680000000200 */
[----:B------:R-:W1:Y:S04]  /*1e3c0*/  LDSM.16.M88.4 R176, [R218] ;  /* 0x00000000dab0783b */ /* 0x000e680000000200 */
[----:B------:R-:W1:Y:S04]  /*1e3d0*/  LDSM.16.M88.4 R172, [R217] ;  /* 0x00000000d9ac783b */ /* 0x000e680000000200 */
[----:B------:R-:W-:Y:S01]  /*1e3e0*/  LDSM.16.M88.4 R192, [R220+0xa800] ;  /* 0x00a80000dcc0783b */ /* 0x000fe20000000200 */
[C---:B-----5:R-:W-:Y:S03]  /*1e3f0*/  HMMA.16816.F32 R24, R180.reuse, R20, RZ ;  /* 0x00000014b418723c */ /* 0x060fe600000018ff */
[----:B------:R-:W0:Y:S05]  /*1e400*/  LDGDEPBAR ;  /* 0x00000000000079af */ /* 0x000e2a0000000000 */
[C---:B------:R-:W-:Y:S08]  /*1e410*/  HMMA.16816.F32 R20, R180.reuse, R22, RZ ;  /* 0x00000016b414723c */ /* 0x040ff000000018ff */
[C---:B---3--:R-:W-:Y:S08]  /*1e420*/  HMMA.16816.F32 R16, R180.reuse, R12, RZ ;  /* 0x0000000cb410723c */ /* 0x048ff000000018ff */
[C---:B----4-:R-:W-:Y:S08]  /*1e430*/  HMMA.16816.F32 R8, R180.reuse, R4, RZ ;  /* 0x00000004b408723c */ /* 0x050ff000000018ff */
[C---:B------:R-:W-:Y:S08]  /*1e440*/  HMMA.16816.F32 R12, R180.reuse, R14, RZ ;  /* 0x0000000eb40c723c */ /* 0x040ff000000018ff */
        /* <DEDUP_REMOVED lines=54> */
[----:B------:R-:W4:Y:S04]  /*1e7b0*/  LDSM.16.M88.4 R168, [R212] ;  /* 0x00000000d4a8783b */ /* 0x000f280000000200 */
        /* <DEDUP_REMOVED lines=36> */
[C---:B--2---:R-:W-:Y:S08]  /*1ea00*/  HMMA.16816.F32 R184, R168.reuse, R176, R184 ;  /* 0x000000b0a8b8723c */ /* 0x044ff000000018b8 */
[----:B------:R-:W-:Y:S01]  /*1ea10*/  HMMA.16816.F32 R180, R168, R178, R180 ;  /* 0x000000b2a8b4723c */ /* 0x000fe200000018b4 */
[----:B------:R-:W2:Y:S04]  /*1ea20*/  LDSM.16.M88.4 R176, [R225+0xd800] ;  /* 0x00d80000e1b0783b */ /* 0x000ea80000000200 */
[----:B------:R-:W4:Y:S03]  /*1ea30*/  LDSM.16.M88.4 R168, [R211] ;  /* 0x00000000d3a8783b */ /* 0x000f260000000200 */
[C---:B---3--:R-:W-:Y:S08]  /*1ea40*/  HMMA.16816.F32 R24, R172.reuse, R32, R24 ;  /* 0x00000020ac18723c */ /* 0x048ff00000001818 */
        /* <DEDUP_REMOVED lines=8> */
[C---:B--2---:R-:W-:Y:S08]  /*1ead0*/  HMMA.16816.F32 R184, R172.reuse, R176, R184 ;  /* 0x000000b0acb8723c */ /* 0x044ff000000018b8 */
[----:B------:R-:W-:Y:S01]  /*1eae0*/  HMMA.16816.F32 R180, R172, R178, R180 ;  /* 0x000000b2acb4723c */ /* 0x000fe200000018b4 */
[----:B------:R-:W-:Y:S04]  /*1eaf0*/  LDSM.16.M88.4 R176, [R222+0x4000] ;  /* 0x00400000deb0783b */ /* 0x000fe80000000200 */
[----:B------:R-:W2:Y:S03]  /*1eb00*/  LDSM.16.M88.4 R172, [R220+0xc000] ;  /* 0x00c00000dcac783b */ /* 0x000ea60000000200 */
[C---:B----4-:R-:W-:Y:S08]  /*1eb10*/  HMMA.16816.F32 R24, R192.reuse, R168, R24 ;  /* 0x000000a8c018723c */ /* 0x050ff00000001818 */
[C---:B------:R-:W-:Y:S01]  /*1eb20*/  HMMA.16816.F32 R20, R192.reuse, R170, R20 ;  /* 0x000000aac014723c */ /* 0x040fe20000001814 */
[----:B------:R-:W4:Y:S07]  /*1eb30*/  LDSM.16.M88.4 R168, [R220+0xc800] ;  /* 0x00c80000dca8783b */ /* 0x000f2e0000000200 */
[C---:B---3--:R-:W-:Y:S08]  /*1eb40*/  HMMA.16816.F32 R16, R192.reuse, R32, R16 ;  /* 0x00000020c010723c */ /* 0x048ff00000001810 */
[C---:B------:R-:W-:Y:S01]  /*1eb50*/  HMMA.16816.F32 R12, R192.reuse, R34, R12 ;  /* 0x00000022c00c723c */ /* 0x040fe2000000180c */
[----:B------:R-:W3:Y:S07]  /*1eb60*/  LDSM.16.M88.4 R32, [R220+0xd000] ;  /* 0x00d00000dc20783b */ /* 0x000eee0000000200 */
[C---:B-1----:R-:W-:Y:S08]  /*1eb70*/  HMMA.16816.F32 R8, R192.reuse, R28, R8 ;  /* 0x0000001cc008723c */ /* 0x042ff00000001808 */
[C---:B------:R-:W-:Y:S01]  /*1eb80*/  HMMA.16816.F32 R4, R192.reuse, R30, R4 ;  /* 0x0000001ec004723c */ /* 0x040fe20000001804 */
[----:B------:R-:W1:Y:S07]  /*1eb90*/  LDSM.16.M88.4 R28, [R220+0xd800] ;  /* 0x00d80000dc1c783b */ /* 0x000e6e0000000200 */
[C---:B-----5:R-:W-:Y:S08]  /*1eba0*/  HMMA.16816.F32 R184, R192.reuse, R188, R184 ;  /* 0x000000bcc0b8723c */ /* 0x060ff000000018b8 */
[----:B------:R-:W-:Y:S01]  /*1ebb0*/  HMMA.16816.F32 R180, R192, R190, R180 ;  /* 0x000000bec0b4723c */ /* 0x000fe200000018b4 */
[----:B------:R-:W-:Y:S07]  /*1ebc0*/  LDSM.16.M88.4 R188, [R216+0x5000] ;  /* 0x00500000d8bc783b */ /* 0x000fee0000000200 */
        /* <DEDUP_REMOVED lines=13> */
[C---:B--2---:R-:W-:Y:S08]  /*1eca0*/  HMMA.16816.F32 R8, R172.reuse, R188, R8 ;  /* 0x000000bcac08723c */ /* 0x044ff00000001808 */
[C---:B----4-:R-:W-:Y:S08]  /*1ecb0*/  HMMA.16816.F32 R24, R172.reuse, R168, R24 ;  /* 0x000000a8ac18723c */ /* 0x050ff00000001818 */
        /* <DEDUP_REMOVED lines=8> */
[----:B------:R-:W-:Y:S01]  /*1ed40*/  HMMA.16816.F32 R4, R172, R190, R4 ;  /* 0x000000beac04723c */ /* 0x000fe20000001804 */
[----:B------:R-:W4:Y:S04]  /*1ed50*/  LDSM.16.M88.4 R188, [R225+0xf000] ;  /* 0x00f00000e1bc783b */ /* 0x000f280000000200 */
[----:B------:R-:W-:Y:S03]  /*1ed60*/  LDSM.16.M88.4 R172, [R224+0x6000] ;  /* 0x00600000e0ac783b */ /* 0x000fe60000000200 */
        /* <DEDUP_REMOVED lines=8> */
[----:B------:R-:W1:Y:S07]  /*1edf0*/  LDSM.16.M88.4 R28, [R204] ;  /* 0x00000000cc1c783b */ /* 0x000e6e0000000200 */
[C---:B----4-:R-:W-:Y:S08]  /*1ee00*/  HMMA.16816.F32 R8, R168.reuse, R188, R8 ;  /* 0x000000bca808723c */ /* 0x050ff00000001808 */
[----:B------:R-:W-:Y:S01]  /*1ee10*/  HMMA.16816.F32 R4, R168, R190, R4 ;  /* 0x000000bea804723c */ /* 0x000fe20000001804 */
[----:B------:R-:W4:Y:S04]  /*1ee20*/  LDSM.16.M88.4 R188, [R205] ;  /* 0x00000000cdbc783b */ /* 0x000f280000000200 */
[----:B------:R-:W-:Y:S03]  /*1ee30*/  LDSM.16.M88.4 R168, [R222+0x6000] ;  /* 0x00600000dea8783b */ /* 0x000fe60000000200 */
[C---:B--2---:R-:W-:Y:S08]  /*1ee40*/  HMMA.16816.F32 R16, R172.reuse, R176, R16 ;  /* 0x000000b0ac10723c */ /* 0x044ff00000001810 */
[C---:B---3--:R-:W-:Y:S08]  /*1ee50*/  HMMA.16816.F32 R24, R172.reuse, R32, R24 ;  /* 0x00000020ac18723c */ /* 0x048ff00000001818 */
[C---:B------:R-:W-:Y:S01]  /*1ee60*/  HMMA.16816.F32 R20, R172.reuse, R34, R20 ;  /* 0x00000022ac14723c */ /* 0x040fe20000001814 */
[----:B------:R-:W2:Y:S07]  /*1ee70*/  LDSM.16.M88.4 R32, [R220+0xe000] ;  /* 0x00e00000dc20783b */ /* 0x000eae0000000200 */
[C---:B------:R-:W-:Y:S01]  /*1ee80*/  HMMA.16816.F32 R12, R172.reuse, R178, R12 ;  /* 0x000000b2ac0c723c */ /* 0x040fe2000000180c */
[----:B------:R-:W3:Y:S07]  /*1ee90*/  LDSM.16.M88.4 R176, [R220+0xe800] ;  /* 0x00e80000dcb0783b */ /* 0x000eee0000000200 */
[C---:B-1----:R-:W-:Y:S08]  /*1eea0*/  HMMA.16816.F32 R184, R172.reuse, R28, R184 ;  /* 0x0000001cacb8723c */ /* 0x042ff000000018b8 */
[C---:B------:R-:W-:Y:S01]  /*1eeb0*/  HMMA.16816.F32 R180, R172.reuse, R30, R180 ;  /* 0x0000001eacb4723c */ /* 0x040fe200000018b4 */
[----:B------:R-:W1:Y:S07]  /*1eec0*/  LDSM.16.M88.4 R28, [R220+0xf000] ;  /* 0x00f00000dc1c783b */ /* 0x000e6e0000000200 */
[C---:B----4-:R-:W-:Y:S01]  /*1eed0*/  HMMA.16816.F32 R8, R172.reuse, R188, R8 ;  /* 0x000000bcac08723c */ /* 0x050fe20000001808 */
[----:B------:R-:W4:Y:S07]  /*1eee0*/  S2R R188, SR_TID.X ;  /* 0x0000000000bc7919 */ /* 0x000f2e0000002100 */
[----:B------:R-:W-:Y:S01]  /*1eef0*/  HMMA.16816.F32 R4, R172, R190, R4 ;  /* 0x000000beac04723c */ /* 0x000fe20000001804 */
[----:B------:R-:W-:Y:S07]  /*1ef00*/  LDSM.16.M88.4 R172, [R221+0x6000] ;  /* 0x00600000ddac783b */ /* 0x000fee0000000200 */
[C---:B--2---:R-:W-:Y:S08]  /*1ef10*/  HMMA.16816.F32 R24, R168.reuse, R32, R24 ;  /* 0x00000020a818723c */ /* 0x044ff00000001818 */
[----:B------:R-:W-:Y:S01]  /*1ef20*/  HMMA.16816.F32 R20, R168, R34, R20 ;  /* 0x00000022a814723c */ /* 0x000fe20000001814 */
[----:B------:R-:W2:Y:S01]  /*1ef30*/  LDSM.16.M88.4 R32, [R216+0x6000] ;  /* 0x00600000d820783b */ /* 0x000ea20000000200 */
[----:B----4-:R-:W-:-:S06]  /*1ef40*/  IMAD.SHL.U32 R188, R188, 0x2, RZ ;  /* 0x00000002bcbc7824 */ /* 0x010fcc00078e00ff */
[C---:B---3--:R-:W-:Y:S08]  /*1ef50*/  HMMA.16816.F32 R16, R168.reuse, R176, R16 ;  /* 0x000000b0a810723c */ /* 0x048ff00000001810 */
[C---:B------:R-:W-:Y:S01]  /*1ef60*/  HMMA.16816.F32 R12, R168.reuse, R178, R12 ;  /* 0x000000b2a80c723c */ /* 0x040fe2000000180c */
[----:B------:R-:W3:Y:S07]  /*1ef70*/  LDSM.16.M88.4 R176, [R220+0xf800] ;  /* 0x00f80000dcb0783b */ /* 0x000eee0000000200 */
[C---:B-1----:R-:W-:Y:S08]  /*1ef80*/  HMMA.16816.F32 R8, R168.reuse, R28, R8 ;  /* 0x0000001ca808723c */ /* 0x042ff00000001808 */
[----:B------:R-:W-:Y:S01]  /*1ef90*/  HMMA.16816.F32 R4, R168, R30, R4 ;  /* 0x0000001ea804723c */ /* 0x000fe20000001804 */
[----:B------:R-:W1:Y:S07]  /*1efa0*/  LDSM.16.M88.4 R28, [R216+0x6800] ;  /* 0x00680000d81c783b */ /* 0x000e6e0000000200 */
[C---:B--2---:R-:W-:Y:S07]  /*1efb0*/  HMMA.16816.F32 R24, R172.reuse, R32, R24 ;  /* 0x00000020ac18723c */ /* 0x044fee0000001818 */
[----:B------:R-:W-:Y:S01]  /*1efc0*/  LOP3.LUT R33, R188, 0x6, RZ, 0xc0, !PT ;  /* 0x00000006bc217812 */ /* 0x000fe200078ec0ff */
[----:B------:R-:W-:Y:S04]  /*1efd0*/  HMMA.16816.F32 R20, R172, R34, R20 ;  /* 0x00000022ac14723c */ /* 0x000fe80000001814 */
[----:B------:R-:W-:-:S02]  /*1efe0*/  IMAD R188, R246, 0x40, R33 ;  /* 0x00000040f6bc7824 */ /* 0x000fc400078e0221 */
[----:B------:R-:W2:Y:S02]  /*1eff0*/  LDSM.16.M88.4 R32, [R216+0x7000] ;  /* 0x00700000d820783b */ /* 0x000ea40000000200 */
[----:B---3--:R-:W-:Y:S01]  /*1f000*/  HMMA.16816.F32 R184, R168, R176, R184 ;  /* 0x000000b0a8b8723c */ /* 0x008fe200000018b8 */
[----:B------:R-:W-:-:S04]  /*1f010*/  IADD3 R190, R188, 0x1, RZ ;  /* 0x00000001bcbe7810 */ /* 0x000fc80007ffe0ff */
[----:B------:R-:W3:Y:S01]  /*1f020*/  I2F R189, R190 ;  /* 0x000000be00bd7306 */ /* 0x000ee20000201400 */
[-C--:B------:R-:W-:Y:S02]  /*1f030*/  ISETP.GE.AND P6, PT, R190, R2.reuse, PT ;  /* 0x00000002be00720c */ /* 0x080fe40003fc6270 */
[----:B------:R-:W-:Y:S01]  /*1f040*/  HMMA.16816.F32 R180, R168, R178, R180 ;  /* 0x000000b2a8b4723c */ /* 0x000fe200000018b4 */
[----:B------:R-:W-:Y:S02]  /*1f050*/  IADD3 R176, R188, 0x8, RZ ;  /* 0x00000008bcb07810 */ /* 0x000fe40007ffe0ff */
[----:B------:R-:W-:Y:S02]  /*1f060*/  ISETP.GE.AND P5, PT, R190, R3, PT ;  /* 0x00000003be00720c */ /* 0x000fe40003fa6270 */
[----:B------:R-:W4:Y:S01]  /*1f070*/  I2F R177, R176 ;  /* 0x000000b000b17306 */ /* 0x000f220000201400 */
[----:B------:R-:W-:Y:S02]  /*1f080*/  ISETP.GE.AND P1, PT, R176, R2, PT ;  /* 0x00000002b000720c */ /* 0x000fe40003f26270 */
[----:B------:R-:W-:Y:S01]  /*1f090*/  IADD3 R170, R188, 0x9, RZ ;  /* 0x00000009bcaa7810 */ /* 0x000fe20007ffe0ff */
[----:B-1----:R-:W-:Y:S04]  /*1f0a0*/  HMMA.16816.F32 R16, R172, R28, R16 ;  /* 0x0000001cac10723c */ /* 0x002fe80000001810 */
[----:B------:R-:W1:Y:S01]  /*1f0b0*/  I2F R168, R170 ;  /* 0x000000aa00a87306 */ /* 0x000e620000201400 */
[----:B---3--:R-:W-:-:S02]  /*1f0c0*/  FFMA.FTZ R25, R0, R189, R25 ;  /* 0x000000bd00197223 */ /* 0x008fc40000010019 */
[----:B------:R-:W-:Y:S01]  /*1f0d0*/  IADD3 R29, R188, 0x10, RZ ;  /* 0x00000010bc1d7810 */ /* 0x000fe20007ffe0ff */
[----:B------:R-:W-:Y:S01]  /*1f0e0*/  FFMA.FTZ R169, R0, R189, R27 ;  /* 0x000000bd00a97223 */ /* 0x000fe2000001001b */
[----:B------:R-:W-:Y:S01]  /*1f0f0*/  IADD3 R28, R188, 0x11, RZ ;  /* 0x00000011bc1c7810 */ /* 0x000fe20007ffe0ff */
[C---:B------:R-:W-:Y:S01]  /*1f100*/  HMMA.16816.F32 R12, R172.reuse, R30, R12 ;  /* 0x0000001eac0c723c */ /* 0x040fe2000000180c */
[----:B------:R-:W-:Y:S01]  /*1f110*/  FSEL R203, R25, -INF , !P6 ;  /* 0xff80000019cb7808 */ /* 0x000fe20007000000 */
[----:B------:R-:W3:Y:S01]  /*1f120*/  I2F R27, R29 ;  /* 0x0000001d001b7306 */ /* 0x000ee20000201400 */
[CC--:B----4-:R-:W-:Y:S01]  /*1f130*/  FFMA.FTZ R20, R0.reuse, R177.reuse, R20 ;  /* 0x000000b100147223 */ /* 0x0d0fe20000010014 */
[----:B------:R-:W-:Y:S01]  /*1f140*/  FSEL R169, R169, -INF , !P5 ;  /* 0xff800000a9a97808 */ /* 0x000fe20006800000 */
[----:B------:R-:W-:Y:S01]  /*1f150*/  FFMA.FTZ R22, R0, R177, R22 ;  /* 0x000000b100167223 */ /* 0x000fe20000010016 */
[----:B------:R-:W-:Y:S01]  /*1f160*/  ISETP.GE.AND P6, PT, R176, R3, PT ;  /* 0x00000003b000720c */ /* 0x000fe20003fc6270 */
[----:B------:R-:W-:Y:S01]  /*1f170*/  IMAD.MOV.U32 R189, RZ, RZ, R167 ;  /* 0x000000ffffbd7224 */ /* 0x000fe200078e00a7 */
[----:B------:R-:W-:Y:S01]  /*1f180*/  ISETP.GE.AND P5, PT, R170, R2, PT ;  /* 0x00000002aa00720c */ /* 0x000fe20003fa6270 */
[-C--:B-1----:R-:W-:Y:S01]  /*1f190*/  FFMA.FTZ R21, R0, R168.reuse, R21 ;  /* 0x000000a800157223 */ /* 0x082fe20000010015 */
[----:B------:R-:W1:Y:S01]  /*1f1a0*/  I2F R25, R28 ;  /* 0x0000001c00197306 */ /* 0x000e620000201400 */
[----:B------:R-:W-:Y:S01]  /*1f1b0*/  FSEL R202, R20, -INF , !P1 ;  /* 0xff80000014ca7808 */ /* 0x000fe20004800000 */
[----:B------:R-:W-:Y:S01]  /*1f1c0*/  FFMA.FTZ R168, R0, R168, R23 ;  /* 0x000000a800a87223 */ /* 0x000fe20000010017 */
[----:B------:R-:W-:Y:S01]  /*1f1d0*/  FSEL R250, R22, -INF , !P6 ;  /* 0xff80000016fa7808 */ /* 0x000fe20007000000 */
[----:B--2---:R-:W-:Y:S01]  /*1f1e0*/  HMMA.16816.F32 R8, R172, R32, R8 ;  /* 0x00000020ac08723c */ /* 0x004fe20000001808 */
[----:B------:R-:W-:-:S02]  /*1f1f0*/  FSEL R251, R21, -INF , !P5 ;  /* 0xff80000015fb7808 */ /* 0x000fc40006800000 */
[----:B------:R-:W2:Y:S01]  /*1f200*/  LDSM.16.M88.4 R20, [R216+0x7800] ;  /* 0x00780000d814783b */ /* 0x000ea20000000200 */
[----:B------:R-:W-:Y:S01]  /*1f210*/  IADD3 R30, R188, 0x18, RZ ;  /* 0x00000018bc1e7810 */ /* 0x000fe20007ffe0ff */
[CC--:B---3--:R-:W-:Y:S01]  /*1f220*/  FFMA.FTZ R177, R0.reuse, R27.reuse, R16 ;  /* 0x0000001b00b17223 */ /* 0x0c8fe20000010010 */
[C---:B------:R-:W-:Y:S01]  /*1f230*/  ISETP.GE.AND P6, PT, R29.reuse, R2, PT ;  /* 0x000000021d00720c */ /* 0x040fe20003fc6270 */
[----:B------:R-:W-:Y:S01]  /*1f240*/  FFMA.FTZ R199, R0, R27, R18 ;  /* 0x0000001b00c77223 */ /* 0x000fe20000010012 */
[-C--:B------:R-:W-:Y:S01]  /*1f250*/  ISETP.GE.AND P5, PT, R29, R3.reuse, PT ;  /* 0x000000031d00720c */ /* 0x080fe20003fa6270 */
[----:B------:R-:W-:Y:S01]  /*1f260*/  HMMA.16816.F32 R4, R172, R34, R4 ;  /* 0x00000022ac04723c */ /* 0x000fe20000001804 */
[----:B------:R-:W-:Y:S01]  /*1f270*/  ISETP.GE.AND P1, PT, R170, R3, PT ;  /* 0x00000003aa00720c */ /* 0x000fe20003f26270 */
[----:B------:R-:W3:Y:S01]  /*1f280*/  I2F R29, R30 ;  /* 0x0000001e001d7306 */ /* 0x000ee20000201400 */
[----:B------:R-:W-:Y:S01]  /*1f290*/  IADD3 R31, R188, 0x19, RZ ;  /* 0x00000019bc1f7810 */ /* 0x000fe20007ffe0ff */
[-C--:B-1----:R-:W-:Y:S01]  /*1f2a0*/  FFMA.FTZ R201, R0, R25.reuse, R17 ;  /* 0x0000001900c97223 */ /* 0x082fe20000010011 */
[----:B------:R-:W-:Y:S01]  /*1f2b0*/  IADD3 R18, R188, 0x20, RZ ;  /* 0x00000020bc127810 */ /* 0x000fe20007ffe0ff */
[----:B------:R-:W-:Y:S01]  /*1f2c0*/  FFMA.FTZ R195, R0, R25, R19 ;  /* 0x0000001900c37223 */ /* 0x000fe20000010013 */
[----:B------:R-:W-:Y:S01]  /*1f2d0*/  FSEL R16, R168, -INF , !P1 ;  /* 0xff800000a8107808 */ /* 0x000fe20004800000 */
[----:B------:R-:W-:-:S04]  /*1f2e0*/  DEPBAR.LE SB0, 0x0 ;  /* 0x000080000000791a */ /* 0x000fc80000000000 */
[----:B------:R-:W-:Y:S01]  /*1f2f0*/  FSEL R177, R177, -INF , !P6 ;  /* 0xff800000b1b17808 */ /* 0x000fe20007000000 */
[----:B------:R-:W1:Y:S01]  /*1f300*/  I2F R17, R18 ;  /* 0x0000001200117306 */ /* 0x000e620000201400 */
[CC--:B------:R-:W-:Y:S02]  /*1f310*/  ISETP.GE.AND P1, PT, R28.reuse, R2.reuse, PT ;  /* 0x000000021c00720c */ /* 0x0c0fe40003f26270 */
[----:B------:R-:W-:Y:S02]  /*1f320*/  ISETP.GE.AND P6, PT, R28, R3, PT ;  /* 0x000000031c00720c */ /* 0x000fe40003fc6270 */
[----:B------:R-:W-:Y:S01]  /*1f330*/  FSEL R199, R199, -INF , !P5 ;  /* 0xff800000c7c77808 */ /* 0x000fe20006800000 */
[-C--:B---3--:R-:W-:Y:S01]  /*1f340*/  FFMA.FTZ R12, R0, R29.reuse, R12 ;  /* 0x0000001d000c7223 */ /* 0x088fe2000001000c */
[----:B------:R-:W-:Y:S01]  /*1f350*/  ISETP.GE.AND P5, PT, R30, R2, PT ;  /* 0x000000021e00720c */ /* 0x000fe20003fa6270 */
[----:B------:R-:W3:Y:S01]  /*1f360*/  I2F R28, R31 ;  /* 0x0000001f001c7306 */ /* 0x000ee20000201400 */
[----:B------:R-:W-:Y:S01]  /*1f370*/  FSEL R201, R201, -INF , !P1 ;  /* 0xff800000c9c97808 */ /* 0x000fe20004800000 */
[----:B------:R-:W-:Y:S01]  /*1f380*/  FFMA.FTZ R198, R0, R29, R14 ;  /* 0x0000001d00c67223 */ /* 0x000fe2000001000e */
[----:B------:R-:W-:-:S02]  /*1f390*/  IADD3 R19, R188, 0x21, RZ ;  /* 0x00000021bc137810 */ /* 0x000fc40007ffe0ff */
[----:B------:R-:W-:Y:S02]  /*1f3a0*/  ISETP.GE.AND P1, PT, R30, R3, PT ;  /* 0x000000031e00720c */ /* 0x000fe40003f26270 */
[----:B------:R-:W-:Y:S01]  /*1f3b0*/  IADD3 R14, R188, 0x28, RZ ;  /* 0x00000028bc0e7810 */ /* 0x000fe20007ffe0ff */
[-C--:B-1----:R-:W-:Y:S01]  /*1f3c0*/  FFMA.FTZ R8, R0, R17.reuse, R8 ;  /* 0x0000001100087223 */ /* 0x082fe20000010008 */
[----:B------:R-:W-:Y:S01]  /*1f3d0*/  FSEL R179, R12, -INF , !P5 ;  /* 0xff8000000cb37808 */ /* 0x000fe20006800000 */
[----:B------:R-:W-:Y:S01]  /*1f3e0*/  FFMA.FTZ R27, R0, R17, R10 ;  /* 0x00000011001b7223 */ /* 0x000fe2000001000a */
[----:B------:R-:W1:Y:S01]  /*1f3f0*/  I2F R12, R19 ;  /* 0x00000013000c7306 */ /* 0x000e620000201400 */
[----:B------:R-:W-:Y:S01]  /*1f400*/  FSEL R198, R198, -INF , !P1 ;  /* 0xff800000c6c67808 */ /* 0x000fe20004800000 */
[----:B--2---:R-:W-:Y:S01]  /*1f410*/  HMMA.16816.F32 R184, R172, R20, R184 ;  /* 0x00000014acb8723c */ /* 0x004fe200000018b8 */
[----:B------:R-:W-:Y:S01]  /*1f420*/  ISETP.GE.AND P1, PT, R18, R2, PT ;  /* 0x000000021200720c */ /* 0x000fe20003f26270 */
[CC--:B---3--:R-:W-:Y:S01]  /*1f430*/  FFMA.FTZ R200, R0.reuse, R28.reuse, R13 ;  /* 0x0000001c00c87223 */ /* 0x0c8fe2000001000d */
[----:B------:R-:W-:Y:S01]  /*1f440*/  FSEL R195, R195, -INF , !P6 ;  /* 0xff800000c3c37808 */ /* 0x000fe20007000000 */
[----:B------:R-:W-:-:S02]  /*1f450*/  FFMA.FTZ R190, R0, R28, R15 ;  /* 0x0000001c00be7223 */ /* 0x000fc4000001000f */
[----:B------:R-:W2:Y:S01]  /*1f460*/  I2F R13, R14 ;  /* 0x0000000e000d7306 */ /* 0x000ea20000201400 */
[----:B------:R-:W-:Y:S01]  /*1f470*/  IADD3 R15, R188, 0x29, RZ ;  /* 0x00000029bc0f7810 */ /* 0x000fe20007ffe0ff */
[----:B------:R-:W-:Y:S01]  /*1f480*/  HMMA.16816.F32 R180, R172, R22, R180 ;  /* 0x00000016acb4723c */ /* 0x000fe200000018b4 */
[----:B------:R-:W-:Y:S02]  /*1f490*/  FSEL R191, R8, -INF , !P1 ;  /* 0xff80000008bf7808 */ /* 0x000fe40004800000 */
[----:B------:R-:W-:Y:S02]  /*1f4a0*/  ISETP.GE.AND P6, PT, R31, R2, PT ;  /* 0x000000021f00720c */ /* 0x000fe40003fc6270 */
[----:B------:R-:W-:Y:S01]  /*1f4b0*/  IADD3 R10, R188, 0x30, RZ ;  /* 0x00000030bc0a7810 */ /* 0x000fe20007ffe0ff */
[----:B------:R-:W3:Y:S01]  /*1f4c0*/  I2F R8, R15 ;  /* 0x0000000f00087306 */ /* 0x000ee20000201400 */
[----:B------:R-:W-:Y:S01]  /*1f4d0*/  FSEL R200, R200, -INF , !P6 ;  /* 0xff800000c8c87808 */ /* 0x000fe20007000000 */
[-C--:B-1----:R-:W-:Y:S01]  /*1f4e0*/  FFMA.FTZ R11, R0, R12.reuse, R11 ;  /* 0x0000000c000b7223 */ /* 0x082fe2000001000b */
[-C--:B------:R-:W-:Y:S01]  /*1f4f0*/  ISETP.GE.AND P6, PT, R18, R3.reuse, PT ;  /* 0x000000031200720c */ /* 0x080fe20003fc6270 */
[----:B------:R-:W-:Y:S01]  /*1f500*/  FFMA.FTZ R193, R0, R12, R9 ;  /* 0x0000000c00c17223 */ /* 0x000fe20000010009 */
[----:B------:R-:W-:-:S02]  /*1f510*/  ISETP.GE.AND P1, PT, R19, R3, PT ;  /* 0x000000031300720c */ /* 0x000fc40003f26270 */
[----:B------:R-:W-:Y:S01]  /*1f520*/  FSEL R27, R27, -INF , !P6 ;  /* 0xff8000001b1b7808 */ /* 0x000fe20007000000 */
[-C--:B--2---:R-:W-:Y:S01]  /*1f530*/  FFMA.FTZ R192, R0, R13.reuse, R4 ;  /* 0x0000000d00c07223 */ /* 0x084fe20000010004 */
[----:B------:R-:W-:Y:S01]  /*1f540*/  IADD3 R4, R188, 0x31, RZ ;  /* 0x00000031bc047810 */ /* 0x000fe20007ffe0ff */
[----:B------:R-:W1:Y:S01]  /*1f550*/  I2F R9, R10 ;  /* 0x0000000a00097306 */ /* 0x000e620000201400 */
[----:B------:R-:W-:Y:S01]  /*1f560*/  ISETP.GE.AND P6, PT, R14, R2, PT ;  /* 0x000000020e00720c */ /* 0x000fe20003fc6270 */
[C---:B------:R-:W-:Y:S01]  /*1f570*/  FFMA.FTZ R6, R0.reuse, R13, R6 ;  /* 0x0000000d00067223 */ /* 0x040fe20000010006 */
[-C--:B------:R-:W-:Y:S02]  /*1f580*/  ISETP.GE.AND P5, PT, R31, R3.reuse, PT ;  /* 0x000000031f00720c */ /* 0x080fe40003fa6270 */
[----:B------:R-:W-:Y:S01]  /*1f590*/  FSEL R25, R11, -INF , !P1 ;  /* 0xff8000000b197808 */ /* 0x000fe20004800000 */
[-C--:B---3--:R-:W-:Y:S01]  /*1f5a0*/  FFMA.FTZ R7, R0, R8.reuse, R7 ;  /* 0x0000000800077223 */ /* 0x088fe20000010007 */
[----:B------:R-:W-:Y:S01]  /*1f5b0*/  IADD3 R12, R188, 0x38, RZ ;  /* 0x00000038bc0c7810 */ /* 0x000fe20007ffe0ff */
[----:B------:R-:W2:Y:S01]  /*1f5c0*/  I2F R11, R4 ;  /* 0x00000004000b7306 */ /* 0x000ea20000201400 */
[----:B------:R-:W-:Y:S01]  /*1f5d0*/  FSEL R192, R192, -INF , !P6 ;  /* 0xff800000c0c07808 */ /* 0x000fe20007000000 */
[----:B------:R-:W-:Y:S01]  /*1f5e0*/  FFMA.FTZ R194, R0, R8, R5 ;  /* 0x0000000800c27223 */ /* 0x000fe20000010005 */
[----:B------:R-:W-:-:S02]  /*1f5f0*/  ISETP.GE.AND P6, PT, R15, R3, PT ;  /* 0x000000030f00720c */ /* 0x000fc40003fc6270 */
[----:B------:R-:W-:Y:S02]  /*1f600*/  FSEL R190, R190, -INF , !P5 ;  /* 0xff800000bebe7808 */ /* 0x000fe40006800000 */
[-C--:B------:R-:W-:Y:S01]  /*1f610*/  ISETP.GE.AND P5, PT, R19, R2.reuse, PT ;  /* 0x000000021300720c */ /* 0x080fe20003fa6270 */
[----:B------:R-:W3:Y:S01]  /*1f620*/  I2F R5, R12 ;  /* 0x0000000c00057306 */ /* 0x000ee20000201400 */
[----:B------:R-:W-:Y:S01]  /*1f630*/  FSEL R31, R7, -INF , !P6 ;  /* 0xff800000071f7808 */ /* 0x000fe20007000000 */
[CC--:B-1----:R-:W-:Y:S01]  /*1f640*/  FFMA.FTZ R29, R0.reuse, R9.reuse, R184 ;  /* 0x00000009001d7223 */ /* 0x0c2fe200000100b8 */
[----:B------:R-:W-:Y:S01]  /*1f650*/  FSEL R193, R193, -INF , !P5 ;  /* 0xff800000c1c17808 */ /* 0x000fe20006800000 */
[----:B------:R-:W-:Y:S01]  /*1f660*/  FFMA.FTZ R175, R0, R9, R186 ;  /* 0x0000000900af7223 */ /* 0x000fe200000100ba */
[----:B------:R-:W-:Y:S02]  /*1f670*/  ISETP.GE.AND P5, PT, R14, R3, PT ;  /* 0x000000030e00720c */ /* 0x000fe40003fa6270 */
[-C--:B------:R-:W-:Y:S01]  /*1f680*/  ISETP.GE.AND P1, PT, R15, R2.reuse, PT ;  /* 0x000000020f00720c */ /* 0x080fe20003f26270 */
[----:B------:R-:W1:Y:S01]  /*1f690*/  I2F R7, R188 ;  /* 0x000000bc00077306 */ /* 0x000e620000201400 */
[----:B------:R-:W-:Y:S01]  /*1f6a0*/  FSEL R30, R6, -INF , !P5 ;  /* 0xff800000061e7808 */ /* 0x000fe20006800000 */
[-C--:B--2---:R-:W-:Y:S01]  /*1f6b0*/  FFMA.FTZ R28, R0, R11.reuse, R185 ;  /* 0x0000000b001c7223 */ /* 0x084fe200000100b9 */
[-C--:B------:R-:W-:Y:S01]  /*1f6c0*/  ISETP.GE.AND P5, PT, R10, R2.reuse, PT ;  /* 0x000000020a00720c */ /* 0x080fe20003fa6270 */
[----:B------:R-:W-:Y:S01]  /*1f6d0*/  FFMA.FTZ R174, R0, R11, R187 ;  /* 0x0000000b00ae7223 */ /* 0x000fe200000100bb */
[----:B------:R-:W-:Y:S01]  /*1f6e0*/  FSEL R194, R194, -INF , !P1 ;  /* 0xff800000c2c27808 */ /* 0x000fe20004800000 */
[----:B------:R-:W-:Y:S01]  /*1f6f0*/  BAR.SYNC.DEFER_BLOCKING 0x0 ;  /* 0x0000000000007b1d */ /* 0x000fe20000010000 */
[----:B------:R-:W-:Y:S01]  /*1f700*/  ISETP.GE.AND P1, PT, R10, R3, PT ;  /* 0x000000030a00720c */ /* 0x000fe20003f26270 */
[-C--:B---3--:R-:W-:Y:S01]  /*1f710*/  FFMA.FTZ R176, R0, R5.reuse, R180 ;  /* 0x0000000500b07223 */ /* 0x088fe200000100b4 */
[----:B------:R-:W-:Y:S01]  /*1f720*/  ISETP.GE.AND P6, PT, R4, R2, PT ;  /* 0x000000020400720c */ /* 0x000fe20003fc6270 */
[----:B------:R-:W-:Y:S01]  /*1f730*/  FFMA.FTZ R171, R0, R5, R182 ;  /* 0x0000000500ab7223 */ /* 0x000fe200000100b6 */
[----:B------:R-:W-:-:S02]  /*1f740*/  FSEL R29, R29, -INF , !P5 ;  /* 0xff8000001d1d7808 */ /* 0x000fc40006800000 */
[----:B------:R-:W-:Y:S02]  /*1f750*/  ISETP.GE.AND P5, PT, R4, R3, PT ;  /* 0x000000030400720c */ /* 0x000fe40003fa6270 */
[----:B------:R-:W-:Y:S01]  /*1f760*/  FSEL R175, R175, -INF , !P1 ;  /* 0xff800000afaf7808 */ /* 0x000fe20004800000 */
[-C--:B-1----:R-:W-:Y:S01]  /*1f770*/  FFMA.FTZ R24, R0, R7.reuse, R24 ;  /* 0x0000000700187223 */ /* 0x082fe20000010018 */
[----:B------:R-:W-:Y:S01]  /*1f780*/  ISETP.GE.AND P1, PT, R12, R2, PT ;  /* 0x000000020c00720c */ /* 0x000fe20003f26270 */
[----:B------:R-:W-:Y:S01]  /*1f790*/  FFMA.FTZ R26, R0, R7, R26 ;  /* 0x00000007001a7223 */ /* 0x000fe2000001001a */
[----:B------:R-:W-:Y:S02]  /*1f7a0*/  FSEL R28, R28, -INF , !P6 ;  /* 0xff8000001c1c7808 */ /* 0x000fe40007000000 */
[----:B------:R-:W-:Y:S02]  /*1f7b0*/  IADD3 R4, R188, 0x39, RZ ;  /* 0x00000039bc047810 */ /* 0x000fe40007ffe0ff */
[----:B------:R-:W-:-:S02]  /*1f7c0*/  ISETP.GE.AND P6, PT, R12, R3, PT ;  /* 0x000000030c00720c */ /* 0x000fc40003fc6270 */
[----:B------:R-:W-:Y:S01]  /*1f7d0*/  FSEL R174, R174, -INF , !P5 ;  /* 0xff800000aeae7808 */ /* 0x000fe20006800000 */
[----:B------:R-:W1:Y:S01]  /*1f7e0*/  I2F R5, R4 ;  /* 0x0000000400057306 */ /* 0x000e620000201400 */
[-C--:B------:R-:W-:Y:S02]  /*1f7f0*/  ISETP.GE.AND P5, PT, R188, R2.reuse, PT ;  /* 0x00000002bc00720c */ /* 0x080fe40003fa6270 */
[----:B------:R-:W-:Y:S02]  /*1f800*/  FSEL R176, R176, -INF , !P1 ;  /* 0xff800000b0b07808 */ /* 0x000fe40004800000 */
[----:B------:R-:W-:Y:S01]  /*1f810*/  ISETP.GE.AND P1, PT, R188, R3, PT ;  /* 0x00000003bc00720c */ /* 0x000fe20003f26270 */
[----:B------:R-:W-:Y:S01]  /*1f820*/  IMAD.MOV.U32 R188, RZ, RZ, R166 ;  /* 0x000000ffffbc7224 */ /* 0x000fe200078e00a6 */
[----:B------:R-:W-:Y:S02]  /*1f830*/  FSEL R171, R171, -INF , !P6 ;  /* 0xff800000abab7808 */ /* 0x000fe40007000000 */
[----:B------:R-:W-:-:S02]  /*1f840*/  ISETP.GE.AND P6, PT, R4, R2, PT ;  /* 0x000000020400720c */ /* 0x000fc40003fc6270 */
[----:B------:R-:W-:Y:S02]  /*1f850*/  FSEL R2, R24, -INF , !P5 ;  /* 0xff80000018027808 */ /* 0x000fe40006800000 */
[----:B------:R-:W-:Y:S02]  /*1f860*/  ISETP.GE.AND P5, PT, R4, R3, PT ;  /* 0x000000030400720c */ /* 0x000fe40003fa6270 */
[----:B------:R-:W-:Y:S01]  /*1f870*/  FSEL R3, R26, -INF , !P1 ;  /* 0xff8000001a037808 */ /* 0x000fe20004800000 */
[----:B-1----:R-:W-:Y:S01]  /*1f880*/  FFMA.FTZ R178, R0, R5, R181 ;  /* 0x0000000500b27223 */ /* 0x002fe200000100b5 */
[----:B------:R-:W-:Y:S01]  /*1f890*/  ISETP.GT.AND P1, PT, R246, R235, PT ;  /* 0x000000ebf600720c */ /* 0x000fe20003f24270 */
[----:B------:R-:W-:-:S03]  /*1f8a0*/  FFMA.FTZ R170, R0, R5, R183 ;  /* 0x0000000500aa7223 */ /* 0x000fc600000100b7 */
[----:B------:R-:W-:Y:S02]  /*1f8b0*/  FSEL R178, R178, -INF , !P6 ;  /* 0xff800000b2b27808 */ /* 0x000fe40007000000 */
[----:B------:R-:W-:-:S07]  /*1f8c0*/  FSEL R170, R170, -INF , !P5 ;  /* 0xff800000aaaa7808 */ /* 0x000fce0006800000 */
        /* <DEDUP_REMOVED lines=33> */
[----:B------:R-:W-:Y:S02]  /*1fae0*/  @!P0 IADD3 R11, R11, 0x1, RZ ;  /* 0x000000010b0b8810 */ /* 0x000fe40007ffe0ff */
[----:B------:R-:W-:Y:S02]  /*1faf0*/  ISETP.GE.AND P0, PT, R9, RZ, PT ;  /* 0x000000ff0900720c */ /* 0x000fe40003f06270 */
[----:B------:R-:W-:-:S02]  /*1fb00*/  ISETP.GE.U32.AND P6, PT, R13, R8, PT ;  /* 0x000000080d00720c */ /* 0x000fc40003fc6070 */
[----:B------:R-:W2:Y:S04]  /*1fb10*/  LD.E.64 R8, [R196.64+0x38] ;  /* 0x00003804c4087980 */ /* 0x000ea8000c101b00 */
[----:B------:R-:W-:Y:S02]  /*1fb20*/  @P5 IADD3 R10, R10, 0x1, RZ ;  /* 0x000000010a0a5810 */ /* 0x000fe40007ffe0ff */
[----:B------:R-:W-:-:S05]  /*1fb30*/  ISETP.GE.AND P5, PT, R5, RZ, PT ;  /* 0x000000ff0500720c */ /* 0x000fca0003fa6270 */
[----:B------:R-:W-:Y:S02]  /*1fb40*/  @P6 IADD3 R11, R11, 0x1, RZ ;  /* 0x000000010b0b6810 */ /* 0x000fe40007ffe0ff */
[----:B------:R-:W-:Y:S02]  /*1fb50*/  ISETP.NE.AND P6, PT, R14, RZ, PT ;  /* 0x000000ff0e00720c */ /* 0x000fe40003fc5270 */
[----:B------:R-:W-:-:S04]  /*1fb60*/  @!P0 IADD3 R11, -R11, RZ, RZ ;  /* 0x000000ff0b0b8210 */ /* 0x000fc80007ffe1ff */
[----:B------:R-:W-:-:S05]  /*1fb70*/  @!P5 IMAD.MOV R10, RZ, RZ, -R10 ;  /* 0x000000ffff0ad224 */ /* 0x000fca00078e0a0a */
[C---:B------:R-:W-:Y:S02]  /*1fb80*/  SEL R7, R6.reuse, R10, !P6 ;  /* 0x0000000a06077207 */ /* 0x040fe40007000000 */
[----:B------:R-:W-:Y:S02]  /*1fb90*/  SEL R6, R6, R11, !P6 ;  /* 0x0000000b06067207 */ /* 0x000fe40007000000 */
[----:B------:R-:W3:Y:S01]  /*1fba0*/  LD.E.64 R10, [R196.64+0x20] ;  /* 0x00002004c40a7980 */ /* 0x000ee2000c101b00 */
[----:B------:R-:W-:-:S04]  /*1fbb0*/  IMAD.WIDE R18, R7, 0x4, R244 ;  /* 0x0000000407127825 */ /* 0x000fc800078e02f4 */
[----:B------:R-:W-:Y:S01]  /*1fbc0*/  IMAD.WIDE R12, R6, 0x4, R244 ;  /* 0x00000004060c7825 */ /* 0x000fe200078e02f4 */
[----:B------:R-:W4:Y:S04]  /*1fbd0*/  LD.E R5, [R18.64] ;  /* 0x0000000412057980 */ /* 0x000f28000c101900 */
[----:B------:R-:W4:Y:S01]  /*1fbe0*/  LD.E R4, [R12.64] ;  /* 0x000000040c047980 */ /* 0x000f22000c101900 */
[----:B------:R-:W-:-:S04]  /*1fbf0*/  IMAD.IADD R7, R7, 0x1, -R6 ;  /* 0x0000000107077824 */ /* 0x000fc800078e0a06 */
[----:B------:R-:W-:-:S05]  /*1fc00*/  IMAD R14, R14, R7, -0x40 ;  /* 0xffffffc00e0e7424 */ /* 0x000fca00078e0207 */
[----:B------:R-:W-:Y:S01]  /*1fc10*/  SHF.R.S32.HI R7, RZ, 0x1f, R14 ;  /* 0x0000001fff077819 */ /* 0x000fe2000001140e */
[-C--:B--2---:R-:W-:Y:S02]  /*1fc20*/  IMAD R6, R9, R14.reuse, RZ ;  /* 0x0000000e09067224 */ /* 0x084fe400078e02ff */
[----:B------:R-:W-:-:S04]  /*1fc30*/  IMAD.WIDE.U32 R14, R8, R14, RZ ;  /* 0x0000000e080e7225 */ /* 0x000fc800078e00ff */
[----:B------:R-:W-:-:S05]  /*1fc40*/  IMAD R6, R8, R7, R6 ;  /* 0x0000000708067224 */ /* 0x000fca00078e0206 */
[----:B------:R-:W-:Y:S01]  /*1fc50*/  IADD3 R15, R15, R6, RZ ;  /* 0x000000060f0f7210 */ /* 0x000fe20007ffe0ff */
[----:B----4-:R-:W-:-:S04]  /*1fc60*/  IMAD.IADD R5, R4, 0x1, -R5 ;  /* 0x0000000104057824 */ /* 0x010fc800078e0a05 */
[----:B---3--:R-:W-:Y:S01]  /*1fc70*/  IMAD R7, R11, R5, RZ ;  /* 0x000000050b077224 */ /* 0x008fe200078e02ff */
[----:B------:R-:W-:Y:S01]  /*1fc80*/  SHF.R.S32.HI R4, RZ, 0x1f, R5 ;  /* 0x0000001fff047819 */ /* 0x000fe20000011405 */
[----:B------:R-:W-:-:S04]  /*1fc90*/  IMAD.WIDE.U32 R8, R5, R10, R14 ;  /* 0x0000000a05087225 */ /* 0x000fc800078e000e */
[----:B------:R-:W-:-:S04]  /*1fca0*/  IMAD R4, R10, R4, R7 ;  /* 0x000000040a047224 */ /* 0x000fc800078e0207 */
[----:B------:R-:W-:Y:S01]  /*1fcb0*/  IMAD.IADD R9, R9, 0x1, R4 ;  /* 0x0000000109097824 */ /* 0x000fe200078e0204 */
[----:B------:R-:W-:Y:S05]  /*1fcc0*/  BRA `(.L_x_4406) ;  /* 0x0000004000007947 */ /* 0x000fea0003800000 */
.L_x_4405:
[----:B------:R-:W-:Y:S02]  /*1fcd0*/  ULDC.64 UR4, c[0x0][0x118] ;  /* 0x0000460000047ab9 */ /* 0x000fe40000000a00 */
[----:B------:R-:W2:Y:S02]  /*1fce0*/  LD.E R8, [R196.64+0x38] ;  /* 0x00003804c4087980 */ /* 0x000ea4000c101900 */
[----:B--2---:R-:W-:-:S04]  /*1fcf0*/  LEA R8, -R8, RZ, 0x6 ;  /* 0x000000ff08087211 */ /* 0x004fc800078e31ff */
[----:B------:R-:W-:Y:S02]  /*1fd00*/  SHF.R.S32.HI R9, RZ, 0x1f, R8 ;  /* 0x0000001fff097819 */ /* 0x000fe40000011408 */
.L_x_4406:
[----:B------:R-:W-:Y:S05]  /*1fd10*/  BSYNC B0 ;  /* 0x0000000000007941 */ /* 0x000fea0003800000 */
.L_x_4404:
        /* <DEDUP_REMOVED lines=8> */
[----:B------:R-:W-:Y:S02]  /*1fda0*/  @P4 LEA.HI.X R15, R5, R237, R4, 0x1, P5 ;  /* 0x000000ed050f4211 */ /* 0x000fe400028f0c04 */
[----:B------:R-:W-:Y:S01]  /*1fdb0*/  @P3 LEA R12, P5, R7, R236, 0x1 ;  /* 0x000000ec070c3211 */ /* 0x000fe200078a08ff */
[----:B------:R-:W-:Y:S01]  /*1fdc0*/  @P3 IMAD.X R4, R9, 0x1, R234, P0 ;  /* 0x0000000109043824 */ /* 0x000fe200000e06ea */
[----:B------:R-:W-:Y:S02]  /*1fdd0*/  @P2 IADD3 R5, P0, R8, R233, RZ ;  /* 0x000000e908052210 */ /* 0x000fe40007f1e0ff */
[----:B------:R-:W-:Y:S02]  /*1fde0*/  ISETP.NE.U32.AND P6, PT, R6, 0x1, PT ;  /* 0x000000010600780c */ /* 0x000fe40003fc5070 */
[----:B------:R-:W-:Y:S01]  /*1fdf0*/  @P3 LEA.HI.X R13, R7, R237, R4, 0x1, P5 ;  /* 0x000000ed070d3211 */ /* 0x000fe200028f0c04 */
[----:B------:R-:W-:Y:S01]  /*1fe00*/  @P2 IMAD.X R4, R9, 0x1, R234, P0 ;  /* 0x0000000109042824 */ /* 0x000fe200000e06ea */
[----:B------:R-:W-:-:S04]  /*1fe10*/  IADD3 R7, P5, P0, R233, R233, R8 ;  /* 0x000000e9e9077210 */ /* 0x000fc800078be008 */
[----:B------:R-:W-:Y:S02]  /*1fe20*/  IADD3.X R6, R234, R234, R9, P5, P0 ;  /* 0x000000eaea067210 */ /* 0x000fe40002fe0409 */
[----:B------:R-:W-:-:S03]  /*1fe30*/  @P2 LEA R10, P0, R5, R236, 0x1 ;  /* 0x000000ec050a2211 */ /* 0x000fc600078008ff */
[-C--:B------:R-:W-:Y:S01]  /*1fe40*/  @!P6 LEA R18, P5, R7, R236.reuse, 0x1 ;  /* 0x000000ec0712e211 */ /* 0x080fe200078a08ff */
[----:B------:R-:W-:Y:S01]  /*1fe50*/  @!PT LDS RZ, [RZ] ;  /* 0x00000000fffff984 */ /* 0x000fe20000000800 */
[----:B------:R-:W-:Y:S01]  /*1fe60*/  @!PT LDS RZ, [RZ] ;  /* 0x00000000fffff984 */ /* 0x000fe20000000800 */
[----:B------:R-:W-:Y:S01]  /*1fe70*/  @!PT LDS RZ, [RZ] ;  /* 0x00000000fffff984 */ /* 0x000fe20000000800 */
[----:B------:R1:W-:Y:S01]  /*1fe80*/  @!P6 LDGSTS.E.BYPASS.LTC128B.128 [R243+0x8000], [R20.64] ;  /* 0x0800000014f3efae */ /* 0x0003e2000b901d44 */
[-C--:B------:R-:W-:Y:S01]  /*1fe90*/  @P2 LEA.HI.X R11, R5, R237.reuse, R4, 0x1, P0 ;  /* 0x000000ed050b2211 */ /* 0x080fe200000f0c04 */
[----:B------:R-:W-:Y:S01]  /*1fea0*/  @P4 IMAD.MOV.U32 R5, RZ, RZ, R21 ;  /* 0x000000ffff054224 */ /* 0x000fe200078e0015 */
[CC--:B------:R-:W-:Y:S01]  /*1feb0*/  @P4 LEA R34, P0, R7.reuse, R236.reuse, 0x1 ;  /* 0x000000ec07224211 */ /* 0x0c0fe200078008ff */
[----:B------:R1:W-:Y:S01]  /*1fec0*/  @P6 STS.128 [R243+0x8000], RZ ;  /* 0x008000fff3006388 */ /* 0x0003e20000000c00 */
[CCC-:B------:R-:W-:Y:S02]  /*1fed0*/  @!P6 LEA.HI.X R19, R7.reuse, R237.reuse, R6.reuse, 0x1, P5 ;  /* 0x000000ed0713e211 */ /* 0x1c0fe400028f0c06 */
[C---:B------:R-:W-:Y:S02]  /*1fee0*/  @P4 LEA.HI.X R35, R7.reuse, R237, R6, 0x1, P0 ;  /* 0x000000ed07234211 */ /* 0x040fe400000f0c06 */
[----:B------:R-:W-:-:S02]  /*1fef0*/  @P3 LEA R32, P5, R7, R236, 0x1 ;  /* 0x000000ec07203211 */ /* 0x000fc400078a08ff */
[C---:B------:R-:W-:Y:S02]  /*1ff00*/  @P2 LEA R22, P0, R7.reuse, R236, 0x1 ;  /* 0x000000ec07162211 */ /* 0x040fe400078008ff */
[CCC-:B------:R-:W-:Y:S02]  /*1ff10*/  @P3 LEA.HI.X R33, R7.reuse, R237.reuse, R6.reuse, 0x1, P5 ;  /* 0x000000ed07213211 */ /* 0x1c0fe400028f0c06 */
[C---:B------:R-:W-:Y:S02]  /*1ff20*/  @P2 LEA.HI.X R23, R7.reuse, R237, R6, 0x1, P0 ;  /* 0x000000ed07172211 */ /* 0x040fe400000f0c06 */
[-C--:B------:R-:W-:Y:S02]  /*1ff30*/  IADD3 R4, P5, R7, R233.reuse, RZ ;  /* 0x000000e907047210 */ /* 0x080fe40007fbe0ff */
[----:B------:R-:W-:-:S03]  /*1ff40*/  @!P6 IADD3 R8, P0, R8, R233, RZ ;  /* 0x000000e90808e210 */ /* 0x000fc60007f1e0ff */
[--C-:B------:R-:W-:Y:S01]  /*1ff50*/  IMAD.X R6, R6, 0x1, R234.reuse, P5 ;  /* 0x0000000106067824 */ /* 0x100fe200028e06ea */
[CC--:B------:R-:W-:Y:S01]  /*1ff60*/  @!P6 LEA R182, P5, R4.reuse, R236.reuse, 0x1 ;  /* 0x000000ec04b6e211 */ /* 0x0c0fe200078a08ff */
[----:B------:R-:W-:Y:S01]  /*1ff70*/  @!P6 IMAD.X R9, R9, 0x1, R234, P0 ;  /* 0x000000010909e824 */ /* 0x000fe200000e06ea */
[CC--:B------:R-:W-:Y:S02]  /*1ff80*/  @P4 LEA R180, P0, R4.reuse, R236.reuse, 0x1 ;  /* 0x000000ec04b44211 */ /* 0x0c0fe400078008ff */
[CCC-:B------:R-:W-:Y:S02]  /*1ff90*/  @!P6 LEA.HI.X R183, R4.reuse, R237.reuse, R6.reuse, 0x1, P5 ;  /* 0x000000ed04b7e211 */ /* 0x1c0fe400028f0c06 */
[C---:B------:R-:W-:Y:S02]  /*1ffa0*/  @P4 LEA.HI.X R181, R4.reuse, R237, R6, 0x1, P0 ;  /* 0x000000ed04b54211 */ /* 0x040fe400000f0c06 */
[CC--:B------:R-:W-:Y:S02]  /*1ffb0*/  @P3 LEA R172, P5, R4.reuse, R236.reuse, 0x1 ;  /* 0x000000ec04ac3211 */ /* 0x0c0fe400078a08ff */
[----:B------:R-:W-:-:S02]  /*1ffc0*/  @P2 LEA R166, P0, R4, R236, 0x1 ;  /* 0x000000ec04a62211 */ /* 0x000fc400078008ff */
[CCC-:B------:R-:W-:Y:S02]  /*1ffd0*/  @P3 LEA.HI.X R173, R4.reuse, R237.reuse, R6.reuse, 0x1, P5 ;  /* 0x000000ed04ad3211 */ /* 0x1c0fe400028f0c06 */
        /* <DEDUP_REMOVED lines=86> */
.L_x_4403:
[----:B------:R-:W-:Y:S05]  /*20540*/  BSYNC B1 ;  /* 0x0000000000017941 */ /* 0x000fea0003800000 */
.L_x_4402:
[----:B------:R-:W-:Y:S01]  /*20550*/  ULDC.64 UR4, c[0x0][0x118] ;  /* 0x0000460000047ab9 */ /* 0x000fe20000000a00 */
[----:B-1----:R-:W-:Y:S01]  /*20560*/  FMNMX.FTZ R4, R165, R2, !PT ;  /* 0x00000002a5047209 */ /* 0x002fe20007810000 */
[----:B------:R-:W2:Y:S01]  /*20570*/  LD.E R173, [R196.64+0xdc] ;  /* 0x0000dc04c4ad7980 */ /* 0x000ea2000c101900 */
[----:B------:R-:W-:-:S02]  /*20580*/  FMNMX.FTZ R6, R164, R3, !PT ;  /* 0x00000003a4067209 */ /* 0x000fc40007810000 */
[----:B------:R-:W-:Y:S01]  /*20590*/  FMNMX.FTZ R5, R203, R4, !PT ;  /* 0x00000004cb057209 */ /* 0x000fe20007810000 */
[----:B------:R-:W-:Y:S03]  /*205a0*/  LDSM.16.MT88.4 R8, [R230+0x10000] ;  /* 0x01000000e608783b */ /* 0x000fe60000004200 */
[----:B------:R-:W-:Y:S01]  /*205b0*/  FMNMX.FTZ R4, R202, R5, !PT ;  /* 0x00000005ca047209 */ /* 0x000fe20007810000 */
[----:B------:R-:W-:Y:S01]  /*205c0*/  LDSM.16.MT88.4 R12, [R228+0x10000] ;  /* 0x01000000e40c783b */ /* 0x000fe20000004200 */
[----:B------:R-:W-:Y:S02]  /*205d0*/  FMNMX.FTZ R5, R169, R6, !PT ;  /* 0x00000006a9057209 */ /* 0x000fe40007810000 */
[----:B------:R-:W-:Y:S01]  /*205e0*/  FMNMX.FTZ R4, R251, R4, !PT ;  /* 0x00000004fb047209 */ /* 0x000fe20007810000 */
[----:B------:R-:W-:Y:S01]  /*205f0*/  LDSM.16.MT88.4 R20, [R230+0x10800] ;  /* 0x01080000e614783b */ /* 0x000fe20000004200 */
[----:B------:R-:W-:-:S02]  /*20600*/  FMNMX.FTZ R5, R250, R5, !PT ;  /* 0x00000005fa057209 */ /* 0x000fc40007810000 */
        /* <DEDUP_REMOVED lines=34> */
[----:B------:R-:W-:Y:S02]  /*20830*/  FSEL R4, R168, RZ, P2 ;  /* 0x000000ffa8047208 */ /* 0x000fe40001000000 */
[----:B------:R-:W-:-:S03]  /*20840*/  FSETP.NEU.FTZ.AND P0, PT, R167, -INF , PT ;  /* 0xff800000a700780b */ /* 0x000fc60003f1d000 */
[----:B------:R-:W-:Y:S01]  /*20850*/  FADD.FTZ R4, R165, -R4 ;  /* 0x80000004a5047221 */ /* 0x000fe20000010000 */
[----:B------:R-:W-:Y:S01]  /*20860*/  FSEL R5, R167, RZ, P0 ;  /* 0x000000ffa7057208 */ /* 0x000fe20000000000 */
[C---:B--2---:R-:W-:Y:S02]  /*20870*/  FMUL.FTZ R172, R173.reuse, R167 ;  /* 0x000000a7adac7220 */ /* 0x044fe40000410000 */
[----:B------:R-:W-:-:S03]  /*20880*/  FMUL.FTZ R180, R173, R168 ;  /* 0x000000a8adb47220 */ /* 0x000fc60000410000 */
[----:B------:R-:W-:Y:S02]  /*20890*/  FSEL R172, R172, RZ, P0 ;  /* 0x000000ffacac7208 */ /* 0x000fe40000000000 */
[----:B------:R-:W-:-:S03]  /*208a0*/  FSEL R180, R180, RZ, P2 ;  /* 0x000000ffb4b47208 */ /* 0x000fc60001000000 */
[-CC-:B------:R-:W-:Y:S02]  /*208b0*/  FFMA.FTZ R32, R3, R173.reuse, -R172.reuse ;  /* 0x000000ad03207223 */ /* 0x180fe400000108ac */
[-C--:B------:R-:W-:Y:S02]  /*208c0*/  FFMA.FTZ R3, R169, R173.reuse, -R172 ;  /* 0x000000ada9037223 */ /* 0x080fe400000108ac */
[----:B------:R-:W-:Y:S02]  /*208d0*/  FMUL.FTZ R169, R173, R4 ;  /* 0x00000004ada97220 */ /* 0x000fe40000410000 */
[----:B------:R-:W-:Y:S01]  /*208e0*/  FADD.FTZ R4, R164, -R5 ;  /* 0x80000005a4047221 */ /* 0x000fe20000010000 */
[----:B------:R-:W-:Y:S01]  /*208f0*/  MUFU.EX2 R32, R32 ;  /* 0x0000002000207308 */ /* 0x000fe20000000800 */
[-CC-:B------:R-:W-:Y:S02]  /*20900*/  FFMA.FTZ R166, R2, R173.reuse, -R180.reuse ;  /* 0x000000ad02a67223 */ /* 0x180fe400000108b4 */
[----:B------:R-:W-:-:S02]  /*20910*/  FFMA.FTZ R35, R203, R173, -R180 ;  /* 0x000000adcb237223 */ /* 0x000fc400000108b4 */
[-CC-:B------:R-:W-:Y:S02]  /*20920*/  FFMA.FTZ R34, R202, R173.reuse, -R180.reuse ;  /* 0x000000adca227223 */ /* 0x180fe400000108b4 */
[-C--:B------:R-:W-:Y:S01]  /*20930*/  FFMA.FTZ R33, R251, R173.reuse, -R180 ;  /* 0x000000adfb217223 */ /* 0x080fe200000108b4 */
[----:B------:R-:W-:Y:S01]  /*20940*/  MUFU.EX2 R166, R166 ;  /* 0x000000a600a67308 */ /* 0x000fe20000000800 */
[-CC-:B------:R-:W-:Y:S02]  /*20950*/  FFMA.FTZ R2, R250, R173.reuse, -R172.reuse ;  /* 0x000000adfa027223 */ /* 0x180fe400000108ac */
[-C--:B------:R-:W-:Y:S02]  /*20960*/  FFMA.FTZ R165, R16, R173.reuse, -R172 ;  /* 0x000000ad10a57223 */ /* 0x080fe400000108ac */
[----:B------:R-:W-:Y:S01]  /*20970*/  FMUL.FTZ R164, R173, R4 ;  /* 0x00000004ada47220 */ /* 0x000fe20000410000 */
[----:B------:R-:W1:Y:S01]  /*20980*/  LDSM.16.MT88.4 R16, [R229+0x10000] ;  /* 0x01000000e510783b */ /* 0x000e620000004200 */
[-CC-:B------:R-:W-:Y:S01]  /*20990*/  FFMA.FTZ R177, R177, R173.reuse, -R180.reuse ;  /* 0x000000adb1b17223 */ /* 0x180fe200000108b4 */
[----:B------:R-:W2:Y:S01]  /*209a0*/  MUFU.EX2 R35, R35 ;  /* 0x0000002300237308 */ /* 0x000ea20000000800 */
[----:B------:R-:W-:-:S02]  /*209b0*/  FFMA.FTZ R182, R201, R173, -R180 ;  /* 0x000000adc9b67223 */ /* 0x000fc400000108b4 */
[-CC-:B------:R-:W-:Y:S02]  /*209c0*/  FFMA.FTZ R179, R179, R173.reuse, -R180.reuse ;  /* 0x000000adb3b37223 */ /* 0x180fe400000108b4 */
[-C--:B------:R-:W-:Y:S02]  /*209d0*/  FFMA.FTZ R184, R200, R173.reuse, -R180 ;  /* 0x000000adc8b87223 */ /* 0x080fe400000108b4 */
[-CC-:B------:R-:W-:Y:S01]  /*209e0*/  FFMA.FTZ R181, R199, R173.reuse, -R172.reuse ;  /* 0x000000adc7b57223 */ /* 0x180fe200000108ac */
[----:B------:R-:W-:Y:S01]  /*209f0*/  MUFU.EX2 R34, R34 ;  /* 0x0000002200227308 */ /* 0x000fe20000000800 */
[-CC-:B------:R-:W-:Y:S02]  /*20a00*/  FFMA.FTZ R186, R195, R173.reuse, -R172.reuse ;  /* 0x000000adc3ba7223 */ /* 0x180fe400000108ac */
[-CC-:B------:R-:W-:Y:S02]  /*20a10*/  FFMA.FTZ R183, R198, R173.reuse, -R172.reuse ;  /* 0x000000adc6b77223 */ /* 0x180fe400000108ac */
[----:B------:R-:W-:-:S02]  /*20a20*/  FFMA.FTZ R190, R190, R173, -R172 ;  /* 0x000000adbebe7223 */ /* 0x000fc400000108ac */
[-CC-:B------:R-:W-:Y:S01]  /*20a30*/  FFMA.FTZ R187, R192, R173.reuse, -R180.reuse ;  /* 0x000000adc0bb7223 */ /* 0x180fe200000108b4 */
[----:B------:R-:W3:Y:S01]  /*20a40*/  MUFU.EX2 R33, R33 ;  /* 0x0000002100217308 */ /* 0x000ee20000000800 */
[----:B--2---:R-:W-:Y:S01]  /*20a50*/  F2FP.PACK_AB R4, R35, R166 ;  /* 0x000000a62304723e */ /* 0x004fe200000000ff */
[-CC-:B------:R-:W-:Y:S02]  /*20a60*/  FFMA.FTZ R185, R191, R173.reuse, -R180.reuse ;  /* 0x000000adbfb97223 */ /* 0x180fe400000108b4 */
[-C--:B------:R-:W-:Y:S02]  /*20a70*/  FFMA.FTZ R192, R194, R173.reuse, -R180 ;  /* 0x000000adc2c07223 */ /* 0x080fe400000108b4 */
[-CC-:B------:R-:W-:Y:S02]  /*20a80*/  FFMA.FTZ R191, R27, R173.reuse, -R172.reuse ;  /* 0x000000ad1bbf7223 */ /* 0x180fe400000108ac */
[----:B------:R-:W2:Y:S01]  /*20a90*/  MUFU.EX2 R3, R3 ;  /* 0x0000000300037308 */ /* 0x000ea20000000800 */
[----:B------:R-:W-:-:S02]  /*20aa0*/  FFMA.FTZ R194, R25, R173, -R172 ;  /* 0x000000ad19c27223 */ /* 0x000fc400000108ac */
[----:B------:R-:W-:Y:S01]  /*20ab0*/  LDSM.16.MT88.4 R24, [R230+0x11000] ;  /* 0x01100000e618783b */ /* 0x000fe20000004200 */
[-C--:B------:R-:W-:Y:S02]  /*20ac0*/  FFMA.FTZ R196, R193, R173.reuse, -R180 ;  /* 0x000000adc1c47223 */ /* 0x080fe400000108b4 */
[-CC-:B------:R-:W-:Y:S02]  /*20ad0*/  FFMA.FTZ R193, R30, R173.reuse, -R172.reuse ;  /* 0x000000ad1ec17223 */ /* 0x180fe400000108ac */
[----:B------:R-:W-:Y:S01]  /*20ae0*/  MUFU.EX2 R2, R2 ;  /* 0x0000000200027308 */ /* 0x000fe20000000800 */
[----:B---3--:R-:W-:Y:S01]  /*20af0*/  F2FP.PACK_AB R6, R33, R34 ;  /* 0x000000222106723e */ /* 0x008fe200000000ff */
[-C--:B------:R-:W-:Y:S02]  /*20b00*/  FFMA.FTZ R198, R31, R173.reuse, -R172 ;  /* 0x000000ad1fc67223 */ /* 0x080fe400000108ac */
[-CC-:B------:R-:W-:Y:S02]  /*20b10*/  FFMA.FTZ R195, R29, R173.reuse, -R180.reuse ;  /* 0x000000ad1dc37223 */ /* 0x180fe400000108b4 */
[----:B------:R-:W-:-:S02]  /*20b20*/  FFMA.FTZ R200, R28, R173, -R180 ;  /* 0x000000ad1cc87223 */ /* 0x000fc400000108b4 */
[----:B------:R-:W3:Y:S01]  /*20b30*/  MUFU.EX2 R165, R165 ;  /* 0x000000a500a57308 */ /* 0x000ee20000000800 */
[----:B--2---:R-:W-:Y:S01]  /*20b40*/  F2FP.PACK_AB R5, R3, R32 ;  /* 0x000000200305723e */ /* 0x004fe200000000ff */
[----:B------:R-:W-:Y:S01]  /*20b50*/  LDSM.16.MT88.4 R28, [R227+0x17000] ;  /* 0x01700000e31c783b */ /* 0x000fe20000004200 */
[-CC-:B------:R-:W-:Y:S02]  /*20b60*/  FFMA.FTZ R176, R176, R173.reuse, -R180.reuse ;  /* 0x000000adb0b07223 */ /* 0x180fe400000108b4 */
[-C--:B------:R-:W-:Y:S02]  /*20b70*/  FFMA.FTZ R197, R178, R173.reuse, -R180 ;  /* 0x000000adb2c57223 */ /* 0x080fe400000108b4 */
[-CC-:B------:R-:W-:Y:S01]  /*20b80*/  FFMA.FTZ R175, R175, R173.reuse, -R172.reuse ;  /* 0x000000adafaf7223 */ /* 0x180fe200000108ac */
[----:B------:R-:W2:Y:S01]  /*20b90*/  MUFU.EX2 R169, R169 ;  /* 0x000000a900a97308 */ /* 0x000ea20000000800 */
[-CC-:B------:R-:W-:Y:S02]  /*20ba0*/  FFMA.FTZ R174, R174, R173.reuse, -R172.reuse ;  /* 0x000000adaeae7223 */ /* 0x180fe400000108ac */
[----:B------:R-:W-:-:S02]  /*20bb0*/  FFMA.FTZ R171, R171, R173, -R172 ;  /* 0x000000adabab7223 */ /* 0x000fc400000108ac */
[----:B------:R-:W-:-:S03]  /*20bc0*/  FFMA.FTZ R170, R170, R173, -R172 ;  /* 0x000000adaaaa7223 */ /* 0x000fc600000108ac */
        /* <DEDUP_REMOVED lines=25> */
[-C--:B------:R-:W-:Y:S02]  /*20d60*/  FMUL.FTZ R36, R36, R169.reuse ;  /* 0x000000a924247220 */ /* 0x080fe40000410000 */
[-C--:B------:R-:W-:Y:S01]  /*20d70*/  FMUL.FTZ R37, R37, R169.reuse ;  /* 0x000000a925257220 */ /* 0x080fe20000410000 */
[----:B------:R-:W-:Y:S01]  /*20d80*/  MUFU.EX2 R181, R181 ;  /* 0x000000b500b57308 */ /* 0x000fe20000000800 */
[-C--:B------:R-:W-:Y:S02]  /*20d90*/  FMUL.FTZ R38, R38, R164.reuse ;  /* 0x000000a426267220 */ /* 0x080fe40000410000 */
[----:B------:R-:W-:Y:S02]  /*20da0*/  FMUL.FTZ R39, R39, R164 ;  /* 0x000000a427277220 */ /* 0x000fe40000410000 */
[----:B------:R-:W-:-:S02]  /*20db0*/  FMUL.FTZ R40, R40, R169 ;  /* 0x000000a928287220 */ /* 0x000fc40000410000 */
[-C--:B------:R-:W-:Y:S01]  /*20dc0*/  FMUL.FTZ R41, R41, R169.reuse ;  /* 0x000000a929297220 */ /* 0x080fe20000410000 */
[----:B------:R-:W4:Y:S01]  /*20dd0*/  MUFU.EX2 R186, R186 ;  /* 0x000000ba00ba7308 */ /* 0x000f220000000800 */
[-C--:B------:R-:W-:Y:S01]  /*20de0*/  FMUL.FTZ R42, R42, R164.reuse ;  /* 0x000000a42a2a7220 */ /* 0x080fe20000410000 */
[C---:B-1----:R-:W-:Y:S01]  /*20df0*/  HMMA.16816.F32 R36, R4.reuse, R16, R36 ;  /* 0x000000100424723c */ /* 0x042fe20000001824 */
[-C--:B------:R-:W-:Y:S02]  /*20e00*/  FMUL.FTZ R43, R43, R164.reuse ;  /* 0x000000a42b2b7220 */ /* 0x080fe40000410000 */
[-C--:B------:R-:W-:Y:S02]  /*20e10*/  FMUL.FTZ R44, R44, R169.reuse ;  /* 0x000000a92c2c7220 */ /* 0x080fe40000410000 */
[-C--:B------:R-:W-:Y:S01]  /*20e20*/  FMUL.FTZ R45, R45, R169.reuse ;  /* 0x000000a92d2d7220 */ /* 0x080fe20000410000 */
[----:B------:R-:W-:Y:S01]  /*20e30*/  MUFU.EX2 R183, R183 ;  /* 0x000000b700b77308 */ /* 0x000fe20000000800 */
[-C--:B------:R-:W-:Y:S01]  /*20e40*/  FMUL.FTZ R46, R46, R164.reuse ;  /* 0x000000a42e2e7220 */ /* 0x080fe20000410000 */
[----:B------:R-:W-:Y:S01]  /*20e50*/  HMMA.16816.F32 R40, R4, R18, R40 ;  /* 0x000000120428723c */ /* 0x000fe20000001828 */
[----:B------:R-:W-:Y:S01]  /*20e60*/  FMUL.FTZ R47, R47, R164 ;  /* 0x000000a42f2f7220 */ /* 0x000fe20000410000 */
[----:B------:R-:W1:Y:S01]  /*20e70*/  LDSM.16.MT88.4 R16, [R230+0x12000] ;  /* 0x01200000e610783b */ /* 0x000e620000004200 */
[----:B------:R-:W-:-:S02]  /*20e80*/  FMUL.FTZ R48, R48, R169 ;  /* 0x000000a930307220 */ /* 0x000fc40000410000 */
[-C--:B------:R-:W-:Y:S01]  /*20e90*/  FMUL.FTZ R49, R49, R169.reuse ;  /* 0x000000a931317220 */ /* 0x080fe20000410000 */
[----:B------:R-:W5:Y:S01]  /*20ea0*/  MUFU.EX2 R190, R190 ;  /* 0x000000be00be7308 */ /* 0x000f620000000800 */
[-C--:B------:R-:W-:Y:S01]  /*20eb0*/  FMUL.FTZ R50, R50, R164.reuse ;  /* 0x000000a432327220 */ /* 0x080fe20000410000 */
[C---:B------:R-:W-:Y:S01]  /*20ec0*/  HMMA.16816.F32 R44, R4.reuse, R12, R44 ;  /* 0x0000000c042c723c */ /* 0x040fe2000000182c */
[-C--:B------:R-:W-:Y:S02]  /*20ed0*/  FMUL.FTZ R51, R51, R164.reuse ;  /* 0x000000a433337220 */ /* 0x080fe40000410000 */
[-C--:B------:R-:W-:Y:S02]  /*20ee0*/  FMUL.FTZ R76, R76, R169.reuse ;  /* 0x000000a94c4c7220 */ /* 0x080fe40000410000 */
[----:B------:R-:W-:Y:S01]  /*20ef0*/  FMUL.FTZ R77, R77, R169 ;  /* 0x000000a94d4d7220 */ /* 0x000fe20000410000 */
[----:B------:R-:W-:Y:S01]  /*20f00*/  MUFU.EX2 R185, R185 ;  /* 0x000000b900b97308 */ /* 0x000fe20000000800 */
[-C--:B------:R-:W-:Y:S01]  /*20f10*/  FMUL.FTZ R78, R78, R164.reuse ;  /* 0x000000a44e4e7220 */ /* 0x080fe20000410000 */
[----:B---3--:R-:W-:Y:S01]  /*20f20*/  HMMA.16816.F32 R52, R4, R8, R52 ;  /* 0x000000080434723c */ /* 0x008fe20000001834 */
[----:B------:R-:W-:-:S02]  /*20f30*/  FMUL.FTZ R79, R79, R164 ;  /* 0x000000a44f4f7220 */ /* 0x000fc40000410000 */
[-C--:B------:R-:W-:Y:S02]  /*20f40*/  FMUL.FTZ R80, R80, R169.reuse ;  /* 0x000000a950507220 */ /* 0x080fe40000410000 */
[-C--:B------:R-:W-:Y:S01]  /*20f50*/  FMUL.FTZ R81, R81, R169.reuse ;  /* 0x000000a951517220 */ /* 0x080fe20000410000 */
[----:B------:R-:W3:Y:S01]  /*20f60*/  MUFU.EX2 R196, R196 ;  /* 0x000000c400c47308 */ /* 0x000ee20000000800 */
[-C--:B------:R-:W-:Y:S01]  /*20f70*/  FMUL.FTZ R82, R82, R164.reuse ;  /* 0x000000a452527220 */ /* 0x080fe20000410000 */
[C---:B------:R-:W-:Y:S01]  /*20f80*/  HMMA.16816.F32 R56, R4.reuse, R10, R56 ;  /* 0x0000000a0438723c */ /* 0x040fe20000001838 */
[----:B------:R-:W2:Y:S01]  /*20f90*/  LDSM.16.MT88.4 R8, [R228+0x12000] ;  /* 0x01200000e408783b */ /* 0x000ea20000004200 */
[-C--:B------:R-:W-:Y:S02]  /*20fa0*/  FMUL.FTZ R83, R83, R164.reuse ;  /* 0x000000a453537220 */ /* 0x080fe40000410000 */
[-C--:B------:R-:W-:Y:S02]  /*20fb0*/  FMUL.FTZ R60, R60, R169.reuse ;  /* 0x000000a93c3c7220 */ /* 0x080fe40000410000 */
[----:B------:R-:W-:Y:S01]  /*20fc0*/  FMUL.FTZ R61, R61, R169 ;  /* 0x000000a93d3d7220 */ /* 0x000fe20000410000 */
[----:B------:R-:W-:Y:S01]  /*20fd0*/  MUFU.EX2 R187, R187 ;  /* 0x000000bb00bb7308 */ /* 0x000fe20000000800 */
[----:B------:R-:W-:Y:S01]  /*20fe0*/  HMMA.16816.F32 R48, R4, R14, R48 ;  /* 0x0000000e0430723c */ /* 0x000fe20000001830 */
[----:B------:R-:W3:Y:S01]  /*20ff0*/  LDSM.16.MT88.4 R12, [R229+0x12000] ;  /* 0x01200000e50c783b */ /* 0x000ee20000004200 */
[----:B------:R-:W-:-:S02]  /*21000*/  FMUL.FTZ R62, R62, R164 ;  /* 0x000000a43e3e7220 */ /* 0x000fc40000410000 */
[-C--:B------:R-:W-:Y:S02]  /*21010*/  FMUL.FTZ R63, R63, R164.reuse ;  /* 0x000000a43f3f7220 */ /* 0x080fe40000410000 */
[-C--:B------:R-:W-:Y:S01]  /*21020*/  FMUL.FTZ R64, R64, R169.reuse ;  /* 0x000000a940407220 */ /* 0x080fe20000410000 */
[----:B------:R-:W-:Y:S01]  /*21030*/  MUFU.EX2 R192, R192 ;  /* 0x000000c000c07308 */ /* 0x000fe20000000800 */
[-C--:B------:R-:W-:Y:S02]  /*21040*/  FMUL.FTZ R65, R65, R169.reuse ;  /* 0x000000a941417220 */ /* 0x080fe40000410000 */
[-C--:B------:R-:W-:Y:S01]  /*21050*/  FMUL.FTZ R66, R66, R164.reuse ;  /* 0x000000a442427220 */ /* 0x080fe20000410000 */
[----:B-1----:R-:W-:Y:S01]  /*21060*/  HMMA.16816.F32 R60, R4, R16, R60 ;  /* 0x00000010043c723c */ /* 0x002fe2000000183c */
[----:B------:R-:W-:Y:S02]  /*21070*/  FMUL.FTZ R67, R67, R164 ;  /* 0x000000a443437220 */ /* 0x000fe40000410000 */
[-C--:B------:R-:W-:Y:S01]  /*21080*/  FMUL.FTZ R68, R68, R169.reuse ;  /* 0x000000a944447220 */ /* 0x080fe20000410000 */
[----:B------:R-:W-:Y:S01]  /*21090*/  MUFU.EX2 R191, R191 ;  /* 0x000000bf00bf7308 */ /* 0x000fe20000000800 */
[----:B------:R-:W-:-:S02]  /*210a0*/  FMUL.FTZ R69, R69, R169 ;  /* 0x000000a945457220 */ /* 0x000fc40000410000 */
[-C--:B------:R-:W-:Y:S01]  /*210b0*/  FMUL.FTZ R70, R70, R164.reuse ;  /* 0x000000a446467220 */ /* 0x080fe20000410000 */
[----:B------:R-:W-:Y:S01]  /*210c0*/  HMMA.16816.F32 R64, R4, R18, R64 ;  /* 0x000000120440723c */ /* 0x000fe20000001840 */
[-C--:B------:R-:W-:Y:S01]  /*210d0*/  FMUL.FTZ R71, R71, R164.reuse ;  /* 0x000000a447477220 */ /* 0x080fe20000410000 */
[----:B------:R-:W1:Y:S01]  /*210e0*/  LDSM.16.MT88.4 R16, [R227+0x12000] ;  /* 0x01200000e310783b */ /* 0x000e620000004200 */
[-C--:B------:R-:W-:Y:S01]  /*210f0*/  FMUL.FTZ R72, R72, R169.reuse ;  /* 0x000000a948487220 */ /* 0x080fe20000410000 */
[----:B------:R-:W1:Y:S01]  /*21100*/  MUFU.EX2 R194, R194 ;  /* 0x000000c200c27308 */ /* 0x000e620000000800 */
[----:B------:R-:W-:Y:S02]  /*21110*/  FMUL.FTZ R73, R73, R169 ;  /* 0x000000a949497220 */ /* 0x000fe40000410000 */
[-C--:B------:R-:W-:Y:S02]  /*21120*/  FMUL.FTZ R74, R74, R164.reuse ;  /* 0x000000a44a4a7220 */ /* 0x080fe40000410000 */
[----:B------:R-:W-:-:S02]  /*21130*/  FMUL.FTZ R75, R75, R164 ;  /* 0x000000a44b4b7220 */ /* 0x000fc40000410000 */
        /* <DEDUP_REMOVED lines=14> */
[----:B------:R-:W-:Y:S01]  /*21220*/  MUFU.EX2 R195, R195 ;  /* 0x000000c300c37308 */ /* 0x000fe20000000800 */
[C---:B---3--:R-:W-:Y:S01]  /*21230*/  HMMA.16816.F32 R68, R4.reuse, R12, R68 ;  /* 0x0000000c0444723c */ /* 0x048fe20000001844 */
[-C--:B------:R-:W-:Y:S02]  /*21240*/  FMUL.FTZ R85, R85, R169.reuse ;  /* 0x000000a955557220 */ /* 0x080fe40000410000 */
[-C--:B------:R-:W-:Y:S02]  /*21250*/  FMUL.FTZ R86, R86, R164.reuse ;  /* 0x000000a456567220 */ /* 0x080fe40000410000 */
[-C--:B------:R-:W-:Y:S02]  /*21260*/  FMUL.FTZ R87, R87, R164.reuse ;  /* 0x000000a457577220 */ /* 0x080fe40000410000 */
[-C--:B------:R-:W-:Y:S01]  /*21270*/  FMUL.FTZ R88, R88, R169.reuse ;  /* 0x000000a958587220 */ /* 0x080fe20000410000 */
[----:B------:R-:W-:Y:S01]  /*21280*/  HMMA.16816.F32 R72, R4, R14, R72 ;  /* 0x0000000e0448723c */ /* 0x000fe20000001848 */
[----:B------:R-:W3:Y:S01]  /*21290*/  LDSM.16.MT88.4 R12, [R230+0x14000] ;  /* 0x01400000e60c783b */ /* 0x000ee20000004200 */
[----:B------:R-:W-:Y:S01]  /*212a0*/  FMUL.FTZ R89, R89, R169 ;  /* 0x000000a959597220 */ /* 0x000fe20000410000 */
[----:B------:R-:W2:Y:S01]  /*212b0*/  MUFU.EX2 R200, R200 ;  /* 0x000000c800c87308 */ /* 0x000ea20000000800 */
        /* <DEDUP_REMOVED lines=28> */
[C---:B---3--:R-:W-:Y:S01]  /*21480*/  HMMA.16816.F32 R92, R4.reuse, R12, R92 ;  /* 0x0000000c045c723c */ /* 0x048fe2000000185c */
[-C--:B------:R-:W-:Y:S02]  /*21490*/  FMUL.FTZ R108, R108, R169.reuse ;  /* 0x000000a96c6c7220 */ /* 0x080fe40000410000 */
[-C--:B------:R-:W-:Y:S02]  /*214a0*/  FMUL.FTZ R109, R109, R169.reuse ;  /* 0x000000a96d6d7220 */ /* 0x080fe40000410000 */
[-C--:B------:R-:W-:Y:S01]  /*214b0*/  FMUL.FTZ R110, R110, R164.reuse ;  /* 0x000000a46e6e7220 */ /* 0x080fe20000410000 */
[----:B------:R-:W-:Y:S01]  /*214c0*/  MUFU.EX2 R171, R171 ;  /* 0x000000ab00ab7308 */ /* 0x000fe20000000800 */
[----:B------:R-:W-:Y:S01]  /*214d0*/  FMUL.FTZ R111, R111, R164 ;  /* 0x000000a46f6f7220 */ /* 0x000fe20000410000 */
[----:B------:R-:W-:Y:S01]  /*214e0*/  HMMA.16816.F32 R96, R4, R14, R96 ;  /* 0x0000000e0460723c */ /* 0x000fe20000001860 */
[----:B------:R-:W3:Y:S01]  /*214f0*/  LDSM.16.MT88.4 R12, [R227+0x14000] ;  /* 0x01400000e30c783b */ /* 0x000ee20000004200 */
[----:B------:R-:W-:-:S02]  /*21500*/  FMUL.FTZ R112, R112, R169 ;  /* 0x000000a970707220 */ /* 0x000fc40000410000 */
[-C--:B------:R-:W-:Y:S02]  /*21510*/  FMUL.FTZ R113, R113, R169.reuse ;  /* 0x000000a971717220 */ /* 0x080fe40000410000 */
[-C--:B------:R-:W-:Y:S01]  /*21520*/  FMUL.FTZ R114, R114, R164.reuse ;  /* 0x000000a472727220 */ /* 0x080fe20000410000 */
[----:B------:R-:W2:Y:S01]  /*21530*/  MUFU.EX2 R170, R170 ;  /* 0x000000aa00aa7308 */ /* 0x000ea20000000800 */
[-C--:B------:R-:W-:Y:S02]  /*21540*/  FMUL.FTZ R115, R115, R164.reuse ;  /* 0x000000a473737220 */ /* 0x080fe40000410000 */
[-C--:B------:R-:W-:Y:S01]  /*21550*/  FMUL.FTZ R116, R116, R169.reuse ;  /* 0x000000a974747220 */ /* 0x080fe20000410000 */
[----:B-1----:R-:W-:Y:S01]  /*21560*/  HMMA.16816.F32 R108, R4, R16, R108 ;  /* 0x00000010046c723c */ /* 0x002fe2000000186c */
[----:B------:R-:W-:Y:S02]  /*21570*/  FMUL.FTZ R117, R117, R169 ;  /* 0x000000a975757220 */ /* 0x000fe40000410000 */
[----:B------:R-:W-:-:S02]  /*21580*/  FMUL.FTZ R118, R118, R164 ;  /* 0x000000a476767220 */ /* 0x000fc40000410000 */
[-C--:B------:R-:W-:Y:S02]  /*21590*/  FMUL.FTZ R119, R119, R164.reuse ;  /* 0x000000a477777220 */ /* 0x080fe40000410000 */
[-C--:B------:R-:W-:Y:S01]  /*215a0*/  FMUL.FTZ R120, R120, R169.reuse ;  /* 0x000000a978787220 */ /* 0x080fe20000410000 */
[C---:B------:R-:W-:Y:S01]  /*215b0*/  HMMA.16816.F32 R112, R4.reuse, R18, R112 ;  /* 0x000000120470723c */ /* 0x040fe20000001870 */
[-C--:B------:R-:W-:Y:S01]  /*215c0*/  FMUL.FTZ R121, R121, R169.reuse ;  /* 0x000000a979797220 */ /* 0x080fe20000410000 */
[----:B------:R-:W1:Y:S01]  /*215d0*/  LDSM.16.MT88.4 R16, [R229+0x16000] ;  /* 0x01600000e510783b */ /* 0x000e620000004200 */
[-C--:B------:R-:W-:Y:S02]  /*215e0*/  FMUL.FTZ R122, R122, R164.reuse ;  /* 0x000000a47a7a7220 */ /* 0x080fe40000410000 */
[----:B------:R-:W-:Y:S02]  /*215f0*/  FMUL.FTZ R123, R123, R164 ;  /* 0x000000a47b7b7220 */ /* 0x000fe40000410000 */
[-C--:B------:R-:W-:Y:S01]  /*21600*/  FMUL.FTZ R148, R148, R169.reuse ;  /* 0x000000a994947220 */ /* 0x080fe20000410000 */
        /* <DEDUP_REMOVED lines=32> */
[----:B------:R-:W-:Y:S01]  /*21810*/  FFMA.FTZ R166, R248, R169, R166 ;  /* 0x000000a9f8a67223 */ /* 0x000fe200000100a6 */
[----:B--2---:R-:W-:Y:S01]  /*21820*/  HMMA.16816.F32 R148, R4, R8, R148 ;  /* 0x000000080494723c */ /* 0x004fe20000001894 */
[----:B------:R-:W-:Y:S01]  /*21830*/  FFMA.FTZ R32, R249, R164, R32 ;  /* 0x000000a4f9207223 */ /* 0x000fe20000010020 */
[----:B------:R-:W-:Y:S01]  /*21840*/  MOV R164, R167 ;  /* 0x000000a700a47202 */ /* 0x000fe20000000f00 */
[----:B------:R-:W-:-:S02]  /*21850*/  FADD.FTZ R35, R35, R166 ;  /* 0x000000a623237221 */ /* 0x000fc40000010000 */
[----:B------:R-:W-:Y:S02]  /*21860*/  FADD.FTZ R3, R3, R32 ;  /* 0x0000002003037221 */ /* 0x000fe40000010000 */
[----:B------:R-:W-:Y:S01]  /*21870*/  FADD.FTZ R34, R34, R35 ;  /* 0x0000002322227221 */ /* 0x000fe20000010000 */
[C---:B------:R-:W-:Y:S01]  /*21880*/  HMMA.16816.F32 R144, R4.reuse, R10, R144 ;  /* 0x0000000a0490723c */ /* 0x040fe20000001890 */
[----:B------:R-:W1:Y:S07]  /*21890*/  LDSM.16.MT88.4 R8, [R227+0x10800] ;  /* 0x01080000e308783b */ /* 0x000e6e0000004200 */
[C---:B---3--:R-:W-:Y:S08]  /*218a0*/  HMMA.16816.F32 R140, R4.reuse, R12, R140 ;  /* 0x0000000c048c723c */ /* 0x048ff0000000188c */
[----:B------:R-:W-:Y:S01]  /*218b0*/  HMMA.16816.F32 R152, R4, R14, R152 ;  /* 0x0000000e0498723c */ /* 0x000fe20000001898 */
[----:B------:R-:W2:Y:S06]  /*218c0*/  LDSM.16.MT88.4 R12, [R228+0x10800] ;  /* 0x01080000e40c783b */ /* 0x000eac0000004200 */
[----:B------:R-:W-:-:S02]  /*218d0*/  F2FP.PACK_AB R4, R182, R177 ;  /* 0x000000b1b604723e */ /* 0x000fc400000000ff */
[----:B----4-:R-:W-:Y:S02]  /*218e0*/  F2FP.PACK_AB R5, R186, R181 ;  /* 0x000000b5ba05723e */ /* 0x010fe400000000ff */
[----:B------:R-:W-:Y:S02]  /*218f0*/  F2FP.PACK_AB R6, R184, R179 ;  /* 0x000000b3b806723e */ /* 0x000fe400000000ff */
[----:B-----5:R-:W-:-:S07]  /*21900*/  F2FP.PACK_AB R7, R190, R183 ;  /* 0x000000b7be07723e */ /* 0x020fce00000000ff */
        /* <DEDUP_REMOVED lines=45> */
[C---:B--2---:R-:W-:Y:S08]  /*21be0*/  HMMA.16816.F32 R140, R4.reuse, R12, R140 ;  /* 0x0000000c048c723c */ /* 0x044ff0000000188c */
[----:B------:R-:W-:Y:S01]  /*21bf0*/  HMMA.16816.F32 R152, R4, R14, R152 ;  /* 0x0000000e0498723c */ /* 0x000fe20000001898 */
[----:B------:R-:W2:Y:S06]  /*21c00*/  LDSM.16.MT88.4 R12, [R228+0x11000] ;  /* 0x01100000e40c783b */ /* 0x000eac0000004200 */
[----:B------:R-:W-:-:S02]  /*21c10*/  F2FP.PACK_AB R4, R196, R185 ;  /* 0x000000b9c404723e */ /* 0x000fc400000000ff */
[----:B------:R-:W-:Y:S02]  /*21c20*/  F2FP.PACK_AB R5, R194, R191 ;  /* 0x000000bfc205723e */ /* 0x000fe400000000ff */
[----:B------:R-:W-:Y:S02]  /*21c30*/  F2FP.PACK_AB R6, R192, R187 ;  /* 0x000000bbc006723e */ /* 0x000fe400000000ff */
[----:B------:R-:W-:-:S07]  /*21c40*/  F2FP.PACK_AB R7, R198, R193 ;  /* 0x000000c1c607723e */ /* 0x000fce00000000ff */
        /* <DEDUP_REMOVED lines=36> */
[C---:B--2---:R-:W-:Y:S08]  /*21e90*/  HMMA.16816.F32 R116, R4.reuse, R12, R116 ;  /* 0x0000000c0474723c */ /* 0x044ff00000001874 */
[C---:B------:R-:W-:Y:S01]  /*21ea0*/  HMMA.16816.F32 R120, R4.reuse, R14, R120 ;  /* 0x0000000e0478723c */ /* 0x040fe20000001878 */
[----:B------:R-:W-:Y:S07]  /*21eb0*/  LDSM.16.MT88.4 R12, [R227+0x11800] ;  /* 0x01180000e30c783b */ /* 0x000fee0000004200 */
[C---:B-----5:R-:W-:Y:S08]  /*21ec0*/  HMMA.16816.F32 R132, R4.reuse, R20, R132 ;  /* 0x000000140484723c */ /* 0x060ff00000001884 */
[C---:B------:R-:W-:Y:S01]  /*21ed0*/  HMMA.16816.F32 R136, R4.reuse, R22, R136 ;  /* 0x000000160488723c */ /* 0x040fe20000001888 */
[----:B------:R-:W2:Y:S07]  /*21ee0*/  LDSM.16.MT88.4 R20, [R230+0x11800] ;  /* 0x01180000e614783b */ /* 0x000eae0000004200 */
[C---:B---3--:R-:W-:Y:S08]  /*21ef0*/  HMMA.16816.F32 R140, R4.reuse, R24, R140 ;  /* 0x00000018048c723c */ /* 0x048ff0000000188c */
[C---:B------:R-:W-:Y:S01]  /*21f00*/  HMMA.16816.F32 R152, R4.reuse, R26, R152 ;  /* 0x0000001a0498723c */ /* 0x040fe20000001898 */
[----:B------:R-:W3:Y:S07]  /*21f10*/  LDSM.16.MT88.4 R24, [R229+0x13800] ;  /* 0x01380000e518783b */ /* 0x000eee0000004200 */
        /* <DEDUP_REMOVED lines=37> */
[C---:B-1----:R-:W-:Y:S07]  /*22170*/  HMMA.16816.F32 R132, R4.reuse, R8, R132 ;  /* 0x000000080484723c */ /* 0x042fee0000001884 */
[----:B------:R-:W-:Y:S01]  /*22180*/  FADD.FTZ R8, R2, R3 ;  /* 0x0000000302087221 */ /* 0x000fe20000010000 */
[----:B------:R-:W-:Y:S01]  /*22190*/  HMMA.16816.F32 R60, R4, R28, R60 ;  /* 0x0000001c043c723c */ /* 0x000fe2000000183c */
[----:B------:R-:W-:-:S02]  /*221a0*/  FADD.FTZ R2, R33, R34 ;  /* 0x0000002221027221 */ /* 0x000fc40000010000 */
[----:B------:R-:W-:Y:S01]  /*221b0*/  FADD.FTZ R8, R165, R8 ;  /* 0x00000008a5087221 */ /* 0x000fe20000010000 */
[----:B------:R-:W-:Y:S01]  /*221c0*/  MOV R165, R168 ;  /* 0x000000a800a57202 */ /* 0x000fe20000000f00 */
[----:B------:R-:W-:Y:S02]  /*221d0*/  FADD.FTZ R177, R177, R2 ;  /* 0x00000002b1b17221 */ /* 0x000fe40000010000 */
[----:B------:R-:W-:Y:S01]  /*221e0*/  FADD.FTZ R181, R181, R8 ;  /* 0x00000008b5b57221 */ /* 0x000fe20000010000 */
[----:B------:R-:W-:Y:S01]  /*221f0*/  HMMA.16816.F32 R64, R4, R30, R64 ;  /* 0x0000001e0440723c */ /* 0x000fe20000001840 */
[----:B------:R-:W-:Y:S02]  /*22200*/  FADD.FTZ R182, R182, R177 ;  /* 0x000000b1b6b67221 */ /* 0x000fe40000010000 */
[----:B------:R-:W-:Y:S02]  /*22210*/  FADD.FTZ R186, R186, R181 ;  /* 0x000000b5baba7221 */ /* 0x000fe40000010000 */
[----:B------:R-:W-:-:S02]  /*22220*/  FADD.FTZ R179, R179, R182 ;  /* 0x000000b6b3b37221 */ /* 0x000fc40000010000 */
[----:B------:R-:W-:Y:S01]  /*22230*/  FADD.FTZ R183, R183, R186 ;  /* 0x000000bab7b77221 */ /* 0x000fe20000010000 */
[C---:B--2---:R-:W-:Y:S01]  /*22240*/  HMMA.16816.F32 R116, R4.reuse, R20, R116 ;  /* 0x000000140474723c */ /* 0x044fe20000001874 */
[----:B------:R-:W-:Y:S02]  /*22250*/  FADD.FTZ R184, R184, R179 ;  /* 0x000000b3b8b87221 */ /* 0x000fe40000010000 */
[----:B------:R-:W-:Y:S02]  /*22260*/  FADD.FTZ R190, R190, R183 ;  /* 0x000000b7bebe7221 */ /* 0x000fe40000010000 */
[----:B------:R-:W-:Y:S02]  /*22270*/  FADD.FTZ R185, R185, R184 ;  /* 0x000000b8b9b97221 */ /* 0x000fe40000010000 */
[----:B------:R-:W-:Y:S01]  /*22280*/  FADD.FTZ R191, R191, R190 ;  /* 0x000000bebfbf7221 */ /* 0x000fe20000010000 */
[----:B------:R-:W-:Y:S01]  /*22290*/  HMMA.16816.F32 R120, R4, R22, R120 ;  /* 0x000000160478723c */ /* 0x000fe20000001878 */
[----:B------:R-:W-:-:S02]  /*222a0*/  FADD.FTZ R196, R196, R185 ;  /* 0x000000b9c4c47221 */ /* 0x000fc40000010000 */
[----:B------:R-:W-:Y:S02]  /*222b0*/  FADD.FTZ R194, R194, R191 ;  /* 0x000000bfc2c27221 */ /* 0x000fe40000010000 */
[----:B------:R-:W-:Y:S02]  /*222c0*/  FADD.FTZ R187, R187, R196 ;  /* 0x000000c4bbbb7221 */ /* 0x000fe40000010000 */
[----:B------:R-:W-:Y:S01]  /*222d0*/  FADD.FTZ R193, R193, R194 ;  /* 0x000000c2c1c17221 */ /* 0x000fe20000010000 */
[----:B----4-:R-:W-:Y:S01]  /*222e0*/  HMMA.16816.F32 R124, R4, R16, R124 ;  /* 0x00000010047c723c */ /* 0x010fe2000000187c */
[----:B------:R-:W-:Y:S02]  /*222f0*/  FADD.FTZ R192, R192, R187 ;  /* 0x000000bbc0c07221 */ /* 0x000fe40000010000 */
[----:B------:R-:W-:Y:S02]  /*22300*/  FADD.FTZ R198, R198, R193 ;  /* 0x000000c1c6c67221 */ /* 0x000fe40000010000 */
[----:B------:R-:W-:-:S02]  /*22310*/  FADD.FTZ R195, R195, R192 ;  /* 0x000000c0c3c37221 */ /* 0x000fc40000010000 */
[----:B------:R-:W-:Y:S01]  /*22320*/  FADD.FTZ R175, R175, R198 ;  /* 0x000000c6afaf7221 */ /* 0x000fe20000010000 */
[C---:B------:R-:W-:Y:S01]  /*22330*/  HMMA.16816.F32 R128, R4.reuse, R18, R128 ;  /* 0x000000120480723c */ /* 0x040fe20000001880 */
[----:B------:R-:W-:Y:S02]  /*22340*/  FADD.FTZ R195, R200, R195 ;  /* 0x000000c3c8c37221 */ /* 0x000fe40000010000 */
[----:B------:R-:W-:Y:S02]  /*22350*/  FADD.FTZ R174, R174, R175 ;  /* 0x000000afaeae7221 */ /* 0x000fe40000010000 */
[----:B------:R-:W-:Y:S02]  /*22360*/  FADD.FTZ R176, R176, R195 ;  /* 0x000000c3b0b07221 */ /* 0x000fe40000010000 */
[----:B------:R-:W-:Y:S01]  /*22370*/  FADD.FTZ R171, R171, R174 ;  /* 0x000000aeabab7221 */ /* 0x000fe20000010000 */
[----:B------:R-:W-:Y:S01]  /*22380*/  HMMA.16816.F32 R136, R4, R10, R136 ;  /* 0x0000000a0488723c */ /* 0x000fe20000001888 */
[----:B------:R-:W-:-:S02]  /*22390*/  FADD.FTZ R248, R197, R176 ;  /* 0x000000b0c5f87221 */ /* 0x000fc40000010000 */
[----:B------:R-:W-:-:S05]  /*223a0*/  FADD.FTZ R249, R170, R171 ;  /* 0x000000abaaf97221 */ /* 0x000fca0000010000 */
[C---:B---3--:R-:W-:Y:S08]  /*223b0*/  HMMA.16816.F32 R140, R4.reuse, R24, R140 ;  /* 0x00000018048c723c */ /* 0x048ff0000000188c */
[C---:B------:R-:W-:Y:S08]  /*223c0*/  HMMA.16816.F32 R152, R4.reuse, R26, R152 ;  /* 0x0000001a0498723c */ /* 0x040ff00000001898 */
[C---:B-----5:R-:W-:Y:S08]  /*223d0*/  HMMA.16816.F32 R148, R4.reuse, R12, R148 ;  /* 0x0000000c0494723c */ /* 0x060ff00000001894 */
[----:B------:R-:W-:Y:S11]  /*223e0*/  HMMA.16816.F32 R144, R4, R14, R144 ;  /* 0x0000000e0490723c */ /* 0x000ff60000001890 */
[----:B------:R-:W-:Y:S08]  /*223f0*/  @!UPT UIADD3 URZ, URZ, URZ, URZ ;  /* 0x0000003f3f3ff290 */ /* 0x000ff0000fffe03f */
.L_x_4398:
[----:B------:R-:W-:Y:S05]  /*22400*/  @!P1 BRA `(.L_x_4407) ;  /* 0x000048e000009947 */ /* 0x000fea0003800000 */
[----:B------:R-:W-:Y:S02]  /*22410*/  MOV R167, R164 ;  /* 0x000000a400a77202 */ /* 0x000fe40000000f00 */
[----:B------:R-:W-:-:S02]  /*22420*/  MOV R3, R165 ;  /* 0x000000a500037202 */ /* 0x000fc40000000f00 */
.L_x_4416:
        /* <DEDUP_REMOVED lines=14> */
[----:B------:R-:W2:Y:S04]  /*22510*/  LD.E R11, [R164.64+0x170] ;  /* 0x00017004a40b7980 */ /* 0x000ea8000c101900 */
[----:B------:R-:W3:Y:S01]  /*22520*/  LD.E.64 R14, [R164.64+0x28] ;  /* 0x00002804a40e7980 */ /* 0x000ee2000c101b00 */
        /* <DEDUP_REMOVED lines=8> */
[----:B------:R-:W-:Y:S02]  /*225b0*/  IABS R4, R2 ;  /* 0x0000000200047213 */ /* 0x000fe40000000000 */
[C---:B------:R-:W-:Y:S02]  /*225c0*/  IADD3 R10, R2.reuse, 0x40, RZ ;  /* 0x00000040020a7810 */ /* 0x040fe40007ffe0ff */
[-C--:B------:R-:W-:Y:S04]  /*225d0*/  LOP3.LUT R2, R2, R11.reuse, RZ, 0x3c, !PT ;  /* 0x0000000b02027212 */ /* 0x080fe800078e3cff */
[----:B------:R-:W-:Y:S02]  /*225e0*/  ISETP.GE.AND P0, PT, R2, RZ, PT ;  /* 0x000000ff0200720c */ /* 0x000fe40003f06270 */
[----:B------:R-:W-:Y:S01]  /*225f0*/  LOP3.LUT R2, RZ, R11, RZ, 0x33, !PT ;  /* 0x0000000bff027212 */ /* 0x000fe200078e33ff */
        /* <DEDUP_REMOVED lines=48> */
.L_x_4409:
[----:B------:R-:W-:Y:S02]  /*22900*/  ULDC.64 UR4, c[0x0][0x118] ;  /* 0x0000460000047ab9 */ /* 0x000fe40000000a00 */
[----:B------:R-:W2:Y:S02]  /*22910*/  LD.E R6, [R164.64+0x40] ;  /* 0x00004004a4067980 */ /* 0x000ea4000c101900 */
[----:B--2---:R-:W-:Y:S04]  /*22920*/  LEA R6, -R6, RZ, 0x6 ;  /* 0x000000ff06067211 */ /* 0x004fe800078e31ff */
[----:B------:R-:W-:Y:S02]  /*22930*/  SHF.R.S32.HI R2, RZ, 0x1f, R6 ;  /* 0x0000001fff027819 */ /* 0x000fe40000011406 */
.L_x_4410:
[----:B------:R-:W-:Y:S05]  /*22940*/  BSYNC B0 ;  /* 0x0000000000007941 */ /* 0x000fea0003800000 */
.L_x_4408:
        /* <DEDUP_REMOVED lines=120> */
[----:B---3--:R-:W4:Y:S04]  /*230d0*/  LDSM.16.M88.4 R8, [R225+0x8000] ;  /* 0x00800000e108783b */ /* 0x008f280000000200 */
[----:B-1----:R-:W2:Y:S04]  /*230e0*/  LDSM.16.M88.4 R16, [R225+0x8800] ;  /* 0x00880000e110783b */ /* 0x002ea80000000200 */
[----:B------:R-:W5:Y:S04]  /*230f0*/  LDSM.16.M88.4 R24, [R225+0x9000] ;  /* 0x00900000e118783b */ /* 0x000f680000000200 */
[----:B------:R-:W0:Y:S04]  /*23100*/  LDGDEPBAR ;  /* 0x00000000000079af */ /* 0x000e280000000000 */
[----:B------:R-:W1:Y:S04]  /*23110*/  LDSM.16.M88.4 R168, [R225+0x9800] ;  /* 0x00980000e1a8783b */ /* 0x000e680000000200 */
[----:B------:R-:W-:Y:S04]  /*23120*/  LDSM.16.M88.4 R172, [R224] ;  /* 0x00000000e0ac783b */ /* 0x000fe80000000200 */
[----:B------:R-:W3:Y:S04]  /*23130*/  LDSM.16.M88.4 R176, [R223] ;  /* 0x00000000dfb0783b */ /* 0x000ee80000000200 */
[----:B------:R-:W1:Y:S04]  /*23140*/  LDSM.16.M88.4 R180, [R219] ;  /* 0x00000000dbb4783b */ /* 0x000e680000000200 */
[----:B------:R-:W1:Y:S04]  /*23150*/  LDSM.16.M88.4 R184, [R218] ;  /* 0x00000000dab8783b */ /* 0x000e680000000200 */
[----:B------:R-:W1:Y:S01]  /*23160*/  LDSM.16.M88.4 R188, [R217] ;  /* 0x00000000d9bc783b */ /* 0x000e620000000200 */
[C---:B----4-:R-:W-:Y:S03]  /*23170*/  HMMA.16816.F32 R4, R32.reuse, R8, RZ ;  /* 0x000000082004723c */ /* 0x050fe600000018ff */
[----:B------:R-:W-:Y:S04]  /*23180*/  LDSM.16.M88.4 R192, [R222] ;  /* 0x00000000dec0783b */ /* 0x000fe80000000200 */
[----:B------:R-:W4:Y:S01]  /*23190*/  LDSM.16.M88.4 R196, [R220+0x8000] ;  /* 0x00800000dcc4783b */ /* 0x000f220000000200 */
[C---:B------:R-:W-:Y:S03]  /*231a0*/  HMMA.16816.F32 R8, R32.reuse, R10, RZ ;  /* 0x0000000a2008723c */ /* 0x040fe600000018ff */
[----:B------:R-:W3:Y:S05]  /*231b0*/  LDSM.16.M88.4 R200, [R220+0x8800] ;  /* 0x00880000dcc8783b */ /* 0x000eea0000000200 */
[C---:B--2---:R-:W-:Y:S08]  /*231c0*/  HMMA.16816.F32 R12, R32.reuse, R16, RZ ;  /* 0x00000010200c723c */ /* 0x044ff000000018ff */
[C---:B------:R-:W-:Y:S08]  /*231d0*/  HMMA.16816.F32 R16, R32.reuse, R18, RZ ;  /* 0x000000122010723c */ /* 0x040ff000000018ff */
[C---:B-----5:R-:W-:Y:S08]  /*231e0*/  HMMA.16816.F32 R20, R32.reuse, R24, RZ ;  /* 0x000000182014723c */ /* 0x060ff000000018ff */
[C---:B------:R-:W-:Y:S08]  /*231f0*/  HMMA.16816.F32 R24, R32.reuse, R26, RZ ;  /* 0x0000001a2018723c */ /* 0x040ff000000018ff */
[C---:B-1----:R-:W-:Y:S08]  /*23200*/  HMMA.16816.F32 R28, R32.reuse, R168, RZ ;  /* 0x000000a8201c723c */ /* 0x042ff000000018ff */
[----:B------:R-:W-:Y:S01]  /*23210*/  HMMA.16816.F32 R32, R32, R170, RZ ;  /* 0x000000aa2020723c */ /* 0x000fe200000018ff */
[----:B------:R-:W1:Y:S07]  /*23220*/  LDSM.16.M88.4 R168, [R220+0x9000] ;  /* 0x00900000dca8783b */ /* 0x000e6e0000000200 */
[C---:B---3--:R-:W-:Y:S08]  /*23230*/  HMMA.16816.F32 R4, R172.reuse, R176, R4 ;  /* 0x000000b0ac04723c */ /* 0x048ff00000001804 */
        /* <DEDUP_REMOVED lines=175> */
[C---:B-----5:R-:W-:Y:S08]  /*23d30*/  HMMA.16816.F32 R20, R192.reuse, R184, R20 ;  /* 0x000000b8c014723c */ /* 0x060ff00000001814 */
[C---:B------:R-:W-:Y:S08]  /*23d40*/  HMMA.16816.F32 R24, R192.reuse, R186, R24 ;  /* 0x000000bac018723c */ /* 0x040ff00000001818 */
[C---:B---3--:R-:W-:Y:S08]  /*23d50*/  HMMA.16816.F32 R28, R192.reuse, R196, R28 ;  /* 0x000000c4c01c723c */ /* 0x048ff0000000181c */
[----:B------:R-:W-:Y:S08]  /*23d60*/  HMMA.16816.F32 R32, R192, R198, R32 ;  /* 0x000000c6c020723c */ /* 0x000ff00000001820 */
[C---:B-1----:R-:W-:Y:S08]  /*23d70*/  HMMA.16816.F32 R4, R168.reuse, R172, R4 ;  /* 0x000000aca804723c */ /* 0x042ff00000001804 */
[C---:B------:R-:W-:Y:S08]  /*23d80*/  HMMA.16816.F32 R8, R168.reuse, R174, R8 ;  /* 0x000000aea808723c */ /* 0x040ff00000001808 */
[C---:B------:R-:W-:Y:S08]  /*23d90*/  HMMA.16816.F32 R12, R168.reuse, R180, R12 ;  /* 0x000000b4a80c723c */ /* 0x040ff0000000180c */
[C---:B------:R-:W-:Y:S08]  /*23da0*/  HMMA.16816.F32 R16, R168.reuse, R182, R16 ;  /* 0x000000b6a810723c */ /* 0x040ff00000001810 */
[C---:B------:R-:W-:Y:S07]  /*23db0*/  HMMA.16816.F32 R20, R168.reuse, R188, R20 ;  /* 0x000000bca814723c */ /* 0x040fee0000001814 */
[----:B------:R-:W-:Y:S01]  /*23dc0*/  IMAD.MOV.U32 R188, RZ, RZ, R250 ;  /* 0x000000ffffbc7224 */ /* 0x000fe200078e00fa */
[C---:B------:R-:W-:Y:S04]  /*23dd0*/  HMMA.16816.F32 R24, R168.reuse, R190, R24 ;  /* 0x000000bea818723c */ /* 0x040fe80000001818 */
[----:B------:R-:W-:Y:S04]  /*23de0*/  IMAD.MOV.U32 R189, RZ, RZ, R251 ;  /* 0x000000ffffbd7224 */ /* 0x000fe800078e00fb */
        /* <DEDUP_REMOVED lines=12> */
[----:B------:R-:W-:Y:S02]  /*23eb0*/  IADD3 R172, R166, -0x40, RZ ;  /* 0xffffffc0a6ac7810 */ /* 0x000fe40007ffe0ff */
[----:B------:R-:W3:Y:S02]  /*23ec0*/  LD.E.64 R178, [R164.64+0x20] ;  /* 0x00002004a4b27980 */ /* 0x000ee4000c101b00 */
[----:B------:R-:W-:Y:S02]  /*23ed0*/  IABS R168, R172 ;  /* 0x000000ac00a87213 */ /* 0x000fe40000000000 */
[-C--:B--2---:R-:W-:Y:S02]  /*23ee0*/  IABS R171, R175.reuse ;  /* 0x000000af00ab7213 */ /* 0x084fe40000000000 */
[-C--:B------:R-:W-:Y:S02]  /*23ef0*/  IABS R169, R175.reuse ;  /* 0x000000af00a97213 */ /* 0x080fe40000000000 */
[----:B------:R-:W1:Y:S01]  /*23f00*/  I2F.RP R170, R171 ;  /* 0x000000ab00aa7306 */ /* 0x000e620000209400 */
[----:B------:R-:W-:Y:S02]  /*23f10*/  LOP3.LUT R172, R172, R175, RZ, 0x3c, !PT ;  /* 0x000000afacac7212 */ /* 0x000fe400078e3cff */
        /* <DEDUP_REMOVED lines=46> */
[----:B----4-:R-:W-:Y:S02]  /*24200*/  IMAD.IADD R171, R2, 0x1, -R169 ;  /* 0x0000000102ab7824 */ /* 0x010fe400078e0aa9 */
[----:B------:R-:W-:Y:S02]  /*24210*/  IMAD.IADD R169, R173, 0x1, R166 ;  /* 0x00000001ada97824 */ /* 0x000fe400078e02a6 */
[----:B---3--:R-:W-:Y:S01]  /*24220*/  IMAD R173, R179, R171, RZ ;  /* 0x000000abb3ad7224 */ /* 0x008fe200078e02ff */
[----:B------:R-:W-:Y:S01]  /*24230*/  SHF.R.S32.HI R2, RZ, 0x1f, R171 ;  /* 0x0000001fff027819 */ /* 0x000fe200000114ab */
[----:B------:R-:W-:Y:S04]  /*24240*/  IMAD.WIDE.U32 R168, R171, R178, R168 ;  /* 0x000000b2aba87225 */ /* 0x000fe800078e00a8 */
[----:B------:R-:W-:Y:S04]  /*24250*/  IMAD R173, R178, R2, R173 ;  /* 0x00000002b2ad7224 */ /* 0x000fe800078e02ad */
[----:B------:R-:W-:Y:S01]  /*24260*/  IMAD.IADD R2, R169, 0x1, R173 ;  /* 0x00000001a9027824 */ /* 0x000fe200078e02ad */
[----:B------:R-:W-:-:S05]  /*24270*/  BRA `(.L_x_4415) ;  /* 0x0000004000007947 */ /* 0x000fca0003800000 */
.L_x_4414:
[----:B------:R-:W-:Y:S02]  /*24280*/  ULDC.64 UR4, c[0x0][0x118] ;  /* 0x0000460000047ab9 */ /* 0x000fe40000000a00 */
[----:B------:R-:W2:Y:S02]  /*24290*/  LD.E R168, [R164.64+0x38] ;  /* 0x00003804a4a87980 */ /* 0x000ea4000c101900 */
[----:B--2---:R-:W-:Y:S04]  /*242a0*/  LEA R168, -R168, RZ, 0x6 ;  /* 0x000000ffa8a87211 */ /* 0x004fe800078e31ff */
[----:B------:R-:W-:Y:S02]  /*242b0*/  SHF.R.S32.HI R2, RZ, 0x1f, R168 ;  /* 0x0000001fff027819 */ /* 0x000fe400000114a8 */
.L_x_4415:
[----:B------:R-:W-:Y:S05]  /*242c0*/  BSYNC B0 ;  /* 0x0000000000007941 */ /* 0x000fea0003800000 */
.L_x_4413:
        /* <DEDUP_REMOVED lines=116> */
.L_x_4412:
[----:B------:R-:W-:Y:S05]  /*24a10*/  BSYNC B1 ;  /* 0x0000000000017941 */ /* 0x000fea0003800000 */
.L_x_4411:
[----:B------:R-:W-:Y:S01]  /*24a20*/  ULDC.64 UR4, c[0x0][0x118] ;  /* 0x0000460000047ab9 */ /* 0x000fe20000000a00 */
[----:B-1----:R-:W1:Y:S08]  /*24a30*/  S2R R169, SR_TID.X ;  /* 0x0000000000a97919 */ /* 0x002e700000002100 */
[----:B------:R2:W3:Y:S04]  /*24a40*/  LD.E R166, [R164.64+0xdc] ;  /* 0x0000dc04a4a67980 */ /* 0x0004e8000c101900 */
[----:B------:R-:W-:Y:S08]  /*24a50*/  LDSM.16.MT88.4 R180, [R230+0x14800] ;  /* 0x01480000e6b4783b */ /* 0x000ff00000004200 */
[----:B------:R-:W-:Y:S01]  /*24a60*/  LDSM.16.MT88.4 R184, [R229+0x14800] ;  /* 0x01480000e5b8783b */ /* 0x000fe20000004200 */
[----:B-1----:R-:W-:Y:S04]  /*24a70*/  SHF.L.U32 R169, R169, 0x1, RZ ;  /* 0x00000001a9a97819 */ /* 0x002fe800000006ff */
        /* <DEDUP_REMOVED lines=9> */
[----:B------:R-:W4:Y:S01]  /*24b10*/  I2F R176, R176 ;  /* 0x000000b000b07306 */ /* 0x000f220000201400 */
[C---:B------:R-:W-:Y:S02]  /*24b20*/  IADD3 R172, R2.reuse, 0x19, RZ ;  /* 0x0000001902ac7810 */ /* 0x040fe40007ffe0ff */
[C---:B------:R-:W-:Y:S02]  /*24b30*/  IADD3 R173, R2.reuse, 0x20, RZ ;  /* 0x0000002002ad7810 */ /* 0x040fe40007ffe0ff */
[C---:B------:R-:W-:Y:S02]  /*24b40*/  IADD3 R168, R2.reuse, 0x21, RZ ;  /* 0x0000002102a87810 */ /* 0x040fe40007ffe0ff */
[C---:B------:R-:W-:Y:S02]  /*24b50*/  IADD3 R169, R2.reuse, 0x28, RZ ;  /* 0x0000002802a97810 */ /* 0x040fe40007ffe0ff */
[C---:B--2---:R-:W-:Y:S01]  /*24b60*/  IADD3 R164, R2.reuse, 0x29, RZ ;  /* 0x0000002902a47810 */ /* 0x044fe20007ffe0ff */
[----:B------:R-:W2:Y:S01]  /*24b70*/  I2F R177, R177 ;  /* 0x000000b100b17306 */ /* 0x000ea20000201400 */
[----:B------:R-:W-:Y:S01]  /*24b80*/  IADD3 R165, R2, 0x30, RZ ;  /* 0x0000003002a57810 */ /* 0x000fe20007ffe0ff */
[CC--:B-1----:R-:W-:Y:S02]  /*24b90*/  FFMA.FTZ R6, R0.reuse, R179.reuse, R6 ;  /* 0x000000b300067223 */ /* 0x0c2fe40000010006 */
[C---:B------:R-:W-:Y:S06]  /*24ba0*/  FFMA.FTZ R4, R0.reuse, R179, R4 ;  /* 0x000000b300047223 */ /* 0x040fec0000010004 */
[----:B------:R-:W1:Y:S01]  /*24bb0*/  I2F R174, R174 ;  /* 0x000000ae00ae7306 */ /* 0x000e620000201400 */
[CC--:B----4-:R-:W-:Y:S02]  /*24bc0*/  FFMA.FTZ R7, R0.reuse, R176.reuse, R7 ;  /* 0x000000b000077223 */ /* 0x0d0fe40000010007 */
[----:B------:R-:W-:Y:S01]  /*24bd0*/  FFMA.FTZ R5, R0, R176, R5 ;  /* 0x000000b000057223 */ /* 0x000fe20000010005 */
[----:B------:R-:W-:Y:S06]  /*24be0*/  FMNMX.FTZ R176, R6, R167, !PT ;  /* 0x000000a706b07209 */ /* 0x000fec0007810000 */
[----:B------:R-:W4:Y:S01]  /*24bf0*/  I2F R171, R171 ;  /* 0x000000ab00ab7306 */ /* 0x000f220000201400 */
[CC--:B--2---:R-:W-:Y:S02]  /*24c00*/  FFMA.FTZ R10, R0.reuse, R177.reuse, R10 ;  /* 0x000000b1000a7223 */ /* 0x0c4fe4000001000a */
[----:B------:R-:W-:Y:S01]  /*24c10*/  FFMA.FTZ R8, R0, R177, R8 ;  /* 0x000000b100087223 */ /* 0x000fe20000010008 */
[----:B------:R-:W-:Y:S02]  /*24c20*/  FMNMX.FTZ R177, R7, R176, !PT ;  /* 0x000000b007b17209 */ /* 0x000fe40007810000 */
[----:B------:R-:W-:Y:S04]  /*24c30*/  FMNMX.FTZ R176, R4, R3, !PT ;  /* 0x0000000304b07209 */ /* 0x000fe80007810000 */
[----:B------:R-:W2:Y:S01]  /*24c40*/  I2F R170, R170 ;  /* 0x000000aa00aa7306 */ /* 0x000ea20000201400 */
[----:B------:R-:W-:Y:S02]  /*24c50*/  FMNMX.FTZ R178, R10, R177, !PT ;  /* 0x000000b10ab27209 */ /* 0x000fe40007810000 */
[----:B------:R-:W-:Y:S01]  /*24c60*/  FMNMX.FTZ R177, R5, R176, !PT ;  /* 0x000000b005b17209 */ /* 0x000fe20007810000 */
[CC--:B-1----:R-:W-:Y:S02]  /*24c70*/  FFMA.FTZ R15, R0.reuse, R174.reuse, R15 ;  /* 0x000000ae000f7223 */ /* 0x0c2fe4000001000f */
[----:B------:R-:W-:Y:S01]  /*24c80*/  FFMA.FTZ R13, R0, R174, R13 ;  /* 0x000000ae000d7223 */ /* 0x000fe2000001000d */
[----:B------:R-:W-:Y:S03]  /*24c90*/  IADD3 R174, R2, 0x38, RZ ;  /* 0x0000003802ae7810 */ /* 0x000fe60007ffe0ff */
[----:B------:R-:W1:Y:S01]  /*24ca0*/  I2F R175, R175 ;  /* 0x000000af00af7306 */ /* 0x000e620000201400 */
[CC--:B----4-:R-:W-:Y:S02]  /*24cb0*/  FFMA.FTZ R18, R0.reuse, R171.reuse, R18 ;  /* 0x000000ab00127223 */ /* 0x0d0fe40000010012 */
[C---:B------:R-:W-:Y:S07]  /*24cc0*/  FFMA.FTZ R16, R0.reuse, R171, R16 ;  /* 0x000000ab00107223 */ /* 0x040fee0000010010 */
[----:B------:R-:W4:Y:S01]  /*24cd0*/  I2F R172, R172 ;  /* 0x000000ac00ac7306 */ /* 0x000f220000201400 */
[CC--:B--2---:R-:W-:Y:S02]  /*24ce0*/  FFMA.FTZ R11, R0.reuse, R170.reuse, R11 ;  /* 0x000000aa000b7223 */ /* 0x0c4fe4000001000b */
[----:B------:R-:W-:Y:S01]  /*24cf0*/  FFMA.FTZ R9, R0, R170, R9 ;  /* 0x000000aa00097223 */ /* 0x000fe20000010009 */
[C---:B------:R-:W-:Y:S02]  /*24d00*/  IADD3 R170, R2.reuse, 0x31, RZ ;  /* 0x0000003102aa7810 */ /* 0x040fe40007ffe0ff */
[----:B------:R-:W-:Y:S04]  /*24d10*/  IADD3 R2, R2, 0x39, RZ ;  /* 0x0000003902027810 */ /* 0x000fe80007ffe0ff */
[----:B------:R-:W2:Y:S01]  /*24d20*/  I2F R173, R173 ;  /* 0x000000ad00ad7306 */ /* 0x000ea20000201400 */
[CC--:B-1----:R-:W-:Y:S02]  /*24d30*/  FFMA.FTZ R14, R0.reuse, R175.reuse, R14 ;  /* 0x000000af000e7223 */ /* 0x0c2fe4000001000e */
[----:B------:R-:W-:Y:S01]  /*24d40*/  FFMA.FTZ R12, R0, R175, R12 ;  /* 0x000000af000c7223 */ /* 0x000fe2000001000c */
[----:B------:R-:W-:Y:S02]  /*24d50*/  FMNMX.FTZ R175, R11, R178, !PT ;  /* 0x000000b20baf7209 */ /* 0x000fe40007810000 */
[----:B------:R-:W-:Y:S04]  /*24d60*/  FMNMX.FTZ R178, R8, R177, !PT ;  /* 0x000000b108b27209 */ /* 0x000fe80007810000 */
[----:B------:R-:W1:Y:S01]  /*24d70*/  I2F R168, R168 ;  /* 0x000000a800a87306 */ /* 0x000e620000201400 */
[----:B------:R-:W-:Y:S02]  /*24d80*/  FMNMX.FTZ R176, R14, R175, !PT ;  /* 0x000000af0eb07209 */ /* 0x000fe40007810000 */
[----:B------:R-:W-:Y:S01]  /*24d90*/  FMNMX.FTZ R175, R9, R178, !PT ;  /* 0x000000b209af7209 */ /* 0x000fe20007810000 */
[C---:B----4-:R-:W-:Y:S01]  /*24da0*/  FFMA.FTZ R19, R0.reuse, R172, R19 ;  /* 0x000000ac00137223 */ /* 0x050fe20000010013 */
[----:B------:R-:W-:Y:S01]  /*24db0*/  FMNMX.FTZ R177, R15, R176, !PT ;  /* 0x000000b00fb17209 */ /* 0x000fe20007810000 */
[----:B------:R-:W-:Y:S01]  /*24dc0*/  FFMA.FTZ R17, R0, R172, R17 ;  /* 0x000000ac00117223 */ /* 0x000fe20000010011 */
[----:B------:R-:W-:Y:S02]  /*24dd0*/  FMNMX.FTZ R172, R12, R175, !PT ;  /* 0x000000af0cac7209 */ /* 0x000fe40007810000 */
[----:B------:R-:W-:Y:S01]  /*24de0*/  FMNMX.FTZ R176, R18, R177, !PT ;  /* 0x000000b112b07209 */ /* 0x000fe20007810000 */
[----:B------:R4:W5:Y:S01]  /*24df0*/  I2F R171, R174 ;  /* 0x000000ae00ab7306 */ /* 0x0009620000201400 */
[----:B------:R-:W-:Y:S02]  /*24e00*/  FMNMX.FTZ R175, R13, R172, !PT ;  /* 0x000000ac0daf7209 */ /* 0x000fe40007810000 */
[----:B------:R-:W-:Y:S01]  /*24e10*/  FMNMX.FTZ R177, R19, R176, !PT ;  /* 0x000000b013b17209 */ /* 0x000fe20007810000 */
[----:B--2---:R-:W-:Y:S01]  /*24e20*/  FFMA.FTZ R22, R0, R173, R22 ;  /* 0x000000ad00167223 */ /* 0x004fe20000010016 */
[----:B------:R-:W-:Y:S01]  /*24e30*/  FMNMX.FTZ R172, R16, R175, !PT ;  /* 0x000000af10ac7209 */ /* 0x000fe20007810000 */
[C---:B------:R-:W-:Y:S03]  /*24e40*/  FFMA.FTZ R20, R0.reuse, R173, R20 ;  /* 0x000000ad00147223 */ /* 0x040fe60000010014 */
[----:B------:R-:W-:Y:S01]  /*24e50*/  FMNMX.FTZ R173, R17, R172, !PT ;  /* 0x000000ac11ad7209 */ /* 0x000fe20007810000 */
[----:B------:R-:W2:Y:S01]  /*24e60*/  I2F R169, R169 ;  /* 0x000000a900a97306 */ /* 0x000ea20000201400 */
[CC--:B-1----:R-:W-:Y:S02]  /*24e70*/  FFMA.FTZ R23, R0.reuse, R168.reuse, R23 ;  /* 0x000000a800177223 */ /* 0x0c2fe40000010017 */
[----:B------:R-:W-:Y:S01]  /*24e80*/  FFMA.FTZ R21, R0, R168, R21 ;  /* 0x000000a800157223 */ /* 0x000fe20000010015 */
[----:B------:R-:W-:Y:S06]  /*24e90*/  FMNMX.FTZ R168, R20, R173, !PT ;  /* 0x000000ad14a87209 */ /* 0x000fec0007810000 */
[----:B------:R-:W1:Y:S01]  /*24ea0*/  I2F R164, R164 ;  /* 0x000000a400a47306 */ /* 0x000e620000201400 */
[----:B----4-:R-:W-:Y:S01]  /*24eb0*/  FMNMX.FTZ R174, R22, R177, !PT ;  /* 0x000000b116ae7209 */ /* 0x010fe20007810000 */
[CC--:B-----5:R-:W-:Y:S01]  /*24ec0*/  FFMA.FTZ R34, R0.reuse, R171.reuse, R34 ;  /* 0x000000ab00227223 */ /* 0x0e0fe20000010022 */
[----:B------:R-:W-:Y:S01]  /*24ed0*/  LDSM.16.MT88.4 R176, [R228+0x10000] ;  /* 0x01000000e4b0783b */ /* 0x000fe20000004200 */
[C---:B------:R-:W-:Y:S01]  /*24ee0*/  FFMA.FTZ R32, R0.reuse, R171, R32 ;  /* 0x000000ab00207223 */ /* 0x040fe20000010020 */
[----:B------:R-:W-:Y:S05]  /*24ef0*/  FMNMX.FTZ R175, R23, R174, !PT ;  /* 0x000000ae17af7209 */ /* 0x000fea0007810000 */
[----:B------:R-:W4:Y:S01]  /*24f00*/  I2F R165, R165 ;  /* 0x000000a500a57306 */ /* 0x000f220000201400 */
[CC--:B--2---:R-:W-:Y:S02]  /*24f10*/  FFMA.FTZ R26, R0.reuse, R169.reuse, R26 ;  /* 0x000000a9001a7223 */ /* 0x0c4fe4000001001a */
[----:B------:R-:W-:Y:S01]  /*24f20*/  FFMA.FTZ R24, R0, R169, R24 ;  /* 0x000000a900187223 */ /* 0x000fe20000010018 */
[----:B------:R-:W-:Y:S02]  /*24f30*/  FMNMX.FTZ R169, R21, R168, !PT ;  /* 0x000000a815a97209 */ /* 0x000fe40007810000 */
[----:B------:R-:W-:Y:S04]  /*24f40*/  FMNMX.FTZ R172, R26, R175, !PT ;  /* 0x000000af1aac7209 */ /* 0x000fe80007810000 */
[----:B------:R-:W2:Y:S01]  /*24f50*/  I2F R170, R170 ;  /* 0x000000aa00aa7306 */ /* 0x000ea20000201400 */
[CC--:B-1----:R-:W-:Y:S02]  /*24f60*/  FFMA.FTZ R27, R0.reuse, R164.reuse, R27 ;  /* 0x000000a4001b7223 */ /* 0x0c2fe4000001001b */
[----:B------:R-:W-:Y:S01]  /*24f70*/  FFMA.FTZ R25, R0, R164, R25 ;  /* 0x000000a400197223 */ /* 0x000fe20000010019 */
[----:B------:R-:W-:Y:S02]  /*24f80*/  FMNMX.FTZ R164, R24, R169, !PT ;  /* 0x000000a918a47209 */ /* 0x000fe40007810000 */
[----:B------:R-:W-:Y:S04]  /*24f90*/  FMNMX.FTZ R173, R27, R172, !PT ;  /* 0x000000ac1bad7209 */ /* 0x000fe80007810000 */
[----:B------:R-:W1:Y:S01]  /*24fa0*/  I2F R2, R2 ;  /* 0x0000000200027306 */ /* 0x000e620000201400 */
[----:B------:R-:W-:Y:S01]  /*24fb0*/  FMNMX.FTZ R169, R25, R164, !PT ;  /* 0x000000a419a97209 */ /* 0x000fe20007810000 */
[CC--:B----4-:R-:W-:Y:S02]  /*24fc0*/  FFMA.FTZ R30, R0.reuse, R165.reuse, R30 ;  /* 0x000000a5001e7223 */ /* 0x0d0fe4000001001e */
[----:B------:R-:W-:Y:S03]  /*24fd0*/  FFMA.FTZ R28, R0, R165, R28 ;  /* 0x000000a5001c7223 */ /* 0x000fe6000001001c */
[----:B------:R-:W-:Y:S01]  /*24fe0*/  FMNMX.FTZ R168, R30, R173, !PT ;  /* 0x000000ad1ea87209 */ /* 0x000fe20007810000 */
[CC--:B--2---:R-:W-:Y:S02]  /*24ff0*/  FFMA.FTZ R31, R0.reuse, R170.reuse, R31 ;  /* 0x000000aa001f7223 */ /* 0x0c4fe4000001001f */
[----:B------:R-:W-:Y:S01]  /*25000*/  FFMA.FTZ R29, R0, R170, R29 ;  /* 0x000000aa001d7223 */ /* 0x000fe2000001001d */
[----:B------:R-:W-:Y:S02]  /*25010*/  FMNMX.FTZ R170, R28, R169, !PT ;  /* 0x000000a91caa7209 */ /* 0x000fe40007810000 */
[----:B------:R-:W-:Y:S04]  /*25020*/  FMNMX.FTZ R165, R31, R168, !PT ;  /* 0x000000a81fa57209 */ /* 0x000fe80007810000 */
[----:B------:R-:W-:Y:S01]  /*25030*/  FMNMX.FTZ R164, R34, R165, !PT ;  /* 0x000000a522a47209 */ /* 0x000fe20007810000 */
[C---:B-1----:R-:W-:Y:S01]  /*25040*/  FFMA.FTZ R35, R0.reuse, R2, R35 ;  /* 0x0000000200237223 */ /* 0x042fe20000010023 */
[----:B------:R-:W-:Y:S01]  /*25050*/  FMNMX.FTZ R165, R29, R170, !PT ;  /* 0x000000aa1da57209 */ /* 0x000fe20007810000 */
[----:B------:R-:W-:Y:S03]  /*25060*/  FFMA.FTZ R33, R0, R2, R33 ;  /* 0x0000000200217223 */ /* 0x000fe60000010021 */
        /* <DEDUP_REMOVED lines=8> */
[----:B------:R-:W2:Y:S08]  /*250f0*/  SHFL.BFLY PT, R165, R170, 0x1, 0x1f ;  /* 0x0c201f00aaa57f89 */ /* 0x000eb000000e0000 */
[----:B------:R-:W-:Y:S01]  /*25100*/  LDSM.16.MT88.4 R172, [R229+0x10000] ;  /* 0x01000000e5ac783b */ /* 0x000fe20000004200 */
[----:B-1----:R-:W-:Y:S04]  /*25110*/  FMNMX.FTZ R164, R169, R164, !PT ;  /* 0x000000a4a9a47209 */ /* 0x002fe80007810000 */
[C---:B------:R-:W-:Y:S01]  /*25120*/  FSETP.NEU.FTZ.AND P0, PT, R164.reuse, -INF , PT ;  /* 0xff800000a400780b */ /* 0x040fe20003f1d000 */
[----:B------:R-:W-:Y:S01]  /*25130*/  FADD.FTZ R167, -R164, R167 ;  /* 0x000000a7a4a77221 */ /* 0x000fe20000010100 */
[----:B--2---:R-:W-:Y:S02]  /*25140*/  FMNMX.FTZ R165, R170, R165, !PT ;  /* 0x000000a5aaa57209 */ /* 0x004fe40007810000 */
[----:B------:R-:W1:Y:S01]  /*25150*/  LDSM.16.MT88.4 R168, [R230+0x10000] ;  /* 0x01000000e6a8783b */ /* 0x000e620000004200 */
[C---:B---3--:R-:W-:Y:S02]  /*25160*/  FMUL.FTZ R197, R166.reuse, R164 ;  /* 0x000000a4a6c57220 */ /* 0x048fe40000410000 */
        /* <DEDUP_REMOVED lines=9> */
[-C--:B------:R-:W-:Y:S01]  /*25200*/  FFMA.FTZ R190, R10, R166.reuse, -R197 ;  /* 0x000000a60abe7223 */ /* 0x080fe200000108c5 */
[----:B------:R-:W-:Y:S01]  /*25210*/  ISETP.GT.AND P0, PT, R246, R235, PT ;  /* 0x000000ebf600720c */ /* 0x000fe20003f04270 */
[-CC-:B------:R-:W-:Y:S02]  /*25220*/  FFMA.FTZ R196, R4, R166.reuse, -R199.reuse ;  /* 0x000000a604c47223 */ /* 0x180fe400000108c7 */
[-CC-:B------:R-:W-:Y:S02]  /*25230*/  FFMA.FTZ R195, R5, R166.reuse, -R199.reuse ;  /* 0x000000a605c37223 */ /* 0x180fe400000108c7 */
[-CC-:B------:R-:W-:Y:S02]  /*25240*/  FFMA.FTZ R194, R8, R166.reuse, -R199.reuse ;  /* 0x000000a608c27223 */ /* 0x180fe400000108c7 */
[-C--:B------:R-:W-:Y:S01]  /*25250*/  FFMA.FTZ R193, R9, R166.reuse, -R199 ;  /* 0x000000a609c17223 */ /* 0x080fe200000108c7 */
[----:B------:R-:W-:Y:S01]  /*25260*/  MUFU.EX2 R192, R192 ;  /* 0x000000c000c07308 */ /* 0x000fe20000000800 */
[----:B------:R-:W-:Y:S02]  /*25270*/  FMUL.FTZ R3, R166, R167 ;  /* 0x000000a7a6037220 */ /* 0x000fe40000410000 */
[-CC-:B------:R-:W-:Y:S02]  /*25280*/  FFMA.FTZ R167, R11, R166.reuse, -R197.reuse ;  /* 0x000000a60ba77223 */ /* 0x180fe400000108c5 */
        /* <DEDUP_REMOVED lines=22> */
[----:B------:R-:W-:Y:S02]  /*253f0*/  FMUL.FTZ R9, R3, R157 ;  /* 0x0000009d03097220 */ /* 0x000fe40000410000 */
[----:B------:R-:W4:Y:S01]  /*25400*/  LDSM.16.MT88.4 R156, [R227+0x10000] ;  /* 0x01000000e39c783b */ /* 0x000f220000004200 */
        /* <DEDUP_REMOVED lines=11> */
[C---:B------:R-:W-:Y:S02]  /*254c0*/  FMUL.FTZ R47, R2.reuse, R47 ;  /* 0x0000002f022f7220 */ /* 0x040fe40000410000 */
[----:B------:R-:W-:Y:S01]  /*254d0*/  FMUL.FTZ R44, R3, R44 ;  /* 0x0000002c032c7220 */ /* 0x000fe20000410000 */
[----:B---3--:R-:W-:Y:S01]  /*254e0*/  F2FP.PACK_AB R163, R167, R190 ;  /* 0x000000bea7a3723e */ /* 0x008fe200000000ff */
        /* <DEDUP_REMOVED lines=35> */
[----:B------:R-:W-:Y:S02]  /*25720*/  MUFU.EX2 R202, R202 ;  /* 0x000000ca00ca7308 */ /* 0x000fe40000000800 */
[C---:B------:R-:W-:Y:S02]  /*25730*/  FMUL.FTZ R74, R2.reuse, R74 ;  /* 0x0000004a024a7220 */ /* 0x040fe40000410000 */
[C---:B------:R-:W-:Y:S02]  /*25740*/  FMUL.FTZ R75, R2.reuse, R75 ;  /* 0x0000004b024b7220 */ /* 0x040fe40000410000 */
[C---:B------:R-:W-:Y:S04]  /*25750*/  HMMA.16816.F32 R36, R160.reuse, R172, R36 ;  /* 0x000000aca024723c */ /* 0x040fe80000001824 */
[C---:B------:R-:W-:Y:S01]  /*25760*/  FMUL.FTZ R72, R3.reuse, R72 ;  /* 0x0000004803487220 */ /* 0x040fe20000410000 */
[----:B------:R-:W2:Y:S01]  /*25770*/  MUFU.EX2 R251, R251 ;  /* 0x000000fb00fb7308 */ /* 0x000ea20000000800 */
[C---:B------:R-:W-:Y:S02]  /*25780*/  FMUL.FTZ R73, R3.reuse, R73 ;  /* 0x0000004903497220 */ /* 0x040fe40000410000 */
[C---:B------:R-:W-:Y:S01]  /*25790*/  HMMA.16816.F32 R40, R160.reuse, R174, R40 ;  /* 0x000000aea028723c */ /* 0x040fe20000001828 */
[----:B------:R-:W3:Y:S03]  /*257a0*/  LDSM.16.MT88.4 R172, [R229+0x12000] ;  /* 0x01200000e5ac783b */ /* 0x000ee60000004200 */
[C---:B------:R-:W-:Y:S02]  /*257b0*/  FMUL.FTZ R78, R2.reuse, R78 ;  /* 0x0000004e024e7220 */ /* 0x040fe40000410000 */
[C---:B------:R-:W-:Y:S02]  /*257c0*/  FMUL.FTZ R79, R2.reuse, R79 ;  /* 0x0000004f024f7220 */ /* 0x040fe40000410000 */
[C---:B------:R-:W-:Y:S04]  /*257d0*/  HMMA.16816.F32 R44, R160.reuse, R176, R44 ;  /* 0x000000b0a02c723c */ /* 0x040fe8000000182c */
[C---:B------:R-:W-:Y:S02]  /*257e0*/  FMUL.FTZ R76, R3.reuse, R76 ;  /* 0x0000004c034c7220 */ /* 0x040fe40000410000 */
[C---:B------:R-:W-:Y:S02]  /*257f0*/  FMUL.FTZ R77, R3.reuse, R77 ;  /* 0x0000004d034d7220 */ /* 0x040fe40000410000 */
[C---:B------:R-:W-:Y:S01]  /*25800*/  HMMA.16816.F32 R48, R160.reuse, R178, R48 ;  /* 0x000000b2a030723c */ /* 0x040fe20000001830 */
[----:B------:R-:W-:Y:S03]  /*25810*/  LDSM.16.MT88.4 R176, [R227+0x12800] ;  /* 0x01280000e3b0783b */ /* 0x000fe60000004200 */
        /* <DEDUP_REMOVED lines=24> */
[C---:B----4-:R-:W-:Y:S03]  /*259a0*/  HMMA.16816.F32 R76, R160.reuse, R156, R76 ;  /* 0x0000009ca04c723c */ /* 0x050fe6000000184c */
[C---:B------:R-:W-:Y:S02]  /*259b0*/  FMUL.FTZ R93, R3.reuse, R93 ;  /* 0x0000005d035d7220 */ /* 0x040fe40000410000 */
[C---:B------:R-:W-:Y:S02]  /*259c0*/  FMUL.FTZ R98, R2.reuse, R98 ;  /* 0x0000006202627220 */ /* 0x040fe40000410000 */
[C---:B------:R-:W-:Y:S01]  /*259d0*/  FMUL.FTZ R99, R2.reuse, R99 ;  /* 0x0000006302637220 */ /* 0x040fe20000410000 */
        /* <DEDUP_REMOVED lines=69> */
[-C--:B------:R-:W-:Y:S02]  /*25e30*/  FFMA.FTZ R203, R19, R166.reuse, -R197 ;  /* 0x000000a613cb7223 */ /* 0x080fe400000108c5 */
[-CC-:B------:R-:W-:Y:S03]  /*25e40*/  FFMA.FTZ R250, R16, R166.reuse, -R199.reuse ;  /* 0x000000a610fa7223 */ /* 0x180fe600000108c7 */
[C---:B---3--:R-:W-:Y:S01]  /*25e50*/  HMMA.16816.F32 R140, R160.reuse, R172, R140 ;  /* 0x000000aca08c723c */ /* 0x048fe2000000188c */
[----:B------:R-:W3:Y:S02]  /*25e60*/  MUFU.EX2 R203, R203 ;  /* 0x000000cb00cb7308 */ /* 0x000ee40000000800 */
[----:B------:R-:W-:Y:S02]  /*25e70*/  FFMA.FTZ R252, R17, R166, -R199 ;  /* 0x000000a611fc7223 */ /* 0x000fe400000108c7 */
[C---:B------:R-:W-:Y:S02]  /*25e80*/  FMUL.FTZ R18, R2.reuse, R150 ;  /* 0x0000009602127220 */ /* 0x040fe40000410000 */
[C---:B------:R-:W-:Y:S01]  /*25e90*/  FMUL.FTZ R19, R2.reuse, R151 ;  /* 0x0000009702137220 */ /* 0x040fe20000410000 */
[C---:B------:R-:W-:Y:S01]  /*25ea0*/  HMMA.16816.F32 R12, R160.reuse, R174, R12 ;  /* 0x000000aea00c723c */ /* 0x040fe2000000180c */
[----:B------:R-:W5:Y:S02]  /*25eb0*/  LDSM.16.MT88.4 R172, [R228+0x10800] ;  /* 0x01080000e4ac783b */ /* 0x000f640000004200 */
[----:B------:R-:W-:Y:S01]  /*25ec0*/  MUFU.EX2 R250, R250 ;  /* 0x000000fa00fa7308 */ /* 0x000fe20000000800 */
[----:B------:R-:W-:Y:S01]  /*25ed0*/  FMUL.FTZ R16, R3, R148 ;  /* 0x0000009403107220 */ /* 0x000fe20000410000 */
[----:B--2---:R-:W-:Y:S01]  /*25ee0*/  F2FP.PACK_AB R148, R251, R202 ;  /* 0x000000cafb94723e */ /* 0x004fe200000000ff */
[----:B------:R-:W-:Y:S01]  /*25ef0*/  FMUL.FTZ R17, R3, R149 ;  /* 0x0000009503117220 */ /* 0x000fe20000410000 */
[----:B------:R-:W-:Y:S01]  /*25f00*/  F2FP.PACK_AB R149, R201, R198 ;  /* 0x000000c6c995723e */ /* 0x000fe200000000ff */
[C---:B------:R-:W-:Y:S04]  /*25f10*/  FMUL.FTZ R146, R2.reuse, R146 ;  /* 0x0000009202927220 */ /* 0x040fe80000410000 */
[C---:B------:R-:W-:Y:S01]  /*25f20*/  FMUL.FTZ R147, R2.reuse, R147 ;  /* 0x0000009302937220 */ /* 0x040fe20000410000 */
[C---:B----4-:R-:W-:Y:S01]  /*25f30*/  HMMA.16816.F32 R16, R160.reuse, R156, R16 ;  /* 0x0000009ca010723c */ /* 0x050fe20000001810 */
[----:B------:R-:W2:Y:S02]  /*25f40*/  MUFU.EX2 R252, R252 ;  /* 0x000000fc00fc7308 */ /* 0x000ea40000000800 */
[----:B------:R-:W-:Y:S01]  /*25f50*/  FMUL.FTZ R144, R3, R144 ;  /* 0x0000009003907220 */ /* 0x000fe20000410000 */
[----:B---3--:R-:W-:Y:S01]  /*25f60*/  F2FP.PACK_AB R151, R203, R200 ;  /* 0x000000c8cb97723e */ /* 0x008fe200000000ff */
[C---:B------:R-:W-:Y:S02]  /*25f70*/  FMUL.FTZ R145, R3.reuse, R145 ;  /* 0x0000009103917220 */ /* 0x040fe40000410000 */
[----:B------:R-:W-:Y:S02]  /*25f80*/  FFMA.FTZ R196, R3, R248, R196 ;  /* 0x000000f803c47223 */ /* 0x000fe400000100c4 */
        /* <DEDUP_REMOVED lines=9> */
[----:B------:R-:W-:Y:S02]  /*26020*/  FADD.FTZ R193, R193, R194 ;  /* 0x000000c2c1c17221 */ /* 0x000fe40000010000 */
[----:B------:R-:W-:Y:S02]  /*26030*/  FADD.FTZ R167, R167, R190 ;  /* 0x000000bea7a77221 */ /* 0x000fe40000010000 */
[----:B------:R-:W-:Y:S02]  /*26040*/  FADD.FTZ R202, R202, R193 ;  /* 0x000000c1caca7221 */ /* 0x000fe40000010000 */
[C---:B------:R-:W-:Y:S05]  /*26050*/  HMMA.16816.F32 R4, R148.reuse, R152, R4 ;  /* 0x000000989404723c */ /* 0x040fea0000001804 */
[----:B------:R-:W-:Y:S01]  /*26060*/  FADD.FTZ R198, R198, R167 ;  /* 0x000000a7c6c67221 */ /* 0x000fe20000010000 */
[----:B------:R-:W-:Y:S01]  /*26070*/  MOV R167, R164 ;  /* 0x000000a400a77202 */ /* 0x000fe20000000f00 */
        /* <DEDUP_REMOVED lines=32> */
[-CC-:B------:R-:W-:Y:S01]  /*26280*/  FFMA.FTZ R181, R23, R166.reuse, -R197.reuse ;  /* 0x000000a617b57223 */ /* 0x180fe200000108c5 */
[----:B------:R-:W-:Y:S02]  /*26290*/  MUFU.EX2 R180, R180 ;  /* 0x000000b400b47308 */ /* 0x000fe40000000800 */
[-CC-:B------:R-:W-:Y:S01]  /*262a0*/  FFMA.FTZ R182, R26, R166.reuse, -R197.reuse ;  /* 0x000000a61ab67223 */ /* 0x180fe200000108c5 */
[C---:B------:R-:W-:Y:S04]  /*262b0*/  HMMA.16816.F32 R100, R148.reuse, R184, R100 ;  /* 0x000000b89464723c */ /* 0x040fe80000001864 */
[-C--:B------:R-:W-:Y:S03]  /*262c0*/  FFMA.FTZ R183, R27, R166.reuse, -R197 ;  /* 0x000000a61bb77223 */ /* 0x080fe600000108c5 */
[-CC-:B------:R-:W-:Y:S01]  /*262d0*/  FFMA.FTZ R184, R20, R166.reuse, -R199.reuse ;  /* 0x000000a614b87223 */ /* 0x180fe200000108c7 */
[C---:B------:R-:W-:Y:S01]  /*262e0*/  HMMA.16816.F32 R104, R148.reuse, R186, R104 ;  /* 0x000000ba9468723c */ /* 0x040fe20000001868 */
[----:B------:R-:W3:Y:S03]  /*262f0*/  MUFU.EX2 R181, R181 ;  /* 0x000000b500b57308 */ /* 0x000ee60000000800 */
[-CC-:B------:R-:W-:Y:S03]  /*26300*/  FFMA.FTZ R185, R21, R166.reuse, -R199.reuse ;  /* 0x000000a615b97223 */ /* 0x180fe600000108c7 */
[-CC-:B------:R-:W-:Y:S01]  /*26310*/  FFMA.FTZ R186, R24, R166.reuse, -R199.reuse ;  /* 0x000000a618ba7223 */ /* 0x180fe200000108c7 */
[C---:B-----5:R-:W-:Y:S03]  /*26320*/  HMMA.16816.F32 R108, R148.reuse, R172, R108 ;  /* 0x000000ac946c723c */ /* 0x060fe6000000186c */
[----:B------:R-:W-:Y:S01]  /*26330*/  MUFU.EX2 R182, R182 ;  /* 0x000000b600b67308 */ /* 0x000fe20000000800 */
[----:B------:R-:W-:Y:S02]  /*26340*/  FFMA.FTZ R187, R25, R166, -R199 ;  /* 0x000000a619bb7223 */ /* 0x000fe400000108c7 */
[----:B------:R-:W-:Y:S02]  /*26350*/  LDSM.16.MT88.4 R24, [R229+0x11000] ;  /* 0x01100000e518783b */ /* 0x000fe40000004200 */
[C---:B------:R-:W-:Y:S05]  /*26360*/  HMMA.16816.F32 R112, R148.reuse, R174, R112 ;  /* 0x000000ae9470723c */ /* 0x040fea0000001870 */
[----:B------:R-:W4:Y:S01]  /*26370*/  MUFU.EX2 R183, R183 ;  /* 0x000000b700b77308 */ /* 0x000f220000000800 */
[----:B------:R-:W-:Y:S02]  /*26380*/  LDSM.16.MT88.4 R172, [R230+0x15000] ;  /* 0x01500000e6ac783b */ /* 0x000fe40000004200 */
[C---:B--2---:R-:W-:Y:S04]  /*26390*/  HMMA.16816.F32 R116, R148.reuse, R152, R116 ;  /* 0x000000989474723c */ /* 0x044fe80000001874 */
[C---:B---3--:R-:W-:Y:S01]  /*263a0*/  F2FP.PACK_AB R21, R181.reuse, R180 ;  /* 0x000000b4b515723e */ /* 0x048fe200000000ff */
[----:B------:R-:W-:Y:S02]  /*263b0*/  FADD.FTZ R180, R180, R203 ;  /* 0x000000cbb4b47221 */ /* 0x000fe40000010000 */
[----:B------:R-:W-:Y:S01]  /*263c0*/  MUFU.EX2 R184, R184 ;  /* 0x000000b800b87308 */ /* 0x000fe20000000800 */
[C---:B------:R-:W-:Y:S01]  /*263d0*/  HMMA.16816.F32 R120, R148.reuse, R154, R120 ;  /* 0x0000009a9478723c */ /* 0x040fe20000001878 */
[----:B------:R-:W2:Y:S03]  /*263e0*/  LDSM.16.MT88.4 R152, [R227+0x16800] ;  /* 0x01680000e398783b */ /* 0x000ea60000004200 */
[----:B------:R-:W-:Y:S04]  /*263f0*/  FADD.FTZ R181, R181, R180 ;  /* 0x000000b4b5b57221 */ /* 0x000fe80000010000 */
[C---:B------:R-:W-:Y:S01]  /*26400*/  HMMA.16816.F32 R124, R148.reuse, R156, R124 ;  /* 0x0000009c947c723c */ /* 0x040fe2000000187c */
[----:B------:R-:W3:Y:S03]  /*26410*/  MUFU.EX2 R185, R185 ;  /* 0x000000b900b97308 */ /* 0x000ee60000000800 */
[C---:B----4-:R-:W-:Y:S01]  /*26420*/  F2FP.PACK_AB R23, R183.reuse, R182 ;  /* 0x000000b6b717723e */ /* 0x050fe200000000ff */
[----:B------:R-:W-:Y:S03]  /*26430*/  FADD.FTZ R182, R182, R181 ;  /* 0x000000b5b6b67221 */ /* 0x000fe60000010000 */
[C---:B------:R-:W-:Y:S01]  /*26440*/  HMMA.16816.F32 R128, R148.reuse, R158, R128 ;  /* 0x0000009e9480723c */ /* 0x040fe20000001880 */
[----:B------:R-:W4:Y:S02]  /*26450*/  LDSM.16.MT88.4 R156, [R230+0x11000] ;  /* 0x01100000e69c783b */ /* 0x000f240000004200 */
[----:B------:R-:W-:Y:S01]  /*26460*/  MUFU.EX2 R186, R186 ;  /* 0x000000ba00ba7308 */ /* 0x000fe20000000800 */
[----:B------:R-:W-:Y:S04]  /*26470*/  FADD.FTZ R183, R183, R182 ;  /* 0x000000b6b7b77221 */ /* 0x000fe80000010000 */
[C---:B------:R-:W-:Y:S05]  /*26480*/  HMMA.16816.F32 R132, R148.reuse, R160, R132 ;  /* 0x000000a09484723c */ /* 0x040fea0000001884 */
[----:B------:R-:W5:Y:S03]  /*26490*/  MUFU.EX2 R187, R187 ;  /* 0x000000bb00bb7308 */ /* 0x000f660000000800 */
[C---:B------:R-:W-:Y:S01]  /*264a0*/  HMMA.16816.F32 R136, R148.reuse, R162, R136 ;  /* 0x000000a29488723c */ /* 0x040fe20000001888 */
[----:B------:R-:W4:Y:S03]  /*264b0*/  LDSM.16.MT88.4 R160, [R228+0x11000] ;  /* 0x01100000e4a0783b */ /* 0x000f260000004200 */
[C---:B---3--:R-:W-:Y:S01]  /*264c0*/  F2FP.PACK_AB R20, R185.reuse, R184 ;  /* 0x000000b8b914723e */ /* 0x048fe200000000ff */
[----:B------:R-:W-:Y:S01]  /*264d0*/  FADD.FTZ R184, R184, R3 ;  /* 0x00000003b8b87221 */ /* 0x000fe20000010000 */
[----:B------:R-:W-:Y:S02]  /*264e0*/  MOV R3, R165 ;  /* 0x000000a500037202 */ /* 0x000fe40000000f00 */
[C---:B-1----:R-:W-:Y:S04]  /*264f0*/  HMMA.16816.F32 R140, R148.reuse, R168, R140 ;  /* 0x000000a8948c723c */ /* 0x042fe8000000188c */
[----:B------:R-:W-:Y:S04]  /*26500*/  FADD.FTZ R185, R185, R184 ;  /* 0x000000b8b9b97221 */ /* 0x000fe80000010000 */
[C---:B------:R-:W-:Y:S01]  /*26510*/  HMMA.16816.F32 R12, R148.reuse, R170, R12 ;  /* 0x000000aa940c723c */ /* 0x040fe2000000180c */
[----:B------:R-:W-:Y:S03]  /*26520*/  LDSM.16.MT88.4 R168, [R227+0x13000] ;  /* 0x01300000e3a8783b */ /* 0x000fe60000004200 */
[C---:B-----5:R-:W-:Y:S01]  /*26530*/  F2FP.PACK_AB R22, R187.reuse, R186 ;  /* 0x000000babb16723e */ /* 0x060fe200000000ff */
[----:B------:R-:W-:Y:S03]  /*26540*/  FADD.FTZ R186, R186, R185 ;  /* 0x000000b9baba7221 */ /* 0x000fe60000010000 */
[C---:B--2---:R-:W-:Y:S04]  /*26550*/  HMMA.16816.F32 R16, R148.reuse, R152, R16 ;  /* 0x000000989410723c */ /* 0x044fe80000001810 */
[----:B------:R-:W-:Y:S04]  /*26560*/  FADD.FTZ R187, R187, R186 ;  /* 0x000000babbbb7221 */ /* 0x000fe80000010000 */
[----:B------:R-:W-:Y:S01]  /*26570*/  HMMA.16816.F32 R144, R148, R154, R144 ;  /* 0x0000009a9490723c */ /* 0x000fe20000001890 */
[----:B------:R-:W1:Y:S07]  /*26580*/  LDSM.16.MT88.4 R148, [R227+0x11000] ;  /* 0x01100000e394783b */ /* 0x000e6e0000004200 */
[C---:B----4-:R-:W-:Y:S01]  /*26590*/  HMMA.16816.F32 R4, R20.reuse, R156, R4 ;  /* 0x0000009c1404723c */ /* 0x050fe20000001804 */
        /* <DEDUP_REMOVED lines=14> */
[----:B------:R-:W-:Y:S07]  /*26680*/  LDSM.16.MT88.4 R152, [R229+0x17000] ;  /* 0x01700000e598783b */ /* 0x000fee0000004200 */
[C---:B---3--:R-:W-:Y:S08]  /*26690*/  HMMA.16816.F32 R68, R20.reuse, R156, R68 ;  /* 0x0000009c1444723c */ /* 0x048ff00000001844 */
        /* <DEDUP_REMOVED lines=15> */
[-CC-:B------:R-:W-:Y:S02]  /*26790*/  FFMA.FTZ R175, R29, R166.reuse, -R199.reuse ;  /* 0x000000a61daf7223 */ /* 0x180fe400000108c7 */
[----:B------:R-:W3:Y:S01]  /*267a0*/  LDSM.16.MT88.4 R28, [R228+0x17000] ;  /* 0x01700000e41c783b */ /* 0x000ee20000004200 */
[-CC-:B------:R-:W-:Y:S01]  /*267b0*/  FFMA.FTZ R176, R32, R166.reuse, -R199.reuse ;  /* 0x000000a620b07223 */ /* 0x180fe200000108c7 */
[C---:B------:R-:W-:Y:S01]  /*267c0*/  HMMA.16816.F32 R104, R20.reuse, R178, R104 ;  /* 0x000000b21468723c */ /* 0x040fe20000001868 */
[----:B------:R-:W4:Y:S03]  /*267d0*/  MUFU.EX2 R173, R173 ;  /* 0x000000ad00ad7308 */ /* 0x000f260000000800 */
[-C--:B------:R-:W-:Y:S02]  /*267e0*/  FFMA.FTZ R199, R33, R166.reuse, -R199 ;  /* 0x000000a621c77223 */ /* 0x080fe400000108c7 */
[-CC-:B------:R-:W-:Y:S02]  /*267f0*/  FFMA.FTZ R177, R34, R166.reuse, -R197.reuse ;  /* 0x000000a622b17223 */ /* 0x180fe400000108c5 */
[C---:B-----5:R-:W-:Y:S03]  /*26800*/  HMMA.16816.F32 R108, R20.reuse, R160, R108 ;  /* 0x000000a0146c723c */ /* 0x060fe6000000186c */
[----:B------:R-:W-:Y:S01]  /*26810*/  MUFU.EX2 R174, R174 ;  /* 0x000000ae00ae7308 */ /* 0x000fe20000000800 */
[----:B------:R-:W-:Y:S02]  /*26820*/  FFMA.FTZ R197, R35, R166, -R197 ;  /* 0x000000a623c57223 */ /* 0x000fe400000108c5 */
[----:B------:R-:W-:Y:S02]  /*26830*/  LDSM.16.MT88.4 R32, [R228+0x11800] ;  /* 0x01180000e420783b */ /* 0x000fe40000004200 */
[C---:B------:R-:W-:Y:S05]  /*26840*/  HMMA.16816.F32 R112, R20.reuse, R162, R112 ;  /* 0x000000a21470723c */ /* 0x040fea0000001870 */
[----:B------:R-:W5:Y:S03]  /*26850*/  MUFU.EX2 R175, R175 ;  /* 0x000000af00af7308 */ /* 0x000f660000000800 */
[C---:B-1----:R-:W-:Y:S07]  /*26860*/  HMMA.16816.F32 R116, R20.reuse, R148, R116 ;  /* 0x000000941474723c */ /* 0x042fee0000001874 */
[----:B------:R-:W-:Y:S01]  /*26870*/  MUFU.EX2 R176, R176 ;  /* 0x000000b000b07308 */ /* 0x000fe20000000800 */
[C---:B------:R-:W-:Y:S01]  /*26880*/  HMMA.16816.F32 R120, R20.reuse, R150, R120 ;  /* 0x000000961478723c */ /* 0x040fe20000001878 */
[----:B------:R-:W1:Y:S07]  /*26890*/  LDSM.16.MT88.4 R148, [R227+0x17000] ;  /* 0x01700000e394783b */ /* 0x000e6e0000004200 */
[C---:B--2---:R-:W-:Y:S01]  /*268a0*/  HMMA.16816.F32 R124, R20.reuse, R24, R124 ;  /* 0x00000018147c723c */ /* 0x044fe2000000187c */
[----:B------:R-:W2:Y:S07]  /*268b0*/  MUFU.EX2 R199, R199 ;  /* 0x000000c700c77308 */ /* 0x000eae0000000800 */
[C---:B------:R-:W-:Y:S01]  /*268c0*/  HMMA.16816.F32 R128, R20.reuse, R26, R128 ;  /* 0x0000001a1480723c */ /* 0x040fe20000001880 */
[----:B------:R-:W2:Y:S02]  /*268d0*/  LDSM.16.MT88.4 R24, [R229+0x11800] ;  /* 0x01180000e518783b */ /* 0x000ea40000004200 */
[----:B------:R-:W-:Y:S05]  /*268e0*/  MUFU.EX2 R177, R177 ;  /* 0x000000b100b17308 */ /* 0x000fea0000000800 */
[C---:B------:R-:W-:Y:S05]  /*268f0*/  HMMA.16816.F32 R132, R20.reuse, R152, R132 ;  /* 0x000000981484723c */ /* 0x040fea0000001884 */
[----:B------:R-:W1:Y:S03]  /*26900*/  MUFU.EX2 R166, R197 ;  /* 0x000000c500a67308 */ /* 0x000e660000000800 */
[C---:B------:R-:W-:Y:S01]  /*26910*/  HMMA.16816.F32 R136, R20.reuse, R154, R136 ;  /* 0x0000009a1488723c */ /* 0x040fe20000001888 */
[----:B------:R-:W2:Y:S07]  /*26920*/  LDSM.16.MT88.4 R152, [R227+0x11800] ;  /* 0x01180000e398783b */ /* 0x000eae0000004200 */
[C---:B---3--:R-:W-:Y:S08]  /*26930*/  HMMA.16816.F32 R140, R20.reuse, R28, R140 ;  /* 0x0000001c148c723c */ /* 0x048ff0000000188c */
[C---:B------:R-:W-:Y:S01]  /*26940*/  HMMA.16816.F32 R12, R20.reuse, R30, R12 ;  /* 0x0000001e140c723c */ /* 0x040fe2000000180c */
[----:B------:R-:W3:Y:S07]  /*26950*/  LDSM.16.MT88.4 R28, [R230+0x13800] ;  /* 0x01380000e61c783b */ /* 0x000eee0000004200 */
[C---:B-1----:R-:W-:Y:S08]  /*26960*/  HMMA.16816.F32 R16, R20.reuse, R148, R16 ;  /* 0x000000941410723c */ /* 0x042ff00000001810 */
[----:B------:R-:W-:Y:S01]  /*26970*/  HMMA.16816.F32 R144, R20, R150, R144 ;  /* 0x000000961490723c */ /* 0x000fe20000001890 */
[----:B------:R-:W-:Y:S06]  /*26980*/  LDSM.16.MT88.4 R148, [R229+0x15800] ;  /* 0x01580000e594783b */ /* 0x000fec0000004200 */
[----:B----4-:R-:W-:Y:S01]  /*26990*/  F2FP.PACK_AB R21, R173, R172 ;  /* 0x000000acad15723e */ /* 0x010fe200000000ff */
[----:B------:R-:W-:Y:S01]  /*269a0*/  FADD.FTZ R172, R172, R183 ;  /* 0x000000b7acac7221 */ /* 0x000fe20000010000 */
[----:B-----5:R-:W-:Y:S03]  /*269b0*/  F2FP.PACK_AB R20, R175, R174 ;  /* 0x000000aeaf14723e */ /* 0x020fe600000000ff */
        /* <DEDUP_REMOVED lines=36> */
[C---:B------:R-:W-:Y:S08]  /*26c00*/  HMMA.16816.F32 R100, R20.reuse, R148, R100 ;  /* 0x000000941464723c */ /* 0x040ff00000001864 */
        /* <DEDUP_REMOVED lines=14> */
.L_x_4407:
        /* <DEDUP_REMOVED lines=11> */
.L_x_4435:
[----:B---3--:R-:W-:Y:S01]  /*26da0*/  FADD.FTZ R9, R10, R248 ;  /* 0x000000f80a097221 */ /* 0x008fe20000010000 */
[----:B------:R-:W-:Y:S05]  /*26db0*/  BRA.DIV ~URZ, `(.L_x_4418) ;  /* 0x00001e327f007947 */ /* 0x000fea000b800000 */
[----:B------:R-:W3:Y:S04]  /*26dc0*/  SHFL.BFLY PT, R6, R249, 0x2, 0x1f ;  /* 0x0c401f00f9067f89 */ /* 0x000ee800000e0000 */
[----:B------:R-:W4:Y:S01]  /*26dd0*/  SHFL.BFLY PT, R4, R9, 0x1, 0x1f ;  /* 0x0c201f0009047f89 */ /* 0x000f2200000e0000 */
[----:B---3--:R-:W-:Y:S02]  /*26de0*/  FADD.FTZ R11, R6, R249 ;  /* 0x000000f9060b7221 */ /* 0x008fe40000010000 */
[----:B----4-:R-:W-:-:S03]  /*26df0*/  FADD.FTZ R4, R9, R4 ;  /* 0x0000000409047221 */ /* 0x010fc60000010000 */
[----:B------:R3:W4:Y:S04]  /*26e00*/  SHFL.BFLY PT, R10, R11, 0x1, 0x1f ;  /* 0x0c201f000b0a7f89 */ /* 0x00072800000e0000 */
.L_x_4436:
        /* <DEDUP_REMOVED lines=11> */
[----:B------:R-:W-:-:S04]  /*26ec0*/  LEA.HI R10, R9, R8, RZ, 0x2 ;  /* 0x00000008090a7211 */ /* 0x000fc800078f10ff */
[--C-:B------:R-:W-:Y:S02]  /*26ed0*/  SHF.R.S32.HI R12, RZ, 0x2, R10.reuse ;  /* 0x00000002ff0c7819 */ /* 0x100fe4000001140a */
[----:B---3--:R-:W-:Y:S01]  /*26ee0*/  SHF.R.S32.HI R11, RZ, 0x1f, R10 ;  /* 0x0000001fff0b7819 */ /* 0x008fe2000001140a */
[C---:B----4-:R-:W-:Y:S01]  /*26ef0*/  FMUL.FTZ R160, R7.reuse, R160 ;  /* 0x000000a007a07220 */ /* 0x050fe20000410000 */
        /* <DEDUP_REMOVED lines=83> */
[C---:B-1----:R-:W-:Y:S02]  /*27430*/  FMUL.FTZ R163, R6.reuse, R163 ;  /* 0x000000a306a37220 */ /* 0x042fe40000410000 */
        /* <DEDUP_REMOVED lines=11> */
[----:B------:R1:W-:Y:S01]  /*274f0*/  STS.64 [R14], R156 ;  /* 0x0000009c0e007388 */ /* 0x0003e20000000a00 */
        /* <DEDUP_REMOVED lines=63> */
[-C--:B------:R-:W-:Y:S02]  /*278f0*/  IADD3 R12, R12, R17.reuse, RZ ;  /* 0x000000110c0c7210 */ /* 0x080fe40007ffe0ff */
        /* <DEDUP_REMOVED lines=51> */
[----:B------:R3:W-:Y:S04]  /*27c30*/  STS.64 [R12+0xc000], R140 ;  /* 0x00c0008c0c007388 */ /* 0x0007e80000000a00 */
[----:B------:R4:W-:Y:S04]  /*27c40*/  STS.64 [R12+0xc800], R142 ;  /* 0x00c8008e0c007388 */ /* 0x0009e80000000a00 */
[----:B------:R4:W-:Y:S04]  /*27c50*/  STS.64 [R18+0xc000], R152 ;  /* 0x00c0009812007388 */ /* 0x0009e80000000a00 */
[----:B------:R-:W-:Y:S04]  /*27c60*/  STS.64 [R18+0xc800], R154 ;  /* 0x00c8009a12007388 */ /* 0x000fe80000000a00 */
[----:B------:R-:W-:Y:S04]  /*27c70*/  STS.64 [R19+0xc000], R148 ;  /* 0x00c0009413007388 */ /* 0x000fe80000000a00 */
[----:B------:R-:W-:Y:S04]  /*27c80*/  STS.64 [R19+0xc800], R150 ;  /* 0x00c8009613007388 */ /* 0x000fe80000000a00 */
[----:B------:R4:W-:Y:S04]  /*27c90*/  STS.64 [R17+0xc000], R144 ;  /* 0x00c0009011007388 */ /* 0x0009e80000000a00 */
[----:B------:R-:W-:Y:S04]  /*27ca0*/  STS.64 [R17+0xc800], R146 ;  /* 0x00c8009211007388 */ /* 0x000fe80000000a00 */
[----:B------:R-:W2:Y:S04]  /*27cb0*/  LD.E.64 R6, [R2.64+0xb0] ;  /* 0x0000b00402067980 */ /* 0x000ea8000c101b00 */
[----:B-1----:R-:W2:Y:S04]  /*27cc0*/  LD.E R157, [R2.64+0x60] ;  /* 0x00006004029d7980 */ /* 0x002ea8000c101900 */
[----:B---3--:R-:W1:Y:S01]  /*27cd0*/  S2R R141, SR_TID.X ;  /* 0x00000000008d7919 */ /* 0x008e620000002100 */
[----:B------:R-:W-:-:S03]  /*27ce0*/  LEA.HI R13, R9, R8, RZ, 0x4 ;  /* 0x00000008090d7211 */ /* 0x000fc600078f20ff */
[----:B------:R3:W5:Y:S01]  /*27cf0*/  LD.E R156, [R2.64+0xcc] ;  /* 0x0000cc04029c7980 */ /* 0x000762000c101900 */
[----:B------:R-:W-:-:S03]  /*27d00*/  LOP3.LUT R13, R13, 0xfffffff0, RZ, 0xc0, !PT ;  /* 0xfffffff00d0d7812 */ /* 0x000fc600078ec0ff */
[----:B------:R3:W5:Y:S01]  /*27d10*/  LD.E.64 R158, [R2.64+0x78] ;  /* 0x00007804029e7980 */ /* 0x000762000c101b00 */
[----:B----4-:R-:W-:-:S03]  /*27d20*/  IADD3 R142, -R13, R8, RZ ;  /* 0x000000080d8e7210 */ /* 0x010fc60007ffe1ff */
[----:B------:R3:W5:Y:S01]  /*27d30*/  LD.E.64 R152, [R2.64+0xa8] ;  /* 0x0000a80402987980 */ /* 0x000762000c101b00 */
[----:B------:R-:W-:Y:S01]  /*27d40*/  LEA.HI R13, R142, R142, RZ, 0x1 ;  /* 0x0000008e8e0d7211 */ /* 0x000fe200078f08ff */
[----:B------:R-:W4:Y:S01]  /*27d50*/  @P4 MUFU.LG2 R4, R4 ;  /* 0x0000000400044308 */ /* 0x000f220000000c00 */
[----:B------:R-:W-:Y:S01]  /*27d60*/  LOP3.LUT R11, R11, 0xffffffe0, RZ, 0xc0, !PT ;  /* 0xffffffe00b0b7812 */ /* 0x000fe200078ec0ff */
[----:B------:R-:W-:Y:S01]  /*27d70*/  BSSY B0, `(.L_x_4419) ;  /* 0x0000055000007945 */ /* 0x000fe20003800000 */
[C---:B------:R-:W-:Y:S02]  /*27d80*/  SHF.L.U32 R15, R13.reuse, 0x2, RZ ;  /* 0x000000020d0f7819 */ /* 0x040fe400000006ff */
[----:B------:R-:W-:Y:S02]  /*27d90*/  LOP3.LUT R13, R13, 0xffffffe, RZ, 0xc0, !PT ;  /* 0x0ffffffe0d0d7812 */ /* 0x000fe400078ec0ff */
[----:B------:R-:W-:Y:S01]  /*27da0*/  IADD3 R8, -R11, R8, RZ ;  /* 0x000000080b087210 */ /* 0x000fe20007ffe1ff */
[----:B------:R-:W3:Y:S01]  /*27db0*/  @P3 MUFU.LG2 R5, R5 ;  /* 0x0000000500053308 */ /* 0x000ee20000000c00 */
[----:B------:R-:W-:-:S02]  /*27dc0*/  SHF.R.S32.HI R143, RZ, 0x1f, R10 ;  /* 0x0000001fff8f7819 */ /* 0x000fc4000001140a */
[----:B-1----:R-:W-:Y:S02]  /*27dd0*/  SHF.R.S32.HI R140, RZ, 0x1f, R141 ;  /* 0x0000001fff8c7819 */ /* 0x002fe4000001148d */
[----:B------:R-:W-:Y:S02]  /*27de0*/  IADD3 R13, R142, -R13, RZ ;  /* 0x8000000d8e0d7210 */ /* 0x000fe40007ffe0ff */
[-C--:B------:R-:W-:Y:S01]  /*27df0*/  LEA.HI R9, R140, R141.reuse, RZ, 0x4 ;  /* 0x0000008d8c097211 */ /* 0x080fe200078f20ff */
[----:B----4-:R-:W-:Y:S01]  /*27e00*/  @P4 FMUL.FTZ R4, R4, 0.69314718246459960938 ;  /* 0x3f31721804044820 */ /* 0x010fe20000410000 */
[----:B------:R-:W-:Y:S02]  /*27e10*/  LEA.HI R140, R140, R141, RZ, 0x5 ;  /* 0x0000008d8c8c7211 */ /* 0x000fe400078f28ff */
[----:B------:R-:W-:Y:S02]  /*27e20*/  SHF.R.S32.HI R9, RZ, 0x4, R9 ;  /* 0x00000004ff097819 */ /* 0x000fe40000011409 */
[----:B------:R-:W-:-:S02]  /*27e30*/  LOP3.LUT R140, R140, 0xffffffe0, RZ, 0xc0, !PT ;  /* 0xffffffe08c8c7812 */ /* 0x000fc400078ec0ff */
[----:B------:R-:W-:Y:S01]  /*27e40*/  SHF.L.U32 R12, R9, 0x6, RZ ;  /* 0x00000006090c7819 */ /* 0x000fe200000006ff */
[----:B---3--:R-:W-:Y:S01]  /*27e50*/  @P3 FMUL.FTZ R5, R5, 0.69314718246459960938 ;  /* 0x3f31721805053820 */ /* 0x008fe20000410000 */
        /* <DEDUP_REMOVED lines=14> */
[----:B------:R-:W-:Y:S01]  /*27f40*/  MOV R10, 0xff800000 ;  /* 0xff800000000a7802 */ /* 0x000fe20000000f00 */
[----:B------:R-:W1:Y:S01]  /*27f50*/  LDS.128 R136, [R144.X4] ;  /* 0x0000000090887984 */ /* 0x000e620000004c00 */
[----:B------:R-:W-:Y:S01]  /*27f60*/  MOV R140, 0xff800000 ;  /* 0xff800000008c7802 */ /* 0x000fe20000000f00 */
[-C--:B-----5:R-:W-:Y:S02]  /*27f70*/  @P4 FFMA.FTZ R10, R165, R0.reuse, R4 ;  /* 0x00000000a50a4223 */ /* 0x0a0fe40000010004 */
[----:B------:R-:W3:Y:S01]  /*27f80*/  LDS.128 R132, [R144.X4+0x800] ;  /* 0x0008000090847984 */ /* 0x000ee20000004c00 */
[----:B------:R-:W-:-:S03]  /*27f90*/  @P3 FFMA.FTZ R140, R164, R0, R5 ;  /* 0x00000000a48c3223 */ /* 0x000fc60000010005 */
        /* <DEDUP_REMOVED lines=30> */
[----:B---3--:R-:W-:-:S02]  /*28180*/  SHF.L.U32 R144, R142, 0x2, RZ ;  /* 0x000000028e907819 */ /* 0x008fc400000006ff */
[----:B------:R-:W-:Y:S02]  /*28190*/  SHF.R.S32.HI R142, RZ, 0x2, R11 ;  /* 0x00000002ff8e7819 */ /* 0x000fe4000001140b */
[----:B------:R-:W-:Y:S02]  /*281a0*/  SHF.R.S32.HI R145, RZ, 0x1f, R144 ;  /* 0x0000001fff917819 */ /* 0x000fe40000011490 */
[----:B------:R-:W-:Y:S01]  /*281b0*/  LEA R142, R143, R142, 0x4 ;  /* 0x0000008e8f8e7211 */ /* 0x000fe200078e20ff */
[----:B--2---:R-:W-:-:S04]  /*281c0*/  IMAD R6, R6, UR8, R241 ;  /* 0x0000000806067c24 */ /* 0x004fc8000f8e02f1 */
[----:B------:R-:W-:-:S04]  /*281d0*/  IMAD R6, R6, R157, R242 ;  /* 0x0000009d06067224 */ /* 0x000fc800078e02f2 */
        /* <DEDUP_REMOVED lines=14> */
.L_x_4420:
[----:B-1--4-:R-:W-:Y:S05]  /*282c0*/  BSYNC B0 ;  /* 0x0000000000007941 */ /* 0x012fea0003800000 */
.L_x_4419:
        /* <DEDUP_REMOVED lines=15> */
[C---:B-1----:R-:W-:Y:S02]  /*283c0*/  IADD3 R3, R5.reuse, 0x80, RZ ;  /* 0x0000008005037810 */ /* 0x042fe40007ffe0ff */
        /* <DEDUP_REMOVED lines=9> */
.L_x_4422:
[----:B------:R-:W-:Y:S05]  /*28460*/  BSYNC B0 ;  /* 0x0000000000007941 */ /* 0x000fea0003800000 */
.L_x_4421:
[----:B-1----:R-:W-:Y:S01]  /*28470*/  IADD3 R3, R9, 0x8, RZ ;  /* 0x0000000809037810 */ /* 0x002fe20007ffe0ff */
[----:B------:R-:W-:Y:S03]  /*28480*/  BSSY B0, `(.L_x_4423) ;  /* 0x000000e000007945 */ /* 0x000fe60003800000 */
[----:B------:R-:W-:-:S13]  /*28490*/  ISETP.GE.AND P0, PT, R3, R240, PT ;  /* 0x000000f00300720c */ /* 0x000fda0003f06270 */
[----:B------:R-:W-:Y:S05]  /*284a0*/  @P0 BRA `(.L_x_4424) ;  /* 0x000000b000000947 */ /* 0x000fea0003800000 */
[C---:B------:R-:W-:Y:S01]  /*284b0*/  IADD3 R7, R5.reuse, 0x40, RZ ;  /* 0x0000004005077810 */ /* 0x040fe20007ffe0ff */
[----:B------:R-:W-:Y:S01]  /*284c0*/  ULDC.64 UR4, c[0x0][0x118] ;  /* 0x0000460000047ab9 */ /* 0x000fe20000000a00 */
[C---:B------:R-:W-:Y:S02]  /*284d0*/  IADD3 R3, R5.reuse, 0x80, RZ ;  /* 0x0000008005037810 */ /* 0x040fe40007ffe0ff */
        /* <DEDUP_REMOVED lines=8> */
.L_x_4424:
[----:B------:R-:W-:Y:S05]  /*28560*/  BSYNC B0 ;  /* 0x0000000000007941 */ /* 0x000fea0003800000 */
.L_x_4423:
[----:B------:R-:W-:Y:S01]  /*28570*/  IADD3 R3, R9, 0x10, RZ ;  /* 0x0000001009037810 */ /* 0x000fe20007ffe0ff */
        /* <DEDUP_REMOVED lines=14> */
.L_x_4426:
[----:B------:R-:W-:Y:S05]  /*28660*/  BSYNC B0 ;  /* 0x0000000000007941 */ /* 0x000fea0003800000 */
.L_x_4425:
        /* <DEDUP_REMOVED lines=15> */
.L_x_4428:
[----:B------:R-:W-:Y:S05]  /*28760*/  BSYNC B0 ;  /* 0x0000000000007941 */ /* 0x000fea0003800000 */
.L_x_4427:
        /* <DEDUP_REMOVED lines=15> */
.L_x_4430:
[----:B------:R-:W-:Y:S05]  /*28860*/  BSYNC B0 ;  /* 0x0000000000007941 */ /* 0x000fea0003800000 */
.L_x_4429:
        /* <DEDUP_REMOVED lines=15> */
.L_x_4432:
[----:B------:R-:W-:Y:S05]  /*28960*/  BSYNC B0 ;  /* 0x0000000000007941 */ /* 0x000fea0003800000 */
.L_x_4431:
        /* <DEDUP_REMOVED lines=15> */
.L_x_4434:
[----:B------:R-:W-:Y:S05]  /*28a60*/  BSYNC B0 ;  /* 0x0000000000007941 */ /* 0x000fea0003800000 */
.L_x_4433:
[----:B------:R-:W-:Y:S01]  /*28a70*/  IADD3 R9, R9, 0x38, RZ ;  /* 0x0000003809097810 */ /* 0x000fe20007ffe0ff */
[----:B------:R-:W-:-:S03]  /*28a80*/  IMAD.MOV.U32 R239, RZ, RZ, 0x0 ;  /* 0x00000000ffef7424 */ /* 0x000fc600078e00ff */
[----:B------:R-:W-:-:S13]  /*28a90*/  ISETP.GE.AND P0, PT, R9, R240, PT ;  /* 0x000000f00900720c */ /* 0x000fda0003f06270 */
[----:B------:R-:W-:Y:S05]  /*28aa0*/  @P0 RET.REL.NODEC R238 `(_ZN5flash24flash_fwd_splitkv_kernelI23Flash_fwd_kernel_traitsILi256ELi64ELi64ELi4ELb0ELb0EN7cutlass6half_tE19Flash_kernel_traitsILi256ELi64ELi64ELi4ES3_EELb1ELb0ELb1ELb0ELb0ELb0ELb1ELb1EEEvNS_16Flash_fwd_paramsE) ;  /* 0xfffd7550ee000950 */ /* 0x000fea0003c3ffff */
[C---:B------:R-:W-:Y:S01]  /*28ab0*/  IADD3 R3, R5.reuse, 0x40, RZ ;  /* 0x0000004005037810 */ /* 0x040fe20007ffe0ff */
        /* <DEDUP_REMOVED lines=10> */
[----:B------:R-:W-:Y:S05]  /*28b60*/  @P0 RET.REL.NODEC R238 `(_ZN5flash24flash_fwd_splitkv_kernelI23Flash_fwd_kernel_traitsILi256ELi64ELi64ELi4ELb0ELb0EN7cutlass6half_tE19Flash_kernel_traitsILi256ELi64ELi64ELi4ES3_EELb1ELb0ELb1ELb0ELb0ELb0ELb1ELb1EEEvNS_16Flash_fwd_paramsE) ;  /* 0xfffd7490ee000950 */ /* 0x000fea0003c3ffff */
[----:B------:R-:W-:Y:S01]  /*28b70*/  MOV R239, 0x0 ;  /* 0x0000000000ef7802 */ /* 0x000fe20000000f00 */
[----:B------:R-:W-:-:S02]  /*28b80*/  ULDC.64 UR4, c[0x0][0x118] ;  /* 0x0000460000047ab9 */ /* 0x000fc40000000a00 */
[----:B------:R1:W-:Y:S01]  /*28b90*/  ST.E.128 [R10.64+0xe300], R12 ;  /* 0x00e3000c0a007985 */ /* 0x0003e2000c101d04 */
[----:B------:R-:W-:Y:S05]  /*28ba0*/  RET.REL.NODEC R238 `(_ZN5flash24flash_fwd_splitkv_kernelI23Flash_fwd_kernel_traitsILi256ELi64ELi64ELi4ELb0ELb0EN7cutlass6half_tE19Flash_kernel_traitsILi256ELi64ELi64ELi4ES3_EELb1ELb0ELb1ELb0ELb0ELb0ELb1ELb1EEEvNS_16Flash_fwd_paramsE) ;  /* 0xfffd7450ee007950 */ /* 0x000fea0003c3ffff */
.L_x_4417:
[----:B------:R-:W-:Y:S02]  /*28bb0*/  MOV R7, 0x2 ;  /* 0x0000000200077802 */ /* 0x000fe40000000f00 */
[----:B------:R-:W-:Y:S02]  /*28bc0*/  MOV R6, 0x28be0 ;  /* 0x00028be000067802 */ /* 0x000fe40000000f00 */
[----:B-1---5:R-:W-:Y:S05]  /*28bd0*/  CALL.REL.NOINC `($__internal_21_$__cuda_sm70_shflsync_bfly_p) ;  /* 0x0000010000007944 */ /* 0x022fea0003c00000 */
[----:B-12---:R-:W-:Y:S05]  /*28be0*/  BRA `(.L_x_4435) ;  /* 0xffffe1b000007947 */ /* 0x006fea000383ffff */
.L_x_4418:
[----:B--2---:R-:W-:Y:S01]  /*28bf0*/  IMAD.MOV.U32 R248, RZ, RZ, R9 ;  /* 0x000000fffff87224 */ /* 0x004fe200078e0009 */
[----:B------:R-:W-:Y:S02]  /*28c00*/  MOV R7, 0x1 ;  /* 0x0000000100077802 */ /* 0x000fe40000000f00 */
[----:B------:R-:W-:Y:S02]  /*28c10*/  MOV R6, 0x28c30 ;  /* 0x00028c3000067802 */ /* 0x000fe40000000f00 */
[----:B-1---5:R-:W-:Y:S05]  /*28c20*/  CALL.REL.NOINC `($__internal_21_$__cuda_sm70_shflsync_bfly_p) ;  /* 0x000000b000007944 */ /* 0x022fea0003c00000 */
[----:B--2---:R-:W-:Y:S01]  /*28c30*/  FADD.FTZ R4, R9, R10 ;  /* 0x0000000a09047221 */ /* 0x004fe20000010000 */
[----:B-1----:R-:W-:Y:S02]  /*28c40*/  MOV R248, R249 ;  /* 0x000000f900f87202 */ /* 0x002fe40000000f00 */
[----:B------:R-:W-:Y:S02]  /*28c50*/  MOV R7, 0x2 ;  /* 0x0000000200077802 */ /* 0x000fe40000000f00 */
[----:B------:R-:W-:-:S02]  /*28c60*/  MOV R6, 0x28c80 ;  /* 0x00028c8000067802 */ /* 0x000fc40000000f00 */
[----:B------:R-:W-:Y:S05]  /*28c70*/  CALL.REL.NOINC `($__internal_21_$__cuda_sm70_shflsync_bfly_p) ;  /* 0x0000006000007944 */ /* 0x000fea0003c00000 */
[----:B--2---:R-:W-:Y:S01]  /*28c80*/  FADD.FTZ R11, R249, R10 ;  /* 0x0000000af90b7221 */ /* 0x004fe20000010000 */
[----:B-1----:R-:W-:-:S02]  /*28c90*/  MOV R7, 0x1 ;  /* 0x0000000100077802 */ /* 0x002fc40000000f00 */
[----:B------:R-:W-:Y:S02]  /*28ca0*/  MOV R6, 0x28cd0 ;  /* 0x00028cd000067802 */ /* 0x000fe40000000f00 */
[----:B------:R-:W-:Y:S02]  /*28cb0*/  MOV R248, R11 ;  /* 0x0000000b00f87202 */ /* 0x000fe40000000f00 */
[----:B------:R-:W-:Y:S05]  /*28cc0*/  CALL.REL.NOINC `($__internal_21_$__cuda_sm70_shflsync_bfly_p) ;  /* 0x0000001000007944 */ /* 0x000fea0003c00000 */
[----:B-12---:R-:W-:Y:S05]  /*28cd0*/  BRA `(.L_x_4436) ;  /* 0xffffe13000007947 */ /* 0x006fea000383ffff */
        .weak           $__internal_21_$__cuda_sm70_shflsync_bfly_p
        .type           $__internal_21_$__cuda_sm70_shflsync_bfly_p,@function
        .size           $__internal_21_$__cuda_sm70_shflsync_bfly_p,(.L_x_4812 - $__internal_21_$__cuda_sm70_shflsync_bfly_p)
$__internal_21_$__cuda_sm70_shflsync_bfly_p:
[----:B------:R-:W-:Y:S01]  /*28ce0*/  MOV R12, R6 ;  /* 0x00000006000c7202 */ /* 0x000fe20000000f00 */
[----:B------:R-:W-:Y:S04]  /*28cf0*/  WARPSYNC R5 ;  /* 0x0000000500007348 */ /* 0x000fe80003800000 */
[----:B------:R-:W-:Y:S01]  /*28d00*/  MOV R13, 0x0 ;  /* 0x00000000000d7802 */ /* 0x000fe20000000f00 */
[----:B------:R1:W2:Y:S03]  /*28d10*/  SHFL.BFLY PT, R10, R248, R7, R8 ;  /* 0x0c000007f80a7389 */ /* 0x0002a600000e0008 */
[----:B------:R-:W-:Y:S05]  /*28d20*/  RET.REL.NODEC R12 `(_ZN5flash24flash_fwd_splitkv_kernelI23Flash_fwd_kernel_traitsILi256ELi64ELi64ELi4ELb0ELb0EN7cutlass6half_tE19Flash_kernel_traitsILi256ELi64ELi64ELi4ES3_EELb1ELb0ELb1ELb0ELb0ELb0ELb1ELb1EEEvNS_16Flash_fwd_paramsE) ;  /* 0xfffd72d00c007950 */ /* 0x000fea0003c3ffff */
.L_x_4437:
        /* <DEDUP_REMOVED lines=13> */
.L_x_4812:


//--------------------- .text._ZN5flash24flash_fwd_splitkv_kernelI23Flash_fwd_kernel_traitsILi256ELi64ELi64ELi4ELb0ELb0EN7cutlass6half_tE19Flash_kernel_traitsILi256ELi64ELi64ELi4ES3_EELb1ELb0ELb1ELb0ELb0ELb1ELb1ELb1EEEvNS_16Flash_fwd_paramsE --------------------------
	.section	.text._ZN5flash24flash_fwd_splitkv_kernelI23Flash_fwd_kernel_traitsILi256ELi64ELi64ELi4ELb0ELb0EN7cutlass6half_tE19Flash_kernel_traitsILi256ELi64ELi64ELi4ES3_EELb1ELb0ELb1ELb0ELb0ELb1ELb1ELb1EEEvNS_16Flash_fwd_paramsE,"ax",@progbits
	.sectioninfo	@"SHI_REGISTERS=255"
	.align	128
        .global         _ZN5flash24flash_fwd_splitkv_kernelI23Flash_fwd_kernel_traitsILi256ELi64ELi64ELi4ELb0ELb0EN7cutlass6half_tE19Flash_kernel_traitsILi256ELi64ELi64ELi4ES3_EELb1ELb0ELb1ELb0ELb0ELb1ELb1ELb1EEEvNS_16Flash_fwd_paramsE
        .type           _ZN5flash24flash_fwd_splitkv_kernelI23Flash_fwd_kernel_traitsILi256ELi64ELi64ELi4ELb0ELb0EN7cutlass6half_tE19Flash_kernel_traitsILi256ELi64ELi64ELi4ES3_EELb1ELb0ELb1ELb0ELb0ELb1ELb1ELb1EEEvNS_16Flash_fwd_paramsE,@function
        .size           _ZN5flash24flash_fwd_splitkv_kernelI23Flash_fwd_kernel_traitsILi256ELi64ELi64ELi4ELb0ELb0EN7cutlass6half_tE19Flash_kernel_traitsILi256ELi64ELi64ELi4ES3_EELb1ELb0ELb1ELb0ELb0ELb1ELb1ELb1EEEvNS_16Flash_fwd_paramsE,(.L_x_4814 - _ZN5flash24flash_fwd_splitkv_kernelI23Flash_fwd_kernel_traitsILi256ELi64ELi64ELi4ELb0ELb0EN7cutlass6half_tE19Flash_kernel_traitsILi256ELi64ELi64ELi4ES3_EELb1ELb0ELb1ELb0ELb0ELb1ELb1ELb1EEEvNS_16Flash_fwd_paramsE)
        .other          _ZN5flash24flash_fwd_splitkv_kernelI23Flash_fwd_kernel_traitsILi256ELi64ELi64ELi4ELb0ELb0EN7cutlass6half_tE19Flash_kernel_traitsILi256ELi64ELi64ELi4ES3_EELb1ELb0ELb1ELb0ELb0ELb1ELb1ELb1EEEvNS_16Flash_fwd_paramsE,@"STO_CUDA_ENTRY STV_DEFAULT"
_ZN5flash24flash_fwd_splitkv_kernelI23Flash_fwd_kernel_traitsILi256ELi64ELi64ELi4ELb0ELb0EN7cutlass6half_tE19Flash_kernel_traitsILi256ELi64ELi64ELi4ES3_EELb1ELb0ELb1ELb0ELb0ELb1ELb1ELb1EEEvNS_16Flash_fwd_paramsE:
.text._ZN5flash24flash_fwd_splitkv_kernelI23Flash_fwd_kernel_traitsILi256ELi64ELi64ELi4ELb0ELb0EN7cutlass6half_tE19Flash_kernel_traitsILi256ELi64ELi64ELi4ES3_EELb1ELb0ELb1ELb0ELb0ELb1ELb1ELb1EEEvNS_16Flash_fwd_paramsE:
[----:B------:R-:W-:Y:S02]  /*0000*/  MOV R1, c[0x0][0x28] ;  /* 0x00000a0000017a02 */ /* 0x000fe40000000f00 */
[----:B------:R-:W1:Y:S01]  /*0010*/  I2F.U32.RP R2, c[0x0][0x1c0] ;  /* 0x0000700000027b06 */ /* 0x000e620000209000 */
[----:B------:R-:W2:Y:S01]  /*0020*/  S2R R4, SR_CTAID.Z ;  /* 0x0000000000047919 */ /* 0x000ea20000002700 */
[----:B------:R-:W-:Y:S01]  /*0030*/  ISETP.NE.U32.AND P0, PT, RZ, c[0x0][0x1c0], PT ;  /* 0x00007000ff007a0c */ /* 0x000fe20003f05070 */
[----:B------:R-:W3:Y:S01]  /*0040*/  S2UR UR8, SR_CTAID.Y ;  /* 0x00000000000879c3 */ /* 0x000ee20000002600 */
[----:B------:R-:W-:Y:S01]  /*0050*/  IADD3 R1, R1, -0x40, RZ ;  /* 0xffffffc001017810 */ /* 0x000fe20007ffe0ff */
[----:B------:R-:W-:Y:S01]  /*0060*/  ULDC.64 UR4, c[0x0][0x40] ;  /* 0x0000100000047ab9 */ /* 0x000fe20000000a00 */
[----:B------:R-:W-:Y:S01]  /*0070*/  BSSY B4, `(.L_x_4438) ;  /* 0x0000018000047945 */ /* 0x000fe20003800000 */
[----:B------:R-:W-:-:S04]  /*0080*/  UIADD3 UR4, UP0, UR4, 0x160, URZ ;  /* 0x0000016004047890 */ /* 0x000fc8000ff1e03f */
        /* <DEDUP_REMOVED lines=17> */
[----:B------:R-:W-:Y:S01]  /*01a0*/  IMAD.MOV R0, RZ, RZ, -R5 ;  /* 0x000000ffff007224 */ /* 0x000fe200078e0a05 */
[----:B------:R1:W-:Y:S03]  /*01b0*/  STL [R1+0xc], R5 ;  /* 0x00000c0501007387 */ /* 0x0003e60000100800 */
[----:B------:R-:W-:-:S05]  /*01c0*/  IMAD R0, R0, c[0x0][0x1c0], R4 ;  /* 0x0000700000007a24 */ /* 0x000fca00078e0204 */
[----:B------:R1:W-:Y:S02]  /*01d0*/  STL [R1+0x14], R0 ;  /* 0x0000140001007387 */ /* 0x0003e40000100800 */
[----:B-1-3--:R-:W-:Y:S05]  /*01e0*/  CALL.REL.NOINC `($_ZN5flash24flash_fwd_splitkv_kernelI23Flash_fwd_kernel_traitsILi256ELi64ELi64ELi4ELb0ELb0EN7cutlass6half_tE19Flash_kernel_traitsILi256ELi64ELi64ELi4ES3_EELb1ELb0ELb1ELb0ELb0ELb1ELb1ELb1EEEvNS_16Flash_fwd_paramsE$_ZN5flash30compute_attn_1rowblock_splitkvI23Flash_fwd_kernel_traitsILi256ELi64ELi64ELi4ELb0ELb0EN7cutlass6half_tE19Flash_kernel_traitsILi256ELi64ELi64ELi4ES3_EELb1ELb0ELb1ELb0ELb0ELb1ELb1ELb1ENS_16Flash_fwd_paramsEEEvRKT8_iiiii) ;  /* 0x0000002000007944 */ /* 0x00afea0003c00000 */
[----:B------:R-:W-:Y:S05]  /*01f0*/  BSYNC B4 ;  /* 0x0000000000047941 */ /* 0x000fea0003800000 */
.L_x_4438:
[----:B------:R-:W-:Y:S05]  /*0200*/  EXIT ;  /* 0x000000000000794d */ /* 0x000fea0003800000 */
        .type           $_ZN5flash24flash_fwd_splitkv_kernelI23Flash_fwd_kernel_traitsILi256ELi64ELi64ELi4ELb0ELb0EN7cutlass6half_tE19Flash_kernel_traitsILi256ELi64ELi64ELi4ES3_EELb1ELb0ELb1ELb0ELb0ELb1ELb1ELb1EEEvNS_16Flash_fwd_paramsE$_ZN5flash30compute_attn_1rowblock_splitkvI23Flash_fwd_kernel_traitsILi256ELi64ELi64ELi4ELb0ELb0EN7cutlass6half_tE19Flash_kernel_traitsILi256ELi64ELi64ELi4ES3_EELb1ELb0ELb1ELb0ELb0ELb1ELb1ELb1ENS_16Flash_fwd_paramsEEEvRKT8_iiiii,@function
        .size           $_ZN5flash24flash_fwd_splitkv_kernelI23Flash_fwd_kernel_traitsILi256ELi64ELi64ELi4ELb0ELb0EN7cutlass6half_tE19Flash_kernel_traitsILi256ELi64ELi64ELi4ES3_EELb1ELb0ELb1ELb0ELb0ELb1ELb1ELb1EEEvNS_16Flash_fwd_paramsE$_ZN5flash30compute_attn_1rowblock_splitkvI23Flash_fwd_kernel_traitsILi256ELi64ELi64ELi4ELb0ELb0EN7cutlass6half_tE19Flash_kernel_traitsILi256ELi64ELi64ELi4ES3_EELb1ELb0ELb1ELb0ELb0ELb1ELb1ELb1ENS_16Flash_fwd_paramsEEEvRKT8_iiiii,($__internal_22_$__cuda_sm70_shflsync_bfly_p - $_ZN5flash24flash_fwd_splitkv_kernelI23Flash_fwd_kernel_traitsILi256ELi64ELi64ELi4ELb0ELb0EN7cutlass6half_tE19Flash_kernel_traitsILi256ELi64ELi64ELi4ES3_EELb1ELb0ELb1ELb0ELb0ELb1ELb1ELb1EEEvNS_16Flash_fwd_paramsE$_ZN5flash30compute_attn_1rowblock_splitkvI23Flash_fwd_kernel_traitsILi256ELi64ELi64ELi4ELb0ELb0EN7cutlass6half_tE19Flash_kernel_traitsILi256ELi64ELi64ELi4ES3_EELb1ELb0ELb1ELb0ELb0ELb1ELb1ELb1ENS_16Flash_fwd_paramsEEEvRKT8_iiiii)
$_ZN5flash24flash_fwd_splitkv_kernelI23Flash_fwd_kernel_traitsILi256ELi64ELi64ELi4ELb0ELb0EN7cutlass6half_tE19Flash_kernel_traitsILi256ELi64ELi64ELi4ES3_EELb1ELb0ELb1ELb0ELb0ELb1ELb1ELb1EEEvNS_16Flash_fwd_paramsE$_ZN5flash30compute_attn_1rowblock_splitkvI23Flash_fwd_kernel_traitsILi256ELi64ELi64ELi4ELb0ELb0EN7cutlass6half_tE19Flash_kernel_traitsILi256ELi64ELi64ELi4ES3_EELb1ELb0ELb1ELb0ELb0ELb1ELb1ELb1ENS_16Flash_fwd_paramsEEEvRKT8_iiiii:
[----:B------:R-:W-:Y:S01]  /*0210*/  IMAD.U32 R24, RZ, RZ, UR4 ;  /* 0x00000004ff187e24 */ /* 0x000fe2000f8e00ff */
[----:B------:R-:W2:Y:S01]  /*0220*/  LDL R37, [R1+0xc] ;  /* 0x00000c0001257983 */ /* 0x000ea20000100800 */
[----:B------:R-:W-:Y:S01]  /*0230*/  IMAD.U32 R25, RZ, RZ, UR5 ;  /* 0x00000005ff197e24 */ /* 0x000fe2000f8e00ff */
[----:B------:R-:W-:-:S04]  /*0240*/  ULDC.64 UR6, c[0x0][0x118] ;  /* 0x0000460000067ab9 */ /* 0x000fc80000000a00 */
[----:B------:R-:W3:Y:S04]  /*0250*/  LD.E.64 R4, [R24.64+0xe0] ;  /* 0x0000e00618047980 */ /* 0x000ee8000c101b00 */
[----:B------:R-:W4:Y:S01]  /*0260*/  LD.E.64 R2, [R24.64+0xe8] ;  /* 0x0000e80618027980 */ /* 0x000f22000c101b00 */
[----:B------:R-:W-:Y:S02]  /*0270*/  MOV R31, 0xffffffff ;  /* 0xffffffff001f7802 */ /* 0x000fe40000000f00 */
[----:B---3--:R-:W-:Y:S01]  /*0280*/  ISETP.NE.U32.AND P1, PT, R4, RZ, PT ;  /* 0x000000ff0400720c */ /* 0x008fe20003f25070 */
[----:B--2---:R-:W-:-:S03]  /*0290*/  IMAD.WIDE R6, R37, 0x4, R4 ;  /* 0x0000000425067825 */ /* 0x004fc600078e0204 */
[----:B------:R-:W-:-:S13]  /*02a0*/  ISETP.NE.AND.EX P1, PT, R5, RZ, PT, P1 ;  /* 0x000000ff0500720c */ /* 0x000fda0003f25310 */
[----:B------:R1:W5:Y:S01]  /*02b0*/  @P1 LD.E R31, [R6.64] ;  /* 0x00000006061f1980 */ /* 0x000362000c101900 */
[----:B----4-:R-:W-:Y:S01]  /*02c0*/  ISETP.NE.U32.AND P0, PT, R2, RZ, PT ;  /* 0x000000ff0200720c */ /* 0x010fe20003f05070 */
        /* <DEDUP_REMOVED lines=9> */
.L_x_4440:
[----:B------:R-:W-:Y:S05]  /*0360*/  BSYNC B0 ;  /* 0x0000000000007941 */ /* 0x000fea0003800000 */
.L_x_4439:
[----:B-1----:R-:W3:Y:S04]  /*0370*/  @P1 LD.E R6, [R6.64+0x4] ;  /* 0x0000040606061980 */ /* 0x002ee8000c101900 */
[----:B------:R-:W4:Y:S01]  /*0380*/  LD.E.64 R2, [R24.64+0xf0] ;  /* 0x0000f00618027980 */ /* 0x000f22000c101b00 */
[----:B------:R-:W-:Y:S01]  /*0390*/  IMAD.MOV.U32 R13, RZ, RZ, RZ ;  /* 0x000000ffff0d7224 */ /* 0x000fe200078e00ff */
[----:B---3-5:R-:W-:-:S06]  /*03a0*/  @P1 IADD3 R10, R6, -R31, RZ ;  /* 0x8000001f060a1210 */ /* 0x028fcc0007ffe0ff */
[----:B------:R-:W3:Y:S01]  /*03b0*/  @!P1 LD.E R10, [R24.64+0xb4] ;  /* 0x0000b406180a9980 */ /* 0x000ee2000c101900 */
[----:B----4-:R-:W-:-:S04]  /*03c0*/  ISETP.NE.U32.AND P2, PT, R2, RZ, PT ;  /* 0x000000ff0200720c */ /* 0x010fc80003f45070 */
[----:B------:R-:W-:Y:S01]  /*03d0*/  ISETP.NE.AND.EX P2, PT, R3, RZ, PT, P2 ;  /* 0x000000ff0300720c */ /* 0x000fe20003f45320 */
[----:B------:R-:W-:-:S12]  /*03e0*/  IMAD.WIDE R32, R37, 0x4, R2 ;  /* 0x0000000425207825 */ /* 0x000fd800078e0202 */
[----:B------:R1:W5:Y:S01]  /*03f0*/  @P2 LD.E R13, [R32.64] ;  /* 0x00000006200d2980 */ /* 0x000362000c101900 */
[----:B------:R-:W-:Y:S03]  /*0400*/  BSSY B0, `(.L_x_4441) ;  /* 0x000000a000007945 */ /* 0x000fe60003800000 */
[----:B---3--:R1:W-:Y:S01]  /*0410*/  STL [R1+0x18], R10 ;  /* 0x0000180a01007387 */ /* 0x0083e20000100800 */
[----:B------:R-:W-:Y:S05]  /*0420*/  @!P0 BRA `(.L_x_4442) ;  /* 0x0000006000008947 */ /* 0x000fea0003800000 */
[----:B------:R-:W3:Y:S02]  /*0430*/  LD.E.U8 R0, [R24.64+0x1b2] ;  /* 0x0001b20618007980 */ /* 0x000ee4000c101100 */
[----:B---3--:R-:W-:-:S13]  /*0440*/  ISETP.NE.AND P0, PT, R0, RZ, PT ;  /* 0x000000ff0000720c */ /* 0x008fda0003f05270 */
[----:B------:R-:W3:Y:S02]  /*0450*/  @P0 LD.E R0, [R4.64+0x4] ;  /* 0x0000040604000980 */ /* 0x000ee4000c101900 */
[----:B---3--:R-:W-:-:S06]  /*0460*/  @P0 IADD3 R0, R0, -R21, RZ ;  /* 0x8000001500000210 */ /* 0x008fcc0007ffe0ff */
[----:B------:R3:W5:Y:S01]  /*0470*/  @!P0 LD.E R0, [R4.64] ;  /* 0x0000000604008980 */ /* 0x000762000c101900 */
[----:B------:R-:W-:Y:S05]  /*0480*/  BRA `(.L_x_4443) ;  /* 0x0000001000007947 */ /* 0x000fea0003800000 */
.L_x_4442:
[----:B------:R3:W5:Y:S02]  /*0490*/  LD.E R0, [R24.64+0xb8] ;  /* 0x0000b80618007980 */ /* 0x000764000c101900 */
.L_x_4443:
[----:B------:R-:W-:Y:S05]  /*04a0*/  BSYNC B0 ;  /* 0x0000000000007941 */ /* 0x000fea0003800000 */
.L_x_4441:
[----:B------:R-:W4:Y:S01]  /*04b0*/  LD.E.64 R2, [R24.64+0xf8] ;  /* 0x0000f80618027980 */ /* 0x000f22000c101b00 */
[----:B------:R-:W-:Y:S01]  /*04c0*/  BSSY B1, `(.L_x_4444) ;  /* 0x0000012000017945 */ /* 0x000fe20003800000 */
[----:B-----5:R-:W-:Y:S01]  /*04d0*/  IMAD.IADD R129, R0, 0x1, -R13 ;  /* 0x0000000100817824 */ /* 0x020fe200078e0a0d */
[----:B----4-:R-:W-:-:S04]  /*04e0*/  ISETP.NE.U32.AND P0, PT, R2, RZ, PT ;  /* 0x000000ff0200720c */ /* 0x010fc80003f05070 */
[----:B------:R-:W-:-:S13]  /*04f0*/  ISETP.NE.AND.EX P0, PT, R3, RZ, PT, P0 ;  /* 0x000000ff0300720c */ /* 0x000fda0003f05300 */
[----:B------:R-:W-:Y:S05]  /*0500*/  @!P0 BRA `(.L_x_4445) ;  /* 0x0000004000008947 */ /* 0x000fea0003800000 */
[----:B------:R-:W-:-:S06]  /*0510*/  IMAD.WIDE R2, R37, 0x4, R2 ;  /* 0x0000000425027825 */ /* 0x000fcc00078e0202 */
[----:B------:R-:W4:Y:S02]  /*0520*/  LD.E R2, [R2.64] ;  /* 0x0000000602027980 */ /* 0x000f24000c101900 */
[----:B----4-:R-:W-:Y:S01]  /*0530*/  IADD3 R156, R2, -R13, RZ ;  /* 0x8000000d029c7210 */ /* 0x010fe20007ffe0ff */
[----:B------:R-:W-:Y:S05]  /*0540*/  BRA `(.L_x_4446) ;  /* 0x0000009000007947 */ /* 0x000fea0003800000 */
.L_x_4445:
[----:B------:R-:W4:Y:S01]  /*0550*/  LD.E.64 R2, [R24.64+0x108] ;  /* 0x0001080618027980 */ /* 0x000f22000c101b00 */
[----:B------:R-:W-:Y:S01]  /*0560*/  BSSY B0, `(.L_x_4447) ;  /* 0x0000006000007945 */ /* 0x000fe20003800000 */
[----:B------:R-:W-:Y:S01]  /*0570*/  IMAD.MOV.U32 R0, RZ, RZ, RZ ;  /* 0x000000ffff007224 */ /* 0x000fe200078e00ff */
[----:B----4-:R-:W-:-:S04]  /*0580*/  ISETP.NE.U32.AND P0, PT, R2, RZ, PT ;  /* 0x000000ff0200720c */ /* 0x010fc80003f05070 */
[----:B------:R-:W-:-:S13]  /*0590*/  ISETP.NE.AND.EX P0, PT, R3, RZ, PT, P0 ;  /* 0x000000ff0300720c */ /* 0x000fda0003f05300 */
[----:B------:R-:W-:Y:S05]  /*05a0*/  @!P0 BRA `(.L_x_4448) ;  /* 0x0000001000008947 */ /* 0x000fea0003800000 */
[----:B------:R4:W5:Y:S02]  /*05b0*/  LD.E R0, [R24.64+0xbc] ;  /* 0x0000bc0618007980 */ /* 0x000964000c101900 */
.L_x_4448:
[----:B------:R-:W-:Y:S05]  /*05c0*/  BSYNC B0 ;  /* 0x0000000000007941 */ /* 0x000fea0003800000 */
.L_x_4447:
[----:B-----5:R-:W-:Y:S02]  /*05d0*/  IADD3 R156, R129, R0, RZ ;  /* 0x00000000819c7210 */ /* 0x020fe40007ffe0ff */
.L_x_4446:
[----:B------:R-:W-:Y:S05]  /*05e0*/  BSYNC B1 ;  /* 0x0000000000017941 */ /* 0x000fea0003800000 */
.L_x_4444:
[----:B------:R-:W5:Y:S01]  /*05f0*/  S2R R38, SR_CTAID.X ;  /* 0x0000000000267919 */ /* 0x000f620000002500 */
[----:B------:R-:W-:Y:S01]  /*0600*/  MOV R20, 0x1f0 ;  /* 0x000001f000147802 */ /* 0x000fe20000000f00 */
[----:B------:R-:W-:-:S03]  /*0610*/  IMAD.MOV.U32 R3, RZ, RZ, 0x0 ;  /* 0x00000000ff037424 */ /* 0x000fc600078e00ff */
[----:B------:R-:W-:Y:S01]  /*0620*/  MOV R2, R20 ;  /* 0x0000001400027202 */ /* 0x000fe20000000f00 */
[----:B-----5:R-:W-:-:S05]  /*0630*/  IMAD.SHL.U32 R182, R38, 0x40, RZ ;  /* 0x0000004026b67824 */ /* 0x020fca00078e00ff */
[----:B------:R-:W-:-:S13]  /*0640*/  ISETP.GT.AND P0, PT, R10, R182, PT ;  /* 0x000000b60a00720c */ /* 0x000fda0003f04270 */
[----:B------:R-:W-:Y:S05]  /*0650*/  @!P0 RET.REL.NODEC R2 `(_ZN5flash24flash_fwd_splitkv_kernelI23Flash_fwd_kernel_traitsILi256ELi64ELi64ELi4ELb0ELb0EN7cutlass6half_tE19Flash_kernel_traitsILi256ELi64ELi64ELi4ES3_EELb1ELb0ELb1ELb0ELb0ELb1ELb1ELb1EEEvNS_16Flash_fwd_paramsE) ;  /* 0xfffff9a002008950 */ /* 0x000fea0003c3ffff */
[----:B------:R-:W5:Y:S04]  /*0660*/  LD.E R0, [R24.64+0xb8] ;  /* 0x0000b80618007980 */ /* 0x000f68000c101900 */
[----:B--2---:R-:W2:Y:S01]  /*0670*/  LD.E R6, [R24.64+0x188] ;  /* 0x0001880618067980 */ /* 0x004ea2000c101900 */
[----:B------:R-:W-:Y:S02]  /*0680*/  IABS R7, c[0x0][0x10] ;  /* 0x0000040000077a13 */ /* 0x000fe40000000000 */
[----:B------:R-:W-:Y:S01]  /*0690*/  IABS R8, c[0x0][0x10] ;  /* 0x0000040000087a13 */ /* 0x000fe20000000000 */
[----:B------:R-:W1:Y:S01]  /*06a0*/  S2R R181, SR_TID.X ;  /* 0x0000000000b57919 */ /* 0x000e620000002100 */
[----:B------:R-:W3:Y:S08]  /*06b0*/  I2F.RP R2, R7 ;  /* 0x0000000700027306 */ /* 0x000ef00000209400 */
[----:B---3--:R-:W3:Y:S02]  /*06c0*/  MUFU.RCP R2, R2 ;  /* 0x0000000200027308 */ /* 0x008ee40000001000 */
[----:B---3--:R-:W-:-:S06]  /*06d0*/  IADD3 R2, R2, 0xffffffe, RZ ;  /* 0x0ffffffe02027810 */ /* 0x008fcc0007ffe0ff */
[----:B------:R3:W4:Y:S01]  /*06e0*/  F2I.FTZ.U32.TRUNC.NTZ R3, R2 ;  /* 0x0000000200037305 */ /* 0x000722000021f000 */
[----:B-----5:R-:W-:-:S04]  /*06f0*/  IADD3 R0, R0, 0x3f, RZ ;  /* 0x0000003f00007810 */ /* 0x020fc80007ffe0ff */
[----:B---3--:R-:W-:-:S04]  /*0700*/  SHF.R.S32.HI R2, RZ, 0x1f, R0 ;  /* 0x0000001fff027819 */ /* 0x008fc80000011400 */
[----:B------:R-:W-:Y:S01]  /*0710*/  LEA.HI R0, R2, R0, RZ, 0x6 ;  /* 0x0000000002007211 */ /* 0x000fe200078f30ff */
[----:B----4-:R-:W-:-:S03]  /*0720*/  IMAD.MOV R2, RZ, RZ, -R3 ;  /* 0x000000ffff027224 */ /* 0x010fc600078e0a03 */
[----:B------:R-:W-:-:S04]  /*0730*/  LEA.HI.SX32 R0, R0, c[0x0][0x10], 0x1a ;  /* 0x0000040000007a11 */ /* 0x000fc800078fd2ff */
[----:B------:R-:W-:Y:S01]  /*0740*/  IADD3 R4, R0, -0x1, RZ ;  /* 0xffffffff00047810 */ /* 0x000fe20007ffe0ff */
[----:B------:R-:W-:Y:S02]  /*0750*/  IMAD R0, R2, R7, RZ ;  /* 0x0000000702007224 */ /* 0x000fe400078e02ff */
[----:B------:R-:W-:Y:S01]  /*0760*/  IMAD.MOV.U32 R2, RZ, RZ, RZ ;  /* 0x000000ffff027224 */ /* 0x000fe200078e00ff */
[----:B------:R-:W-:-:S03]  /*0770*/  IABS R5, R4 ;  /* 0x0000000400057213 */ /* 0x000fc60000000000 */
[----:B------:R-:W-:-:S04]  /*0780*/  IMAD.HI.U32 R0, R3, R0, R2 ;  /* 0x0000000003007227 */ /* 0x000fc800078e0002 */
[----:B------:R-:W-:Y:S02]  /*0790*/  IMAD.MOV.U32 R2, RZ, RZ, R5 ;  /* 0x000000ffff027224 */ /* 0x000fe400078e0005 */
[----:B------:R-:W-:Y:S02]  /*07a0*/  IMAD.MOV R3, RZ, RZ, -R8 ;  /* 0x000000ffff037224 */ /* 0x000fe400078e0a08 */
[----:B------:R-:W-:-:S04]  /*07b0*/  IMAD.HI.U32 R0, R0, R2, RZ ;  /* 0x0000000200007227 */ /* 0x000fc800078e00ff */
[----:B------:R-:W-:Y:S01]  /*07c0*/  IMAD R2, R0, R3, R2 ;  /* 0x0000000300027224 */ /* 0x000fe200078e0202 */
[----:B------:R-:W-:-:S04]  /*07d0*/  IADD3 R3, R156, 0x3f, RZ ;  /* 0x0000003f9c037810 */ /* 0x000fc80007ffe0ff */
[----:B------:R-:W-:-:S13]  /*07e0*/  ISETP.GT.U32.AND P1, PT, R7, R2, PT ;  /* 0x000000020700720c */ /* 0x000fda0003f24070 */
[----:B------:R-:W-:Y:S01]  /*07f0*/  @!P1 IMAD.IADD R2, R2, 0x1, -R7 ;  /* 0x0000000102029824 */ /* 0x000fe200078e0a07 */
[----:B------:R-:W-:Y:S02]  /*0800*/  @!P1 IADD3 R0, R0, 0x1, RZ ;  /* 0x0000000100009810 */ /* 0x000fe40007ffe0ff */
[----:B------:R-:W-:Y:S02]  /*0810*/  ISETP.NE.AND P1, PT, RZ, c[0x0][0x10], PT ;  /* 0x00000400ff007a0c */ /* 0x000fe40003f25270 */
[----:B------:R-:W-:Y:S02]  /*0820*/  ISETP.GE.U32.AND P3, PT, R2, R7, PT ;  /* 0x000000070200720c */ /* 0x000fe40003f66070 */
[----:B------:R-:W-:Y:S02]  /*0830*/  LOP3.LUT R2, R4, c[0x0][0x10], RZ, 0x3c, !PT ;  /* 0x0000040004027a12 */ /* 0x000fe400078e3cff */
[----:B------:R-:W-:Y:S02]  /*0840*/  SHF.R.S32.HI R4, RZ, 0x1f, R3 ;  /* 0x0000001fff047819 */ /* 0x000fe40000011403 */
[----:B------:R-:W-:-:S02]  /*0850*/  ISETP.GE.AND P0, PT, R2, RZ, PT ;  /* 0x000000ff0200720c */ /* 0x000fc40003f06270 */
[----:B------:R-:W-:Y:S02]  /*0860*/  IADD3 R2, -R10, 0x7f, R182 ;  /* 0x0000007f0a027810 */ /* 0x000fe40007ffe1b6 */
[----:B------:R-:W-:Y:S02]  /*0870*/  LEA.HI R4, R4, R3, RZ, 0x6 ;  /* 0x0000000304047211 */ /* 0x000fe400078f30ff */
[----:B--2---:R-:W-:Y:S02]  /*0880*/  IADD3 R2, R6, R2, R156 ;  /* 0x0000000206027210 */ /* 0x004fe40007ffe09c */
[----:B------:R-:W-:Y:S02]  /*0890*/  @P3 IADD3 R0, R0, 0x1, RZ ;  /* 0x0000000100003810 */ /* 0x000fe40007ffe0ff */
[----:B------:R-:W-:Y:S02]  /*08a0*/  SHF.R.S32.HI R3, RZ, 0x1f, R2 ;  /* 0x0000001fff037819 */ /* 0x000fe40000011402 */
[----:B------:R-:W-:Y:S01]  /*08b0*/  SHF.R.S32.HI R4, RZ, 0x6, R4 ;  /* 0x00000006ff047819 */ /* 0x000fe20000011404 */
[----:B------:R-:W-:Y:S01]  /*08c0*/  @!P0 IMAD.MOV R0, RZ, RZ, -R0 ;  /* 0x000000ffff008224 */ /* 0x000fe200078e0a00 */
[----:B------:R-:W-:-:S02]  /*08d0*/  @!P1 LOP3.LUT R0, RZ, c[0x0][0x10], RZ, 0x33, !PT ;  /* 0x00000400ff009a12 */ /* 0x000fc400078e33ff */
[----:B------:R-:W-:-:S03]  /*08e0*/  LEA.HI R2, R3, R2, RZ, 0x6 ;  /* 0x0000000203027211 */ /* 0x000fc600078f30ff */
[----:B------:R-:W-:-:S04]  /*08f0*/  IMAD R34, R0, UR8, RZ ;  /* 0x0000000800227c24 */ /* 0x000fc8000f8e02ff */
[----:B------:R-:W-:Y:S01]  /*0900*/  IMAD.IADD R3, R0, 0x1, R34 ;  /* 0x0000000100037824 */ /* 0x000fe200078e0222 */
[----:B------:R-:W-:Y:S01]  /*0910*/  SHF.R.S32.HI R0, RZ, 0x6, R2 ;  /* 0x00000006ff007819 */ /* 0x000fe20000011402 */
[----:B------:R2:W-:Y:S03]  /*0920*/  STL [R1+0x8], R34 ;  /* 0x0000082201007387 */ /* 0x0005e60000100800 */
[----:B------:R-:W-:-:S04]  /*0930*/  IMNMX R2, R4, R3, PT ;  /* 0x0000000304027217 */ /* 0x000fc80003800200 */
[----:B------:R-:W-:-:S04]  /*0940*/  IMNMX R36, R2, R0, PT ;  /* 0x0000000002247217 */ /* 0x000fc80003800200 */
[----:B------:R-:W-:Y:S01]  /*0950*/  ISETP.GE.AND P0, PT, R34, R36, PT ;  /* 0x000000242200720c */ /* 0x000fe20003f06270 */
[----:B------:R2:W-:-:S12]  /*0960*/  STL [R1+0x10], R36 ;  /* 0x0000102401007387 */ /* 0x0005d80000100800 */
[----:B------:R-:W-:Y:S05]  /*0970*/  @!P0 BRA `(.L_x_4449) ;  /* 0x00000a6000008947 */ /* 0x000fea0003800000 */
[----:B-1----:R1:W3:Y:S04]  /*0980*/  LD.E.64 R4, [R24.64+0xb0] ;  /* 0x0000b00618047980 */ /* 0x0022e8000c101b00 */
[----:B------:R-:W4:Y:S04]  /*0990*/  LDL.LU R9, [R1+0x14] ;  /* 0x0000140001097983 */ /* 0x000f280000300800 */
[----:B------:R1:W4:Y:S04]  /*09a0*/  LD.E R3, [R24.64+0x60] ;  /* 0x0000600618037980 */ /* 0x000328000c101900 */
[----:B--2---:R1:W2:Y:S04]  /*09b0*/  LD.E R8, [R24.64+0xcc] ;  /* 0x0000cc0618087980 */ /* 0x0042a8000c101900 */
[----:B------:R1:W2:Y:S04]  /*09c0*/  LD.E.64 R14, [R24.64+0x78] ;  /* 0x00007806180e7980 */ /* 0x0002a8000c101b00 */
[----:B------:R1:W5:Y:S04]  /*09d0*/  LD.E R0, [R24.64+0xc0] ;  /* 0x0000c00618007980 */ /* 0x000368000c101900 */
[----:B-1----:R-:W5:Y:S01]  /*09e0*/  LD.E.64 R24, [R24.64+0xa8] ;  /* 0x0000a80618187980 */ /* 0x002f62000c101b00 */
[----:B------:R-:W-:-:S04]  /*09f0*/  SHF.R.S32.HI R6, RZ, 0x1f, R181 ;  /* 0x0000001fff067819 */ /* 0x000fc800000114b5 */
[----:B------:R-:W-:-:S04]  /*0a00*/  LEA.HI R6, R6, R181, RZ, 0x4 ;  /* 0x000000b506067211 */ /* 0x000fc800078f20ff */
[----:B------:R-:W-:-:S05]  /*0a10*/  LOP3.LUT R11, R6, 0xfffffff0, RZ, 0xc0, !PT ;  /* 0xfffffff0060b7812 */ /* 0x000fca00078ec0ff */
[----:B------:R-:W-:Y:S01]  /*0a20*/  IMAD.IADD R11, R181, 0x1, -R11 ;  /* 0x00000001b50b7824 */ /* 0x000fe200078e0a0b */
[----:B------:R-:W-:Y:S01]  /*0a30*/  SHF.R.S32.HI R6, RZ, 0x4, R6 ;  /* 0x00000004ff067819 */ /* 0x000fe20000011406 */
[----:B------:R-:W-:-:S05]  /*0a40*/  IMAD.IADD R7, R10, 0x1, -R182 ;  /* 0x000000010a077824 */ /* 0x000fca00078e0ab6 */
[----:B------:R-:W-:Y:S01]  /*0a50*/  ISETP.GE.AND P1, PT, R6, R7, PT ;  /* 0x000000070600720c */ /* 0x000fe20003f26270 */
[----:B------:R-:W-:Y:S01]  /*0a60*/  BSSY B0, `(.L_x_4450) ;  /* 0x0000018000007945 */ /* 0x000fe20003800000 */
[----:B---3--:R-:W-:Y:S02]  /*0a70*/  IMAD R2, R4, UR8, R37 ;  /* 0x0000000804027c24 */ /* 0x008fe4000f8e0225 */
[----:B------:R-:W-:Y:S02]  /*0a80*/  IMAD.SHL.U32 R4, R11, 0x4, RZ ;  /* 0x000000040b047824 */ /* 0x000fe400078e00ff */
[----:B----4-:R-:W-:-:S04]  /*0a90*/  IMAD R2, R2, R3, R9 ;  /* 0x0000000302027224 */ /* 0x010fc800078e0209 */
[----:B------:R-:W-:Y:S01]  /*0aa0*/  IMAD R12, R5, R2, R182 ;  /* 0x00000002050c7224 */ /* 0x000fe200078e02b6 */
[----:B------:R-:W-:-:S03]  /*0ab0*/  SHF.R.S32.HI R5, RZ, 0x1f, R4 ;  /* 0x0000001fff057819 */ /* 0x000fc60000011404 */
[----:B--2---:R-:W-:Y:S02]  /*0ac0*/  IMAD R8, R12, R8, RZ ;  /* 0x000000080c087224 */ /* 0x004fe400078e02ff */
        /* <DEDUP_REMOVED lines=9> */
[-C--:B-----5:R-:W-:Y:S02]  /*0b60*/  ISETP.GE.AND P3, PT, R4, R0.reuse, PT ;  /* 0x000000000400720c */ /* 0x0a0fe40003f66270 */
[----:B------:R-:W-:-:S02]  /*0b70*/  ISETP.GE.AND P2, PT, R10, R0, PT ;  /* 0x000000000a00720c */ /* 0x000fc40003f46270 */
[-C--:B------:R-:W-:Y:S02]  /*0b80*/  ISETP.GE.AND P1, PT, R9, R0.reuse, PT ;  /* 0x000000000900720c */ /* 0x080fe40003f26270 */
[----:B------:R-:W-:-:S07]  /*0b90*/  ISETP.GE.AND P0, PT, R8, R0, PT ;  /* 0x000000000800720c */ /* 0x000fce0003f06270 */
[----:B------:R1:W-:Y:S04]  /*0ba0*/  @!P3 ST.E.128 [R2.64], RZ ;  /* 0x000000ff0200b985 */ /* 0x0003e8000c101d06 */
[----:B------:R1:W-:Y:S04]  /*0bb0*/  @!P2 ST.E.128 [R2.64+0x100], RZ ;  /* 0x000100ff0200a985 */ /* 0x0003e8000c101d06 */
[----:B------:R1:W-:Y:S04]  /*0bc0*/  @!P1 ST.E.128 [R2.64+0x200], RZ ;  /* 0x000200ff02009985 */ /* 0x0003e8000c101d06 */
[----:B------:R1:W-:Y:S02]  /*0bd0*/  @!P0 ST.E.128 [R2.64+0x300], RZ ;  /* 0x000300ff02008985 */ /* 0x0003e4000c101d06 */
.L_x_4451:
[----:B------:R-:W-:Y:S05]  /*0be0*/  BSYNC B0 ;  /* 0x0000000000007941 */ /* 0x000fea0003800000 */
.L_x_4450:
        /* <DEDUP_REMOVED lines=12> */
.L_x_4453:
[----:B------:R-:W-:Y:S05]  /*0cb0*/  BSYNC B0 ;  /* 0x0000000000007941 */ /* 0x000fea0003800000 */
.L_x_4452:
        /* <DEDUP_REMOVED lines=12> */
.L_x_4455:
[----:B------:R-:W-:Y:S05]  /*0d80*/  BSYNC B0 ;  /* 0x0000000000007941 */ /* 0x000fea0003800000 */
.L_x_4454:
        /* <DEDUP_REMOVED lines=12> */
.L_x_4457:
[----:B------:R-:W-:Y:S05]  /*0e50*/  BSYNC B0 ;  /* 0x0000000000007941 */ /* 0x000fea0003800000 */
.L_x_4456:
        /* <DEDUP_REMOVED lines=12> */
.L_x_4459:
[----:B------:R-:W-:Y:S05]  /*0f20*/  BSYNC B0 ;  /* 0x0000000000007941 */ /* 0x000fea0003800000 */
.L_x_4458:
        /* <DEDUP_REMOVED lines=12> */
.L_x_4461:
[----:B------:R-:W-:Y:S05]  /*0ff0*/  BSYNC B0 ;  /* 0x0000000000007941 */ /* 0x000fea0003800000 */
.L_x_4460:
        /* <DEDUP_REMOVED lines=12> */
.L_x_4463:
[----:B------:R-:W-:Y:S05]  /*10c0*/  BSYNC B0 ;  /* 0x0000000000007941 */ /* 0x000fea0003800000 */
.L_x_4462:
        /* <DEDUP_REMOVED lines=12> */
.L_x_4465:
[----:B------:R-:W-:Y:S05]  /*1190*/  BSYNC B0 ;  /* 0x0000000000007941 */ /* 0x000fea0003800000 */
.L_x_4464:
[----:B------:R-:W-:Y:S02]  /*11a0*/  ISETP.NE.AND P6, PT, R11, RZ, PT ;  /* 0x000000ff0b00720c */ /* 0x000fe40003fc5270 */
[----:B-1234-:R-:W-:-:S02]  /*11b0*/  SHF.R.S32.HI R2, RZ, 0x1f, R12 ;  /* 0x0000001fff027819 */ /* 0x01efc4000001140c */
[-C--:B------:R-:W-:Y:S02]  /*11c0*/  ISETP.GE.OR P0, PT, R6, R7.reuse, P6 ;  /* 0x000000070600720c */ /* 0x080fe40003706670 */
[----:B-----5:R-:W-:Y:S02]  /*11d0*/  IADD3 R0, P1, R12, R6, RZ ;  /* 0x000000060c007210 */ /* 0x020fe40007f3e0ff */
[-C--:B------:R-:W-:Y:S02]  /*11e0*/  ISETP.GE.OR P5, PT, R14, R7.reuse, P6 ;  /* 0x000000070e00720c */ /* 0x080fe400037a6670 */
        /* <DEDUP_REMOVED lines=25> */
[----:B------:R-:W-:Y:S05]  /*1380*/  @P6 RET.REL.NODEC R4 `(_ZN5flash24flash_fwd_splitkv_kernelI23Flash_fwd_kernel_traitsILi256ELi64ELi64ELi4ELb0ELb0EN7cutlass6half_tE19Flash_kernel_traitsILi256ELi64ELi64ELi4ES3_EELb1ELb0ELb1ELb0ELb0ELb1ELb1ELb1EEEvNS_16Flash_fwd_paramsE) ;  /* 0xffffec7004006950 */ /* 0x000fea0003c3ffff */
[----:B-1----:R-:W-:-:S05]  /*1390*/  MOV R0, 0xff800000 ;  /* 0xff80000000007802 */ /* 0x002fca0000000f00 */
[----:B------:R1:W-:Y:S02]  /*13a0*/  ST.E [R2.64+0xe0], R0 ;  /* 0x0000e00002007985 */ /* 0x0003e4000c101906 */
[----:B-1----:R-:W-:Y:S02]  /*13b0*/  MOV R2, R20 ;  /* 0x0000001400027202 */ /* 0x002fe40000000f00 */
[----:B------:R-:W-:-:S04]  /*13c0*/  MOV R3, 0x0 ;  /* 0x0000000000037802 */ /* 0x000fc80000000f00 */
[----:B------:R-:W-:Y:S05]  /*13d0*/  RET.REL.NODEC R2 `(_ZN5flash24flash_fwd_splitkv_kernelI23Flash_fwd_kernel_traitsILi256ELi64ELi64ELi4ELb0ELb0EN7cutlass6half_tE19Flash_kernel_traitsILi256ELi64ELi64ELi4ES3_EELb1ELb0ELb1ELb0ELb0ELb1ELb1ELb1EEEvNS_16Flash_fwd_paramsE) ;  /* 0xffffec2002007950 */ /* 0x000fea0003c3ffff */
.L_x_4449:
[----:B-1----:R-:W3:Y:S04]  /*13e0*/  LD.E.64 R2, [R24.64+0x160] ;  /* 0x0001600618027980 */ /* 0x002ee8000c101b00 */
[----:B------:R-:W4:Y:S04]  /*13f0*/  LD.E.64 R4, [R24.64+0x158] ;  /* 0x0001580618047980 */ /* 0x000f28000c101b00 */
[----:B------:R1:W5:Y:S01]  /*1400*/  LDL R39, [R1+0x14] ;  /* 0x0000140001277983 */ /* 0x0003620000100800 */
[----:B---3--:R-:W-:-:S04]  /*1410*/  ISETP.NE.U32.AND P1, PT, R2, RZ, PT ;  /* 0x000000ff0200720c */ /* 0x008fc80003f25070 */
[----:B------:R-:W-:-:S13]  /*1420*/  ISETP.NE.AND.EX P1, PT, R3, RZ, PT, P1 ;  /* 0x000000ff0300720c */ /* 0x000fda0003f25310 */
[----:B------:R-:W3:Y:S01]  /*1430*/  @P1 LD.E.64 R6, [R24.64+0x168] ;  /* 0x0001680618061980 */ /* 0x000ee2000c101b00 */
[----:B----4-:R-:W-:-:S04]  /*1440*/  ISETP.NE.U32.AND P0, PT, R4, RZ, PT ;  /* 0x000000ff0400720c */ /* 0x010fc80003f05070 */
[----:B------:R-:W-:Y:S01]  /*1450*/  ISETP.NE.AND.EX P0, PT, R5, RZ, PT, P0 ;  /* 0x000000ff0500720c */ /* 0x000fe20003f05300 */
[--C-:B------:R-:W-:Y:S01]  /*1460*/  IMAD.MOV.U32 R12, RZ, RZ, R37.reuse ;  /* 0x000000ffff0c7224 */ /* 0x100fe200078e0025 */
[----:B------:R-:W-:-:S11]  /*1470*/  @P1 SHF.R.S32.HI R0, RZ, 0x1f, R37 ;  /* 0x0000001fff001819 */ /* 0x000fd60000011425 */
[----:B------:R-:W-:-:S05]  /*1480*/  @P0 IMAD.WIDE R4, R37, 0x4, R4 ;  /* 0x0000000425040825 */ /* 0x000fca00078e0204 */
[----:B------:R4:W5:Y:S01]  /*1490*/  @P0 LD.E R12, [R4.64] ;  /* 0x00000006040c0980 */ /* 0x000962000c101900 */
[----:B------:R-:W-:Y:S01]  /*14a0*/  BSSY B0, `(.L_x_4466) ;  /* 0x00000bb000007945 */ /* 0x000fe20003800000 */
[-C--:B---3--:R-:W-:Y:S02]  /*14b0*/  @P1 IMAD R7, R7, R37.reuse, RZ ;  /* 0x0000002507071224 */ /* 0x088fe400078e02ff */
[----:B----4-:R-:W-:-:S04]  /*14c0*/  @P1 IMAD.WIDE.U32 R4, R6, R37, RZ ;  /* 0x0000002506041225 */ /* 0x010fc800078e00ff */
[----:B------:R-:W-:Y:S02]  /*14d0*/  @P1 IMAD R7, R6, R0, R7 ;  /* 0x0000000006071224 */ /* 0x000fe400078e0207 */
[----:B------:R-:W-:Y:S01]  /*14e0*/  IMAD.MOV.U32 R6, RZ, RZ, RZ ;  /* 0x000000ffff067224 */ /* 0x000fe200078e00ff */
[C---:B------:R-:W-:Y:S02]  /*14f0*/  @P1 LEA R6, P0, R4.reuse, R2, 0x2 ;  /* 0x0000000204061211 */ /* 0x040fe400078010ff */
[----:B------:R-:W-:Y:S01]  /*1500*/  @P1 IADD3 R7, R5, R7, RZ ;  /* 0x0000000705071210 */ /* 0x000fe20007ffe0ff */
[----:B------:R-:W-:Y:S02]  /*1510*/  IMAD.MOV.U32 R0, RZ, RZ, RZ ;  /* 0x000000ffff007224 */ /* 0x000fe400078e00ff */
[----:B------:R-:W-:Y:S01]  /*1520*/  IMAD.MOV.U32 R242, RZ, RZ, R6 ;  /* 0x000000fffff27224 */ /* 0x000fe200078e0006 */
[----:B------:R-:W-:-:S04]  /*1530*/  @P1 LEA.HI.X R0, R4, R3, R7, 0x2, P0 ;  /* 0x0000000304001211 */ /* 0x000fc800000f1407 */
[----:B------:R-:W-:Y:S02]  /*1540*/  MOV R243, R0 ;  /* 0x0000000000f37202 */ /* 0x000fe40000000f00 */
        /* <DEDUP_REMOVED lines=22> */
[----:B------:R-:W-:-:S03]  /*16b0*/  MOV R2, R0 ;  /* 0x0000000000027202 */ /* 0x000fc60000000f00 */
[----:B------:R-:W-:Y:S02]  /*16c0*/  IMAD.MOV R0, RZ, RZ, -R6 ;  /* 0x000000ffff007224 */ /* 0x000fe400078e0a06 */
[----:B------:R-:W3:Y:S02]  /*16d0*/  LD.E.64 R6, [R24.64+0x20] ;  /* 0x0000200618067980 */ /* 0x000ee4000c101b00 */
[----:B------:R-:W-:Y:S02]  /*16e0*/  IMAD.MOV.U32 R3, RZ, RZ, R0 ;  /* 0x000000ffff037224 */ /* 0x000fe400078e0000 */
[----:B------:R-:W-:-:S04]  /*16f0*/  IMAD.HI.U32 R0, R5, R2, RZ ;  /* 0x0000000205007227 */ /* 0x000fc800078e00ff */
[----:B------:R-:W-:-:S05]  /*1700*/  IMAD R2, R0, R3, R2 ;  /* 0x0000000300027224 */ /* 0x000fca00078e0202 */
[----:B------:R-:W-:-:S13]  /*1710*/  ISETP.GT.U32.AND P1, PT, R4, R2, PT ;  /* 0x000000020400720c */ /* 0x000fda0003f24070 */
[----:B------:R-:W-:-:S04]  /*1720*/  @!P1 IADD3 R2, R2, -R4, RZ ;  /* 0x8000000402029210 */ /* 0x000fc80007ffe0ff */
[----:B------:R-:W-:Y:S02]  /*1730*/  ISETP.GE.U32.AND P3, PT, R2, R4, PT ;  /* 0x000000040200720c */ /* 0x000fe40003f66070 */
[----:B------:R-:W-:Y:S02]  /*1740*/  LOP3.LUT R2, R26, R13, RZ, 0x3c, !PT ;  /* 0x0000000d1a027212 */ /* 0x000fe400078e3cff */
[----:B------:R-:W-:Y:S02]  /*1750*/  @!P1 IADD3 R0, R0, 0x1, RZ ;  /* 0x0000000100009810 */ /* 0x000fe40007ffe0ff */
[----:B------:R-:W-:Y:S02]  /*1760*/  ISETP.GE.AND P0, PT, R2, RZ, PT ;  /* 0x000000ff0200720c */ /* 0x000fe40003f06270 */
[----:B------:R-:W-:-:S05]  /*1770*/  ISETP.NE.AND P1, PT, R13, RZ, PT ;  /* 0x000000ff0d00720c */ /* 0x000fca0003f25270 */
[----:B------:R-:W-:-:S05]  /*1780*/  @P3 IADD3 R0, R0, 0x1, RZ ;  /* 0x0000000100003810 */ /* 0x000fca0007ffe0ff */
[----:B------:R-:W-:-:S04]  /*1790*/  IMAD.MOV.U32 R5, RZ, RZ, R0 ;  /* 0x000000ffff057224 */ /* 0x000fc800078e0000 */
[----:B------:R-:W-:Y:S01]  /*17a0*/  @!P0 IMAD.MOV R5, RZ, RZ, -R5 ;  /* 0x000000ffff058224 */ /* 0x000fe200078e0a05 */
[----:B------:R-:W-:-:S05]  /*17b0*/  @!P1 LOP3.LUT R5, RZ, R13, RZ, 0x33, !PT ;  /* 0x0000000dff059212 */ /* 0x000fca00078e33ff */
[----:B------:R-:W-:-:S05]  /*17c0*/  IMAD.WIDE R2, R5, 0x4, R242 ;  /* 0x0000000405027825 */ /* 0x000fca00078e02f2 */
[----:B-----5:R1:W3:Y:S01]  /*17d0*/  LD.E R12, [R2.64] ;  /* 0x00000006020c7980 */ /* 0x0202e2000c101900 */
[----:B----4-:R-:W-:-:S04]  /*17e0*/  IABS R4, R15 ;  /* 0x0000000f00047213 */ /* 0x010fc80000000000 */
[----:B-1----:R-:W1:Y:S08]  /*17f0*/  I2F.RP R2, R4 ;  /* 0x0000000400027306 */ /* 0x002e700000209400 */
[----:B-1----:R-:W1:Y:S02]  /*1800*/  MUFU.RCP R2, R2 ;  /* 0x0000000200027308 */ /* 0x002e640000001000 */
[----:B-1----:R-:W-:-:S06]  /*1810*/  IADD3 R2, R2, 0xffffffe, RZ ;  /* 0x0ffffffe02027810 */ /* 0x002fcc0007ffe0ff */
[----:B------:R-:W1:Y:S01]  /*1820*/  F2I.FTZ.U32.TRUNC.NTZ R3, R2 ;  /* 0x0000000200037305 */ /* 0x000e62000021f000 */
[----:B------:R-:W-:Y:S02]  /*1830*/  IABS R16, R15 ;  /* 0x0000000f00107213 */ /* 0x000fe40000000000 */
[----:B-1----:R-:W-:Y:S01]  /*1840*/  IADD3 R0, RZ, -R3, RZ ;  /* 0x80000003ff007210 */ /* 0x002fe20007ffe0ff */
[----:B------:R-:W-:-:S04]  /*1850*/  IMAD.MOV.U32 R2, RZ, RZ, RZ ;  /* 0x000000ffff027224 */ /* 0x000fc800078e00ff */
[----:B------:R-:W-:Y:S01]  /*1860*/  IMAD R14, R0, R4, RZ ;  /* 0x00000004000e7224 */ /* 0x000fe200078e02ff */
[----:B------:R-:W-:-:S03]  /*1870*/  IABS R0, R39 ;  /* 0x0000002700007213 */ /* 0x000fc60000000000 */
[----:B------:R-:W-:-:S04]  /*1880*/  IMAD.HI.U32 R14, R3, R14, R2 ;  /* 0x0000000e030e7227 */ /* 0x000fc800078e0002 */
[----:B------:R-:W-:-:S05]  /*1890*/  IMAD.MOV R2, RZ, RZ, -R16 ;  /* 0x000000ffff027224 */ /* 0x000fca00078e0a10 */
[----:B------:R-:W-:Y:S01]  /*18a0*/  MOV R3, R2 ;  /* 0x0000000200037202 */ /* 0x000fe20000000f00 */
[----:B------:R-:W-:-:S04]  /*18b0*/  IMAD.HI.U32 R2, R14, R0, RZ ;  /* 0x000000000e027227 */ /* 0x000fc800078e00ff */
[----:B------:R-:W-:-:S05]  /*18c0*/  IMAD R0, R2, R3, R0 ;  /* 0x0000000302007224 */ /* 0x000fca00078e0200 */
[----:B------:R-:W-:-:S13]  /*18d0*/  ISETP.GT.U32.AND P1, PT, R4, R0, PT ;  /* 0x000000000400720c */ /* 0x000fda0003f24070 */
[----:B------:R-:W-:-:S05]  /*18e0*/  @!P1 IMAD.IADD R0, R0, 0x1, -R4 ;  /* 0x0000000100009824 */ /* 0x000fca00078e0a04 */
[----:B------:R-:W-:Y:S02]  /*18f0*/  ISETP.GE.U32.AND P3, PT, R0, R4, PT ;  /* 0x000000040000720c */ /* 0x000fe40003f66070 */
[----:B------:R-:W-:Y:S02]  /*1900*/  LOP3.LUT R0, R39, R15, RZ, 0x3c, !PT ;  /* 0x0000000f27007212 */ /* 0x000fe400078e3cff */
[----:B------:R-:W-:Y:S02]  /*1910*/  IADD3 R4, -R5, RZ, RZ ;  /* 0x000000ff05047210 */ /* 0x000fe40007ffe1ff */
[----:B------:R-:W-:Y:S02]  /*1920*/  ISETP.GE.AND P0, PT, R0, RZ, PT ;  /* 0x000000ff0000720c */ /* 0x000fe40003f06270 */
[----:B------:R-:W-:Y:S02]  /*1930*/  @!P1 IADD3 R2, R2, 0x1, RZ ;  /* 0x0000000102029810 */ /* 0x000fe40007ffe0ff */
[----:B------:R-:W-:Y:S01]  /*1940*/  ISETP.NE.AND P1, PT, R15, RZ, PT ;  /* 0x000000ff0f00720c */ /* 0x000fe20003f25270 */
[----:B------:R-:W-:-:S02]  /*1950*/  IMAD R4, R13, R4, R26 ;  /* 0x000000040d047224 */ /* 0x000fc400078e021a */
[----:B------:R-:W-:Y:S02]  /*1960*/  @P3 IADD3 R2, R2, 0x1, RZ ;  /* 0x0000000102023810 */ /* 0x000fe40007ffe0ff */
[----:B--2---:R-:W-:Y:S01]  /*1970*/  IMAD R5, R117, R4, RZ ;  /* 0x0000000475057224 */ /* 0x004fe200078e02ff */
[----:B------:R-:W-:Y:S02]  /*1980*/  SHF.R.S32.HI R20, RZ, 0x1f, R4 ;  /* 0x0000001fff147819 */ /* 0x000fe40000011404 */
[----:B------:R-:W-:-:S03]  /*1990*/  MOV R0, R2 ;  /* 0x0000000200007202 */ /* 0x000fc60000000f00 */
[----:B------:R-:W-:Y:S01]  /*19a0*/  IMAD R5, R116, R20, R5 ;  /* 0x0000001474057224 */ /* 0x000fe200078e0205 */
[----:B------:R-:W-:Y:S02]  /*19b0*/  @!P0 IADD3 R0, -R0, RZ, RZ ;  /* 0x000000ff00008210 */ /* 0x000fe40007ffe1ff */
[----:B------:R-:W-:-:S04]  /*19c0*/  @!P1 LOP3.LUT R0, RZ, R15, RZ, 0x33, !PT ;  /* 0x0000000fff009212 */ /* 0x000fc800078e33ff */
[----:B------:R-:W-:Y:S02]  /*19d0*/  SHF.R.S32.HI R29, RZ, 0x1f, R0 ;  /* 0x0000001fff1d7819 */ /* 0x000fe40000011400 */
[----:B------:R-:W-:Y:S02]  /*19e0*/  MOV R27, R0 ;  /* 0x00000000001b7202 */ /* 0x000fe40000000f00 */
[----:B---3--:R-:W-:Y:S01]  /*19f0*/  SHF.R.S32.HI R14, RZ, 0x1f, R12 ;  /* 0x0000001fff0e7819 */ /* 0x008fe2000001140c */
[----:B------:R-:W-:-:S04]  /*1a00*/  IMAD R3, R7, R12, RZ ;  /* 0x0000000c07037224 */ /* 0x000fc800078e02ff */
[C---:B------:R-:W-:Y:S02]  /*1a10*/  IMAD R3, R6.reuse, R14, R3 ;  /* 0x0000000e06037224 */ /* 0x040fe400078e0203 */
[----:B------:R-:W-:-:S04]  /*1a20*/  IMAD.WIDE.U32 R6, R6, R12, RZ ;  /* 0x0000000c06067225 */ /* 0x000fc800078e00ff */
[----:B------:R-:W-:Y:S02]  /*1a30*/  IMAD.IADD R3, R7, 0x1, R3 ;  /* 0x0000000107037824 */ /* 0x000fe400078e0203 */
[----:B------:R-:W-:-:S04]  /*1a40*/  IMAD.MOV.U32 R2, RZ, RZ, R6 ;  /* 0x000000ffff027224 */ /* 0x000fc800078e0006 */
[----:B------:R-:W-:-:S04]  /*1a50*/  IMAD.WIDE.U32 R2, R4, R116, R2 ;  /* 0x0000007404027225 */ /* 0x000fc800078e0002 */
[----:B------:R-:W-:Y:S02]  /*1a60*/  IMAD.IADD R3, R3, 0x1, R5 ;  /* 0x0000000103037824 */ /* 0x000fe400078e0205 */
[----:B------:R-:W-:Y:S02]  /*1a70*/  IMAD R5, R11, R0, RZ ;  /* 0x000000000b057224 */ /* 0x000fe400078e02ff */
[-C--:B------:R-:W-:Y:S02]  /*1a80*/  IMAD R6, R9, R12.reuse, RZ ;  /* 0x0000000c09067224 */ /* 0x080fe400078e02ff */
[----:B------:R-:W-:-:S04]  /*1a90*/  IMAD.WIDE.U32 R12, R8, R12, RZ ;  /* 0x0000000c080c7225 */ /* 0x000fc800078e00ff */
[----:B------:R-:W-:Y:S02]  /*1aa0*/  IMAD R5, R10, R29, R5 ;  /* 0x0000001d0a057224 */ /* 0x000fe400078e0205 */
[----:B------:R-:W-:Y:S01]  /*1ab0*/  IMAD.WIDE.U32 R2, R0, R10, R2 ;  /* 0x0000000a00027225 */ /* 0x000fe200078e0002 */
[----:B------:R-:W-:-:S03]  /*1ac0*/  MOV R11, R12 ;  /* 0x0000000c000b7202 */ /* 0x000fc60000000f00 */
[----:B------:R-:W-:Y:S01]  /*1ad0*/  IMAD R8, R8, R14, R6 ;  /* 0x0000000e08087224 */ /* 0x000fe200078e0206 */
[----:B------:R-:W-:Y:S01]  /*1ae0*/  IADD3 R30, R3, R5, RZ ;  /* 0x00000005031e7210 */ /* 0x000fe20007ffe0ff */
[----:B------:R-:W-:Y:S02]  /*1af0*/  IMAD.MOV.U32 R28, RZ, RZ, R2 ;  /* 0x000000ffff1c7224 */ /* 0x000fe400078e0002 */
[----:B------:R-:W-:Y:S01]  /*1b00*/  IMAD.IADD R12, R13, 0x1, R8 ;  /* 0x000000010d0c7824 */ /* 0x000fe200078e0208 */
[----:B------:R-:W-:Y:S05]  /*1b10*/  BRA `(.L_x_4468) ;  /* 0x0000053000007947 */ /* 0x000fea0003800000 */
.L_x_4467:
[----:B-1----:R-:W3:Y:S01]  /*1b20*/  LD.E R9, [R24.64+0x68] ;  /* 0x0000680618097980 */ /* 0x002ee2000c101900 */
[----:B------:R-:W-:-:S03]  /*1b30*/  ISETP.NE.AND P4, PT, R21, -0x1, PT ;  /* 0xffffffff1500780c */ /* 0x000fc60003f85270 */
[----:B------:R-:W4:Y:S04]  /*1b40*/  LD.E.64 R116, [R24.64+0x38] ;  /* 0x0000380618747980 */ /* 0x000f28000c101b00 */
[----:B--2---:R-:W2:Y:S04]  /*1b50*/  LD.E.64 R158, [R24.64+0x40] ;  /* 0x00004006189e7980 */ /* 0x004ea8000c101b00 */
[----:B------:R-:W2:Y:S04]  /*1b60*/  LD.E.64 R18, [R24.64+0x50] ;  /* 0x0000500618127980 */ /* 0x000ea8000c101b00 */
[----:B------:R-:W2:Y:S04]  /*1b70*/  @!P4 LD.E.64 R10, [R24.64+0x20] ;  /* 0x00002006180ac980 */ /* 0x000ea8000c101b00 */
[----:B------:R-:W2:Y:S04]  /*1b80*/  @!P4 LD.E.64 R16, [R24.64+0x28] ;  /* 0x000028061810c980 */ /* 0x000ea8000c101b00 */
[----:B------:R1:W5:Y:S02]  /*1b90*/  LD.E.64 R22, [R24.64+0x58] ;  /* 0x0000580618167980 */ /* 0x000364000c101b00 */
[----:B-----5:R-:W-:-:S02]  /*1ba0*/  @!P4 SHF.R.S32.HI R14, RZ, 0x1f, R12 ;  /* 0x0000001fff0ec819 */ /* 0x020fc4000001140c */
[----:B------:R-:W-:-:S04]  /*1bb0*/  LEA R26, R36, 0xffffffc0, 0x6 ;  /* 0xffffffc0241a7811 */ /* 0x000fc800078e30ff */
[----:B------:R-:W-:Y:S02]  /*1bc0*/  SHF.R.S32.HI R20, RZ, 0x1f, R26 ;  /* 0x0000001fff147819 */ /* 0x000fe4000001141a */
[----:B---3--:R-:W-:-:S04]  /*1bd0*/  IABS R0, R9 ;  /* 0x0000000900007213 */ /* 0x008fc80000000000 */
[----:B------:R-:W-:-:S04]  /*1be0*/  MOV R6, R0 ;  /* 0x0000000000067202 */ /* 0x000fc80000000f00 */
[----:B------:R-:W3:Y:S08]  /*1bf0*/  I2F.RP R2, R6 ;  /* 0x0000000600027306 */ /* 0x000ef00000209400 */
[----:B---3--:R-:W3:Y:S02]  /*1c00*/  MUFU.RCP R2, R2 ;  /* 0x0000000200027308 */ /* 0x008ee40000001000 */
[----:B---3--:R-:W-:-:S06]  /*1c10*/  IADD3 R2, R2, 0xffffffe, RZ ;  /* 0x0ffffffe02027810 */ /* 0x008fcc0007ffe0ff */
[----:B------:R-:W3:Y:S01]  /*1c20*/  F2I.FTZ.U32.TRUNC.NTZ R3, R2 ;  /* 0x0000000200037305 */ /* 0x000ee2000021f000 */
[----:B------:R-:W-:Y:S01]  /*1c30*/  IABS R5, R9 ;  /* 0x0000000900057213 */ /* 0x000fe20000000000 */
[----:B---3--:R-:W-:Y:S01]  /*1c40*/  IMAD.MOV R0, RZ, RZ, -R3 ;  /* 0x000000ffff007224 */ /* 0x008fe200078e0a03 */
[----:B------:R-:W-:-:S03]  /*1c50*/  MOV R2, RZ ;  /* 0x000000ff00027202 */ /* 0x000fc60000000f00 */
        /* <DEDUP_REMOVED lines=9> */
[----:B------:R-:W-:Y:S01]  /*1cf0*/  @!P4 IMAD R5, R5, R116, R3 ;  /* 0x000000740505c224 */ /* 0x000fe200078e0203 */
[----:B------:R-:W-:Y:S01]  /*1d00*/  @P4 IADD3 R4, R13, R21, RZ ;  /* 0x000000150d044210 */ /* 0x000fe20007ffe0ff */
[----:B------:R-:W-:-:S04]  /*1d10*/  @!P4 IMAD.WIDE.U32 R2, R116, R13, RZ ;  /* 0x0000000d7402c225 */ /* 0x000fc800078e00ff */
[----:B------:R-:W-:Y:S02]  /*1d20*/  @!P4 IMAD.IADD R3, R3, 0x1, R5 ;  /* 0x000000010303c824 */ /* 0x000fe400078e0205 */
[----:B--2---:R-:W-:Y:S02]  /*1d30*/  @!P4 IMAD R7, R11, R12, RZ ;  /* 0x0000000c0b07c224 */ /* 0x004fe400078e02ff */
[-C--:B------:R-:W-:Y:S02]  /*1d40*/  @P4 IMAD R15, R117, R4.reuse, RZ ;  /* 0x00000004750f4224 */ /* 0x080fe400078e02ff */
[----:B------:R-:W-:-:S04]  /*1d50*/  @P4 IMAD.WIDE.U32 R4, R116, R4, RZ ;  /* 0x0000000474044225 */ /* 0x000fc800078e00ff */
[----:B------:R-:W-:Y:S02]  /*1d60*/  @!P0 IMAD.IADD R0, R0, 0x1, -R6 ;  /* 0x0000000100008824 */ /* 0x000fe400078e0a06 */
[C---:B------:R-:W-:Y:S02]  /*1d70*/  @!P4 IMAD R11, R10.reuse, R14, R7 ;  /* 0x0000000e0a0bc224 */ /* 0x040fe400078e0207 */
[----:B------:R-:W-:Y:S01]  /*1d80*/  @!P4 IMAD.WIDE.U32 R2, R10, R12, R2 ;  /* 0x0000000c0a02c225 */ /* 0x000fe200078e0002 */
[----:B------:R-:W-:Y:S02]  /*1d90*/  @P4 IADD3 R7, R5, R15, RZ ;  /* 0x0000000f05074210 */ /* 0x000fe40007ffe0ff */
[----:B------:R-:W-:Y:S01]  /*1da0*/  ISETP.GE.U32.AND P3, PT, R0, R6, PT ;  /* 0x000000060000720c */ /* 0x000fe20003f66070 */
[----:B------:R-:W-:Y:S01]  /*1db0*/  @!P4 IMAD.MOV.U32 R4, RZ, RZ, R2 ;  /* 0x000000ffff04c224 */ /* 0x000fe200078e0002 */
[----:B------:R-:W-:Y:S01]  /*1dc0*/  @!P4 IADD3 R7, R3, R11, RZ ;  /* 0x0000000b0307c210 */ /* 0x000fe20007ffe0ff */
[----:B------:R-:W-:Y:S01]  /*1dd0*/  @!P4 IMAD R3, R159, R13, RZ ;  /* 0x0000000d9f03c224 */ /* 0x000fe200078e02ff */
[----:B------:R-:W-:-:S02]  /*1de0*/  @!P4 SHF.R.S32.HI R0, RZ, 0x1f, R13 ;  /* 0x0000001fff00c819 */ /* 0x000fc4000001140d */
[----:B------:R-:W-:Y:S01]  /*1df0*/  LOP3.LUT R2, R39, R9, RZ, 0x3c, !PT ;  /* 0x0000000927027212 */ /* 0x000fe200078e3cff */
[----:B------:R-:W-:Y:S02]  /*1e00*/  IMAD R5, R117, R26, RZ ;  /* 0x0000001a75057224 */ /* 0x000fe400078e02ff */
[----:B------:R-:W-:Y:S01]  /*1e10*/  @!P4 IMAD R0, R0, R158, R3 ;  /* 0x0000009e0000c224 */ /* 0x000fe200078e0203 */
[----:B------:R-:W-:Y:S02]  /*1e20*/  ISETP.GE.AND P1, PT, R2, RZ, PT ;  /* 0x000000ff0200720c */ /* 0x000fe40003f26270 */
[----:B------:R-:W-:Y:S02]  /*1e30*/  MOV R2, R4 ;  /* 0x0000000400027202 */ /* 0x000fe40000000f00 */
[----:B------:R-:W-:Y:S02]  /*1e40*/  MOV R3, R7 ;  /* 0x0000000700037202 */ /* 0x000fe40000000f00 */
[----:B------:R-:W-:-:S02]  /*1e50*/  @!P0 IADD3 R8, R8, 0x1, RZ ;  /* 0x0000000108088810 */ /* 0x000fc40007ffe0ff */
[----:B------:R-:W-:Y:S01]  /*1e60*/  ISETP.NE.AND P0, PT, R9, RZ, PT ;  /* 0x000000ff0900720c */ /* 0x000fe20003f05270 */
[----:B------:R-:W-:Y:S02]  /*1e70*/  IMAD R5, R20, R116, R5 ;  /* 0x0000007414057224 */ /* 0x000fe400078e0205 */
[----:B------:R-:W-:Y:S01]  /*1e80*/  IMAD.WIDE.U32 R2, R116, R26, R2 ;  /* 0x0000001a74027225 */ /* 0x000fe200078e0002 */
[----:B------:R-:W-:-:S03]  /*1e90*/  @P3 IADD3 R8, R8, 0x1, RZ ;  /* 0x0000000108083810 */ /* 0x000fc60007ffe0ff */
[----:B------:R-:W-:-:S04]  /*1ea0*/  @!P4 IMAD.WIDE.U32 R6, R158, R13, RZ ;  /* 0x0000000d9e06c225 */ /* 0x000fc800078e00ff */
[----:B------:R-:W-:Y:S01]  /*1eb0*/  IMAD.IADD R5, R3, 0x1, R5 ;  /* 0x0000000103057824 */ /* 0x000fe200078e0205 */
[----:B------:R-:W-:Y:S02]  /*1ec0*/  @!P4 IADD3 R3, R7, R0, RZ ;  /* 0x000000000703c210 */ /* 0x000fe40007ffe0ff */
[----:B------:R-:W-:Y:S02]  /*1ed0*/  MOV R0, R8 ;  /* 0x0000000800007202 */ /* 0x000fe40000000f00 */
[----:B------:R-:W-:Y:S01]  /*1ee0*/  MOV R4, R2 ;  /* 0x0000000200047202 */ /* 0x000fe20000000f00 */
[----:B------:R-:W-:Y:S01]  /*1ef0*/  @!P4 IMAD.MOV.U32 R2, RZ, RZ, R6 ;  /* 0x000000ffff02c224 */ /* 0x000fe200078e0006 */
[----:B------:R-:W-:Y:S02]  /*1f00*/  @!P1 IADD3 R0, -R0, RZ, RZ ;  /* 0x000000ff00009210 */ /* 0x000fe40007ffe1ff */
[----:B------:R-:W-:Y:S01]  /*1f10*/  @!P0 LOP3.LUT R0, RZ, R9, RZ, 0x33, !PT ;  /* 0x00000009ff008212 */ /* 0x000fe200078e33ff */
[----:B------:R-:W-:Y:S01]  /*1f20*/  @P4 IMAD.IADD R8, R13, 0x1, R21 ;  /* 0x000000010d084824 */ /* 0x000fe200078e0215 */
[----:B------:R-:W-:Y:S01]  /*1f30*/  @!P4 SHF.R.S32.HI R6, RZ, 0x1f, R12 ;  /* 0x0000001fff06c819 */ /* 0x000fe2000001140c */
[----:B------:R-:W-:Y:S01]  /*1f40*/  @!P4 IMAD R7, R17, R12, RZ ;  /* 0x0000000c1107c224 */ /* 0x000fe200078e02ff */
[----:B------:R-:W-:Y:S01]  /*1f50*/  SHF.R.S32.HI R29, RZ, 0x1f, R0 ;  /* 0x0000001fff1d7819 */ /* 0x000fe20000011400 */
[----:B------:R-:W-:-:S02]  /*1f60*/  IMAD R10, R19, R0, RZ ;  /* 0x00000000130a7224 */ /* 0x000fc400078e02ff */
[----:B------:R-:W-:Y:S02]  /*1f70*/  @P4 IMAD R11, R159, R8, RZ ;  /* 0x000000089f0b4224 */ /* 0x000fe400078e02ff */
[----:B------:R-:W-:Y:S02]  /*1f80*/  @!P4 IMAD R13, R16, R6, R7 ;  /* 0x00000006100dc224 */ /* 0x000fe400078e0207 */
[----:B------:R-:W-:-:S04]  /*1f90*/  @P4 IMAD.WIDE.U32 R8, R158, R8, RZ ;  /* 0x000000089e084225 */ /* 0x000fc800078e00ff */
[----:B------:R-:W-:-:S04]  /*1fa0*/  @!P4 IMAD.WIDE.U32 R6, R16, R12, R2 ;  /* 0x0000000c1006c225 */ /* 0x000fc800078e0002 */
        /* <DEDUP_REMOVED lines=10> */
.L_x_4468:
[----:B-1----:R-:W-:Y:S05]  /*2050*/  BSYNC B0 ;  /* 0x0000000000007941 */ /* 0x002fea0003800000 */
.L_x_4466:
        /* <DEDUP_REMOVED lines=9> */
[----:B-1----:R-:W-:-:S04]  /*20f0*/  SHF.R.S32.HI R32, RZ, 0x1f, R181 ;  /* 0x0000001fff207819 */ /* 0x002fc800000114b5 */
[----:B------:R-:W-:-:S04]  /*2100*/  LEA.HI R21, R32, R181, RZ, 0x4 ;  /* 0x000000b520157211 */ /* 0x000fc800078f20ff */
[----:B------:R-:W-:Y:S02]  /*2110*/  LOP3.LUT R0, R21, 0xfffffff0, RZ, 0xc0, !PT ;  /* 0xfffffff015007812 */ /* 0x000fe400078ec0ff */
[----:B------:R-:W-:-:S03]  /*2120*/  LEA.HI R3, R32, R181, RZ, 0x3 ;  /* 0x000000b520037211 */ /* 0x000fc600078f18ff */
[----:B------:R-:W-:Y:S01]  /*2130*/  IMAD.IADD R0, R181, 0x1, -R0 ;  /* 0x00000001b5007824 */ /* 0x000fe200078e0a00 */
[----:B------:R-:W-:-:S04]  /*2140*/  LOP3.LUT R5, R3, 0xfffffff8, RZ, 0xc0, !PT ;  /* 0xfffffff803057812 */ /* 0x000fc800078ec0ff */
[----:B------:R-:W-:Y:S01]  /*2150*/  SHF.R.S32.HI R2, RZ, 0x1f, R0 ;  /* 0x0000001fff027819 */ /* 0x000fe20000011400 */
[----:B------:R-:W-:Y:S01]  /*2160*/  IMAD.IADD R163, R181, 0x1, -R5 ;  /* 0x00000001b5a37824 */ /* 0x000fe200078e0a05 */
[----:B------:R-:W-:Y:S02]  /*2170*/  SHF.R.S32.HI R114, RZ, 0x3, R3 ;  /* 0x00000003ff727819 */ /* 0x000fe40000011403 */
[----:B------:R-:W-:Y:S01]  /*2180*/  LEA.HI R42, R2, R0, RZ, 0x3 ;  /* 0x00000000022a7211 */ /* 0x000fe200078f18ff */
[----:B------:R-:W-:Y:S02]  /*2190*/  IMAD.SHL.U32 R18, R163, 0x8, RZ ;  /* 0x00000008a3127824 */ /* 0x000fe400078e00ff */
[----:B------:R-:W-:Y:S01]  /*21a0*/  IMAD.SHL.U32 R10, R114, 0x40, RZ ;  /* 0x00000040720a7824 */ /* 0x000fe200078e00ff */
[----:B------:R-:W-:Y:S02]  /*21b0*/  LOP3.LUT R2, R42, 0xfffffff8, RZ, 0xc0, !PT ;  /* 0xfffffff82a027812 */ /* 0x000fe400078ec0ff */
[----:B------:R-:W-:Y:S01]  /*21c0*/  SHF.R.S32.HI R5, RZ, 0x4, R21 ;  /* 0x00000004ff057819 */ /* 0x000fe20000011415 */
[----:B------:R-:W-:Y:S01]  /*21d0*/  IMAD R3, R20, R158, RZ ;  /* 0x0000009e14037224 */ /* 0x000fe200078e02ff */
[----:B------:R-:W-:Y:S01]  /*21e0*/  SHF.R.S32.HI R19, RZ, 0x1f, R18 ;  /* 0x0000001fff137819 */ /* 0x000fe20000011412 */
[----:B------:R-:W-:Y:S01]  /*21f0*/  IMAD.IADD R0, R0, 0x1, -R2 ;  /* 0x0000000100007824 */ /* 0x000fe200078e0a02 */
[----:B------:R-:W-:-:S02]  /*2200*/  IADD3 R2, P0, R18, R11, RZ ;  /* 0x0000000b12027210 */ /* 0x000fc40007f1e0ff */
[----:B------:R-:W-:Y:S02]  /*2210*/  LOP3.LUT R20, R10, 0x1c0, RZ, 0xc0, !PT ;  /* 0x000001c00a147812 */ /* 0x000fe400078ec0ff */
[----:B------:R-:W-:Y:S01]  /*2220*/  LEA.HI R10, R21, R5, RZ, 0x1 ;  /* 0x00000005150a7211 */ /* 0x000fe200078f08ff */
[----:B------:R-:W-:Y:S02]  /*2230*/  IMAD R13, R4, R159, R3 ;  /* 0x0000009f040d7224 */ /* 0x000fe400078e0203 */
[----:B------:R-:W-:Y:S01]  /*2240*/  IMAD.X R3, R19, 0x1, R12, P0 ;  /* 0x0000000113037824 */ /* 0x000fe200000e060c */
[----:B------:R-:W-:-:S03]  /*2250*/  LOP3.LUT R10, R10, 0xfffffffe, RZ, 0xc0, !PT ;  /* 0xfffffffe0a0a7812 */ /* 0x000fc600078ec0ff */
[----:B------:R-:W-:-:S04]  /*2260*/  IMAD.WIDE.U32 R2, R4, R158, R2 ;  /* 0x0000009e04027225 */ /* 0x000fc800078e0002 */
[----:B------:R-:W-:Y:S02]  /*2270*/  IMAD.IADD R178, R5, 0x1, -R10 ;  /* 0x0000000105b27824 */ /* 0x000fe400078e0a0a */
[----:B------:R-:W-:Y:S02]  /*2280*/  IMAD.SHL.U32 R4, R0, 0x40, RZ ;  /* 0x0000004000047824 */ /* 0x000fe400078e00ff */
[----:B------:R-:W-:Y:S01]  /*2290*/  IMAD.SHL.U32 R10, R178, 0x8, RZ ;  /* 0x00000008b20a7824 */ /* 0x000fe200078e00ff */
[----:B------:R-:W-:Y:S02]  /*22a0*/  LEA.HI R21, R32, R181, RZ, 0x6 ;  /* 0x000000b520157211 */ /* 0x000fe400078f30ff */
[----:B------:R-:W-:Y:S01]  /*22b0*/  LOP3.LUT R4, R4, 0x1c0, RZ, 0xc0, !PT ;  /* 0x000001c004047812 */ /* 0x000fe200078ec0ff */
[----:B------:R-:W-:Y:S01]  /*22c0*/  IMAD.IADD R3, R3, 0x1, R13 ;  /* 0x0000000103037824 */ /* 0x000fe200078e020d */
[----:B------:R-:W-:Y:S01]  /*22d0*/  LOP3.LUT R11, R20, 0x38, R18, 0xf8, !PT ;  /* 0x00000038140b7812 */ /* 0x000fe200078ef812 */
[----:B------:R-:W-:Y:S01]  /*22e0*/  IMAD R5, R23, R27, RZ ;  /* 0x0000001b17057224 */ /* 0x000fe200078e02ff */
[----:B------:R-:W-:-:S02]  /*22f0*/  SHF.R.U32.HI R12, RZ, 0x3, R20 ;  /* 0x00000003ff0c7819 */ /* 0x000fc40000011614 */
[----:B------:R-:W-:Y:S01]  /*2300*/  LOP3.LUT R10, R4, 0x8, R10, 0xf8, !PT ;  /* 0x00000008040a7812 */ /* 0x000fe200078ef80a */
[----:B------:R-:W-:Y:S01]  /*2310*/  IMAD R5, R29, R22, R5 ;  /* 0x000000161d057224 */ /* 0x000fe200078e0205 */
[----:B------:R-:W-:Y:S01]  /*2320*/  LOP3.LUT R12, R11, R12, RZ, 0x3c, !PT ;  /* 0x0000000c0b0c7212 */ /* 0x000fe200078e3cff */
[----:B------:R-:W-:Y:S01]  /*2330*/  IMAD.SHL.U32 R11, R21, 0x8, RZ ;  /* 0x00000008150b7824 */ /* 0x000fe200078e00ff */
[----:B------:R-:W-:Y:S01]  /*2340*/  SHF.R.U32.HI R4, RZ, 0x3, R4 ;  /* 0x00000003ff047819 */ /* 0x000fe20000011604 */
[----:B------:R-:W-:Y:S01]  /*2350*/  IMAD.WIDE.U32 R2, R27, R22, R2 ;  /* 0x000000161b027225 */ /* 0x000fe200078e0002 */
[C---:B------:R-:W-:Y:S02]  /*2360*/  LOP3.LUT P4, RZ, R0.reuse, 0x4, RZ, 0xc0, !PT ;  /* 0x0000000400ff7812 */ /* 0x040fe4000788c0ff */
[----:B------:R-:W-:Y:S02]  /*2370*/  LOP3.LUT P3, RZ, R0, 0x2, RZ, 0xc0, !PT ;  /* 0x0000000200ff7812 */ /* 0x000fe4000786c0ff */
[----:B------:R-:W-:Y:S01]  /*2380*/  SHF.R.S32.HI R168, RZ, 0x1f, R37 ;  /* 0x0000001fffa87819 */ /* 0x000fe20000011425 */
[----:B------:R-:W-:Y:S01]  /*2390*/  IMAD.IADD R3, R3, 0x1, R5 ;  /* 0x0000000103037824 */ /* 0x000fe200078e0205 */
[----:B------:R-:W-:Y:S01]  /*23a0*/  LOP3.LUT R13, R10, R4, RZ, 0x3c, !PT ;  /* 0x000000040a0d7212 */ /* 0x000fe200078e3cff */
[----:B------:R-:W-:Y:S01]  /*23b0*/  IMAD R10, R159, R114, RZ ;  /* 0x000000729f0a7224 */ /* 0x000fe200078e02ff */
[----:B------:R-:W-:-:S02]  /*23c0*/  SHF.R.S32.HI R115, RZ, 0x1f, R114 ;  /* 0x0000001fff737819 */ /* 0x000fc40000011472 */
[----:B------:R-:W-:Y:S01]  /*23d0*/  LOP3.LUT R235, R12, 0xfffffe00, R11, 0xf8, !PT ;  /* 0xfffffe000ceb7812 */ /* 0x000fe200078ef80b */
[----:B------:R-:W-:-:S04]  /*23e0*/  IMAD.WIDE.U32 R2, R114, R158, R2 ;  /* 0x0000009e72027225 */ /* 0x000fc800078e0002 */
[----:B------:R-:W-:Y:S01]  /*23f0*/  IMAD R10, R115, R158, R10 ;  /* 0x0000009e730a7224 */ /* 0x000fe200078e020a */
[----:B------:R-:W-:-:S03]  /*2400*/  IADD3 R21, R18, 0x40, RZ ;  /* 0x0000004012157810 */ /* 0x000fc60007ffe0ff */
[----:B------:R-:W-:Y:S01]  /*2410*/  IMAD.IADD R3, R3, 0x1, R10 ;  /* 0x0000000103037824 */ /* 0x000fe200078e020a */
[----:B------:R-:W-:Y:S02]  /*2420*/  SHF.R.S32.HI R171, RZ, 0x1f, R39 ;  /* 0x0000001fffab7819 */ /* 0x000fe40000011427 */
[C---:B------:R-:W-:Y:S02]  /*2430*/  IADD3 R22, R18.reuse, 0xc0, RZ ;  /* 0x000000c012167810 */ /* 0x040fe40007ffe0ff */
[----:B------:R-:W-:Y:S01]  /*2440*/  IADD3 R20, R18, 0x80, RZ ;  /* 0x0000008012147810 */ /* 0x000fe20007ffe0ff */
[----:B------:R-:W-:Y:S02]  /*2450*/  IMAD.SHL.U32 R42, R42, 0x40, RZ ;  /* 0x000000402a2a7824 */ /* 0x000fe400078e00ff */
[----:B------:R-:W-:Y:S01]  /*2460*/  IMAD.MOV.U32 R43, RZ, RZ, 0x10 ;  /* 0x00000010ff2b7424 */ /* 0x000fe200078e00ff */
[C---:B------:R-:W-:Y:S01]  /*2470*/  SHF.L.U64.HI R252, R116.reuse, 0x4, R117 ;  /* 0x0000000474fc7819 */ /* 0x040fe20000010275 */
[----:B------:R-:W-:Y:S01]  /*2480*/  IMAD.SHL.U32 R248, R116, 0x10, RZ ;  /* 0x0000001074f87824 */ /* 0x000fe200078e00ff */
[----:B------:R-:W-:Y:S01]  /*2490*/  LOP3.LUT R42, R13, 0xfffffe00, R42, 0xf8, !PT ;  /* 0xfffffe000d2a7812 */ /* 0x000fe200078ef82a */
[----:B------:R-:W-:Y:S01]  /*24a0*/  IMAD.SHL.U32 R180, R163, 0x4, RZ ;  /* 0x00000004a3b47824 */ /* 0x000fe200078e00ff */
[----:B------:R-:W-:Y:S01]  /*24b0*/  SEL R43, R43, 0xfffffff0, !P3 ;  /* 0xfffffff02b2b7807 */ /* 0x000fe20005800000 */
[----:B--2---:R-:W-:-:S04]  /*24c0*/  @P5 IMAD.WIDE.U32 R4, R8, R31, RZ ;  /* 0x0000001f08045225 */ /* 0x004fc800078e00ff */
[----:B---3--:R-:W-:-:S04]  /*24d0*/  @!P5 IMAD R0, R7, R37, RZ ;  /* 0x000000250700d224 */ /* 0x008fc800078e02ff */
[C---:B------:R-:W-:Y:S02]  /*24e0*/  @!P5 IMAD R12, R6.reuse, R168, R0 ;  /* 0x000000a8060cd224 */ /* 0x040fe400078e0200 */
[----:B------:R-:W-:Y:S01]  /*24f0*/  @!P5 IMAD.WIDE.U32 R6, R6, R37, RZ ;  /* 0x000000250606d225 */ /* 0x000fe200078e00ff */
[----:B------:R-:W-:-:S03]  /*2500*/  LEA R244, P0, R2, R16, 0x1 ;  /* 0x0000001002f47211 */ /* 0x000fc600078008ff */
[----:B------:R-:W-:Y:S02]  /*2510*/  @!P5 IMAD.MOV.U32 R4, RZ, RZ, R6 ;  /* 0x000000ffff04d224 */ /* 0x000fe400078e0006 */
[----:B------:R-:W-:Y:S01]  /*2520*/  @P5 IMAD R11, R9, R31, RZ ;  /* 0x0000001f090b5224 */ /* 0x000fe200078e02ff */
[----:B------:R-:W-:Y:S02]  /*2530*/  LEA.HI.X R245, R2, R17, R3, 0x1, P0 ;  /* 0x0000001102f57211 */ /* 0x000fe400000f0c03 */
[----:B------:R-:W-:Y:S01]  /*2540*/  IADD3 R4, P1, R18, R4, RZ ;  /* 0x0000000412047210 */ /* 0x000fe20007f3e0ff */
[----:B------:R-:W-:Y:S01]  /*2550*/  @P5 IMAD.IADD R0, R5, 0x1, R11 ;  /* 0x0000000105005824 */ /* 0x000fe200078e020b */
[----:B----4-:R-:W-:Y:S01]  /*2560*/  ISETP.GE.AND P0, PT, R21, R150, PT ;  /* 0x000000961500720c */ /* 0x010fe20003f06270 */
[----:B------:R-:W-:-:S04]  /*2570*/  @!P5 IMAD.IADD R0, R7, 0x1, R12 ;  /* 0x000000010700d824 */ /* 0x000fc800078e020c */
[----:B------:R-:W-:Y:S01]  /*2580*/  IMAD.X R5, R19, 0x1, R0, P1 ;  /* 0x0000000113057824 */ /* 0x000fe200008e0600 */
[----:B------:R-:W-:Y:S01]  /*2590*/  SEL R0, RZ, 0xffffffff, P0 ;  /* 0xffffffffff007807 */ /* 0x000fe20000000000 */
[----:B------:R-:W-:Y:S01]  /*25a0*/  IMAD R6, R15, R39, RZ ;  /* 0x000000270f067224 */ /* 0x000fe200078e02ff */
[----:B------:R-:W-:Y:S01]  /*25b0*/  ISETP.GE.AND P1, PT, R18, R150, PT ;  /* 0x000000961200720c */ /* 0x000fe20003f26270 */
[--C-:B------:R-:W-:Y:S02]  /*25c0*/  @P5 IMAD.MOV.U32 R148, RZ, RZ, R8.reuse ;  /* 0x000000ffff945224 */ /* 0x100fe400078e0008 */
[----:B------:R-:W-:Y:S01]  /*25d0*/  @!P5 IMAD.MOV.U32 R148, RZ, RZ, R8 ;  /* 0x000000ffff94d224 */ /* 0x000fe200078e0008 */
[----:B------:R-:W-:Y:S01]  /*25e0*/  SEL R8, RZ, 0x1, P1 ;  /* 0x00000001ff087807 */ /* 0x000fe20000800000 */
[----:B------:R-:W-:Y:S02]  /*25f0*/  IMAD.SHL.U32 R0, R0, 0x2, RZ ;  /* 0x0000000200007824 */ /* 0x000fe400078e00ff */
[----:B------:R-:W-:-:S02]  /*2600*/  IMAD R2, R14, R171, R6 ;  /* 0x000000ab0e027224 */ /* 0x000fc400078e0206 */
[----:B------:R-:W-:Y:S01]  /*2610*/  IMAD.WIDE R6, R38, 0x40, R114 ;  /* 0x0000004026067825 */ /* 0x000fe200078e0272 */
[----:B------:R-:W-:-:S03]  /*2620*/  LOP3.LUT R8, R0, 0x2, R8, 0xe2, !PT ;  /* 0x0000000200087812 */ /* 0x000fc600078ee208 */
[--C-:B------:R-:W-:Y:S02]  /*2630*/  @P5 IMAD.MOV.U32 R149, RZ, RZ, R9.reuse ;  /* 0x000000ffff955224 */ /* 0x100fe400078e0009 */
[----:B------:R-:W-:Y:S02]  /*2640*/  @!P5 IMAD.MOV.U32 R149, RZ, RZ, R9 ;  /* 0x000000ffff95d224 */ /* 0x000fe400078e0009 */
[----:B------:R-:W-:Y:S02]  /*2650*/  IMAD R0, R7, R148, RZ ;  /* 0x0000009407007224 */ /* 0x000fe400078e02ff */
[----:B------:R-:W-:-:S04]  /*2660*/  IMAD.WIDE.U32 R4, R39, R14, R4 ;  /* 0x0000000e27047225 */ /* 0x000fc800078e0004 */
[----:B------:R-:W-:Y:S01]  /*2670*/  IMAD R9, R6, R149, R0 ;  /* 0x0000009506097224 */ /* 0x000fe200078e0200 */
[----:B------:R-:W-:Y:S01]  /*2680*/  SHF.R.S32.HI R0, RZ, 0x1f, R129 ;  /* 0x0000001fff007819 */ /* 0x000fe20000011481 */
[----:B------:R-:W-:Y:S02]  /*2690*/  IMAD.IADD R3, R5, 0x1, R2 ;  /* 0x0000000105037824 */ /* 0x000fe400078e0202 */
[----:B------:R-:W-:Y:S01]  /*26a0*/  IMAD.MOV.U32 R2, RZ, RZ, R4 ;  /* 0x000000ffff027224 */ /* 0x000fe200078e0004 */
[----:B------:R-:W-:Y:S02]  /*26b0*/  SHF.L.U64.HI R4, R158, 0x4, R159 ;  /* 0x000000049e047819 */ /* 0x000fe4000001029f */
[----:B------:R-:W-:Y:S02]  /*26c0*/  LEA.HI R0, R0, R129, RZ, 0x6 ;  /* 0x0000008100007211 */ /* 0x000fe400078f30ff */
[-C--:B------:R-:W-:Y:S01]  /*26d0*/  ISETP.GE.AND P0, PT, R22, R150.reuse, PT ;  /* 0x000000961600720c */ /* 0x080fe20003f06270 */
[----:B------:R1:W-:Y:S01]  /*26e0*/  STL [R1+0x4], R4 ;  /* 0x0000040401007387 */ /* 0x0003e20000100800 */
[----:B------:R-:W-:Y:S01]  /*26f0*/  ISETP.GE.AND P1, PT, R20, R150, PT ;  /* 0x000000961400720c */ /* 0x000fe20003f26270 */
[----:B------:R-:W-:Y:S01]  /*2700*/  IMAD.WIDE.U32 R134, R6, R148, R2 ;  /* 0x0000009406867225 */ /* 0x000fe200078e0002 */
[----:B------:R-:W-:-:S02]  /*2710*/  SEL R5, RZ, 0x8, P0 ;  /* 0x00000008ff057807 */ /* 0x000fc40000000000 */
[----:B------:R-:W-:Y:S01]  /*2720*/  IADD3 R2, P0, R18, R28, RZ ;  /* 0x0000001c12027210 */ /* 0x000fe20007f1e0ff */
[----:B------:R-:W-:Y:S01]  /*2730*/  IMAD.SHL.U32 R3, R158, 0x10, RZ ;  /* 0x000000109e037824 */ /* 0x000fe200078e00ff */
[----:B------:R-:W-:-:S04]  /*2740*/  SEL R7, RZ, 0x4, P1 ;  /* 0x00000004ff077807 */ /* 0x000fc80000800000 */
[----:B------:R2:W-:Y:S01]  /*2750*/  STL [R1], R3 ;  /* 0x0000000301007387 */ /* 0x0005e20000100800 */
[----:B-1----:R-:W-:-:S04]  /*2760*/  SHF.R.S32.HI R4, RZ, 0x6, R0 ;  /* 0x00000006ff047819 */ /* 0x002fc80000011400 */
[----:B------:R-:W-:Y:S01]  /*2770*/  IMNMX R120, R34, R4, !PT ;  /* 0x0000000422787217 */ /* 0x000fe20007800200 */
[----:B------:R-:W-:-:S03]  /*2780*/  IMAD R0, R117, R114, RZ ;  /* 0x0000007275007224 */ /* 0x000fc600078e02ff */
[----:B------:R-:W-:Y:S01]  /*2790*/  ISETP.GT.AND P1, PT, R36, R120, PT ;  /* 0x000000782400720c */ /* 0x000fe20003f24270 */
[----:B--2---:R-:W-:Y:S01]  /*27a0*/  IMAD.X R3, R19, 0x1, R30, P0 ;  /* 0x0000000113037824 */ /* 0x004fe200000e061e */
[----:B------:R-:W-:Y:S01]  /*27b0*/  LEA.HI R6, R32, R181, RZ, 0x5 ;  /* 0x000000b520067211 */ /* 0x000fe200078f28ff */
[-C--:B------:R-:W-:Y:S02]  /*27c0*/  IMAD R0, R115, R116.reuse, R0 ;  /* 0x0000007473007224 */ /* 0x080fe400078e0200 */
[----:B------:R-:W-:Y:S01]  /*27d0*/  IMAD.WIDE.U32 R166, R114, R116, R2 ;  /* 0x0000007472a67225 */ /* 0x000fe200078e0002 */
[----:B------:R-:W-:Y:S02]  /*27e0*/  LOP3.LUT R246, R5, R8, R7, 0xfe, !PT ;  /* 0x0000000805f67212 */ /* 0x000fe400078efe07 */
[----:B------:R-:W-:Y:S01]  /*27f0*/  LOP3.LUT R5, R6, 0xffffffe0, RZ, 0xc0, !PT ;  /* 0xffffffe006057812 */ /* 0x000fe200078ec0ff */
[----:B------:R-:W-:Y:S01]  /*2800*/  IMAD.MOV.U32 R39, RZ, RZ, 0x20 ;  /* 0x00000020ff277424 */ /* 0x000fe200078e00ff */
[C---:B------:R-:W-:Y:S01]  /*2810*/  LEA R247, P0, R166.reuse, R154, 0x1 ;  /* 0x0000009aa6f77211 */ /* 0x040fe200078008ff */
[----:B------:R-:W-:Y:S01]  /*2820*/  IMAD.IADD R165, R167, 0x1, R0 ;  /* 0x00000001a7a57824 */ /* 0x000fe200078e0200 */
[----:B------:R-:W-:Y:S01]  /*2830*/  SHF.R.S32.HI R179, RZ, 0x5, R6 ;  /* 0x00000005ffb37819 */ /* 0x000fe20000011406 */
[----:B------:R-:W-:Y:S01]  /*2840*/  @!P2 IMAD.MOV.U32 R35, RZ, RZ, RZ ;  /* 0x000000ffff23a224 */ /* 0x000fe200078e00ff */
[----:B------:R-:W-:Y:S01]  /*2850*/  SEL R39, R39, 0xffffffe0, !P4 ;  /* 0xffffffe027277807 */ /* 0x000fe20006000000 */
[----:B------:R-:W-:Y:S01]  /*2860*/  IMAD.IADD R177, R181, 0x1, -R5 ;  /* 0x00000001b5b17824 */ /* 0x000fe200078e0a05 */
[----:B------:R-:W-:Y:S01]  /*2870*/  LEA.HI.X R249, R166, R155, R165, 0x1, P0 ;  /* 0x0000009ba6f97211 */ /* 0x000fe200000f0ca5 */
        /* <DEDUP_REMOVED lines=13> */
[----:B------:R-:W-:Y:S01]  /*2950*/  IMAD.WIDE.U32 R132, R158, 0x60, RZ ;  /* 0x000000609e847825 */ /* 0x000fe200078e00ff */
[----:B------:R-:W-:-:S02]  /*2960*/  IADD3 R69, R114, 0x10, RZ ;  /* 0x0000001072457810 */ /* 0x000fc40007ffe0ff */
[C---:B------:R-:W-:Y:S01]  /*2970*/  IADD3 R68, R114.reuse, 0x20, RZ ;  /* 0x0000002072447810 */ /* 0x040fe20007ffe0ff */
[----:B------:R-:W-:Y:S01]  /*2980*/  IMAD.MOV.U32 R48, RZ, RZ, R247 ;  /* 0x000000ffff307224 */ /* 0x000fe200078e00f7 */
[----:B------:R-:W-:Y:S01]  /*2990*/  IADD3 R70, R114, 0x30, RZ ;  /* 0x0000003072467810 */ /* 0x000fe20007ffe0ff */
[----:B------:R-:W-:Y:S01]  /*29a0*/  IMAD.MOV.U32 R49, RZ, RZ, R249 ;  /* 0x000000ffff317224 */ /* 0x000fe200078e00f9 */
[C---:B------:R-:W-:Y:S01]  /*29b0*/  SHF.L.U64.HI R110, R116.reuse, 0x5, R117 ;  /* 0x00000005746e7819 */ /* 0x040fe20000010275 */
[----:B------:R-:W-:Y:S01]  /*29c0*/  IMAD.MOV.U32 R60, RZ, RZ, R244 ;  /* 0x000000ffff3c7224 */ /* 0x000fe200078e00f4 */
[----:B------:R-:W-:Y:S02]  /*29d0*/  SHF.L.U32 R89, R116, 0x5, RZ ;  /* 0x0000000574597819 */ /* 0x000fe400000006ff */
[----:B------:R-:W-:Y:S01]  /*29e0*/  MOV R59, R245 ;  /* 0x000000f5003b7202 */ /* 0x000fe20000000f00 */
[----:B--2---:R-:W-:-:S04]  /*29f0*/  IMAD R0, R5, R37, RZ ;  /* 0x0000002505007224 */ /* 0x004fc800078e02ff */
[----:B------:R-:W-:Y:S02]  /*2a00*/  IMAD R0, R4, R168, R0 ;  /* 0x000000a804007224 */ /* 0x000fe400078e0200 */
[----:B------:R-:W-:-:S04]  /*2a10*/  IMAD.WIDE.U32 R4, R37, R4, R18 ;  /* 0x0000000425047225 */ /* 0x000fc800078e0012 */
[----:B---3--:R-:W-:Y:S02]  /*2a20*/  IMAD R23, R7, R37, RZ ;  /* 0x0000002507177224 */ /* 0x008fe400078e02ff */
[----:B------:R-:W-:Y:S01]  /*2a30*/  IMAD.IADD R7, R5, 0x1, R0 ;  /* 0x0000000105077824 */ /* 0x000fe200078e0200 */
[----:B------:R-:W-:Y:S01]  /*2a40*/  SHF.R.S32.HI R0, RZ, 0x1f, R26 ;  /* 0x0000001fff007819 */ /* 0x000fe2000001141a */
[----:B------:R-:W-:Y:S01]  /*2a50*/  IMAD.WIDE.U32 R10, R37, R6, R18 ;  /* 0x00000006250a7225 */ /* 0x000fe200078e0012 */
[C-C-:B----4-:R-:W-:Y:S02]  /*2a60*/  SHF.L.U64.HI R160, R62.reuse, 0x4, R63.reuse ;  /* 0x000000043ea07819 */ /* 0x150fe4000001023f */
[----:B------:R-:W-:Y:S01]  /*2a70*/  SHF.L.U64.HI R162, R62, 0x5, R63 ;  /* 0x000000053ea27819 */ /* 0x000fe2000001023f */
[----:B------:R-:W-:Y:S02]  /*2a80*/  IMAD R5, R6, R168, R23 ;  /* 0x000000a806057224 */ /* 0x000fe400078e0217 */
[----:B------:R-:W-:-:S02]  /*2a90*/  IMAD R23, R3, R26, RZ ;  /* 0x0000001a03177224 */ /* 0x000fc400078e02ff */
[----:B------:R-:W-:Y:S02]  /*2aa0*/  IMAD.MOV.U32 R6, RZ, RZ, R4 ;  /* 0x000000ffff067224 */ /* 0x000fe400078e0004 */
[----:B------:R-:W-:Y:S02]  /*2ab0*/  IMAD R28, R63, R26, RZ ;  /* 0x0000001a3f1c7224 */ /* 0x000fe400078e02ff */
[----:B------:R-:W-:Y:S02]  /*2ac0*/  IMAD.IADD R5, R11, 0x1, R5 ;  /* 0x000000010b057824 */ /* 0x000fe400078e0205 */
[----:B------:R-:W-:Y:S01]  /*2ad0*/  IMAD.MOV.U32 R4, RZ, RZ, R10 ;  /* 0x000000ffff047224 */ /* 0x000fe200078e000a */
[----:B------:R-:W-:Y:S01]  /*2ae0*/  LEA.HI R10, R34, R34, RZ, 0x1 ;  /* 0x00000022220a7211 */ /* 0x000fe200078f08ff */
[C---:B------:R-:W-:Y:S02]  /*2af0*/  IMAD R11, R2.reuse, R0, R23 ;  /* 0x00000000020b7224 */ /* 0x040fe400078e0217 */
[----:B------:R-:W-:-:S04]  /*2b00*/  IMAD.WIDE.U32 R6, R2, R26, R6 ;  /* 0x0000001a02067225 */ /* 0x000fc800078e0006 */
[C---:B------:R-:W-:Y:S02]  /*2b10*/  IMAD R0, R62.reuse, R0, R28 ;  /* 0x000000003e007224 */ /* 0x040fe400078e021c */
[----:B------:R-:W-:-:S04]  /*2b20*/  IMAD.WIDE.U32 R4, R62, R26, R4 ;  /* 0x0000001a3e047225 */ /* 0x000fc800078e0004 */
[----:B------:R-:W-:Y:S01]  /*2b30*/  IMAD.IADD R7, R7, 0x1, R11 ;  /* 0x0000000107077824 */ /* 0x000fe200078e020b */
[----:B------:R-:W-:Y:S01]  /*2b40*/  IADD3 R5, R5, R0, RZ ;  /* 0x0000000005057210 */ /* 0x000fe20007ffe0ff */
[-C--:B------:R-:W-:Y:S02]  /*2b50*/  IMAD R9, R9, R27.reuse, RZ ;  /* 0x0000001b09097224 */ /* 0x080fe400078e02ff */
[----:B------:R-:W-:-:S04]  /*2b60*/  IMAD.WIDE.U32 R6, R8, R27, R6 ;  /* 0x0000001b08067225 */ /* 0x000fc800078e0006 */
[----:B------:R-:W-:Y:S01]  /*2b70*/  IMAD R23, R8, R29, R9 ;  /* 0x0000001d08177224 */ /* 0x000fe200078e0209 */
[----:B------:R-:W-:Y:S01]  /*2b80*/  SHF.R.S32.HI R9, RZ, 0x1f, R129 ;  /* 0x0000001fff097819 */ /* 0x000fe20000011481 */
[-C--:B------:R-:W-:Y:S01]  /*2b90*/  IMAD R0, R13, R27.reuse, RZ ;  /* 0x0000001b0d007224 */ /* 0x080fe200078e02ff */
[----:B------:R-:W-:Y:S01]  /*2ba0*/  IADD3 R8, P0, -R129, R114, RZ ;  /* 0x0000007281087210 */ /* 0x000fe20007f1e1ff */
[----:B------:R-:W-:-:S04]  /*2bb0*/  IMAD.WIDE.U32 R4, R12, R27, R4 ;  /* 0x0000001b0c047225 */ /* 0x000fc800078e0004 */
[----:B------:R-:W-:Y:S02]  /*2bc0*/  IMAD R11, R12, R29, R0 ;  /* 0x0000001d0c0b7224 */ /* 0x000fe400078e0200 */
[----:B------:R-:W-:Y:S02]  /*2bd0*/  IMAD.X R0, R115, 0x1, ~R9, P0 ;  /* 0x0000000173007824 */ /* 0x000fe400000e0e09 */
[----:B------:R-:W-:Y:S02]  /*2be0*/  IMAD.IADD R5, R5, 0x1, R11 ;  /* 0x0000000105057824 */ /* 0x000fe400078e020b */
[C---:B------:R-:W-:Y:S02]  /*2bf0*/  IMAD R11, R0.reuse, R2, RZ ;  /* 0x00000002000b7224 */ /* 0x040fe400078e02ff */
[----:B------:R-:W-:Y:S01]  /*2c00*/  IMAD R9, R0, R62, RZ ;  /* 0x0000003e00097224 */ /* 0x000fe200078e02ff */
[----:B------:R-:W-:Y:S01]  /*2c10*/  SHF.R.S32.HI R0, RZ, 0x1, R10 ;  /* 0x00000001ff007819 */ /* 0x000fe2000001140a */
[----:B-----5:R-:W-:-:S02]  /*2c20*/  IMAD.IADD R26, R35, 0x1, R26 ;  /* 0x00000001231a7824 */ /* 0x020fc400078e021a */
[----:B------:R-:W-:Y:S02]  /*2c30*/  IMAD R50, R63, R8, R9 ;  /* 0x000000083f327224 */ /* 0x000fe400078e0209 */
[----:B------:R-:W-:Y:S02]  /*2c40*/  IMAD.IADD R7, R7, 0x1, R23 ;  /* 0x0000000107077824 */ /* 0x000fe400078e0217 */
[----:B------:R-:W-:Y:S02]  /*2c50*/  IMAD R9, R114, R0, R180 ;  /* 0x0000000072097224 */ /* 0x000fe400078e02b4 */
[----:B------:R-:W-:Y:S02]  /*2c60*/  IMAD R11, R3, R8, R11 ;  /* 0x00000008030b7224 */ /* 0x000fe400078e020b */
[----:B------:R-:W-:Y:S02]  /*2c70*/  IMAD R10, R0, R26, RZ ;  /* 0x0000001a000a7224 */ /* 0x000fe400078e02ff */
[----:B------:R-:W-:-:S03]  /*2c80*/  IMAD.WIDE.U32 R6, R2, R8, R6 ;  /* 0x0000000802067225 */ /* 0x000fc600078e0006 */
[----:B------:R-:W-:Y:S01]  /*2c90*/  SHF.R.S32.HI R12, RZ, 0x1f, R10 ;  /* 0x0000001fff0c7819 */ /* 0x000fe2000001140a */
[----:B------:R-:W-:Y:S01]  /*2ca0*/  IMAD.WIDE.U32 R4, R62, R8, R4 ;  /* 0x000000083e047225 */ /* 0x000fe200078e0004 */
[-C--:B------:R-:W-:Y:S02]  /*2cb0*/  IADD3 R8, R180, R9.reuse, RZ ;  /* 0x00000009b4087210 */ /* 0x080fe40007ffe0ff */
[----:B------:R-:W-:Y:S01]  /*2cc0*/  LEA R122, P1, R6, R32, 0x1 ;  /* 0x00000020067a7211 */ /* 0x000fe200078208ff */
[----:B------:R-:W-:Y:S01]  /*2cd0*/  IMAD.IADD R11, R7, 0x1, R11 ;  /* 0x00000001070b7824 */ /* 0x000fe200078e020b */
[C---:B------:R-:W-:Y:S01]  /*2ce0*/  IADD3 R7, P2, R10.reuse, R8, RZ ;  /* 0x000000080a077210 */ /* 0x040fe20007f5e0ff */
[----:B------:R-:W-:Y:S01]  /*2cf0*/  IMAD.IADD R50, R5, 0x1, R50 ;  /* 0x0000000105327824 */ /* 0x000fe200078e0232 */
[----:B------:R-:W-:Y:S01]  /*2d00*/  IADD3 R5, P3, R10, R9, RZ ;  /* 0x000000090a057210 */ /* 0x000fe20007f7e0ff */
[----:B------:R-:W-:Y:S01]  /*2d10*/  IMAD.SHL.U32 R61, R0, 0x10, RZ ;  /* 0x00000010003d7824 */ /* 0x000fe200078e00ff */
[C---:B------:R-:W-:Y:S01]  /*2d20*/  LEA R51, P0, R4.reuse, R30, 0x1 ;  /* 0x0000001e04337211 */ /* 0x040fe200078008ff */
[----:B------:R-:W-:Y:S01]  /*2d30*/  IMAD.SHL.U32 R58, R7, 0x2, RZ ;  /* 0x00000002073a7824 */ /* 0x000fe200078e00ff */
[-C--:B------:R-:W-:Y:S01]  /*2d40*/  LEA.HI.X.SX32 R9, R9, R12.reuse, 0x1, P3 ;  /* 0x0000000c09097211 */ /* 0x080fe200018f0eff */
[----:B------:R-:W-:Y:S01]  /*2d50*/  IMAD.SHL.U32 R26, R5, 0x2, RZ ;  /* 0x00000002051a7824 */ /* 0x000fe200078e00ff */
[----:B------:R-:W-:Y:S01]  /*2d60*/  LEA.HI.X R50, R4, R31, R50, 0x1, P0 ;  /* 0x0000001f04327211 */ /* 0x000fe200000f0c32 */
[----:B------:R-:W-:Y:S01]  /*2d70*/  IMAD.SHL.U32 R157, R62, 0x10, RZ ;  /* 0x000000103e9d7824 */ /* 0x000fe200078e00ff */
[----:B------:R-:W-:Y:S01]  /*2d80*/  LEA.HI.X.SX32 R4, R8, R12, 0x1, P2 ;  /* 0x0000000c08047211 */ /* 0x000fe200010f0eff */
[----:B------:R-:W-:Y:S01]  /*2d90*/  IMAD.SHL.U32 R161, R62, 0x20, RZ ;  /* 0x000000203ea17824 */ /* 0x000fe200078e00ff */
[----:B------:R-:W-:Y:S01]  /*2da0*/  LEA.HI.X R121, R6, R33, R11, 0x1, P1 ;  /* 0x0000002106797211 */ /* 0x000fe200008f0c0b */
[----:B------:R-:W-:Y:S01]  /*2db0*/  IMAD R6, R159, 0x60, RZ ;  /* 0x000000609f067824 */ /* 0x000fe200078e02ff */
[----:B------:R-:W-:Y:S01]  /*2dc0*/  IADD3 R57, P3, R14, R58, RZ ;  /* 0x0000003a0e397210 */ /* 0x000fe20007f7e0ff */
[----:B------:R-:W-:Y:S01]  /*2dd0*/  IMAD.WIDE.U32 R130, R2, 0x60, RZ ;  /* 0x0000006002827825 */ /* 0x000fe200078e00ff */
[----:B------:R-:W-:-:S02]  /*2de0*/  SHF.L.U64.HI R4, R7, 0x1, R4 ;  /* 0x0000000107047819 */ /* 0x000fc40000010204 */
[----:B------:R-:W-:Y:S01]  /*2df0*/  IADD3 R40, P1, R14, R26, RZ ;  /* 0x0000001a0e287210 */ /* 0x000fe20007f3e0ff */
[----:B------:R-:W-:Y:S01]  /*2e00*/  IMAD.IADD R144, R133, 0x1, R6 ;  /* 0x0000000185907824 */ /* 0x000fe200078e0206 */
[----:B------:R-:W-:Y:S01]  /*2e10*/  IADD3 R58, P2, R16, R58, RZ ;  /* 0x0000003a103a7210 */ /* 0x000fe20007f5e0ff */
[--C-:B------:R-:W-:Y:S01]  /*2e20*/  IMAD.X R56, R15, 0x1, R4.reuse, P3 ;  /* 0x000000010f387824 */ /* 0x100fe200018e0604 */
[----:B------:R-:W-:Y:S01]  /*2e30*/  SHF.L.U64.HI R5, R5, 0x1, R9 ;  /* 0x0000000105057819 */ /* 0x000fe20000010209 */
[----:B------:R-:W-:Y:S01]  /*2e40*/  IMAD.SHL.U32 R91, R0, 0x20, RZ ;  /* 0x00000020005b7824 */ /* 0x000fe200078e00ff */
[----:B------:R-:W-:Y:S01]  /*2e50*/  IADD3 R26, P0, R16, R26, RZ ;  /* 0x0000001a101a7210 */ /* 0x000fe20007f1e0ff */
[----:B------:R-:W-:Y:S01]  /*2e60*/  IMAD.X R55, R17, 0x1, R4, P2 ;  /* 0x0000000111377824 */ /* 0x000fe200010e0604 */
[----:B------:R-:W-:Y:S01]  /*2e70*/  IADD3.X R41, R15, R5, RZ, P1, !PT ;  /* 0x000000050f297210 */ /* 0x000fe20000ffe4ff */
[----:B------:R-:W-:Y:S01]  /*2e80*/  IMAD.SHL.U32 R4, R158, 0x20, RZ ;  /* 0x000000209e047824 */ /* 0x000fe200078e00ff */
[C---:B------:R-:W-:Y:S01]  /*2e90*/  IADD3 R79, P2, R248.reuse, 0x40, RZ ;  /* 0x00000040f84f7810 */ /* 0x040fe20007f5e0ff */
[----:B------:R-:W-:Y:S01]  /*2ea0*/  IMAD.X R27, R17, 0x1, R5, P0 ;  /* 0x00000001111b7824 */ /* 0x000fe200000e0605 */
[----:B------:R-:W-:Y:S01]  /*2eb0*/  IADD3 R78, P1, R248, 0x80, RZ ;  /* 0x00000080f84e7810 */ /* 0x000fe20007f3e0ff */
[----:B------:R-:W-:Y:S01]  /*2ec0*/  IMAD.SHL.U32 R145, R4, 0x2, RZ ;  /* 0x0000000204917824 */ /* 0x000fe200078e00ff */
[----:B------:R-:W-:Y:S01]  /*2ed0*/  IADD3 R77, P0, R248, 0xc0, RZ ;  /* 0x000000c0f84d7810 */ /* 0x000fe20007f1e0ff */
[--C-:B------:R-:W-:Y:S01]  /*2ee0*/  IMAD.X R100, RZ, RZ, R252.reuse, P2 ;  /* 0x000000ffff647224 */ /* 0x100fe200010e06fc */
[----:B------:R-:W-:Y:S01]  /*2ef0*/  IADD3 R76, P2, R79, R248, RZ ;  /* 0x000000f84f4c7210 */ /* 0x000fe20007f5e0ff */
[----:B------:R-:W-:Y:S01]  /*2f00*/  IMAD.X R99, RZ, RZ, R252, P1 ;  /* 0x000000ffff637224 */ /* 0x000fe200008e06fc */
[----:B------:R-:W-:Y:S01]  /*2f10*/  IADD3.X R98, RZ, R252, RZ, P0, !PT ;  /* 0x000000fcff627210 */ /* 0x000fe200007fe4ff */
[----:B------:R-:W-:Y:S01]  /*2f20*/  IMAD R90, R0, 0x30, RZ ;  /* 0x00000030005a7824 */ /* 0x000fe200078e02ff */
[-C--:B------:R-:W-:Y:S01]  /*2f30*/  IADD3 R75, P1, R78, R248.reuse, RZ ;  /* 0x000000f84e4b7210 */ /* 0x080fe20007f3e0ff */
[----:B------:R-:W-:Y:S01]  /*2f40*/  IMAD.MOV.U32 R28, RZ, RZ, R36 ;  /* 0x000000ffff1c7224 */ /* 0x000fe200078e0024 */
[----:B------:R-:W-:-:S02]  /*2f50*/  IADD3 R74, P0, R77, R248, RZ ;  /* 0x000000f84d4a7210 */ /* 0x000fc40007f1e0ff */
[----:B------:R-:W-:Y:S01]  /*2f60*/  IADD3 R128, R61, 0x40, RZ ;  /* 0x000000403d807810 */ /* 0x000fe20007ffe0ff */
[--C-:B------:R-:W-:Y:S01]  /*2f70*/  IMAD.X R96, R99, 0x1, R252.reuse, P1 ;  /* 0x0000000163607824 */ /* 0x100fe200008e06fc */
[C---:B------:R-:W-:Y:S01]  /*2f80*/  IADD3 R127, R61.reuse, 0x80, RZ ;  /* 0x000000803d7f7810 */ /* 0x040fe20007ffe0ff */
[----:B------:R-:W-:Y:S01]  /*2f90*/  IMAD.X R95, R98, 0x1, R252, P0 ;  /* 0x00000001625f7824 */ /* 0x000fe200000e06fc */
[C---:B------:R-:W-:Y:S01]  /*2fa0*/  IADD3 R126, R61.reuse, 0xc0, RZ ;  /* 0x000000c03d7e7810 */ /* 0x040fe20007ffe0ff */
[C---:B------:R-:W-:Y:S01]  /*2fb0*/  IMAD.IADD R138, R61.reuse, 0x1, R128 ;  /* 0x000000013d8a7824 */ /* 0x040fe200078e0280 */
[----:B------:R-:W-:Y:S01]  /*2fc0*/  IADD3.X R97, R100, R252, RZ, P2, !PT ;  /* 0x000000fc64617210 */ /* 0x000fe200017fe4ff */
[C---:B------:R-:W-:Y:S01]  /*2fd0*/  IMAD.IADD R137, R61.reuse, 0x1, R127 ;  /* 0x000000013d897824 */ /* 0x040fe200078e027f */
[----:B------:R-:W-:Y:S01]  /*2fe0*/  SHF.L.U64.HI R7, R158, 0x5, R159 ;  /* 0x000000059e077819 */ /* 0x000fe2000001029f */
[----:B------:R-:W-:Y:S01]  /*2ff0*/  IMAD.IADD R136, R61, 0x1, R126 ;  /* 0x000000013d887824 */ /* 0x000fe200078e027e */
[-C--:B------:R-:W-:Y:S01]  /*3000*/  IADD3 R87, P3, R75, R248.reuse, RZ ;  /* 0x000000f84b577210 */ /* 0x080fe20007f7e0ff */
[C---:B------:R-:W-:Y:S01]  /*3010*/  IMAD.IADD R118, R61.reuse, 0x1, R137 ;  /* 0x000000013d767824 */ /* 0x040fe200078e0289 */
[-C--:B------:R-:W-:Y:S01]  /*3020*/  IADD3 R86, P2, R74, R248.reuse, RZ ;  /* 0x000000f84a567210 */ /* 0x080fe20007f5e0ff */
[----:B------:R-:W-:Y:S01]  /*3030*/  IMAD.IADD R111, R61, 0x1, R136 ;  /* 0x000000013d6f7824 */ /* 0x000fe200078e0288 */
[----:B------:R-:W-:Y:S01]  /*3040*/  IADD3 R71, P5, R157, 0x40, RZ ;  /* 0x000000409d477810 */ /* 0x000fe20007fbe0ff */
[--C-:B------:R-:W-:Y:S01]  /*3050*/  IMAD.X R108, R96, 0x1, R252.reuse, P3 ;  /* 0x00000001606c7824 */ /* 0x100fe200018e06fc */
[----:B------:R-:W-:Y:S01]  /*3060*/  LOP3.LUT R5, R246, 0xffff, RZ, 0xc0, !PT ;  /* 0x0000fffff6057812 */ /* 0x000fe200078ec0ff */
[----:B------:R-:W-:Y:S01]  /*3070*/  IMAD.X R107, R95, 0x1, R252, P2 ;  /* 0x000000015f6b7824 */ /* 0x000fe200010e06fc */
[----:B------:R-:W-:Y:S01]  /*3080*/  IADD3 R88, P4, R76, R248, RZ ;  /* 0x000000f84c587210 */ /* 0x000fe20007f9e0ff */
[----:B------:R-:W-:Y:S01]  /*3090*/  IMAD.X R92, RZ, RZ, R160, P5 ;  /* 0x000000ffff5c7224 */ /* 0x000fe200028e06a0 */
[----:B------:R-:W-:-:S02]  /*30a0*/  IADD3 R72, P1, R157, 0x80, RZ ;  /* 0x000000809d487810 */ /* 0x000fc40007f3e0ff */
[----:B------:R-:W-:Y:S01]  /*30b0*/  IADD3 R73, P0, R157, 0xc0, RZ ;  /* 0x000000c09d497810 */ /* 0x000fe20007f1e0ff */
[----:B------:R-:W-:Y:S01]  /*30c0*/  IMAD.X R109, R97, 0x1, R252, P4 ;  /* 0x00000001616d7824 */ /* 0x000fe200020e06fc */
[----:B------:R-:W-:Y:S01]  /*30d0*/  SHF.L.U64.HI R146, R4, 0x1, R7 ;  /* 0x0000000104927819 */ /* 0x000fe20000010207 */
[----:B------:R-:W-:Y:S01]  /*30e0*/  IMAD.SHL.U32 R4, R2, 0x20, RZ ;  /* 0x0000002002047824 */ /* 0x000fe200078e00ff */
[C---:B------:R-:W-:Y:S01]  /*30f0*/  LOP3.LUT R64, R5.reuse, 0x1, RZ, 0xc0, !PT ;  /* 0x0000000105407812 */ /* 0x040fe200078ec0ff */
[----:B------:R-:W-:Y:S01]  /*3100*/  IMAD.X R94, RZ, RZ, R160, P0 ;  /* 0x000000ffff5e7224 */ /* 0x000fe200000e06a0 */
[C---:B------:R-:W-:Y:S01]  /*3110*/  LOP3.LUT R67, R5.reuse, 0x2, RZ, 0xc0, !PT ;  /* 0x0000000205437812 */ /* 0x040fe200078ec0ff */
[----:B------:R-:W-:Y:S01]  /*3120*/  IMAD.SHL.U32 R140, R4, 0x2, RZ ;  /* 0x00000002048c7824 */ /* 0x000fe200078e00ff */
[C---:B------:R-:W-:Y:S02]  /*3130*/  LOP3.LUT R66, R5.reuse, 0x4, RZ, 0xc0, !PT ;  /* 0x0000000405427812 */ /* 0x040fe400078ec0ff */
[----:B------:R-:W-:Y:S01]  /*3140*/  LOP3.LUT R65, R5, 0x8, RZ, 0xc0, !PT ;  /* 0x0000000805417812 */ /* 0x000fe200078ec0ff */
[C---:B------:R-:W-:Y:S01]  /*3150*/  IMAD.SHL.U32 R5, R2.reuse, 0x10, RZ ;  /* 0x0000001002057824 */ /* 0x040fe200078e00ff */
[----:B------:R-:W-:-:S02]  /*3160*/  SHF.L.U64.HI R7, R2, 0x4, R3 ;  /* 0x0000000402077819 */ /* 0x000fc40000010203 */
[----:B------:R-:W-:Y:S01]  /*3170*/  SHF.L.U64.HI R6, R2, 0x5, R3 ;  /* 0x0000000502067819 */ /* 0x000fe20000010203 */
[----:B------:R-:W-:Y:S01]  /*3180*/  IMAD R3, R3, 0x60, RZ ;  /* 0x0000006003037824 */ /* 0x000fe200078e02ff */
[----:B------:R-:W-:Y:S01]  /*3190*/  IADD3.X R93, RZ, R160, RZ, P1, !PT ;  /* 0x000000a0ff5d7210 */ /* 0x000fe20000ffe4ff */
[----:B------:R-:W-:Y:S01]  /*31a0*/  IMAD.SHL.U32 R142, R5, 0x2, RZ ;  /* 0x00000002058e7824 */ /* 0x000fe200078e00ff */
[----:B------:R-:W-:Y:S02]  /*31b0*/  IADD3 R80, P5, R71, R157, RZ ;  /* 0x0000009d47507210 */ /* 0x000fe40007fbe0ff */
[----:B------:R-:W-:Y:S02]  /*31c0*/  IADD3 R82, P3, R161, R71, RZ ;  /* 0x00000047a1527210 */ /* 0x000fe40007f7e0ff */
[-C--:B------:R-:W-:Y:S01]  /*31d0*/  IADD3 R83, P2, R73, R157.reuse, RZ ;  /* 0x0000009d49537210 */ /* 0x080fe20007f5e0ff */
[----:B------:R-:W-:Y:S01]  /*31e0*/  IMAD.X R101, R92, 0x1, R160, P5 ;  /* 0x000000015c657824 */ /* 0x000fe200028e06a0 */
[----:B------:R-:W-:Y:S01]  /*31f0*/  IADD3 R84, P1, R161, R72, RZ ;  /* 0x00000048a1547210 */ /* 0x000fe20007f3e0ff */
[----:B------:R-:W-:Y:S01]  /*3200*/  IMAD.X R103, R162, 0x1, R92, P3 ;  /* 0x00000001a2677824 */ /* 0x000fe200018e065c */
[----:B------:R-:W-:Y:S01]  /*3210*/  IADD3 R81, P4, R72, R157, RZ ;  /* 0x0000009d48517210 */ /* 0x000fe20007f9e0ff */
[----:B------:R-:W-:Y:S01]  /*3220*/  IMAD.X R104, R94, 0x1, R160, P2 ;  /* 0x000000015e687824 */ /* 0x000fe200010e06a0 */
[----:B------:R-:W-:Y:S01]  /*3230*/  IADD3 R85, P0, R73, R161, RZ ;  /* 0x000000a149557210 */ /* 0x000fe20007f1e0ff */
[----:B------:R-:W-:Y:S01]  /*3240*/  IMAD.X R105, R162, 0x1, R93, P1 ;  /* 0x00000001a2697824 */ /* 0x000fe200008e065d */
[----:B------:R-:W-:-:S02]  /*3250*/  IADD3 R119, R61, R138, RZ ;  /* 0x0000008a3d777210 */ /* 0x000fc40007ffe0ff */
[----:B------:R-:W-:Y:S02]  /*3260*/  SHF.L.U64.HI R143, R5, 0x1, R7 ;  /* 0x00000001058f7819 */ /* 0x000fe40000010207 */
[----:B------:R-:W-:Y:S02]  /*3270*/  SHF.L.U64.HI R141, R4, 0x1, R6 ;  /* 0x00000001048d7819 */ /* 0x000fe40000010206 */
[----:B------:R-:W-:Y:S02]  /*3280*/  IADD3 R139, R131, R3, RZ ;  /* 0x00000003838b7210 */ /* 0x000fe40007ffe0ff */
[----:B------:R-:W-:Y:S02]  /*3290*/  IADD3.X R102, R93, R160, RZ, P4, !PT ;  /* 0x000000a05d667210 */ /* 0x000fe400027fe4ff */
[----:B------:R-:W-:Y:S02]  /*32a0*/  IADD3.X R106, R94, R162, RZ, P0, !PT ;  /* 0x000000a25e6a7210 */ /* 0x000fe400007fe4ff */
        /* <DEDUP_REMOVED lines=12> */
.L_x_4587:
        /* <DEDUP_REMOVED lines=18> */
[----:B------:R-:W2:Y:S01]  /*3490*/  @P0 LD.E.128 R12, [R2.64+0x80] ;  /* 0x00008006020c0980 */ /* 0x000ea2000c101d00 */
[----:B-1----:R-:W-:Y:S01]  /*34a0*/  @P0 MOV R4, R60 ;  /* 0x0000003c00040202 */ /* 0x002fe20000000f00 */
[----:B------:R-:W-:Y:S05]  /*34b0*/  @P0 IMAD.MOV.U32 R5, RZ, RZ, R59 ;  /* 0x000000ffff050224 */ /* 0x000fea00078e003b */
[----:B--2---:R1:W-:Y:S01]  /*34c0*/  @P0 ST.E.128 [R4.64+0x80], R12 ;  /* 0x0000800c04000985 */ /* 0x0043e2000c101d06 */
[----:B------:R-:W-:Y:S03]  /*34d0*/  ISETP.NE.AND P0, PT, R65, RZ, PT ;  /* 0x000000ff4100720c */ /* 0x000fe60003f05270 */
[----:B------:R-:W2:Y:S01]  /*34e0*/  @P1 LD.E.128 R8, [R2.64+0x100] ;  /* 0x0001000602081980 */ /* 0x000ea2000c101d00 */
[--C-:B-1----:R-:W-:Y:S01]  /*34f0*/  @P1 IMAD.MOV.U32 R4, RZ, RZ, R60.reuse ;  /* 0x000000ffff041224 */ /* 0x102fe200078e003c */
[-C--:B------:R-:W-:Y:S05]  /*3500*/  @P1 MOV R5, R59.reuse ;  /* 0x0000003b00051202 */ /* 0x080fea0000000f00 */
[----:B--2---:R1:W-:Y:S04]  /*3510*/  @P1 ST.E.128 [R4.64+0x100], R8 ;  /* 0x0001000804001985 */ /* 0x0043e8000c101d06 */
[----:B-1----:R-:W2:Y:S01]  /*3520*/  @P0 LD.E.128 R8, [R2.64+0x180] ;  /* 0x0001800602080980 */ /* 0x002ea2000c101d00 */
[----:B------:R-:W-:Y:S01]  /*3530*/  @P0 IMAD.MOV.U32 R4, RZ, RZ, R60 ;  /* 0x000000ffff040224 */ /* 0x000fe200078e003c */
[----:B------:R-:W-:Y:S05]  /*3540*/  @P0 MOV R5, R59 ;  /* 0x0000003b00050202 */ /* 0x000fea0000000f00 */
[----:B--2---:R1:W-:Y:S02]  /*3550*/  @P0 ST.E.128 [R4.64+0x180], R8 ;  /* 0x0001800804000985 */ /* 0x0043e4000c101d06 */
.L_x_4471:
[----:B------:R-:W-:Y:S05]  /*3560*/  BSYNC B0 ;  /* 0x0000000000007941 */ /* 0x000fea0003800000 */
.L_x_4470:
[C---:B------:R-:W-:Y:S01]  /*3570*/  ISETP.GE.AND P0, PT, R69.reuse, R53, PT ;  /* 0x000000354500720c */ /* 0x040fe20003f06270 */
[----:B------:R-:W-:Y:S03]  /*3580*/  BSSY B0, `(.L_x_4472) ;  /* 0x0000016000007945 */ /* 0x000fe60003800000 */
[----:B------:R-:W-:Y:S11]  /*3590*/  ISETP.GE.AND P0, PT, R69, R54, !P0 ;  /* 0x000000364500720c */ /* 0x000ff60004706270 */
[----:B------:R-:W-:Y:S02]  /*35a0*/  @!UPT UIADD3 URZ, URZ, URZ, URZ ;  /* 0x0000003f3f3ff290 */ /* 0x000fe4000fffe03f */
[----:B------:R-:W-:-:S05]  /*35b0*/  @!P0 BRA `(.L_x_4473) ;  /* 0x0000012000008947 */ /* 0x000fca0003800000 */
[----:B------:R-:W2:Y:S01]  /*35c0*/  LDL R0, [R1] ;  /* 0x0000000001007983 */ /* 0x000ea20000100800 */
[----:B------:R-:W-:Y:S02]  /*35d0*/  ISETP.NE.AND P1, PT, R64, RZ, PT ;  /* 0x000000ff4000720c */ /* 0x000fe40003f25270 */
[----:B------:R-:W-:Y:S01]  /*35e0*/  IADD3 R6, P0, R2, R142, RZ ;  /* 0x0000008e02067210 */ /* 0x000fe20007f1e0ff */
[----:B------:R-:W3:Y:S04]  /*35f0*/  LDL R12, [R1+0x4] ;  /* 0x00000400010c7983 */ /* 0x000ee80000100800 */
[----:B------:R-:W-:Y:S01]  /*3600*/  IMAD.X R7, R3, 0x1, R143, P0 ;  /* 0x0000000103077824 */ /* 0x000fe200000e068f */
[----:B------:R-:W-:Y:S05]  /*3610*/  ISETP.NE.AND P0, PT, R67, RZ, PT ;  /* 0x000000ff4300720c */ /* 0x000fea0003f05270 */
[----:B-1----:R-:W4:Y:S01]  /*3620*/  @P1 LD.E.128 R8, [R6.64] ;  /* 0x0000000606081980 */ /* 0x002f22000c101d00 */
[C---:B--2---:R-:W-:Y:S04]  /*3630*/  LEA R4, P3, R0.reuse, R60, 0x1 ;  /* 0x0000003c00047211 */ /* 0x044fe800078608ff */
[----:B---3--:R-:W-:Y:S05]  /*3640*/  LEA.HI.X R5, R0, R59, R12, 0x1, P3 ;  /* 0x0000003b00057211 */ /* 0x008fea00018f0c0c */
[----:B----4-:R1:W-:Y:S01]  /*3650*/  @P1 ST.E.128 [R4.64], R8 ;  /* 0x0000000804001985 */ /* 0x0103e2000c101d06 */
[----:B------:R-:W-:Y:S03]  /*3660*/  ISETP.NE.AND P1, PT, R66, RZ, PT ;  /* 0x000000ff4200720c */ /* 0x000fe60003f25270 */
[----:B------:R-:W2:Y:S04]  /*3670*/  @P0 LD.E.128 R12, [R6.64+0x80] ;  /* 0x00008006060c0980 */ /* 0x000ea8000c101d00 */
[----:B--2---:R-:W-:Y:S01]  /*3680*/  @P0 ST.E.128 [R4.64+0x80], R12 ;  /* 0x0000800c04000985 */ /* 0x004fe2000c101d06 */
[----:B------:R-:W-:Y:S05]  /*3690*/  ISETP.NE.AND P0, PT, R65, RZ, PT ;  /* 0x000000ff4100720c */ /* 0x000fea0003f05270 */
[----:B-1----:R-:W2:Y:S04]  /*36a0*/  @P1 LD.E.128 R8, [R6.64+0x100] ;  /* 0x0001000606081980 */ /* 0x002ea8000c101d00 */
[----:B--2---:R1:W-:Y:S04]  /*36b0*/  @P1 ST.E.128 [R4.64+0x100], R8 ;  /* 0x0001000804001985 */ /* 0x0043e8000c101d06 */
[----:B-1----:R-:W2:Y:S04]  /*36c0*/  @P0 LD.E.128 R8, [R6.64+0x180] ;  /* 0x0001800606080980 */ /* 0x002ea8000c101d00 */
[----:B--2---:R1:W-:Y:S02]  /*36d0*/  @P0 ST.E.128 [R4.64+0x180], R8 ;  /* 0x0001800804000985 */ /* 0x0043e4000c101d06 */
.L_x_4473:
[----:B------:R-:W-:Y:S05]  /*36e0*/  BSYNC B0 ;  /* 0x0000000000007941 */ /* 0x000fea0003800000 */
.L_x_4472:
        /* <DEDUP_REMOVED lines=21> */
.L_x_4475:
[----:B------:R-:W-:Y:S05]  /*3840*/  BSYNC B0 ;  /* 0x0000000000007941 */ /* 0x000fea0003800000 */
.L_x_4474:
        /* <DEDUP_REMOVED lines=21> */
.L_x_4477:
[----:B------:R-:W-:Y:S05]  /*39a0*/  BSYNC B0 ;  /* 0x0000000000007941 */ /* 0x000fea0003800000 */
.L_x_4476:
        /* <DEDUP_REMOVED lines=22> */
[----:B-1----:R1:W2:Y:S10]  /*3b10*/  LD.E.128 R8, [R2.64] ;  /* 0x0000000602087980 */ /* 0x0022b4000c101d00 */
[----:B------:R-:W3:Y:S06]  /*3b20*/  @!P0 LD.E.64 R30, [R40.64] ;  /* 0x00000006281e8980 */ /* 0x000eec000c101b00 */
[----:B-1----:R-:W4:Y:S01]  /*3b30*/  @!P0 LD.E.64 R2, [R26.64] ;  /* 0x000000061a028980 */ /* 0x002f22000c101b00 */
[--C-:B---3--:R-:W-:Y:S01]  /*3b40*/  @!P0 HADD2.F32 R16, -RZ, R30.reuse.H0_H0 ;  /* 0x2000001eff108230 */ /* 0x108fe20000004100 */
[----:B--2---:R-:W-:Y:S01]  /*3b50*/  @!P0 MOV R4, R8 ;  /* 0x0000000800048202 */ /* 0x004fe20000000f00 */
[----:B------:R-:W-:Y:S01]  /*3b60*/  @!P0 HADD2.F32 R17, -RZ, R30.H1_H1 ;  /* 0x3000001eff118230 */ /* 0x000fe20000004100 */
[----:B------:R-:W-:Y:S01]  /*3b70*/  @!P0 MOV R7, R10 ;  /* 0x0000000a00078202 */ /* 0x000fe20000000f00 */
[--C-:B------:R-:W-:Y:S01]  /*3b80*/  @!P0 HADD2.F32 R30, -RZ, R31.reuse.H0_H0 ;  /* 0x2000001fff1e8230 */ /* 0x100fe20000004100 */
[----:B------:R-:W-:Y:S01]  /*3b90*/  @!P0 MOV R6, R11 ;  /* 0x0000000b00068202 */ /* 0x000fe20000000f00 */
[----:B------:R-:W-:Y:S02]  /*3ba0*/  @!P0 HADD2.F32 R0, -RZ, R4.H1_H1 ;  /* 0x30000004ff008230 */ /* 0x000fe40000004100 */
[----:B------:R-:W-:Y:S02]  /*3bb0*/  @!P0 HADD2.F32 R31, -RZ, R31.H1_H1 ;  /* 0x3000001fff1f8230 */ /* 0x000fe40000004100 */
[--C-:B----4-:R-:W-:Y:S02]  /*3bc0*/  @!P0 HADD2.F32 R5, -RZ, R2.reuse.H0_H0 ;  /* 0x20000002ff058230 */ /* 0x110fe40000004100 */
[----:B------:R-:W-:Y:S01]  /*3bd0*/  @!P0 HADD2.F32 R12, -RZ, R2.H1_H1 ;  /* 0x30000002ff0c8230 */ /* 0x000fe20000004100 */
[----:B------:R-:W-:Y:S01]  /*3be0*/  @!P0 MOV R2, R9 ;  /* 0x0000000900028202 */ /* 0x000fe20000000f00 */
[--C-:B------:R-:W-:Y:S02]  /*3bf0*/  @!P0 HADD2.F32 R13, -RZ, R3.reuse.H1_H1 ;  /* 0x30000003ff0d8230 */ /* 0x100fe40000004100 */
[----:B------:R-:W-:Y:S02]  /*3c00*/  @!P0 HADD2.F32 R15, -RZ, R3.H0_H0 ;  /* 0x20000003ff0f8230 */ /* 0x000fe40000004100 */
[----:B------:R-:W-:Y:S01]  /*3c10*/  @!P0 HADD2.F32 R3, -RZ, R4.H0_H0 ;  /* 0x20000004ff038230 */ /* 0x000fe20000004100 */
[C---:B------:R-:W-:Y:S02]  /*3c20*/  @!P0 FMUL.FTZ R4, R0.reuse, R16 ;  /* 0x0000001000048220 */ /* 0x040fe40000410000 */
[-C--:B------:R-:W-:Y:S02]  /*3c30*/  @!P0 FMUL.FTZ R0, R0, R5.reuse ;  /* 0x0000000500008220 */ /* 0x080fe40000410000 */
[----:B------:R-:W-:Y:S01]  /*3c40*/  @!P0 FFMA.FTZ R33, R3, R5, -R4 ;  /* 0x0000000503218223 */ /* 0x000fe20000010804 */
[--C-:B------:R-:W-:Y:S01]  /*3c50*/  @!P0 HADD2.F32 R5, -RZ, R2.reuse.H1_H1 ;  /* 0x30000002ff058230 */ /* 0x100fe20000004100 */
[----:B------:R-:W-:Y:S01]  /*3c60*/  @!P0 FFMA.FTZ R0, R16, R3, R0 ;  /* 0x0000000310008223 */ /* 0x000fe20000010000 */
[----:B------:R-:W-:Y:S02]  /*3c70*/  @!P0 HADD2.F32 R16, -RZ, R2.H0_H0 ;  /* 0x20000002ff108230 */ /* 0x000fe40000004100 */
[--C-:B------:R-:W-:Y:S01]  /*3c80*/  @!P0 HADD2.F32 R3, -RZ, R7.reuse.H1_H1 ;  /* 0x30000007ff038230 */ /* 0x100fe20000004100 */
[C---:B------:R-:W-:Y:S01]  /*3c90*/  @!P0 FMUL.FTZ R32, R5.reuse, R17 ;  /* 0x0000001105208220 */ /* 0x040fe20000410000 */
[--C-:B------:R-:W-:Y:S01]  /*3ca0*/  @!P0 HADD2.F32 R4, -RZ, R6.reuse.H1_H1 ;  /* 0x30000006ff048230 */ /* 0x100fe20000004100 */
[-C--:B------:R-:W-:Y:S01]  /*3cb0*/  @!P0 FMUL.FTZ R2, R5, R12.reuse ;  /* 0x0000000c05028220 */ /* 0x080fe20000410000 */
[----:B------:R-:W-:Y:S01]  /*3cc0*/  @!P0 F2FP.PACK_AB R0, R0, R33 ;  /* 0x000000210000823e */ /* 0x000fe200000000ff */
[----:B------:R-:W-:Y:S01]  /*3cd0*/  @!P0 FFMA.FTZ R32, R16, R12, -R32 ;  /* 0x0000000c10208223 */ /* 0x000fe20000010820 */
[----:B------:R-:W-:Y:S01]  /*3ce0*/  @!P0 HADD2.F32 R5, -RZ, R7.H0_H0 ;  /* 0x20000007ff058230 */ /* 0x000fe20000004100 */
[C---:B------:R-:W-:Y:S01]  /*3cf0*/  @!P0 FMUL.FTZ R12, R3.reuse, R30 ;  /* 0x0000001e030c8220 */ /* 0x040fe20000410000 */
[----:B------:R-:W-:Y:S01]  /*3d00*/  @!P0 MOV R8, R0 ;  /* 0x0000000000088202 */ /* 0x000fe20000000f00 */
[----:B------:R-:W-:Y:S01]  /*3d10*/  @!P0 FMUL.FTZ R3, R3, R15 ;  /* 0x0000000f03038220 */ /* 0x000fe20000410000 */
[----:B------:R-:W-:Y:S01]  /*3d20*/  @!P0 HADD2.F32 R6, -RZ, R6.H0_H0 ;  /* 0x20000006ff068230 */ /* 0x000fe20000004100 */
[C---:B------:R-:W-:Y:S02]  /*3d30*/  @!P0 FMUL.FTZ R7, R4.reuse, R31 ;  /* 0x0000001f04078220 */ /* 0x040fe40000410000 */
[----:B------:R-:W-:Y:S02]  /*3d40*/  @!P0 FMUL.FTZ R4, R4, R13 ;  /* 0x0000000d04048220 */ /* 0x000fe40000410000 */
[----:B------:R-:W-:Y:S02]  /*3d50*/  @!P0 FFMA.FTZ R2, R17, R16, R2 ;  /* 0x0000001011028223 */ /* 0x000fe40000010002 */
[----:B------:R-:W-:Y:S02]  /*3d60*/  @!P0 FFMA.FTZ R3, R30, R5, R3 ;  /* 0x000000051e038223 */ /* 0x000fe40000010003 */
[----:B------:R-:W-:Y:S01]  /*3d70*/  @!P0 FFMA.FTZ R7, R6, R13, -R7 ;  /* 0x0000000d06078223 */ /* 0x000fe20000010807 */
[----:B------:R-:W-:Y:S01]  /*3d80*/  @!P0 F2FP.PACK_AB R2, R2, R32 ;  /* 0x000000200202823e */ /* 0x000fe200000000ff */
[----:B------:R-:W-:Y:S01]  /*3d90*/  @!P0 FFMA.FTZ R4, R31, R6, R4 ;  /* 0x000000061f048223 */ /* 0x000fe20000010004 */
[----:B------:R-:W-:Y:S01]  /*3da0*/  MOV R6, R48 ;  /* 0x0000003000067202 */ /* 0x000fe20000000f00 */
[----:B------:R-:W-:Y:S01]  /*3db0*/  @!P0 FFMA.FTZ R12, R5, R15, -R12 ;  /* 0x0000000f050c8223 */ /* 0x000fe2000001080c */
[----:B------:R-:W-:Y:S02]  /*3dc0*/  @!P0 MOV R9, R2 ;  /* 0x0000000200098202 */ /* 0x000fe40000000f00 */
[----:B------:R-:W-:Y:S02]  /*3dd0*/  @!P0 F2FP.PACK_AB R4, R4, R7 ;  /* 0x000000070404823e */ /* 0x000fe400000000ff */
[----:B------:R-:W-:Y:S02]  /*3de0*/  @!P0 F2FP.PACK_AB R3, R3, R12 ;  /* 0x0000000c0303823e */ /* 0x000fe400000000ff */
[----:B------:R-:W-:Y:S02]  /*3df0*/  MOV R7, R49 ;  /* 0x0000003100077202 */ /* 0x000fe40000000f00 */
[----:B------:R-:W-:Y:S02]  /*3e00*/  @!P0 MOV R10, R3 ;  /* 0x00000003000a8202 */ /* 0x000fe40000000f00 */
[----:B------:R-:W-:Y:S05]  /*3e10*/  @!P0 MOV R11, R4 ;  /* 0x00000004000b8202 */ /* 0x000fea0000000f00 */
[----:B------:R1:W-:Y:S02]  /*3e20*/  ST.E.128 [R6.64], R8 ;  /* 0x0000000806007985 */ /* 0x0003e4000c101d06 */
.L_x_4484:
[----:B------:R-:W-:Y:S05]  /*3e30*/  BSYNC B0 ;  /* 0x0000000000007941 */ /* 0x000fea0003800000 */
.L_x_4483:
        /* <DEDUP_REMOVED lines=9> */
[----:B-1----:R-:W4:Y:S01]  /*3ed0*/  @!P0 LD.E.64 R2, [R26.64+0x40] ;  /* 0x000040061a028980 */ /* 0x002f22000c101b00 */
        /* <DEDUP_REMOVED lines=46> */
[----:B------:R1:W-:Y:S02]  /*41c0*/  ST.E.128 [R6.64+0x80], R8 ;  /* 0x0000800806007985 */ /* 0x0003e4000c101d06 */
.L_x_4486:
[----:B------:R-:W-:Y:S05]  /*41d0*/  BSYNC B0 ;  /* 0x0000000000007941 */ /* 0x000fea0003800000 */
.L_x_4485:
        /* <DEDUP_REMOVED lines=57> */
.L_x_4488:
[----:B------:R-:W-:Y:S05]  /*4570*/  BSYNC B0 ;  /* 0x0000000000007941 */ /* 0x000fea0003800000 */
.L_x_4487:
        /* <DEDUP_REMOVED lines=56> */
.L_x_4482:
[----:B------:R-:W-:Y:S05]  /*4900*/  BSYNC B1 ;  /* 0x0000000000017941 */ /* 0x000fea0003800000 */
.L_x_4481:
        /* <DEDUP_REMOVED lines=14> */
[C---:B-1----:R-:W-:Y:S02]  /*49f0*/  LEA R8, P1, R157.reuse, R51, 0x1 ;  /* 0x000000339d087211 */ /* 0x042fe400078208ff */
        /* <DEDUP_REMOVED lines=9> */
[----:B------:R-:W-:Y:S01]  /*4a90*/  @!P0 HADD2.F32 R32, -RZ, R33.H0_H0 ;  /* 0x20000021ff208230 */ /* 0x000fe20000004100 */
[----:B------:R-:W-:Y:S01]  /*4aa0*/  @!P0 MOV R6, R11 ;  /* 0x0000000b00068202 */ /* 0x000fe20000000f00 */
[----:B------:R-:W-:Y:S02]  /*4ab0*/  @!P0 HADD2.F32 R0, -RZ, R4.H1_H1 ;  /* 0x30000004ff008230 */ /* 0x000fe40000004100 */
[--C-:B----4-:R-:W-:Y:S02]  /*4ac0*/  @!P0 HADD2.F32 R5, -RZ, R2.reuse.H0_H0 ;  /* 0x20000002ff058230 */ /* 0x110fe40000004100 */
[----:B------:R-:W-:Y:S01]  /*4ad0*/  @!P0 HADD2.F32 R15, -RZ, R2.H1_H1 ;  /* 0x30000002ff0f8230 */ /* 0x000fe20000004100 */
[----:B------:R-:W-:Y:S01]  /*4ae0*/  @!P0 MOV R2, R9 ;  /* 0x0000000900028202 */ /* 0x000fe20000000f00 */
[--C-:B------:R-:W-:Y:S02]  /*4af0*/  @!P0 HADD2.F32 R16, -RZ, R3.reuse.H1_H1 ;  /* 0x30000003ff108230 */ /* 0x100fe40000004100 */
[----:B------:R-:W-:Y:S02]  /*4b00*/  @!P0 HADD2.F32 R17, -RZ, R3.H0_H0 ;  /* 0x20000003ff118230 */ /* 0x000fe40000004100 */
[----:B------:R-:W-:Y:S01]  /*4b10*/  @!P0 HADD2.F32 R3, -RZ, R4.H0_H0 ;  /* 0x20000004ff038230 */ /* 0x000fe20000004100 */
[C---:B------:R-:W-:Y:S01]  /*4b20*/  @!P0 FMUL.FTZ R4, R0.reuse, R30 ;  /* 0x0000001e00048220 */ /* 0x040fe20000410000 */
[----:B------:R-:W-:Y:S01]  /*4b30*/  @!P0 HADD2.F32 R33, -RZ, R33.H1_H1 ;  /* 0x30000021ff218230 */ /* 0x000fe20000004100 */
[-C--:B------:R-:W-:Y:S02]  /*4b40*/  @!P0 FMUL.FTZ R0, R0, R5.reuse ;  /* 0x0000000500008220 */ /* 0x080fe40000410000 */
[----:B------:R-:W-:Y:S01]  /*4b50*/  @!P0 FFMA.FTZ R37, R3, R5, -R4 ;  /* 0x0000000503258223 */ /* 0x000fe20000010804 */
[--C-:B------:R-:W-:Y:S01]  /*4b60*/  @!P0 HADD2.F32 R5, -RZ, R2.reuse.H1_H1 ;  /* 0x30000002ff058230 */ /* 0x100fe20000004100 */
[----:B------:R-:W-:Y:S01]  /*4b70*/  @!P0 FFMA.FTZ R0, R30, R3, R0 ;  /* 0x000000031e008223 */ /* 0x000fe20000010000 */
[--C-:B------:R-:W-:Y:S02]  /*4b80*/  @!P0 HADD2.F32 R3, -RZ, R7.reuse.H1_H1 ;  /* 0x30000007ff038230 */ /* 0x100fe40000004100 */
[----:B------:R-:W-:Y:S01]  /*4b90*/  @!P0 HADD2.F32 R30, -RZ, R2.H0_H0 ;  /* 0x20000002ff1e8230 */ /* 0x000fe20000004100 */
[C---:B------:R-:W-:Y:S01]  /*4ba0*/  @!P0 FMUL.FTZ R36, R5.reuse, R31 ;  /* 0x0000001f05248220 */ /* 0x040fe20000410000 */
[--C-:B------:R-:W-:Y:S01]  /*4bb0*/  @!P0 HADD2.F32 R4, -RZ, R6.reuse.H1_H1 ;  /* 0x30000006ff048230 */ /* 0x100fe20000004100 */
[----:B------:R-:W-:Y:S01]  /*4bc0*/  @!P0 FMUL.FTZ R2, R5, R15 ;  /* 0x0000000f05028220 */ /* 0x000fe20000410000 */
        /* <DEDUP_REMOVED lines=14> */
[----:B------:R-:W-:Y:S01]  /*4cb0*/  LEA R6, P1, R248, R48, 0x1 ;  /* 0x00000030f8067211 */ /* 0x000fe200078208ff */
[----:B------:R-:W-:Y:S01]  /*4cc0*/  @!P0 FFMA.FTZ R15, R5, R17, -R15 ;  /* 0x00000011050f8223 */ /* 0x000fe2000001080f */
[----:B------:R-:W-:Y:S02]  /*4cd0*/  @!P0 MOV R9, R2 ;  /* 0x0000000200098202 */ /* 0x000fe40000000f00 */
[----:B------:R-:W-:Y:S02]  /*4ce0*/  @!P0 F2FP.PACK_AB R4, R4, R16 ;  /* 0x000000100404823e */ /* 0x000fe400000000ff */
[----:B------:R-:W-:Y:S02]  /*4cf0*/  @!P0 F2FP.PACK_AB R3, R3, R15 ;  /* 0x0000000f0303823e */ /* 0x000fe400000000ff */
[----:B------:R-:W-:Y:S02]  /*4d00*/  LEA.HI.X R7, R248, R49, R252, 0x1, P1 ;  /* 0x00000031f8077211 */ /* 0x000fe400008f0cfc */
[----:B------:R-:W-:Y:S02]  /*4d10*/  @!P0 MOV R10, R3 ;  /* 0x00000003000a8202 */ /* 0x000fe40000000f00 */
[----:B------:R-:W-:Y:S05]  /*4d20*/  @!P0 MOV R11, R4 ;  /* 0x00000004000b8202 */ /* 0x000fea0000000f00 */
[----:B------:R1:W-:Y:S02]  /*4d30*/  ST.E.128 [R6.64], R8 ;  /* 0x0000000806007985 */ /* 0x0003e4000c101d06 */
.L_x_4492:
[----:B------:R-:W-:Y:S05]  /*4d40*/  BSYNC B0 ;  /* 0x0000000000007941 */ /* 0x000fea0003800000 */
.L_x_4491:
        /* <DEDUP_REMOVED lines=57> */
.L_x_4494:
[----:B------:R-:W-:Y:S05]  /*50e0*/  BSYNC B0 ;  /* 0x0000000000007941 */ /* 0x000fea0003800000 */
.L_x_4493:
        /* <DEDUP_REMOVED lines=57> */
.L_x_4496:
[----:B------:R-:W-:Y:S05]  /*5480*/  BSYNC B0 ;  /* 0x0000000000007941 */ /* 0x000fea0003800000 */
.L_x_4495:
        /* <DEDUP_REMOVED lines=56> */
.L_x_4490:
[----:B------:R-:W-:Y:S05]  /*5810*/  BSYNC B1 ;  /* 0x0000000000017941 */ /* 0x000fea0003800000 */
.L_x_4489:
        /* <DEDUP_REMOVED lines=67> */
.L_x_4500:
[----:B------:R-:W-:Y:S05]  /*5c50*/  BSYNC B0 ;  /* 0x0000000000007941 */ /* 0x000fea0003800000 */
.L_x_4499:
        /* <DEDUP_REMOVED lines=57> */
.L_x_4502:
[----:B------:R-:W-:Y:S05]  /*5ff0*/  BSYNC B0 ;  /* 0x0000000000007941 */ /* 0x000fea0003800000 */
.L_x_4501:
        /* <DEDUP_REMOVED lines=57> */
.L_x_4504:
[----:B------:R-:W-:Y:S05]  /*6390*/  BSYNC B0 ;  /* 0x0000000000007941 */ /* 0x000fea0003800000 */
.L_x_4503:
        /* <DEDUP_REMOVED lines=56> */
.L_x_4498:
[----:B------:R-:W-:Y:S05]  /*6720*/  BSYNC B1 ;  /* 0x0000000000017941 */ /* 0x000fea0003800000 */
.L_x_4497:
        /* <DEDUP_REMOVED lines=15> */
[----:B-1----:R-:W-:Y:S02]  /*6820*/  MOV R8, R51 ;  /* 0x0000003300087202 */ /* 0x002fe40000000f00 */
[----:B------:R-:W-:Y:S02]  /*6830*/  MOV R9, R50 ;  /* 0x0000003200097202 */ /* 0x000fe40000000f00 */
[----:B------:R-:W-:Y:S03]  /*6840*/  ISETP.GE.AND P0, PT, R18, R14, PT ;  /* 0x0000000e1200720c */ /* 0x000fe60003f06270 */
[----:B------:R-:W-:Y:S05]  /*6850*/  IMAD.WIDE.U32 R8, R62, 0x60, R8 ;  /* 0x000000603e087825 */ /* 0x000fea00078e0008 */
[----:B------:R-:W-:Y:S05]  /*6860*/  IADD3 R9, R9, R0, RZ ;  /* 0x0000000009097210 */ /* 0x000fea0007ffe0ff */
[----:B------:R-:W2:Y:S06]  /*6870*/  @!P0 LD.E.64 R32, [R34.64] ;  /* 0x0000000622208980 */ /* 0x000eac000c101b00 */
[----:B------:R-:W3:Y:S08]  /*6880*/  LD.E.128 R8, [R8.64] ;  /* 0x0000000608087980 */ /* 0x000ef0000c101d00 */
[----:B------:R-:W4:Y:S02]  /*6890*/  @!P0 LD.E.64 R2, [R12.64] ;  /* 0x000000060c028980 */ /* 0x000f24000c101b00 */
[----:B----4-:R-:W-:Y:S01]  /*68a0*/  @!P0 HADD2.F32 R5, -RZ, R2.H0_H0 ;  /* 0x20000002ff058230 */ /* 0x010fe20000004100 */
[----:B---3--:R-:W-:Y:S01]  /*68b0*/  @!P0 MOV R4, R8 ;  /* 0x0000000800048202 */ /* 0x008fe20000000f00 */
[----:B--2---:R-:W-:Y:S01]  /*68c0*/  @!P0 HADD2.F32 R30, -RZ, R32.H0_H0 ;  /* 0x20000020ff1e8230 */ /* 0x004fe20000004100 */
[----:B------:R-:W-:Y:S01]  /*68d0*/  @!P0 MOV R7, R10 ;  /* 0x0000000a00078202 */ /* 0x000fe20000000f00 */
[----:B------:R-:W-:Y:S01]  /*68e0*/  @!P0 HADD2.F32 R15, -RZ, R2.H1_H1 ;  /* 0x30000002ff0f8230 */ /* 0x000fe20000004100 */
[----:B------:R-:W-:Y:S01]  /*68f0*/  @!P0 MOV R2, R9 ;  /* 0x0000000900028202 */ /* 0x000fe20000000f00 */
[--C-:B------:R-:W-:Y:S01]  /*6900*/  @!P0 HADD2.F32 R0, -RZ, R4.reuse.H1_H1 ;  /* 0x30000004ff008230 */ /* 0x100fe20000004100 */
[----:B------:R-:W-:Y:S01]  /*6910*/  @!P0 MOV R6, R11 ;  /* 0x0000000b00068202 */ /* 0x000fe20000000f00 */
[--C-:B------:R-:W-:Y:S02]  /*6920*/  @!P0 HADD2.F32 R17, -RZ, R3.reuse.H0_H0 ;  /* 0x20000003ff118230 */ /* 0x100fe40000004100 */
[----:B------:R-:W-:Y:S02]  /*6930*/  @!P0 HADD2.F32 R16, -RZ, R3.H1_H1 ;  /* 0x30000003ff108230 */ /* 0x000fe40000004100 */
[----:B------:R-:W-:Y:S01]  /*6940*/  @!P0 HADD2.F32 R3, -RZ, R4.H0_H0 ;  /* 0x20000004ff038230 */ /* 0x000fe20000004100 */
[C---:B------:R-:W-:Y:S01]  /*6950*/  @!P0 FMUL.FTZ R4, R0.reuse, R30 ;  /* 0x0000001e00048220 */ /* 0x040fe20000410000 */
[----:B------:R-:W-:Y:S01]  /*6960*/  @!P0 HADD2.F32 R31, -RZ, R32.H1_H1 ;  /* 0x30000020ff1f8230 */ /* 0x000fe20000004100 */
[-C--:B------:R-:W-:Y:S01]  /*6970*/  @!P0 FMUL.FTZ R0, R0, R5.reuse ;  /* 0x0000000500008220 */ /* 0x080fe20000410000 */
[----:B------:R-:W-:Y:S01]  /*6980*/  @!P0 HADD2.F32 R32, -RZ, R33.H0_H0 ;  /* 0x20000021ff208230 */ /* 0x000fe20000004100 */
[----:B------:R-:W-:Y:S01]  /*6990*/  @!P0 FFMA.FTZ R37, R3, R5, -R4 ;  /* 0x0000000503258223 */ /* 0x000fe20000010804 */
[--C-:B------:R-:W-:Y:S01]  /*69a0*/  @!P0 HADD2.F32 R5, -RZ, R2.reuse.H1_H1 ;  /* 0x30000002ff058230 */ /* 0x100fe20000004100 */
[----:B------:R-:W-:Y:S01]  /*69b0*/  @!P0 FFMA.FTZ R0, R30, R3, R0 ;  /* 0x000000031e008223 */ /* 0x000fe20000010000 */
[----:B------:R-:W-:Y:S02]  /*69c0*/  @!P0 HADD2.F32 R30, -RZ, R2.H0_H0 ;  /* 0x20000002ff1e8230 */ /* 0x000fe40000004100 */
[----:B------:R-:W-:Y:S01]  /*69d0*/  @!P0 HADD2.F32 R3, -RZ, R7.H1_H1 ;  /* 0x30000007ff038230 */ /* 0x000fe20000004100 */
[C---:B------:R-:W-:Y:S01]  /*69e0*/  @!P0 FMUL.FTZ R36, R5.reuse, R31 ;  /* 0x0000001f05248220 */ /* 0x040fe20000410000 */
[----:B------:R-:W-:Y:S01]  /*69f0*/  @!P0 HADD2.F32 R33, -RZ, R33.H1_H1 ;  /* 0x30000021ff218230 */ /* 0x000fe20000004100 */
[-C--:B------:R-:W-:Y:S01]  /*6a00*/  @!P0 FMUL.FTZ R2, R5, R15.reuse ;  /* 0x0000000f05028220 */ /* 0x080fe20000410000 */
[--C-:B------:R-:W-:Y:S01]  /*6a10*/  @!P0 HADD2.F32 R4, -RZ, R6.reuse.H1_H1 ;  /* 0x30000006ff048230 */ /* 0x100fe20000004100 */
[----:B------:R-:W-:Y:S01]  /*6a20*/  @!P0 FFMA.FTZ R36, R30, R15, -R36 ;  /* 0x0000000f1e248223 */ /* 0x000fe20000010824 */
[----:B------:R-:W-:Y:S01]  /*6a30*/  @!P0 HADD2.F32 R5, -RZ, R7.H0_H0 ;  /* 0x20000007ff058230 */ /* 0x000fe20000004100 */
[C---:B------:R-:W-:Y:S01]  /*6a40*/  @!P0 FMUL.FTZ R15, R3.reuse, R32 ;  /* 0x00000020030f8220 */ /* 0x040fe20000410000 */
[----:B------:R-:W-:Y:S01]  /*6a50*/  @!P0 HADD2.F32 R6, -RZ, R6.H0_H0 ;  /* 0x20000006ff068230 */ /* 0x000fe20000004100 */
[----:B------:R-:W-:Y:S02]  /*6a60*/  @!P0 FMUL.FTZ R3, R3, R17 ;  /* 0x0000001103038220 */ /* 0x000fe40000410000 */
[C---:B------:R-:W-:Y:S02]  /*6a70*/  @!P0 FMUL.FTZ R7, R4.reuse, R33 ;  /* 0x0000002104078220 */ /* 0x040fe40000410000 */
[----:B------:R-:W-:Y:S02]  /*6a80*/  @!P0 FMUL.FTZ R4, R4, R16 ;  /* 0x0000001004048220 */ /* 0x000fe40000410000 */
[----:B------:R-:W-:Y:S02]  /*6a90*/  @!P0 FFMA.FTZ R2, R31, R30, R2 ;  /* 0x0000001e1f028223 */ /* 0x000fe40000010002 */
[----:B------:R-:W-:Y:S02]  /*6aa0*/  @!P0 FFMA.FTZ R3, R32, R5, R3 ;  /* 0x0000000520038223 */ /* 0x000fe40000010003 */
[----:B------:R-:W-:Y:S01]  /*6ab0*/  @!P0 FFMA.FTZ R15, R5, R17, -R15 ;  /* 0x00000011050f8223 */ /* 0x000fe2000001080f */
[----:B------:R-:W-:Y:S01]  /*6ac0*/  MOV R17, R49 ;  /* 0x0000003100117202 */ /* 0x000fe20000000f00 */
[----:B------:R-:W-:Y:S01]  /*6ad0*/  @!P0 FFMA.FTZ R7, R6, R16, -R7 ;  /* 0x0000001006078223 */ /* 0x000fe20000010807 */
[----:B------:R-:W-:Y:S01]  /*6ae0*/  MOV R16, R48 ;  /* 0x0000003000107202 */ /* 0x000fe20000000f00 */
[----:B------:R-:W-:Y:S01]  /*6af0*/  @!P0 FFMA.FTZ R4, R33, R6, R4 ;  /* 0x0000000621048223 */ /* 0x000fe20000010004 */
[----:B------:R-:W-:Y:S01]  /*6b00*/  @!P0 F2FP.PACK_AB R6, R0, R37 ;  /* 0x000000250006823e */ /* 0x000fe200000000ff */
[----:B------:R-:W-:Y:S01]  /*6b10*/  IMAD R30, R117, 0x60, RZ ;  /* 0x00000060751e7824 */ /* 0x000fe200078e02ff */
[----:B------:R-:W-:Y:S01]  /*6b20*/  @!P0 F2FP.PACK_AB R2, R2, R36 ;  /* 0x000000240202823e */ /* 0x000fe200000000ff */
[----:B------:R-:W-:Y:S01]  /*6b30*/  IMAD.WIDE.U32 R16, R116, 0x60, R16 ;  /* 0x0000006074107825 */ /* 0x000fe200078e0010 */
[----:B------:R-:W-:Y:S02]  /*6b40*/  @!P0 F2FP.PACK_AB R3, R3, R15 ;  /* 0x0000000f0303823e */ /* 0x000fe400000000ff */
[----:B------:R-:W-:Y:S02]  /*6b50*/  @!P0 F2FP.PACK_AB R0, R4, R7 ;  /* 0x000000070400823e */ /* 0x000fe400000000ff */
[----:B------:R-:W-:Y:S02]  /*6b60*/  IADD3 R5, R17, R30, RZ ;  /* 0x0000001e11057210 */ /* 0x000fe40007ffe0ff */
[----:B------:R-:W-:Y:S02]  /*6b70*/  MOV R4, R16 ;  /* 0x0000001000047202 */ /* 0x000fe40000000f00 */
[----:B------:R-:W-:Y:S02]  /*6b80*/  @!P0 MOV R8, R6 ;  /* 0x0000000600088202 */ /* 0x000fe40000000f00 */
[----:B------:R-:W-:Y:S02]  /*6b90*/  @!P0 MOV R9, R2 ;  /* 0x0000000200098202 */ /* 0x000fe40000000f00 */
[----:B------:R-:W-:Y:S02]  /*6ba0*/  @!P0 MOV R10, R3 ;  /* 0x00000003000a8202 */ /* 0x000fe40000000f00 */
[----:B------:R-:W-:Y:S05]  /*6bb0*/  @!P0 MOV R11, R0 ;  /* 0x00000000000b8202 */ /* 0x000fea0000000f00 */
[----:B------:R1:W-:Y:S02]  /*6bc0*/  ST.E.128 [R4.64], R8 ;  /* 0x0000000804007985 */ /* 0x0003e4000c101d06 */
.L_x_4508:
[----:B------:R-:W-:Y:S05]  /*6bd0*/  BSYNC B0 ;  /* 0x0000000000007941 */ /* 0x000fea0003800000 */
.L_x_4507:
        /* <DEDUP_REMOVED lines=57> */
.L_x_4510:
[----:B------:R-:W-:Y:S05]  /*6f70*/  BSYNC B0 ;  /* 0x0000000000007941 */ /* 0x000fea0003800000 */
.L_x_4509:
        /* <DEDUP_REMOVED lines=57> */
.L_x_4512:
[----:B------:R-:W-:Y:S05]  /*7310*/  BSYNC B0 ;  /* 0x0000000000007941 */ /* 0x000fea0003800000 */
.L_x_4511:
        /* <DEDUP_REMOVED lines=9> */
[----:B---3--:R-:W-:Y:S01]  /*73b0*/  @!P0 HADD2.F32 R15, -RZ, R6.H0_H0 ;  /* 0x20000006ff0f8230 */ /* 0x008fe20000004100 */
[----:B--2---:R-:W-:Y:S01]  /*73c0*/  @!P0 MOV R4, R8 ;  /* 0x0000000800048202 */ /* 0x004fe20000000f00 */
[--C-:B------:R-:W-:Y:S02]  /*73d0*/  @!P0 HADD2.F32 R17, -RZ, R7.reuse.H0_H0 ;  /* 0x20000007ff118230 */ /* 0x100fe40000004100 */
[----:B------:R-:W-:Y:S01]  /*73e0*/  @!P0 HADD2.F32 R30, -RZ, R7.H1_H1 ;  /* 0x30000007ff1e8230 */ /* 0x000fe20000004100 */
        /* <DEDUP_REMOVED lines=10> */
[----:B------:R-:W-:Y:S01]  /*7490*/  @!P0 FMUL.FTZ R0, R0, R5 ;  /* 0x0000000500008220 */ /* 0x000fe20000410000 */
[----:B------:R-:W-:Y:S01]  /*74a0*/  @!P0 MOV R6, R11 ;  /* 0x0000000b00068202 */ /* 0x000fe20000000f00 */
        /* <DEDUP_REMOVED lines=31> */
.L_x_4506:
[----:B------:R-:W-:Y:S05]  /*76a0*/  BSYNC B1 ;  /* 0x0000000000017941 */ /* 0x000fea0003800000 */
.L_x_4505:
[----:B------:R-:W2:Y:S02]  /*76b0*/  LD.E R0, [R24.64+0xd0] ;  /* 0x0000d00618007980 */ /* 0x000ea4000c101900 */
[----:B--2---:R-:W-:Y:S05]  /*76c0*/  IMAD.U32 R0, R0, -0x20, RZ ;  /* 0xffffffe000007824 */ /* 0x004fea00078e00ff */
[C---:B------:R-:W-:Y:S02]  /*76d0*/  LEA R26, P1, R0.reuse, R26, 0x1 ;  /* 0x0000001a001a7211 */ /* 0x040fe400078208ff */
[C---:B------:R-:W-:Y:S02]  /*76e0*/  LEA R40, P0, R0.reuse, R40, 0x1 ;  /* 0x0000002800287211 */ /* 0x040fe400078008ff */
[C---:B------:R-:W-:Y:S02]  /*76f0*/  LEA.HI.X.SX32 R27, R0.reuse, R27, 0x1, P1 ;  /* 0x0000001b001b7211 */ /* 0x040fe400008f0eff */
[----:B------:R-:W-:Y:S01]  /*7700*/  LEA.HI.X.SX32 R41, R0, R41, 0x1, P0 ;  /* 0x0000002900297211 */ /* 0x000fe200000f0eff */
[----:B------:R-:W-:-:S05]  /*7710*/  BRA `(.L_x_4513) ;  /* 0x0000707000007947 */ /* 0x000fca0003800000 */
.L_x_4480:
[----:B---3--:R-:W-:Y:S01]  /*7720*/  BSSY B2, `(.L_x_4514) ;  /* 0x0000198000027945 */ /* 0x008fe20003800000 */
[----:B------:R-:W-:-:S05]  /*7730*/  @!P2 BRA `(.L_x_4515) ;  /* 0x000019600000a947 */ /* 0x000fca0003800000 */
[----:B-----5:R-:W-:Y:S01]  /*7740*/  ISETP.GE.AND P0, PT, R18, R52, PT ;  /* 0x000000341200720c */ /* 0x020fe20003f06270 */
[----:B------:R-:W-:Y:S01]  /*7750*/  @!UPT UIADD3 URZ, URZ, URZ, URZ ;  /* 0x0000003f3f3ff290 */ /* 0x000fe2000fffe03f */
[----:B------:R-:W-:Y:S11]  /*7760*/  BSSY B1, `(.L_x_4516) ;  /* 0x0000063000017945 */ /* 0x000ff60003800000 */
[----:B------:R-:W-:-:S05]  /*7770*/  @P0 BRA `(.L_x_4517) ;  /* 0x0000061000000947 */ /* 0x000fca0003800000 */
[----:B------:R-:W-:Y:S01]  /*7780*/  IMAD.MOV.U32 R2, RZ, RZ, R51 ;  /* 0x000000ffff027224 */ /* 0x000fe200078e0033 */
[----:B------:R-:W-:Y:S01]  /*7790*/  MOV R3, R50 ;  /* 0x0000003200037202 */ /* 0x000fe20000000f00 */
[----:B------:R-:W-:Y:S01]  /*77a0*/  BSSY B0, `(.L_x_4518) ;  /* 0x000005b000007945 */ /* 0x000fe20003800000 */
[----:B------:R-:W-:Y:S03]  /*77b0*/  ISETP.GE.AND P0, PT, R18, R14, PT ;  /* 0x0000000e1200720c */ /* 0x000fe60003f06270 */
[----:B-1----:R1:W5:Y:S10]  /*77c0*/  LD.E.128 R8, [R2.64] ;  /* 0x0000000602087980 */ /* 0x002374000c101d00 */
        /* <DEDUP_REMOVED lines=9> */
[----:B------:R-:W-:Y:S02]  /*7860*/  MOV R36, R9 ;  /* 0x0000000900247202 */ /* 0x000fe40000000f00 */
[----:B------:R-:W-:Y:S02]  /*7870*/  MOV R38, R10 ;  /* 0x0000000a00267202 */ /* 0x000fe40000000f00 */
[----:B------:R-:W-:Y:S03]  /*7880*/  MOV R37, R11 ;  /* 0x0000000b00257202 */ /* 0x000fe60000000f00 */
[C---:B------:R-:W-:Y:S02]  /*7890*/  @P2 IADD3 R6, -R0.reuse, RZ, RZ ;  /* 0x000000ff00062210 */ /* 0x040fe40007ffe1ff */
[----:B------:R-:W-:Y:S02]  /*78a0*/  @P2 IADD3 R7, -R0, RZ, RZ ;  /* 0x000000ff00072210 */ /* 0x000fe40007ffe1ff */
[C---:B------:R-:W-:Y:S02]  /*78b0*/  LEA R12, P0, R6.reuse, R4, 0x1 ;  /* 0x00000004060c7211 */ /* 0x040fe400078008ff */
[C---:B-1----:R-:W-:Y:S02]  /*78c0*/  LEA R2, P1, R7.reuse, R2, 0x1 ;  /* 0x0000000207027211 */ /* 0x042fe400078208ff */
[----:B------:R-:W-:Y:S02]  /*78d0*/  LEA.HI.X.SX32 R13, R6, R5, 0x1, P0 ;  /* 0x00000005060d7211 */ /* 0x000fe400000f0eff */
[----:B------:R-:W-:Y:S03]  /*78e0*/  LEA.HI.X.SX32 R3, R7, R3, 0x1, P1 ;  /* 0x0000000307037211 */ /* 0x000fe600008f0eff */
[----:B------:R1:W2:Y:S08]  /*78f0*/  LD.E.128 R44, [R12.64] ;  /* 0x000000060c2c7980 */ /* 0x0002b0000c101d00 */
[----:B------:R3:W4:Y:S01]  /*7900*/  LD.E.128 R4, [R2.64] ;  /* 0x0000000602047980 */ /* 0x000722000c101d00 */
[----:B-1----:R-:W-:Y:S01]  /*7910*/  IMAD.MOV.U32 R12, RZ, RZ, RZ ;  /* 0x000000ffff0c7224 */ /* 0x002fe200078e00ff */
[----:B------:R-:W-:Y:S02]  /*7920*/  @P2 IADD3 R12, -R0, RZ, RZ ;  /* 0x000000ff000c2210 */ /* 0x000fe40007ffe1ff */
[----:B---3--:R-:W-:Y:S02]  /*7930*/  MOV R2, R58 ;  /* 0x0000003a00027202 */ /* 0x008fe40000000f00 */
[----:B------:R-:W-:Y:S02]  /*7940*/  MOV R3, R55 ;  /* 0x0000003700037202 */ /* 0x000fe40000000f00 */
[C---:B------:R-:W-:Y:S04]  /*7950*/  LEA R2, P0, R12.reuse, R2, 0x1 ;  /* 0x000000020c027211 */ /* 0x040fe800078008ff */
[----:B------:R-:W-:Y:S05]  /*7960*/  LEA.HI.X.SX32 R3, R12, R3, 0x1, P0 ;  /* 0x000000030c037211 */ /* 0x000fea00000f0eff */
[----:B------:R2:W3:Y:S02]  /*7970*/  LD.E.128 R32, [R2.64] ;  /* 0x0000000602207980 */ /* 0x0004e4000c101d00 */
[--C-:B--2---:R-:W-:Y:S02]  /*7980*/  HADD2.F32 R2, -RZ, R44.reuse.H1_H1 ;  /* 0x3000002cff027230 */ /* 0x104fe40000004100 */
[----:B------:R-:W-:Y:S02]  /*7990*/  HADD2.F32 R8, -RZ, R45.H1_H1 ;  /* 0x3000002dff087230 */ /* 0x000fe40000004100 */
[----:B------:R-:W-:Y:S01]  /*79a0*/  HADD2.F32 R0, -RZ, R44.H0_H0 ;  /* 0x2000002cff007230 */ /* 0x000fe20000004100 */
[----:B------:R-:W-:Y:S01]  /*79b0*/  @!P2 FADD.FTZ R2, -R2, -RZ ;  /* 0x800000ff0202a221 */ /* 0x000fe20000010100 */
[----:B------:R-:W-:Y:S01]  /*79c0*/  HADD2.F32 R9, -RZ, R46.H0_H0 ;  /* 0x2000002eff097230 */ /* 0x000fe20000004100 */
[----:B------:R-:W-:Y:S01]  /*79d0*/  @!P2 FADD.FTZ R8, -R8, -RZ ;  /* 0x800000ff0808a221 */ /* 0x000fe20000010100 */
[--C-:B----4-:R-:W-:Y:S01]  /*79e0*/  HADD2.F32 R13, -RZ, R4.reuse.H0_H0 ;  /* 0x20000004ff0d7230 */ /* 0x110fe20000004100 */
[----:B------:R-:W-:Y:S01]  /*79f0*/  @!P2 FADD.FTZ R0, -R0, -RZ ;  /* 0x800000ff0000a221 */ /* 0x000fe20000010100 */
[----:B------:R-:W-:Y:S01]  /*7a00*/  HADD2.F32 R4, -RZ, R4.H1_H1 ;  /* 0x30000004ff047230 */ /* 0x000fe20000004100 */
[----:B------:R-:W-:Y:S01]  /*7a10*/  @!P2 FADD.FTZ R9, -R9, -RZ ;  /* 0x800000ff0909a221 */ /* 0x000fe20000010100 */
[--C-:B------:R-:W-:Y:S01]  /*7a20*/  HADD2.F32 R15, -RZ, R5.reuse.H0_H0 ;  /* 0x20000005ff0f7230 */ /* 0x100fe20000004100 */
[----:B------:R-:W-:Y:S01]  /*7a30*/  FMUL.FTZ R0, R13, R0 ;  /* 0x000000000d007220 */ /* 0x000fe20000410000 */
[----:B------:R-:W-:Y:S01]  /*7a40*/  HADD2.F32 R5, -RZ, R5.H1_H1 ;  /* 0x30000005ff057230 */ /* 0x000fe20000004100 */
[----:B------:R-:W-:Y:S01]  /*7a50*/  FMUL.FTZ R2, R4, R2 ;  /* 0x0000000204027220 */ /* 0x000fe20000410000 */
[----:B------:R-:W-:Y:S02]  /*7a60*/  HADD2.F32 R10, -RZ, R46.H1_H1 ;  /* 0x3000002eff0a7230 */ /* 0x000fe40000004100 */
[--C-:B------:R-:W-:Y:S01]  /*7a70*/  HADD2.F32 R11, -RZ, R47.reuse.H0_H0 ;  /* 0x2000002fff0b7230 */ /* 0x100fe20000004100 */
        /* <DEDUP_REMOVED lines=19> */
[--C-:B---3--:R-:W-:Y:S02]  /*7bb0*/  HADD2.F32 R10, -RZ, R32.reuse.H0_H0 ;  /* 0x20000020ff0a7230 */ /* 0x108fe40000004100 */
[----:B------:R-:W-:Y:S02]  /*7bc0*/  HADD2.F32 R12, -RZ, R32.H1_H1 ;  /* 0x30000020ff0c7230 */ /* 0x000fe40000004100 */
[--C-:B------:R-:W-:Y:S01]  /*7bd0*/  HADD2.F32 R15, -RZ, R33.reuse.H0_H0 ;  /* 0x20000021ff0f7230 */ /* 0x100fe20000004100 */
[----:B------:R-:W-:Y:S01]  /*7be0*/  FFMA.FTZ R0, R9, R10, R0 ;  /* 0x0000000a09007223 */ /* 0x000fe20000010000 */
[----:B------:R-:W-:Y:S01]  /*7bf0*/  HADD2.F32 R16, -RZ, R33.H1_H1 ;  /* 0x30000021ff107230 */ /* 0x000fe20000004100 */
[----:B------:R-:W-:Y:S01]  /*7c00*/  FFMA.FTZ R2, R11, R12, R2 ;  /* 0x0000000c0b027223 */ /* 0x000fe20000010002 */
[----:B------:R-:W-:Y:S01]  /*7c10*/  HADD2.F32 R9, -RZ, R36.H1_H1 ;  /* 0x30000024ff097230 */ /* 0x000fe20000004100 */
[----:B------:R-:W-:Y:S01]  /*7c20*/  FFMA.FTZ R3, R13, R15, R3 ;  /* 0x0000000f0d037223 */ /* 0x000fe20000010003 */
[----:B------:R-:W-:Y:S02]  /*7c30*/  HADD2.F32 R17, -RZ, R34.H0_H0 ;  /* 0x20000022ff117230 */ /* 0x000fe40000004100 */
[----:B------:R-:W-:Y:S01]  /*7c40*/  HADD2.F32 R10, -RZ, R38.H0_H0 ;  /* 0x20000026ff0a7230 */ /* 0x000fe20000004100 */
[----:B------:R-:W-:Y:S01]  /*7c50*/  FFMA.FTZ R4, R9, R16, R4 ;  /* 0x0000001009047223 */ /* 0x000fe20000010004 */
[----:B------:R-:W-:Y:S01]  /*7c60*/  HADD2.F32 R30, -RZ, R34.H1_H1 ;  /* 0x30000022ff1e7230 */ /* 0x000fe20000004100 */
[----:B------:R-:W-:Y:S01]  /*7c70*/  F2FP.PACK_AB R0, R2, R0 ;  /* 0x000000000200723e */ /* 0x000fe200000000ff */
        /* <DEDUP_REMOVED lines=13> */
.L_x_4519:
[----:B------:R-:W-:Y:S05]  /*7d50*/  BSYNC B0 ;  /* 0x0000000000007941 */ /* 0x000fea0003800000 */
.L_x_4518:
[----:B-1----:R-:W-:Y:S02]  /*7d60*/  MOV R2, R48 ;  /* 0x0000003000027202 */ /* 0x002fe40000000f00 */
[----:B------:R-:W-:Y:S05]  /*7d70*/  MOV R3, R49 ;  /* 0x0000003100037202 */ /* 0x000fea0000000f00 */
[----:B-----5:R1:W-:Y:S02]  /*7d80*/  ST.E.128 [R2.64], R8 ;  /* 0x0000000802007985 */ /* 0x0203e4000c101d06 */
.L_x_4517:
[----:B------:R-:W-:Y:S05]  /*7d90*/  BSYNC B1 ;  /* 0x0000000000017941 */ /* 0x000fea0003800000 */
.L_x_4516:
        /* <DEDUP_REMOVED lines=8> */
[----:B------:R1:W5:Y:S10]  /*7e20*/  LD.E.128 R8, [R2.64+0x80] ;  /* 0x0000800602087980 */ /* 0x000374000c101d00 */
        /* <DEDUP_REMOVED lines=18> */
[----:B------:R1:W2:Y:S08]  /*7f50*/  LD.E.128 R44, [R12.64+0x80] ;  /* 0x000080060c2c7980 */ /* 0x0002b0000c101d00 */
[----:B------:R3:W4:Y:S01]  /*7f60*/  LD.E.128 R4, [R2.64+0x80] ;  /* 0x0000800602047980 */ /* 0x000722000c101d00 */
[----:B-1----:R-:W-:Y:S01]  /*7f70*/  IMAD.MOV.U32 R12, RZ, RZ, RZ ;  /* 0x000000ffff0c7224 */ /* 0x002fe200078e00ff */
[----:B------:R-:W-:Y:S02]  /*7f80*/  @P2 IADD3 R12, -R0, RZ, RZ ;  /* 0x000000ff000c2210 */ /* 0x000fe40007ffe1ff */
[----:B---3--:R-:W-:Y:S02]  /*7f90*/  MOV R2, R58 ;  /* 0x0000003a00027202 */ /* 0x008fe40000000f00 */
[----:B------:R-:W-:Y:S02]  /*7fa0*/  MOV R3, R55 ;  /* 0x0000003700037202 */ /* 0x000fe40000000f00 */
[C---:B------:R-:W-:Y:S04]  /*7fb0*/  LEA R2, P0, R12.reuse, R2, 0x1 ;  /* 0x000000020c027211 */ /* 0x040fe800078008ff */
[----:B------:R-:W-:Y:S05]  /*7fc0*/  LEA.HI.X.SX32 R3, R12, R3, 0x1, P0 ;  /* 0x000000030c037211 */ /* 0x000fea00000f0eff */
[----:B------:R2:W3:Y:S02]  /*7fd0*/  LD.E.128 R32, [R2.64+0x80] ;  /* 0x0000800602207980 */ /* 0x0004e4000c101d00 */
        /* <DEDUP_REMOVED lines=61> */
.L_x_4523:
[----:B------:R-:W-:Y:S05]  /*83b0*/  BSYNC B0 ;  /* 0x0000000000007941 */ /* 0x000fea0003800000 */
.L_x_4522:
[----:B-1----:R-:W-:Y:S02]  /*83c0*/  MOV R2, R48 ;  /* 0x0000003000027202 */ /* 0x002fe40000000f00 */
[----:B------:R-:W-:Y:S05]  /*83d0*/  MOV R3, R49 ;  /* 0x0000003100037202 */ /* 0x000fea0000000f00 */
[----:B-----5:R1:W-:Y:S02]  /*83e0*/  ST.E.128 [R2.64+0x80], R8 ;  /* 0x0000800802007985 */ /* 0x0203e4000c101d06 */
.L_x_4521:
[----:B------:R-:W-:Y:S05]  /*83f0*/  BSYNC B1 ;  /* 0x0000000000017941 */ /* 0x000fea0003800000 */
.L_x_4520:
        /* <DEDUP_REMOVED lines=97> */
.L_x_4527:
[----:B------:R-:W-:Y:S05]  /*8a10*/  BSYNC B0 ;  /* 0x0000000000007941 */ /* 0x000fea0003800000 */
.L_x_4526:
[----:B-1----:R-:W-:Y:S02]  /*8a20*/  MOV R2, R48 ;  /* 0x0000003000027202 */ /* 0x002fe40000000f00 */
[----:B------:R-:W-:Y:S05]  /*8a30*/  MOV R3, R49 ;  /* 0x0000003100037202 */ /* 0x000fea0000000f00 */
[----:B-----5:R1:W-:Y:S02]  /*8a40*/  ST.E.128 [R2.64+0x100], R8 ;  /* 0x0001000802007985 */ /* 0x0203e4000c101d06 */
.L_x_4525:
[----:B------:R-:W-:Y:S05]  /*8a50*/  BSYNC B1 ;  /* 0x0000000000017941 */ /* 0x000fea0003800000 */
.L_x_4524:
[----:B------:R-:W-:Y:S11]  /*8a60*/  ISETP.GE.AND P0, PT, R22, R52, PT ;  /* 0x000000341600720c */ /* 0x000ff60003f06270 */
[----:B------:R-:W-:Y:S02]  /*8a70*/  @!UPT UIADD3 URZ, URZ, URZ, URZ ;  /* 0x0000003f3f3ff290 */ /* 0x000fe4000fffe03f */
        /* <DEDUP_REMOVED lines=94> */
.L_x_4529:
[----:B------:R-:W-:Y:S05]  /*9060*/  BSYNC B0 ;  /* 0x0000000000007941 */ /* 0x000fea0003800000 */
.L_x_4528:
[----:B-1----:R-:W-:Y:S02]  /*9070*/  MOV R2, R48 ;  /* 0x0000003000027202 */ /* 0x002fe40000000f00 */
[----:B------:R-:W-:Y:S05]  /*9080*/  MOV R3, R49 ;  /* 0x0000003100037202 */ /* 0x000fea0000000f00 */
[----:B-----5:R1:W-:Y:S02]  /*9090*/  ST.E.128 [R2.64+0x180], R8 ;  /* 0x0001800802007985 */ /* 0x0203e4000c101d06 */
.L_x_4515:
[----:B------:R-:W-:Y:S05]  /*90a0*/  BSYNC B2 ;  /* 0x0000000000027941 */ /* 0x000fea0003800000 */
.L_x_4514:
        /* <DEDUP_REMOVED lines=26> */
[----:B-1----:R-:W-:Y:S02]  /*9250*/  LEA R2, P0, R5, R2, 0x1 ;  /* 0x0000000205027211 */ /* 0x002fe400078008ff */
[----:B------:R-:W-:Y:S02]  /*9260*/  IADD3 R6, P2, R61, R4, RZ ;  /* 0x000000043d067210 */ /* 0x000fe40007f5e0ff */
[----:B------:R-:W-:Y:S02]  /*9270*/  LEA.HI.X.SX32 R3, R5, R3, 0x1, P0 ;  /* 0x0000000305037211 */ /* 0x000fe400000f0eff */
[----:B------:R-:W-:Y:S02]  /*9280*/  LEA.HI.X.SX32 R4, R4, R153, 0x1, P2 ;  /* 0x0000009904047211 */ /* 0x000fe400010f0eff */
[C---:B------:R-:W-:Y:S04]  /*9290*/  LEA R12, P0, R6.reuse, R57, 0x1 ;  /* 0x00000039060c7211 */ /* 0x040fe800078008ff */
[----:B------:R-:W-:Y:S02]  /*92a0*/  LEA.HI.X R13, R6, R56, R4, 0x1, P0 ;  /* 0x00000038060d7211 */ /* 0x000fe400000f0c04 */
[----:B------:R1:W2:Y:S08]  /*92b0*/  LD.E.128 R4, [R2.64] ;  /* 0x0000000602047980 */ /* 0x0002b0000c101d00 */
[----:B------:R2:W3:Y:S01]  /*92c0*/  LD.E.128 R44, [R12.64] ;  /* 0x000000060c2c7980 */ /* 0x0004e2000c101d00 */
[----:B-1----:R-:W-:Y:S01]  /*92d0*/  IMAD.MOV.U32 R2, RZ, RZ, RZ ;  /* 0x000000ffff027224 */ /* 0x002fe200078e00ff */
[----:B------:R-:W-:Y:S04]  /*92e0*/  @P1 IADD3 R2, -R0, RZ, RZ ;  /* 0x000000ff00021210 */ /* 0x000fe80007ffe1ff */
[----:B------:R-:W-:Y:S04]  /*92f0*/  IADD3 R0, P0, R61, R2, RZ ;  /* 0x000000023d007210 */ /* 0x000fe80007f1e0ff */
[----:B------:R-:W-:Y:S02]  /*9300*/  LEA.HI.X.SX32 R3, R2, R153, 0x1, P0 ;  /* 0x0000009902037211 */ /* 0x000fe400000f0eff */
[C---:B------:R-:W-:Y:S04]  /*9310*/  LEA R2, P0, R0.reuse, R58, 0x1 ;  /* 0x0000003a00027211 */ /* 0x040fe800078008ff */
[----:B------:R-:W-:Y:S05]  /*9320*/  LEA.HI.X R3, R0, R55, R3, 0x1, P0 ;  /* 0x0000003700037211 */ /* 0x000fea00000f0c03 */
[----:B------:R3:W4:Y:S01]  /*9330*/  LD.E.128 R32, [R2.64] ;  /* 0x0000000602207980 */ /* 0x000722000c101d00 */
[--C-:B--2---:R-:W-:Y:S02]  /*9340*/  HADD2.F32 R13, -RZ, R4.reuse.H0_H0 ;  /* 0x20000004ff0d7230 */ /* 0x104fe40000004100 */
[----:B------:R-:W-:Y:S02]  /*9350*/  HADD2.F32 R4, -RZ, R4.H1_H1 ;  /* 0x30000004ff047230 */ /* 0x000fe40000004100 */
[--C-:B------:R-:W-:Y:S02]  /*9360*/  HADD2.F32 R15, -RZ, R5.reuse.H0_H0 ;  /* 0x20000005ff0f7230 */ /* 0x100fe40000004100 */
[----:B------:R-:W-:Y:S02]  /*9370*/  HADD2.F32 R5, -RZ, R5.H1_H1 ;  /* 0x30000005ff057230 */ /* 0x000fe40000004100 */
[--C-:B---3--:R-:W-:Y:S02]  /*9380*/  HADD2.F32 R2, -RZ, R44.reuse.H1_H1 ;  /* 0x3000002cff027230 */ /* 0x108fe40000004100 */
[----:B------:R-:W-:Y:S02]  /*9390*/  HADD2.F32 R8, -RZ, R45.H1_H1 ;  /* 0x3000002dff087230 */ /* 0x000fe40000004100 */
        /* <DEDUP_REMOVED lines=19> */
[----:B------:R-:W-:Y:S02]  /*94d0*/  @!P1 FADD.FTZ R12, -R12, -RZ ;  /* 0x800000ff0c0c9221 */ /* 0x000fe40000010100 */
[----:B------:R-:W-:Y:S02]  /*94e0*/  @!P1 FADD.FTZ R3, -R3, -RZ ;  /* 0x800000ff03039221 */ /* 0x000fe40000010100 */
[----:B------:R-:W-:Y:S01]  /*94f0*/  FMUL.FTZ R5, R5, R9 ;  /* 0x0000000905057220 */ /* 0x000fe20000410000 */
[--C-:B------:R-:W-:Y:S01]  /*9500*/  HADD2.F32 R9, -RZ, R16.reuse.H0_H0 ;  /* 0x20000010ff097230 */ /* 0x100fe20000004100 */
[----:B------:R-:W-:Y:S02]  /*9510*/  FMUL.FTZ R6, R6, R10 ;  /* 0x0000000a06067220 */ /* 0x000fe40000410000 */
[----:B------:R-:W-:Y:S01]  /*9520*/  FMUL.FTZ R7, R8, R11 ;  /* 0x0000000b08077220 */ /* 0x000fe20000410000 */
[----:B------:R-:W-:Y:S01]  /*9530*/  HADD2.F32 R11, -RZ, R16.H1_H1 ;  /* 0x30000010ff0b7230 */ /* 0x000fe20000004100 */
[----:B------:R-:W-:Y:S01]  /*9540*/  FMUL.FTZ R8, R13, R12 ;  /* 0x0000000c0d087220 */ /* 0x000fe20000410000 */
[----:B------:R-:W-:Y:S01]  /*9550*/  HADD2.F32 R13, -RZ, R36.H0_H0 ;  /* 0x20000024ff0d7230 */ /* 0x000fe20000004100 */
[----:B------:R-:W-:Y:S01]  /*9560*/  FMUL.FTZ R3, R15, R3 ;  /* 0x000000030f037220 */ /* 0x000fe20000410000 */
[--C-:B----4-:R-:W-:Y:S02]  /*9570*/  HADD2.F32 R10, -RZ, R32.reuse.H0_H0 ;  /* 0x20000020ff0a7230 */ /* 0x110fe40000004100 */
        /* <DEDUP_REMOVED lines=25> */
.L_x_4535:
[----:B------:R-:W-:Y:S05]  /*9710*/  BSYNC B0 ;  /* 0x0000000000007941 */ /* 0x000fea0003800000 */
.L_x_4534:
[C---:B-1----:R-:W-:Y:S04]  /*9720*/  LEA R2, P0, R248.reuse, R48, 0x1 ;  /* 0x00000030f8027211 */ /* 0x042fe800078008ff */
[----:B------:R-:W-:Y:S05]  /*9730*/  LEA.HI.X R3, R248, R49, R252, 0x1, P0 ;  /* 0x00000031f8037211 */ /* 0x000fea00000f0cfc */
[----:B-----5:R1:W-:Y:S04]  /*9740*/  ST.E.128 [R2.64], R8 ;  /* 0x0000000802007985 */ /* 0x0203e8000c101d06 */
.L_x_4533:
[----:B------:R-:W-:Y:S05]  /*9750*/  BSYNC B1 ;  /* 0x0000000000017941 */ /* 0x000fea0003800000 */
.L_x_4532:
        /* <DEDUP_REMOVED lines=21> */
[C---:B-1----:R-:W-:Y:S02]  /*98b0*/  LEA R2, P0, R5.reuse, R2, 0x1 ;  /* 0x0000000205027211 */ /* 0x042fe400078008ff */
        /* <DEDUP_REMOVED lines=75> */
.L_x_4539:
[----:B------:R-:W-:Y:S05]  /*9d70*/  BSYNC B0 ;  /* 0x0000000000007941 */ /* 0x000fea0003800000 */
.L_x_4538:
[C---:B-1----:R-:W-:Y:S04]  /*9d80*/  LEA R2, P0, R79.reuse, R48, 0x1 ;  /* 0x000000304f027211 */ /* 0x042fe800078008ff */
[----:B------:R-:W-:Y:S05]  /*9d90*/  LEA.HI.X R3, R79, R49, R100, 0x1, P0 ;  /* 0x000000314f037211 */ /* 0x000fea00000f0c64 */
[----:B-----5:R1:W-:Y:S04]  /*9da0*/  ST.E.128 [R2.64], R8 ;  /* 0x0000000802007985 */ /* 0x0203e8000c101d06 */
.L_x_4537:
[----:B------:R-:W-:Y:S05]  /*9db0*/  BSYNC B1 ;  /* 0x0000000000017941 */ /* 0x000fea0003800000 */
.L_x_4536:
        /* <DEDUP_REMOVED lines=97> */
.L_x_4543:
[----:B------:R-:W-:Y:S05]  /*a3d0*/  BSYNC B0 ;  /* 0x0000000000007941 */ /* 0x000fea0003800000 */
.L_x_4542:
[C---:B-1----:R-:W-:Y:S04]  /*a3e0*/  LEA R2, P0, R78.reuse, R48, 0x1 ;  /* 0x000000304e027211 */ /* 0x042fe800078008ff */
[----:B------:R-:W-:Y:S05]  /*a3f0*/  LEA.HI.X R3, R78, R49, R99, 0x1, P0 ;  /* 0x000000314e037211 */ /* 0x000fea00000f0c63 */
[----:B-----5:R1:W-:Y:S04]  /*a400*/  ST.E.128 [R2.64], R8 ;  /* 0x0000000802007985 */ /* 0x0203e8000c101d06 */
.L_x_4541:
[----:B------:R-:W-:Y:S05]  /*a410*/  BSYNC B1 ;  /* 0x0000000000017941 */ /* 0x000fea0003800000 */
.L_x_4540:
        /* <DEDUP_REMOVED lines=96> */
.L_x_4545:
[----:B------:R-:W-:Y:S05]  /*aa20*/  BSYNC B0 ;  /* 0x0000000000007941 */ /* 0x000fea0003800000 */
.L_x_4544:
[C---:B-1----:R-:W-:Y:S04]  /*aa30*/  LEA R2, P0, R77.reuse, R48, 0x1 ;  /* 0x000000304d027211 */ /* 0x042fe800078008ff */
[----:B------:R-:W-:Y:S05]  /*aa40*/  LEA.HI.X R3, R77, R49, R98, 0x1, P0 ;  /* 0x000000314d037211 */ /* 0x000fea00000f0c62 */
[----:B-----5:R1:W-:Y:S04]  /*aa50*/  ST.E.128 [R2.64], R8 ;  /* 0x0000000802007985 */ /* 0x0203e8000c101d06 */
.L_x_4531:
[----:B------:R-:W-:Y:S05]  /*aa60*/  BSYNC B2 ;  /* 0x0000000000027941 */ /* 0x000fea0003800000 */
.L_x_4530:
        /* <DEDUP_REMOVED lines=102> */
.L_x_4551:
[----:B------:R-:W-:Y:S05]  /*b0d0*/  BSYNC B0 ;  /* 0x0000000000007941 */ /* 0x000fea0003800000 */
.L_x_4550:
[C---:B-1----:R-:W-:Y:S04]  /*b0e0*/  LEA R2, P0, R89.reuse, R48, 0x1 ;  /* 0x0000003059027211 */ /* 0x042fe800078008ff */
[----:B------:R-:W-:Y:S05]  /*b0f0*/  LEA.HI.X R3, R89, R49, R110, 0x1, P0 ;  /* 0x0000003159037211 */ /* 0x000fea00000f0c6e */
[----:B-----5:R1:W-:Y:S04]  /*b100*/  ST.E.128 [R2.64], R8 ;  /* 0x0000000802007985 */ /* 0x0203e8000c101d06 */
.L_x_4549:
[----:B------:R-:W-:Y:S05]  /*b110*/  BSYNC B1 ;  /* 0x0000000000017941 */ /* 0x000fea0003800000 */
.L_x_4548:
        /* <DEDUP_REMOVED lines=97> */
.L_x_4555:
[----:B------:R-:W-:Y:S05]  /*b730*/  BSYNC B0 ;  /* 0x0000000000007941 */ /* 0x000fea0003800000 */
.L_x_4554:
[C---:B-1----:R-:W-:Y:S04]  /*b740*/  LEA R2, P0, R76.reuse, R48, 0x1 ;  /* 0x000000304c027211 */ /* 0x042fe800078008ff */
[----:B------:R-:W-:Y:S05]  /*b750*/  LEA.HI.X R3, R76, R49, R97, 0x1, P0 ;  /* 0x000000314c037211 */ /* 0x000fea00000f0c61 */
[----:B-----5:R1:W-:Y:S04]  /*b760*/  ST.E.128 [R2.64], R8 ;  /* 0x0000000802007985 */ /* 0x0203e8000c101d06 */
.L_x_4553:
[----:B------:R-:W-:Y:S05]  /*b770*/  BSYNC B1 ;  /* 0x0000000000017941 */ /* 0x000fea0003800000 */
.L_x_4552:
        /* <DEDUP_REMOVED lines=97> */
.L_x_4559:
[----:B------:R-:W-:Y:S05]  /*bd90*/  BSYNC B0 ;  /* 0x0000000000007941 */ /* 0x000fea0003800000 */
.L_x_4558:
[C---:B-1----:R-:W-:Y:S04]  /*bda0*/  LEA R2, P0, R75.reuse, R48, 0x1 ;  /* 0x000000304b027211 */ /* 0x042fe800078008ff */
[----:B------:R-:W-:Y:S05]  /*bdb0*/  LEA.HI.X R3, R75, R49, R96, 0x1, P0 ;  /* 0x000000314b037211 */ /* 0x000fea00000f0c60 */
[----:B-----5:R1:W-:Y:S04]  /*bdc0*/  ST.E.128 [R2.64], R8 ;  /* 0x0000000802007985 */ /* 0x0203e8000c101d06 */
.L_x_4557:
[----:B------:R-:W-:Y:S05]  /*bdd0*/  BSYNC B1 ;  /* 0x0000000000017941 */ /* 0x000fea0003800000 */
.L_x_4556:
        /* <DEDUP_REMOVED lines=96> */
.L_x_4561:
[----:B------:R-:W-:Y:S05]  /*c3e0*/  BSYNC B0 ;  /* 0x0000000000007941 */ /* 0x000fea0003800000 */
.L_x_4560:
[C---:B-1----:R-:W-:Y:S04]  /*c3f0*/  LEA R2, P0, R74.reuse, R48, 0x1 ;  /* 0x000000304a027211 */ /* 0x042fe800078008ff */
[----:B------:R-:W-:Y:S05]  /*c400*/  LEA.HI.X R3, R74, R49, R95, 0x1, P0 ;  /* 0x000000314a037211 */ /* 0x000fea00000f0c5f */
[----:B-----5:R1:W-:Y:S04]  /*c410*/  ST.E.128 [R2.64], R8 ;  /* 0x0000000802007985 */ /* 0x0203e8000c101d06 */
.L_x_4547:
[----:B------:R-:W-:Y:S05]  /*c420*/  BSYNC B2 ;  /* 0x0000000000027941 */ /* 0x000fea0003800000 */
.L_x_4546:
        /* <DEDUP_REMOVED lines=105> */
.L_x_4567:
[----:B------:R-:W-:Y:S05]  /*cac0*/  BSYNC B0 ;  /* 0x0000000000007941 */ /* 0x000fea0003800000 */
.L_x_4566:
[----:B-1----:R-:W-:Y:S01]  /*cad0*/  MOV R2, R48 ;  /* 0x0000003000027202 */ /* 0x002fe20000000f00 */
[----:B------:R-:W-:Y:S01]  /*cae0*/  IMAD R0, R117, 0x60, RZ ;  /* 0x0000006075007824 */ /* 0x000fe200078e02ff */
[----:B------:R-:W-:Y:S05]  /*caf0*/  MOV R3, R49 ;  /* 0x0000003100037202 */ /* 0x000fea0000000f00 */
[----:B------:R-:W-:Y:S05]  /*cb00*/  IMAD.WIDE.U32 R2, R116, 0x60, R2 ;  /* 0x0000006074027825 */ /* 0x000fea00078e0002 */
[----:B------:R-:W-:Y:S05]  /*cb10*/  IADD3 R3, R3, R0, RZ ;  /* 0x0000000003037210 */ /* 0x000fea0007ffe0ff */
[----:B-----5:R1:W-:Y:S02]  /*cb20*/  ST.E.128 [R2.64], R8 ;  /* 0x0000000802007985 */ /* 0x0203e4000c101d06 */
.L_x_4565:
[----:B------:R-:W-:Y:S05]  /*cb30*/  BSYNC B1 ;  /* 0x0000000000017941 */ /* 0x000fea0003800000 */
.L_x_4564:
        /* <DEDUP_REMOVED lines=97> */
.L_x_4571:
[----:B------:R-:W-:Y:S05]  /*d150*/  BSYNC B0 ;  /* 0x0000000000007941 */ /* 0x000fea0003800000 */
.L_x_4570:
[C---:B-1----:R-:W-:Y:S04]  /*d160*/  LEA R2, P0, R88.reuse, R48, 0x1 ;  /* 0x0000003058027211 */ /* 0x042fe800078008ff */
[----:B------:R-:W-:Y:S05]  /*d170*/  LEA.HI.X R3, R88, R49, R109, 0x1, P0 ;  /* 0x0000003158037211 */ /* 0x000fea00000f0c6d */
[----:B-----5:R1:W-:Y:S04]  /*d180*/  ST.E.128 [R2.64], R8 ;  /* 0x0000000802007985 */ /* 0x0203e8000c101d06 */
.L_x_4569:
[----:B------:R-:W-:Y:S05]  /*d190*/  BSYNC B1 ;  /* 0x0000000000017941 */ /* 0x000fea0003800000 */
.L_x_4568:
        /* <DEDUP_REMOVED lines=97> */
.L_x_4575:
[----:B------:R-:W-:Y:S05]  /*d7b0*/  BSYNC B0 ;  /* 0x0000000000007941 */ /* 0x000fea0003800000 */
.L_x_4574:
[C---:B-1----:R-:W-:Y:S04]  /*d7c0*/  LEA R2, P0, R87.reuse, R48, 0x1 ;  /* 0x0000003057027211 */ /* 0x042fe800078008ff */
[----:B------:R-:W-:Y:S05]  /*d7d0*/  LEA.HI.X R3, R87, R49, R108, 0x1, P0 ;  /* 0x0000003157037211 */ /* 0x000fea00000f0c6c */
[----:B-----5:R1:W-:Y:S04]  /*d7e0*/  ST.E.128 [R2.64], R8 ;  /* 0x0000000802007985 */ /* 0x0203e8000c101d06 */
.L_x_4573:
[----:B------:R-:W-:Y:S05]  /*d7f0*/  BSYNC B1 ;  /* 0x0000000000017941 */ /* 0x000fea0003800000 */
.L_x_4572:
        /* <DEDUP_REMOVED lines=96> */
.L_x_4577:
[----:B------:R-:W-:Y:S05]  /*de00*/  BSYNC B0 ;  /* 0x0000000000007941 */ /* 0x000fea0003800000 */
.L_x_4576:
[C---:B-1----:R-:W-:Y:S04]  /*de10*/  LEA R2, P0, R86.reuse, R48, 0x1 ;  /* 0x0000003056027211 */ /* 0x042fe800078008ff */
[----:B------:R-:W-:Y:S05]  /*de20*/  LEA.HI.X R3, R86, R49, R107, 0x1, P0 ;  /* 0x0000003156037211 */ /* 0x000fea00000f0c6b */
[----:B-----5:R1:W-:Y:S04]  /*de30*/  ST.E.128 [R2.64], R8 ;  /* 0x0000000802007985 */ /* 0x0203e8000c101d06 */
.L_x_4563:
[----:B------:R-:W-:Y:S05]  /*de40*/  BSYNC B2 ;  /* 0x0000000000027941 */ /* 0x000fea0003800000 */
.L_x_4562:
[----:B-1----:R-:W-:Y:S01]  /*de50*/  MOV R5, R55 ;  /* 0x0000003700057202 */ /* 0x002fe20000000f00 */
[----:B------:R-:W2:Y:S01]  /*de60*/  LD.E R0, [R24.64+0xd0] ;  /* 0x0000d00618007980 */ /* 0x000ea2000c101900 */
[----:B------:R-:W-:Y:S01]  /*de70*/  MOV R3, R56 ;  /* 0x0000003800037202 */ /* 0x000fe20000000f00 */
[----:B------:R-:W-:Y:S02]  /*de80*/  IMAD.MOV.U32 R4, RZ, RZ, R58 ;  /* 0x000000ffff047224 */ /* 0x000fe400078e003a */
[----:B------:R-:W-:Y:S02]  /*de90*/  IMAD.MOV.U32 R2, RZ, RZ, R57 ;  /* 0x000000ffff027224 */ /* 0x000fe400078e0039 */
[----:B--2---:R-:W-:Y:S05]  /*dea0*/  IMAD.U32 R0, R0, -0x20, RZ ;  /* 0xffffffe000007824 */ /* 0x004fea00078e00ff */
[C---:B------:R-:W-:Y:S02]  /*deb0*/  LEA R58, P1, R0.reuse, R4, 0x1 ;  /* 0x00000004003a7211 */ /* 0x040fe400078208ff */
[C---:B------:R-:W-:Y:S02]  /*dec0*/  LEA R57, P0, R0.reuse, R2, 0x1 ;  /* 0x0000000200397211 */ /* 0x040fe400078008ff */
[C---:B------:R-:W-:Y:S02]  /*ded0*/  LEA.HI.X.SX32 R55, R0.reuse, R5, 0x1, P1 ;  /* 0x0000000500377211 */ /* 0x040fe400008f0eff */
[----:B------:R-:W-:Y:S01]  /*dee0*/  LEA.HI.X.SX32 R56, R0, R3, 0x1, P0 ;  /* 0x0000000300387211 */ /* 0x000fe200000f0eff */
[----:B------:R-:W-:-:S05]  /*def0*/  BRA `(.L_x_4513) ;  /* 0x0000089000007947 */ /* 0x000fca0003800000 */
.L_x_4479:
[----:B------:R-:W-:Y:S01]  /*df00*/  BSSY B0, `(.L_x_4578) ;  /* 0x000001e000007945 */ /* 0x000fe20003800000 */
[----:B------:R-:W-:-:S05]  /*df10*/  @!P2 BRA `(.L_x_4579) ;  /* 0x000001c00000a947 */ /* 0x000fca0003800000 */
[----:B------:R-:W-:Y:S02]  /*df20*/  ISETP.NE.AND P1, PT, R64, RZ, PT ;  /* 0x000000ff4000720c */ /* 0x000fe40003f25270 */
[----:B------:R-:W-:Y:S11]  /*df30*/  ISETP.NE.AND P0, PT, R67, RZ, PT ;  /* 0x000000ff4300720c */ /* 0x000ff60003f05270 */
[----:B------:R-:W-:Y:S01]  /*df40*/  @P1 IMAD.MOV.U32 R2, RZ, RZ, R51 ;  /* 0x000000ffff021224 */ /* 0x000fe200078e0033 */
[----:B-1----:R-:W-:Y:S01]  /*df50*/  @P1 MOV R4, R48 ;  /* 0x0000003000041202 */ /* 0x002fe20000000f00 */
[----:B------:R-:W-:Y:S02]  /*df60*/  @P1 IMAD.MOV.U32 R3, RZ, RZ, R50 ;  /* 0x000000ffff031224 */ /* 0x000fe400078e0032 */
[----:B------:R-:W-:Y:S03]  /*df70*/  @P1 IMAD.MOV.U32 R5, RZ, RZ, R49 ;  /* 0x000000ffff051224 */ /* 0x000fe600078e0031 */
[----:B------:R1:W2:Y:S02]  /*df80*/  @P1 LD.E.128 R8, [R2.64] ;  /* 0x0000000602081980 */ /* 0x0002a4000c101d00 */
[--C-:B-1----:R-:W-:Y:S01]  /*df90*/  @P0 IMAD.MOV.U32 R2, RZ, RZ, R51.reuse ;  /* 0x000000ffff020224 */ /* 0x102fe200078e0033 */
[-C--:B------:R-:W-:Y:S01]  /*dfa0*/  @P0 MOV R3, R50.reuse ;  /* 0x0000003200030202 */ /* 0x080fe20000000f00 */
[----:B--2---:R1:W-:Y:S01]  /*dfb0*/  @P1 ST.E.128 [R4.64], R8 ;  /* 0x0000000804001985 */ /* 0x0043e2000c101d06 */
[----:B------:R-:W-:Y:S03]  /*dfc0*/  ISETP.NE.AND P1, PT, R66, RZ, PT ;  /* 0x000000ff4200720c */ /* 0x000fe60003f25270 */
[----:B-1----:R1:W2:Y:S01]  /*dfd0*/  @P0 LD.E.128 R8, [R2.64+0x80] ;  /* 0x0000800602080980 */ /* 0x0022a2000c101d00 */
[--C-:B------:R-:W-:Y:S01]  /*dfe0*/  @P0 IMAD.MOV.U32 R4, RZ, RZ, R48.reuse ;  /* 0x000000ffff040224 */ /* 0x100fe200078e0030 */
[-C--:B------:R-:W-:Y:S08]  /*dff0*/  @P0 MOV R5, R49.reuse ;  /* 0x0000003100050202 */ /* 0x080ff00000000f00 */
[--C-:B-1----:R-:W-:Y:S01]  /*e000*/  @P1 IMAD.MOV.U32 R2, RZ, RZ, R51.reuse ;  /* 0x000000ffff021224 */ /* 0x102fe200078e0033 */
[-C--:B------:R-:W-:Y:S01]  /*e010*/  @P1 MOV R3, R50.reuse ;  /* 0x0000003200031202 */ /* 0x080fe20000000f00 */
[----:B--2---:R1:W-:Y:S01]  /*e020*/  @P0 ST.E.128 [R4.64+0x80], R8 ;  /* 0x0000800804000985 */ /* 0x0043e2000c101d06 */
[----:B------:R-:W-:Y:S03]  /*e030*/  ISETP.NE.AND P0, PT, R65, RZ, PT ;  /* 0x000000ff4100720c */ /* 0x000fe60003f05270 */
[----:B-1----:R1:W2:Y:S01]  /*e040*/  @P1 LD.E.128 R8, [R2.64+0x100] ;  /* 0x0001000602081980 */ /* 0x0022a2000c101d00 */
[--C-:B------:R-:W-:Y:S01]  /*e050*/  @P1 IMAD.MOV.U32 R4, RZ, RZ, R48.reuse ;  /* 0x000000ffff041224 */ /* 0x100fe200078e0030 */
[-C--:B------:R-:W-:Y:S08]  /*e060*/  @P1 MOV R5, R49.reuse ;  /* 0x0000003100051202 */ /* 0x080ff00000000f00 */
[----:B-1----:R-:W-:Y:S01]  /*e070*/  @P0 IMAD.MOV.U32 R2, RZ, RZ, R51 ;  /* 0x000000ffff020224 */ /* 0x002fe200078e0033 */
[----:B------:R-:W-:Y:S01]  /*e080*/  @P0 MOV R3, R50 ;  /* 0x0000003200030202 */ /* 0x000fe20000000f00 */
[----:B--2---:R1:W-:Y:S04]  /*e090*/  @P1 ST.E.128 [R4.64+0x100], R8 ;  /* 0x0001000804001985 */ /* 0x0043e8000c101d06 */
[----:B-1----:R1:W2:Y:S02]  /*e0a0*/  @P0 LD.E.128 R4, [R2.64+0x180] ;  /* 0x0001800602040980 */ /* 0x0022a4000c101d00 */
[----:B-1----:R-:W-:Y:S01]  /*e0b0*/  @P0 IMAD.MOV.U32 R2, RZ, RZ, R48 ;  /* 0x000000ffff020224 */ /* 0x002fe200078e0030 */
[----:B------:R-:W-:Y:S05]  /*e0c0*/  @P0 MOV R3, R49 ;  /* 0x0000003100030202 */ /* 0x000fea0000000f00 */
[----:B--2---:R1:W-:Y:S02]  /*e0d0*/  @P0 ST.E.128 [R2.64+0x180], R4 ;  /* 0x0001800402000985 */ /* 0x0043e4000c101d06 */
.L_x_4579:
[----:B------:R-:W-:Y:S05]  /*e0e0*/  BSYNC B0 ;  /* 0x0000000000007941 */ /* 0x000fea0003800000 */
.L_x_4578:
        /* <DEDUP_REMOVED lines=10> */
[----:B------:R-:W-:Y:S03]  /*e190*/  @P3 LEA.HI.X R5, R248, R49, R252, 0x1, P1 ;  /* 0x00000031f8053211 */ /* 0x000fe600008f0cfc */
[----:B------:R1:W2:Y:S02]  /*e1a0*/  @P3 LD.E.128 R8, [R2.64] ;  /* 0x0000000602083980 */ /* 0x0002a4000c101d00 */
[C---:B-1----:R-:W-:Y:S04]  /*e1b0*/  @P2 LEA R2, P0, R71.reuse, R51, 0x1 ;  /* 0x0000003347022211 */ /* 0x042fe800078008ff */
[----:B------:R-:W-:Y:S01]  /*e1c0*/  @P2 LEA.HI.X R3, R71, R50, R92, 0x1, P0 ;  /* 0x0000003247032211 */ /* 0x000fe200000f0c5c */
        /* <DEDUP_REMOVED lines=19> */
.L_x_4581:
[----:B------:R-:W-:Y:S05]  /*e300*/  BSYNC B0 ;  /* 0x0000000000007941 */ /* 0x000fea0003800000 */
.L_x_4580:
        /* <DEDUP_REMOVED lines=33> */
.L_x_4583:
[----:B------:R-:W-:Y:S05]  /*e520*/  BSYNC B0 ;  /* 0x0000000000007941 */ /* 0x000fea0003800000 */
.L_x_4582:
        /* <DEDUP_REMOVED lines=8> */
[----:B------:R-:W-:Y:S01]  /*e5b0*/  @P1 IMAD.MOV.U32 R3, RZ, RZ, R50 ;  /* 0x000000ffff031224 */ /* 0x000fe200078e0032 */
[-C--:B------:R-:W-:Y:S01]  /*e5c0*/  @P2 LEA R4, P0, R82, R51.reuse, 0x1 ;  /* 0x0000003352042211 */ /* 0x080fe200078008ff */
[----:B------:R-:W-:Y:S02]  /*e5d0*/  @P1 IMAD R0, R63, 0x60, RZ ;  /* 0x000000603f001824 */ /* 0x000fe400078e02ff */
[----:B------:R-:W-:Y:S01]  /*e5e0*/  @P1 IMAD.WIDE.U32 R2, R62, 0x60, R2 ;  /* 0x000000603e021825 */ /* 0x000fe200078e0002 */
[-C--:B------:R-:W-:Y:S03]  /*e5f0*/  @P2 LEA.HI.X R5, R82, R50.reuse, R103, 0x1, P0 ;  /* 0x0000003252052211 */ /* 0x080fe600000f0c67 */
[----:B------:R-:W-:Y:S02]  /*e600*/  @P1 IMAD.IADD R3, R3, 0x1, R0 ;  /* 0x0000000103031824 */ /* 0x000fe400078e0200 */
[----:B------:R-:W-:Y:S03]  /*e610*/  @P1 IMAD R0, R117, 0x60, RZ ;  /* 0x0000006075001824 */ /* 0x000fe600078e02ff */
[----:B------:R1:W2:Y:S02]  /*e620*/  @P1 LD.E.128 R8, [R2.64] ;  /* 0x0000000602081980 */ /* 0x0002a4000c101d00 */
[----:B-1----:R-:W-:Y:S02]  /*e630*/  @P1 IMAD.MOV.U32 R2, RZ, RZ, R48 ;  /* 0x000000ffff021224 */ /* 0x002fe400078e0030 */
[----:B------:R-:W-:Y:S04]  /*e640*/  @P1 IMAD.MOV.U32 R3, RZ, RZ, R49 ;  /* 0x000000ffff031224 */ /* 0x000fe800078e0031 */
[----:B------:R-:W-:Y:S04]  /*e650*/  @P1 IMAD.WIDE.U32 R2, R116, 0x60, R2 ;  /* 0x0000006074021825 */ /* 0x000fe800078e0002 */
[----:B------:R-:W-:Y:S05]  /*e660*/  @P1 IMAD.IADD R3, R3, 0x1, R0 ;  /* 0x0000000103031824 */ /* 0x000fea00078e0200 */
[----:B--2---:R1:W-:Y:S04]  /*e670*/  @P1 ST.E.128 [R2.64], R8 ;  /* 0x0000000802001985 */ /* 0x0043e8000c101d06 */
[----:B-1----:R1:W2:Y:S01]  /*e680*/  @P2 LD.E.128 R8, [R4.64] ;  /* 0x0000000604082980 */ /* 0x0022a2000c101d00 */
[C---:B------:R-:W-:Y:S04]  /*e690*/  @P3 LEA R2, P0, R84.reuse, R51, 0x1 ;  /* 0x0000003354023211 */ /* 0x040fe800078008ff */
[----:B------:R-:W-:Y:S02]  /*e6a0*/  @P3 LEA.HI.X R3, R84, R50, R105, 0x1, P0 ;  /* 0x0000003254033211 */ /* 0x000fe400000f0c69 */
[CC--:B-1----:R-:W-:Y:S04]  /*e6b0*/  @P2 LEA R4, P1, R88.reuse, R48.reuse, 0x1 ;  /* 0x0000003058042211 */ /* 0x0c2fe800078208ff */
[-C--:B------:R-:W-:Y:S02]  /*e6c0*/  @P2 LEA.HI.X R5, R88, R49.reuse, R109, 0x1, P1 ;  /* 0x0000003158052211 */ /* 0x080fe400008f0c6d */
[----:B------:R-:W-:Y:S03]  /*e6d0*/  ISETP.NE.AND P1, PT, R65, RZ, PT ;  /* 0x000000ff4100720c */ /* 0x000fe60003f25270 */
        /* <DEDUP_REMOVED lines=11> */
.L_x_4513:
[----:B------:R-:W-:Y:S05]  /*e790*/  BSYNC B3 ;  /* 0x0000000000037941 */ /* 0x000fea0003800000 */
.L_x_4478:
        /* <DEDUP_REMOVED lines=15> */
[----:B------:R-:W-:Y:S03]  /*e890*/  IABS R9, R23 ;  /* 0x0000001700097213 */ /* 0x000fe60000000000 */
        /* <DEDUP_REMOVED lines=8> */
[--C-:B-1----:R-:W-:Y:S02]  /*e920*/  IMAD.MOV R0, RZ, RZ, -R7.reuse ;  /* 0x000000ffff007224 */ /* 0x102fe400078e0a07 */
[----:B------:R-:W-:Y:S02]  /*e930*/  IMAD.MOV.U32 R6, RZ, RZ, RZ ;  /* 0x000000ffff067224 */ /* 0x000fe400078e00ff */
[----:B------:R-:W-:Y:S01]  /*e940*/  IMAD.MOV.U32 R2, RZ, RZ, R0 ;  /* 0x000000ffff027224 */ /* 0x000fe200078e0000 */
[----:B------:R-:W-:Y:S03]  /*e950*/  IADD3 R0, R29, -0x80, RZ ;  /* 0xffffff801d007810 */ /* 0x000fe60007ffe0ff */
[----:B------:R-:W-:Y:S01]  /*e960*/  IMAD R2, R2, R5, RZ ;  /* 0x0000000502027224 */ /* 0x000fe200078e02ff */
[----:B------:R-:W-:Y:S03]  /*e970*/  IABS R4, R0 ;  /* 0x0000000000047213 */ /* 0x000fe60000000000 */
[----:B------:R-:W-:Y:S04]  /*e980*/  IMAD.HI.U32 R7, R7, R2, R6 ;  /* 0x0000000207077227 */ /* 0x000fe800078e0006 */
[----:B------:R-:W-:Y:S02]  /*e990*/  IMAD.MOV.U32 R6, RZ, RZ, R4 ;  /* 0x000000ffff067224 */ /* 0x000fe400078e0004 */
[C---:B------:R-:W-:Y:S04]  /*e9a0*/  IMAD.HI.U32 R4, R7.reuse, R9, RZ ;  /* 0x0000000907047227 */ /* 0x040fe800078e00ff */
[----:B------:R-:W-:Y:S04]  /*e9b0*/  IMAD.HI.U32 R2, R7, R6, RZ ;  /* 0x0000000607027227 */ /* 0x000fe800078e00ff */
[-C--:B------:R-:W-:Y:S02]  /*e9c0*/  IMAD R7, R4, R8.reuse, R9 ;  /* 0x0000000804077224 */ /* 0x080fe400078e0209 */
[----:B------:R-:W-:Y:S03]  /*e9d0*/  IMAD R6, R2, R8, R6 ;  /* 0x0000000802067224 */ /* 0x000fe600078e0206 */
        /* <DEDUP_REMOVED lines=8> */
[-C--:B------:R-:W-:Y:S02]  /*ea60*/  LOP3.LUT R6, R0, R3.reuse, RZ, 0x3c, !PT ;  /* 0x0000000300067212 */ /* 0x080fe400078e3cff */
[-C--:B------:R-:W-:Y:S02]  /*ea70*/  LOP3.LUT R5, R23, R3.reuse, RZ, 0x3c, !PT ;  /* 0x0000000317057212 */ /* 0x080fe400078e3cff */
[----:B------:R-:W-:Y:S02]  /*ea80*/  ISETP.GE.AND P1, PT, R6, RZ, PT ;  /* 0x000000ff0600720c */ /* 0x000fe40003f26270 */
[----:B------:R-:W-:Y:S02]  /*ea90*/  ISETP.GE.AND P2, PT, R5, RZ, PT ;  /* 0x000000ff0500720c */ /* 0x000fe40003f46270 */
[----:B------:R-:W-:Y:S02]  /*eaa0*/  LOP3.LUT R6, RZ, R3, RZ, 0x33, !PT ;  /* 0x00000003ff067212 */ /* 0x000fe400078e33ff */
[----:B------:R-:W-:Y:S02]  /*eab0*/  @P4 IADD3 R2, R2, 0x1, RZ ;  /* 0x0000000102024810 */ /* 0x000fe40007ffe0ff */
[----:B------:R-:W-:Y:S02]  /*eac0*/  @P5 IADD3 R4, R4, 0x1, RZ ;  /* 0x0000000104045810 */ /* 0x000fe40007ffe0ff */
[----:B------:R-:W-:Y:S02]  /*ead0*/  ISETP.NE.AND P0, PT, R3, RZ, PT ;  /* 0x000000ff0300720c */ /* 0x000fe40003f05270 */
[----:B------:R-:W-:Y:S01]  /*eae0*/  IADD3 R0, -R23, R0, RZ ;  /* 0x0000000017007210 */ /* 0x000fe20007ffe1ff */
[----:B------:R-:W-:Y:S02]  /*eaf0*/  @!P1 IMAD.MOV R2, RZ, RZ, -R2 ;  /* 0x000000ffff029224 */ /* 0x000fe400078e0a02 */
[----:B------:R-:W-:Y:S03]  /*eb00*/  @!P2 IMAD.MOV R4, RZ, RZ, -R4 ;  /* 0x000000ffff04a224 */ /* 0x000fe600078e0a04 */
[C---:B------:R-:W-:Y:S02]  /*eb10*/  SEL R5, R6.reuse, R2, !P0 ;  /* 0x0000000206057207 */ /* 0x040fe40004000000 */
[----:B------:R-:W-:Y:S02]  /*eb20*/  SEL R2, R6, R4, !P0 ;  /* 0x0000000406027207 */ /* 0x000fe40004000000 */
[CC--:B------:R-:W-:Y:S01]  /*eb30*/  LEA R10, P1, R5.reuse, R242.reuse, 0x2 ;  /* 0x000000f2050a7211 */ /* 0x0c0fe200078210ff */
[----:B------:R-:W2:Y:S01]  /*eb40*/  LD.E.64 R6, [R24.64+0x40] ;  /* 0x0000400618067980 */ /* 0x000ea2000c101b00 */
[C---:B------:R-:W-:Y:S02]  /*eb50*/  LEA R8, P0, R2.reuse, R242, 0x2 ;  /* 0x000000f202087211 */ /* 0x040fe400078010ff */
[-C--:B------:R-:W-:Y:S02]  /*eb60*/  LEA.HI.X.SX32 R11, R5, R243.reuse, 0x2, P1 ;  /* 0x000000f3050b7211 */ /* 0x080fe400008f16ff */
[C---:B------:R-:W-:Y:S01]  /*eb70*/  LEA.HI.X.SX32 R9, R2.reuse, R243, 0x2, P0 ;  /* 0x000000f302097211 */ /* 0x040fe200000f16ff */
[----:B------:R-:W-:Y:S02]  /*eb80*/  IMAD.IADD R2, R2, 0x1, -R5 ;  /* 0x0000000102027824 */ /* 0x000fe400078e0a05 */
[----:B------:R1:W4:Y:S02]  /*eb90*/  LD.E R15, [R10.64] ;  /* 0x000000060a0f7980 */ /* 0x000324000c101900 */
[----:B------:R-:W-:Y:S02]  /*eba0*/  IMAD R0, R2, R3, R0 ;  /* 0x0000000302007224 */ /* 0x000fe400078e0200 */
[----:B------:R3:W4:Y:S03]  /*ebb0*/  LD.E R4, [R8.64] ;  /* 0x0000000608047980 */ /* 0x000726000c101900 */
[----:B------:R-:W-:Y:S01]  /*ebc0*/  SHF.R.S32.HI R14, RZ, 0x1f, R0 ;  /* 0x0000001fff0e7819 */ /* 0x000fe20000011400 */
[----:B-1----:R-:W4:Y:S06]  /*ebd0*/  LD.E.64 R10, [R24.64+0x38] ;  /* 0x00003806180a7980 */ /* 0x002f2c000c101b00 */
[----:B---3--:R-:W3:Y:S01]  /*ebe0*/  LD.E.64 R8, [R24.64+0x20] ;  /* 0x0000200618087980 */ /* 0x008ee2000c101b00 */
[----:B--2---:R-:W-:Y:S04]  /*ebf0*/  IMAD R2, R7, R0, RZ ;  /* 0x0000000007027224 */ /* 0x004fe800078e02ff */
[C---:B------:R-:W-:Y:S02]  /*ec00*/  IMAD R7, R6.reuse, R14, R2 ;  /* 0x0000000e06077224 */ /* 0x040fe400078e0202 */
[----:B----4-:R-:W-:Y:S02]  /*ec10*/  IMAD.IADD R15, R15, 0x1, -R4 ;  /* 0x000000010f0f7824 */ /* 0x010fe400078e0a04 */
[----:B------:R-:W-:Y:S03]  /*ec20*/  IMAD.WIDE.U32 R4, R6, R0, RZ ;  /* 0x0000000006047225 */ /* 0x000fe600078e00ff */
[----:B------:R-:W-:Y:S01]  /*ec30*/  SHF.R.S32.HI R16, RZ, 0x1f, R15 ;  /* 0x0000001fff107819 */ /* 0x000fe2000001140f */
[----:B------:R-:W-:Y:S04]  /*ec40*/  IMAD.IADD R5, R5, 0x1, R7 ;  /* 0x0000000105057824 */ /* 0x000fe800078e0207 */
[----:B------:R-:W-:Y:S05]  /*ec50*/  IMAD.WIDE.U32 R4, R15, R12, R4 ;  /* 0x0000000c0f047225 */ /* 0x000fea00078e0004 */
[----:B------:R-:W-:Y:S01]  /*ec60*/  LEA R60, P1, R4, R60, 0x1 ;  /* 0x0000003c043c7211 */ /* 0x000fe200078208ff */
[-C--:B---3--:R-:W-:Y:S04]  /*ec70*/  IMAD R2, R9, R15.reuse, RZ ;  /* 0x0000000f09027224 */ /* 0x088fe800078e02ff */
[C---:B------:R-:W-:Y:S02]  /*ec80*/  IMAD R6, R8.reuse, R16, R2 ;  /* 0x0000001008067224 */ /* 0x040fe400078e0202 */
[-C--:B------:R-:W-:Y:S04]  /*ec90*/  IMAD.WIDE.U32 R2, R8, R15.reuse, RZ ;  /* 0x0000000f08027225 */ /* 0x080fe800078e00ff */
[----:B------:R-:W-:Y:S01]  /*eca0*/  IMAD R15, R13, R15, RZ ;  /* 0x0000000f0d0f7224 */ /* 0x000fe200078e02ff */
[----:B------:R-:W-:Y:S01]  /*ecb0*/  IADD3 R3, R3, R6, RZ ;  /* 0x0000000603037210 */ /* 0x000fe20007ffe0ff */
[----:B------:R-:W-:Y:S04]  /*ecc0*/  IMAD R6, R11, R0, RZ ;  /* 0x000000000b067224 */ /* 0x000fe800078e02ff */
        /* <DEDUP_REMOVED lines=9> */
.L_x_4585:
[----:B------:R-:W-:Y:S01]  /*ed60*/  MOV R5, R59 ;  /* 0x0000003b00057202 */ /* 0x000fe20000000f00 */
[----:B------:R-:W2:Y:S01]  /*ed70*/  LD.E R6, [R24.64+0x40] ;  /* 0x0000400618067980 */ /* 0x000ea2000c101900 */
[----:B------:R-:W-:Y:S01]  /*ed80*/  MOV R3, R49 ;  /* 0x0000003100037202 */ /* 0x000fe20000000f00 */
[----:B------:R-:W-:Y:S02]  /*ed90*/  IMAD.MOV.U32 R4, RZ, RZ, R60 ;  /* 0x000000ffff047224 */ /* 0x000fe400078e003c */
[----:B------:R-:W3:Y:S01]  /*eda0*/  LD.E R0, [R24.64+0x38] ;  /* 0x0000380618007980 */ /* 0x000ee2000c101900 */
[----:B------:R-:W-:Y:S02]  /*edb0*/  IMAD.MOV.U32 R2, RZ, RZ, R48 ;  /* 0x000000ffff027224 */ /* 0x000fe400078e0030 */
[----:B---3--:R-:W-:Y:S02]  /*edc0*/  IMAD.U32 R0, R0, -0x40, RZ ;  /* 0xffffffc000007824 */ /* 0x008fe400078e00ff */
[----:B--2---:R-:W-:Y:S03]  /*edd0*/  IMAD.U32 R6, R6, -0x40, RZ ;  /* 0xffffffc006067824 */ /* 0x004fe600078e00ff */
[----:B------:R-:W-:Y:S02]  /*ede0*/  LEA R48, P0, R0, R2, 0x1 ;  /* 0x0000000200307211 */ /* 0x000fe400078008ff */
[----:B------:R-:W-:Y:S02]  /*edf0*/  LEA R60, P1, R6, R4, 0x1 ;  /* 0x00000004063c7211 */ /* 0x000fe400078208ff */
[----:B------:R-:W-:Y:S02]  /*ee00*/  LEA.HI.X.SX32 R49, R0, R3, 0x1, P0 ;  /* 0x0000000300317211 */ /* 0x000fe400000f0eff */
[----:B------:R-:W-:Y:S04]  /*ee10*/  LEA.HI.X.SX32 R59, R6, R5, 0x1, P1 ;  /* 0x00000005063b7211 */ /* 0x000fe800008f0eff */
.L_x_4586:
[----:B------:R-:W-:Y:S05]  /*ee20*/  BSYNC B0 ;  /* 0x0000000000007941 */ /* 0x000fea0003800000 */
.L_x_4584:
[----:B------:R-:W-:Y:S04]  /*ee30*/  IADD3 R28, R28, -0x1, RZ ;  /* 0xffffffff1c1c7810 */ /* 0x000fe80007ffe0ff */
[----:B------:R-:W-:Y:S11]  /*ee40*/  ISETP.GT.AND P0, PT, R28, R120, PT ;  /* 0x000000781c00720c */ /* 0x000ff60003f04270 */
[----:B------:R-:W-:Y:S02]  /*ee50*/  @!UPT UIADD3 URZ, URZ, URZ, URZ ;  /* 0x0000003f3f3ff290 */ /* 0x000fe4000fffe03f */
[----:B------:R-:W-:-:S05]  /*ee60*/  @P0 BRA `(.L_x_4587) ;  /* 0xffff450000000947 */ /* 0x000fca000383ffff */
.L_x_4469:
[----:B------:R-:W-:Y:S01]  /*ee70*/  WARPSYNC 0xffffffff ;  /* 0xffffffff00007948 */ /* 0x000fe20003800000 */
[----:B------:R-:W-:Y:S06]  /*ee80*/  BAR.SYNC.DEFER_BLOCKING 0x0 ;  /* 0x0000000000007b1d */ /* 0x000fec0000010000 */
[----:B------:R1:W5:Y:S04]  /*ee90*/  LDL R184, [R1+0xc] ;  /* 0x00000c0001b87983 */ /* 0x0003680000100800 */
[----:B------:R1:W5:Y:S04]  /*eea0*/  LDL R183, [R1+0x18] ;  /* 0x0000180001b77983 */ /* 0x0003680000100800 */
[----:B------:R-:W2:Y:S01]  /*eeb0*/  LD.E R44, [R24.64+0xd0] ;  /* 0x0000d006182c7980 */ /* 0x000ea2000c101900 */
[----:B------:R-:W-:Y:S01]  /*eec0*/  BSSY B3, `(.L_x_4588) ;  /* 0x0000a95000037945 */ /* 0x000fe20003800000 */
[----:B------:R-:W-:Y:S01]  /*eed0*/  IMAD.SHL.U32 R235, R235, 0x2, RZ ;  /* 0x00000002ebeb7824 */ /* 0x000fe200078e00ff */
[C---:B------:R-:W-:Y:S01]  /*eee0*/  SHF.L.U64.HI R8, R148.reuse, 0x4, R149 ;  /* 0x0000000494087819 */ /* 0x040fe20000010295 */
[----:B------:R-:W-:Y:S01]  /*eef0*/  IMAD.SHL.U32 R0, R148, 0x10, RZ ;  /* 0x0000001094007824 */ /* 0x000fe200078e00ff */
[----:B--2---:R-:W-:-:S13]  /*ef00*/  ISETP.NE.AND P0, PT, R44, RZ, PT ;  /* 0x000000ff2c00720c */ /* 0x004fda0003f05270 */
[----:B------:R-:W-:Y:S05]  /*ef10*/  @!P0 BRA `(.L_x_4589) ;  /* 0x00009f9000008947 */ /* 0x000fea0003800000 */
[----:B-1----:R-:W2:Y:S01]  /*ef20*/  LD.E.64 R2, [R24.64+0xf0] ;  /* 0x0000f00618027980 */ /* 0x002ea2000c101b00 */
        /* <DEDUP_REMOVED lines=9> */
[----:B------:R2:W4:Y:S01]  /*efc0*/  @P1 LD.E R5, [R2.64] ;  /* 0x0000000602051980 */ /* 0x000522000c101900 */
[----:B------:R-:W-:Y:S02]  /*efd0*/  IADD3 R0, P1, R0, R134, RZ ;  /* 0x0000008600007210 */ /* 0x000fe40007f3e0ff */
[----:B------:R-:W-:Y:S02]  /*efe0*/  LEA.HI R23, R44, R44, RZ, 0x1 ;  /* 0x0000002c2c177211 */ /* 0x000fe400078f08ff */
[----:B------:R-:W-:Y:S01]  /*eff0*/  LEA R4, P0, R148, R134, 0x5 ;  /* 0x0000008694047211 */ /* 0x000fe200078028ff */
[----:B------:R-:W-:Y:S01]  /*f000*/  IMAD.X R6, R8, 0x1, R151, P1 ;  /* 0x0000000108067824 */ /* 0x000fe200008e0697 */
[----:B------:R-:W-:Y:S01]  /*f010*/  LEA R48, P1, R0, R112, 0x1 ;  /* 0x0000007000307211 */ /* 0x000fe200078208ff */
[----:B------:R-:W-:Y:S01]  /*f020*/  IMAD.MOV.U32 R150, RZ, RZ, R134 ;  /* 0x000000ffff967224 */ /* 0x000fe200078e0086 */
[----:B------:R-:W-:Y:S02]  /*f030*/  SHF.R.S32.HI R23, RZ, 0x1, R23 ;  /* 0x00000001ff177819 */ /* 0x000fe40000011417 */
[----:B------:R-:W-:-:S02]  /*f040*/  LEA.HI.X R7, R148, R151, R149, 0x5, P0 ;  /* 0x0000009794077211 */ /* 0x000fc400000f2c95 */
[-C--:B------:R-:W-:Y:S01]  /*f050*/  LEA R50, P0, R4, R112.reuse, 0x1 ;  /* 0x0000007004327211 */ /* 0x080fe200078008ff */
[----:B------:R-:W-:Y:S01]  /*f060*/  IMAD R9, R149, 0x30, RZ ;  /* 0x0000003095097824 */ /* 0x000fe200078e02ff */
[----:B---3--:R-:W-:Y:S02]  /*f070*/  ISETP.NE.AND P4, PT, R10, RZ, PT ;  /* 0x000000ff0a00720c */ /* 0x008fe40003f85270 */
[----:B------:R-:W-:Y:S01]  /*f080*/  LEA.HI.X R49, R0, R113, R6, 0x1, P1 ;  /* 0x0000007100317211 */ /* 0x000fe200008f0c06 */
[----:B------:R-:W-:Y:S01]  /*f090*/  IMAD R0, R114, R23, R180 ;  /* 0x0000001772007224 */ /* 0x000fe200078e02b4 */
[----:B------:R-:W-:Y:S01]  /*f0a0*/  LEA.HI.X R51, R4, R113, R7, 0x1, P0 ;  /* 0x0000007104337211 */ /* 0x000fe200000f0c07 */
[----:B------:R-:W-:Y:S02]  /*f0b0*/  IMAD.IADD R54, R183, 0x1, -R182 ;  /* 0x00000001b7367824 */ /* 0x000fe400078e0ab6 */
[----:B--2---:R-:W-:Y:S01]  /*f0c0*/  IMAD.WIDE.U32 R2, R148, 0x30, R150 ;  /* 0x0000003094027825 */ /* 0x004fe200078e0096 */
[----:B------:R-:W-:-:S02]  /*f0d0*/  LEA R32, P2, R134, R112, 0x1 ;  /* 0x0000007086207211 */ /* 0x000fc400078408ff */
[----:B------:R-:W-:Y:S02]  /*f0e0*/  ISETP.GE.AND P0, PT, R114, R54, PT ;  /* 0x000000367200720c */ /* 0x000fe40003f06270 */
[----:B------:R-:W-:Y:S02]  /*f0f0*/  LEA.HI.X R33, R134, R113, R151, 0x1, P2 ;  /* 0x0000007186217211 */ /* 0x000fe400010f0c97 */
[----:B------:R-:W-:Y:S01]  /*f100*/  LEA R52, P1, R2, R112, 0x1 ;  /* 0x0000007002347211 */ /* 0x000fe200078208ff */
[----:B------:R-:W-:Y:S01]  /*f110*/  IMAD.SHL.U32 R56, R23, 0x10, RZ ;  /* 0x0000001017387824 */ /* 0x000fe200078e00ff */
[----:B------:R-:W-:Y:S02]  /*f120*/  ISETP.GT.AND P0, PT, R181, -0x8, !P0 ;  /* 0xfffffff8b500780c */ /* 0x000fe40004704270 */
[----:B----4-:R-:W-:-:S05]  /*f130*/  IADD3 R5, R5, R129, R182 ;  /* 0x0000008105057210 */ /* 0x010fca0007ffe0b6 */
[----:B------:R-:W-:Y:S02]  /*f140*/  IMAD R4, R5, R23, RZ ;  /* 0x0000001705047224 */ /* 0x000fe400078e02ff */
[----:B------:R-:W-:Y:S02]  /*f150*/  IMAD.IADD R5, R3, 0x1, R9 ;  /* 0x0000000103057824 */ /* 0x000fe400078e0209 */
[----:B------:R-:W-:Y:S01]  /*f160*/  IMAD.IADD R3, R180, 0x1, R0 ;  /* 0x00000001b4037824 */ /* 0x000fe200078e0200 */
[----:B------:R-:W-:Y:S02]  /*f170*/  SHF.R.S32.HI R6, RZ, 0x1f, R4 ;  /* 0x0000001fff067819 */ /* 0x000fe40000011404 */
[C---:B------:R-:W-:Y:S02]  /*f180*/  IADD3 R29, P3, R4.reuse, R0, RZ ;  /* 0x00000000041d7210 */ /* 0x040fe40007f7e0ff */
[----:B------:R-:W-:Y:S02]  /*f190*/  IADD3 R47, P2, R4, R3, RZ ;  /* 0x00000003042f7210 */ /* 0x000fe40007f5e0ff */
[----:B------:R-:W-:-:S02]  /*f1a0*/  LEA.HI.X R53, R2, R113, R5, 0x1, P1 ;  /* 0x0000007102357211 */ /* 0x000fc400008f0c05 */
        /* <DEDUP_REMOVED lines=31> */
[----:B----4-:R-:W-:Y:S01]  /*f3a0*/  HADD2.F32 R15, -RZ, R8.H1_H1 ;  /* 0x30000008ff0f7230 */ /* 0x010fe20000004100 */
[----:B------:R-:W-:Y:S01]  /*f3b0*/  FMUL.FTZ R12, R3, R14 ;  /* 0x0000000e030c7220 */ /* 0x000fe20000410000 */
[----:B------:R-:W-:-:S02]  /*f3c0*/  HADD2.F32 R13, -RZ, R9.H1_H1 ;  /* 0x30000009ff0d7230 */ /* 0x000fc40000004100 */
[----:B------:R-:W-:Y:S01]  /*f3d0*/  HADD2.F32 R8, -RZ, R8.H0_H0 ;  /* 0x20000008ff087230 */ /* 0x000fe20000004100 */
[----:B------:R-:W-:Y:S01]  /*f3e0*/  FMUL.FTZ R6, R3, R15 ;  /* 0x0000000f03067220 */ /* 0x000fe20000410000 */
[----:B------:R-:W-:Y:S01]  /*f3f0*/  HADD2.F32 R10, -RZ, R10.H0_H0 ;  /* 0x2000000aff0a7230 */ /* 0x000fe20000004100 */
[CC--:B------:R-:W-:Y:S01]  /*f400*/  FMUL.FTZ R3, R0.reuse, R28.reuse ;  /* 0x0000001c00037220 */ /* 0x0c0fe20000410000 */
[----:B------:R-:W-:Y:S01]  /*f410*/  HADD2.F32 R11, -RZ, R11.H0_H0 ;  /* 0x2000000bff0b7230 */ /* 0x000fe20000004100 */
[----:B------:R-:W-:Y:S01]  /*f420*/  FMUL.FTZ R0, R0, R13 ;  /* 0x0000000d00007220 */ /* 0x000fe20000410000 */
[----:B------:R-:W-:Y:S01]  /*f430*/  HADD2.F32 R9, -RZ, R9.H0_H0 ;  /* 0x20000009ff097230 */ /* 0x000fe20000004100 */
[----:B------:R-:W-:Y:S02]  /*f440*/  FFMA.FTZ R15, R4, R15, -R12 ;  /* 0x0000000f040f7223 */ /* 0x000fe4000001080c */
[C---:B------:R-:W-:Y:S01]  /*f450*/  FFMA.FTZ R13, R2.reuse, R13, -R3 ;  /* 0x0000000d020d7223 */ /* 0x040fe20000010803 */
[----:B------:R-:W-:Y:S01]  /*f460*/  HADD2.F32 R3, -RZ, R7.H1_H1 ;  /* 0x30000007ff037230 */ /* 0x000fe20000004100 */
[----:B------:R-:W-:Y:S01]  /*f470*/  FFMA.FTZ R12, R2, R28, R0 ;  /* 0x0000001c020c7223 */ /* 0x000fe20000010000 */
[----:B------:R-:W-:Y:S01]  /*f480*/  HADD2.F32 R0, -RZ, R5.H1_H1 ;  /* 0x30000005ff007230 */ /* 0x000fe20000004100 */
[----:B------:R-:W-:Y:S01]  /*f490*/  FFMA.FTZ R14, R4, R14, R6 ;  /* 0x0000000e040e7223 */ /* 0x000fe20000010006 */
        /* <DEDUP_REMOVED lines=14> */
.L_x_4596:
[----:B------:R-:W-:Y:S05]  /*f580*/  BSYNC B0 ;  /* 0x0000000000007941 */ /* 0x000fea0003800000 */
.L_x_4595:
[----:B-----5:R3:W-:Y:S02]  /*f590*/  STS.128 [R235], R4 ;  /* 0x00000004eb007388 */ /* 0x0207e40000000c00 */
.L_x_4594:
[----:B------:R-:W-:Y:S05]  /*f5a0*/  BSYNC B1 ;  /* 0x0000000000017941 */ /* 0x000fea0003800000 */
.L_x_4593:
        /* <DEDUP_REMOVED lines=50> */
.L_x_4600:
[----:B------:R-:W-:Y:S05]  /*f8d0*/  BSYNC B0 ;  /* 0x0000000000007941 */ /* 0x000fea0003800000 */
.L_x_4599:
[----:B-----5:R1:W-:Y:S02]  /*f8e0*/  STS.128 [R235+0x2000], R4 ;  /* 0x00200004eb007388 */ /* 0x0203e40000000c00 */
.L_x_4598:
[----:B------:R-:W-:Y:S05]  /*f8f0*/  BSYNC B1 ;  /* 0x0000000000017941 */ /* 0x000fea0003800000 */
.L_x_4597:
        /* <DEDUP_REMOVED lines=50> */
.L_x_4604:
[----:B------:R-:W-:Y:S05]  /*fc20*/  BSYNC B0 ;  /* 0x0000000000007941 */ /* 0x000fea0003800000 */
.L_x_4603:
[----:B-----5:R3:W-:Y:S02]  /*fc30*/  STS.128 [R235+0x4000], R4 ;  /* 0x00400004eb007388 */ /* 0x0207e40000000c00 */
.L_x_4602:
[----:B------:R-:W-:Y:S05]  /*fc40*/  BSYNC B1 ;  /* 0x0000000000017941 */ /* 0x000fea0003800000 */
.L_x_4601:
        /* <DEDUP_REMOVED lines=49> */
.L_x_4606:
[----:B------:R-:W-:Y:S05]  /*ff60*/  BSYNC B0 ;  /* 0x0000000000007941 */ /* 0x000fea0003800000 */
.L_x_4605:
[----:B-----5:R3:W-:Y:S02]  /*ff70*/  STS.128 [R235+0x6000], R4 ;  /* 0x00600004eb007388 */ /* 0x0207e40000000c00 */
.L_x_4592:
[----:B------:R-:W-:Y:S05]  /*ff80*/  BSYNC B2 ;  /* 0x0000000000027941 */ /* 0x000fea0003800000 */
.L_x_4591:
        /* <DEDUP_REMOVED lines=63> */
.L_x_4612:
[----:B------:R-:W-:Y:S05]  /*10380*/  BSYNC B0 ;  /* 0x0000000000007941 */ /* 0x000fea0003800000 */
.L_x_4611:
[----:B-----5:R3:W-:Y:S02]  /*10390*/  STS.128 [R235+0x800], R4 ;  /* 0x00080004eb007388 */ /* 0x0207e40000000c00 */
.L_x_4610:
[----:B------:R-:W-:Y:S05]  /*103a0*/  BSYNC B1 ;  /* 0x0000000000017941 */ /* 0x000fea0003800000 */
.L_x_4609:
        /* <DEDUP_REMOVED lines=50> */
.L_x_4616:
[----:B------:R-:W-:Y:S05]  /*106d0*/  BSYNC B0 ;  /* 0x0000000000007941 */ /* 0x000fea0003800000 */
.L_x_4615:
[----:B-----5:R3:W-:Y:S02]  /*106e0*/  STS.128 [R235+0x2800], R4 ;  /* 0x00280004eb007388 */ /* 0x0207e40000000c00 */
.L_x_4614:
[----:B------:R-:W-:Y:S05]  /*106f0*/  BSYNC B1 ;  /* 0x0000000000017941 */ /* 0x000fea0003800000 */
.L_x_4613:
        /* <DEDUP_REMOVED lines=50> */
.L_x_4620:
[----:B------:R-:W-:Y:S05]  /*10a20*/  BSYNC B0 ;  /* 0x0000000000007941 */ /* 0x000fea0003800000 */
.L_x_4619:
[----:B-----5:R3:W-:Y:S02]  /*10a30*/  STS.128 [R235+0x4800], R4 ;  /* 0x00480004eb007388 */ /* 0x0207e40000000c00 */
.L_x_4618:
[----:B------:R-:W-:Y:S05]  /*10a40*/  BSYNC B1 ;  /* 0x0000000000017941 */ /* 0x000fea0003800000 */
.L_x_4617:
        /* <DEDUP_REMOVED lines=49> */
.L_x_4622:
[----:B------:R-:W-:Y:S05]  /*10d60*/  BSYNC B0 ;  /* 0x0000000000007941 */ /* 0x000fea0003800000 */
.L_x_4621:
[----:B-----5:R3:W-:Y:S02]  /*10d70*/  STS.128 [R235+0x6800], R4 ;  /* 0x00680004eb007388 */ /* 0x0207e40000000c00 */
.L_x_4608:
[----:B------:R-:W-:Y:S05]  /*10d80*/  BSYNC B2 ;  /* 0x0000000000027941 */ /* 0x000fea0003800000 */
.L_x_4607:
        /* <DEDUP_REMOVED lines=64> */
.L_x_4628:
[----:B------:R-:W-:Y:S05]  /*11190*/  BSYNC B0 ;  /* 0x0000000000007941 */ /* 0x000fea0003800000 */
.L_x_4627:
[----:B-----5:R3:W-:Y:S02]  /*111a0*/  STS.128 [R235+0x1000], R4 ;  /* 0x00100004eb007388 */ /* 0x0207e40000000c00 */
.L_x_4626:
[----:B------:R-:W-:Y:S05]  /*111b0*/  BSYNC B1 ;  /* 0x0000000000017941 */ /* 0x000fea0003800000 */
.L_x_4625:
        /* <DEDUP_REMOVED lines=50> */
.L_x_4632:
[----:B------:R-:W-:Y:S05]  /*114e0*/  BSYNC B0 ;  /* 0x0000000000007941 */ /* 0x000fea0003800000 */
.L_x_4631:
[----:B-----5:R3:W-:Y:S02]  /*114f0*/  STS.128 [R235+0x3000], R4 ;  /* 0x00300004eb007388 */ /* 0x0207e40000000c00 */
.L_x_4630:
[----:B------:R-:W-:Y:S05]  /*11500*/  BSYNC B1 ;  /* 0x0000000000017941 */ /* 0x000fea0003800000 */
.L_x_4629:
        /* <DEDUP_REMOVED lines=50> */
.L_x_4636:
[----:B------:R-:W-:Y:S05]  /*11830*/  BSYNC B0 ;  /* 0x0000000000007941 */ /* 0x000fea0003800000 */
.L_x_4635:
[----:B-----5:R3:W-:Y:S02]  /*11840*/  STS.128 [R235+0x5000], R4 ;  /* 0x00500004eb007388 */ /* 0x0207e40000000c00 */
.L_x_4634:
[----:B------:R-:W-:Y:S05]  /*11850*/  BSYNC B1 ;  /* 0x0000000000017941 */ /* 0x000fea0003800000 */
.L_x_4633:
        /* <DEDUP_REMOVED lines=49> */
.L_x_4638:
[----:B------:R-:W-:Y:S05]  /*11b70*/  BSYNC B0 ;  /* 0x0000000000007941 */ /* 0x000fea0003800000 */
.L_x_4637:
[----:B-----5:R3:W-:Y:S02]  /*11b80*/  STS.128 [R235+0x7000], R4 ;  /* 0x00700004eb007388 */ /* 0x0207e40000000c00 */
.L_x_4624:
[----:B------:R-:W-:Y:S05]  /*11b90*/  BSYNC B2 ;  /* 0x0000000000027941 */ /* 0x000fea0003800000 */
.L_x_4623:
        /* <DEDUP_REMOVED lines=63> */
.L_x_4643:
[----:B------:R-:W-:Y:S05]  /*11f90*/  BSYNC B0 ;  /* 0x0000000000007941 */ /* 0x000fea0003800000 */
.L_x_4642:
[----:B-----5:R3:W-:Y:S02]  /*11fa0*/  STS.128 [R235+0x1800], R4 ;  /* 0x00180004eb007388 */ /* 0x0207e40000000c00 */
.L_x_4641:
[----:B------:R-:W-:Y:S05]  /*11fb0*/  BSYNC B1 ;  /* 0x0000000000017941 */ /* 0x000fea0003800000 */
.L_x_4640:
        /* <DEDUP_REMOVED lines=50> */
.L_x_4647:
[----:B------:R-:W-:Y:S05]  /*122e0*/  BSYNC B0 ;  /* 0x0000000000007941 */ /* 0x000fea0003800000 */
.L_x_4646:
[----:B-----5:R3:W-:Y:S02]  /*122f0*/  STS.128 [R235+0x3800], R4 ;  /* 0x00380004eb007388 */ /* 0x0207e40000000c00 */
.L_x_4645:
[----:B------:R-:W-:Y:S05]  /*12300*/  BSYNC B1 ;  /* 0x0000000000017941 */ /* 0x000fea0003800000 */
.L_x_4644:
        /* <DEDUP_REMOVED lines=50> */
.L_x_4651:
[----:B------:R-:W-:Y:S05]  /*12630*/  BSYNC B0 ;  /* 0x0000000000007941 */ /* 0x000fea0003800000 */
.L_x_4650:
[----:B-----5:R3:W-:Y:S02]  /*12640*/  STS.128 [R235+0x5800], R4 ;  /* 0x00580004eb007388 */ /* 0x0207e40000000c00 */
.L_x_4649:
[----:B------:R-:W-:Y:S05]  /*12650*/  BSYNC B1 ;  /* 0x0000000000017941 */ /* 0x000fea0003800000 */
.L_x_4648:
        /* <DEDUP_REMOVED lines=49> */
.L_x_4653:
[----:B------:R-:W-:Y:S05]  /*12970*/  BSYNC B0 ;  /* 0x0000000000007941 */ /* 0x000fea0003800000 */
.L_x_4652:
[----:B-----5:R3:W-:Y:S01]  /*12980*/  STS.128 [R235+0x7800], R4 ;  /* 0x00780004eb007388 */ /* 0x0207e20000000c00 */
[----:B------:R-:W-:Y:S05]  /*12990*/  BRA `(.L_x_4639) ;  /* 0x00006e7000007947 */ /* 0x000fea0003800000 */
.L_x_4590:
        /* <DEDUP_REMOVED lines=18> */
[----:B------:R-:W-:-:S04]  /*12ac0*/  LEA R2, P0, R10, R36, 0x1 ;  /* 0x000000240a027211 */ /* 0x000fc800078008ff */
[----:B------:R-:W-:Y:S02]  /*12ad0*/  LEA.HI.X R3, R10, R37, R0, 0x1, P0 ;  /* 0x000000250a037211 */ /* 0x000fe400000f0c00 */
[----:B------:R-:W3:Y:S01]  /*12ae0*/  LD.E.128 R8, [R8.64] ;  /* 0x0000000608087980 */ /* 0x000ee2000c101d00 */
[----:B------:R-:W-:Y:S02]  /*12af0*/  MOV R0, RZ ;  /* 0x000000ff00007202 */ /* 0x000fe40000000f00 */
[----:B------:R-:W-:Y:S01]  /*12b00*/  @P1 IADD3 R0, -R23, RZ, RZ ;  /* 0x000000ff17001210 */ /* 0x000fe20007ffe1ff */
[----:B--2---:R4:W2:Y:S03]  /*12b10*/  LD.E.128 R12, [R2.64] ;  /* 0x00000006020c7980 */ /* 0x0048a6000c101d00 */
[----:B----4-:R-:W-:-:S04]  /*12b20*/  IADD3 R3, P0, R0, R47, RZ ;  /* 0x0000002f00037210 */ /* 0x010fc80007f1e0ff */
[----:B------:R-:W-:Y:S02]  /*12b30*/  LEA.HI.X.SX32 R0, R0, R46, 0x1, P0 ;  /* 0x0000002e00007211 */ /* 0x000fe400000f0eff */
[----:B------:R-:W-:-:S04]  /*12b40*/  LEA R2, P0, R3, R40, 0x1 ;  /* 0x0000002803027211 */ /* 0x000fc800078008ff */
[----:B------:R-:W-:-:S05]  /*12b50*/  LEA.HI.X R3, R3, R41, R0, 0x1, P0 ;  /* 0x0000002903037211 */ /* 0x000fca00000f0c00 */
[----:B------:R4:W4:Y:S01]  /*12b60*/  LD.E.128 R28, [R2.64] ;  /* 0x00000006021c7980 */ /* 0x000922000c101d00 */
[----:B-----5:R-:W-:Y:S02]  /*12b70*/  MOV R26, R6 ;  /* 0x00000006001a7202 */ /* 0x020fe40000000f00 */
[----:B------:R-:W-:Y:S02]  /*12b80*/  MOV R16, R5 ;  /* 0x0000000500107202 */ /* 0x000fe40000000f00 */
[----:B------:R-:W-:Y:S02]  /*12b90*/  MOV R17, R7 ;  /* 0x0000000700117202 */ /* 0x000fe40000000f00 */
[----:B------:R-:W-:Y:S02]  /*12ba0*/  MOV R27, R4 ;  /* 0x00000004001b7202 */ /* 0x000fe40000000f00 */
[----:B---3--:R-:W-:Y:S02]  /*12bb0*/  MOV R34, R9 ;  /* 0x0000000900227202 */ /* 0x008fe40000000f00 */
[----:B------:R-:W-:Y:S01]  /*12bc0*/  MOV R38, R8 ;  /* 0x0000000800267202 */ /* 0x000fe20000000f00 */
[--C-:B--2---:R-:W-:Y:S01]  /*12bd0*/  HADD2.F32 R6, -RZ, R13.reuse.H0_H0 ;  /* 0x2000000dff067230 */ /* 0x104fe20000004100 */
[----:B------:R-:W-:Y:S01]  /*12be0*/  MOV R35, R10 ;  /* 0x0000000a00237202 */ /* 0x000fe20000000f00 */
[----:B------:R-:W-:-:S02]  /*12bf0*/  HADD2.F32 R5, -RZ, R13.H1_H1 ;  /* 0x3000000dff057230 */ /* 0x000fc40000004100 */
[--C-:B----4-:R-:W-:Y:S01]  /*12c00*/  HADD2.F32 R2, -RZ, R15.reuse.H0_H0 ;  /* 0x2000000fff027230 */ /* 0x110fe20000004100 */
        /* <DEDUP_REMOVED lines=31> */
[----:B------:R-:W-:-:S02]  /*12e00*/  HADD2.F32 R3, -RZ, R16.H0_H0 ;  /* 0x20000010ff037230 */ /* 0x000fc40000004100 */
[--C-:B------:R-:W-:Y:S02]  /*12e10*/  HADD2.F32 R4, -RZ, R29.reuse.H0_H0 ;  /* 0x2000001dff047230 */ /* 0x100fe40000004100 */
[----:B------:R-:W-:Y:S02]  /*12e20*/  HADD2.F32 R8, -RZ, R29.H1_H1 ;  /* 0x3000001dff087230 */ /* 0x000fe40000004100 */
[--C-:B------:R-:W-:Y:S01]  /*12e30*/  HADD2.F32 R7, -RZ, R31.reuse.H0_H0 ;  /* 0x2000001fff077230 */ /* 0x100fe20000004100 */
[----:B------:R-:W-:Y:S01]  /*12e40*/  FFMA.FTZ R9, R3, R4, R9 ;  /* 0x0000000403097223 */ /* 0x000fe20000010009 */
[----:B------:R-:W-:Y:S01]  /*12e50*/  HADD2.F32 R15, -RZ, R28.H0_H0 ;  /* 0x2000001cff0f7230 */ /* 0x000fe20000004100 */
[----:B------:R-:W-:Y:S01]  /*12e60*/  FFMA.FTZ R8, R2, R8, R6 ;  /* 0x0000000802087223 */ /* 0x000fe20000010006 */
[----:B------:R-:W-:Y:S01]  /*12e70*/  HADD2.F32 R16, -RZ, R30.H0_H0 ;  /* 0x2000001eff107230 */ /* 0x000fe20000004100 */
[----:B------:R-:W-:Y:S01]  /*12e80*/  FFMA.FTZ R7, R0, R7, R5 ;  /* 0x0000000700077223 */ /* 0x000fe20000010005 */
[----:B------:R-:W-:-:S02]  /*12e90*/  HADD2.F32 R31, -RZ, R31.H1_H1 ;  /* 0x3000001fff1f7230 */ /* 0x000fc40000004100 */
[----:B------:R-:W-:Y:S01]  /*12ea0*/  HADD2.F32 R28, -RZ, R28.H1_H1 ;  /* 0x3000001cff1c7230 */ /* 0x000fe20000004100 */
[----:B------:R-:W-:Y:S01]  /*12eb0*/  F2FP.PACK_AB R5, R8, R9 ;  /* 0x000000090805723e */ /* 0x000fe200000000ff */
[----:B------:R-:W-:Y:S02]  /*12ec0*/  HADD2.F32 R30, -RZ, R30.H1_H1 ;  /* 0x3000001eff1e7230 */ /* 0x000fe40000004100 */
[----:B------:R-:W-:Y:S02]  /*12ed0*/  HADD2.F32 R0, -RZ, R17.H1_H1 ;  /* 0x30000011ff007230 */ /* 0x000fe40000004100 */
[--C-:B------:R-:W-:Y:S02]  /*12ee0*/  HADD2.F32 R2, -RZ, R27.reuse.H0_H0 ;  /* 0x2000001bff027230 */ /* 0x100fe40000004100 */
[----:B------:R-:W-:Y:S01]  /*12ef0*/  HADD2.F32 R4, -RZ, R27.H1_H1 ;  /* 0x3000001bff047230 */ /* 0x000fe20000004100 */
[----:B------:R-:W-:Y:S01]  /*12f00*/  FFMA.FTZ R0, R0, R31, R10 ;  /* 0x0000001f00007223 */ /* 0x000fe2000001000a */
[--C-:B------:R-:W-:Y:S01]  /*12f10*/  HADD2.F32 R3, -RZ, R26.reuse.H0_H0 ;  /* 0x2000001aff037230 */ /* 0x100fe20000004100 */
[----:B------:R-:W-:Y:S01]  /*12f20*/  FFMA.FTZ R2, R2, R15, R14 ;  /* 0x0000000f02027223 */ /* 0x000fe2000001000e */
[----:B------:R-:W-:Y:S01]  /*12f30*/  HADD2.F32 R6, -RZ, R26.H1_H1 ;  /* 0x3000001aff067230 */ /* 0x000fe20000004100 */
[----:B------:R-:W-:Y:S01]  /*12f40*/  FFMA.FTZ R4, R4, R28, R13 ;  /* 0x0000001c04047223 */ /* 0x000fe2000001000d */
[----:B------:R-:W-:Y:S01]  /*12f50*/  F2FP.PACK_AB R7, R0, R7 ;  /* 0x000000070007723e */ /* 0x000fe200000000ff */
[----:B------:R-:W-:-:S02]  /*12f60*/  FFMA.FTZ R3, R3, R16, R12 ;  /* 0x0000001003037223 */ /* 0x000fc4000001000c */
[----:B------:R-:W-:Y:S01]  /*12f70*/  FFMA.FTZ R6, R6, R30, R11 ;  /* 0x0000001e06067223 */ /* 0x000fe2000001000b */
[----:B------:R-:W-:-:S04]  /*12f80*/  F2FP.PACK_AB R4, R4, R2 ;  /* 0x000000020404723e */ /* 0x000fc800000000ff */
[----:B------:R-:W-:Y:S02]  /*12f90*/  F2FP.PACK_AB R6, R6, R3 ;  /* 0x000000030606723e */ /* 0x000fe400000000ff */
.L_x_4659:
[----:B------:R-:W-:Y:S05]  /*12fa0*/  BSYNC B0 ;  /* 0x0000000000007941 */ /* 0x000fea0003800000 */
.L_x_4658:
[----:B-----5:R3:W-:Y:S02]  /*12fb0*/  STS.128 [R235], R4 ;  /* 0x00000004eb007388 */ /* 0x0207e40000000c00 */
.L_x_4657:
[----:B------:R-:W-:Y:S05]  /*12fc0*/  BSYNC B1 ;  /* 0x0000000000017941 */ /* 0x000fea0003800000 */
.L_x_4656:
        /* <DEDUP_REMOVED lines=18> */
[----:B--2---:R-:W2:Y:S01]  /*130f0*/  LD.E.128 R8, [R8.64+0x80] ;  /* 0x0000800608087980 */ /* 0x004ea2000c101d00 */
[----:B------:R-:W-:Y:S02]  /*13100*/  MOV R0, RZ ;  /* 0x000000ff00007202 */ /* 0x000fe40000000f00 */
[----:B------:R-:W-:Y:S01]  /*13110*/  @P1 IADD3 R0, -R23, RZ, RZ ;  /* 0x000000ff17001210 */ /* 0x000fe20007ffe1ff */
[----:B---3--:R1:W3:Y:S03]  /*13120*/  LD.E.128 R12, [R2.64+0x80] ;  /* 0x00008006020c7980 */ /* 0x0082e6000c101d00 */
[----:B-1----:R-:W-:-:S04]  /*13130*/  IADD3 R3, P0, R0, R47, RZ ;  /* 0x0000002f00037210 */ /* 0x002fc80007f1e0ff */
[----:B------:R-:W-:Y:S02]  /*13140*/  LEA.HI.X.SX32 R0, R0, R46, 0x1, P0 ;  /* 0x0000002e00007211 */ /* 0x000fe400000f0eff */
[----:B------:R-:W-:-:S04]  /*13150*/  LEA R2, P0, R3, R40, 0x1 ;  /* 0x0000002803027211 */ /* 0x000fc800078008ff */
[----:B------:R-:W-:-:S05]  /*13160*/  LEA.HI.X R3, R3, R41, R0, 0x1, P0 ;  /* 0x0000002903037211 */ /* 0x000fca00000f0c00 */
[----:B----4-:R1:W4:Y:S01]  /*13170*/  LD.E.128 R28, [R2.64+0x80] ;  /* 0x00008006021c7980 */ /* 0x010322000c101d00 */
[----:B-----5:R-:W-:Y:S02]  /*13180*/  MOV R26, R6 ;  /* 0x00000006001a7202 */ /* 0x020fe40000000f00 */
[----:B------:R-:W-:Y:S02]  /*13190*/  MOV R16, R5 ;  /* 0x0000000500107202 */ /* 0x000fe40000000f00 */
[----:B------:R-:W-:Y:S02]  /*131a0*/  MOV R17, R7 ;  /* 0x0000000700117202 */ /* 0x000fe40000000f00 */
[----:B------:R-:W-:Y:S02]  /*131b0*/  MOV R27, R4 ;  /* 0x00000004001b7202 */ /* 0x000fe40000000f00 */
[----:B--2---:R-:W-:Y:S02]  /*131c0*/  MOV R34, R9 ;  /* 0x0000000900227202 */ /* 0x004fe40000000f00 */
[----:B------:R-:W-:Y:S01]  /*131d0*/  MOV R38, R8 ;  /* 0x0000000800267202 */ /* 0x000fe20000000f00 */
[--C-:B---3--:R-:W-:Y:S01]  /*131e0*/  HADD2.F32 R6, -RZ, R13.reuse.H0_H0 ;  /* 0x2000000dff067230 */ /* 0x108fe20000004100 */
[----:B------:R-:W-:Y:S01]  /*131f0*/  MOV R35, R10 ;  /* 0x0000000a00237202 */ /* 0x000fe20000000f00 */
[----:B------:R-:W-:-:S02]  /*13200*/  HADD2.F32 R5, -RZ, R13.H1_H1 ;  /* 0x3000000dff057230 */ /* 0x000fc40000004100 */
[--C-:B-1----:R-:W-:Y:S01]  /*13210*/  HADD2.F32 R2, -RZ, R15.reuse.H0_H0 ;  /* 0x2000000fff027230 */ /* 0x102fe20000004100 */
        /* <DEDUP_REMOVED lines=32> */
[--C-:B----4-:R-:W-:Y:S02]  /*13420*/  HADD2.F32 R4, -RZ, R29.reuse.H0_H0 ;  /* 0x2000001dff047230 */ /* 0x110fe40000004100 */
        /* <DEDUP_REMOVED lines=24> */
.L_x_4663:
[----:B------:R-:W-:Y:S05]  /*135b0*/  BSYNC B0 ;  /* 0x0000000000007941 */ /* 0x000fea0003800000 */
.L_x_4662:
[----:B-----5:R1:W-:Y:S02]  /*135c0*/  STS.128 [R235+0x2000], R4 ;  /* 0x00200004eb007388 */ /* 0x0203e40000000c00 */
.L_x_4661:
[----:B------:R-:W-:Y:S05]  /*135d0*/  BSYNC B1 ;  /* 0x0000000000017941 */ /* 0x000fea0003800000 */
.L_x_4660:
        /* <DEDUP_REMOVED lines=18> */
[----:B------:R-:W3:Y:S01]  /*13700*/  LD.E.128 R8, [R8.64+0x100] ;  /* 0x0001000608087980 */ /* 0x000ee2000c101d00 */
[----:B------:R-:W-:Y:S02]  /*13710*/  MOV R0, RZ ;  /* 0x000000ff00007202 */ /* 0x000fe40000000f00 */
[----:B------:R-:W-:Y:S01]  /*13720*/  @P1 IADD3 R0, -R23, RZ, RZ ;  /* 0x000000ff17001210 */ /* 0x000fe20007ffe1ff */
[----:B--2---:R1:W2:Y:S03]  /*13730*/  LD.E.128 R12, [R2.64+0x100] ;  /* 0x00010006020c7980 */ /* 0x0042a6000c101d00 */
        /* <DEDUP_REMOVED lines=72> */
.L_x_4667:
[----:B------:R-:W-:Y:S05]  /*13bc0*/  BSYNC B0 ;  /* 0x0000000000007941 */ /* 0x000fea0003800000 */
.L_x_4666:
[----:B-----5:R3:W-:Y:S02]  /*13bd0*/  STS.128 [R235+0x4000], R4 ;  /* 0x00400004eb007388 */ /* 0x0207e40000000c00 */
.L_x_4665:
[----:B------:R-:W-:Y:S05]  /*13be0*/  BSYNC B1 ;  /* 0x0000000000017941 */ /* 0x000fea0003800000 */
.L_x_4664:
        /* <DEDUP_REMOVED lines=17> */
[----:B------:R-:W-:Y:S01]  /*13d00*/  MOV R0, RZ ;  /* 0x000000ff00007202 */ /* 0x000fe20000000f00 */
[----:B------:R-:W3:Y:S01]  /*13d10*/  LD.E.128 R8, [R8.64+0x180] ;  /* 0x0001800608087980 */ /* 0x000ee2000c101d00 */
[----:B------:R-:W-:-:S03]  /*13d20*/  @P1 IADD3 R0, -R23, RZ, RZ ;  /* 0x000000ff17001210 */ /* 0x000fc60007ffe1ff */
[----:B--2---:R1:W2:Y:S02]  /*13d30*/  LD.E.128 R12, [R2.64+0x180] ;  /* 0x00018006020c7980 */ /* 0x0042a4000c101d00 */
        /* <DEDUP_REMOVED lines=13> */
[--C-:B------:R-:W-:Y:S01]  /*13e10*/  HADD2.F32 R5, -RZ, R13.reuse.H1_H1 ;  /* 0x3000000dff057230 */ /* 0x100fe20000004100 */
[----:B------:R-:W-:Y:S01]  /*13e20*/  MOV R34, R11 ;  /* 0x0000000b00227202 */ /* 0x000fe20000000f00 */
[----:B------:R-:W-:Y:S01]  /*13e30*/  HADD2.F32 R7, -RZ, R12.H1_H1 ;  /* 0x3000000cff077230 */ /* 0x000fe20000004100 */
[----:B------:R-:W-:Y:S01]  /*13e40*/  @!P1 FADD.FTZ R8, -R8, -RZ ;  /* 0x800000ff08089221 */ /* 0x000fe20000010100 */
[----:B------:R-:W-:Y:S01]  /*13e50*/  HADD2.F32 R6, -RZ, R13.H0_H0 ;  /* 0x2000000dff067230 */ /* 0x000fe20000004100 */
        /* <DEDUP_REMOVED lines=9> */
[--C-:B------:R-:W-:Y:S01]  /*13ef0*/  HADD2.F32 R4, -RZ, R14.reuse.H0_H0 ;  /* 0x2000000eff047230 */ /* 0x100fe20000004100 */
[----:B------:R-:W-:Y:S01]  /*13f00*/  FMUL.FTZ R8, R10, R7 ;  /* 0x000000070a087220 */ /* 0x000fe20000410000 */
[----:B-1----:R-:W-:Y:S01]  /*13f10*/  HADD2.F32 R3, -RZ, R14.H1_H1 ;  /* 0x3000000eff037230 */ /* 0x002fe20000004100 */
        /* <DEDUP_REMOVED lines=17> */
[----:B------:R-:W-:-:S02]  /*14030*/  HADD2.F32 R0, -RZ, R26.H0_H0 ;  /* 0x2000001aff007230 */ /* 0x000fc40000004100 */
        /* <DEDUP_REMOVED lines=8> */
[----:B------:R-:W-:-:S02]  /*140c0*/  HADD2.F32 R15, -RZ, R31.H0_H0 ;  /* 0x2000001fff0f7230 */ /* 0x000fc40000004100 */
[----:B------:R-:W-:Y:S02]  /*140d0*/  HADD2.F32 R4, -RZ, R26.H1_H1 ;  /* 0x3000001aff047230 */ /* 0x000fe40000004100 */
[----:B------:R-:W-:Y:S02]  /*140e0*/  HADD2.F32 R30, -RZ, R30.H1_H1 ;  /* 0x3000001eff1e7230 */ /* 0x000fe40000004100 */
[----:B------:R-:W-:Y:S01]  /*140f0*/  HADD2.F32 R31, -RZ, R31.H1_H1 ;  /* 0x3000001fff1f7230 */ /* 0x000fe20000004100 */
[----:B------:R-:W-:Y:S01]  /*14100*/  FFMA.FTZ R5, R4, R29, R5 ;  /* 0x0000001d04057223 */ /* 0x000fe20000010005 */
[--C-:B------:R-:W-:Y:S01]  /*14110*/  HADD2.F32 R3, -RZ, R17.reuse.H0_H0 ;  /* 0x20000011ff037230 */ /* 0x100fe20000004100 */
[----:B------:R-:W-:Y:S01]  /*14120*/  F2FP.PACK_AB R4, R8, R9 ;  /* 0x000000090804723e */ /* 0x000fe200000000ff */
[----:B------:R-:W-:Y:S02]  /*14130*/  HADD2.F32 R2, -RZ, R17.H1_H1 ;  /* 0x30000011ff027230 */ /* 0x000fe40000004100 */
        /* <DEDUP_REMOVED lines=9> */
.L_x_4669:
[----:B------:R-:W-:Y:S05]  /*141d0*/  BSYNC B0 ;  /* 0x0000000000007941 */ /* 0x000fea0003800000 */
.L_x_4668:
[----:B-----5:R3:W-:Y:S02]  /*141e0*/  STS.128 [R235+0x6000], R4 ;  /* 0x00600004eb007388 */ /* 0x0207e40000000c00 */
.L_x_4655:
[----:B------:R-:W-:Y:S05]  /*141f0*/  BSYNC B2 ;  /* 0x0000000000027941 */ /* 0x000fea0003800000 */
.L_x_4654:
        /* <DEDUP_REMOVED lines=13> */
[----:B------:R-:W-:Y:S02]  /*142d0*/  ISETP.GE.AND P0, PT, R18, R23, PT ;  /* 0x000000171200720c */ /* 0x000fe40003f06270 */
        /* <DEDUP_REMOVED lines=12> */
[----:B------:R-:W3:Y:S01]  /*143a0*/  LD.E.128 R8, [R8.64] ;  /* 0x0000000608087980 */ /* 0x000ee2000c101d00 */
[----:B------:R-:W-:-:S03]  /*143b0*/  @P0 IADD3 R0, -R23, RZ, RZ ;  /* 0x000000ff17000210 */ /* 0x000fc60007ffe1ff */
[----:B--2---:R1:W2:Y:S02]  /*143c0*/  LD.E.128 R28, [R2.64] ;  /* 0x00000006021c7980 */ /* 0x0042a4000c101d00 */
[----:B-1----:R-:W-:-:S04]  /*143d0*/  IADD3 R3, P1, R0, R12, RZ ;  /* 0x0000000c00037210 */ /* 0x002fc80007f3e0ff */
[----:B------:R-:W-:Y:S02]  /*143e0*/  LEA.HI.X.SX32 R0, R0, R13, 0x1, P1 ;  /* 0x0000000d00007211 */ /* 0x000fe400008f0eff */
[----:B------:R-:W-:-:S04]  /*143f0*/  LEA R2, P1, R3, R40, 0x1 ;  /* 0x0000002803027211 */ /* 0x000fc800078208ff */
[----:B------:R-:W-:-:S05]  /*14400*/  LEA.HI.X R3, R3, R41, R0, 0x1, P1 ;  /* 0x0000002903037211 */ /* 0x000fca00008f0c00 */
[----:B----4-:R1:W4:Y:S01]  /*14410*/  LD.E.128 R32, [R2.64] ;  /* 0x0000000602207980 */ /* 0x010322000c101d00 */
[----:B-----5:R-:W-:Y:S01]  /*14420*/  IMAD.MOV.U32 R14, RZ, RZ, R5 ;  /* 0x000000ffff0e7224 */ /* 0x020fe200078e0005 */
[----:B------:R-:W-:Y:S02]  /*14430*/  MOV R15, R7 ;  /* 0x00000007000f7202 */ /* 0x000fe40000000f00 */
[----:B------:R-:W-:Y:S02]  /*14440*/  MOV R13, R6 ;  /* 0x00000006000d7202 */ /* 0x000fe40000000f00 */
[----:B------:R-:W-:Y:S02]  /*14450*/  MOV R12, R4 ;  /* 0x00000004000c7202 */ /* 0x000fe40000000f00 */
[----:B---3--:R-:W-:Y:S01]  /*14460*/  MOV R16, R9 ;  /* 0x0000000900107202 */ /* 0x008fe20000000f00 */
[----:B------:R-:W-:Y:S01]  /*14470*/  IMAD.MOV.U32 R17, RZ, RZ, R8 ;  /* 0x000000ffff117224 */ /* 0x000fe200078e0008 */
[----:B------:R-:W-:Y:S01]  /*14480*/  MOV R26, R11 ;  /* 0x0000000b001a7202 */ /* 0x000fe20000000f00 */
[----:B--2---:R-:W-:Y:S01]  /*14490*/  HADD2.F32 R8, -RZ, R28.H0_H0 ;  /* 0x2000001cff087230 */ /* 0x004fe20000004100 */
[----:B------:R-:W-:Y:S01]  /*144a0*/  MOV R27, R10 ;  /* 0x0000000a001b7202 */ /* 0x000fe20000000f00 */
[----:B------:R-:W-:-:S02]  /*144b0*/  HADD2.F32 R5, -RZ, R29.H1_H1 ;  /* 0x3000001dff057230 */ /* 0x000fc40000004100 */
[----:B------:R-:W-:Y:S01]  /*144c0*/  HADD2.F32 R7, -RZ, R28.H1_H1 ;  /* 0x3000001cff077230 */ /* 0x000fe20000004100 */
[----:B------:R-:W-:Y:S01]  /*144d0*/  @!P0 FADD.FTZ R8, -R8, -RZ ;  /* 0x800000ff08088221 */ /* 0x000fe20000010100 */
[----:B------:R-:W-:Y:S01]  /*144e0*/  HADD2.F32 R6, -RZ, R29.H0_H0 ;  /* 0x2000001dff067230 */ /* 0x000fe20000004100 */
[----:B------:R-:W-:Y:S01]  /*144f0*/  @!P0 FADD.FTZ R5, -R5, -RZ ;  /* 0x800000ff05058221 */ /* 0x000fe20000010100 */
[--C-:B------:R-:W-:Y:S01]  /*14500*/  HADD2.F32 R11, -RZ, R16.reuse.H0_H0 ;  /* 0x20000010ff0b7230 */ /* 0x100fe20000004100 */
[----:B------:R-:W-:Y:S01]  /*14510*/  @!P0 FADD.FTZ R7, -R7, -RZ ;  /* 0x800000ff07078221 */ /* 0x000fe20000010100 */
[--C-:B------:R-:W-:Y:S01]  /*14520*/  HADD2.F32 R9, -RZ, R17.reuse.H0_H0 ;  /* 0x20000011ff097230 */ /* 0x100fe20000004100 */
[----:B------:R-:W-:Y:S01]  /*14530*/  @!P0 FADD.FTZ R6, -R6, -RZ ;  /* 0x800000ff06068221 */ /* 0x000fe20000010100 */
[----:B------:R-:W-:Y:S02]  /*14540*/  HADD2.F32 R16, -RZ, R16.H1_H1 ;  /* 0x30000010ff107230 */ /* 0x000fe40000004100 */
[----:B------:R-:W-:Y:S01]  /*14550*/  HADD2.F32 R10, -RZ, R17.H1_H1 ;  /* 0x30000011ff0a7230 */ /* 0x000fe20000004100 */
[----:B------:R-:W-:Y:S01]  /*14560*/  FMUL.FTZ R9, R9, R8 ;  /* 0x0000000809097220 */ /* 0x000fe20000410000 */
[--C-:B------:R-:W-:Y:S01]  /*14570*/  HADD2.F32 R4, -RZ, R30.reuse.H0_H0 ;  /* 0x2000001eff047230 */ /* 0x100fe20000004100 */
[----:B------:R-:W-:Y:S01]  /*14580*/  FMUL.FTZ R5, R16, R5 ;  /* 0x0000000510057220 */ /* 0x000fe20000410000 */
[----:B-1----:R-:W-:Y:S01]  /*14590*/  HADD2.F32 R3, -RZ, R30.H1_H1 ;  /* 0x3000001eff037230 */ /* 0x002fe20000004100 */
        /* <DEDUP_REMOVED lines=12> */
[----:B------:R-:W-:-:S02]  /*14660*/  FMUL.FTZ R17, R17, R4 ;  /* 0x0000000411117220 */ /* 0x000fc40000410000 */
[----:B------:R-:W-:Y:S01]  /*14670*/  FMUL.FTZ R16, R16, R3 ;  /* 0x0000000310107220 */ /* 0x000fe20000410000 */
[--C-:B------:R-:W-:Y:S01]  /*14680*/  HADD2.F32 R3, -RZ, R12.reuse.H0_H0 ;  /* 0x2000000cff037230 */ /* 0x100fe20000004100 */
[----:B------:R-:W-:Y:S01]  /*14690*/  FMUL.FTZ R11, R11, R2 ;  /* 0x000000020b0b7220 */ /* 0x000fe20000410000 */
[----:B------:R-:W-:Y:S01]  /*146a0*/  HADD2.F32 R2, -RZ, R12.H1_H1 ;  /* 0x3000000cff027230 */ /* 0x000fe20000004100 */
[----:B------:R-:W-:Y:S01]  /*146b0*/  FMUL.FTZ R10, R10, R0 ;  /* 0x000000000a0a7220 */ /* 0x000fe20000410000 */
[----:B------:R-:W-:Y:S02]  /*146c0*/  HADD2.F32 R0, -RZ, R14.H0_H0 ;  /* 0x2000000eff007230 */ /* 0x000fe40000004100 */
        /* <DEDUP_REMOVED lines=25> */
.L_x_4675:
[----:B------:R-:W-:Y:S05]  /*14860*/  BSYNC B0 ;  /* 0x0000000000007941 */ /* 0x000fea0003800000 */
.L_x_4674:
[----:B-----5:R3:W-:Y:S02]  /*14870*/  STS.128 [R235+0x800], R4 ;  /* 0x00080004eb007388 */ /* 0x0207e40000000c00 */
.L_x_4673:
[----:B------:R-:W-:Y:S05]  /*14880*/  BSYNC B1 ;  /* 0x0000000000017941 */ /* 0x000fea0003800000 */
.L_x_4672:
        /* <DEDUP_REMOVED lines=8> */
[----:B------:R-:W-:Y:S02]  /*14910*/  ISETP.GE.AND P0, PT, R21, R23, PT ;  /* 0x000000171500720c */ /* 0x000fe40003f06270 */
        /* <DEDUP_REMOVED lines=89> */
.L_x_4679:
[----:B------:R-:W-:Y:S05]  /*14eb0*/  BSYNC B0 ;  /* 0x0000000000007941 */ /* 0x000fea0003800000 */
.L_x_4678:
[----:B-----5:R3:W-:Y:S02]  /*14ec0*/  STS.128 [R235+0x2800], R4 ;  /* 0x00280004eb007388 */ /* 0x0207e40000000c00 */
.L_x_4677:
[----:B------:R-:W-:Y:S05]  /*14ed0*/  BSYNC B1 ;  /* 0x0000000000017941 */ /* 0x000fea0003800000 */
.L_x_4676:
        /* <DEDUP_REMOVED lines=98> */
.L_x_4683:
[----:B------:R-:W-:Y:S05]  /*15500*/  BSYNC B0 ;  /* 0x0000000000007941 */ /* 0x000fea0003800000 */
.L_x_4682:
[----:B-----5:R3:W-:Y:S02]  /*15510*/  STS.128 [R235+0x4800], R4 ;  /* 0x00480004eb007388 */ /* 0x0207e40000000c00 */
.L_x_4681:
[----:B------:R-:W-:Y:S05]  /*15520*/  BSYNC B1 ;  /* 0x0000000000017941 */ /* 0x000fea0003800000 */
.L_x_4680:
[----:B------:R-:W-:-:S13]  /*15530*/  ISETP.GE.AND P0, PT, R22, R45, PT ;  /* 0x0000002d1600720c */ /* 0x000fda0003f06270 */
        /* <DEDUP_REMOVED lines=96> */
.L_x_4685:
[----:B------:R-:W-:Y:S05]  /*15b40*/  BSYNC B0 ;  /* 0x0000000000007941 */ /* 0x000fea0003800000 */
.L_x_4684:
[----:B-----5:R3:W-:Y:S02]  /*15b50*/  STS.128 [R235+0x6800], R4 ;  /* 0x00680004eb007388 */ /* 0x0207e40000000c00 */
.L_x_4671:
[----:B------:R-:W-:Y:S05]  /*15b60*/  BSYNC B2 ;  /* 0x0000000000027941 */ /* 0x000fea0003800000 */
.L_x_4670:
        /* <DEDUP_REMOVED lines=27> */
[----:B------:R-:W-:Y:S01]  /*15d20*/  @P0 IMAD.MOV R0, RZ, RZ, -R23 ;  /* 0x000000ffff000224 */ /* 0x000fe200078e0a17 */
[----:B------:R-:W3:Y:S04]  /*15d30*/  LD.E.128 R8, [R8.64] ;  /* 0x0000000608087980 */ /* 0x000ee8000c101d00 */
[----:B--2---:R1:W2:Y:S02]  /*15d40*/  LD.E.128 R28, [R2.64] ;  /* 0x00000006021c7980 */ /* 0x0042a4000c101d00 */
[----:B-1----:R-:W-:-:S04]  /*15d50*/  IADD3 R3, P1, R0, R12, RZ ;  /* 0x0000000c00037210 */ /* 0x002fc80007f3e0ff */
[----:B------:R-:W-:Y:S02]  /*15d60*/  LEA.HI.X.SX32 R0, R0, R13, 0x1, P1 ;  /* 0x0000000d00007211 */ /* 0x000fe400008f0eff */
[----:B------:R-:W-:-:S04]  /*15d70*/  LEA R2, P1, R3, R40, 0x1 ;  /* 0x0000002803027211 */ /* 0x000fc800078208ff */
[----:B------:R-:W-:-:S05]  /*15d80*/  LEA.HI.X R3, R3, R41, R0, 0x1, P1 ;  /* 0x0000002903037211 */ /* 0x000fca00008f0c00 */
[----:B----4-:R1:W4:Y:S01]  /*15d90*/  LD.E.128 R32, [R2.64] ;  /* 0x0000000602207980 */ /* 0x010322000c101d00 */
[----:B-----5:R-:W-:Y:S01]  /*15da0*/  MOV R14, R5 ;  /* 0x00000005000e7202 */ /* 0x020fe20000000f00 */
[----:B------:R-:W-:Y:S01]  /*15db0*/  IMAD.MOV.U32 R13, RZ, RZ, R6 ;  /* 0x000000ffff0d7224 */ /* 0x000fe200078e0006 */
        /* <DEDUP_REMOVED lines=14> */
[----:B------:R-:W-:Y:S01]  /*15ea0*/  HADD2.F32 R9, -RZ, R17.H0_H0 ;  /* 0x20000011ff097230 */ /* 0x000fe20000004100 */
[----:B------:R-:W-:Y:S01]  /*15eb0*/  @!P0 FADD.FTZ R6, -R6, -RZ ;  /* 0x800000ff06068221 */ /* 0x000fe20000010100 */
[----:B------:R-:W-:-:S02]  /*15ec0*/  HADD2.F32 R16, -RZ, R16.H1_H1 ;  /* 0x30000010ff107230 */ /* 0x000fc40000004100 */
        /* <DEDUP_REMOVED lines=49> */
.L_x_4691:
[----:B------:R-:W-:Y:S05]  /*161e0*/  BSYNC B0 ;  /* 0x0000000000007941 */ /* 0x000fea0003800000 */
.L_x_4690:
[----:B-----5:R3:W-:Y:S02]  /*161f0*/  STS.128 [R235+0x1000], R4 ;  /* 0x00100004eb007388 */ /* 0x0207e40000000c00 */
.L_x_4689:
[----:B------:R-:W-:Y:S05]  /*16200*/  BSYNC B1 ;  /* 0x0000000000017941 */ /* 0x000fea0003800000 */
.L_x_4688:
        /* <DEDUP_REMOVED lines=98> */
.L_x_4695:
[----:B------:R-:W-:Y:S05]  /*16830*/  BSYNC B0 ;  /* 0x0000000000007941 */ /* 0x000fea0003800000 */
.L_x_4694:
[----:B-----5:R3:W-:Y:S02]  /*16840*/  STS.128 [R235+0x3000], R4 ;  /* 0x00300004eb007388 */ /* 0x0207e40000000c00 */
.L_x_4693:
[----:B------:R-:W-:Y:S05]  /*16850*/  BSYNC B1 ;  /* 0x0000000000017941 */ /* 0x000fea0003800000 */
.L_x_4692:
        /* <DEDUP_REMOVED lines=98> */
.L_x_4699:
[----:B------:R-:W-:Y:S05]  /*16e80*/  BSYNC B0 ;  /* 0x0000000000007941 */ /* 0x000fea0003800000 */
.L_x_4698:
[----:B-----5:R3:W-:Y:S02]  /*16e90*/  STS.128 [R235+0x5000], R4 ;  /* 0x00500004eb007388 */ /* 0x0207e40000000c00 */
.L_x_4697:
[----:B------:R-:W-:Y:S05]  /*16ea0*/  BSYNC B1 ;  /* 0x0000000000017941 */ /* 0x000fea0003800000 */
.L_x_4696:
        /* <DEDUP_REMOVED lines=97> */
.L_x_4701:
[----:B------:R-:W-:Y:S05]  /*174c0*/  BSYNC B0 ;  /* 0x0000000000007941 */ /* 0x000fea0003800000 */
.L_x_4700:
[----:B-----5:R3:W-:Y:S02]  /*174d0*/  STS.128 [R235+0x7000], R4 ;  /* 0x00700004eb007388 */ /* 0x0207e40000000c00 */
.L_x_4687:
[----:B------:R-:W-:Y:S05]  /*174e0*/  BSYNC B2 ;  /* 0x0000000000027941 */ /* 0x000fea0003800000 */
.L_x_4686:
        /* <DEDUP_REMOVED lines=42> */
[----:B------:R-:W-:Y:S01]  /*17790*/  HADD2.F32 R5, -RZ, R17.H1_H1 ;  /* 0x30000011ff057230 */ /* 0x000fe20000004100 */
[----:B------:R-:W-:Y:S01]  /*177a0*/  MOV R33, R10 ;  /* 0x0000000a00217202 */ /* 0x000fe20000000f00 */
[--C-:B------:R-:W-:Y:S01]  /*177b0*/  HADD2.F32 R7, -RZ, R16.reuse.H1_H1 ;  /* 0x30000010ff077230 */ /* 0x100fe20000004100 */
[----:B------:R-:W-:Y:S01]  /*177c0*/  @!P0 FADD.FTZ R6, -R6, -RZ ;  /* 0x800000ff06068221 */ /* 0x000fe20000010100 */
[----:B------:R-:W-:Y:S01]  /*177d0*/  HADD2.F32 R8, -RZ, R16.H0_H0 ;  /* 0x20000010ff087230 */ /* 0x000fe20000004100 */
        /* <DEDUP_REMOVED lines=55> */
.L_x_4705:
[----:B------:R-:W-:Y:S05]  /*17b50*/  BSYNC B0 ;  /* 0x0000000000007941 */ /* 0x000fea0003800000 */
.L_x_4704:
[----:B-----5:R3:W-:Y:S02]  /*17b60*/  STS.128 [R235+0x1800], R4 ;  /* 0x00180004eb007388 */ /* 0x0207e40000000c00 */
.L_x_4703:
[----:B------:R-:W-:Y:S05]  /*17b70*/  BSYNC B1 ;  /* 0x0000000000017941 */ /* 0x000fea0003800000 */
.L_x_4702:
        /* <DEDUP_REMOVED lines=23> */
[----:B------:R-:W-:Y:S01]  /*17cf0*/  @P0 IMAD.MOV R0, RZ, RZ, -R23 ;  /* 0x000000ffff000224 */ /* 0x000fe200078e0a17 */
[----:B------:R-:W3:Y:S04]  /*17d00*/  LD.E.128 R8, [R8.64+0x80] ;  /* 0x0000800608087980 */ /* 0x000ee8000c101d00 */
        /* <DEDUP_REMOVED lines=12> */
[--C-:B--2---:R-:W-:Y:S01]  /*17dd0*/  HADD2.F32 R5, -RZ, R13.reuse.H1_H1 ;  /* 0x3000000dff057230 */ /* 0x104fe20000004100 */
[----:B------:R-:W-:Y:S01]  /*17de0*/  MOV R32, R10 ;  /* 0x0000000a00207202 */ /* 0x000fe20000000f00 */
[--C-:B------:R-:W-:Y:S01]  /*17df0*/  HADD2.F32 R7, -RZ, R12.reuse.H1_H1 ;  /* 0x3000000cff077230 */ /* 0x100fe20000004100 */
[----:B------:R-:W-:Y:S01]  /*17e00*/  MOV R27, R11 ;  /* 0x0000000b001b7202 */ /* 0x000fe20000000f00 */
[----:B------:R-:W-:Y:S01]  /*17e10*/  HADD2.F32 R6, -RZ, R13.H0_H0 ;  /* 0x2000000dff067230 */ /* 0x000fe20000004100 */
[----:B------:R-:W-:Y:S01]  /*17e20*/  @!P0 FADD.FTZ R5, -R5, -RZ ;  /* 0x800000ff05058221 */ /* 0x000fe20000010100 */
[----:B------:R-:W-:Y:S01]  /*17e30*/  HADD2.F32 R8, -RZ, R12.H0_H0 ;  /* 0x2000000cff087230 */ /* 0x000fe20000004100 */
[----:B------:R-:W-:Y:S01]  /*17e40*/  @!P0 FADD.FTZ R7, -R7, -RZ ;  /* 0x800000ff07078221 */ /* 0x000fe20000010100 */
[--C-:B------:R-:W-:Y:S01]  /*17e50*/  HADD2.F32 R12, -RZ, R21.reuse.H1_H1 ;  /* 0x30000015ff0c7230 */ /* 0x100fe20000004100 */
[----:B------:R-:W-:Y:S01]  /*17e60*/  @!P0 FADD.FTZ R6, -R6, -RZ ;  /* 0x800000ff06068221 */ /* 0x000fe20000010100 */
[----:B------:R-:W-:Y:S01]  /*17e70*/  HADD2.F32 R10, -RZ, R26.H1_H1 ;  /* 0x3000001aff0a7230 */ /* 0x000fe20000004100 */
[----:B------:R-:W-:Y:S01]  /*17e80*/  @!P0 FADD.FTZ R8, -R8, -RZ ;  /* 0x800000ff08088221 */ /* 0x000fe20000010100 */
        /* <DEDUP_REMOVED lines=50> */
.L_x_4709:
[----:B------:R-:W-:Y:S05]  /*181b0*/  BSYNC B0 ;  /* 0x0000000000007941 */ /* 0x000fea0003800000 */
.L_x_4708:
[----:B-----5:R3:W-:Y:S02]  /*181c0*/  STS.128 [R235+0x3800], R4 ;  /* 0x00380004eb007388 */ /* 0x0207e40000000c00 */
.L_x_4707:
[----:B------:R-:W-:Y:S05]  /*181d0*/  BSYNC B1 ;  /* 0x0000000000017941 */ /* 0x000fea0003800000 */
.L_x_4706:
        /* <DEDUP_REMOVED lines=45> */
[----:B------:R-:W-:Y:S01]  /*184b0*/  HADD2.F32 R10, -RZ, R21.H1_H1 ;  /* 0x30000015ff0a7230 */ /* 0x000fe20000004100 */
[----:B------:R-:W-:Y:S01]  /*184c0*/  @!P0 FADD.FTZ R6, -R6, -RZ ;  /* 0x800000ff06068221 */ /* 0x000fe20000010100 */
[--C-:B------:R-:W-:Y:S01]  /*184d0*/  HADD2.F32 R12, -RZ, R20.reuse.H1_H1 ;  /* 0x30000014ff0c7230 */ /* 0x100fe20000004100 */
[----:B------:R-:W-:Y:S01]  /*184e0*/  @!P0 FADD.FTZ R8, -R8, -RZ ;  /* 0x800000ff08088221 */ /* 0x000fe20000010100 */
[----:B------:R-:W-:Y:S01]  /*184f0*/  HADD2.F32 R11, -RZ, R20.H0_H0 ;  /* 0x20000014ff0b7230 */ /* 0x000fe20000004100 */
[----:B------:R-:W-:Y:S01]  /*18500*/  FMUL.FTZ R7, R10, R7 ;  /* 0x000000070a077220 */ /* 0x000fe20000410000 */
[--C-:B------:R-:W-:Y:S01]  /*18510*/  HADD2.F32 R4, -RZ, R14.reuse.H0_H0 ;  /* 0x2000000eff047230 */ /* 0x100fe20000004100 */
[----:B------:R-:W-:Y:S01]  /*18520*/  FMUL.FTZ R5, R12, R5 ;  /* 0x000000050c057220 */ /* 0x000fe20000410000 */
[----:B-1----:R-:W-:Y:S01]  /*18530*/  HADD2.F32 R3, -RZ, R14.H1_H1 ;  /* 0x3000000eff037230 */ /* 0x002fe20000004100 */
[----:B------:R-:W-:Y:S01]  /*18540*/  FMUL.FTZ R6, R11, R6 ;  /* 0x000000060b067220 */ /* 0x000fe20000410000 */
[--C-:B------:R-:W-:Y:S01]  /*18550*/  HADD2.F32 R0, -RZ, R15.reuse.H1_H1 ;  /* 0x3000000fff007230 */ /* 0x100fe20000004100 */
[----:B------:R-:W-:Y:S01]  /*18560*/  @!P0 FADD.FTZ R4, -R4, -RZ ;  /* 0x800000ff04048221 */ /* 0x000fe20000010100 */
        /* <DEDUP_REMOVED lines=15> */
[----:B------:R-:W-:Y:S01]  /*18660*/  FMUL.FTZ R11, R11, R2 ;  /* 0x000000020b0b7220 */ /* 0x000fe20000410000 */
[----:B------:R-:W-:-:S02]  /*18670*/  HADD2.F32 R2, -RZ, R16.H1_H1 ;  /* 0x30000010ff027230 */ /* 0x000fc40000004100 */
[--C-:B----4-:R-:W-:Y:S02]  /*18680*/  HADD2.F32 R9, -RZ, R28.reuse.H0_H0 ;  /* 0x2000001cff097230 */ /* 0x110fe40000004100 */
[--C-:B------:R-:W-:Y:S02]  /*18690*/  HADD2.F32 R4, -RZ, R29.reuse.H0_H0 ;  /* 0x2000001dff047230 */ /* 0x100fe40000004100 */
[----:B------:R-:W-:Y:S01]  /*186a0*/  HADD2.F32 R28, -RZ, R28.H1_H1 ;  /* 0x3000001cff1c7230 */ /* 0x000fe20000004100 */
        /* <DEDUP_REMOVED lines=22> */
.L_x_4713:
[----:B------:R-:W-:Y:S05]  /*18810*/  BSYNC B0 ;  /* 0x0000000000007941 */ /* 0x000fea0003800000 */
.L_x_4712:
[----:B-----5:R3:W-:Y:S02]  /*18820*/  STS.128 [R235+0x5800], R4 ;  /* 0x00580004eb007388 */ /* 0x0207e40000000c00 */
.L_x_4711:
[----:B------:R-:W-:Y:S05]  /*18830*/  BSYNC B1 ;  /* 0x0000000000017941 */ /* 0x000fea0003800000 */
.L_x_4710:
        /* <DEDUP_REMOVED lines=50> */
[----:B------:R-:W-:Y:S01]  /*18b60*/  HADD2.F32 R5, -RZ, R13.H1_H1 ;  /* 0x3000000dff057230 */ /* 0x000fe20000004100 */
[----:B------:R-:W-:Y:S01]  /*18b70*/  FMUL.FTZ R7, R10, R7 ;  /* 0x000000070a077220 */ /* 0x000fe20000410000 */
[--C-:B-1----:R-:W-:Y:S01]  /*18b80*/  HADD2.F32 R3, -RZ, R14.reuse.H1_H1 ;  /* 0x3000000eff037230 */ /* 0x102fe20000004100 */
        /* <DEDUP_REMOVED lines=24> */
[----:B------:R-:W-:Y:S01]  /*18d10*/  HADD2.F32 R14, -RZ, R21.H0_H0 ;  /* 0x20000015ff0e7230 */ /* 0x000fe20000004100 */
        /* <DEDUP_REMOVED lines=10> */
[----:B------:R-:W-:Y:S02]  /*18dc0*/  HADD2.F32 R2, -RZ, R17.H0_H0 ;  /* 0x20000011ff027230 */ /* 0x000fe40000004100 */
        /* <DEDUP_REMOVED lines=8> */
[----:B------:R-:W-:-:S03]  /*18e50*/  FFMA.FTZ R6, R6, R22, R13 ;  /* 0x0000001606067223 */ /* 0x000fc6000001000d */
[----:B------:R-:W-:Y:S02]  /*18e60*/  F2FP.PACK_AB R7, R7, R0 ;  /* 0x000000000707723e */ /* 0x000fe400000000ff */
[----:B------:R-:W-:Y:S02]  /*18e70*/  F2FP.PACK_AB R6, R6, R2 ;  /* 0x000000020606723e */ /* 0x000fe400000000ff */
.L_x_4715:
[----:B------:R-:W-:Y:S05]  /*18e80*/  BSYNC B0 ;  /* 0x0000000000007941 */ /* 0x000fea0003800000 */
.L_x_4714:
[----:B-----5:R3:W-:Y:S01]  /*18e90*/  STS.128 [R235+0x7800], R4 ;  /* 0x00780004eb007388 */ /* 0x0207e20000000c00 */
[----:B------:R-:W-:Y:S05]  /*18ea0*/  BRA `(.L_x_4639) ;  /* 0x0000096000007947 */ /* 0x000fea0003800000 */
.L_x_4589:
[----:B-1---5:R-:W-:Y:S01]  /*18eb0*/  IMAD.IADD R10, R183, 0x1, -R182 ;  /* 0x00000001b70a7824 */ /* 0x022fe200078e0ab6 */
[----:B------:R-:W-:Y:S01]  /*18ec0*/  BSSY B0, `(.L_x_4716) ;  /* 0x0000024000007945 */ /* 0x000fe20003800000 */
[-C--:B------:R-:W-:Y:S02]  /*18ed0*/  ISETP.GE.AND P2, PT, R20, R150.reuse, PT ;  /* 0x000000961400720c */ /* 0x080fe40003f46270 */
        /* <DEDUP_REMOVED lines=34> */
.L_x_4717:
[----:B------:R-:W-:Y:S05]  /*19100*/  BSYNC B0 ;  /* 0x0000000000007941 */ /* 0x000fea0003800000 */
.L_x_4716:
[----:B------:R-:W-:Y:S01]  /*19110*/  IADD3 R55, R114, 0x10, RZ ;  /* 0x0000001072377810 */ /* 0x000fe20007ffe0ff */
        /* <DEDUP_REMOVED lines=35> */
.L_x_4719:
[----:B------:R-:W-:Y:S05]  /*19350*/  BSYNC B0 ;  /* 0x0000000000007941 */ /* 0x000fea0003800000 */
.L_x_4718:
[----:B------:R-:W-:Y:S01]  /*19360*/  IADD3 R38, R114, 0x20, RZ ;  /* 0x0000002072267810 */ /* 0x000fe20007ffe0ff */
[----:B------:R-:W-:Y:S03]  /*19370*/  BSSY B0, `(.L_x_4720) ;  /* 0x0000023000007945 */ /* 0x000fe60003800000 */
[----:B------:R-:W-:-:S13]  /*19380*/  ISETP.GE.AND P3, PT, R38, R10, PT ;  /* 0x0000000a2600720c */ /* 0x000fda0003f66270 */
[----:B------:R-:W-:Y:S05]  /*19390*/  @P3 BRA `(.L_x_4721) ;  /* 0x0000020000003947 */ /* 0x000fea0003800000 */
[----:B------:R-:W-:Y:S02]  /*193a0*/  ISETP.GE.AND P5, PT, R18, R150, PT ;  /* 0x000000961200720c */ /* 0x000fe40003fa6270 */
[----:B------:R-:W-:-:S04]  /*193b0*/  LEA R0, P3, R148, R134, 0x5 ;  /* 0x0000008694007211 */ /* 0x000fc800078628ff */
[----:B-1----:R-:W-:Y:S02]  /*193c0*/  LEA.HI.X R2, R148, R151, R149, 0x5, P3 ;  /* 0x0000009794027211 */ /* 0x002fe400018f2c95 */
        /* <DEDUP_REMOVED lines=29> */
.L_x_4721:
[----:B------:R-:W-:Y:S05]  /*195a0*/  BSYNC B0 ;  /* 0x0000000000007941 */ /* 0x000fea0003800000 */
.L_x_4720:
[----:B------:R-:W-:-:S04]  /*195b0*/  IADD3 R34, R114, 0x30, RZ ;  /* 0x0000003072227810 */ /* 0x000fc80007ffe0ff */
[----:B------:R-:W-:-:S13]  /*195c0*/  ISETP.GE.AND P3, PT, R34, R10, PT ;  /* 0x0000000a2200720c */ /* 0x000fda0003f66270 */
[----:B------:R-:W-:Y:S05]  /*195d0*/  @P3 BRA `(.L_x_4639) ;  /* 0x0000023000003947 */ /* 0x000fea0003800000 */
[----:B------:R-:W-:Y:S01]  /*195e0*/  ISETP.GE.AND P5, PT, R18, R150, PT ;  /* 0x000000961200720c */ /* 0x000fe20003fa6270 */
[----:B-1----:R-:W-:Y:S02]  /*195f0*/  IMAD.MOV.U32 R2, RZ, RZ, R134 ;  /* 0x000000ffff027224 */ /* 0x002fe400078e0086 */
[----:B------:R-:W-:Y:S02]  /*19600*/  IMAD.MOV.U32 R3, RZ, RZ, R151 ;  /* 0x000000ffff037224 */ /* 0x000fe400078e0097 */
[----:B------:R-:W-:Y:S02]  /*19610*/  IMAD R0, R149, 0x30, RZ ;  /* 0x0000003095007824 */ /* 0x000fe400078e02ff */
[----:B------:R-:W-:-:S04]  /*19620*/  IMAD.WIDE.U32 R8, R148, 0x30, R2 ;  /* 0x0000003094087825 */ /* 0x000fc800078e0002 */
[----:B------:R-:W-:Y:S01]  /*19630*/  IMAD.IADD R0, R0, 0x1, R9 ;  /* 0x0000000100007824 */ /* 0x000fe200078e0209 */
        /* <DEDUP_REMOVED lines=29> */
.L_x_4639:
[----:B------:R-:W-:Y:S05]  /*19810*/  BSYNC B3 ;  /* 0x0000000000037941 */ /* 0x000fea0003800000 */
.L_x_4588:
[----:B------:R-:W5:Y:S01]  /*19820*/  LDL R0, [R1+0x10] ;  /* 0x0000100001007983 */ /* 0x000f620000100800 */
[----:B------:R-:W-:Y:S01]  /*19830*/  BSSY B0, `(.L_x_4722) ;  /* 0x0000026000007945 */ /* 0x000fe20003800000 */
[----:B------:R-:W-:Y:S02]  /*19840*/  LOP3.LUT R246, R246, 0xff, RZ, 0xc0, !PT ;  /* 0x000000fff6f67812 */ /* 0x000fe400078ec0ff */
[----:B-----5:R-:W-:-:S05]  /*19850*/  IADD3 R241, R0, -0x1, RZ ;  /* 0xffffffff00f17810 */ /* 0x020fca0007ffe0ff */
[----:B------:R-:W-:-:S04]  /*19860*/  IMAD.SHL.U32 R129, R241, 0x40, RZ ;  /* 0x00000040f1817824 */ /* 0x000fc800078e00ff */
[----:B------:R-:W-:-:S05]  /*19870*/  IMAD.IADD R12, R156, 0x1, -R129 ;  /* 0x000000019c0c7824 */ /* 0x000fca00078e0a81 */
[----:B------:R-:W-:-:S13]  /*19880*/  ISETP.GE.AND P0, PT, R114, R12, PT ;  /* 0x0000000c7200720c */ /* 0x000fda0003f06270 */
[----:B------:R-:W-:Y:S05]  /*19890*/  @P0 BRA `(.L_x_4723) ;  /* 0x000001f000000947 */ /* 0x000fea0003800000 */
[C---:B------:R-:W-:Y:S02]  /*198a0*/  LOP3.LUT R0, R246.reuse, 0x1, RZ, 0xc0, !PT ;  /* 0x00000001f6007812 */ /* 0x040fe400078ec0ff */
[----:B------:R-:W-:Y:S02]  /*198b0*/  R2P PR, R246, 0xe ;  /* 0x0000000ef6007804 */ /* 0x000fe40000000000 */
[----:B------:R-:W-:-:S11]  /*198c0*/  ISETP.NE.U32.AND P0, PT, R0, 0x1, PT ;  /* 0x000000010000780c */ /* 0x000fd60003f05070 */
[----:B-1-3--:R-:W-:Y:S01]  /*198d0*/  @P1 IMAD.MOV.U32 R6, RZ, RZ, R247 ;  /* 0x000000ffff061224 */ /* 0x00afe200078e00f7 */
        /* <DEDUP_REMOVED lines=27> */
.L_x_4723:
[----:B------:R-:W-:Y:S05]  /*19a90*/  BSYNC B0 ;  /* 0x0000000000007941 */ /* 0x000fea0003800000 */
.L_x_4722:
        /* <DEDUP_REMOVED lines=8> */
[----:B------:R-:W-:-:S05]  /*19b20*/  IADD3 R0, P2, R248, R166, RZ ;  /* 0x000000a6f8007210 */ /* 0x000fca0007f5e0ff */
[----:B-1-3--:R-:W-:Y:S01]  /*19b30*/  IMAD.X R3, R252, 0x1, R165, P2 ;  /* 0x00000001fc037824 */ /* 0x00afe200010e06a5 */
[-C--:B------:R-:W-:Y:S02]  /*19b40*/  @P4 LEA R6, P6, R0, R154.reuse, 0x1 ;  /* 0x0000009a00064211 */ /* 0x080fe400078c08ff */
        /* <DEDUP_REMOVED lines=27> */
.L_x_4725:
[----:B------:R-:W-:Y:S05]  /*19d00*/  BSYNC B0 ;  /* 0x0000000000007941 */ /* 0x000fea0003800000 */
.L_x_4724:
[----:B------:R-:W-:Y:S01]  /*19d10*/  ISETP.GE.AND P0, PT, R38, R12, PT ;  /* 0x0000000c2600720c */ /* 0x000fe20003f06270 */
[----:B------:R-:W-:-:S12]  /*19d20*/  BSSY B0, `(.L_x_4726) ;  /* 0x0000027000007945 */ /* 0x000fd80003800000 */
[----:B------:R-:W-:Y:S05]  /*19d30*/  @P0 BRA `(.L_x_4727) ;  /* 0x0000025000000947 */ /* 0x000fea0003800000 */
[----:B------:R-:W-:Y:S01]  /*19d40*/  LOP3.LUT R0, R246, 0x1, RZ, 0xc0, !PT ;  /* 0x00000001f6007812 */ /* 0x000fe200078ec0ff */
[----:B-1-3--:R-:W-:Y:S01]  /*19d50*/  IMAD.SHL.U32 R2, R116, 0x20, RZ ;  /* 0x0000002074027824 */ /* 0x00afe200078e00ff */
[----:B------:R-:W-:Y:S02]  /*19d60*/  LOP3.LUT P4, RZ, R246, 0x2, RZ, 0xc0, !PT ;  /* 0x00000002f6ff7812 */ /* 0x000fe4000788c0ff */
[----:B------:R-:W-:Y:S02]  /*19d70*/  ISETP.NE.U32.AND P5, PT, R0, 0x1, PT ;  /* 0x000000010000780c */ /* 0x000fe40003fa5070 */
[C---:B------:R-:W-:Y:S02]  /*19d80*/  LOP3.LUT P3, RZ, R246.reuse, 0x4, RZ, 0xc0, !PT ;  /* 0x00000004f6ff7812 */ /* 0x040fe4000786c0ff */
[----:B------:R-:W-:Y:S02]  /*19d90*/  LOP3.LUT P1, RZ, R246, 0x8, RZ, 0xc0, !PT ;  /* 0x00000008f6ff7812 */ /* 0x000fe4000782c0ff */
[----:B------:R-:W-:-:S02]  /*19da0*/  SHF.L.U64.HI R3, R116, 0x5, R117 ;  /* 0x0000000574037819 */ /* 0x000fc40000010275 */
        /* <DEDUP_REMOVED lines=30> */
.L_x_4727:
[----:B------:R-:W-:Y:S05]  /*19f90*/  BSYNC B0 ;  /* 0x0000000000007941 */ /* 0x000fea0003800000 */
.L_x_4726:
        /* <DEDUP_REMOVED lines=9> */
[----:B-1-3--:R-:W-:Y:S01]  /*1a030*/  IMAD.WIDE.U32 R2, R116, 0x30, R164 ;  /* 0x0000003074027825 */ /* 0x00afe200078e00a4 */
[----:B------:R-:W-:-:S03]  /*1a040*/  LOP3.LUT P1, RZ, R246, 0x8, RZ, 0xc0, !PT ;  /* 0x00000008f6ff7812 */ /* 0x000fc6000782c0ff */
[----:B------:R-:W-:-:S04]  /*1a050*/  IMAD.IADD R0, R3, 0x1, R0 ;  /* 0x0000000103007824 */ /* 0x000fc800078e0200 */
[CC--:B------:R-:W-:Y:S02]  /*1a060*/  @P4 LEA R10, P6, R2.reuse, R154.reuse, 0x1 ;  /* 0x0000009a020a4211 */ /* 0x0c0fe400078c08ff */
        /* <DEDUP_REMOVED lines=9> */
[----:B------:R-:W-:Y:S01]  /*1a100*/  @P1 LEA.HI.X R7, R2, R155, R0, 0x1, P0 ;  /* 0x0000009b02071211 */ /* 0x000fe200000f0c00 */
[----:B------:R-:W-:-:S05]  /*1a110*/  @!P5 IMAD.MOV.U32 R2, RZ, RZ, R4 ;  /* 0x000000ffff02d224 */ /* 0x000fca00078e0004 */
        /* <DEDUP_REMOVED lines=20> */
.L_x_4729:
[----:B------:R-:W-:Y:S05]  /*1a260*/  BSYNC B0 ;  /* 0x0000000000007941 */ /* 0x000fea0003800000 */
.L_x_4728:
[----:B--2---:R-:W2:Y:S04]  /*1a270*/  LDL R0, [R1+0x14] ;  /* 0x0000140001007983 */ /* 0x004ea80000100800 */
[----:B-1-3--:R-:W3:Y:S04]  /*1a280*/  LD.E.64 R2, [R24.64+0x1c0] ;  /* 0x0001c00618027980 */ /* 0x00aee8000c101b00 */
[----:B----4-:R-:W4:Y:S04]  /*1a290*/  LD.E.64 R6, [R24.64+0x1b8] ;  /* 0x0001b80618067980 */ /* 0x010f28000c101b00 */
[----:B------:R-:W4:Y:S04]  /*1a2a0*/  LD.E R133, [R24.64+0xd8] ;  /* 0x0000d80618857980 */ /* 0x000f28000c101900 */
[----:B------:R-:W0:Y:S04]  /*1a2b0*/  LDGDEPBAR ;  /* 0x00000000000079af */ /* 0x000e280000000000 */
[----:B------:R1:W5:Y:S01]  /*1a2c0*/  LD.E R135, [R24.64+0x188] ;  /* 0x0001880618877980 */ /* 0x000362000c101900 */
[----:B--2---:R-:W-:-:S02]  /*1a2d0*/  IMAD.MOV.U32 R170, RZ, RZ, R0 ;  /* 0x000000ffffaa7224 */ /* 0x004fc400078e0000 */
[----:B---3--:R-:W-:Y:S02]  /*1a2e0*/  IMAD R3, R3, R184, RZ ;  /* 0x000000b803037224 */ /* 0x008fe400078e02ff */
[----:B------:R-:W-:-:S04]  /*1a2f0*/  IMAD.WIDE.U32 R4, R184, R2, R170 ;  /* 0x00000002b8047225 */ /* 0x000fc800078e00aa */
[----:B------:R-:W-:Y:S01]  /*1a300*/  IMAD R3, R2, R168, R3 ;  /* 0x000000a802037224 */ /* 0x000fe200078e0203 */
[----:B----4-:R-:W-:-:S03]  /*1a310*/  LEA R2, P0, R4, R6, 0x2 ;  /* 0x0000000604027211 */ /* 0x010fc600078010ff */
[----:B------:R-:W-:-:S05]  /*1a320*/  IMAD.IADD R3, R5, 0x1, R3 ;  /* 0x0000000105037824 */ /* 0x000fca00078e0203 */
[----:B------:R-:W-:-:S05]  /*1a330*/  LEA.HI.X R3, R4, R7, R3, 0x2, P0 ;  /* 0x0000000704037211 */ /* 0x000fca00000f1403 */
[----:B------:R2:W3:Y:S01]  /*1a340*/  LD.E R2, [R2.64] ;  /* 0x0000000602027980 */ /* 0x0004e2000c101900 */
[----:B------:R-:W-:-:S04]  /*1a350*/  DEPBAR.LE SB0, 0x0 ;  /* 0x000080000000791a */ /* 0x000fc80000000000 */
[----:B------:R-:W-:Y:S01]  /*1a360*/  BAR.SYNC.DEFER_BLOCKING 0x0 ;  /* 0x0000000000007b1d */ /* 0x000fe20000010000 */
[----:B------:R-:W-:-:S05]  /*1a370*/  ISETP.GE.AND P0, PT, R114, R12, PT ;  /* 0x0000000c7200720c */ /* 0x000fca0003f06270 */
[----:B------:R-:W3:Y:S01]  /*1a380*/  MUFU.RCP R133, R133 ;  /* 0x0000008500857308 */ /* 0x000ee20000001000 */
[----:B------:R-:W-:-:S07]  /*1a390*/  SHF.R.S32.HI R0, RZ, 0x1f, R177 ;  /* 0x0000001fff007819 */ /* 0x000fce00000114b1 */
[----:B------:R1:W-:Y:S04]  /*1a3a0*/  @P0 STS.128 [R235+0x10000], RZ ;  /* 0x010000ffeb000388 */ /* 0x0003e80000000c00 */
[----:B------:R1:W-:Y:S04]  /*1a3b0*/  @P0 STS.128 [R235+0x12000], RZ ;  /* 0x012000ffeb000388 */ /* 0x0003e80000000c00 */
[----:B------:R1:W-:Y:S04]  /*1a3c0*/  @P0 STS.128 [R235+0x14000], RZ ;  /* 0x014000ffeb000388 */ /* 0x0003e80000000c00 */
[----:B------:R1:W-:Y:S01]  /*1a3d0*/  @P0 STS.128 [R235+0x16000], RZ ;  /* 0x016000ffeb000388 */ /* 0x0003e20000000c00 */
[----:B--2---:R-:W-:Y:S01]  /*1a3e0*/  IMAD.SHL.U32 R3, R181, 0x2, RZ ;  /* 0x00000002b5037824 */ /* 0x004fe200078e00ff */
[----:B------:R-:W-:Y:S01]  /*1a3f0*/  LEA.HI R0, R0, R177, RZ, 0x2 ;  /* 0x000000b100007211 */ /* 0x000fe200078f10ff */
[----:B------:R-:W-:Y:S03]  /*1a400*/  BSSY B0, `(.L_x_4730) ;  /* 0x0000024000007945 */ /* 0x000fe60003800000 */
[----:B------:R-:W-:-:S02]  /*1a410*/  LOP3.LUT R26, R3, 0x6, RZ, 0xc0, !PT ;  /* 0x00000006031a7812 */ /* 0x000fc400078ec0ff */
[----:B------:R-:W-:Y:S01]  /*1a420*/  SHF.R.S32.HI R132, RZ, 0x2, R0 ;  /* 0x00000002ff847819 */ /* 0x000fe20000011400 */
[----:B---3--:R-:W-:Y:S01]  /*1a430*/  FMUL.FTZ R133, R2, R133 ;  /* 0x0000008502857220 */ /* 0x008fe20000410000 */
        /* <DEDUP_REMOVED lines=32> */
.L_x_4731:
[----:B-1----:R-:W-:Y:S05]  /*1a640*/  BSYNC B0 ;  /* 0x0000000000007941 */ /* 0x002fea0003800000 */
.L_x_4730:
[----:B------:R-:W-:Y:S01]  /*1a650*/  ISETP.GE.AND P0, PT, R55, R12, PT ;  /* 0x0000000c3700720c */ /* 0x000fe20003f06270 */
[----:B------:R-:W-:-:S12]  /*1a660*/  BSSY B0, `(.L_x_4732) ;  /* 0x0000029000007945 */ /* 0x000fd80003800000 */
[----:B------:R1:W-:Y:S04]  /*1a670*/  @P0 STS.128 [R235+0x10800], RZ ;  /* 0x010800ffeb000388 */ /* 0x0003e80000000c00 */
[----:B------:R1:W-:Y:S04]  /*1a680*/  @P0 STS.128 [R235+0x12800], RZ ;  /* 0x012800ffeb000388 */ /* 0x0003e80000000c00 */
[----:B------:R1:W-:Y:S04]  /*1a690*/  @P0 STS.128 [R235+0x14800], RZ ;  /* 0x014800ffeb000388 */ /* 0x0003e80000000c00 */
[----:B------:R1:W-:Y:S01]  /*1a6a0*/  @P0 STS.128 [R235+0x16800], RZ ;  /* 0x016800ffeb000388 */ /* 0x0003e20000000c00 */
[----:B------:R-:W-:Y:S05]  /*1a6b0*/  @P0 BRA `(.L_x_4733) ;  /* 0x0000023000000947 */ /* 0x000fea0003800000 */
[----:B------:R-:W3:Y:S04]  /*1a6c0*/  LDL R10, [R1] ;  /* 0x00000000010a7983 */ /* 0x000ee80000100800 */
[----:B------:R-:W4:Y:S01]  /*1a6d0*/  LDL R11, [R1+0x4] ;  /* 0x00000400010b7983 */ /* 0x000f220000100800 */
[----:B------:R-:W-:-:S02]  /*1a6e0*/  LOP3.LUT R0, R246, 0x1, RZ, 0xc0, !PT ;  /* 0x00000001f6007812 */ /* 0x000fc400078ec0ff */
[----:B------:R-:W-:Y:S02]  /*1a6f0*/  LOP3.LUT P5, RZ, R246, 0x2, RZ, 0xc0, !PT ;  /* 0x00000002f6ff7812 */ /* 0x000fe400078ac0ff */
[----:B------:R-:W-:Y:S02]  /*1a700*/  ISETP.NE.U32.AND P6, PT, R0, 0x1, PT ;  /* 0x000000010000780c */ /* 0x000fe40003fc5070 */
[C---:B------:R-:W-:Y:S02]  /*1a710*/  LOP3.LUT P3, RZ, R246.reuse, 0x4, RZ, 0xc0, !PT ;  /* 0x00000004f6ff7812 */ /* 0x040fe4000786c0ff */
[----:B------:R-:W-:-:S09]  /*1a720*/  LOP3.LUT P1, RZ, R246, 0x8, RZ, 0xc0, !PT ;  /* 0x00000008f6ff7812 */ /* 0x000fd2000782c0ff */
[CC--:B---3--:R-:W-:Y:S02]  /*1a730*/  @!P6 LEA R8, P0, R10.reuse, R244.reuse, 0x1 ;  /* 0x000000f40a08e211 */ /* 0x0c8fe400078008ff */
[CC--:B--2---:R-:W-:Y:S02]  /*1a740*/  @P5 LEA R6, P4, R10.reuse, R244.reuse, 0x1 ;  /* 0x000000f40a065211 */ /* 0x0c4fe400078808ff */
[CC--:B------:R-:W-:Y:S02]  /*1a750*/  @P3 LEA R4, P2, R10.reuse, R244.reuse, 0x1 ;  /* 0x000000f40a043211 */ /* 0x0c0fe400078408ff */
[CCC-:B----4-:R-:W-:Y:S02]  /*1a760*/  @!P6 LEA.HI.X R9, R10.reuse, R245.reuse, R11.reuse, 0x1, P0 ;  /* 0x000000f50a09e211 */ /* 0x1d0fe400000f0c0b */
        /* <DEDUP_REMOVED lines=24> */
.L_x_4733:
[----:B------:R-:W-:Y:S05]  /*1a8f0*/  BSYNC B0 ;  /* 0x0000000000007941 */ /* 0x000fea0003800000 */
.L_x_4732:
[----:B------:R-:W-:Y:S01]  /*1a900*/  ISETP.GE.AND P0, PT, R38, R12, PT ;  /* 0x0000000c2600720c */ /* 0x000fe20003f06270 */
[----:B------:R-:W-:-:S12]  /*1a910*/  BSSY B0, `(.L_x_4734) ;  /* 0x0000029000007945 */ /* 0x000fd80003800000 */
[----:B------:R3:W-:Y:S04]  /*1a920*/  @P0 STS.128 [R235+0x11000], RZ ;  /* 0x011000ffeb000388 */ /* 0x0007e80000000c00 */
[----:B------:R3:W-:Y:S04]  /*1a930*/  @P0 STS.128 [R235+0x13000], RZ ;  /* 0x013000ffeb000388 */ /* 0x0007e80000000c00 */
[----:B------:R3:W-:Y:S04]  /*1a940*/  @P0 STS.128 [R235+0x15000], RZ ;  /* 0x015000ffeb000388 */ /* 0x0007e80000000c00 */
[----:B------:R3:W-:Y:S01]  /*1a950*/  @P0 STS.128 [R235+0x17000], RZ ;  /* 0x017000ffeb000388 */ /* 0x0007e20000000c00 */
[----:B------:R-:W-:Y:S05]  /*1a960*/  @P0 BRA `(.L_x_4735) ;  /* 0x0000023000000947 */ /* 0x000fea0003800000 */
[----:B------:R-:W-:Y:S01]  /*1a970*/  LOP3.LUT R0, R246, 0x1, RZ, 0xc0, !PT ;  /* 0x00000001f6007812 */ /* 0x000fe200078ec0ff */
[----:B--2---:R-:W-:Y:S01]  /*1a980*/  IMAD.SHL.U32 R3, R158, 0x20, RZ ;  /* 0x000000209e037824 */ /* 0x004fe200078e00ff */
[----:B------:R-:W-:-:S02]  /*1a990*/  LOP3.LUT P5, RZ, R246, 0x2, RZ, 0xc0, !PT ;  /* 0x00000002f6ff7812 */ /* 0x000fc400078ac0ff */
[----:B------:R-:W-:Y:S02]  /*1a9a0*/  ISETP.NE.U32.AND P6, PT, R0, 0x1, PT ;  /* 0x000000010000780c */ /* 0x000fe40003fc5070 */
        /* <DEDUP_REMOVED lines=31> */
.L_x_4735:
[----:B------:R-:W-:Y:S05]  /*1aba0*/  BSYNC B0 ;  /* 0x0000000000007941 */ /* 0x000fea0003800000 */
.L_x_4734:
        /* <DEDUP_REMOVED lines=11> */
[--C-:B------:R-:W-:Y:S01]  /*1ac60*/  @P1 IMAD.MOV.U32 R3, RZ, RZ, R245.reuse ;  /* 0x000000ffff031224 */ /* 0x100fe200078e00f5 */
[-C--:B------:R-:W-:Y:S01]  /*1ac70*/  @P3 MOV R8, R244.reuse ;  /* 0x000000f400083202 */ /* 0x080fe20000000f00 */
[--C-:B------:R-:W-:Y:S01]  /*1ac80*/  @P3 IMAD.MOV.U32 R9, RZ, RZ, R245.reuse ;  /* 0x000000ffff093224 */ /* 0x100fe200078e00f5 */
[----:B------:R-:W-:Y:S01]  /*1ac90*/  @P2 MOV R4, R244 ;  /* 0x000000f400042202 */ /* 0x000fe20000000f00 */
[----:B------:R-:W-:Y:S02]  /*1aca0*/  @P2 IMAD.MOV.U32 R5, RZ, RZ, R245 ;  /* 0x000000ffff052224 */ /* 0x000fe400078e00f5 */
[----:B------:R-:W-:-:S04]  /*1acb0*/  @P1 IMAD.WIDE.U32 R6, R158, 0x60, R2 ;  /* 0x000000609e061825 */ /* 0x000fc800078e0002 */
[C---:B------:R-:W-:Y:S01]  /*1acc0*/  @P3 IMAD.WIDE.U32 R2, R158.reuse, 0x60, R8 ;  /* 0x000000609e023825 */ /* 0x040fe200078e0008 */
[----:B------:R-:W-:Y:S02]  /*1acd0*/  @!P0 MOV R8, R244 ;  /* 0x000000f400088202 */ /* 0x000fe40000000f00 */
[----:B------:R-:W-:Y:S01]  /*1ace0*/  @!P0 MOV R9, R245 ;  /* 0x000000f500098202 */ /* 0x000fe20000000f00 */
[----:B------:R-:W-:-:S04]  /*1acf0*/  @P2 IMAD.WIDE.U32 R4, R158, 0x60, R4 ;  /* 0x000000609e042825 */ /* 0x000fc800078e0004 */
[C---:B------:R-:W-:Y:S02]  /*1ad00*/  @P1 IMAD R11, R159.reuse, 0x60, RZ ;  /* 0x000000609f0b1824 */ /* 0x040fe400078e02ff */
[C---:B------:R-:W-:Y:S02]  /*1ad10*/  @P2 IMAD R10, R159.reuse, 0x60, RZ ;  /* 0x000000609f0a2824 */ /* 0x040fe400078e02ff */
[----:B------:R-:W-:Y:S02]  /*1ad20*/  @P3 IMAD R0, R159, 0x60, RZ ;  /* 0x000000609f003824 */ /* 0x000fe400078e02ff */
[----:B------:R-:W-:-:S03]  /*1ad30*/  @!P0 IMAD.WIDE.U32 R8, R158, 0x60, R8 ;  /* 0x000000609e088825 */ /* 0x000fc600078e0008 */
[----:B------:R-:W-:Y:S01]  /*1ad40*/  @P3 IADD3 R0, R0, R3, RZ ;  /* 0x0000000300003210 */ /* 0x000fe20007ffe0ff */
[----:B------:R-:W-:Y:S01]  /*1ad50*/  @P1 IMAD.IADD R11, R11, 0x1, R7 ;  /* 0x000000010b0b1824 */ /* 0x000fe200078e0207 */
[----:B------:R-:W-:Y:S01]  /*1ad60*/  @P2 IADD3 R7, R10, R5, RZ ;  /* 0x000000050a072210 */ /* 0x000fe20007ffe0ff */
[----:B------:R-:W-:Y:S01]  /*1ad70*/  @!P0 IMAD R12, R159, 0x60, RZ ;  /* 0x000000609f0c8824 */ /* 0x000fe200078e02ff */
[----:B------:R-:W-:Y:S02]  /*1ad80*/  @P1 MOV R10, R6 ;  /* 0x00000006000a1202 */ /* 0x000fe40000000f00 */
[----:B------:R-:W-:Y:S01]  /*1ad90*/  @P2 MOV R6, R4 ;  /* 0x0000000400062202 */ /* 0x000fe20000000f00 */
[----:B------:R-:W-:Y:S01]  /*1ada0*/  @P3 IMAD.MOV.U32 R4, RZ, RZ, R2 ;  /* 0x000000ffff043224 */ /* 0x000fe200078e0002 */
[----:B------:R-:W-:Y:S01]  /*1adb0*/  @!P0 MOV R2, R8 ;  /* 0x0000000800028202 */ /* 0x000fe20000000f00 */
[----:B------:R-:W-:Y:S01]  /*1adc0*/  @!P0 IMAD.IADD R3, R12, 0x1, R9 ;  /* 0x000000010c038824 */ /* 0x000fe200078e0209 */
[----:B------:R-:W-:-:S04]  /*1add0*/  @P3 MOV R5, R0 ;  /* 0x0000000000053202 */ /* 0x000fc80000000f00 */
        /* <DEDUP_REMOVED lines=20> */
.L_x_4737:
[----:B------:R-:W-:Y:S05]  /*1af20*/  BSYNC B0 ;  /* 0x0000000000007941 */ /* 0x000fea0003800000 */
.L_x_4736:
[C---:B------:R-:W-:Y:S01]  /*1af30*/  IMAD.SHL.U32 R0, R163.reuse, 0x40, RZ ;  /* 0x00000040a3007824 */ /* 0x040fe200078e00ff */
[----:B------:R-:W-:Y:S01]  /*1af40*/  R2P PR, R163, 0x6 ;  /* 0x00000006a3007804 */ /* 0x000fe20000000000 */
[----:B--2---:R-:W-:Y:S01]  /*1af50*/  IMAD.SHL.U32 R2, R114, 0x8, RZ ;  /* 0x0000000872027824 */ /* 0x004fe200078e00ff */
[----:B------:R-:W0:Y:S02]  /*1af60*/  LDGDEPBAR ;  /* 0x00000000000079af */ /* 0x000e240000000000 */
[----:B------:R-:W-:-:S04]  /*1af70*/  LOP3.LUT R0, R0, 0x1c0, RZ, 0xc0, !PT ;  /* 0x000001c000007812 */ /* 0x000fc800078ec0ff */
[----:B------:R-:W-:Y:S02]  /*1af80*/  LOP3.LUT R2, R0, 0x8, R2, 0xf8, !PT ;  /* 0x0000000800027812 */ /* 0x000fe400078ef802 */
[----:B------:R-:W-:-:S04]  /*1af90*/  SHF.R.U32.HI R0, RZ, 0x3, R0 ;  /* 0x00000003ff007819 */ /* 0x000fc80000011600 */
[----:B------:R-:W-:Y:S01]  /*1afa0*/  LOP3.LUT R0, R2, R0, RZ, 0x3c, !PT ;  /* 0x0000000002007212 */ /* 0x000fe200078e3cff */
[----:B------:R-:W-:-:S04]  /*1afb0*/  IMAD R2, R179, 0x400, R42 ;  /* 0x00000400b3027824 */ /* 0x000fc800078e022a */
[----:B------:R-:W-:Y:S02]  /*1afc0*/  IMAD R0, R178, 0x200, R0 ;  /* 0x00000200b2007824 */ /* 0x000fe400078e0200 */
[----:B------:R-:W-:Y:S02]  /*1afd0*/  IMAD.SHL.U32 R215, R2, 0x2, RZ ;  /* 0x0000000202d77824 */ /* 0x000fe400078e00ff */
[----:B------:R-:W-:Y:S02]  /*1afe0*/  IMAD.SHL.U32 R208, R0, 0x2, RZ ;  /* 0x0000000200d07824 */ /* 0x000fe400078e00ff */
[--C-:B------:R-:W-:Y:S01]  /*1aff0*/  IMAD R216, R43, 0x2, R215.reuse ;  /* 0x000000022bd87824 */ /* 0x100fe200078e02d7 */
[----:B------:R-:W-:Y:S01]  /*1b000*/  LDSM.16.M88.4 R4, [R215] ;  /* 0x00000000d704783b */ /* 0x000fe20000000200 */
[C---:B------:R-:W-:Y:S01]  /*1b010*/  IMAD R218, R39.reuse, 0x2, R215 ;  /* 0x0000000227da7824 */ /* 0x040fe200078e02d7 */
[C---:B------:R-:W-:Y:S01]  /*1b020*/  IADD3 R0, R208.reuse, 0x8000, RZ ;  /* 0x00008000d0007810 */ /* 0x040fe20007ffe0ff */
[----:B------:R-:W-:Y:S01]  /*1b030*/  IMAD R217, R39, 0x2, R216 ;  /* 0x0000000227d97824 */ /* 0x000fe200078e02d8 */
[----:B------:R-:W2:Y:S01]  /*1b040*/  LDSM.16.M88.4 R8, [R208+0x8000] ;  /* 0x00800000d008783b */ /* 0x000ea20000000200 */
[----:B------:R-:W-:-:S02]  /*1b050*/  IADD3 R219, R208, 0x8020, RZ ;  /* 0x00008020d0db7810 */ /* 0x000fc40007ffe0ff */
[----:B------:R-:W-:Y:S01]  /*1b060*/  @P1 IADD3 R219, R0, -0x20, RZ ;  /* 0xffffffe000db1810 */ /* 0x000fe20007ffe0ff */
[----:B------:R-:W1:Y:S01]  /*1b070*/  LDSM.16.M88.4 R44, [R208+0x9000] ;  /* 0x00900000d02c783b */ /* 0x000e620000000200 */
[----:B------:R-:W-:-:S03]  /*1b080*/  IMAD.MOV.U32 R0, RZ, RZ, 0x40 ;  /* 0x00000040ff007424 */ /* 0x000fc600078e00ff */
[----:B------:R-:W3:Y:S02]  /*1b090*/  LDSM.16.M88.4 R28, [R208+0x8800] ;  /* 0x00880000d01c783b */ /* 0x000ee40000000200 */
[----:B------:R-:W-:Y:S02]  /*1b0a0*/  SEL R0, R0, 0xffffffc0, !P2 ;  /* 0xffffffc000007807 */ /* 0x000fe40005000000 */
[----:B------:R-:W4:Y:S03]  /*1b0b0*/  LDSM.16.M88.4 R32, [R208+0x9800] ;  /* 0x00980000d020783b */ /* 0x000f260000000200 */
[----:B------:R-:W-:Y:S01]  /*1b0c0*/  IMAD.IADD R214, R208, 0x1, R0 ;  /* 0x00000001d0d67824 */ /* 0x000fe200078e0200 */
[----:B------:R-:W-:Y:S01]  /*1b0d0*/  LDSM.16.M88.4 R12, [R216] ;  /* 0x00000000d80c783b */ /* 0x000fe20000000200 */
[----:B------:R-:W-:-:S03]  /*1b0e0*/  IMAD.IADD R213, R0, 0x1, R219 ;  /* 0x0000000100d57824 */ /* 0x000fc600078e02db */
[----:B------:R-:W3:Y:S04]  /*1b0f0*/  LDSM.16.M88.4 R48, [R219] ;  /* 0x00000000db30783b */ /* 0x000ee80000000200 */
[----:B------:R-:W3:Y:S04]  /*1b100*/  LDSM.16.M88.4 R56, [R219+0x800] ;  /* 0x00080000db38783b */ /* 0x000ee80000000200 */
[----:B------:R-:W-:Y:S04]  /*1b110*/  LDSM.16.M88.4 R72, [R214+0x8800] ;  /* 0x00880000d648783b */ /* 0x000fe80000000200 */
[----:B------:R-:W-:Y:S04]  /*1b120*/  LDSM.16.M88.4 R88, [R214+0x9000] ;  /* 0x00900000d658783b */ /* 0x000fe80000000200 */
[----:B------:R-:W-:Y:S01]  /*1b130*/  LDSM.16.M88.4 R76, [R214+0x9800] ;  /* 0x00980000d64c783b */ /* 0x000fe20000000200 */
[C---:B--2---:R-:W-:Y:S03]  /*1b140*/  HMMA.16816.F32 R16, R4.reuse, R8, RZ ;  /* 0x000000080410723c */ /* 0x044fe600000018ff */
[----:B------:R-:W-:Y:S04]  /*1b150*/  LDSM.16.M88.4 R84, [R213] ;  /* 0x00000000d554783b */ /* 0x000fe80000000200 */
[----:B------:R-:W-:Y:S01]  /*1b160*/  LDSM.16.M88.4 R96, [R213+0x800] ;  /* 0x00080000d560783b */ /* 0x000fe20000000200 */
[C---:B------:R-:W-:Y:S03]  /*1b170*/  HMMA.16816.F32 R8, R4.reuse, R10, RZ ;  /* 0x0000000a0408723c */ /* 0x040fe600000018ff */
[----:B------:R-:W-:Y:S04]  /*1b180*/  LDSM.16.M88.4 R100, [R213+0x1000] ;  /* 0x00100000d564783b */ /* 0x000fe80000000200 */
[----:B------:R-:W2:Y:S01]  /*1b190*/  LD.E R0, [R24.64+0x18c] ;  /* 0x00018c0618007980 */ /* 0x000ea2000c101900 */
[C---:B-1----:R-:W-:Y:S03]  /*1b1a0*/  HMMA.16816.F32 R60, R4.reuse, R44, RZ ;  /* 0x0000002c043c723c */ /* 0x042fe600000018ff */
[----:B------:R-:W-:Y:S05]  /*1b1b0*/  LDSM.16.M88.4 R104, [R208+0xc000] ;  /* 0x00c00000d068783b */ /* 0x000fea0000000200 */
[C---:B------:R-:W-:Y:S08]  /*1b1c0*/  HMMA.16816.F32 R64, R4.reuse, R46, RZ ;  /* 0x0000002e0440723c */ /* 0x040ff000000018ff */
[C---:B---3--:R-:W-:Y:S08]  /*1b1d0*/  HMMA.16816.F32 R20, R4.reuse, R28, RZ ;  /* 0x0000001c0414723c */ /* 0x048ff000000018ff */
[C---:B------:R-:W-:Y:S01]  /*1b1e0*/  HMMA.16816.F32 R52, R4.reuse, R30, RZ ;  /* 0x0000001e0434723c */ /* 0x040fe200000018ff */
[----:B------:R-:W-:Y:S07]  /*1b1f0*/  LDSM.16.M88.4 R28, [R214+0x8000] ;  /* 0x00800000d61c783b */ /* 0x000fee0000000200 */
[C---:B----4-:R-:W-:Y:S08]  /*1b200*/  HMMA.16816.F32 R44, R4.reuse, R32, RZ ;  /* 0x00000020042c723c */ /* 0x050ff000000018ff */
[----:B------:R-:W-:Y:S01]  /*1b210*/  HMMA.16816.F32 R92, R4, R34, RZ ;  /* 0x00000022045c723c */ /* 0x000fe200000018ff */
[----:B------:R-:W1:Y:S04]  /*1b220*/  LDSM.16.M88.4 R4, [R219+0x1000] ;  /* 0x00100000db04783b */ /* 0x000e680000000200 */
[----:B------:R-:W3:Y:S03]  /*1b230*/  LDSM.16.M88.4 R32, [R219+0x1800] ;  /* 0x00180000db20783b */ /* 0x000ee60000000200 */
[C---:B------:R-:W-:Y:S01]  /*1b240*/  HMMA.16816.F32 R68, R12.reuse, R50, R8 ;  /* 0x000000320c44723c */ /* 0x040fe20000001808 */
[----:B------:R-:W4:Y:S07]  /*1b250*/  LDSM.16.M88.4 R8, [R218] ;  /* 0x00000000da08783b */ /* 0x000f2e0000000200 */
[C---:B------:R-:W-:Y:S08]  /*1b260*/  HMMA.16816.F32 R80, R12.reuse, R48, R16 ;  /* 0x000000300c50723c */ /* 0x040ff00000001810 */
[C---:B------:R-:W-:Y:S08]  /*1b270*/  HMMA.16816.F32 R16, R12.reuse, R58, R52 ;  /* 0x0000003a0c10723c */ /* 0x040ff00000001834 */
[C---:B------:R-:W-:Y:S08]  /*1b280*/  HMMA.16816.F32 R20, R12.reuse, R56, R20 ;  /* 0x000000380c14723c */ /* 0x040ff00000001814 */
[C---:B-1----:R-:W-:Y:S08]  /*1b290*/  HMMA.16816.F32 R52, R12.reuse, R4, R60 ;  /* 0x000000040c34723c */ /* 0x042ff0000000183c */
[C---:B------:R-:W-:Y:S01]  /*1b2a0*/  HMMA.16816.F32 R64, R12.reuse, R6, R64 ;  /* 0x000000060c40723c */ /* 0x040fe20000001840 */
[----:B------:R-:W1:Y:S07]  /*1b2b0*/  LDSM.16.M88.4 R4, [R217] ;  /* 0x00000000d904783b */ /* 0x000e6e0000000200 */
[C---:B---3--:R-:W-:Y:S08]  /*1b2c0*/  HMMA.16816.F32 R60, R12.reuse, R32, R44 ;  /* 0x000000200c3c723c */ /* 0x048ff0000000182c */
[----:B------:R-:W-:Y:S01]  /*1b2d0*/  HMMA.16816.F32 R44, R12, R34, R92 ;  /* 0x000000220c2c723c */ /* 0x000fe2000000185c */
[----:B------:R-:W-:Y:S04]  /*1b2e0*/  LDSM.16.M88.4 R12, [R215+0x2000] ;  /* 0x00200000d70c783b */ /* 0x000fe80000000200 */
[----:B------:R-:W-:Y:S03]  /*1b2f0*/  LDSM.16.M88.4 R92, [R208+0xa000] ;  /* 0x00a00000d05c783b */ /* 0x000fe60000000200 */
[C---:B----4-:R-:W-:Y:S01]  /*1b300*/  HMMA.16816.F32 R48, R8.reuse, R28, R80 ;  /* 0x0000001c0830723c */ /* 0x050fe20000001850 */
[----:B------:R-:W3:Y:S07]  /*1b310*/  LDSM.16.M88.4 R80, [R213+0x1800] ;  /* 0x00180000d550783b */ /* 0x000eee0000000200 */
[C---:B------:R-:W-:Y:S08]  /*1b320*/  HMMA.16816.F32 R56, R8.reuse, R30, R68 ;  /* 0x0000001e0838723c */ /* 0x040ff00000001844 */
        /* <DEDUP_REMOVED lines=12> */
[----:B------:R-:W1:Y:S04]  /*1b3f0*/  LDSM.16.M88.4 R56, [R208+0xa800] ;  /* 0x00a80000d038783b */ /* 0x000e680000000200 */
[----:B------:R-:W4:Y:S03]  /*1b400*/  LDSM.16.M88.4 R84, [R219+0x2000] ;  /* 0x00200000db54783b */ /* 0x000f260000000200 */
[C---:B------:R-:W-:Y:S08]  /*1b410*/  HMMA.16816.F32 R48, R4.reuse, R98, R28 ;  /* 0x000000620430723c */ /* 0x040ff0000000181c */
[C---:B------:R-:W-:Y:S08]  /*1b420*/  HMMA.16816.F32 R28, R4.reuse, R100, R20 ;  /* 0x00000064041c723c */ /* 0x040ff00000001814 */
[C---:B------:R-:W-:Y:S01]  /*1b430*/  HMMA.16816.F32 R68, R4.reuse, R96, R32 ;  /* 0x000000600444723c */ /* 0x040fe20000001820 */
[----:B------:R-:W-:Y:S07]  /*1b440*/  LDSM.16.M88.4 R96, [R213+0x2000] ;  /* 0x00200000d560783b */ /* 0x000fee0000000200 */
[C---:B------:R-:W-:Y:S01]  /*1b450*/  HMMA.16816.F32 R64, R4.reuse, R102, R64 ;  /* 0x000000660440723c */ /* 0x040fe20000001840 */
[----:B------:R-:W-:Y:S07]  /*1b460*/  LDSM.16.M88.4 R100, [R214+0xa000] ;  /* 0x00a00000d664783b */ /* 0x000fee0000000200 */
[C---:B---3--:R-:W-:Y:S08]  /*1b470*/  HMMA.16816.F32 R60, R4.reuse, R80, R60 ;  /* 0x00000050043c723c */ /* 0x048ff0000000183c */
[----:B------:R-:W-:Y:S01]  /*1b480*/  HMMA.16816.F32 R16, R4, R82, R16 ;  /* 0x000000520410723c */ /* 0x000fe20000001810 */
[----:B------:R-:W3:Y:S04]  /*1b490*/  LDSM.16.M88.4 R80, [R219+0x2800] ;  /* 0x00280000db50783b */ /* 0x000ee80000000200 */
[----:B------:R-:W-:Y:S03]  /*1b4a0*/  LDSM.16.M88.4 R4, [R218+0x2000] ;  /* 0x00200000da04783b */ /* 0x000fe60000000200 */
[C---:B------:R-:W-:Y:S08]  /*1b4b0*/  HMMA.16816.F32 R20, R12.reuse, R92, R44 ;  /* 0x0000005c0c14723c */ /* 0x040ff0000000182c */
[C---:B------:R-:W-:Y:S01]  /*1b4c0*/  HMMA.16816.F32 R32, R12.reuse, R94, R52 ;  /* 0x0000005e0c20723c */ /* 0x040fe20000001834 */
[----:B------:R-:W2:Y:S07]  /*1b4d0*/  LDSM.16.M88.4 R92, [R219+0x3800] ;  /* 0x00380000db5c783b */ /* 0x000eae0000000200 */
[C---:B-1----:R-:W-:Y:S01]  /*1b4e0*/  HMMA.16816.F32 R44, R12.reuse, R58, R48 ;  /* 0x0000003a0c2c723c */ /* 0x042fe20000001830 */
[----:B------:R-:W1:Y:S07]  /*1b4f0*/  LDSM.16.M88.4 R48, [R214+0xa800] ;  /* 0x00a80000d630783b */ /* 0x000e6e0000000200 */
[C---:B------:R-:W-:Y:S08]  /*1b500*/  HMMA.16816.F32 R28, R12.reuse, R72, R28 ;  /* 0x000000480c1c723c */ /* 0x040ff0000000181c */
[C---:B------:R-:W-:Y:S08]  /*1b510*/  HMMA.16816.F32 R68, R12.reuse, R56, R68 ;  /* 0x000000380c44723c */ /* 0x040ff00000001844 */
[C---:B------:R-:W-:Y:S01]  /*1b520*/  HMMA.16816.F32 R52, R12.reuse, R74, R64 ;  /* 0x0000004a0c34723c */ /* 0x040fe20000001840 */
[----:B------:R-:W-:Y:S07]  /*1b530*/  LDSM.16.M88.4 R72, [R214+0xb800] ;  /* 0x00b80000d648783b */ /* 0x000fee0000000200 */
[C---:B------:R-:W-:Y:S01]  /*1b540*/  HMMA.16816.F32 R56, R12.reuse, R76, R60 ;  /* 0x0000004c0c38723c */ /* 0x040fe2000000183c */
[----:B------:R-:W1:Y:S07]  /*1b550*/  LDSM.16.M88.4 R60, [R214+0xb000] ;  /* 0x00b00000d63c783b */ /* 0x000e6e0000000200 */
[----:B------:R-:W-:Y:S01]  /*1b560*/  HMMA.16816.F32 R12, R12, R78, R16 ;  /* 0x0000004e0c0c723c */ /* 0x000fe20000001810 */
[----:B------:R-:W1:Y:S04]  /*1b570*/  LDSM.16.M88.4 R16, [R217+0x2000] ;  /* 0x00200000d910783b */ /* 0x000e680000000200 */
[----:B------:R-:W-:Y:S03]  /*1b580*/  LDSM.16.M88.4 R76, [R208+0xd000] ;  /* 0x00d00000d04c783b */ /* 0x000fe60000000200 */
[C---:B----4-:R-:W-:Y:S08]  /*1b590*/  HMMA.16816.F32 R20, R8.reuse, R84, R20 ;  /* 0x000000540814723c */ /* 0x050ff00000001814 */
[C---:B------:R-:W-:Y:S01]  /*1b5a0*/  HMMA.16816.F32 R32, R8.reuse, R86, R32 ;  /* 0x000000560820723c */ /* 0x040fe20000001820 */
[----:B------:R-:W-:Y:S07]  /*1b5b0*/  LDSM.16.M88.4 R84, [R213+0x3000] ;  /* 0x00300000d554783b */ /* 0x000fee0000000200 */
[C---:B---3--:R-:W-:Y:S08]  /*1b5c0*/  HMMA.16816.F32 R44, R8.reuse, R82, R44 ;  /* 0x00000052082c723c */ /* 0x048ff0000000182c */
[C---:B------:R-:W-:Y:S08]  /*1b5d0*/  HMMA.16816.F32 R28, R8.reuse, R88, R28 ;  /* 0x00000058081c723c */ /* 0x040ff0000000181c */
[C---:B------:R-:W-:Y:S01]  /*1b5e0*/  HMMA.16816.F32 R52, R8.reuse, R90, R52 ;  /* 0x0000005a0834723c */ /* 0x040fe20000001834 */
[----:B------:R-:W-:Y:S07]  /*1b5f0*/  LDSM.16.M88.4 R88, [R213+0x3800] ;  /* 0x00380000d558783b */ /* 0x000fee0000000200 */
[C---:B------:R-:W-:Y:S01]  /*1b600*/  HMMA.16816.F32 R64, R8.reuse, R80, R68 ;  /* 0x000000500840723c */ /* 0x040fe20000001844 */
[----:B------:R-:W3:Y:S04]  /*1b610*/  LDSM.16.M88.4 R68, [R213+0x2800] ;  /* 0x00280000d544783b */ /* 0x000ee80000000200 */
[----:B------:R-:W-:Y:S03]  /*1b620*/  LDSM.16.M88.4 R80, [R208+0xd800] ;  /* 0x00d80000d050783b */ /* 0x000fe60000000200 */
[C---:B--2---:R-:W-:Y:S08]  /*1b630*/  HMMA.16816.F32 R56, R8.reuse, R92, R56 ;  /* 0x0000005c0838723c */ /* 0x044ff00000001838 */
[----:B------:R-:W-:Y:S01]  /*1b640*/  HMMA.16816.F32 R8, R8, R94, R12 ;  /* 0x0000005e0808723c */ /* 0x000fe2000000180c */
[----:B------:R-:W2:Y:S04]  /*1b650*/  LDSM.16.M88.4 R12, [R215+0x4000] ;  /* 0x00400000d70c783b */ /* 0x000ea80000000200 */
[----:B------:R-:W-:Y:S03]  /*1b660*/  LDSM.16.M88.4 R92, [R219+0x5000] ;  /* 0x00500000db5c783b */ /* 0x000fe60000000200 */
[C---:B------:R-:W-:Y:S08]  /*1b670*/  HMMA.16816.F32 R20, R4.reuse, R100, R20 ;  /* 0x000000640414723c */ /* 0x040ff00000001814 */
[C---:B------:R-:W-:Y:S01]  /*1b680*/  HMMA.16816.F32 R32, R4.reuse, R102, R32 ;  /* 0x000000660420723c */ /* 0x040fe20000001820 */
[----:B------:R-:W-:Y:S07]  /*1b690*/  LDSM.16.M88.4 R100, [R219+0x4000] ;  /* 0x00400000db64783b */ /* 0x000fee0000000200 */
[C---:B-1----:R-:W-:Y:S08]  /*1b6a0*/  HMMA.16816.F32 R44, R4.reuse, R50, R44 ;  /* 0x00000032042c723c */ /* 0x042ff0000000182c */
[C---:B------:R-:W-:Y:S08]  /*1b6b0*/  HMMA.16816.F32 R28, R4.reuse, R60, R28 ;  /* 0x0000003c041c723c */ /* 0x040ff0000000181c */
[C---:B------:R-:W-:Y:S01]  /*1b6c0*/  HMMA.16816.F32 R52, R4.reuse, R62, R52 ;  /* 0x0000003e0434723c */ /* 0x040fe20000001834 */
[----:B------:R-:W1:Y:S07]  /*1b6d0*/  LDSM.16.M88.4 R60, [R208+0xc800] ;  /* 0x00c80000d03c783b */ /* 0x000e6e0000000200 */
[C---:B------:R-:W-:Y:S08]  /*1b6e0*/  HMMA.16816.F32 R64, R4.reuse, R48, R64 ;  /* 0x000000300440723c */ /* 0x040ff00000001840 */
[C---:B------:R-:W-:Y:S08]  /*1b6f0*/  HMMA.16816.F32 R56, R4.reuse, R72, R56 ;  /* 0x000000480438723c */ /* 0x040ff00000001838 */
[----:B------:R-:W-:Y:S01]  /*1b700*/  HMMA.16816.F32 R4, R4, R74, R8 ;  /* 0x0000004a0404723c */ /* 0x000fe20000001808 */
[----:B------:R-:W4:Y:S04]  /*1b710*/  LDSM.16.M88.4 R8, [R216+0x4000] ;  /* 0x00400000d808783b */ /* 0x000f280000000200 */
[----:B------:R-:W1:Y:S03]  /*1b720*/  LDSM.16.M88.4 R72, [R219+0x4800] ;  /* 0x00480000db48783b */ /* 0x000e660000000200 */
[C---:B------:R-:W-:Y:S08]  /*1b730*/  HMMA.16816.F32 R20, R16.reuse, R96, R20 ;  /* 0x000000601014723c */ /* 0x040ff00000001814 */
[C---:B------:R-:W-:Y:S01]  /*1b740*/  HMMA.16816.F32 R32, R16.reuse, R98, R32 ;  /* 0x000000621020723c */ /* 0x040fe20000001820 */
[----:B------:R-:W1:Y:S07]  /*1b750*/  LDSM.16.M88.4 R96, [R219+0x5800] ;  /* 0x00580000db60783b */ /* 0x000e6e0000000200 */
[C---:B---3--:R-:W-:Y:S08]  /*1b760*/  HMMA.16816.F32 R48, R16.reuse, R70, R44 ;  /* 0x000000461030723c */ /* 0x048ff0000000182c */
[C---:B------:R-:W-:Y:S08]  /*1b770*/  HMMA.16816.F32 R44, R16.reuse, R84, R28 ;  /* 0x00000054102c723c */ /* 0x040ff0000000181c */
[C---:B------:R-:W-:Y:S01]  /*1b780*/  HMMA.16816.F32 R28, R16.reuse, R86, R52 ;  /* 0x00000056101c723c */ /* 0x040fe20000001834 */
[----:B------:R-:W-:Y:S07]  /*1b790*/  LDSM.16.M88.4 R84, [R214+0xd000] ;  /* 0x00d00000d654783b */ /* 0x000fee0000000200 */
        /* <DEDUP_REMOVED lines=9> */
[C---:B-1----:R-:W-:Y:S08]  /*1b830*/  HMMA.16816.F32 R52, R12.reuse, R62, R48 ;  /* 0x0000003e0c34723c */ /* 0x042ff00000001830 */
[C---:B------:R-:W-:Y:S08]  /*1b840*/  HMMA.16816.F32 R48, R12.reuse, R76, R44 ;  /* 0x0000004c0c30723c */ /* 0x040ff0000000182c */
[C---:B------:R-:W-:Y:S01]  /*1b850*/  HMMA.16816.F32 R44, R12.reuse, R78, R28 ;  /* 0x0000004e0c2c723c */ /* 0x040fe2000000181c */
[----:B------:R-:W-:Y:S07]  /*1b860*/  LDSM.16.M88.4 R76, [R208+0xe000] ;  /* 0x00e00000d04c783b */ /* 0x000fee0000000200 */
[C---:B------:R-:W-:Y:S08]  /*1b870*/  HMMA.16816.F32 R28, R12.reuse, R80, R56 ;  /* 0x000000500c1c723c */ /* 0x040ff00000001838 */
[C---:B------:R-:W-:Y:S08]  /*1b880*/  HMMA.16816.F32 R64, R12.reuse, R60, R64 ;  /* 0x0000003c0c40723c */ /* 0x040ff00000001840 */
[----:B------:R-:W-:Y:S01]  /*1b890*/  HMMA.16816.F32 R16, R12, R82, R16 ;  /* 0x000000520c10723c */ /* 0x000fe20000001810 */
[----:B------:R-:W1:Y:S07]  /*1b8a0*/  LDSM.16.M88.4 R80, [R214+0xd800] ;  /* 0x00d80000d650783b */ /* 0x000e6e0000000200 */
[C---:B----4-:R-:W-:Y:S01]  /*1b8b0*/  HMMA.16816.F32 R12, R8.reuse, R100, R20 ;  /* 0x00000064080c723c */ /* 0x050fe20000001814 */
[----:B------:R-:W3:Y:S07]  /*1b8c0*/  LDSM.16.M88.4 R20, [R217+0x4000] ;  /* 0x00400000d914783b */ /* 0x000eee0000000200 */
[C---:B------:R-:W-:Y:S08]  /*1b8d0*/  HMMA.16816.F32 R32, R8.reuse, R102, R32 ;  /* 0x000000660820723c */ /* 0x040ff00000001820 */
[C---:B------:R-:W-:Y:S08]  /*1b8e0*/  HMMA.16816.F32 R60, R8.reuse, R74, R52 ;  /* 0x0000004a083c723c */ /* 0x040ff00000001834 */
[C---:B------:R-:W-:Y:S08]  /*1b8f0*/  HMMA.16816.F32 R52, R8.reuse, R92, R48 ;  /* 0x0000005c0834723c */ /* 0x040ff00000001830 */
[C---:B------:R-:W-:Y:S08]  /*1b900*/  HMMA.16816.F32 R48, R8.reuse, R96, R28 ;  /* 0x000000600830723c */ /* 0x040ff0000000181c */
[----:B------:R-:W-:Y:S01]  /*1b910*/  HMMA.16816.F32 R28, R8, R98, R16 ;  /* 0x00000062081c723c */ /* 0x000fe20000001810 */
[----:B------:R-:W4:Y:S04]  /*1b920*/  LDSM.16.M88.4 R16, [R215+0x6000] ;  /* 0x00600000d710783b */ /* 0x000f280000000200 */
[----:B------:R-:W-:Y:S03]  /*1b930*/  LDSM.16.M88.4 R96, [R213+0x5000] ;  /* 0x00500000d560783b */ /* 0x000fe60000000200 */
[----:B--2---:R-:W-:Y:S08]  /*1b940*/  HMMA.16816.F32 R12, R4, R104, R12 ;  /* 0x00000068040c723c */ /* 0x004ff0000000180c */
[C---:B------:R-:W-:Y:S01]  /*1b950*/  HMMA.16816.F32 R64, R8.reuse, R72, R64 ;  /* 0x000000480840723c */ /* 0x040fe20000001840 */
[----:B------:R-:W2:Y:S07]  /*1b960*/  LDSM.16.M88.4 R72, [R213+0x4800] ;  /* 0x00480000d548783b */ /* 0x000eae0000000200 */
[----:B------:R-:W-:Y:S01]  /*1b970*/  HMMA.16816.F32 R56, R8, R94, R44 ;  /* 0x0000005e0838723c */ /* 0x000fe2000000182c */
[----:B------:R-:W-:Y:S07]  /*1b980*/  LDSM.16.M88.4 R92, [R208+0xf000] ;  /* 0x00f00000d05c783b */ /* 0x000fee0000000200 */
[C---:B------:R-:W-:Y:S08]  /*1b990*/  HMMA.16816.F32 R8, R4.reuse, R106, R32 ;  /* 0x0000006a0408723c */ /* 0x040ff00000001820 */
[----:B-1----:R-:W-:Y:S08]  /*1b9a0*/  HMMA.16816.F32 R104, R4, R82, R28 ;  /* 0x000000520468723c */ /* 0x002ff0000000181c */
[----:B---3--:R-:W-:Y:S01]  /*1b9b0*/  HMMA.16816.F32 R28, R20, R88, R12 ;  /* 0x00000058141c723c */ /* 0x008fe2000000180c */
[----:B------:R-:W-:Y:S07]  /*1b9c0*/  LDSM.16.M88.4 R12, [R216+0x6000] ;  /* 0x00600000d80c783b */ /* 0x000fee0000000200 */
[C---:B------:R-:W-:Y:S01]  /*1b9d0*/  HMMA.16816.F32 R32, R4.reuse, R68, R64 ;  /* 0x000000440420723c */ /* 0x040fe20000001840 */
[----:B------:R-:W-:Y:S07]  /*1b9e0*/  LDSM.16.M88.4 R64, [R219+0x6800] ;  /* 0x00680000db40783b */ /* 0x000fee0000000200 */
[C---:B------:R-:W-:Y:S01]  /*1b9f0*/  HMMA.16816.F32 R44, R4.reuse, R70, R60 ;  /* 0x00000046042c723c */ /* 0x040fe2000000183c */
[----:B------:R-:W1:Y:S04]  /*1ba00*/  LDSM.16.M88.4 R68, [R219+0x6000] ;  /* 0x00600000db44783b */ /* 0x000e680000000200 */
[----:B------:R-:W-:Y:S03]  /*1ba10*/  LDSM.16.M88.4 R60, [R213+0x6000] ;  /* 0x00600000d53c783b */ /* 0x000fe60000000200 */
[----:B------:R-:W-:Y:S08]  /*1ba20*/  HMMA.16816.F32 R52, R4, R84, R52 ;  /* 0x000000540434723c */ /* 0x000ff00000001834 */
[----:B------:R-:W-:Y:S01]  /*1ba30*/  HMMA.16816.F32 R8, R20, R90, R8 ;  /* 0x0000005a1408723c */ /* 0x000fe20000001808 */
[----:B------:R-:W-:Y:S07]  /*1ba40*/  LDSM.16.M88.4 R88, [R219+0x7000] ;  /* 0x00700000db58783b */ /* 0x000fee0000000200 */
[C---:B------:R-:W-:Y:S01]  /*1ba50*/  HMMA.16816.F32 R84, R4.reuse, R86, R56 ;  /* 0x000000560454723c */ /* 0x040fe20000001838 */
[----:B------:R-:W3:Y:S07]  /*1ba60*/  LDSM.16.M88.4 R56, [R208+0xe800] ;  /* 0x00e80000d038783b */ /* 0x000eee0000000200 */
[----:B------:R-:W-:Y:S08]  /*1ba70*/  HMMA.16816.F32 R100, R4, R80, R48 ;  /* 0x000000500464723c */ /* 0x000ff00000001830 */
[----:B----4-:R-:W-:Y:S08]  /*1ba80*/  HMMA.16816.F32 R28, R16, R76, R28 ;  /* 0x0000004c101c723c */ /* 0x010ff0000000181c */
[C---:B--2---:R-:W-:Y:S08]  /*1ba90*/  HMMA.16816.F32 R4, R20.reuse, R72, R32 ;  /* 0x000000481404723c */ /* 0x044ff00000001820 */
[----:B------:R-:W-:Y:S01]  /*1baa0*/  HMMA.16816.F32 R80, R20, R96, R52 ;  /* 0x000000601450723c */ /* 0x000fe20000001834 */
[----:B------:R-:W-:Y:S07]  /*1bab0*/  LDSM.16.M88.4 R52, [R214+0xe000] ;  /* 0x00e00000d634783b */ /* 0x000fee0000000200 */
[----:B------:R-:W-:Y:S01]  /*1bac0*/  HMMA.16816.F32 R32, R16, R78, R8 ;  /* 0x0000004e1020723c */ /* 0x000fe20000001808 */
[----:B------:R-:W2:Y:S04]  /*1bad0*/  LDSM.16.M88.4 R8, [R218+0x6000] ;  /* 0x00600000da08783b */ /* 0x000ea80000000200 */
[----:B------:R-:W-:Y:S03]  /*1bae0*/  LDSM.16.M88.4 R76, [R214+0xe800] ;  /* 0x00e80000d64c783b */ /* 0x000fe60000000200 */
[----:B------:R-:W-:Y:S01]  /*1baf0*/  HMMA.16816.F32 R44, R20, R74, R44 ;  /* 0x0000004a142c723c */ /* 0x000fe2000000182c */
[----:B------:R-:W-:Y:S07]  /*1bb00*/  LDSM.16.M88.4 R72, [R213+0x5800] ;  /* 0x00580000d548783b */ /* 0x000fee0000000200 */
[----:B-1----:R-:W-:Y:S08]  /*1bb10*/  HMMA.16816.F32 R28, R12, R68, R28 ;  /* 0x000000440c1c723c */ /* 0x002ff0000000181c */
[C---:B---3--:R-:W-:Y:S01]  /*1bb20*/  HMMA.16816.F32 R48, R16.reuse, R56, R4 ;  /* 0x000000381030723c */ /* 0x048fe20000001804 */
[----:B------:R-:W1:Y:S07]  /*1bb30*/  LDSM.16.M88.4 R4, [R217+0x6000] ;  /* 0x00600000d904783b */ /* 0x000e6e0000000200 */
[----:B------:R-:W-:Y:S08]  /*1bb40*/  HMMA.16816.F32 R56, R16, R58, R44 ;  /* 0x0000003a1038723c */ /* 0x000ff0000000182c */
[----:B------:R-:W-:Y:S01]  /*1bb50*/  HMMA.16816.F32 R44, R12, R70, R32 ;  /* 0x000000460c2c723c */ /* 0x000fe20000001820 */
[----:B------:R-:W3:Y:S07]  /*1bb60*/  LDSM.16.M88.4 R68, [R213+0x6800] ;  /* 0x00680000d544783b */ /* 0x000eee0000000200 */
[----:B--2---:R-:W-:Y:S08]  /*1bb70*/  HMMA.16816.F32 R28, R8, R52, R28 ;  /* 0x00000034081c723c */ /* 0x004ff0000000181c */
[----:B------:R-:W-:Y:S08]  /*1bb80*/  HMMA.16816.F32 R32, R12, R64, R48 ;  /* 0x000000400c20723c */ /* 0x000ff00000001830 */
[----:B------:R-:W-:Y:S08]  /*1bb90*/  HMMA.16816.F32 R80, R16, R92, R80 ;  /* 0x0000005c1050723c */ /* 0x000ff00000001850 */
[----:B------:R-:W-:Y:S08]  /*1bba0*/  HMMA.16816.F32 R44, R8, R54, R44 ;  /* 0x00000036082c723c */ /* 0x000ff0000000182c */
[----:B-1----:R-:W-:Y:S08]  /*1bbb0*/  HMMA.16816.F32 R52, R4, R60, R28 ;  /* 0x0000003c0434723c */ /* 0x002ff0000000181c */
[----:B------:R-:W-:Y:S08]  /*1bbc0*/  HMMA.16816.F32 R28, R8, R76, R32 ;  /* 0x0000004c081c723c */ /* 0x000ff00000001820 */
[----:B------:R-:W-:Y:S01]  /*1bbd0*/  HMMA.16816.F32 R32, R20, R98, R84 ;  /* 0x000000621420723c */ /* 0x000fe20000001854 */
[----:B------:R-:W1:Y:S07]  /*1bbe0*/  LDSM.16.M88.4 R84, [R214+0xf000] ;  /* 0x00f00000d654783b */ /* 0x000e6e0000000200 */
[C---:B------:R-:W-:Y:S08]  /*1bbf0*/  HMMA.16816.F32 R56, R12.reuse, R66, R56 ;  /* 0x000000420c38723c */ /* 0x040ff00000001838 */
[----:B------:R-:W-:Y:S01]  /*1bc00*/  HMMA.16816.F32 R48, R12, R88, R80 ;  /* 0x000000580c30723c */ /* 0x000fe20000001850 */
[----:B------:R-:W2:Y:S01]  /*1bc10*/  LDSM.16.M88.4 R80, [R213+0x7000] ;  /* 0x00700000d550783b */ /* 0x000ea20000000200 */
[----:B------:R-:W-:-:S04]  /*1bc20*/  FMUL.FTZ R3, R52, R0 ;  /* 0x0000000034037220 */ /* 0x000fc80000410000 */
[----:B------:R4:W-:Y:S10]  /*1bc30*/  MUFU.TANH R134, R3 ;  /* 0x0000000300867308 */ /* 0x0009f40000002400 */
[----:B------:R-:W-:Y:S01]  /*1bc40*/  HMMA.16816.F32 R56, R8, R78, R56 ;  /* 0x0000004e0838723c */ /* 0x000fe20000001838 */
[----:B------:R-:W2:Y:S01]  /*1bc50*/  LDSM.16.M88.4 R76, [R208+0xf800] ;  /* 0x00f80000d04c783b */ /* 0x000ea20000000200 */
[----:B----4-:R-:W-:-:S04]  /*1bc60*/  FMUL.FTZ R3, R53, R0 ;  /* 0x0000000035037220 */ /* 0x010fc80000410000 */
[----:B------:R4:W-:Y:S02]  /*1bc70*/  MUFU.TANH R41, R3 ;  /* 0x0000000300297308 */ /* 0x0009e40000002400 */
[C---:B------:R-:W-:Y:S08]  /*1bc80*/  HMMA.16816.F32 R44, R4.reuse, R62, R44 ;  /* 0x0000003e042c723c */ /* 0x040ff0000000182c */
[----:B---3--:R-:W-:Y:S01]  /*1bc90*/  HMMA.16816.F32 R60, R4, R68, R28 ;  /* 0x00000044043c723c */ /* 0x008fe2000000181c */
[----:B----4-:R-:W-:-:S07]  /*1bca0*/  FMUL.FTZ R3, R54, R0 ;  /* 0x0000000036037220 */ /* 0x010fce0000410000 */
[----:B------:R-:W-:Y:S01]  /*1bcb0*/  HMMA.16816.F32 R28, R16, R94, R32 ;  /* 0x0000005e101c723c */ /* 0x000fe20000001820 */
[----:B------:R3:W-:Y:S07]  /*1bcc0*/  MUFU.TANH R131, R3 ;  /* 0x0000000300837308 */ /* 0x0007ee0000002400 */
[----:B-1----:R-:W-:Y:S01]  /*1bcd0*/  HMMA.16816.F32 R32, R8, R84, R48 ;  /* 0x000000540820723c */ /* 0x002fe20000001830 */
[----:B---3--:R-:W-:-:S07]  /*1bce0*/  FMUL.FTZ R3, R55, R0 ;  /* 0x0000000037037220 */ /* 0x008fce0000410000 */
[----:B------:R-:W-:Y:S08]  /*1bcf0*/  HMMA.16816.F32 R52, R20, R74, R104 ;  /* 0x0000004a1434723c */ /* 0x000ff00000001868 */
[C---:B------:R-:W-:Y:S01]  /*1bd00*/  HMMA.16816.F32 R48, R4.reuse, R70, R56 ;  /* 0x000000460430723c */ /* 0x040fe20000001838 */
[----:B------:R-:W1:Y:S07]  /*1bd10*/  LDSM.16.M88.4 R68, [R219+0x7800] ;  /* 0x00780000db44783b */ /* 0x000e6e0000000200 */
[----:B--2---:R-:W-:Y:S08]  /*1bd20*/  HMMA.16816.F32 R56, R4, R80, R32 ;  /* 0x000000500438723c */ /* 0x004ff00000001820 */
[----:B------:R-:W-:Y:S01]  /*1bd30*/  HMMA.16816.F32 R32, R16, R78, R52 ;  /* 0x0000004e1020723c */ /* 0x000fe20000001834 */
[----:B------:R-:W2:Y:S07]  /*1bd40*/  LDL R55, [R1+0x8] ;  /* 0x0000080001377983 */ /* 0x000eae0000100800 */
[----:B------:R-:W-:Y:S01]  /*1bd50*/  HMMA.16816.F32 R64, R20, R72, R100 ;  /* 0x000000481440723c */ /* 0x000fe20000001864 */
[----:B------:R3:W-:Y:S07]  /*1bd60*/  MUFU.TANH R98, R3 ;  /* 0x0000000300627308 */ /* 0x0007ee0000002400 */
[----:B------:R-:W-:Y:S01]  /*1bd70*/  HMMA.16816.F32 R20, R12, R90, R28 ;  /* 0x0000005a0c14723c */ /* 0x000fe2000000181c */
[----:B---3--:R-:W-:-:S04]  /*1bd80*/  FMUL.FTZ R3, R44, R0 ;  /* 0x000000002c037220 */ /* 0x008fc80000410000 */
[----:B------:R3:W-:Y:S01]  /*1bd90*/  MUFU.TANH R89, R3 ;  /* 0x0000000300597308 */ /* 0x0007e20000002400 */
[----:B------:R-:W-:-:S10]  /*1bda0*/  FMUL.FTZ R61, R61, R0 ;  /* 0x000000003d3d7220 */ /* 0x000fd40000410000 */
[----:B------:R-:W-:Y:S01]  /*1bdb0*/  HMMA.16816.F32 R28, R16, R76, R64 ;  /* 0x0000004c101c723c */ /* 0x000fe20000001840 */
[-C--:B------:R-:W-:Y:S02]  /*1bdc0*/  FMUL.FTZ R62, R62, R0.reuse ;  /* 0x000000003e3e7220 */ /* 0x080fe40000410000 */
[-C--:B------:R-:W-:Y:S02]  /*1bdd0*/  FMUL.FTZ R63, R63, R0.reuse ;  /* 0x000000003f3f7220 */ /* 0x080fe40000410000 */
[----:B---3--:R-:W-:-:S04]  /*1bde0*/  FMUL.FTZ R3, R45, R0 ;  /* 0x000000002d037220 */ /* 0x008fc80000410000 */
[----:B------:R3:W-:Y:S02]  /*1bdf0*/  MUFU.TANH R99, R3 ;  /* 0x0000000300637308 */ /* 0x0007e40000002400 */
[----:B---3--:R-:W-:-:S06]  /*1be00*/  FMUL.FTZ R3, R46, R0 ;  /* 0x000000002e037220 */ /* 0x008fcc0000410000 */
[----:B------:R3:W-:Y:S08]  /*1be10*/  MUFU.TANH R88, R3 ;  /* 0x0000000300587308 */ /* 0x0007f00000002400 */
[----:B------:R-:W-:Y:S01]  /*1be20*/  MUFU.TANH R73, R61 ;  /* 0x0000003d00497308 */ /* 0x000fe20000002400 */
[----:B---3--:R-:W-:-:S07]  /*1be30*/  FMUL.FTZ R3, R47, R0 ;  /* 0x000000002f037220 */ /* 0x008fce0000410000 */
[----:B------:R-:W-:Y:S08]  /*1be40*/  MUFU.TANH R72, R62 ;  /* 0x0000003e00487308 */ /* 0x000ff00000002400 */
[----:B------:R3:W-:Y:S01]  /*1be50*/  MUFU.TANH R85, R3 ;  /* 0x0000000300557308 */ /* 0x0007e20000002400 */
[----:B------:R-:W-:Y:S07]  /*1be60*/  HMMA.16816.F32 R44, R8, R86, R20 ;  /* 0x00000056082c723c */ /* 0x000fee0000001814 */
[----:B------:R4:W-:Y:S01]  /*1be70*/  MUFU.TANH R67, R63 ;  /* 0x0000003f00437308 */ /* 0x0009e20000002400 */
[----:B---3--:R-:W-:-:S02]  /*1be80*/  FMUL.FTZ R3, R60, R0 ;  /* 0x000000003c037220 */ /* 0x008fc40000410000 */
[----:B----4-:R-:W3:Y:S01]  /*1be90*/  LDSM.16.M88.4 R60, [R214+0xf800] ;  /* 0x00f80000d63c783b */ /* 0x010ee20000000200 */
[----:B-1----:R-:W-:Y:S04]  /*1bea0*/  HMMA.16816.F32 R20, R12, R68, R28 ;  /* 0x000000440c14723c */ /* 0x002fe8000000181c */
[----:B------:R1:W-:Y:S01]  /*1beb0*/  MUFU.TANH R84, R3 ;  /* 0x0000000300547308 */ /* 0x0003e20000002400 */
[----:B------:R-:W-:-:S08]  /*1bec0*/  IMAD.IADD R2, R129, 0x1, R26 ;  /* 0x0000000181027824 */ /* 0x000fd000078e021a */
[----:B------:R-:W-:Y:S01]  /*1bed0*/  HMMA.16816.F32 R44, R4, R82, R44 ;  /* 0x00000052042c723c */ /* 0x000fe2000000182c */
[-C--:B------:R-:W-:Y:S02]  /*1bee0*/  FMUL.FTZ R48, R48, R0.reuse ;  /* 0x0000000030307220 */ /* 0x080fe40000410000 */
[----:B-1----:R-:W-:Y:S01]  /*1bef0*/  IMAD R3, R179, 0x10, R132 ;  /* 0x00000010b3037824 */ /* 0x002fe200078e0284 */
[----:B------:R-:W-:Y:S01]  /*1bf00*/  IADD3 R38, R2, 0x1, RZ ;  /* 0x0000000102267810 */ /* 0x000fe20007ffe0ff */
[----:B------:R-:W-:-:S03]  /*1bf10*/  FMUL.FTZ R49, R49, R0 ;  /* 0x0000000031317220 */ /* 0x000fc60000410000 */
[----:B------:R-:W-:Y:S01]  /*1bf20*/  IADD3 R3, R3, 0x1, R182 ;  /* 0x0000000103037810 */ /* 0x000fe20007ffe0b6 */
[-C--:B------:R-:W-:Y:S02]  /*1bf30*/  FMUL.FTZ R50, R50, R0.reuse ;  /* 0x0000000032327220 */ /* 0x080fe40000410000 */
[----:B------:R-:W-:Y:S01]  /*1bf40*/  FMUL.FTZ R51, R51, R0 ;  /* 0x0000000033337220 */ /* 0x000fe20000410000 */
[----:B------:R-:W-:Y:S02]  /*1bf50*/  IADD3 R3, R156, R3, -R183 ;  /* 0x000000039c037210 */ /* 0x000fe40007ffe8b7 */
[----:B------:R-:W-:Y:S01]  /*1bf60*/  IADD3 R26, R2, 0x8, RZ ;  /* 0x00000008021a7810 */ /* 0x000fe20007ffe0ff */
[----:B------:R-:W-:Y:S02]  /*1bf70*/  I2F R40, R38 ;  /* 0x0000002600287306 */ /* 0x000fe40000201400 */
[----:B-----5:R-:W-:-:S06]  /*1bf80*/  IMAD.IADD R3, R135, 0x1, R3 ;  /* 0x0000000187037824 */ /* 0x020fcc00078e0203 */
[----:B------:R-:W-:Y:S01]  /*1bf90*/  MUFU.TANH R65, R48 ;  /* 0x0000003000417308 */ /* 0x000fe20000002400 */
[----:B---3--:R-:W-:Y:S07]  /*1bfa0*/  HMMA.16816.F32 R28, R8, R60, R20 ;  /* 0x0000003c081c723c */ /* 0x008fee0000001814 */
[----:B------:R-:W-:Y:S01]  /*1bfb0*/  MUFU.TANH R66, R49 ;  /* 0x0000003100427308 */ /* 0x000fe20000002400 */
[----:B------:R-:W-:Y:S07]  /*1bfc0*/  HMMA.16816.F32 R20, R12, R70, R32 ;  /* 0x000000460c14723c */ /* 0x000fee0000001820 */
[----:B------:R-:W-:Y:S01]  /*1bfd0*/  MUFU.TANH R64, R50 ;  /* 0x0000003200407308 */ /* 0x000fe20000002400 */
[----:B------:R-:W-:-:S07]  /*1bfe0*/  IADD3 R16, R3, 0x8, RZ ;  /* 0x0000000803107810 */ /* 0x000fce0007ffe0ff */
[----:B------:R1:W-:Y:S08]  /*1bff0*/  MUFU.TANH R27, R51 ;  /* 0x00000033001b7308 */ /* 0x0003f00000002400 */
[----:B------:R-:W3:Y:S01]  /*1c000*/  I2F R116, R26 ;  /* 0x0000001a00747306 */ /* 0x000ee20000201400 */
[----:B-1----:R-:W1:Y:S01]  /*1c010*/  LDSM.16.M88.4 R48, [R213+0x7800] ;  /* 0x00780000d530783b */ /* 0x002e620000000200 */
[----:B------:R-:W-:Y:S01]  /*1c020*/  IMNMX R17, R3, R156, PT ;  /* 0x0000009c03117217 */ /* 0x000fe20003800200 */
[----:B------:R-:W-:Y:S01]  /*1c030*/  FMUL.FTZ R3, R59, R0 ;  /* 0x000000003b037220 */ /* 0x000fe20000410000 */
[----:B------:R-:W-:Y:S01]  /*1c040*/  IMNMX R16, R16, R156, PT ;  /* 0x0000009c10107217 */ /* 0x000fe20003800200 */
[----:B------:R-:W-:Y:S01]  /*1c050*/  FMUL.FTZ R12, R44, R0 ;  /* 0x000000002c0c7220 */ /* 0x000fe20000410000 */
[----:B------:R-:W-:-:S02]  /*1c060*/  ISETP.GE.AND P5, PT, R26, R17, PT ;  /* 0x000000111a00720c */ /* 0x000fc40003fa6270 */
[C---:B------:R-:W-:Y:S02]  /*1c070*/  IADD3 R37, R2.reuse, 0x9, RZ ;  /* 0x0000000902257810 */ /* 0x040fe40007ffe0ff */
[C---:B------:R-:W-:Y:S02]  /*1c080*/  IADD3 R36, R2.reuse, 0x10, RZ ;  /* 0x0000001002247810 */ /* 0x040fe40007ffe0ff */
[C---:B------:R-:W-:Y:S02]  /*1c090*/  IADD3 R110, R2.reuse, 0x18, RZ ;  /* 0x00000018026e7810 */ /* 0x040fe40007ffe0ff */
[C---:B------:R-:W-:Y:S02]  /*1c0a0*/  IADD3 R111, R2.reuse, 0x19, RZ ;  /* 0x00000019026f7810 */ /* 0x040fe40007ffe0ff */
[----:B------:R-:W-:Y:S01]  /*1c0b0*/  IADD3 R96, R2, 0x11, RZ ;  /* 0x0000001102607810 */ /* 0x000fe20007ffe0ff */
[----:B------:R-:W-:Y:S01]  /*1c0c0*/  FMUL.FTZ R56, R56, R0 ;  /* 0x0000000038387220 */ /* 0x000fe20000410000 */
[----:B------:R-:W-:-:S02]  /*1c0d0*/  ISETP.GE.AND P2, PT, R26, R16, PT ;  /* 0x000000101a00720c */ /* 0x000fc40003f46270 */
[----:B------:R-:W-:Y:S01]  /*1c0e0*/  IADD3 R97, R2, 0x20, RZ ;  /* 0x0000002002617810 */ /* 0x000fe20007ffe0ff */
[----:B------:R4:W-:Y:S01]  /*1c0f0*/  MUFU.TANH R26, R3 ;  /* 0x00000003001a7308 */ /* 0x0009e20000002400 */
[----:B------:R-:W-:Y:S01]  /*1c100*/  ISETP.GE.AND P6, PT, R38, R17, PT ;  /* 0x000000112600720c */ /* 0x000fe20003fc6270 */
[----:B---3--:R-:W-:Y:S02]  /*1c110*/  FFMA.FTZ R18, R133, R116, R88 ;  /* 0x0000007485127223 */ /* 0x008fe40000010058 */
[-C--:B------:R-:W-:Y:S02]  /*1c120*/  FMUL.FTZ R57, R57, R0.reuse ;  /* 0x0000000039397220 */ /* 0x080fe40000410000 */
[-C--:B------:R-:W-:Y:S01]  /*1c130*/  FMUL.FTZ R58, R58, R0.reuse ;  /* 0x000000003a3a7220 */ /* 0x080fe20000410000 */
[C---:B------:R-:W-:Y:S01]  /*1c140*/  IADD3 R113, R2.reuse, 0x21, RZ ;  /* 0x0000002102717810 */ /* 0x040fe20007ffe0ff */
[----:B------:R3:W-:Y:S01]  /*1c150*/  MUFU.TANH R19, R12 ;  /* 0x0000000c00137308 */ /* 0x0007e20000002400 */
[-C--:B------:R-:W-:Y:S01]  /*1c160*/  FMUL.FTZ R45, R45, R0.reuse ;  /* 0x000000002d2d7220 */ /* 0x080fe20000410000 */
[----:B------:R-:W-:Y:S01]  /*1c170*/  IADD3 R112, R2, 0x28, RZ ;  /* 0x0000002802707810 */ /* 0x000fe20007ffe0ff */
[-C--:B------:R-:W-:Y:S01]  /*1c180*/  FMUL.FTZ R46, R46, R0.reuse ;  /* 0x000000002e2e7220 */ /* 0x080fe20000410000 */
[C---:B------:R-:W-:Y:S01]  /*1c190*/  IADD3 R109, R2.reuse, 0x29, RZ ;  /* 0x00000029026d7810 */ /* 0x040fe20007ffe0ff */
[----:B------:R-:W-:Y:S01]  /*1c1a0*/  FMUL.FTZ R47, R47, R0 ;  /* 0x000000002f2f7220 */ /* 0x000fe20000410000 */
[----:B------:R-:W-:Y:S01]  /*1c1b0*/  IADD3 R93, R2, 0x30, RZ ;  /* 0x00000030025d7810 */ /* 0x000fe20007ffe0ff */
[----:B------:R-:W-:-:S04]  /*1c1c0*/  DEPBAR.LE SB0, 0x0 ;  /* 0x000080000000791a */ /* 0x000fc80000000000 */
[C---:B----4-:R-:W-:Y:S02]  /*1c1d0*/  FFMA.FTZ R3, R133.reuse, R40, R41 ;  /* 0x0000002885037223 */ /* 0x050fe40000010029 */
[----:B---3--:R-:W-:-:S03]  /*1c1e0*/  FFMA.FTZ R12, R133, R116, R89 ;  /* 0x00000074850c7223 */ /* 0x008fc60000010059 */
[----:B------:R-:W-:Y:S01]  /*1c1f0*/  FSEL R41, R3, -INF , !P6 ;  /* 0xff80000003297808 */ /* 0x000fe20007000000 */
[----:B------:R-:W-:Y:S01]  /*1c200*/  FFMA.FTZ R3, R133, R40, R98 ;  /* 0x0000002885037223 */ /* 0x000fe20000010062 */
[----:B------:R-:W-:Y:S02]  /*1c210*/  FSEL R40, R12, -INF , !P5 ;  /* 0xff8000000c287808 */ /* 0x000fe40006800000 */
[----:B------:R-:W-:Y:S01]  /*1c220*/  HMMA.16816.F32 R12, R8, R62, R20 ;  /* 0x0000003e080c723c */ /* 0x000fe20000001814 */
[----:B------:R-:W3:Y:S01]  /*1c230*/  I2F R120, R37 ;  /* 0x0000002500787306 */ /* 0x000ee20000201400 */
[----:B------:R-:W-:-:S07]  /*1c240*/  ISETP.GE.AND P4, PT, R38, R16, PT ;  /* 0x000000102600720c */ /* 0x000fce0003f86270 */
[----:B------:R4:W4:Y:S01]  /*1c250*/  I2F R119, R36 ;  /* 0x0000002400777306 */ /* 0x0009220000201400 */
[----:B-1----:R-:W-:Y:S01]  /*1c260*/  HMMA.16816.F32 R28, R4, R48, R28 ;  /* 0x00000030041c723c */ /* 0x002fe2000000181c */
[----:B------:R-:W-:-:S06]  /*1c270*/  FSEL R38, R3, -INF , !P4 ;  /* 0xff80000003267808 */ /* 0x000fcc0006000000 */
[----:B------:R-:W1:Y:S01]  /*1c280*/  I2F R128, R110 ;  /* 0x0000006e00807306 */ /* 0x000e620000201400 */
[----:B---3--:R-:W-:Y:S01]  /*1c290*/  FFMA.FTZ R3, R133, R120, R99 ;  /* 0x0000007885037223 */ /* 0x008fe20000010063 */
[-C--:B------:R-:W-:Y:S02]  /*1c2a0*/  ISETP.GE.AND P0, PT, R37, R17.reuse, PT ;  /* 0x000000112500720c */ /* 0x080fe40003f06270 */
[C---:B------:R-:W-:Y:S02]  /*1c2b0*/  ISETP.GE.AND P3, PT, R36.reuse, R17, PT ;  /* 0x000000112400720c */ /* 0x040fe40003f66270 */
[----:B------:R-:W-:Y:S01]  /*1c2c0*/  ISETP.GE.AND P6, PT, R36, R16, PT ;  /* 0x000000102400720c */ /* 0x000fe20003fc6270 */
[----:B------:R-:W-:Y:S01]  /*1c2d0*/  HMMA.16816.F32 R12, R4, R50, R12 ;  /* 0x00000032040c723c */ /* 0x000fe2000000180c */
[----:B------:R-:W3:Y:S01]  /*1c2e0*/  I2F R127, R111 ;  /* 0x0000006f007f7306 */ /* 0x000ee20000201400 */
[----:B----4-:R-:W-:Y:S01]  /*1c2f0*/  FSEL R36, R3, -INF , !P0 ;  /* 0xff80000003247808 */ /* 0x010fe20004000000 */
[----:B------:R-:W-:-:S06]  /*1c300*/  FFMA.FTZ R3, R133, R119, R72 ;  /* 0x0000007785037223 */ /* 0x000fcc0000010048 */
[----:B------:R-:W4:Y:S01]  /*1c310*/  I2F R122, R96 ;  /* 0x00000060007a7306 */ /* 0x000f220000201400 */
[----:B------:R-:W-:Y:S02]  /*1c320*/  ISETP.GE.AND P1, PT, R37, R16, PT ;  /* 0x000000102500720c */ /* 0x000fe40003f26270 */
[----:B------:R-:W-:Y:S01]  /*1c330*/  FSEL R147, R3, -INF , !P6 ;  /* 0xff80000003937808 */ /* 0x000fe20007000000 */
[----:B-1----:R-:W-:-:S04]  /*1c340*/  FFMA.FTZ R3, R133, R128, R65 ;  /* 0x0000008085037223 */ /* 0x002fc80000010041 */
[----:B------:R-:W-:Y:S01]  /*1c350*/  I2F R126, R97 ;  /* 0x00000061007e7306 */ /* 0x000fe20000201400 */
[----:B------:R-:W-:Y:S01]  /*1c360*/  FSEL R37, R18, -INF , !P2 ;  /* 0xff80000012257808 */ /* 0x000fe20005000000 */
[----:B------:R-:W-:Y:S01]  /*1c370*/  FFMA.FTZ R8, R133, R120, R85 ;  /* 0x0000007885087223 */ /* 0x000fe20000010055 */
[----:B------:R-:W-:-:S05]  /*1c380*/  ISETP.GE.AND P2, PT, R110, R17, PT ;  /* 0x000000116e00720c */ /* 0x000fca0003f46270 */
[----:B------:R-:W1:Y:S01]  /*1c390*/  MUFU.TANH R56, R56 ;  /* 0x0000003800387308 */ /* 0x000e620000002400 */
[----:B------:R-:W-:Y:S01]  /*1c3a0*/  FSEL R135, R3, -INF , !P2 ;  /* 0xff80000003877808 */ /* 0x000fe20005000000 */
[----:B---3--:R-:W-:Y:S01]  /*1c3b0*/  FFMA.FTZ R3, R133, R127, R66 ;  /* 0x0000007f85037223 */ /* 0x008fe20000010042 */
[----:B------:R-:W-:-:S05]  /*1c3c0*/  FSEL R44, R8, -INF , !P1 ;  /* 0xff800000082c7808 */ /* 0x000fca0004800000 */
[----:B------:R-:W-:Y:S01]  /*1c3d0*/  I2F R125, R113 ;  /* 0x00000071007d7306 */ /* 0x000fe20000201400 */
[----:B------:R-:W-:Y:S01]  /*1c3e0*/  ISETP.GE.AND P1, PT, R111, R17, PT ;  /* 0x000000116f00720c */ /* 0x000fe20003f26270 */
[----:B----4-:R-:W-:-:S06]  /*1c3f0*/  FFMA.FTZ R8, R133, R122, R73 ;  /* 0x0000007a85087223 */ /* 0x010fcc0000010049 */
[----:B------:R-:W-:Y:S01]  /*1c400*/  MUFU.TANH R57, R57 ;  /* 0x0000003900397308 */ /* 0x000fe20000002400 */
[----:B------:R-:W-:Y:S01]  /*1c410*/  ISETP.GE.AND P4, PT, R96, R17, PT ;  /* 0x000000116000720c */ /* 0x000fe20003f86270 */
[----:B------:R-:W-:-:S06]  /*1c420*/  FMUL.FTZ R28, R28, R0 ;  /* 0x000000001c1c7220 */ /* 0x000fcc0000410000 */
[----:B------:R-:W3:Y:S01]  /*1c430*/  MUFU.TANH R58, R58 ;  /* 0x0000003a003a7308 */ /* 0x000ee20000002400 */
[----:B------:R-:W-:Y:S01]  /*1c440*/  FSEL R132, R3, -INF , !P1 ;  /* 0xff80000003847808 */ /* 0x000fe20004800000 */
[C---:B------:R-:W-:Y:S01]  /*1c450*/  FFMA.FTZ R9, R133.reuse, R119, R84 ;  /* 0x0000007785097223 */ /* 0x040fe20000010054 */
[----:B------:R-:W-:Y:S01]  /*1c460*/  FSEL R140, R8, -INF , !P4 ;  /* 0xff800000088c7808 */ /* 0x000fe20006000000 */
[----:B------:R-:W-:-:S04]  /*1c470*/  FFMA.FTZ R4, R133, R128, R64 ;  /* 0x0000008085047223 */ /* 0x000fc80000010040 */
[----:B------:R-:W-:Y:S01]  /*1c480*/  I2F R124, R112 ;  /* 0x00000070007c7306 */ /* 0x000fe20000201400 */
[C---:B-1----:R-:W-:Y:S01]  /*1c490*/  FFMA.FTZ R3, R133.reuse, R126, R56 ;  /* 0x0000007e85037223 */ /* 0x042fe20000010038 */
[----:B------:R-:W-:Y:S01]  /*1c4a0*/  ISETP.GE.AND P0, PT, R110, R16, PT ;  /* 0x000000106e00720c */ /* 0x000fe20003f06270 */
[----:B------:R-:W-:-:S05]  /*1c4b0*/  FFMA.FTZ R8, R133, R122, R67 ;  /* 0x0000007a85087223 */ /* 0x000fca0000010043 */
[----:B------:R-:W-:Y:S01]  /*1c4c0*/  I2F R123, R109 ;  /* 0x0000006d007b7306 */ /* 0x000fe20000201400 */
[----:B------:R-:W-:Y:S01]  /*1c4d0*/  ISETP.GE.AND P6, PT, R97, R17, PT ;  /* 0x000000116100720c */ /* 0x000fe20003fc6270 */
[----:B------:R-:W-:-:S06]  /*1c4e0*/  FMUL.FTZ R5, R29, R0 ;  /* 0x000000001d057220 */ /* 0x000fcc0000410000 */
[----:B------:R-:W1:Y:S01]  /*1c4f0*/  MUFU.TANH R45, R45 ;  /* 0x0000002d002d7308 */ /* 0x000e620000002400 */
[----:B------:R-:W-:-:S07]  /*1c500*/  ISETP.GE.AND P5, PT, R96, R16, PT ;  /* 0x000000106000720c */ /* 0x000fce0003fa6270 */
[----:B------:R-:W4:Y:S01]  /*1c510*/  MUFU.TANH R46, R46 ;  /* 0x0000002e002e7308 */ /* 0x000f220000002400 */
[----:B------:R-:W-:Y:S01]  /*1c520*/  FMUL.FTZ R12, R12, R0 ;  /* 0x000000000c0c7220 */ /* 0x000fe20000410000 */
[----:B------:R-:W-:Y:S02]  /*1c530*/  IADD3 R92, R2, 0x38, RZ ;  /* 0x00000038025c7810 */ /* 0x000fe40007ffe0ff */
[----:B------:R-:W-:-:S04]  /*1c540*/  FSEL R136, R9, -INF , !P3 ;  /* 0xff80000009887808 */ /* 0x000fc80005800000 */
[----:B------:R-:W-:Y:S01]  /*1c550*/  I2F R121, R93 ;  /* 0x0000005d00797306 */ /* 0x000fe20000201400 */
[----:B------:R-:W-:Y:S01]  /*1c560*/  FSEL R145, R4, -INF , !P0 ;  /* 0xff80000004917808 */ /* 0x000fe20004000000 */
[----:B---3--:R-:W-:Y:S01]  /*1c570*/  FFMA.FTZ R4, R133, R126, R58 ;  /* 0x0000007e85047223 */ /* 0x008fe2000001003a */
[----:B------:R-:W-:Y:S01]  /*1c580*/  FSEL R161, R3, -INF , !P6 ;  /* 0xff80000003a17808 */ /* 0x000fe20007000000 */
[----:B------:R-:W-:-:S04]  /*1c590*/  FFMA.FTZ R3, R133, R125, R57 ;  /* 0x0000007d85037223 */ /* 0x000fc80000010039 */
[----:B------:R-:W3:Y:S01]  /*1c5a0*/  MUFU.TANH R47, R47 ;  /* 0x0000002f002f7308 */ /* 0x000ee20000002400 */
[----:B------:R-:W-:Y:S02]  /*1c5b0*/  FSEL R146, R8, -INF , !P5 ;  /* 0xff80000008927808 */ /* 0x000fe40006800000 */
[----:B------:R-:W-:-:S05]  /*1c5c0*/  ISETP.GE.AND P4, PT, R97, R16, PT ;  /* 0x000000106100720c */ /* 0x000fca0003f86270 */
[----:B------:R-:W2:Y:S01]  /*1c5d0*/  MUFU.TANH R28, R28 ;  /* 0x0000001c001c7308 */ /* 0x000ea20000002400 */
[----:B------:R-:W-:Y:S01]  /*1c5e0*/  ISETP.GE.AND P5, PT, R113, R17, PT ;  /* 0x000000117100720c */ /* 0x000fe20003fa6270 */
[----:B------:R-:W-:Y:S01]  /*1c5f0*/  FMUL.FTZ R6, R30, R0 ;  /* 0x000000001e067220 */ /* 0x000fe20000410000 */
[----:B------:R-:W-:-:S05]  /*1c600*/  ISETP.GE.AND P3, PT, R111, R16, PT ;  /* 0x000000106f00720c */ /* 0x000fca0003f66270 */
[----:B------:R2:W-:Y:S01]  /*1c610*/  MUFU.TANH R9, R5 ;  /* 0x0000000500097308 */ /* 0x0005e20000002400 */
[----:B------:R-:W-:Y:S01]  /*1c620*/  FSEL R165, R4, -INF , !P4 ;  /* 0xff80000004a57808 */ /* 0x000fe20006000000 */
[----:B-1----:R-:W-:Y:S01]  /*1c630*/  FFMA.FTZ R4, R133, R123, R45 ;  /* 0x0000007b85047223 */ /* 0x002fe2000001002d */
[----:B------:R-:W-:Y:S01]  /*1c640*/  FSEL R250, R3, -INF , !P5 ;  /* 0xff80000003fa7808 */ /* 0x000fe20006800000 */
[----:B----4-:R-:W-:-:S04]  /*1c650*/  FFMA.FTZ R3, R133, R124, R46 ;  /* 0x0000007c85037223 */ /* 0x010fc8000001002e */
[----:B------:R-:W-:Y:S01]  /*1c660*/  I2F R115, R92 ;  /* 0x0000005c00737306 */ /* 0x000fe20000201400 */
[----:B------:R-:W-:Y:S01]  /*1c670*/  ISETP.GE.AND P1, PT, R112, R16, PT ;  /* 0x000000107000720c */ /* 0x000fe20003f26270 */
[----:B--2---:R-:W-:-:S06]  /*1c680*/  FFMA.FTZ R5, R133, R127, R27 ;  /* 0x0000007f85057223 */ /* 0x004fcc000001001b */
[----:B------:R-:W-:Y:S01]  /*1c690*/  MUFU.TANH R12, R12 ;  /* 0x0000000c000c7308 */ /* 0x000fe20000002400 */
[----:B------:R-:W-:Y:S02]  /*1c6a0*/  IADD3 R114, R2, 0x31, RZ ;  /* 0x0000003102727810 */ /* 0x000fe40007ffe0ff */
[----:B------:R-:W-:Y:S02]  /*1c6b0*/  FSEL R144, R5, -INF , !P3 ;  /* 0xff80000005907808 */ /* 0x000fe40005800000 */
[----:B------:R-:W-:-:S03]  /*1c6c0*/  ISETP.GE.AND P3, PT, R109, R17, PT ;  /* 0x000000116d00720c */ /* 0x000fc60003f66270 */
[----:B------:R1:W2:Y:S01]  /*1c6d0*/  MUFU.TANH R8, R6 ;  /* 0x0000000600087308 */ /* 0x0002a20000002400 */
[----:B------:R-:W-:Y:S01]  /*1c6e0*/  FSEL R154, R3, -INF , !P1 ;  /* 0xff800000039a7808 */ /* 0x000fe20004800000 */
[C---:B---3--:R-:W-:Y:S01]  /*1c6f0*/  FFMA.FTZ R3, R133.reuse, R123, R47 ;  /* 0x0000007b85037223 */ /* 0x048fe2000001002f */
[----:B------:R-:W-:Y:S01]  /*1c700*/  FSEL R251, R4, -INF , !P3 ;  /* 0xff80000004fb7808 */ /* 0x000fe20005800000 */
[----:B------:R-:W-:Y:S01]  /*1c710*/  FFMA.FTZ R4, R133, R121, R28 ;  /* 0x0000007985047223 */ /* 0x000fe2000001001c */
[----:B------:R-:W-:Y:S01]  /*1c720*/  ISETP.GE.AND P6, PT, R109, R16, PT ;  /* 0x000000106d00720c */ /* 0x000fe20003fc6270 */
[-C--:B------:R-:W-:Y:S01]  /*1c730*/  FMUL.FTZ R13, R13, R0.reuse ;  /* 0x000000000d0d7220 */ /* 0x080fe20000410000 */
[----:B------:R-:W-:Y:S01]  /*1c740*/  ISETP.GE.AND P4, PT, R93, R17, PT ;  /* 0x000000115d00720c */ /* 0x000fe20003f86270 */
[----:B------:R-:W3:Y:S01]  /*1c750*/  I2F R118, R114 ;  /* 0x0000007200767306 */ /* 0x000ee20000201400 */
[-C--:B------:R-:W-:Y:S02]  /*1c760*/  FMUL.FTZ R14, R14, R0.reuse ;  /* 0x000000000e0e7220 */ /* 0x080fe40000410000 */
[----:B------:R-:W-:-:S02]  /*1c770*/  FMUL.FTZ R15, R15, R0 ;  /* 0x000000000f0f7220 */ /* 0x000fc40000410000 */
[----:B-1----:R-:W-:Y:S01]  /*1c780*/  FMUL.FTZ R6, R31, R0 ;  /* 0x000000001f067220 */ /* 0x002fe20000410000 */
[----:B------:R-:W-:-:S03]  /*1c790*/  IADD3 R108, R2, 0x39, RZ ;  /* 0x00000039026c7810 */ /* 0x000fc60007ffe0ff */
[----:B------:R1:W4:Y:S01]  /*1c7a0*/  MUFU.TANH R7, R6 ;  /* 0x0000000600077308 */ /* 0x0003220000002400 */
[----:B------:R-:W-:Y:S02]  /*1c7b0*/  FSEL R167, R3, -INF , !P6 ;  /* 0xff80000003a77808 */ /* 0x000fe40007000000 */
[----:B------:R-:W-:Y:S02]  /*1c7c0*/  FSEL R152, R4, -INF , !P4 ;  /* 0xff80000004987808 */ /* 0x000fe40006000000 */
[CC--:B------:R-:W-:Y:S02]  /*1c7d0*/  ISETP.GE.AND P6, PT, R2.reuse, R17.reuse, PT ;  /* 0x000000110200720c */ /* 0x0c0fe40003fc6270 */
[-C--:B------:R-:W-:Y:S01]  /*1c7e0*/  ISETP.GE.AND P4, PT, R2, R16.reuse, PT ;  /* 0x000000100200720c */ /* 0x080fe20003f86270 */
[----:B------:R3:W-:Y:S01]  /*1c7f0*/  I2F R130, R2 ;  /* 0x0000000200827306 */ /* 0x0007e20000201400 */
[----:B------:R-:W-:Y:S01]  /*1c800*/  ISETP.GE.AND P1, PT, R92, R17, PT ;  /* 0x000000115c00720c */ /* 0x000fe20003f26270 */
[----:B--2---:R-:W-:Y:S01]  /*1c810*/  FFMA.FTZ R0, R133, R121, R8 ;  /* 0x0000007985007223 */ /* 0x004fe20000010008 */
[----:B------:R-:W-:-:S05]  /*1c820*/  ISETP.GE.AND P5, PT, R93, R16, PT ;  /* 0x000000105d00720c */ /* 0x000fca0003fa6270 */
[----:B------:R-:W-:Y:S01]  /*1c830*/  I2F R117, R108 ;  /* 0x0000006c00757306 */ /* 0x000fe20000201400 */
[----:B-1----:R-:W-:Y:S01]  /*1c840*/  FFMA.FTZ R6, R133, R125, R26 ;  /* 0x0000007d85067223 */ /* 0x002fe2000001001a */
[----:B------:R-:W-:Y:S01]  /*1c850*/  ISETP.GE.AND P2, PT, R113, R16, PT ;  /* 0x000000107100720c */ /* 0x000fe20003f46270 */
[----:B------:R-:W-:-:S05]  /*1c860*/  FFMA.FTZ R5, R133, R124, R19 ;  /* 0x0000007c85057223 */ /* 0x000fca0000010013 */
[----:B------:R-:W-:Y:S01]  /*1c870*/  MUFU.TANH R13, R13 ;  /* 0x0000000d000d7308 */ /* 0x000fe20000002400 */
[----:B---3--:R-:W-:Y:S01]  /*1c880*/  FFMA.FTZ R2, R133, R115, R12 ;  /* 0x0000007385027223 */ /* 0x008fe2000001000c */
[----:B------:R-:W-:-:S06]  /*1c890*/  ISETP.GE.AND P0, PT, R112, R17, PT ;  /* 0x000000117000720c */ /* 0x000fcc0003f06270 */
[----:B------:R-:W1:Y:S01]  /*1c8a0*/  MUFU.TANH R14, R14 ;  /* 0x0000000e000e7308 */ /* 0x000e620000002400 */
[----:B------:R-:W-:-:S07]  /*1c8b0*/  FSEL R52, R2, -INF , !P1 ;  /* 0xff80000002347808 */ /* 0x000fce0004800000 */
[----:B------:R-:W2:Y:S01]  /*1c8c0*/  MUFU.TANH R15, R15 ;  /* 0x0000000f000f7308 */ /* 0x000ea20000002400 */
[----:B------:R-:W-:Y:S01]  /*1c8d0*/  ISETP.GT.AND P1, PT, R241, R55, PT ;  /* 0x00000037f100720c */ /* 0x000fe20003f24270 */
[CC--:B------:R-:W-:Y:S01]  /*1c8e0*/  FFMA.FTZ R3, R133.reuse, R118.reuse, R9 ;  /* 0x0000007685037223 */ /* 0x0c0fe20000010009 */
[----:B------:R-:W-:Y:S01]  /*1c8f0*/  FSEL R164, R0, -INF , !P5 ;  /* 0xff80000000a47808 */ /* 0x000fe20006800000 */
[----:B----4-:R-:W-:Y:S01]  /*1c900*/  FFMA.FTZ R0, R133, R118, R7 ;  /* 0x0000007685007223 */ /* 0x010fe20000010007 */
[----:B------:R-:W-:Y:S02]  /*1c910*/  FSEL R155, R6, -INF , !P2 ;  /* 0xff800000069b7808 */ /* 0x000fe40005000000 */
[----:B------:R-:W-:Y:S02]  /*1c920*/  FSEL R240, R5, -INF , !P0 ;  /* 0xff80000005f07808 */ /* 0x000fe40004000000 */
[C---:B------:R-:W-:Y:S02]  /*1c930*/  ISETP.GE.AND P2, PT, R114.reuse, R17, PT ;  /* 0x000000117200720c */ /* 0x040fe40003f46270 */
[----:B------:R-:W-:Y:S01]  /*1c940*/  ISETP.GE.AND P0, PT, R114, R16, PT ;  /* 0x000000107200720c */ /* 0x000fe20003f06270 */
[----:B-1----:R-:W-:Y:S01]  /*1c950*/  FFMA.FTZ R4, R133, R115, R14 ;  /* 0x0000007385047223 */ /* 0x002fe2000001000e */
[----:B------:R-:W-:Y:S01]  /*1c960*/  FSEL R53, R3, -INF , !P2 ;  /* 0xff80000003357808 */ /* 0x000fe20005000000 */
[CC--:B------:R-:W-:Y:S01]  /*1c970*/  FFMA.FTZ R6, R133.reuse, R130.reuse, R134 ;  /* 0x0000008285067223 */ /* 0x0c0fe20000010086 */
[----:B------:R-:W-:Y:S01]  /*1c980*/  FSEL R54, R0, -INF , !P0 ;  /* 0xff80000000367808 */ /* 0x000fe20004000000 */
[C---:B------:R-:W-:Y:S01]  /*1c990*/  FFMA.FTZ R5, R133.reuse, R130, R131 ;  /* 0x0000008285057223 */ /* 0x040fe20000010083 */
[-C--:B------:R-:W-:Y:S01]  /*1c9a0*/  ISETP.GE.AND P3, PT, R92, R16.reuse, PT ;  /* 0x000000105c00720c */ /* 0x080fe20003f66270 */
[C---:B------:R-:W-:Y:S01]  /*1c9b0*/  FFMA.FTZ R3, R133.reuse, R117, R13 ;  /* 0x0000007585037223 */ /* 0x040fe2000001000d */
[C---:B------:R-:W-:Y:S01]  /*1c9c0*/  ISETP.GE.AND P5, PT, R108.reuse, R17, PT ;  /* 0x000000116c00720c */ /* 0x040fe20003fa6270 */
[----:B--2---:R-:W-:Y:S01]  /*1c9d0*/  FFMA.FTZ R0, R133, R117, R15 ;  /* 0x0000007585007223 */ /* 0x004fe2000001000f */
[----:B------:R-:W-:Y:S01]  /*1c9e0*/  ISETP.GE.AND P2, PT, R108, R16, PT ;  /* 0x000000106c00720c */ /* 0x000fe20003f46270 */
[----:B------:R-:W-:Y:S01]  /*1c9f0*/  BSSY B1, `(.L_x_4738) ;  /* 0x00000d3000017945 */ /* 0x000fe20003800000 */
[----:B------:R-:W-:-:S02]  /*1ca00*/  ISETP.NE.U32.AND P0, PT, R242, RZ, PT ;  /* 0x000000fff200720c */ /* 0x000fc40003f05070 */
[----:B------:R-:W-:Y:S02]  /*1ca10*/  IADD3 R234, R219, 0x800, RZ ;  /* 0x00000800dbea7810 */ /* 0x000fe40007ffe0ff */
        /* <DEDUP_REMOVED lines=14> */
[----:B------:R-:W-:Y:S02]  /*1cb00*/  IADD3 R220, R219, 0x7800, RZ ;  /* 0x00007800dbdc7810 */ /* 0x000fe40007ffe0ff */
[----:B------:R-:W-:Y:S02]  /*1cb10*/  FSEL R47, R4, -INF , !P3 ;  /* 0xff800000042f7808 */ /* 0x000fe40005800000 */
[----:B------:R-:W-:-:S02]  /*1cb20*/  FSEL R34, R6, -INF , !P6 ;  /* 0xff80000006227808 */ /* 0x000fc40007000000 */
        /* <DEDUP_REMOVED lines=15> */
[----:B------:R-:W-:-:S05]  /*1cc20*/  IMAD.MOV R7, RZ, RZ, -R7 ;  /* 0x000000ffff077224 */ /* 0x000fca00078e0a07 */
[----:B-1----:R-:W1:Y:S02]  /*1cc30*/  MUFU.RCP R4, R4 ;  /* 0x0000000400047308 */ /* 0x002e640000001000 */
[----:B-1----:R-:W-:-:S06]  /*1cc40*/  IADD3 R4, R4, 0xffffffe, RZ ;  /* 0x0ffffffe04047810 */ /* 0x002fcc0007ffe0ff */
[----:B------:R-:W1:Y:S02]  /*1cc50*/  F2I.FTZ.U32.TRUNC.NTZ R5, R4 ;  /* 0x0000000400057305 */ /* 0x000e64000021f000 */
[----:B-1----:R-:W-:Y:S02]  /*1cc60*/  IMAD.MOV R3, RZ, RZ, -R5 ;  /* 0x000000ffff037224 */ /* 0x002fe400078e0a05 */
[----:B------:R-:W-:Y:S02]  /*1cc70*/  IMAD.MOV.U32 R4, RZ, RZ, RZ ;  /* 0x000000ffff047224 */ /* 0x000fe400078e00ff */
[----:B------:R-:W-:-:S04]  /*1cc80*/  IMAD R3, R3, R0, RZ ;  /* 0x0000000003037224 */ /* 0x000fc800078e02ff */
[----:B------:R-:W-:-:S04]  /*1cc90*/  IMAD.HI.U32 R3, R5, R3, R4 ;  /* 0x0000000305037227 */ /* 0x000fc800078e0004 */
[----:B------:R-:W-:Y:S02]  /*1cca0*/  IMAD.MOV.U32 R5, RZ, RZ, R9 ;  /* 0x000000ffff057224 */ /* 0x000fe400078e0009 */
        /* <DEDUP_REMOVED lines=14> */
[----:B------:R-:W-:Y:S02]  /*1cd90*/  ISETP.GE.AND P4, PT, R0, RZ, PT ;  /* 0x000000ff0000720c */ /* 0x000fe40003f86270 */
[----:B------:R-:W-:Y:S02]  /*1cda0*/  ISETP.NE.AND P3, PT, R2, RZ, PT ;  /* 0x000000ff0200720c */ /* 0x000fe40003f65270 */
[----:B------:R-:W-:Y:S02]  /*1cdb0*/  @P5 IADD3 R3, R3, 0x1, RZ ;  /* 0x0000000103035810 */ /* 0x000fe40007ffe0ff */
[----:B------:R-:W-:Y:S02]  /*1cdc0*/  @P6 IADD3 R4, R4, 0x1, RZ ;  /* 0x0000000104046810 */ /* 0x000fe40007ffe0ff */
[----:B------:R-:W-:-:S03]  /*1cdd0*/  LOP3.LUT R5, RZ, R2, RZ, 0x33, !PT ;  /* 0x00000002ff057212 */ /* 0x000fc600078e33ff */
[----:B------:R-:W-:Y:S02]  /*1cde0*/  @!P2 IMAD.MOV R3, RZ, RZ, -R3 ;  /* 0x000000ffff03a224 */ /* 0x000fe400078e0a03 */
[----:B------:R-:W-:-:S03]  /*1cdf0*/  @!P4 IMAD.MOV R4, RZ, RZ, -R4 ;  /* 0x000000ffff04c224 */ /* 0x000fc600078e0a04 */
[C---:B------:R-:W-:Y:S02]  /*1ce00*/  SEL R3, R5.reuse, R3, !P3 ;  /* 0x0000000305037207 */ /* 0x040fe40005800000 */
[----:B------:R-:W-:Y:S02]  /*1ce10*/  SEL R0, R5, R4, !P3 ;  /* 0x0000000405007207 */ /* 0x000fe40005800000 */
[----:B------:R-:W2:Y:S01]  /*1ce20*/  LD.E.64 R4, [R24.64+0x38] ;  /* 0x0000380618047980 */ /* 0x000ea2000c101b00 */
[----:B------:R-:W-:-:S04]  /*1ce30*/  IMAD.WIDE R8, R3, 0x4, R242 ;  /* 0x0000000403087825 */ /* 0x000fc800078e02f2 */
[C---:B------:R-:W-:Y:S02]  /*1ce40*/  IMAD.WIDE R6, R0.reuse, 0x4, R242 ;  /* 0x0000000400067825 */ /* 0x040fe400078e02f2 */
[----:B------:R1:W3:Y:S04]  /*1ce50*/  LD.E R9, [R8.64] ;  /* 0x0000000608097980 */ /* 0x0002e8000c101900 */
[----:B------:R4:W3:Y:S04]  /*1ce60*/  LD.E R10, [R6.64] ;  /* 0x00000006060a7980 */ /* 0x0008e8000c101900 */
[----:B----4-:R-:W4:Y:S01]  /*1ce70*/  LD.E.64 R6, [R24.64+0x20] ;  /* 0x0000200618067980 */ /* 0x010f22000c101b00 */
[----:B------:R-:W-:-:S05]  /*1ce80*/  IADD3 R0, R0, -R3, RZ ;  /* 0x8000000300007210 */ /* 0x000fca0007ffe0ff */
[----:B------:R-:W-:-:S05]  /*1ce90*/  IMAD R2, R2, R0, -0x40 ;  /* 0xffffffc002027424 */ /* 0x000fca00078e0200 */
[----:B-1----:R-:W-:Y:S01]  /*1cea0*/  SHF.R.S32.HI R8, RZ, 0x1f, R2 ;  /* 0x0000001fff087819 */ /* 0x002fe20000011402 */
[-C--:B--2---:R-:W-:Y:S02]  /*1ceb0*/  IMAD R0, R5, R2.reuse, RZ ;  /* 0x0000000205007224 */ /* 0x084fe400078e02ff */
[----:B------:R-:W-:-:S04]  /*1cec0*/  IMAD.WIDE.U32 R2, R4, R2, RZ ;  /* 0x0000000204027225 */ /* 0x000fc800078e00ff */
[----:B------:R-:W-:Y:S02]  /*1ced0*/  IMAD R4, R4, R8, R0 ;  /* 0x0000000804047224 */ /* 0x000fe400078e0200 */
[----:B---3--:R-:W-:Y:S02]  /*1cee0*/  IMAD.IADD R9, R9, 0x1, -R10 ;  /* 0x0000000109097824 */ /* 0x008fe400078e0a0a */
[----:B------:R-:W-:-:S03]  /*1cef0*/  IMAD.IADD R3, R3, 0x1, R4 ;  /* 0x0000000103037824 */ /* 0x000fc600078e0204 */
[----:B------:R-:W-:Y:S01]  /*1cf00*/  SHF.R.S32.HI R5, RZ, 0x1f, R9 ;  /* 0x0000001fff057819 */ /* 0x000fe20000011409 */
[----:B----4-:R-:W-:Y:S02]  /*1cf10*/  IMAD R0, R7, R9, RZ ;  /* 0x0000000907007224 */ /* 0x010fe400078e02ff */
[----:B------:R-:W-:-:S04]  /*1cf20*/  IMAD.WIDE.U32 R2, R9, R6, R2 ;  /* 0x0000000609027225 */ /* 0x000fc800078e0002 */
[----:B------:R-:W-:-:S05]  /*1cf30*/  IMAD R4, R6, R5, R0 ;  /* 0x0000000506047224 */ /* 0x000fca00078e0200 */
[----:B------:R-:W-:Y:S01]  /*1cf40*/  IADD3 R4, R3, R4, RZ ;  /* 0x0000000403047210 */ /* 0x000fe20007ffe0ff */
[----:B------:R-:W-:Y:S01]  /*1cf50*/  IMAD.MOV.U32 R3, RZ, RZ, R2 ;  /* 0x000000ffff037224 */ /* 0x000fe200078e0002 */
[----:B------:R-:W-:Y:S05]  /*1cf60*/  BRA `(.L_x_4742) ;  /* 0x0000003000007947 */ /* 0x000fea0003800000 */
.L_x_4741:
[----:B------:R-:W2:Y:S02]  /*1cf70*/  LD.E R3, [R24.64+0x38] ;  /* 0x0000380618037980 */ /* 0x000ea4000c101900 */
[----:B--2---:R-:W-:-:S04]  /*1cf80*/  LEA R3, -R3, RZ, 0x6 ;  /* 0x000000ff03037211 */ /* 0x004fc800078e31ff */
[----:B------:R-:W-:Y:S02]  /*1cf90*/  SHF.R.S32.HI R4, RZ, 0x1f, R3 ;  /* 0x0000001fff047819 */ /* 0x000fe40000011403 */
.L_x_4742:
[----:B------:R-:W-:Y:S05]  /*1cfa0*/  BSYNC B0 ;  /* 0x0000000000007941 */ /* 0x000fea0003800000 */
.L_x_4740:
        /* <DEDUP_REMOVED lines=8> */
[C---:B------:R-:W-:Y:S01]  /*1d030*/  @P6 LEA R32, P2, R0.reuse, R247, 0x1 ;  /* 0x000000f700206211 */ /* 0x040fe200078408ff */
        /* <DEDUP_REMOVED lines=11> */
[C-C-:B------:R-:W-:Y:S02]  /*1d0f0*/  @P5 LEA.HI.X R31, R0.reuse, R249, R4.reuse, 0x1, P2 ;  /* 0x000000f9001f5211 */ /* 0x140fe400010f0c04 */
[C---:B------:R-:W-:Y:S01]  /*1d100*/  @P4 LEA R28, P2, R0.reuse, R247, 0x1 ;  /* 0x000000f7001c4211 */ /* 0x040fe200078408ff */
        /* <DEDUP_REMOVED lines=15> */
[C---:B------:R-:W-:Y:S01]  /*1d200*/  @P6 LEA R22, P2, R0.reuse, R247, 0x1 ;  /* 0x000000f700166211 */ /* 0x040fe200078408ff */
        /* <DEDUP_REMOVED lines=8> */
[C-C-:B------:R-:W-:Y:S02]  /*1d290*/  @P5 LEA.HI.X R21, R0.reuse, R249, R4.reuse, 0x1, P2 ;  /* 0x000000f900155211 */ /* 0x140fe400010f0c04 */
[C---:B------:R-:W-:Y:S01]  /*1d2a0*/  @P4 LEA R18, P2, R0.reuse, R247, 0x1 ;  /* 0x000000f700124211 */ /* 0x040fe200078408ff */
        /* <DEDUP_REMOVED lines=71> */
.L_x_4739:
[----:B------:R-:W-:Y:S05]  /*1d720*/  BSYNC B1 ;  /* 0x0000000000017941 */ /* 0x000fea0003800000 */
.L_x_4738:
[----:B------:R2:W3:Y:S01]  /*1d730*/  LD.E R0, [R24.64+0xdc] ;  /* 0x0000dc0618007980 */ /* 0x0004e2000c101900 */
[----:B-1----:R-:W-:Y:S01]  /*1d740*/  FMNMX.FTZ R2, R34, R41, !PT ;  /* 0x0000002922027209 */ /* 0x002fe20007810000 */
[----:B------:R-:W-:Y:S01]  /*1d750*/  IMAD.MOV.U32 R18, RZ, RZ, R47 ;  /* 0x000000ffff127224 */ /* 0x000fe200078e002f */
[----:B------:R-:W-:Y:S01]  /*1d760*/  MOV R13, R54 ;  /* 0x00000036000d7202 */ /* 0x000fe20000000f00 */
[----:B------:R-:W-:Y:S01]  /*1d770*/  STL [R1+0x38], R216 ;  /* 0x000038d801007387 */ /* 0x000fe20000100800 */
[----:B------:R-:W-:-:S03]  /*1d780*/  FMNMX.FTZ R2, R40, R2, !PT ;  /* 0x0000000228027209 */ /* 0x000fc60007810000 */
[----:B------:R-:W-:Y:S01]  /*1d790*/  STL [R1+0x34], R215 ;  /* 0x000034d701007387 */ /* 0x000fe20000100800 */
[----:B------:R-:W-:-:S03]  /*1d7a0*/  FMNMX.FTZ R2, R36, R2, !PT ;  /* 0x0000000224027209 */ /* 0x000fc60007810000 */
[----:B------:R-:W-:Y:S01]  /*1d7b0*/  STL [R1+0x30], R214 ;  /* 0x000030d601007387 */ /* 0x000fe20000100800 */
[----:B------:R-:W-:-:S03]  /*1d7c0*/  FMNMX.FTZ R2, R136, R2, !PT ;  /* 0x0000000288027209 */ /* 0x000fc60007810000 */
[----:B------:R1:W-:Y:S01]  /*1d7d0*/  STL [R1+0x2c], R213 ;  /* 0x00002cd501007387 */ /* 0x0003e20000100800 */
[----:B------:R-:W-:Y:S02]  /*1d7e0*/  FMNMX.FTZ R3, R140, R2, !PT ;  /* 0x000000028c037209 */ /* 0x000fe40007810000 */
[----:B------:R-:W-:Y:S01]  /*1d7f0*/  FMNMX.FTZ R2, R35, R38, !PT ;  /* 0x0000002623027209 */ /* 0x000fe20007810000 */
[----:B------:R4:W-:Y:S01]  /*1d800*/  STL [R1+0x28], R208 ;  /* 0x000028d001007387 */ /* 0x0009e20000100800 */
[----:B------:R-:W-:Y:S02]  /*1d810*/  FMNMX.FTZ R3, R135, R3, !PT ;  /* 0x0000000387037209 */ /* 0x000fe40007810000 */
[----:B------:R-:W-:Y:S01]  /*1d820*/  FMNMX.FTZ R2, R37, R2, !PT ;  /* 0x0000000225027209 */ /* 0x000fe20007810000 */
[----:B------:R-:W-:Y:S01]  /*1d830*/  STL [R1+0x24], R133 ;  /* 0x0000248501007387 */ /* 0x000fe20000100800 */
[----:B------:R-:W-:Y:S02]  /*1d840*/  FMNMX.FTZ R134, R132, R3, !PT ;  /* 0x0000000384867209 */ /* 0x000fe40007810000 */
[----:B------:R-:W-:Y:S01]  /*1d850*/  FMNMX.FTZ R2, R44, R2, !PT ;  /* 0x000000022c027209 */ /* 0x000fe20007810000 */
[----:B------:R2:W-:Y:S01]  /*1d860*/  STL [R1+0x20], R17 ;  /* 0x0000201101007387 */ /* 0x0005e20000100800 */
[----:B------:R-:W-:-:S02]  /*1d870*/  FMNMX.FTZ R134, R161, R134, !PT ;  /* 0x00000086a1867209 */ /* 0x000fc40007810000 */
[----:B------:R-:W-:Y:S01]  /*1d880*/  FMNMX.FTZ R2, R147, R2, !PT ;  /* 0x0000000293027209 */ /* 0x000fe20007810000 */
[----:B------:R-:W-:Y:S01]  /*1d890*/  STL [R1+0x1c], R16 ;  /* 0x00001c1001007387 */ /* 0x000fe20000100800 */
[----:B------:R-:W-:Y:S02]  /*1d8a0*/  FMNMX.FTZ R134, R250, R134, !PT ;  /* 0x00000086fa867209 */ /* 0x000fe40007810000 */
[----:B------:R-:W-:Y:S02]  /*1d8b0*/  FMNMX.FTZ R2, R146, R2, !PT ;  /* 0x0000000292027209 */ /* 0x000fe40007810000 */
[----:B------:R-:W-:Y:S02]  /*1d8c0*/  FMNMX.FTZ R134, R240, R134, !PT ;  /* 0x00000086f0867209 */ /* 0x000fe40007810000 */
[----:B------:R-:W-:Y:S02]  /*1d8d0*/  FMNMX.FTZ R2, R145, R2, !PT ;  /* 0x0000000291027209 */ /* 0x000fe40007810000 */
[----:B------:R-:W-:-:S02]  /*1d8e0*/  FMNMX.FTZ R134, R251, R134, !PT ;  /* 0x00000086fb867209 */ /* 0x000fc40007810000 */
[----:B------:R-:W-:Y:S02]  /*1d8f0*/  FMNMX.FTZ R2, R144, R2, !PT ;  /* 0x0000000290027209 */ /* 0x000fe40007810000 */
[----:B-1----:R-:W-:Y:S01]  /*1d900*/  MOV R213, R53 ;  /* 0x0000003500d57202 */ /* 0x002fe20000000f00 */
[----:B----4-:R-:W-:Y:S01]  /*1d910*/  IMAD.MOV.U32 R208, RZ, RZ, R52 ;  /* 0x000000ffffd07224 */ /* 0x010fe200078e0034 */
[----:B------:R-:W-:Y:S02]  /*1d920*/  FMNMX.FTZ R2, R165, R2, !PT ;  /* 0x00000002a5027209 */ /* 0x000fe40007810000 */
[----:B------:R-:W-:Y:S02]  /*1d930*/  FMNMX.FTZ R134, R152, R134, !PT ;  /* 0x0000008698867209 */ /* 0x000fe40007810000 */
[----:B------:R-:W-:Y:S02]  /*1d940*/  FMNMX.FTZ R2, R155, R2, !PT ;  /* 0x000000029b027209 */ /* 0x000fe40007810000 */
[----:B------:R-:W-:Y:S01]  /*1d950*/  FMNMX.FTZ R134, R213, R134, !PT ;  /* 0x00000086d5867209 */ /* 0x000fe20007810000 */
[----:B--2---:R-:W-:Y:S01]  /*1d960*/  IMAD.MOV.U32 R17, RZ, RZ, R45 ;  /* 0x000000ffff117224 */ /* 0x004fe200078e002d */
[----:B------:R-:W-:-:S02]  /*1d970*/  FMNMX.FTZ R2, R154, R2, !PT ;  /* 0x000000029a027209 */ /* 0x000fc40007810000 */
[----:B------:R-:W-:Y:S02]  /*1d980*/  FMNMX.FTZ R134, R208, R134, !PT ;  /* 0x00000086d0867209 */ /* 0x000fe40007810000 */
[----:B------:R-:W-:Y:S02]  /*1d990*/  FMNMX.FTZ R2, R167, R2, !PT ;  /* 0x00000002a7027209 */ /* 0x000fe40007810000 */
[----:B------:R-:W-:Y:S02]  /*1d9a0*/  FMNMX.FTZ R134, R17, R134, !PT ;  /* 0x0000008611867209 */ /* 0x000fe40007810000 */
[----:B------:R-:W-:Y:S02]  /*1d9b0*/  FMNMX.FTZ R2, R164, R2, !PT ;  /* 0x00000002a4027209 */ /* 0x000fe40007810000 */
[----:B------:R-:W-:Y:S01]  /*1d9c0*/  MOV R133, R46 ;  /* 0x0000002e00857202 */ /* 0x000fe20000000f00 */
[----:B------:R-:W1:Y:S01]  /*1d9d0*/  SHFL.BFLY PT, R4, R134, 0x2, 0x1f ;  /* 0x0c401f0086047f89 */ /* 0x000e6200000e0000 */
[----:B------:R-:W-:-:S04]  /*1d9e0*/  FMNMX.FTZ R2, R13, R2, !PT ;  /* 0x000000020d027209 */ /* 0x000fc80007810000 */
[----:B------:R-:W-:-:S04]  /*1d9f0*/  FMNMX.FTZ R2, R18, R2, !PT ;  /* 0x0000000212027209 */ /* 0x000fc80007810000 */
[----:B------:R-:W-:-:S05]  /*1da00*/  FMNMX.FTZ R2, R133, R2, !PT ;  /* 0x0000000285027209 */ /* 0x000fca0007810000 */
[----:B------:R-:W2:Y:S01]  /*1da10*/  SHFL.BFLY PT, R3, R2, 0x2, 0x1f ;  /* 0x0c401f0002037f89 */ /* 0x000ea200000e0000 */
[----:B-1----:R-:W-:-:S05]  /*1da20*/  FMNMX.FTZ R134, R134, R4, !PT ;  /* 0x0000000486867209 */ /* 0x002fca0007810000 */
[----:B------:R-:W1:Y:S01]  /*1da30*/  SHFL.BFLY PT, R4, R134, 0x1, 0x1f ;  /* 0x0c201f0086047f89 */ /* 0x000e6200000e0000 */
[----:B--2---:R-:W-:-:S05]  /*1da40*/  FMNMX.FTZ R2, R2, R3, !PT ;  /* 0x0000000302027209 */ /* 0x004fca0007810000 */
[----:B------:R-:W2:Y:S01]  /*1da50*/  SHFL.BFLY PT, R12, R2, 0x1, 0x1f ;  /* 0x0c201f00020c7f89 */ /* 0x000ea200000e0000 */
[----:B-1----:R-:W-:-:S04]  /*1da60*/  FMNMX.FTZ R134, R134, R4, !PT ;  /* 0x0000000486867209 */ /* 0x002fc80007810000 */
[----:B------:R-:W-:Y:S02]  /*1da70*/  FSETP.NEU.FTZ.AND P2, PT, R134, -INF , PT ;  /* 0xff8000008600780b */ /* 0x000fe40003f5d000 */
[----:B--2---:R-:W-:Y:S02]  /*1da80*/  FMNMX.FTZ R12, R2, R12, !PT ;  /* 0x0000000c020c7209 */ /* 0x004fe40007810000 */
[----:B------:R-:W-:-:S04]  /*1da90*/  SHF.L.U32 R209, R42, 0x1, RZ ;  /* 0x000000012ad17819 */ /* 0x000fc800000006ff */
[----:B------:R-:W-:Y:S01]  /*1daa0*/  LEA R212, R39, R209, 0x1 ;  /* 0x000000d127d47211 */ /* 0x000fe200078e08ff */
[----:B------:R-:W-:Y:S01]  /*1dab0*/  IMAD R210, R43, 0x2, R209 ;  /* 0x000000022bd27824 */ /* 0x000fe200078e02d1 */
[----:B------:R-:W-:Y:S04]  /*1dac0*/  LDSM.16.MT88.4 R24, [R209+0x10000] ;  /* 0x01000000d118783b */ /* 0x000fe80000004200 */
[----:B------:R-:W1:Y:S01]  /*1dad0*/  LDSM.16.MT88.4 R8, [R212+0x10000] ;  /* 0x01000000d408783b */ /* 0x000e620000004200 */
[----:B------:R-:W-:-:S03]  /*1dae0*/  IMAD R211, R39, 0x2, R210 ;  /* 0x0000000227d37824 */ /* 0x000fc600078e02d2 */
[----:B------:R-:W-:Y:S04]  /*1daf0*/  LDSM.16.MT88.4 R20, [R210+0x10000] ;  /* 0x01000000d214783b */ /* 0x000fe80000004200 */
[----:B------:R-:W2:Y:S01]  /*1db00*/  LDSM.16.MT88.4 R28, [R211+0x10000] ;  /* 0x01000000d31c783b */ /* 0x000ea20000004200 */
[----:B---3--:R-:W-:-:S05]  /*1db10*/  FMUL.FTZ R3, R0, R134 ;  /* 0x0000008600037220 */ /* 0x008fca0000410000 */
[----:B------:R-:W-:-:S05]  /*1db20*/  FSEL R3, R3, RZ, P2 ;  /* 0x000000ff03037208 */ /* 0x000fca0001000000 */
[-CC-:B------:R-:W-:Y:S02]  /*1db30*/  FFMA.FTZ R4, R34, R0.reuse, -R3.reuse ;  /* 0x0000000022047223 */ /* 0x180fe40000010803 */
[----:B------:R-:W-:Y:S02]  /*1db40*/  FFMA.FTZ R2, R41, R0, -R3 ;  /* 0x0000000029027223 */ /* 0x000fe40000010803 */
[----:B------:R3:W-:Y:S01]  /*1db50*/  MUFU.EX2 R168, R4 ;  /* 0x0000000400a87308 */ /* 0x0007e20000000800 */
[----:B------:R-:W-:-:S07]  /*1db60*/  FSETP.NEU.FTZ.AND P2, PT, R12, -INF , PT ;  /* 0xff8000000c00780b */ /* 0x000fce0003f5d000 */
[----:B------:R4:W-:Y:S01]  /*1db70*/  MUFU.EX2 R166, R2 ;  /* 0x0000000200a67308 */ /* 0x0009e20000000800 */
[----:B---3--:R-:W-:Y:S02]  /*1db80*/  FFMA.FTZ R4, R40, R0, -R3 ;  /* 0x0000000028047223 */ /* 0x008fe40000010803 */
[----:B------:R-:W-:Y:S05]  /*1db90*/  LDSM.16.MT88.4 R40, [R209+0x12000] ;  /* 0x01200000d128783b */ /* 0x000fea0000004200 */
[----:B------:R3:W-:Y:S01]  /*1dba0*/  MUFU.EX2 R163, R4 ;  /* 0x0000000400a37308 */ /* 0x0007e20000000800 */
[----:B----4-:R-:W-:-:S05]  /*1dbb0*/  FMUL.FTZ R2, R0, R12 ;  /* 0x0000000c00027220 */ /* 0x010fca0000410000 */
[----:B------:R-:W-:Y:S01]  /*1dbc0*/  FSEL R2, R2, RZ, P2 ;  /* 0x000000ff02027208 */ /* 0x000fe20001000000 */
[----:B---3--:R-:W-:-:S04]  /*1dbd0*/  FFMA.FTZ R4, R36, R0, -R3 ;  /* 0x0000000024047223 */ /* 0x008fc80000010803 */
[----:B------:R3:W4:Y:S02]  /*1dbe0*/  MUFU.EX2 R162, R4 ;  /* 0x0000000400a27308 */ /* 0x0007240000000800 */
[-CC-:B---3--:R-:W-:Y:S01]  /*1dbf0*/  FFMA.FTZ R4, R35, R0.reuse, -R2.reuse ;  /* 0x0000000023047223 */ /* 0x188fe20000010802 */
[----:B----4-:R-:W-:Y:S01]  /*1dc00*/  F2FP.PACK_AB R6, R162, R163 ;  /* 0x000000a3a206723e */ /* 0x010fe200000000ff */
[----:B------:R-:W-:Y:S04]  /*1dc10*/  LDSM.16.MT88.4 R32, [R211+0x12000] ;  /* 0x01200000d320783b */ /* 0x000fe80000004200 */
[----:B------:R3:W-:Y:S02]  /*1dc20*/  MUFU.EX2 R19, R4 ;  /* 0x0000000400137308 */ /* 0x0007e40000000800 */
[----:B---3--:R-:W-:-:S06]  /*1dc30*/  FFMA.FTZ R4, R38, R0, -R2 ;  /* 0x0000000026047223 */ /* 0x008fcc0000010802 */
[----:B------:R3:W4:Y:S02]  /*1dc40*/  MUFU.EX2 R169, R4 ;  /* 0x0000000400a97308 */ /* 0x0007240000000800 */
[-CC-:B---3--:R-:W-:Y:S01]  /*1dc50*/  FFMA.FTZ R4, R37, R0.reuse, -R2.reuse ;  /* 0x0000000025047223 */ /* 0x188fe20000010802 */
[----:B----4-:R-:W-:Y:S01]  /*1dc60*/  F2FP.PACK_AB R5, R169, R19 ;  /* 0x00000013a905723e */ /* 0x010fe200000000ff */
[----:B------:R-:W-:Y:S04]  /*1dc70*/  LDSM.16.MT88.4 R36, [R212+0x12000] ;  /* 0x01200000d424783b */ /* 0x000fe80000004200 */
[----:B------:R3:W-:Y:S02]  /*1dc80*/  MUFU.EX2 R153, R4 ;  /* 0x0000000400997308 */ /* 0x0007e40000000800 */
[----:B---3--:R-:W-:-:S02]  /*1dc90*/  FFMA.FTZ R4, R44, R0, -R2 ;  /* 0x000000002c047223 */ /* 0x008fc40000010802 */
[----:B------:R-:W-:Y:S04]  /*1dca0*/  LDSM.16.MT88.4 R44, [R210+0x12000] ;  /* 0x01200000d22c783b */ /* 0x000fe80000004200 */
[----:B------:R3:W4:Y:S02]  /*1dcb0*/  MUFU.EX2 R170, R4 ;  /* 0x0000000400aa7308 */ /* 0x0007240000000800 */
[----:B---3--:R-:W-:Y:S02]  /*1dcc0*/  F2FP.PACK_AB R4, R166, R168 ;  /* 0x000000a8a604723e */ /* 0x008fe400000000ff */
[----:B----4-:R-:W-:-:S07]  /*1dcd0*/  F2FP.PACK_AB R7, R170, R153 ;  /* 0x00000099aa07723e */ /* 0x010fce00000000ff */
[C---:B-1----:R-:W-:Y:S08]  /*1dce0*/  HMMA.16816.F32 R104, R4.reuse, R8, RZ ;  /* 0x000000080468723c */ /* 0x042ff000000018ff */
[C---:B------:R-:W-:Y:S01]  /*1dcf0*/  HMMA.16816.F32 R76, R4.reuse, R10, RZ ;  /* 0x0000000a044c723c */ /* 0x040fe200000018ff */
[----:B------:R-:W1:Y:S07]  /*1dd00*/  LDSM.16.MT88.4 R8, [R212+0x14000] ;  /* 0x01400000d408783b */ /* 0x000e6e0000004200 */
[C---:B------:R-:W-:Y:S08]  /*1dd10*/  HMMA.16816.F32 R112, R4.reuse, R24, RZ ;  /* 0x000000180470723c */ /* 0x040ff000000018ff */
[C---:B------:R-:W-:Y:S01]  /*1dd20*/  HMMA.16816.F32 R84, R4.reuse, R26, RZ ;  /* 0x0000001a0454723c */ /* 0x040fe200000018ff */
[----:B------:R-:W3:Y:S07]  /*1dd30*/  LDSM.16.MT88.4 R24, [R209+0x14000] ;  /* 0x01400000d118783b */ /* 0x000eee0000004200 */
[C---:B--2---:R-:W-:Y:S08]  /*1dd40*/  HMMA.16816.F32 R48, R4.reuse, R28, RZ ;  /* 0x0000001c0430723c */ /* 0x044ff000000018ff */
[C---:B------:R-:W-:Y:S01]  /*1dd50*/  HMMA.16816.F32 R72, R4.reuse, R30, RZ ;  /* 0x0000001e0448723c */ /* 0x040fe200000018ff */
[----:B------:R-:W2:Y:S07]  /*1dd60*/  LDSM.16.MT88.4 R28, [R211+0x14000] ;  /* 0x01400000d31c783b */ /* 0x000eae0000004200 */
[C---:B------:R-:W-:Y:S08]  /*1dd70*/  HMMA.16816.F32 R108, R4.reuse, R20, RZ ;  /* 0x00000014046c723c */ /* 0x040ff000000018ff */
[C---:B------:R-:W-:Y:S01]  /*1dd80*/  HMMA.16816.F32 R80, R4.reuse, R22, RZ ;  /* 0x000000160450723c */ /* 0x040fe200000018ff */
[----:B------:R-:W4:Y:S07]  /*1dd90*/  LDSM.16.MT88.4 R20, [R210+0x14000] ;  /* 0x01400000d214783b */ /* 0x000f2e0000004200 */
[----:B-1----:R-:W-:Y:S07]  /*1dda0*/  HMMA.16816.F32 R124, R4, R8, RZ ;  /* 0x00000008047c723c */ /* 0x002fee00000018ff */
[----:B------:R-:W-:-:S04]  /*1ddb0*/  FFMA.FTZ R8, R136, R0, -R3 ;  /* 0x0000000088087223 */ /* 0x000fc80000010803 */
[----:B------:R1:W1:Y:S01]  /*1ddc0*/  MUFU.EX2 R14, R8 ;  /* 0x00000008000e7308 */ /* 0x0002620000000800 */
[C---:B------:R-:W-:Y:S08]  /*1ddd0*/  HMMA.16816.F32 R100, R4.reuse, R40, RZ ;  /* 0x000000280464723c */ /* 0x040ff000000018ff */
[----:B------:R-:W-:Y:S01]  /*1dde0*/  HMMA.16816.F32 R68, R4, R42, RZ ;  /* 0x0000002a0444723c */ /* 0x000fe200000018ff */
[----:B------:R-:W2:Y:S01]  /*1ddf0*/  LDSM.16.MT88.4 R40, [R209+0x16000] ;  /* 0x01600000d128783b */ /* 0x000ea20000004200 */
[----:B-1----:R-:W-:-:S04]  /*1de00*/  FFMA.FTZ R8, R140, R0, -R3 ;  /* 0x000000008c087223 */ /* 0x002fc80000010803 */
[----:B------:R1:W1:Y:S02]  /*1de10*/  MUFU.EX2 R15, R8 ;  /* 0x00000008000f7308 */ /* 0x0002640000000800 */
[C---:B------:R-:W-:Y:S08]  /*1de20*/  HMMA.16816.F32 R92, R4.reuse, R36, RZ ;  /* 0x00000024045c723c */ /* 0x040ff000000018ff */
[----:B------:R-:W-:Y:S01]  /*1de30*/  HMMA.16816.F32 R60, R4, R38, RZ ;  /* 0x00000026043c723c */ /* 0x000fe200000018ff */
[----:B------:R-:W4:Y:S01]  /*1de40*/  LDSM.16.MT88.4 R36, [R210+0x16000] ;  /* 0x01600000d224783b */ /* 0x000f220000004200 */
[----:B-1----:R-:W-:-:S06]  /*1de50*/  FFMA.FTZ R8, R135, R0, -R3 ;  /* 0x0000000087087223 */ /* 0x002fcc0000010803 */
[C---:B---3--:R-:W-:Y:S01]  /*1de60*/  HMMA.16816.F32 R88, R4.reuse, R24, RZ ;  /* 0x000000180458723c */ /* 0x048fe200000018ff */
[----:B------:R1:W-:Y:S07]  /*1de70*/  MUFU.EX2 R216, R8 ;  /* 0x0000000800d87308 */ /* 0x0003ee0000000800 */
[C---:B------:R-:W-:Y:S01]  /*1de80*/  HMMA.16816.F32 R52, R4.reuse, R26, RZ ;  /* 0x0000001a0434723c */ /* 0x040fe200000018ff */
[----:B------:R-:W3:Y:S07]  /*1de90*/  LDSM.16.MT88.4 R24, [R212+0x16000] ;  /* 0x01600000d418783b */ /* 0x000eee0000004200 */
[----:B--2---:R-:W-:Y:S01]  /*1dea0*/  HMMA.16816.F32 R136, R4, R28, RZ ;  /* 0x0000001c0488723c */ /* 0x004fe200000018ff */
[----:B-1----:R-:W-:-:S07]  /*1deb0*/  FFMA.FTZ R8, R132, R0, -R3 ;  /* 0x0000000084087223 */ /* 0x002fce0000010803 */
[C---:B------:R-:W-:Y:S01]  /*1dec0*/  HMMA.16816.F32 R140, R4.reuse, R30, RZ ;  /* 0x0000001e048c723c */ /* 0x040fe200000018ff */
[----:B------:R-:W1:Y:S01]  /*1ded0*/  LDSM.16.MT88.4 R28, [R211+0x16000] ;  /* 0x01600000d31c783b */ /* 0x000e620000004200 */
[----:B------:R2:W-:Y:S06]  /*1dee0*/  MUFU.EX2 R160, R8 ;  /* 0x0000000800a07308 */ /* 0x0005ec0000000800 */
[C---:B----4-:R-:W-:Y:S08]  /*1def0*/  HMMA.16816.F32 R116, R4.reuse, R20, RZ ;  /* 0x000000140474723c */ /* 0x050ff000000018ff */
[----:B------:R-:W-:Y:S01]  /*1df00*/  HMMA.16816.F32 R120, R4, R22, RZ ;  /* 0x000000160478723c */ /* 0x000fe200000018ff */
[----:B------:R-:W4:Y:S01]  /*1df10*/  LDSM.16.MT88.4 R20, [R210+0x10800] ;  /* 0x01080000d214783b */ /* 0x000f220000004200 */
[----:B--2---:R-:W-:Y:S01]  /*1df20*/  FFMA.FTZ R8, R147, R0, -R2 ;  /* 0x0000000093087223 */ /* 0x004fe20000010802 */
[----:B------:R-:W-:-:S03]  /*1df30*/  MOV R147, R14 ;  /* 0x0000000e00937202 */ /* 0x000fc60000000f00 */
[----:B------:R2:W-:Y:S02]  /*1df40*/  MUFU.EX2 R14, R8 ;  /* 0x00000008000e7308 */ /* 0x0005e40000000800 */
[C---:B------:R-:W-:Y:S08]  /*1df50*/  HMMA.16816.F32 R96, R4.reuse, R44, RZ ;  /* 0x0000002c0460723c */ /* 0x040ff000000018ff */
[----:B------:R-:W-:Y:S01]  /*1df60*/  HMMA.16816.F32 R64, R4, R46, RZ ;  /* 0x0000002e0440723c */ /* 0x000fe200000018ff */
[----:B--2---:R-:W-:-:S07]  /*1df70*/  FFMA.FTZ R8, R146, R0, -R2 ;  /* 0x0000000092087223 */ /* 0x004fce0000010802 */
[C---:B------:R-:W-:Y:S01]  /*1df80*/  HMMA.16816.F32 R44, R4.reuse, R32, RZ ;  /* 0x00000020042c723c */ /* 0x040fe200000018ff */
[----:B------:R2:W1:Y:S07]  /*1df90*/  MUFU.EX2 R132, R8 ;  /* 0x0000000800847308 */ /* 0x00046e0000000800 */
[----:B------:R-:W-:Y:S01]  /*1dfa0*/  HMMA.16816.F32 R56, R4, R34, RZ ;  /* 0x000000220438723c */ /* 0x000fe200000018ff */
[----:B------:R-:W1:Y:S01]  /*1dfb0*/  LDSM.16.MT88.4 R32, [R209+0x10800] ;  /* 0x01080000d120783b */ /* 0x000e620000004200 */
[----:B--2---:R-:W-:-:S04]  /*1dfc0*/  FFMA.FTZ R8, R145, R0, -R2 ;  /* 0x0000000091087223 */ /* 0x004fc80000010802 */
[----:B------:R2:W-:Y:S02]  /*1dfd0*/  MUFU.EX2 R135, R8 ;  /* 0x0000000800877308 */ /* 0x0005e40000000800 */
[----:B------:R-:W-:Y:S01]  /*1dfe0*/  HMMA.16816.F32 R128, R4, R10, RZ ;  /* 0x0000000a0480723c */ /* 0x000fe200000018ff */
[----:B--2---:R-:W-:-:S05]  /*1dff0*/  FFMA.FTZ R8, R144, R0, -R2 ;  /* 0x0000000090087223 */ /* 0x004fca0000010802 */
[----:B------:R2:W1:Y:S02]  /*1e000*/  MUFU.EX2 R215, R8 ;  /* 0x0000000800d77308 */ /* 0x0004640000000800 */
[C---:B------:R-:W-:Y:S08]  /*1e010*/  HMMA.16816.F32 R148, R4.reuse, R40, RZ ;  /* 0x000000280494723c */ /* 0x040ff000000018ff */
[C---:B------:R-:W-:Y:S01]  /*1e020*/  HMMA.16816.F32 R40, R4.reuse, R42, RZ ;  /* 0x0000002a0428723c */ /* 0x040fe200000018ff */
[----:B--2---:R-:W2:Y:S07]  /*1e030*/  LDSM.16.MT88.4 R8, [R212+0x10800] ;  /* 0x01080000d408783b */ /* 0x004eae0000004200 */
[C---:B------:R-:W-:Y:S08]  /*1e040*/  HMMA.16816.F32 R156, R4.reuse, R36, RZ ;  /* 0x00000024049c723c */ /* 0x040ff000000018ff */
[C---:B------:R-:W-:Y:S08]  /*1e050*/  HMMA.16816.F32 R172, R4.reuse, R38, RZ ;  /* 0x0000002604ac723c */ /* 0x040ff000000018ff */
[C---:B---3--:R-:W-:Y:S08]  /*1e060*/  HMMA.16816.F32 R184, R4.reuse, R24, RZ ;  /* 0x0000001804b8723c */ /* 0x048ff000000018ff */
[C---:B------:R-:W-:Y:S01]  /*1e070*/  HMMA.16816.F32 R188, R4.reuse, R26, RZ ;  /* 0x0000001a04bc723c */ /* 0x040fe200000018ff */
[----:B------:R-:W3:Y:S07]  /*1e080*/  LDSM.16.MT88.4 R24, [R211+0x10800] ;  /* 0x01080000d318783b */ /* 0x000eee0000004200 */
[C---:B-1----:R-:W-:Y:S08]  /*1e090*/  HMMA.16816.F32 R196, R4.reuse, R28, RZ ;  /* 0x0000001c04c4723c */ /* 0x042ff000000018ff */
[----:B------:R-:W-:Y:S01]  /*1e0a0*/  HMMA.16816.F32 R200, R4, R30, RZ ;  /* 0x0000001e04c8723c */ /* 0x000fe200000018ff */
[----:B------:R-:W-:Y:S06]  /*1e0b0*/  LDSM.16.MT88.4 R28, [R209+0x12800] ;  /* 0x01280000d11c783b */ /* 0x000fec0000004200 */
[----:B------:R-:W-:-:S02]  /*1e0c0*/  F2FP.PACK_AB R4, R15, R147 ;  /* 0x000000930f04723e */ /* 0x000fc400000000ff */
[----:B------:R-:W-:Y:S02]  /*1e0d0*/  F2FP.PACK_AB R5, R132, R14 ;  /* 0x0000000e8405723e */ /* 0x000fe400000000ff */
[----:B------:R-:W-:Y:S02]  /*1e0e0*/  F2FP.PACK_AB R6, R160, R216 ;  /* 0x000000d8a006723e */ /* 0x000fe400000000ff */
[----:B------:R-:W-:-:S07]  /*1e0f0*/  F2FP.PACK_AB R7, R215, R135 ;  /* 0x00000087d707723e */ /* 0x000fce00000000ff */
[C---:B----4-:R-:W-:Y:S08]  /*1e100*/  HMMA.16816.F32 R108, R4.reuse, R20, R108 ;  /* 0x00000014046c723c */ /* 0x050ff0000000186c */
[C---:B------:R-:W-:Y:S08]  /*1e110*/  HMMA.16816.F32 R112, R4.reuse, R32, R112 ;  /* 0x000000200470723c */ /* 0x040ff00000001870 */
[----:B------:R-:W-:Y:S08]  /*1e120*/  HMMA.16816.F32 R236, R4, R34, R84 ;  /* 0x0000002204ec723c */ /* 0x000ff00000001854 */
[----:B------:R-:W-:Y:S01]  /*1e130*/  IMAD.MOV.U32 R35, RZ, RZ, R109 ;  /* 0x000000ffff237224 */ /* 0x000fe200078e006d */
[----:B------:R-:W-:Y:S01]  /*1e140*/  MOV R34, R108 ;  /* 0x0000006c00227202 */ /* 0x000fe20000000f00 */
[----:B------:R-:W-:Y:S01]  /*1e150*/  IMAD.MOV.U32 R214, RZ, RZ, R110 ;  /* 0x000000ffffd67224 */ /* 0x000fe200078e006e */
[----:B------:R-:W-:-:S02]  /*1e160*/  MOV R16, R111 ;  /* 0x0000006f00107202 */ /* 0x000fc40000000f00 */
[C---:B------:R-:W-:Y:S01]  /*1e170*/  HMMA.16816.F32 R108, R4.reuse, R22, R80 ;  /* 0x00000016046c723c */ /* 0x040fe20000001850 */
[----:B------:R-:W1:Y:S02]  /*1e180*/  LDSM.16.MT88.4 R20, [R210+0x12800] ;  /* 0x01280000d214783b */ /* 0x000e640000004200 */
[----:B------:R-:W-:Y:S01]  /*1e190*/  IMAD.MOV.U32 R37, RZ, RZ, R113 ;  /* 0x000000ffff257224 */ /* 0x000fe200078e0071 */
[----:B------:R-:W-:Y:S01]  /*1e1a0*/  MOV R36, R114 ;  /* 0x0000007200247202 */ /* 0x000fe20000000f00 */
[----:B------:R-:W-:Y:S01]  /*1e1b0*/  IMAD.MOV.U32 R33, RZ, RZ, R115 ;  /* 0x000000ffff217224 */ /* 0x000fe200078e0073 */
[----:B------:R-:W-:Y:S02]  /*1e1c0*/  MOV R32, R112 ;  /* 0x0000007000207202 */ /* 0x000fe40000000f00 */
[C---:B--2---:R-:W-:Y:S08]  /*1e1d0*/  HMMA.16816.F32 R104, R4.reuse, R8, R104 ;  /* 0x000000080468723c */ /* 0x044ff00000001868 */
[C---:B------:R-:W-:Y:S01]  /*1e1e0*/  HMMA.16816.F32 R112, R4.reuse, R10, R76 ;  /* 0x0000000a0470723c */ /* 0x040fe2000000184c */
[----:B------:R-:W2:Y:S07]  /*1e1f0*/  LDSM.16.MT88.4 R8, [R212+0x12800] ;  /* 0x01280000d408783b */ /* 0x000eae0000004200 */
[----:B---3--:R-:W-:Y:S01]  /*1e200*/  HMMA.16816.F32 R48, R4, R24, R48 ;  /* 0x000000180430723c */ /* 0x008fe20000001830 */
[----:B------:R-:W-:Y:S01]  /*1e210*/  MOV R80, R36 ;  /* 0x0000002400507202 */ /* 0x000fe20000000f00 */
[----:B------:R-:W-:Y:S01]  /*1e220*/  IMAD.MOV.U32 R83, RZ, RZ, R35 ;  /* 0x000000ffff537224 */ /* 0x000fe200078e0023 */
[----:B------:R-:W-:Y:S01]  /*1e230*/  MOV R146, R165 ;  /* 0x000000a500927202 */ /* 0x000fe20000000f00 */
[----:B------:R-:W-:-:S04]  /*1e240*/  IMAD.MOV.U32 R81, RZ, RZ, R33 ;  /* 0x000000ffff517224 */ /* 0x000fc800078e0021 */
[C---:B------:R-:W-:Y:S01]  /*1e250*/  HMMA.16816.F32 R204, R4.reuse, R26, R72 ;  /* 0x0000001a04cc723c */ /* 0x040fe20000001848 */
[----:B------:R-:W3:Y:S01]  /*1e260*/  LDSM.16.MT88.4 R24, [R211+0x12800] ;  /* 0x01280000d318783b */ /* 0x000ee20000004200 */
[----:B------:R-:W-:Y:S01]  /*1e270*/  IMAD.MOV.U32 R87, RZ, RZ, R105 ;  /* 0x000000ffff577224 */ /* 0x000fe200078e0069 */
[----:B------:R-:W-:Y:S01]  /*1e280*/  MOV R85, R106 ;  /* 0x0000006a00557202 */ /* 0x000fe20000000f00 */
[----:B------:R-:W-:Y:S01]  /*1e290*/  IMAD.MOV.U32 R106, RZ, RZ, R166 ;  /* 0x000000ffff6a7224 */ /* 0x000fe200078e00a6 */
[----:B------:R-:W-:Y:S02]  /*1e2a0*/  MOV R105, R167 ;  /* 0x000000a700697202 */ /* 0x000fe40000000f00 */
[----:B------:R-:W-:Y:S01]  /*1e2b0*/  MOV R82, R34 ;  /* 0x0000002200527202 */ /* 0x000fe20000000f00 */
[----:B-1----:R-:W-:Y:S01]  /*1e2c0*/  HMMA.16816.F32 R176, R4, R20, R96 ;  /* 0x0000001404b0723c */ /* 0x002fe20000001860 */
[----:B------:R-:W-:-:S07]  /*1e2d0*/  MOV R36, R161 ;  /* 0x000000a100247202 */ /* 0x000fce0000000f00 */
[----:B------:R-:W-:Y:S01]  /*1e2e0*/  IMAD.MOV.U32 R84, RZ, RZ, R51 ;  /* 0x000000ffff547224 */ /* 0x000fe200078e0033 */
[----:B------:R-:W-:Y:S01]  /*1e2f0*/  MOV R77, R49 ;  /* 0x00000031004d7202 */ /* 0x000fe20000000f00 */
[----:B------:R-:W-:Y:S01]  /*1e300*/  IMAD.MOV.U32 R76, RZ, RZ, R48 ;  /* 0x000000ffff4c7224 */ /* 0x000fe200078e0030 */
[----:B------:R-:W-:Y:S01]  /*1e310*/  MOV R86, R50 ;  /* 0x0000003200567202 */ /* 0x000fe20000000f00 */
[----:B------:R-:W-:Y:S01]  /*1e320*/  IMAD.MOV.U32 R51, RZ, RZ, R37 ;  /* 0x000000ffff337224 */ /* 0x000fe200078e0025 */
[----:B------:R-:W-:Y:S01]  /*1e330*/  MOV R50, R32 ;  /* 0x0000002000327202 */ /* 0x000fe20000000f00 */
[----:B------:R-:W-:Y:S01]  /*1e340*/  IMAD.MOV.U32 R49, RZ, RZ, R164 ;  /* 0x000000ffff317224 */ /* 0x000fe200078e00a4 */
[----:B------:R-:W-:Y:S01]  /*1e350*/  MOV R48, R163 ;  /* 0x000000a300307202 */ /* 0x000fe20000000f00 */
[----:B------:R-:W-:Y:S01]  /*1e360*/  IMAD.MOV.U32 R37, RZ, RZ, R162 ;  /* 0x000000ffff257224 */ /* 0x000fe200078e00a2 */
[----:B------:R-:W1:Y:S01]  /*1e370*/  LDSM.16.MT88.4 R32, [R209+0x14800] ;  /* 0x01480000d120783b */ /* 0x000e620000004200 */
[----:B------:R-:W-:Y:S01]  /*1e380*/  IMAD.MOV.U32 R96, RZ, RZ, R160 ;  /* 0x000000ffff607224 */ /* 0x000fe200078e00a0 */
[----:B--2---:R-:W-:Y:S01]  /*1e390*/  HMMA.16816.F32 R164, R4, R8, R92 ;  /* 0x0000000804a4723c */ /* 0x004fe2000000185c */
[----:B------:R-:W-:-:S07]  /*1e3a0*/  IMAD.MOV.U32 R39, RZ, RZ, R107 ;  /* 0x000000ffff277224 */ /* 0x000fce00078e006b */
[----:B------:R-:W-:Y:S01]  /*1e3b0*/  HMMA.16816.F32 R160, R4, R10, R60 ;  /* 0x0000000a04a0723c */ /* 0x000fe2000000183c */
[----:B------:R-:W2:Y:S01]  /*1e3c0*/  LDSM.16.MT88.4 R8, [R212+0x14800] ;  /* 0x01480000d408783b */ /* 0x000ea20000004200 */
[----:B------:R-:W-:Y:S01]  /*1e3d0*/  IMAD.MOV.U32 R145, RZ, RZ, R170 ;  /* 0x000000ffff917224 */ /* 0x000fe200078e00aa */
[----:B------:R-:W-:-:S05]  /*1e3e0*/  MOV R144, R169 ;  /* 0x000000a900907202 */ /* 0x000fca0000000f00 */
[----:B------:R-:W-:Y:S01]  /*1e3f0*/  HMMA.16816.F32 R192, R4, R28, R100 ;  /* 0x0000001c04c0723c */ /* 0x000fe20000001864 */
[----:B------:R-:W-:-:S07]  /*1e400*/  IMAD.MOV.U32 R107, RZ, RZ, R168 ;  /* 0x000000ffff6b7224 */ /* 0x000fce00078e00a8 */
[C---:B------:R-:W-:Y:S01]  /*1e410*/  HMMA.16816.F32 R180, R4.reuse, R30, R68 ;  /* 0x0000001e04b4723c */ /* 0x040fe20000001844 */
[----:B------:R-:W4:Y:S07]  /*1e420*/  LDSM.16.MT88.4 R28, [R210+0x14800] ;  /* 0x01480000d21c783b */ /* 0x000f2e0000004200 */
[----:B------:R-:W-:Y:S01]  /*1e430*/  HMMA.16816.F32 R168, R4, R22, R64 ;  /* 0x0000001604a8723c */ /* 0x000fe20000001840 */
[----:B------:R-:W4:Y:S01]  /*1e440*/  LDSM.16.MT88.4 R20, [R211+0x14800] ;  /* 0x01480000d314783b */ /* 0x000f220000004200 */
[----:B------:R-:W-:Y:S01]  /*1e450*/  IMAD.MOV.U32 R103, RZ, RZ, R144 ;  /* 0x000000ffff677224 */ /* 0x000fe200078e0090 */
[----:B------:R-:W-:Y:S01]  /*1e460*/  MOV R102, R145 ;  /* 0x0000009100667202 */ /* 0x000fe20000000f00 */
[----:B------:R-:W-:Y:S01]  /*1e470*/  IMAD.MOV.U32 R60, RZ, RZ, R146 ;  /* 0x000000ffff3c7224 */ /* 0x000fe200078e0092 */
[----:B------:R-:W-:-:S03]  /*1e480*/  MOV R101, R147 ;  /* 0x0000009300657202 */ /* 0x000fc60000000f00 */
[C---:B---3--:R-:W-:Y:S01]  /*1e490*/  HMMA.16816.F32 R144, R4.reuse, R26, R56 ;  /* 0x0000001a0490723c */ /* 0x048fe20000001838 */
[----:B------:R-:W-:Y:S01]  /*1e4a0*/  MOV R38, R104 ;  /* 0x0000006800267202 */ /* 0x000fe20000000f00 */
[----:B------:R-:W-:Y:S01]  /*1e4b0*/  IMAD.MOV.U32 R79, RZ, RZ, R106 ;  /* 0x000000ffff4f7224 */ /* 0x000fe200078e006a */
[----:B------:R-:W-:Y:S01]  /*1e4c0*/  MOV R63, R105 ;  /* 0x00000069003f7202 */ /* 0x000fe20000000f00 */
[----:B------:R-:W-:Y:S01]  /*1e4d0*/  IMAD.MOV.U32 R98, RZ, RZ, R87 ;  /* 0x000000ffff627224 */ /* 0x000fe200078e0057 */
[----:B------:R-:W-:Y:S02]  /*1e4e0*/  MOV R78, R107 ;  /* 0x0000006b004e7202 */ /* 0x000fe40000000f00 */
[----:B------:R-:W-:Y:S01]  /*1e4f0*/  MOV R58, R36 ;  /* 0x00000024003a7202 */ /* 0x000fe20000000f00 */
[----:B-1----:R-:W-:Y:S01]  /*1e500*/  HMMA.16816.F32 R104, R4, R32, R88 ;  /* 0x000000200468723c */ /* 0x002fe20000001858 */
[----:B------:R-:W-:Y:S01]  /*1e510*/  MOV R99, R85 ;  /* 0x0000005500637202 */ /* 0x000fe20000000f00 */
[----:B------:R-:W-:Y:S01]  /*1e520*/  IMAD.MOV.U32 R85, RZ, RZ, R132 ;  /* 0x000000ffff557224 */ /* 0x000fe200078e0084 */
[----:B------:R-:W-:Y:S01]  /*1e530*/  MOV R61, R155 ;  /* 0x0000009b003d7202 */ /* 0x000fe20000000f00 */
[----:B------:R-:W-:Y:S01]  /*1e540*/  IMAD.MOV.U32 R62, RZ, RZ, R154 ;  /* 0x000000ffff3e7224 */ /* 0x000fe200078e009a */
[----:B------:R-:W-:Y:S01]  /*1e550*/  MOV R132, R153 ;  /* 0x0000009900847202 */ /* 0x000fe20000000f00 */
[----:B------:R-:W-:-:S02]  /*1e560*/  IMAD.MOV.U32 R87, RZ, RZ, R152 ;  /* 0x000000ffff577224 */ /* 0x000fc400078e0098 */
[C---:B--2---:R-:W-:Y:S07]  /*1e570*/  HMMA.16816.F32 R88, R4.reuse, R8, R124 ;  /* 0x000000080458723c */ /* 0x044fee000000187c */
[----:B------:R-:W-:Y:S01]  /*1e580*/  FFMA.FTZ R8, R58, R0, -R3 ;  /* 0x000000003a087223 */ /* 0x000fe20000010803 */
[C---:B------:R-:W-:Y:S01]  /*1e590*/  HMMA.16816.F32 R152, R4.reuse, R24, R44 ;  /* 0x000000180498723c */ /* 0x040fe2000000182c */
[----:B------:R-:W1:Y:S07]  /*1e5a0*/  LDSM.16.MT88.4 R24, [R210+0x16800] ;  /* 0x01680000d218783b */ /* 0x000e6e0000004200 */
[----:B----4-:R-:W-:Y:S07]  /*1e5b0*/  HMMA.16816.F32 R92, R4, R28, R116 ;  /* 0x0000001c045c723c */ /* 0x010fee0000001874 */
[----:B------:R-:W-:-:S02]  /*1e5c0*/  MOV R119, R214 ;  /* 0x000000d600777202 */ /* 0x000fc40000000f00 */
[----:B------:R2:W-:Y:S01]  /*1e5d0*/  MUFU.EX2 R214, R8 ;  /* 0x0000000800d67308 */ /* 0x0005e20000000800 */
[----:B------:R-:W-:Y:S07]  /*1e5e0*/  HMMA.16816.F32 R68, R4, R30, R120 ;  /* 0x0000001e0444723c */ /* 0x000fee0000001878 */
[----:B------:R-:W-:Y:S01]  /*1e5f0*/  IMAD.MOV.U32 R31, RZ, RZ, R60 ;  /* 0x000000ffff1f7224 */ /* 0x000fe200078e003c */
[----:B------:R-:W-:Y:S01]  /*1e600*/  MOV R120, R61 ;  /* 0x0000003d00787202 */ /* 0x000fe20000000f00 */
[----:B------:R-:W-:Y:S01]  /*1e610*/  IMAD.MOV.U32 R121, RZ, RZ, R62 ;  /* 0x000000ffff797224 */ /* 0x000fe200078e003e */
[----:B------:R-:W-:-:S02]  /*1e620*/  MOV R122, R63 ;  /* 0x0000003f007a7202 */ /* 0x000fc40000000f00 */
[----:B------:R-:W-:Y:S01]  /*1e630*/  HMMA.16816.F32 R60, R4, R22, R140 ;  /* 0x00000016043c723c */ /* 0x000fe2000000188c */
[----:B--2---:R-:W-:-:S04]  /*1e640*/  FFMA.FTZ R8, R250, R0, -R3 ;  /* 0x00000000fa087223 */ /* 0x004fc80000010803 */
[----:B------:R2:W-:Y:S01]  /*1e650*/  MUFU.EX2 R140, R8 ;  /* 0x00000008008c7308 */ /* 0x0005e20000000800 */
[----:B------:R-:W-:Y:S02]  /*1e660*/  IMAD.MOV.U32 R123, RZ, RZ, R96 ;  /* 0x000000ffff7b7224 */ /* 0x000fe400078e0060 */
[----:B------:R-:W-:Y:S01]  /*1e670*/  IMAD.MOV.U32 R96, RZ, RZ, R16 ;  /* 0x000000ffff607224 */ /* 0x000fe200078e0010 */
[----:B------:R-:W-:Y:S01]  /*1e680*/  HMMA.16816.F32 R64, R4, R10, R128 ;  /* 0x0000000a0440723c */ /* 0x000fe20000001880 */
[----:B--2---:R-:W-:-:S04]  /*1e690*/  FFMA.FTZ R8, R240, R0, -R3 ;  /* 0x00000000f0087223 */ /* 0x004fc80000010803 */
[----:B------:R2:W-:Y:S01]  /*1e6a0*/  MUFU.EX2 R16, R8 ;  /* 0x0000000800107308 */ /* 0x0005e20000000800 */
[----:B------:R-:W-:Y:S02]  /*1e6b0*/  IMAD.MOV.U32 R59, RZ, RZ, R37 ;  /* 0x000000ffff3b7224 */ /* 0x000fe400078e0025 */
[----:B--2---:R-:W-:-:S05]  /*1e6c0*/  FFMA.FTZ R8, R251, R0, -R3 ;  /* 0x00000000fb087223 */ /* 0x004fca0000010803 */
[----:B------:R2:W-:Y:S01]  /*1e6d0*/  MUFU.EX2 R10, R8 ;  /* 0x00000008000a7308 */ /* 0x0005e20000000800 */
[----:B------:R-:W-:Y:S01]  /*1e6e0*/  MOV R28, R48 ;  /* 0x00000030001c7202 */ /* 0x000fe20000000f00 */
[----:B------:R-:W-:Y:S01]  /*1e6f0*/  IMAD.MOV.U32 R29, RZ, RZ, R49 ;  /* 0x000000ffff1d7224 */ /* 0x000fe200078e0031 */
[----:B------:R-:W-:Y:S01]  /*1e700*/  MOV R116, R59 ;  /* 0x0000003b00747202 */ /* 0x000fe20000000f00 */
[----:B--2---:R-:W-:-:S06]  /*1e710*/  FFMA.FTZ R8, R31, R0, -R2 ;  /* 0x000000001f087223 */ /* 0x004fcc0000010802 */
[----:B------:R-:W2:Y:S01]  /*1e720*/  MUFU.EX2 R8, R8 ;  /* 0x0000000800087308 */ /* 0x000ea20000000800 */
        /* <DEDUP_REMOVED lines=24> */
[----:B------:R-:W3:Y:S01]  /*1e8b0*/  LDSM.16.MT88.4 R36, [R212+0x16800] ;  /* 0x01680000d424783b */ /* 0x000ee20000004200 */
[----:B------:R-:W-:-:S02]  /*1e8c0*/  IMAD.MOV.U32 R102, RZ, RZ, R76 ;  /* 0x000000ffff667224 */ /* 0x000fc400078e004c */
[----:B------:R-:W-:Y:S01]  /*1e8d0*/  IMAD.MOV.U32 R9, RZ, RZ, R30 ;  /* 0x000000ffff097224 */ /* 0x000fe200078e001e */
[----:B-1----:R-:W-:Y:S01]  /*1e8e0*/  HMMA.16816.F32 R76, R4, R26, R172 ;  /* 0x0000001a044c723c */ /* 0x002fe200000018ac */
[----:B------:R-:W-:Y:S01]  /*1e8f0*/  IMAD.MOV.U32 R125, RZ, RZ, R120 ;  /* 0x000000ffff7d7224 */ /* 0x000fe200078e0078 */
[----:B------:R-:W-:Y:S01]  /*1e900*/  MOV R131, R127 ;  /* 0x0000007f00837202 */ /* 0x000fe20000000f00 */
[----:B------:R-:W-:Y:S01]  /*1e910*/  IMAD.MOV.U32 R127, RZ, RZ, R29 ;  /* 0x000000ffff7f7224 */ /* 0x000fe200078e001d */
[----:B------:R-:W-:-:S03]  /*1e920*/  MOV R126, R28 ;  /* 0x0000001c007e7202 */ /* 0x000fc60000000f00 */
[----:B--2---:R-:W-:Y:S01]  /*1e930*/  MOV R174, R8 ;  /* 0x0000000800ae7202 */ /* 0x004fe20000000f00 */
[----:B------:R-:W-:Y:S01]  /*1e940*/  FFMA.FTZ R8, R130, R0, -R2 ;  /* 0x0000000082087223 */ /* 0x000fe20000010802 */
[----:B------:R-:W-:Y:S01]  /*1e950*/  MOV R124, R31 ;  /* 0x0000001f007c7202 */ /* 0x000fe20000000f00 */
[C---:B------:R-:W-:Y:S01]  /*1e960*/  HMMA.16816.F32 R72, R4.reuse, R34, R52 ;  /* 0x000000220448723c */ /* 0x040fe20000001834 */
[----:B------:R-:W-:Y:S01]  /*1e970*/  MOV R120, R116 ;  /* 0x0000007400787202 */ /* 0x000fe20000000f00 */
[----:B------:R-:W-:Y:S01]  /*1e980*/  IMAD.MOV.U32 R116, RZ, RZ, R117 ;  /* 0x000000ffff747224 */ /* 0x000fe200078e0075 */
[----:B------:R-:W-:Y:S01]  /*1e990*/  MOV R128, R9 ;  /* 0x0000000900807202 */ /* 0x000fe20000000f00 */
[----:B------:R-:W1:Y:S01]  /*1e9a0*/  LDSM.16.MT88.4 R32, [R209+0x16800] ;  /* 0x01680000d120783b */ /* 0x000e620000004200 */
[----:B------:R-:W-:Y:S01]  /*1e9b0*/  MOV R117, R118 ;  /* 0x0000007600757202 */ /* 0x000fe20000000f00 */
[----:B------:R2:W4:Y:S01]  /*1e9c0*/  MUFU.EX2 R240, R8 ;  /* 0x0000000800f07308 */ /* 0x0005220000000800 */
[----:B------:R-:W-:Y:S01]  /*1e9d0*/  MOV R129, R125 ;  /* 0x0000007d00817202 */ /* 0x000fe20000000f00 */
[----:B------:R-:W-:Y:S01]  /*1e9e0*/  HMMA.16816.F32 R44, R4, R20, R136 ;  /* 0x00000014042c723c */ /* 0x000fe20000001888 */
[----:B------:R-:W1:Y:S01]  /*1e9f0*/  LDSM.16.MT88.4 R20, [R211+0x16800] ;  /* 0x01680000d314783b */ /* 0x000e620000004200 */
        /* <DEDUP_REMOVED lines=12> */
[----:B--2---:R-:W-:Y:S01]  /*1eac0*/  FFMA.FTZ R8, R131, R0, -R2 ;  /* 0x0000000083087223 */ /* 0x004fe20000010802 */
[----:B------:R-:W2:Y:S01]  /*1ead0*/  LDSM.16.MT88.4 R28, [R209+0x11000] ;  /* 0x01100000d11c783b */ /* 0x000ea20000004200 */
[----:B------:R-:W-:-:S02]  /*1eae0*/  IMAD.MOV.U32 R131, RZ, RZ, R124 ;  /* 0x000000ffff837224 */ /* 0x000fc400078e007c */
        /* <DEDUP_REMOVED lines=16> */
[----:B------:R-:W-:-:S02]  /*1ebf0*/  IMAD.MOV.U32 R119, RZ, RZ, R99 ;  /* 0x000000ffff777224 */ /* 0x000fc400078e0063 */
[----:B------:R-:W-:Y:S01]  /*1ec00*/  IMAD.MOV.U32 R127, RZ, RZ, R120 ;  /* 0x000000ffff7f7224 */ /* 0x000fe200078e0078 */
[----:B------:R-:W-:Y:S01]  /*1ec10*/  MOV R120, R116 ;  /* 0x0000007400787202 */ /* 0x000fe20000000f00 */
[----:B------:R-:W-:Y:S01]  /*1ec20*/  HMMA.16816.F32 R48, R4, R24, R156 ;  /* 0x000000180430723c */ /* 0x000fe2000000189c */
[----:B------:R-:W-:Y:S01]  /*1ec30*/  IMAD.MOV.U32 R102, RZ, RZ, R103 ;  /* 0x000000ffff667224 */ /* 0x000fe200078e0067 */
[----:B------:R-:W-:Y:S01]  /*1ec40*/  MOV R103, R86 ;  /* 0x0000005600677202 */ /* 0x000fe20000000f00 */
[----:B------:R-:W-:Y:S01]  /*1ec50*/  IMAD.MOV.U32 R116, RZ, RZ, R117 ;  /* 0x000000ffff747224 */ /* 0x000fe200078e0075 */
[----:B------:R-:W-:Y:S01]  /*1ec60*/  MOV R117, R118 ;  /* 0x0000007600757202 */ /* 0x000fe20000000f00 */
[----:B------:R-:W2:Y:S01]  /*1ec70*/  LDSM.16.MT88.4 R24, [R211+0x11000] ;  /* 0x01100000d318783b */ /* 0x000ea20000004200 */
[----:B------:R-:W-:Y:S01]  /*1ec80*/  IMAD.MOV.U32 R118, RZ, RZ, R119 ;  /* 0x000000ffff767224 */ /* 0x000fe200078e0077 */
[----:B------:R-:W-:Y:S01]  /*1ec90*/  MOV R119, R100 ;  /* 0x0000006400777202 */ /* 0x000fe20000000f00 */
        /* <DEDUP_REMOVED lines=8> */
[C---:B---3--:R-:W-:Y:S01]  /*1ed20*/  HMMA.16816.F32 R96, R4.reuse, R36, R184 ;  /* 0x000000240460723c */ /* 0x048fe200000018b8 */
[----:B------:R3:W-:Y:S01]  /*1ed30*/  MUFU.EX2 R135, R8 ;  /* 0x0000000800877308 */ /* 0x0007e20000000800 */
        /* <DEDUP_REMOVED lines=9> */
[----:B-1----:R-:W-:Y:S01]  /*1edd0*/  HMMA.16816.F32 R52, R4, R32, R148 ;  /* 0x000000200434723c */ /* 0x002fe20000001894 */
[----:B------:R-:W-:Y:S01]  /*1ede0*/  IMAD.MOV.U32 R175, RZ, RZ, R121 ;  /* 0x000000ffffaf7224 */ /* 0x000fe200078e0079 */
[----:B------:R1:W5:Y:S01]  /*1edf0*/  LDL.LU R216, [R1+0x38] ;  /* 0x0000380001d87983 */ /* 0x0003620000300800 */
[----:B---3--:R-:W-:Y:S01]  /*1ee00*/  FFMA.FTZ R8, R11, R0, -R2 ;  /* 0x000000000b087223 */ /* 0x008fe20000010802 */
[----:B------:R-:W-:Y:S01]  /*1ee10*/  MOV R11, R120 ;  /* 0x00000078000b7202 */ /* 0x000fe20000000f00 */
[----:B------:R-:W-:-:S02]  /*1ee20*/  IMAD.MOV.U32 R120, RZ, RZ, R132 ;  /* 0x000000ffff787224 */ /* 0x000fc400078e0084 */
[----:B------:R3:W1:Y:S01]  /*1ee30*/  MUFU.EX2 R132, R8 ;  /* 0x0000000800847308 */ /* 0x0006620000000800 */
        /* <DEDUP_REMOVED lines=10> */
[----:B------:R-:W-:Y:S01]  /*1eee0*/  HMMA.16816.F32 R100, R4, R38, R188 ;  /* 0x000000260464723c */ /* 0x000fe200000018bc */
[----:B------:R-:W-:Y:S01]  /*1eef0*/  IMAD.MOV.U32 R119, RZ, RZ, R84 ;  /* 0x000000ffff777224 */ /* 0x000fe200078e0054 */
[----:B------:R-:W-:Y:S01]  /*1ef00*/  MOV R118, R85 ;  /* 0x0000005500767202 */ /* 0x000fe20000000f00 */
[----:B------:R-:W-:Y:S01]  /*1ef10*/  IMAD.MOV.U32 R117, RZ, RZ, R86 ;  /* 0x000000ffff757224 */ /* 0x000fe200078e0056 */
[----:B------:R-:W-:Y:S01]  /*1ef20*/  MOV R116, R87 ;  /* 0x0000005700747202 */ /* 0x000fe20000000f00 */
[----:B------:R-:W2:Y:S01]  /*1ef30*/  LDSM.16.MT88.4 R36, [R212+0x11000] ;  /* 0x01100000d424783b */ /* 0x000ea20000004200 */
[----:B------:R-:W-:-:S02]  /*1ef40*/  IMAD.MOV.U32 R158, RZ, RZ, R139 ;  /* 0x000000ffff9e7224 */ /* 0x000fc400078e008b */
[----:B------:R-:W-:Y:S01]  /*1ef50*/  HMMA.16816.F32 R80, R4, R34, R40 ;  /* 0x000000220450723c */ /* 0x000fe20000001828 */
[----:B------:R-:W2:Y:S01]  /*1ef60*/  LDSM.16.MT88.4 R32, [R210+0x11000] ;  /* 0x01100000d220783b */ /* 0x000ea20000004200 */
[----:B------:R-:W-:Y:S01]  /*1ef70*/  MOV R139, R128 ;  /* 0x00000080008b7202 */ /* 0x000fe20000000f00 */
[----:B------:R-:W-:-:S05]  /*1ef80*/  IMAD.MOV.U32 R128, RZ, RZ, R129 ;  /* 0x000000ffff807224 */ /* 0x000fca00078e0081 */
[----:B------:R-:W-:Y:S01]  /*1ef90*/  HMMA.16816.F32 R84, R4, R20, R196 ;  /* 0x000000140454723c */ /* 0x000fe200000018c4 */
[----:B------:R-:W-:Y:S01]  /*1efa0*/  MOV R157, R138 ;  /* 0x0000008a009d7202 */ /* 0x000fe20000000f00 */
[----:B------:R-:W-:Y:S01]  /*1efb0*/  IMAD.MOV.U32 R138, RZ, RZ, R11 ;  /* 0x000000ffff8a7224 */ /* 0x000fe200078e000b */
[----:B------:R-:W-:-:S04]  /*1efc0*/  MOV R129, R130 ;  /* 0x0000008200817202 */ /* 0x000fc80000000f00 */
[----:B------:R-:W-:Y:S01]  /*1efd0*/  MOV R197, R140 ;  /* 0x0000008c00c57202 */ /* 0x000fe20000000f00 */
[----:B------:R-:W-:Y:S01]  /*1efe0*/  HMMA.16816.F32 R40, R4, R22, R200 ;  /* 0x000000160428723c */ /* 0x000fe200000018c8 */
[----:B------:R-:W2:Y:S01]  /*1eff0*/  LDSM.16.MT88.4 R20, [R209+0x13000] ;  /* 0x01300000d114783b */ /* 0x000ea20000004200 */
[----:B------:R-:W-:Y:S01]  /*1f000*/  MOV R159, R10 ;  /* 0x0000000a009f7202 */ /* 0x000fe20000000f00 */
[----:B------:R-:W-:Y:S02]  /*1f010*/  IMAD.MOV.U32 R130, RZ, RZ, R9 ;  /* 0x000000ffff827224 */ /* 0x000fe400078e0009 */
[----:B---3--:R-:W3:Y:S02]  /*1f020*/  LDSM.16.MT88.4 R8, [R210+0x13000] ;  /* 0x01300000d208783b */ /* 0x008ee40000004200 */
[----:B------:R-:W-:Y:S02]  /*1f030*/  F2FP.PACK_AB R4, R197, R214 ;  /* 0x000000d6c504723e */ /* 0x000fe400000000ff */
[----:B----4-:R-:W-:-:S02]  /*1f040*/  F2FP.PACK_AB R5, R240, R174 ;  /* 0x000000aef005723e */ /* 0x010fc400000000ff */
[----:B------:R-:W-:Y:S02]  /*1f050*/  F2FP.PACK_AB R6, R187, R16 ;  /* 0x00000010bb06723e */ /* 0x000fe400000000ff */
[----:B-1----:R-:W-:Y:S01]  /*1f060*/  F2FP.PACK_AB R7, R132, R135 ;  /* 0x000000878407723e */ /* 0x002fe200000000ff */
[----:B------:R-:W-:Y:S01]  /*1f070*/  IMAD.MOV.U32 R148, RZ, RZ, R141 ;  /* 0x000000ffff947224 */ /* 0x000fe200078e008d */
[----:B------:R-:W-:Y:S01]  /*1f080*/  MOV R149, R142 ;  /* 0x0000008e00957202 */ /* 0x000fe20000000f00 */
[----:B------:R-:W-:-:S04]  /*1f090*/  IMAD.MOV.U32 R150, RZ, RZ, R143 ;  /* 0x000000ffff967224 */ /* 0x000fc800078e008f */
[C---:B--2---:R-:W-:Y:S08]  /*1f0a0*/  HMMA.16816.F32 R140, R4.reuse, R28, R56 ;  /* 0x0000001c048c723c */ /* 0x044ff00000001838 */
[C---:B------:R-:W-:Y:S08]  /*1f0b0*/  HMMA.16816.F32 R56, R4.reuse, R30, R236 ;  /* 0x0000001e0438723c */ /* 0x040ff000000018ec */
[C---:B------:R-:W-:Y:S08]  /*1f0c0*/  HMMA.16816.F32 R28, R4.reuse, R24, R124 ;  /* 0x00000018041c723c */ /* 0x040ff0000000187c */
[----:B------:R-:W-:Y:S01]  /*1f0d0*/  HMMA.16816.F32 R24, R4, R26, R204 ;  /* 0x0000001a0418723c */ /* 0x000fe200000018cc */
[----:B------:R-:W-:Y:S01]  /*1f0e0*/  IMAD.MOV.U32 R156, RZ, RZ, R137 ;  /* 0x000000ffff9c7224 */ /* 0x000fe200078e0089 */
[----:B------:R-:W-:Y:S01]  /*1f0f0*/  MOV R151, R136 ;  /* 0x0000008800977202 */ /* 0x000fe20000000f00 */
[----:B------:R-:W-:Y:S01]  /*1f100*/  IMAD.MOV.U32 R250, RZ, RZ, R129 ;  /* 0x000000fffffa7224 */ /* 0x000fe200078e0081 */
[----:B------:R-:W-:Y:S01]  /*1f110*/  MOV R136, R128 ;  /* 0x0000008000887202 */ /* 0x000fe20000000f00 */
[----:B------:R-:W-:Y:S01]  /*1f120*/  IMAD.MOV.U32 R186, RZ, RZ, R131 ;  /* 0x000000ffffba7224 */ /* 0x000fe200078e0083 */
[----:B------:R-:W-:-:S02]  /*1f130*/  MOV R172, R130 ;  /* 0x0000008200ac7202 */ /* 0x000fc40000000f00 */
[C---:B------:R-:W-:Y:S08]  /*1f140*/  HMMA.16816.F32 R156, R4.reuse, R36, R156 ;  /* 0x00000024049c723c */ /* 0x040ff0000000189c */
[----:B------:R-:W-:Y:S01]  /*1f150*/  MOV R131, R28 ;  /* 0x0000001c00837202 */ /* 0x000fe20000000f00 */
[----:B------:R-:W-:Y:S01]  /*1f160*/  IMAD.MOV.U32 R130, RZ, RZ, R29 ;  /* 0x000000ffff827224 */ /* 0x000fe200078e001d */
[----:B------:R-:W-:Y:S01]  /*1f170*/  MOV R129, R30 ;  /* 0x0000001e00817202 */ /* 0x000fe20000000f00 */
[----:B------:R-:W-:Y:S01]  /*1f180*/  IMAD.MOV.U32 R128, RZ, RZ, R31 ;  /* 0x000000ffff807224 */ /* 0x000fe200078e001f */
[C---:B------:R-:W-:Y:S01]  /*1f190*/  HMMA.16816.F32 R112, R4.reuse, R38, R112 ;  /* 0x000000260470723c */ /* 0x040fe20000001870 */
[----:B------:R-:W1:Y:S04]  /*1f1a0*/  LDSM.16.MT88.4 R28, [R209+0x15000] ;  /* 0x01500000d11c783b */ /* 0x000e680000004200 */
[----:B------:R-:W2:Y:S01]  /*1f1b0*/  LDSM.16.MT88.4 R36, [R212+0x13000] ;  /* 0x01300000d424783b */ /* 0x000ea20000004200 */
[----:B------:R-:W-:Y:S01]  /*1f1c0*/  MOV R127, R24 ;  /* 0x00000018007f7202 */ /* 0x000fe20000000f00 */
[----:B------:R-:W-:Y:S01]  /*1f1d0*/  IMAD.MOV.U32 R126, RZ, RZ, R25 ;  /* 0x000000ffff7e7224 */ /* 0x000fe200078e0019 */
[----:B------:R-:W-:Y:S01]  /*1f1e0*/  HMMA.16816.F32 R148, R4, R32, R148 ;  /* 0x000000200494723c */ /* 0x000fe20000001894 */
[----:B------:R-:W-:Y:S01]  /*1f1f0*/  MOV R125, R26 ;  /* 0x0000001a007d7202 */ /* 0x000fe20000000f00 */
[----:B------:R-:W-:-:S06]  /*1f200*/  IMAD.MOV.U32 R124, RZ, RZ, R27 ;  /* 0x000000ffff7c7224 */ /* 0x000fcc00078e001b */
[C---:B------:R-:W-:Y:S01]  /*1f210*/  HMMA.16816.F32 R108, R4.reuse, R34, R108 ;  /* 0x00000022046c723c */ /* 0x040fe2000000186c */
[----:B------:R-:W4:Y:S07]  /*1f220*/  LDSM.16.MT88.4 R32, [R211+0x13000] ;  /* 0x01300000d320783b */ /* 0x000f2e0000004200 */
[C---:B------:R-:W-:Y:S08]  /*1f230*/  HMMA.16816.F32 R24, R4.reuse, R20, R192 ;  /* 0x000000140418723c */ /* 0x040ff000000018c0 */
[C---:B------:R-:W-:Y:S01]  /*1f240*/  HMMA.16816.F32 R236, R4.reuse, R22, R180 ;  /* 0x0000001604ec723c */ /* 0x040fe200000018b4 */
[----:B------:R-:W2:Y:S07]  /*1f250*/  LDSM.16.MT88.4 R20, [R210+0x15000] ;  /* 0x01500000d214783b */ /* 0x000eae0000004200 */
[----:B---3--:R-:W-:Y:S07]  /*1f260*/  HMMA.16816.F32 R192, R4, R8, R176 ;  /* 0x0000000804c0723c */ /* 0x008fee00000018b0 */
[----:B------:R-:W-:Y:S01]  /*1f270*/  MOV R179, R186 ;  /* 0x000000ba00b37202 */ /* 0x000fe20000000f00 */
[----:B------:R-:W-:-:S02]  /*1f280*/  IMAD.MOV.U32 R178, RZ, RZ, R187 ;  /* 0x000000ffffb27224 */ /* 0x000fc400078e00bb */
[C---:B------:R-:W-:Y:S01]  /*1f290*/  HMMA.16816.F32 R184, R4.reuse, R10, R168 ;  /* 0x0000000a04b8723c */ /* 0x040fe200000018a8 */
[----:B------:R-:W3:Y:S01]  /*1f2a0*/  LDSM.16.MT88.4 R8, [R212+0x15000] ;  /* 0x01500000d408783b */ /* 0x000ee20000004200 */
        /* <DEDUP_REMOVED lines=16> */
[C---:B------:R-:W-:Y:S01]  /*1f3b0*/  HMMA.16816.F32 R204, R4.reuse, R30, R72 ;  /* 0x0000001e04cc723c */ /* 0x040fe20000001848 */
[----:B------:R-:W1:Y:S01]  /*1f3c0*/  LDSM.16.MT88.4 R28, [R209+0x17000] ;  /* 0x01700000d11c783b */ /* 0x000e620000004200 */
[----:B------:R-:W-:Y:S01]  /*1f3d0*/  MOV R170, R174 ;  /* 0x000000ae00aa7202 */ /* 0x000fe20000000f00 */
[----:B------:R-:W-:Y:S01]  /*1f3e0*/  IMAD.MOV.U32 R169, RZ, RZ, R175 ;  /* 0x000000ffffa97224 */ /* 0x000fe200078e00af */
[----:B------:R-:W-:Y:S01]  /*1f3f0*/  MOV R168, R120 ;  /* 0x0000007800a87202 */ /* 0x000fe20000000f00 */
[----:B------:R-:W-:Y:S01]  /*1f400*/  IMAD.MOV.U32 R198, RZ, RZ, R121 ;  /* 0x000000ffffc67224 */ /* 0x000fe200078e0079 */
[----:B------:R-:W-:Y:S01]  /*1f410*/  MOV R199, R122 ;  /* 0x0000007a00c77202 */ /* 0x000fe20000000f00 */
[----:B------:R-:W1:Y:S01]  /*1f420*/  LDSM.16.MT88.4 R24, [R211+0x15000] ;  /* 0x01500000d318783b */ /* 0x000e620000004200 */
[C---:B--2---:R-:W-:Y:S07]  /*1f430*/  HMMA.16816.F32 R188, R4.reuse, R36, R164 ;  /* 0x0000002404bc723c */ /* 0x044fee00000018a4 */
[----:B------:R-:W-:Y:S01]  /*1f440*/  IMAD.MOV.U32 R165, RZ, RZ, R123 ;  /* 0x000000ffffa57224 */ /* 0x000fe200078e007b */
[C---:B----4-:R-:W-:Y:S08]  /*1f450*/  HMMA.16816.F32 R172, R4.reuse, R32, R152 ;  /* 0x0000002004ac723c */ /* 0x050ff00000001898 */
[C---:B------:R-:W-:Y:S01]  /*1f460*/  HMMA.16816.F32 R120, R4.reuse, R34, R144 ;  /* 0x000000220478723c */ /* 0x040fe20000001890 */
[----:B------:R-:W2:Y:S07]  /*1f470*/  LDSM.16.MT88.4 R32, [R210+0x17000] ;  /* 0x01700000d220783b */ /* 0x000eae0000004200 */
[----:B------:R-:W-:Y:S01]  /*1f480*/  HMMA.16816.F32 R92, R4, R20, R92 ;  /* 0x00000014045c723c */ /* 0x000fe2000000185c */
[----:B------:R-:W-:-:S07]  /*1f490*/  MOV R171, R138 ;  /* 0x0000008a00ab7202 */ /* 0x000fce0000000f00 */
[----:B------:R-:W-:Y:S01]  /*1f4a0*/  HMMA.16816.F32 R200, R4, R22, R68 ;  /* 0x0000001604c8723c */ /* 0x000fe20000001844 */
[----:B------:R-:W4:Y:S01]  /*1f4b0*/  LDSM.16.MT88.4 R20, [R212+0x17000] ;  /* 0x01700000d414783b */ /* 0x000f220000004200 */
[----:B------:R-:W-:Y:S01]  /*1f4c0*/  IMAD.MOV.U32 R138, RZ, RZ, R213 ;  /* 0x000000ffff8a7224 */ /* 0x000fe200078e00d5 */
[----:B------:R-:W-:Y:S01]  /*1f4d0*/  MOV R166, R17 ;  /* 0x0000001100a67202 */ /* 0x000fe20000000f00 */
[----:B------:R-:W-:Y:S01]  /*1f4e0*/  IMAD.MOV.U32 R167, RZ, RZ, R133 ;  /* 0x000000ffffa77224 */ /* 0x000fe200078e0085 */
[----:B------:R-:W-:-:S03]  /*1f4f0*/  MOV R36, R170 ;  /* 0x000000aa00247202 */ /* 0x000fc60000000f00 */
[----:B---3--:R-:W-:Y:S01]  /*1f500*/  HMMA.16816.F32 R88, R4, R8, R88 ;  /* 0x000000080458723c */ /* 0x008fe20000001858 */
[----:B------:R-:W-:Y:S01]  /*1f510*/  MOV R170, R19 ;  /* 0x0000001300aa7202 */ /* 0x000fe20000000f00 */
[----:B------:R-:W-:-:S06]  /*1f520*/  IMAD.MOV.U32 R196, RZ, RZ, R139 ;  /* 0x000000ffffc47224 */ /* 0x000fcc00078e008b */
[----:B------:R-:W-:Y:S01]  /*1f530*/  HMMA.16816.F32 R180, R4, R38, R160 ;  /* 0x0000002604b4723c */ /* 0x000fe200000018a0 */
[----:B------:R-:W-:Y:S01]  /*1f540*/  FFMA.FTZ R8, R168, R0, -R3 ;  /* 0x00000000a8087223 */ /* 0x000fe20000010803 */
[----:B------:R-:W-:Y:S01]  /*1f550*/  MOV R139, R208 ;  /* 0x000000d0008b7202 */ /* 0x000fe20000000f00 */
[----:B------:R-:W-:Y:S01]  /*1f560*/  IMAD.MOV.U32 R37, RZ, RZ, R176 ;  /* 0x000000ffff257224 */ /* 0x000fe200078e00b0 */
[----:B------:R-:W-:Y:S01]  /*1f570*/  MOV R164, R177 ;  /* 0x000000b100a47202 */ /* 0x000fe20000000f00 */
[----:B------:R3:W-:Y:S01]  /*1f580*/  MUFU.EX2 R19, R8 ;  /* 0x0000000800137308 */ /* 0x0007e20000000800 */
        /* <DEDUP_REMOVED lines=9> */
[----:B------:R-:W2:Y:S01]  /*1f620*/  LDSM.16.MT88.4 R144, [R209+0x11800] ;  /* 0x01180000d190783b */ /* 0x000ea20000004200 */
[----:B---3--:R-:W-:Y:S01]  /*1f630*/  FFMA.FTZ R8, R138, R0, -R3 ;  /* 0x000000008a087223 */ /* 0x008fe20000010803 */
[----:B------:R-:W-:-:S03]  /*1f640*/  MOV R160, R161 ;  /* 0x000000a100a07202 */ /* 0x000fc60000000f00 */
[----:B------:R3:W1:Y:S01]  /*1f650*/  MUFU.EX2 R250, R8 ;  /* 0x0000000800fa7308 */ /* 0x0006620000000800 */
[----:B------:R-:W-:Y:S01]  /*1f660*/  IMAD.MOV.U32 R161, RZ, RZ, R162 ;  /* 0x000000ffffa17224 */ /* 0x000fe200078e00a2 */
[----:B------:R-:W-:Y:S01]  /*1f670*/  MOV R162, R15 ;  /* 0x0000000f00a27202 */ /* 0x000fe20000000f00 */
[----:B------:R-:W-:Y:S01]  /*1f680*/  IMAD.MOV.U32 R165, RZ, RZ, R178 ;  /* 0x000000ffffa57224 */ /* 0x000fe200078e00b2 */
[----:B------:R-:W-:Y:S01]  /*1f690*/  MOV R166, R179 ;  /* 0x000000b300a67202 */ /* 0x000fe20000000f00 */
[----:B------:R-:W-:Y:S01]  /*1f6a0*/  IMAD.MOV.U32 R169, RZ, RZ, R137 ;  /* 0x000000ffffa97224 */ /* 0x000fe200078e0089 */
[----:B------:R-:W-:Y:S01]  /*1f6b0*/  MOV R168, R136 ;  /* 0x0000008800a87202 */ /* 0x000fe20000000f00 */
[-CC-:B---3--:R-:W-:Y:S02]  /*1f6c0*/  FFMA.FTZ R8, R139, R0.reuse, -R3.reuse ;  /* 0x000000008b087223 */ /* 0x188fe40000010803 */
[----:B------:R-:W-:-:S04]  /*1f6d0*/  FFMA.FTZ R3, R152, R0, -R3 ;  /* 0x0000000098037223 */ /* 0x000fc80000010803 */
[----:B------:R3:W-:Y:S01]  /*1f6e0*/  MUFU.EX2 R15, R3 ;  /* 0x00000003000f7308 */ /* 0x0007e20000000800 */
[----:B------:R-:W-:Y:S01]  /*1f6f0*/  MOV R39, R95 ;  /* 0x0000005f00277202 */ /* 0x000fe20000000f00 */
[----:B------:R-:W-:Y:S01]  /*1f700*/  IMAD.MOV.U32 R38, RZ, RZ, R92 ;  /* 0x000000ffff267224 */ /* 0x000fe200078e005c */
[----:B-1----:R-:W-:Y:S01]  /*1f710*/  HMMA.16816.F32 R136, R4, R28, R52 ;  /* 0x0000001c0488723c */ /* 0x002fe20000001834 */
[----:B---3--:R-:W-:Y:S02]  /*1f720*/  FFMA.FTZ R3, R163, R0, -R2 ;  /* 0x00000000a3037223 */ /* 0x008fe40000010802 */
        /* <DEDUP_REMOVED lines=11> */
[----:B------:R1:W-:Y:S01]  /*1f7e0*/  MUFU.EX2 R14, R3 ;  /* 0x00000003000e7308 */ /* 0x0003e20000000800 */
[----:B------:R-:W-:Y:S01]  /*1f7f0*/  IMAD.MOV.U32 R154, RZ, RZ, R196 ;  /* 0x000000ffff9a7224 */ /* 0x000fe200078e00c4 */
[----:B------:R-:W-:Y:S01]  /*1f800*/  MOV R73, R93 ;  /* 0x0000005d00497202 */ /* 0x000fe20000000f00 */
[----:B------:R-:W-:Y:S01]  /*1f810*/  IMAD.MOV.U32 R72, RZ, RZ, R94 ;  /* 0x000000ffff487224 */ /* 0x000fe200078e005e */
[----:B------:R-:W-:Y:S01]  /*1f820*/  MOV R70, R153 ;  /* 0x0000009900467202 */ /* 0x000fe20000000f00 */
[----:B------:R-:W-:Y:S01]  /*1f830*/  IMAD.MOV.U32 R69, RZ, RZ, R18 ;  /* 0x000000ffff457224 */ /* 0x000fe200078e0012 */
[----:B------:R-:W-:Y:S01]  /*1f840*/  HMMA.16816.F32 R28, R4, R30, R80 ;  /* 0x0000001e041c723c */ /* 0x000fe20000001850 */
[----:B------:R-:W-:Y:S01]  /*1f850*/  MOV R74, R155 ;  /* 0x0000009b004a7202 */ /* 0x000fe20000000f00 */
[----:B------:R-:W-:Y:S01]  /*1f860*/  IMAD.MOV.U32 R53, RZ, RZ, R38 ;  /* 0x000000ffff357224 */ /* 0x000fe200078e0026 */
[----:B------:R-:W-:Y:S01]  /*1f870*/  MOV R38, R117 ;  /* 0x0000007500267202 */ /* 0x000fe20000000f00 */
[----:B------:R-:W-:Y:S01]  /*1f880*/  IMAD.MOV.U32 R71, RZ, RZ, R154 ;  /* 0x000000ffff477224 */ /* 0x000fe200078e009a */
[----:B------:R-:W-:-:S02]  /*1f890*/  MOV R213, R88 ;  /* 0x0000005800d57202 */ /* 0x000fc40000000f00 */
[----:B------:R-:W-:Y:S01]  /*1f8a0*/  IMAD.MOV.U32 R81, RZ, RZ, R124 ;  /* 0x000000ffff517224 */ /* 0x000fe200078e007c */
[C---:B------:R-:W-:Y:S01]  /*1f8b0*/  HMMA.16816.F32 R92, R4.reuse, R24, R44 ;  /* 0x00000018045c723c */ /* 0x040fe2000000182c */
[----:B-1----:R-:W-:Y:S01]  /*1f8c0*/  FFMA.FTZ R3, R13, R0, -R2 ;  /* 0x000000000d037223 */ /* 0x002fe20000010802 */
[----:B------:R-:W-:Y:S01]  /*1f8d0*/  MOV R82, R37 ;  /* 0x0000002500527202 */ /* 0x000fe20000000f00 */
[----:B------:R-:W-:Y:S01]  /*1f8e0*/  IMAD.MOV.U32 R83, RZ, RZ, R36 ;  /* 0x000000ffff537224 */ /* 0x000fe200078e0024 */
[----:B------:R-:W-:Y:S01]  /*1f8f0*/  MOV R36, R119 ;  /* 0x0000007700247202 */ /* 0x000fe20000000f00 */
[----:B------:R1:W3:Y:S03]  /*1f900*/  MUFU.EX2 R13, R3 ;  /* 0x00000003000d7308 */ /* 0x0002e60000000800 */
[C---:B------:R-:W-:Y:S01]  /*1f910*/  HMMA.16816.F32 R176, R4.reuse, R26, R60 ;  /* 0x0000001a04b0723c */ /* 0x040fe2000000183c */
[----:B------:R-:W-:Y:S01]  /*1f920*/  IMAD.MOV.U32 R37, RZ, RZ, R118 ;  /* 0x000000ffff257224 */ /* 0x000fe200078e0076 */
[----:B------:R-:W-:Y:S01]  /*1f930*/  MOV R52, R163 ;  /* 0x000000a300347202 */ /* 0x000fe20000000f00 */
[----:B------:R-:W-:Y:S01]  /*1f940*/  IMAD.MOV.U32 R208, RZ, RZ, R89 ;  /* 0x000000ffffd07224 */ /* 0x000fe200078e0059 */
[----:B------:R-:W-:Y:S01]  /*1f950*/  MOV R133, R90 ;  /* 0x0000005a00857202 */ /* 0x000fe20000000f00 */
[----:B------:R-:W-:Y:S01]  /*1f960*/  IMAD.MOV.U32 R17, RZ, RZ, R91 ;  /* 0x000000ffff117224 */ /* 0x000fe200078e005b */
[----:B------:R-:W-:Y:S01]  /*1f970*/  MOV R54, R73 ;  /* 0x0000004900367202 */ /* 0x000fe20000000f00 */
[----:B------:R-:W-:Y:S01]  /*1f980*/  IMAD.MOV.U32 R62, RZ, RZ, R162 ;  /* 0x000000ffff3e7224 */ /* 0x000fe200078e00a2 */
[C---:B--2---:R-:W-:Y:S01]  /*1f990*/  HMMA.16816.F32 R24, R4.reuse, R32, R48 ;  /* 0x000000200418723c */ /* 0x044fe20000001830 */
[----:B------:R-:W-:Y:S01]  /*1f9a0*/  MOV R61, R39 ;  /* 0x00000027003d7202 */ /* 0x000fe20000000f00 */
[----:B------:R-:W-:Y:S01]  /*1f9b0*/  IMAD.MOV.U32 R39, RZ, RZ, R116 ;  /* 0x000000ffff277224 */ /* 0x000fe200078e0074 */
[----:B------:R-:W-:Y:S01]  /*1f9c0*/  MOV R63, R161 ;  /* 0x000000a1003f7202 */ /* 0x000fe20000000f00 */
[----:B------:R-:W-:Y:S01]  /*1f9d0*/  IMAD.MOV.U32 R44, RZ, RZ, R160 ;  /* 0x000000ffff2c7224 */ /* 0x000fe200078e00a0 */
[----:B------:R-:W-:Y:S01]  /*1f9e0*/  MOV R80, R125 ;  /* 0x0000007d00507202 */ /* 0x000fe20000000f00 */
[-CC-:B-1----:R-:W-:Y:S01]  /*1f9f0*/  FFMA.FTZ R3, R69, R0.reuse, -R2.reuse ;  /* 0x0000000045037223 */ /* 0x182fe20000010802 */
[----:B------:R-:W-:Y:S01]  /*1fa00*/  MOV R45, R75 ;  /* 0x0000004b002d7202 */ /* 0x000fe20000000f00 */
[C---:B------:R-:W-:Y:S01]  /*1fa10*/  HMMA.16816.F32 R32, R4.reuse, R34, R76 ;  /* 0x000000220420723c */ /* 0x040fe2000000184c */
[----:B------:R-:W-:Y:S01]  /*1fa20*/  FFMA.FTZ R0, R70, R0, -R2 ;  /* 0x0000000046007223 */ /* 0x000fe20000010802 */
[----:B------:R-:W-:Y:S01]  /*1fa30*/  MOV R2, R82 ;  /* 0x0000005200027202 */ /* 0x000fe20000000f00 */
[----:B------:R-:W-:Y:S01]  /*1fa40*/  IMAD.MOV.U32 R46, RZ, RZ, R74 ;  /* 0x000000ffff2e7224 */ /* 0x000fe200078e004a */
[----:B------:R-:W-:Y:S01]  /*1fa50*/  MOV R47, R71 ;  /* 0x00000047002f7202 */ /* 0x000fe20000000f00 */
[----:B------:R-:W-:Y:S01]  /*1fa60*/  IMAD.MOV.U32 R60, RZ, RZ, R72 ;  /* 0x000000ffff3c7224 */ /* 0x000fe200078e0048 */
[----:B------:R1:W2:Y:S01]  /*1fa70*/  MUFU.EX2 R18, R8 ;  /* 0x0000000800127308 */ /* 0x0002a20000000800 */
[----:B------:R-:W-:Y:S01]  /*1fa80*/  MOV R78, R127 ;  /* 0x0000007f004e7202 */ /* 0x000fe20000000f00 */
[C---:B----4-:R-:W-:Y:S01]  /*1fa90*/  HMMA.16816.F32 R116, R4.reuse, R20, R96 ;  /* 0x000000140474723c */ /* 0x050fe20000001860 */
[----:B------:R-:W-:Y:S01]  /*1faa0*/  IMAD.MOV.U32 R79, RZ, RZ, R126 ;  /* 0x000000ffff4f7224 */ /* 0x000fe200078e007e */
[----:B------:R-:W-:Y:S01]  /*1fab0*/  MOV R77, R52 ;  /* 0x00000034004d7202 */ /* 0x000fe20000000f00 */
[----:B------:R-:W-:Y:S01]  /*1fac0*/  IMAD.MOV.U32 R76, RZ, RZ, R83 ;  /* 0x000000ffff4c7224 */ /* 0x000fe200078e0053 */
[----:B------:R-:W-:Y:S01]  /*1fad0*/  MOV R83, R63 ;  /* 0x0000003f00537202 */ /* 0x000fe20000000f00 */
[----:B------:R-:W-:Y:S01]  /*1fae0*/  IMAD.MOV.U32 R82, RZ, RZ, R62 ;  /* 0x000000ffff527224 */ /* 0x000fe200078e003e */
[----:B------:R-:W-:Y:S01]  /*1faf0*/  MUFU.EX2 R3, R3 ;  /* 0x0000000300037308 */ /* 0x000fe20000000800 */
[----:B------:R-:W-:Y:S01]  /*1fb00*/  IMAD.MOV.U32 R99, RZ, RZ, R81 ;  /* 0x000000ffff637224 */ /* 0x000fe200078e0051 */
[----:B------:R-:W-:Y:S01]  /*1fb10*/  MOV R81, R61 ;  /* 0x0000003d00517202 */ /* 0x000fe20000000f00 */
[----:B------:R-:W-:Y:S01]  /*1fb20*/  IMAD.MOV.U32 R61, RZ, RZ, R215 ;  /* 0x000000ffff3d7224 */ /* 0x000fe200078e00d7 */
[----:B------:R-:W-:Y:S01]  /*1fb30*/  MOV R96, R78 ;  /* 0x0000004e00607202 */ /* 0x000fe20000000f00 */
[----:B------:R4:W5:Y:S01]  /*1fb40*/  LDL.LU R215, [R1+0x34] ;  /* 0x0000340001d77983 */ /* 0x0009620000300800 */
[----:B------:R-:W-:Y:S01]  /*1fb50*/  MOV R62, R214 ;  /* 0x000000d6003e7202 */ /* 0x000fe20000000f00 */
[----:B------:R-:W-:Y:S01]  /*1fb60*/  IMAD.MOV.U32 R97, RZ, RZ, R79 ;  /* 0x000000ffff617224 */ /* 0x000fe200078e004f */
[----:B------:R-:W-:Y:S01]  /*1fb70*/  MOV R98, R80 ;  /* 0x0000005000627202 */ /* 0x000fe20000000f00 */
[----:B------:R-:W-:Y:S01]  /*1fb80*/  IMAD.MOV.U32 R78, RZ, RZ, R53 ;  /* 0x000000ffff4e7224 */ /* 0x000fe200078e0035 */
[----:B------:R4:W5:Y:S01]  /*1fb90*/  LDL.LU R214, [R1+0x30] ;  /* 0x0000300001d67983 */ /* 0x0009620000300800 */
        /* <DEDUP_REMOVED lines=13> */
[----:B------:R4:W5:Y:S04]  /*1fc70*/  LDL.LU R133, [R1+0x24] ;  /* 0x0000240001857983 */ /* 0x0009680000300800 */
[----:B------:R4:W5:Y:S04]  /*1fc80*/  LDL.LU R17, [R1+0x20] ;  /* 0x0000200001117983 */ /* 0x0009680000300800 */
[----:B------:R4:W5:Y:S01]  /*1fc90*/  LDL.LU R16, [R1+0x1c] ;  /* 0x00001c0001107983 */ /* 0x0009620000300800 */
[----:B------:R-:W-:Y:S01]  /*1fca0*/  HMMA.16816.F32 R196, R4, R10, R64 ;  /* 0x0000000a04c4723c */ /* 0x000fe20000001840 */
[----:B------:R-:W-:-:S02]  /*1fcb0*/  IMAD.MOV.U32 R90, RZ, RZ, R251 ;  /* 0x000000ffff5a7224 */ /* 0x000fc400078e00fb */
[----:B-1----:R-:W1:Y:S01]  /*1fcc0*/  LDSM.16.MT88.4 R8, [R211+0x17000] ;  /* 0x01700000d308783b */ /* 0x002e620000004200 */
[----:B------:R-:W2:Y:S01]  /*1fcd0*/  MUFU.EX2 R251, R0 ;  /* 0x0000000000fb7308 */ /* 0x000ea20000000800 */
        /* <DEDUP_REMOVED lines=9> */
[----:B------:R-:W-:Y:S01]  /*1fd70*/  F2FP.PACK_AB R128, R250, R19 ;  /* 0x00000013fa80723e */ /* 0x000fe200000000ff */
[----:B------:R-:W-:Y:S01]  /*1fd80*/  IMAD.MOV.U32 R91, RZ, RZ, R170 ;  /* 0x000000ffff5b7224 */ /* 0x000fe200078e00aa */
[----:B---3--:R-:W-:Y:S01]  /*1fd90*/  F2FP.PACK_AB R129, R13, R14 ;  /* 0x0000000e0d81723e */ /* 0x008fe200000000ff */
[----:B------:R-:W-:Y:S01]  /*1fda0*/  LDSM.16.MT88.4 R48, [R210+0x13800] ;  /* 0x01380000d230783b */ /* 0x000fe20000004200 */
[----:B--2---:R-:W-:-:S02]  /*1fdb0*/  F2FP.PACK_AB R130, R15, R18 ;  /* 0x000000120f82723e */ /* 0x004fc400000000ff */
[----:B------:R-:W-:Y:S01]  /*1fdc0*/  F2FP.PACK_AB R131, R251, R3 ;  /* 0x00000003fb83723e */ /* 0x000fe200000000ff */
[----:B------:R-:W-:Y:S01]  /*1fdd0*/  LDSM.16.MT88.4 R152, [R210+0x11800] ;  /* 0x01180000d298783b */ /* 0x000fe20000004200 */
[----:B------:R-:W-:Y:S02]  /*1fde0*/  MOV R68, R169 ;  /* 0x000000a900447202 */ /* 0x000fe40000000f00 */
[----:B------:R-:W-:Y:S01]  /*1fdf0*/  MOV R55, R171 ;  /* 0x000000ab00377202 */ /* 0x000fe20000000f00 */
[----:B------:R-:W-:Y:S04]  /*1fe00*/  LDSM.16.MT88.4 R160, [R212+0x11800] ;  /* 0x01180000d4a0783b */ /* 0x000fe80000004200 */
[----:B------:R-:W2:Y:S01]  /*1fe10*/  LDSM.16.MT88.4 R168, [R211+0x11800] ;  /* 0x01180000d3a8783b */ /* 0x000ea20000004200 */
[C---:B------:R-:W-:Y:S03]  /*1fe20*/  HMMA.16816.F32 R140, R128.reuse, R144, R140 ;  /* 0x00000090808c723c */ /* 0x040fe6000000188c */
[----:B------:R-:W-:Y:S04]  /*1fe30*/  LDSM.16.MT88.4 R64, [R211+0x13800] ;  /* 0x01380000d340783b */ /* 0x000fe80000004200 */
[----:B------:R-:W-:Y:S01]  /*1fe40*/  LDSM.16.MT88.4 R72, [R209+0x15800] ;  /* 0x01580000d148783b */ /* 0x000fe20000004200 */
[----:B------:R-:W-:Y:S03]  /*1fe50*/  HMMA.16816.F32 R144, R128, R146, R56 ;  /* 0x000000928090723c */ /* 0x000fe60000001838 */
[----:B------:R-:W3:Y:S05]  /*1fe60*/  LDSM.16.MT88.4 R56, [R212+0x13800] ;  /* 0x01380000d438783b */ /* 0x000eea0000004200 */
[C---:B-1----:R-:W-:Y:S08]  /*1fe70*/  HMMA.16816.F32 R124, R4.reuse, R8, R84 ;  /* 0x00000008047c723c */ /* 0x042ff00000001854 */
[----:B------:R-:W-:Y:S01]  /*1fe80*/  HMMA.16816.F32 R8, R4, R10, R40 ;  /* 0x0000000a0408723c */ /* 0x000fe20000001828 */
[----:B------:R-:W1:Y:S01]  /*1fe90*/  LDSM.16.MT88.4 R40, [R209+0x13800] ;  /* 0x01380000d128783b */ /* 0x000e620000004200 */
[----:B------:R-:W-:Y:S01]  /*1fea0*/  MOV R86, R2 ;  /* 0x0000000200567202 */ /* 0x000fe20000000f00 */
[----:B------:R-:W-:-:S02]  /*1feb0*/  IMAD.MOV.U32 R2, RZ, RZ, R63 ;  /* 0x000000ffff027224 */ /* 0x000fc400078e003f */
[----:B------:R-:W-:Y:S01]  /*1fec0*/  IMAD.MOV.U32 R63, RZ, RZ, R47 ;  /* 0x000000ffff3f7224 */ /* 0x000fe200078e002f */
[----:B------:R-:W-:Y:S02]  /*1fed0*/  MOV R0, R53 ;  /* 0x0000003500007202 */ /* 0x000fe40000000f00 */
[----:B------:R-:W-:Y:S08]  /*1fee0*/  HMMA.16816.F32 R20, R4, R22, R100 ;  /* 0x000000160414723c */ /* 0x000ff00000001864 */
[----:B--2---:R-:W-:Y:S01]  /*1fef0*/  HMMA.16816.F32 R164, R128, R168, R164 ;  /* 0x000000a880a4723c */ /* 0x004fe200000018a4 */
[----:B------:R-:W-:-:S07]  /*1ff00*/  IMAD.MOV.U32 R103, RZ, RZ, R52 ;  /* 0x000000ffff677224 */ /* 0x000fce00078e0034 */
[----:B------:R-:W-:Y:S01]  /*1ff10*/  HMMA.16816.F32 R168, R128, R170, R96 ;  /* 0x000000aa80a8723c */ /* 0x000fe20000001860 */
[----:B------:R-:W-:-:S06]  /*1ff20*/  IMAD.MOV.U32 R84, RZ, RZ, R2 ;  /* 0x000000ffff547224 */ /* 0x000fcc00078e0002 */
[----:B------:R-:W-:Y:S01]  /*1ff30*/  MOV R97, R60 ;  /* 0x0000003c00617202 */ /* 0x000fe20000000f00 */
[----:B------:R-:W-:Y:S01]  /*1ff40*/  IMAD.MOV.U32 R98, RZ, RZ, R61 ;  /* 0x000000ffff627224 */ /* 0x000fe200078e003d */
[----:B------:R-:W-:Y:S01]  /*1ff50*/  MOV R99, R62 ;  /* 0x0000003e00637202 */ /* 0x000fe20000000f00 */
[----:B------:R-:W-:Y:S01]  /*1ff60*/  IMAD.MOV.U32 R61, RZ, RZ, R45 ;  /* 0x000000ffff3d7224 */ /* 0x000fe200078e002d */
[----:B------:R-:W-:Y:S02]  /*1ff70*/  MOV R60, R44 ;  /* 0x0000002c003c7202 */ /* 0x000fe40000000f00 */
[----:B------:R-:W-:Y:S02]  /*1ff80*/  MOV R62, R46 ;  /* 0x0000002e003e7202 */ /* 0x000fe40000000f00 */
[----:B------:R-:W-:Y:S01]  /*1ff90*/  HMMA.16816.F32 R44, R128, R48, R192 ;  /* 0x00000030802c723c */ /* 0x000fe200000018c0 */
[----:B------:R-:W-:Y:S01]  /*1ffa0*/  IMAD.MOV.U32 R96, RZ, RZ, R54 ;  /* 0x000000ffff607224 */ /* 0x000fe200078e0036 */
[----:B------:R-:W-:Y:S01]  /*1ffb0*/  MOV R4, R0 ;  /* 0x0000000000047202 */ /* 0x000fe20000000f00 */
[----:B------:R-:W-:Y:S01]  /*1ffc0*/  IMAD.MOV.U32 R0, RZ, RZ, R68 ;  /* 0x000000ffff007224 */ /* 0x000fe200078e0044 */
[----:B------:R-:W-:-:S04]  /*1ffd0*/  MOV R2, R70 ;  /* 0x0000004600027202 */ /* 0x000fc80000000f00 */
[----:B------:R-:W-:Y:S01]  /*1ffe0*/  HMMA.16816.F32 R48, R128, R50, R184 ;  /* 0x000000328030723c */ /* 0x000fe200000018b8 */
[----:B------:R-:W-:-:S06]  /*1fff0*/  IMAD.MOV.U32 R87, RZ, RZ, R76 ;  /* 0x000000ffff577224 */ /* 0x000fcc00078e004c */
[----:B------:R-:W-:Y:S02]  /*20000*/  MOV R184, R55 ;  /* 0x0000003700b87202 */ /* 0x000fe40000000f00 */
[C---:B---3--:R-:W-:Y:S08]  /*20010*/  HMMA.16816.F32 R52, R128.reuse, R56, R188 ;  /* 0x000000388034723c */ /* 0x048ff000000018bc */
[----:B------:R-:W-:Y:S01]  /*20020*/  HMMA.16816.F32 R56, R128, R58, R180 ;  /* 0x0000003a8038723c */ /* 0x000fe200000018b4 */
[----:B------:R-:W-:-:S06]  /*20030*/  MOV R188, R90 ;  /* 0x0000005a00bc7202 */ /* 0x000fcc0000000f00 */
[----:B------:R-:W-:Y:S01]  /*20040*/  MOV R182, R69 ;  /* 0x0000004500b67202 */ /* 0x000fe20000000f00 */
[----:B------:R-:W-:Y:S01]  /*20050*/  IMAD.MOV.U32 R181, RZ, RZ, R71 ;  /* 0x000000ffffb57224 */ /* 0x000fe200078e0047 */
[----:B------:R-:W-:Y:S01]  /*20060*/  MOV R183, R91 ;  /* 0x0000005b00b77202 */ /* 0x000fe20000000f00 */
[----:B------:R-:W-:Y:S02]  /*20070*/  IMAD.MOV.U32 R100, RZ, RZ, R82 ;  /* 0x000000ffff647224 */ /* 0x000fe400078e0052 */
[----:B------:R-:W-:Y:S02]  /*20080*/  FADD.FTZ R2, R2, R181 ;  /* 0x000000b502027221 */ /* 0x000fe40000010000 */
[----:B------:R-:W-:Y:S01]  /*20090*/  FADD.FTZ R0, R0, R182 ;  /* 0x000000b600007221 */ /* 0x000fe20000010000 */
[----:B------:R-:W-:Y:S01]  /*200a0*/  MOV R102, R83 ;  /* 0x0000005300667202 */ /* 0x000fe20000000f00 */
[----:B------:R-:W-:Y:S01]  /*200b0*/  HMMA.16816.F32 R148, R128, R152, R148 ;  /* 0x000000988094723c */ /* 0x000fe20000001894 */
[----:B------:R-:W-:Y:S01]  /*200c0*/  MOV R190, R87 ;  /* 0x0000005700be7202 */ /* 0x000fe20000000f00 */
[----:B------:R-:W-:-:S02]  /*200d0*/  IMAD.MOV.U32 R189, RZ, RZ, R89 ;  /* 0x000000ffffbd7224 */ /* 0x000fc400078e0059 */
[----:B------:R-:W-:Y:S02]  /*200e0*/  FADD.FTZ R2, R183, R2 ;  /* 0x00000002b7027221 */ /* 0x000fe40000010000 */
[----:B------:R-:W-:Y:S01]  /*200f0*/  FADD.FTZ R0, R188, R0 ;  /* 0x00000000bc007221 */ /* 0x000fe20000010000 */
[----:B------:R-:W-:Y:S01]  /*20100*/  MOV R5, R96 ;  /* 0x0000006000057202 */ /* 0x000fe20000000f00 */
[C---:B------:R-:W-:Y:S01]  /*20110*/  HMMA.16816.F32 R152, R128.reuse, R154, R108 ;  /* 0x0000009a8098723c */ /* 0x040fe2000000186c */
[----:B------:R-:W-:Y:S01]  /*20120*/  IMAD.MOV.U32 R6, RZ, RZ, R97 ;  /* 0x000000ffff067224 */ /* 0x000fe200078e0061 */
[----:B------:R-:W-:Y:S01]  /*20130*/  MOV R7, R98 ;  /* 0x0000006200077202 */ /* 0x000fe20000000f00 */
[----:B------:R-:W-:Y:S01]  /*20140*/  IMAD.MOV.U32 R191, RZ, RZ, R86 ;  /* 0x000000ffffbf7224 */ /* 0x000fe200078e0056 */
[----:B------:R-:W-:Y:S01]  /*20150*/  MOV R101, R77 ;  /* 0x0000004d00657202 */ /* 0x000fe20000000f00 */
[----:B------:R-:W-:Y:S02]  /*20160*/  IMAD.MOV.U32 R87, RZ, RZ, R62 ;  /* 0x000000ffff577224 */ /* 0x000fe400078e003e */
[----:B------:R-:W-:Y:S01]  /*20170*/  IMAD.MOV.U32 R109, RZ, RZ, R100 ;  /* 0x000000ffff6d7224 */ /* 0x000fe200078e0064 */
[----:B------:R-:W-:Y:S01]  /*20180*/  MOV R110, R102 ;  /* 0x00000066006e7202 */ /* 0x000fe20000000f00 */
[----:B------:R-:W-:Y:S01]  /*20190*/  FADD.FTZ R2, R189, R2 ;  /* 0x00000002bd027221 */ /* 0x000fe20000010000 */
[----:B------:R-:W-:Y:S01]  /*201a0*/  MOV R85, R60 ;  /* 0x0000003c00557202 */ /* 0x000fe20000000f00 */
[----:B------:R-:W-:Y:S01]  /*201b0*/  FADD.FTZ R0, R190, R0 ;  /* 0x00000000be007221 */ /* 0x000fe20000010000 */
[----:B------:R-:W-:Y:S01]  /*201c0*/  MOV R86, R61 ;  /* 0x0000003d00567202 */ /* 0x000fe20000000f00 */
[C---:B------:R-:W-:Y:S01]  /*201d0*/  HMMA.16816.F32 R156, R128.reuse, R160, R156 ;  /* 0x000000a0809c723c */ /* 0x040fe2000000189c */
[----:B------:R-:W-:Y:S01]  /*201e0*/  MOV R102, R63 ;  /* 0x0000003f00667202 */ /* 0x000fe20000000f00 */
[----:B------:R-:W-:Y:S01]  /*201f0*/  IMAD.MOV.U32 R76, RZ, RZ, R78 ;  /* 0x000000ffff4c7224 */ /* 0x000fe200078e004e */
[----:B------:R-:W-:Y:S01]  /*20200*/  MOV R77, R79 ;  /* 0x0000004f004d7202 */ /* 0x000fe20000000f00 */
[----:B------:R-:W-:Y:S01]  /*20210*/  IMAD.MOV.U32 R111, RZ, RZ, R103 ;  /* 0x000000ffff6f7224 */ /* 0x000fe200078e0067 */
[----:B------:R-:W-:Y:S01]  /*20220*/  MOV R79, R81 ;  /* 0x00000051004f7202 */ /* 0x000fe20000000f00 */
[----:B------:R-:W-:Y:S01]  /*20230*/  IMAD.MOV.U32 R78, RZ, RZ, R80 ;  /* 0x000000ffff4e7224 */ /* 0x000fe200078e0050 */
[----:B------:R-:W-:Y:S01]  /*20240*/  MOV R100, R99 ;  /* 0x0000006300647202 */ /* 0x000fe20000000f00 */
[C---:B-1----:R-:W-:Y:S01]  /*20250*/  HMMA.16816.F32 R36, R128.reuse, R40, R36 ;  /* 0x000000288024723c */ /* 0x042fe20000001824 */
[----:B------:R-:W-:Y:S01]  /*20260*/  MOV R103, R88 ;  /* 0x0000005800677202 */ /* 0x000fe20000000f00 */
[----:B------:R-:W1:Y:S01]  /*20270*/  LDSM.16.MT88.4 R80, [R210+0x15800] ;  /* 0x01580000d250783b */ /* 0x000e620000004200 */
[----:B------:R-:W-:Y:S01]  /*20280*/  MOV R185, R109 ;  /* 0x0000006d00b97202 */ /* 0x000fe20000000f00 */
[----:B------:R-:W-:Y:S01]  /*20290*/  IMAD.MOV.U32 R193, RZ, RZ, R6 ;  /* 0x000000ffffc17224 */ /* 0x000fe200078e0006 */
[----:B------:R-:W-:Y:S01]  /*202a0*/  MOV R186, R110 ;  /* 0x0000006e00ba7202 */ /* 0x000fe20000000f00 */
[----:B------:R-:W2:Y:S02]  /*202b0*/  LDSM.16.MT88.4 R88, [R212+0x15800] ;  /* 0x01580000d458783b */ /* 0x000ea40000004200 */
[----:B------:R-:W-:Y:S01]  /*202c0*/  HMMA.16816.F32 R60, R128, R64, R172 ;  /* 0x00000040803c723c */ /* 0x000fe200000018ac */
[----:B------:R-:W-:Y:S01]  /*202d0*/  MOV R192, R4 ;  /* 0x0000000400c07202 */ /* 0x000fe20000000f00 */
[----:B------:R-:W3:Y:S01]  /*202e0*/  LDSM.16.MT88.4 R96, [R211+0x15800] ;  /* 0x01580000d360783b */ /* 0x000ee20000004200 */
[----:B------:R-:W-:Y:S01]  /*202f0*/  MOV R194, R7 ;  /* 0x0000000700c27202 */ /* 0x000fe20000000f00 */
[----:B------:R-:W-:-:S02]  /*20300*/  FADD.FTZ R2, R191, R2 ;  /* 0x00000002bf027221 */ /* 0x000fc40000010000 */
[----:B------:R-:W-:Y:S02]  /*20310*/  FADD.FTZ R0, R184, R0 ;  /* 0x00000000b8007221 */ /* 0x000fe40000010000 */
[----:B------:R-:W-:Y:S01]  /*20320*/  HMMA.16816.F32 R160, R128, R162, R112 ;  /* 0x000000a280a0723c */ /* 0x000fe20000001870 */
[----:B------:R-:W-:Y:S01]  /*20330*/  LDSM.16.MT88.4 R112, [R210+0x17800] ;  /* 0x01780000d270783b */ /* 0x000fe20000004200 */
[----:B------:R-:W-:-:S06]  /*20340*/  IMAD.MOV.U32 R187, RZ, RZ, R111 ;  /* 0x000000ffffbb7224 */ /* 0x000fcc00078e006f */
[----:B------:R-:W-:Y:S01]  /*20350*/  HMMA.16816.F32 R40, R128, R42, R236 ;  /* 0x0000002a8028723c */ /* 0x000fe200000018ec */
[----:B------:R-:W-:-:S06]  /*20360*/  FADD.FTZ R2, R185, R2 ;  /* 0x00000002b9027221 */ /* 0x000fcc0000010000 */
[----:B------:R-:W-:Y:S01]  /*20370*/  MOV R237, R5 ;  /* 0x0000000500ed7202 */ /* 0x000fe20000000f00 */
[C---:B------:R-:W-:Y:S01]  /*20380*/  HMMA.16816.F32 R64, R128.reuse, R66, R120 ;  /* 0x000000428040723c */ /* 0x040fe20000001878 */
[----:B------:R-:W-:Y:S04]  /*20390*/  LDSM.16.MT88.4 R120, [R212+0x17800] ;  /* 0x01780000d478783b */ /* 0x000fe80000004200 */
[----:B------:R-:W-:Y:S03]  /*203a0*/  LDSM.16.MT88.4 R4, [R211+0x17800] ;  /* 0x01780000d304783b */ /* 0x000fe60000004200 */
[----:B------:R-:W-:Y:S01]  /*203b0*/  HMMA.16816.F32 R68, R128, R72, R104 ;  /* 0x000000488044723c */ /* 0x000fe20000001868 */
[----:B------:R-:W2:Y:S01]  /*203c0*/  LDSM.16.MT88.4 R104, [R209+0x17800] ;  /* 0x01780000d168783b */ /* 0x000ea20000004200 */
[----:B------:R-:W-:-:S02]  /*203d0*/  FADD.FTZ R0, R186, R0 ;  /* 0x00000000ba007221 */ /* 0x000fc40000010000 */
[----:B------:R-:W-:Y:S02]  /*203e0*/  FADD.FTZ R2, R187, R2 ;  /* 0x00000002bb027221 */ /* 0x000fe40000010000 */
[----:B------:R-:W-:Y:S01]  /*203f0*/  FADD.FTZ R0, R192, R0 ;  /* 0x00000000c0007221 */ /* 0x000fe20000010000 */
[----:B------:R-:W-:Y:S01]  /*20400*/  MOV R195, R100 ;  /* 0x0000006400c37202 */ /* 0x000fe20000000f00 */
[----:B------:R-:W-:Y:S02]  /*20410*/  IMAD.MOV.U32 R236, RZ, RZ, R101 ;  /* 0x000000ffffec7224 */ /* 0x000fe400078e0065 */
[----:B------:R-:W-:Y:S02]  /*20420*/  FADD.FTZ R2, R193, R2 ;  /* 0x00000002c1027221 */ /* 0x000fe40000010000 */
[----:B------:R-:W-:Y:S02]  /*20430*/  FADD.FTZ R0, R194, R0 ;  /* 0x00000000c2007221 */ /* 0x000fe40000010000 */
[----:B------:R-:W-:-:S02]  /*20440*/  FADD.FTZ R2, R195, R2 ;  /* 0x00000002c3027221 */ /* 0x000fc40000010000 */
[----:B------:R-:W-:Y:S01]  /*20450*/  FADD.FTZ R0, R236, R0 ;  /* 0x00000000ec007221 */ /* 0x000fe20000010000 */
[----:B------:R-:W-:Y:S01]  /*20460*/  MOV R238, R102 ;  /* 0x0000006600ee7202 */ /* 0x000fe20000000f00 */
[----:B------:R-:W-:Y:S02]  /*20470*/  FADD.FTZ R2, R237, R2 ;  /* 0x00000002ed027221 */ /* 0x000fe40000010000 */
[----:B------:R-:W-:Y:S01]  /*20480*/  FADD.FTZ R0, R240, R0 ;  /* 0x00000000f0007221 */ /* 0x000fe20000010000 */
[----:B------:R-:W-:Y:S01]  /*20490*/  MOV R239, R103 ;  /* 0x0000006700ef7202 */ /* 0x000fe20000000f00 */
[----:B------:R-:W-:Y:S02]  /*204a0*/  FADD.FTZ R2, R238, R2 ;  /* 0x00000002ee027221 */ /* 0x000fe40000010000 */
[----:B------:R-:W-:Y:S02]  /*204b0*/  FADD.FTZ R0, R135, R0 ;  /* 0x0000000087007221 */ /* 0x000fe40000010000 */
[----:B------:R-:W-:-:S02]  /*204c0*/  FADD.FTZ R2, R239, R2 ;  /* 0x00000002ef027221 */ /* 0x000fc40000010000 */
[----:B------:R-:W-:Y:S02]  /*204d0*/  FADD.FTZ R0, R132, R0 ;  /* 0x0000000084007221 */ /* 0x000fe40000010000 */
[----:B------:R-:W-:Y:S02]  /*204e0*/  FADD.FTZ R2, R19, R2 ;  /* 0x0000000213027221 */ /* 0x000fe40000010000 */
[----:B------:R-:W-:Y:S02]  /*204f0*/  FADD.FTZ R0, R14, R0 ;  /* 0x000000000e007221 */ /* 0x000fe40000010000 */
[----:B------:R-:W-:Y:S02]  /*20500*/  FADD.FTZ R250, R250, R2 ;  /* 0x00000002fafa7221 */ /* 0x000fe40000010000 */
[----:B------:R-:W-:Y:S01]  /*20510*/  FADD.FTZ R0, R13, R0 ;  /* 0x000000000d007221 */ /* 0x000fe20000010000 */
[----:B-1----:R-:W-:Y:S01]  /*20520*/  HMMA.16816.F32 R76, R128, R80, R76 ;  /* 0x00000050804c723c */ /* 0x002fe2000000184c */
[----:B------:R-:W-:-:S02]  /*20530*/  FADD.FTZ R250, R18, R250 ;  /* 0x000000fa12fa7221 */ /* 0x000fc40000010000 */
[----:B------:R-:W-:-:S05]  /*20540*/  FADD.FTZ R0, R3, R0 ;  /* 0x0000000003007221 */ /* 0x000fca0000010000 */
[----:B--2---:R-:W-:Y:S01]  /*20550*/  HMMA.16816.F32 R84, R128, R88, R84 ;  /* 0x000000588054723c */ /* 0x004fe20000001854 */
[----:B------:R-:W-:Y:S02]  /*20560*/  FADD.FTZ R250, R15, R250 ;  /* 0x000000fa0ffa7221 */ /* 0x000fe40000010000 */
[----:B------:R-:W-:-:S05]  /*20570*/  FADD.FTZ R251, R251, R0 ;  /* 0x00000000fbfb7221 */ /* 0x000fca0000010000 */
        /* <DEDUP_REMOVED lines=12> */
[----:B------:R-:W-:Y:S01]  /*20640*/  HMMA.16816.F32 R128, R128, R6, R8 ;  /* 0x000000068080723c */ /* 0x000fe20000001808 */
[----:B------:R-:W-:Y:S07]  /*20650*/  @!UPT UIADD3 URZ, URZ, URZ, URZ ;  /* 0x0000003f3f3ff290 */ /* 0x000fee000fffe03f */
[----:B------:R-:W-:Y:S11]  /*20660*/  @!P1 BRA `(.L_x_4743) ;  /* 0x0000597000009947 */ /* 0x000ff60003800000 */
[----:B----4-:R-:W2:Y:S01]  /*20670*/  LDL.LU R239, [R1+0x10] ;  /* 0x0000100001ef7983 */ /* 0x010ea20000300800 */
[----:B------:R-:W-:Y:S01]  /*20680*/  ULDC.64 UR4, c[0x0][0x40] ;  /* 0x0000100000047ab9 */ /* 0x000fe20000000a00 */
[----:B------:R-:W-:-:S04]  /*20690*/  DEPBAR.LE SB0, 0x0 ;  /* 0x000080000000791a */ /* 0x000fc80000000000 */
[----:B------:R-:W-:-:S04]  /*206a0*/  UIADD3 UR4, UP0, UR4, 0x160, URZ ;  /* 0x0000016004047890 */ /* 0x000fc8000ff1e03f */
[----:B------:R-:W-:Y:S02]  /*206b0*/  UIADD3.X UR5, URZ, UR5, URZ, UP0, !UPT ;  /* 0x000000053f057290 */ /* 0x000fe400087fe43f */
[----:B------:R-:W-:-:S04]  /*206c0*/  IMAD.U32 R14, RZ, RZ, UR4 ;  /* 0x00000004ff0e7e24 */ /* 0x000fc8000f8e00ff */
[----:B------:R-:W-:Y:S01]  /*206d0*/  MOV R15, UR5 ;  /* 0x00000005000f7c02 */ /* 0x000fe20008000f00 */
[----:B------:R-:W-:Y:S01]  /*206e0*/  WARPSYNC 0xffffffff ;  /* 0xffffffff00007948 */ /* 0x000fe20003800000 */
[----:B------:R-:W-:Y:S01]  /*206f0*/  BSSY B0, `(.L_x_4744) ;  /* 0x0000047000007945 */ /* 0x000fe20003800000 */
[----:B------:R-:W-:Y:S01]  /*20700*/  BAR.SYNC.DEFER_BLOCKING 0x0 ;  /* 0x0000000000007b1d */ /* 0x000fe20000010000 */
[----:B--2---:R-:W-:-:S05]  /*20710*/  IADD3 R241, R239, -0x2, RZ ;  /* 0xfffffffeeff17810 */ /* 0x004fca0007ffe0ff */
        /* <DEDUP_REMOVED lines=11> */
[----:B------:R-:W-:Y:S02]  /*207d0*/  LOP3.LUT R9, R9, R2, RZ, 0x3c, !PT ;  /* 0x0000000209097212 */ /* 0x000fe400078e3cff */
[----:B------:R-:W-:-:S02]  /*207e0*/  ISETP.GE.AND P1, PT, R7, RZ, PT ;  /* 0x000000ff0700720c */ /* 0x000fc40003f26270 */
[----:B------:R-:W-:Y:S01]  /*207f0*/  ISETP.GE.AND P3, PT, R9, RZ, PT ;  /* 0x000000ff0900720c */ /* 0x000fe20003f66270 */
[----:B-1----:R-:W1:Y:S02]  /*20800*/  MUFU.RCP R4, R4 ;  /* 0x0000000400047308 */ /* 0x002e640000001000 */
[----:B-1----:R-:W-:-:S06]  /*20810*/  IADD3 R4, R4, 0xffffffe, RZ ;  /* 0x0ffffffe04047810 */ /* 0x002fcc0007ffe0ff */
[----:B------:R-:W1:Y:S02]  /*20820*/  F2I.FTZ.U32.TRUNC.NTZ R5, R4 ;  /* 0x0000000400057305 */ /* 0x000e64000021f000 */
[----:B-1----:R-:W-:Y:S02]  /*20830*/  IMAD.MOV R3, RZ, RZ, -R5 ;  /* 0x000000ffff037224 */ /* 0x002fe400078e0a05 */
[----:B------:R-:W-:Y:S02]  /*20840*/  IMAD.MOV.U32 R4, RZ, RZ, RZ ;  /* 0x000000ffff047224 */ /* 0x000fe400078e00ff */
[----:B------:R-:W-:-:S04]  /*20850*/  IMAD R3, R3, R0, RZ ;  /* 0x0000000003037224 */ /* 0x000fc800078e02ff */
[----:B------:R-:W-:Y:S01]  /*20860*/  IMAD.HI.U32 R4, R5, R3, R4 ;  /* 0x0000000305047227 */ /* 0x000fe200078e0004 */
[----:B------:R-:W-:-:S03]  /*20870*/  MOV R5, R6 ;  /* 0x0000000600057202 */ /* 0x000fc60000000f00 */
[----:B------:R-:W-:Y:S02]  /*20880*/  IMAD.MOV R6, RZ, RZ, -R10 ;  /* 0x000000ffff067224 */ /* 0x000fe400078e0a0a */
        /* <DEDUP_REMOVED lines=12> */
[----:B------:R-:W-:-:S02]  /*20950*/  ISETP.NE.AND P2, PT, R2, RZ, PT ;  /* 0x000000ff0200720c */ /* 0x000fc40003f45270 */
[----:B------:R-:W-:-:S05]  /*20960*/  LOP3.LUT R0, RZ, R2, RZ, 0x33, !PT ;  /* 0x00000002ff007212 */ /* 0x000fca00078e33ff */
[----:B------:R-:W-:Y:S02]  /*20970*/  @P5 IADD3 R3, R3, 0x1, RZ ;  /* 0x0000000103035810 */ /* 0x000fe40007ffe0ff */
[----:B------:R-:W-:-:S03]  /*20980*/  @P6 IADD3 R4, R4, 0x1, RZ ;  /* 0x0000000104046810 */ /* 0x000fc60007ffe0ff */
[----:B------:R-:W-:Y:S02]  /*20990*/  @!P1 IMAD.MOV R3, RZ, RZ, -R3 ;  /* 0x000000ffff039224 */ /* 0x000fe400078e0a03 */
[----:B------:R-:W-:-:S03]  /*209a0*/  @!P3 IMAD.MOV R4, RZ, RZ, -R4 ;  /* 0x000000ffff04b224 */ /* 0x000fc600078e0a04 */
[C---:B------:R-:W-:Y:S02]  /*209b0*/  SEL R3, R0.reuse, R3, !P2 ;  /* 0x0000000300037207 */ /* 0x040fe40005000000 */
[----:B------:R-:W-:Y:S02]  /*209c0*/  SEL R0, R0, R4, !P2 ;  /* 0x0000000400007207 */ /* 0x000fe40005000000 */
[----:B------:R-:W2:Y:S01]  /*209d0*/  LD.E.64 R4, [R14.64+0x40] ;  /* 0x000040040e047980 */ /* 0x000ea2000c101b00 */
[----:B------:R-:W-:-:S04]  /*209e0*/  IMAD.WIDE R8, R3, 0x4, R242 ;  /* 0x0000000403087825 */ /* 0x000fc800078e02f2 */
[C---:B------:R-:W-:Y:S01]  /*209f0*/  IMAD.WIDE R6, R0.reuse, 0x4, R242 ;  /* 0x0000000400067825 */ /* 0x040fe200078e02f2 */
[----:B------:R1:W3:Y:S04]  /*20a00*/  LD.E R10, [R8.64] ;  /* 0x00000004080a7980 */ /* 0x0002e8000c101900 */
[----:B-1----:R1:W3:Y:S04]  /*20a10*/  LD.E R9, [R6.64] ;  /* 0x0000000406097980 */ /* 0x0022e8000c101900 */
        /* <DEDUP_REMOVED lines=10> */
[----:B----4-:R-:W-:Y:S02]  /*20ac0*/  IMAD R0, R7, R9, RZ ;  /* 0x0000000907007224 */ /* 0x010fe400078e02ff */
[----:B------:R-:W-:-:S04]  /*20ad0*/  IMAD.WIDE.U32 R2, R9, R6, R2 ;  /* 0x0000000609027225 */ /* 0x000fc800078e0002 */
[----:B------:R-:W-:-:S05]  /*20ae0*/  IMAD R0, R6, R5, R0 ;  /* 0x0000000506007224 */ /* 0x000fca00078e0200 */
[----:B------:R-:W-:Y:S01]  /*20af0*/  IADD3 R3, R3, R0, RZ ;  /* 0x0000000003037210 */ /* 0x000fe20007ffe0ff */
[----:B------:R-:W-:Y:S01]  /*20b00*/  IMAD.MOV.U32 R0, RZ, RZ, R2 ;  /* 0x000000ffff007224 */ /* 0x000fe200078e0002 */
[----:B------:R-:W-:Y:S05]  /*20b10*/  BRA `(.L_x_4746) ;  /* 0x0000004000007947 */ /* 0x000fea0003800000 */
.L_x_4745:
[----:B------:R-:W-:Y:S02]  /*20b20*/  ULDC.64 UR4, c[0x0][0x118] ;  /* 0x0000460000047ab9 */ /* 0x000fe40000000a00 */
[----:B------:R-:W2:Y:S02]  /*20b30*/  LD.E R0, [R14.64+0x40] ;  /* 0x000040040e007980 */ /* 0x000ea4000c101900 */
[----:B--2---:R-:W-:-:S04]  /*20b40*/  LEA R0, -R0, RZ, 0x6 ;  /* 0x000000ff00007211 */ /* 0x004fc800078e31ff */
[----:B------:R-:W-:Y:S02]  /*20b50*/  SHF.R.S32.HI R3, RZ, 0x1f, R0 ;  /* 0x0000001fff037819 */ /* 0x000fe40000011400 */
.L_x_4746:
[----:B------:R-:W-:Y:S05]  /*20b60*/  BSYNC B0 ;  /* 0x0000000000007941 */ /* 0x000fea0003800000 */
.L_x_4744:
[----:B------:R-:W2:Y:S04]  /*20b70*/  LDL R5, [R1] ;  /* 0x0000000001057983 */ /* 0x000ea80000100800 */
[----:B------:R-:W3:Y:S01]  /*20b80*/  LDL R4, [R1+0x4] ;  /* 0x0000040001047983 */ /* 0x000ee20000100800 */
[C---:B------:R-:W-:Y:S02]  /*20b90*/  LOP3.LUT P6, RZ, R246.reuse, 0x1, RZ, 0xc0, !PT ;  /* 0x00000001f6ff7812 */ /* 0x040fe400078cc0ff */
[C---:B------:R-:W-:Y:S01]  /*20ba0*/  LOP3.LUT P4, RZ, R246.reuse, 0x2, RZ, 0xc0, !PT ;  /* 0x00000002f6ff7812 */ /* 0x040fe2000788c0ff */
[----:B------:R-:W4:Y:S01]  /*20bb0*/  LDL R13, [R1+0x8] ;  /* 0x00000800010d7983 */ /* 0x000f220000100800 */
[----:B------:R-:W-:Y:S01]  /*20bc0*/  LOP3.LUT P3, RZ, R246, 0x4, RZ, 0xc0, !PT ;  /* 0x00000004f6ff7812 */ /* 0x000fe2000786c0ff */
[----:B------:R-:W-:Y:S01]  /*20bd0*/  ULDC.64 UR4, c[0x0][0x118] ;  /* 0x0000460000047ab9 */ /* 0x000fe20000000a00 */
[----:B------:R-:W-:-:S02]  /*20be0*/  LEA R18, P5, R0, R244, 0x1 ;  /* 0x000000f400127211 */ /* 0x000fc400078a08ff */
[----:B------:R-:W-:Y:S02]  /*20bf0*/  LOP3.LUT P2, RZ, R246, 0x8, RZ, 0xc0, !PT ;  /* 0x00000008f6ff7812 */ /* 0x000fe4000784c0ff */
[----:B------:R-:W-:-:S05]  /*20c00*/  LEA.HI.X R19, R0, R245, R3, 0x1, P5 ;  /* 0x000000f500137211 */ /* 0x000fca00028f0c03 */
[----:B------:R-:W-:Y:S01]  /*20c10*/  @!PT LDS RZ, [RZ] ;  /* 0x00000000fffff984 */ /* 0x000fe20000000800 */
[----:B------:R-:W-:Y:S01]  /*20c20*/  @!PT LDS RZ, [RZ] ;  /* 0x00000000fffff984 */ /* 0x000fe20000000800 */
[----:B------:R-:W-:Y:S01]  /*20c30*/  @!PT LDS RZ, [RZ] ;  /* 0x00000000fffff984 */ /* 0x000fe20000000800 */
[----:B------:R1:W-:Y:S04]  /*20c40*/  @P6 LDGSTS.E.BYPASS.LTC128B.128 [R235+0x10000], [R18.64] ;  /* 0x1000000012eb6fae */ /* 0x0003e8000b901d44 */
[----:B------:R-:W-:Y:S01]  /*20c50*/  @!P6 STS.128 [R235+0x10000], RZ ;  /* 0x010000ffeb00e388 */ /* 0x000fe20000000c00 */
[----:B--2---:R-:W-:-:S04]  /*20c60*/  IADD3 R2, P1, R0, R5, RZ ;  /* 0x0000000500027210 */ /* 0x004fc80007f3e0ff */
[CC--:B------:R-:W-:Y:S01]  /*20c70*/  @P6 LEA R34, P5, R2.reuse, R244.reuse, 0x1 ;  /* 0x000000f402226211 */ /* 0x0c0fe200078a08ff */
[----:B---3--:R-:W-:Y:S01]  /*20c80*/  IMAD.X R3, R3, 0x1, R4, P1 ;  /* 0x0000000103037824 */ /* 0x008fe200008e0604 */
        /* <DEDUP_REMOVED lines=22> */
[CC--:B------:R-:W-:Y:S02]  /*20df0*/  @P4 LEA.HI.X R9, R2.reuse, R245.reuse, R3, 0x1, P1 ;  /* 0x000000f502094211 */ /* 0x0c0fe400008f0c03 */
[CC--:B------:R-:W-:Y:S02]  /*20e00*/  @P3 LEA R6, P5, R2.reuse, R244.reuse, 0x1 ;  /* 0x000000f402063211 */ /* 0x0c0fe400078a08ff */
[C---:B------:R-:W-:Y:S01]  /*20e10*/  @P2 LEA R4, P1, R2.reuse, R244, 0x1 ;  /* 0x000000f402042211 */ /* 0x040fe200078208ff */
[----:B----4-:R-:W-:Y:S01]  /*20e20*/  IMAD.MOV.U32 R244, RZ, RZ, R13 ;  /* 0x000000fffff47224 */ /* 0x010fe200078e000d */
        /* <DEDUP_REMOVED lines=83> */
[----:B-1---5:R-:W-:Y:S04]  /*21360*/  LDSM.16.M88.4 R20, [R208+0x8000] ;  /* 0x00800000d014783b */ /* 0x022fe80000000200 */
[----:B---3--:R-:W-:Y:S04]  /*21370*/  LDSM.16.M88.4 R32, [R208+0x9000] ;  /* 0x00900000d020783b */ /* 0x008fe80000000200 */
[----:B------:R-:W-:Y:S04]  /*21380*/  LDSM.16.M88.4 R136, [R208+0x8800] ;  /* 0x00880000d088783b */ /* 0x000fe80000000200 */
[----:B----4-:R-:W-:Y:S04]  /*21390*/  LDSM.16.M88.4 R28, [R208+0x9800] ;  /* 0x00980000d01c783b */ /* 0x010fe80000000200 */
[----:B--2---:R-:W-:Y:S04]  /*213a0*/  LDSM.16.M88.4 R8, [R216] ;  /* 0x00000000d808783b */ /* 0x004fe80000000200 */
[----:B------:R-:W1:Y:S04]  /*213b0*/  LDSM.16.M88.4 R4, [R215] ;  /* 0x00000000d704783b */ /* 0x000e680000000200 */
[----:B------:R-:W2:Y:S04]  /*213c0*/  LDSM.16.M88.4 R172, [R219] ;  /* 0x00000000dbac783b */ /* 0x000ea80000000200 */
[----:B------:R-:W3:Y:S04]  /*213d0*/  LDSM.16.M88.4 R184, [R234] ;  /* 0x00000000eab8783b */ /* 0x000ee80000000200 */
[----:B------:R-:W-:Y:S04]  /*213e0*/  LDSM.16.M88.4 R236, [R213+0x1000] ;  /* 0x00100000d5ec783b */ /* 0x000fe80000000200 */
[----:B------:R-:W4:Y:S04]  /*213f0*/  LD.E R0, [R14.64+0x18c] ;  /* 0x00018c040e007980 */ /* 0x000f28000c101900 */
[----:B------:R-:W2:Y:S04]  /*21400*/  S2R R2, SR_TID.X ;  /* 0x0000000000027919 */ /* 0x000ea80000002100 */
[----:B------:R-:W0:Y:S01]  /*21410*/  LDGDEPBAR ;  /* 0x00000000000079af */ /* 0x000e220000000000 */
[C---:B-1----:R-:W-:Y:S08]  /*21420*/  HMMA.16816.F32 R24, R4.reuse, R20, RZ ;  /* 0x000000140418723c */ /* 0x042ff000000018ff */
[C---:B------:R-:W-:Y:S08]  /*21430*/  HMMA.16816.F32 R20, R4.reuse, R22, RZ ;  /* 0x000000160414723c */ /* 0x040ff000000018ff */
[C---:B------:R-:W-:Y:S08]  /*21440*/  HMMA.16816.F32 R200, R4.reuse, R32, RZ ;  /* 0x0000002004c8723c */ /* 0x040ff000000018ff */
[C---:B------:R-:W-:Y:S01]  /*21450*/  HMMA.16816.F32 R196, R4.reuse, R34, RZ ;  /* 0x0000002204c4723c */ /* 0x040fe200000018ff */
[----:B------:R-:W1:Y:S07]  /*21460*/  LDSM.16.M88.4 R32, [R233] ;  /* 0x00000000e920783b */ /* 0x000e6e0000000200 */
[C---:B------:R-:W-:Y:S08]  /*21470*/  HMMA.16816.F32 R176, R4.reuse, R136, RZ ;  /* 0x0000008804b0723c */ /* 0x040ff000000018ff */
[C---:B------:R-:W-:Y:S08]  /*21480*/  HMMA.16816.F32 R188, R4.reuse, R138, RZ ;  /* 0x0000008a04bc723c */ /* 0x040ff000000018ff */
[C---:B------:R-:W-:Y:S08]  /*21490*/  HMMA.16816.F32 R192, R4.reuse, R28, RZ ;  /* 0x0000001c04c0723c */ /* 0x040ff000000018ff */
[----:B------:R-:W-:Y:S01]  /*214a0*/  HMMA.16816.F32 R180, R4, R30, RZ ;  /* 0x0000001e04b4723c */ /* 0x000fe200000018ff */
[----:B------:R-:W1:Y:S04]  /*214b0*/  LDSM.16.M88.4 R28, [R232] ;  /* 0x00000000e81c783b */ /* 0x000e680000000200 */
[----:B------:R-:W-:Y:S03]  /*214c0*/  LDSM.16.M88.4 R4, [R218] ;  /* 0x00000000da04783b */ /* 0x000fe60000000200 */
[C---:B--2---:R-:W-:Y:S01]  /*214d0*/  HMMA.16816.F32 R136, R8.reuse, R172, R24 ;  /* 0x000000ac0888723c */ /* 0x044fe20000001818 */
[----:B------:R-:W2:Y:S07]  /*214e0*/  LDSM.16.M88.4 R24, [R214+0x8000] ;  /* 0x00800000d618783b */ /* 0x000eae0000000200 */
[C---:B------:R-:W-:Y:S08]  /*214f0*/  HMMA.16816.F32 R20, R8.reuse, R174, R20 ;  /* 0x000000ae0814723c */ /* 0x040ff00000001814 */
        /* <DEDUP_REMOVED lines=9> */
[----:B------:R-:W-:Y:S03]  /*21590*/  LDSM.16.M88.4 R8, [R217] ;  /* 0x00000000d908783b */ /* 0x000fe60000000200 */
[C---:B--2---:R-:W-:Y:S01]  /*215a0*/  HMMA.16816.F32 R176, R4.reuse, R24, R136 ;  /* 0x0000001804b0723c */ /* 0x044fe20000001888 */
[----:B------:R-:W2:Y:S04]  /*215b0*/  LDSM.16.M88.4 R28, [R213] ;  /* 0x00000000d51c783b */ /* 0x000ea80000000200 */
[----:B------:R-:W2:Y:S03]  /*215c0*/  LDSM.16.M88.4 R136, [R213+0x800] ;  /* 0x00080000d588783b */ /* 0x000ea60000000200 */
[C---:B------:R-:W-:Y:S08]  /*215d0*/  HMMA.16816.F32 R24, R4.reuse, R26, R20 ;  /* 0x0000001a0418723c */ /* 0x040ff00000001814 */
[C---:B---3--:R-:W-:Y:S08]  /*215e0*/  HMMA.16816.F32 R20, R4.reuse, R184, R172 ;  /* 0x000000b80414723c */ /* 0x048ff000000018ac */
[C---:B------:R-:W-:Y:S08]  /*215f0*/  HMMA.16816.F32 R172, R4.reuse, R186, R188 ;  /* 0x000000ba04ac723c */ /* 0x040ff000000018bc */
[C---:B-1----:R-:W-:Y:S08]  /*21600*/  HMMA.16816.F32 R192, R4.reuse, R34, R192 ;  /* 0x0000002204c0723c */ /* 0x042ff000000018c0 */
[C---:B------:R-:W-:Y:S08]  /*21610*/  HMMA.16816.F32 R188, R4.reuse, R180, R204 ;  /* 0x000000b404bc723c */ /* 0x040ff000000018cc */
[C---:B------:R-:W-:Y:S08]  /*21620*/  HMMA.16816.F32 R204, R4.reuse, R182, R200 ;  /* 0x000000b604cc723c */ /* 0x040ff000000018c8 */
[----:B------:R-:W-:Y:S01]  /*21630*/  HMMA.16816.F32 R200, R4, R32, R196 ;  /* 0x0000002004c8723c */ /* 0x000fe200000018c4 */
[----:B------:R-:W1:Y:S04]  /*21640*/  LDSM.16.M88.4 R196, [R213+0x1800] ;  /* 0x00180000d5c4783b */ /* 0x000e680000000200 */
[----:B------:R-:W-:Y:S03]  /*21650*/  LDSM.16.M88.4 R4, [R215+0x2000] ;  /* 0x00200000d704783b */ /* 0x000fe60000000200 */
[C---:B--2---:R-:W-:Y:S01]  /*21660*/  HMMA.16816.F32 R184, R8.reuse, R28, R176 ;  /* 0x0000001c08b8723c */ /* 0x044fe200000018b0 */
[----:B------:R-:W-:Y:S04]  /*21670*/  LDSM.16.M88.4 R32, [R208+0xa800] ;  /* 0x00a80000d020783b */ /* 0x000fe80000000200 */
[----:B------:R-:W-:Y:S03]  /*21680*/  LDSM.16.M88.4 R176, [R208+0xb000] ;  /* 0x00b00000d0b0783b */ /* 0x000fe60000000200 */
[C---:B------:R-:W-:Y:S08]  /*21690*/  HMMA.16816.F32 R180, R8.reuse, R30, R24 ;  /* 0x0000001e08b4723c */ /* 0x040ff00000001818 */
[C---:B------:R-:W-:Y:S08]  /*216a0*/  HMMA.16816.F32 R28, R8.reuse, R136, R20 ;  /* 0x00000088081c723c */ /* 0x040ff00000001814 */
[C---:B------:R-:W-:Y:S01]  /*216b0*/  HMMA.16816.F32 R24, R8.reuse, R138, R172 ;  /* 0x0000008a0818723c */ /* 0x040fe200000018ac */
[----:B------:R-:W2:Y:S04]  /*216c0*/  LDSM.16.M88.4 R136, [R208+0xa000] ;  /* 0x00a00000d088783b */ /* 0x000ea80000000200 */
[----:B------:R-:W-:Y:S03]  /*216d0*/  LDSM.16.M88.4 R172, [R231] ;  /* 0x00000000e7ac783b */ /* 0x000fe60000000200 */
[C---:B------:R-:W-:Y:S08]  /*216e0*/  HMMA.16816.F32 R20, R8.reuse, R236, R188 ;  /* 0x000000ec0814723c */ /* 0x040ff000000018bc */
[C---:B------:R-:W-:Y:S08]  /*216f0*/  HMMA.16816.F32 R188, R8.reuse, R238, R204 ;  /* 0x000000ee08bc723c */ /* 0x040ff000000018cc */
[C---:B-1----:R-:W-:Y:S01]  /*21700*/  HMMA.16816.F32 R204, R8.reuse, R198, R192 ;  /* 0x000000c608cc723c */ /* 0x042fe200000018c0 */
[----:B------:R-:W1:Y:S07]  /*21710*/  LDSM.16.M88.4 R192, [R208+0xb800] ;  /* 0x00b80000d0c0783b */ /* 0x000e6e0000000200 */
[----:B------:R-:W-:Y:S01]  /*21720*/  HMMA.16816.F32 R236, R8, R196, R200 ;  /* 0x000000c408ec723c */ /* 0x000fe200000018c8 */
[----:B------:R-:W3:Y:S07]  /*21730*/  LDSM.16.M88.4 R8, [R216+0x2000] ;  /* 0x00200000d808783b */ /* 0x000eee0000000200 */
[C---:B--2---:R-:W-:Y:S08]  /*21740*/  HMMA.16816.F32 R200, R4.reuse, R136, R184 ;  /* 0x0000008804c8723c */ /* 0x044ff000000018b8 */
[C---:B------:R-:W-:Y:S01]  /*21750*/  HMMA.16816.F32 R196, R4.reuse, R138, R180 ;  /* 0x0000008a04c4723c */ /* 0x040fe200000018b4 */
[----:B------:R-:W2:Y:S07]  /*21760*/  LDSM.16.M88.4 R136, [R230] ;  /* 0x00000000e688783b */ /* 0x000eae0000000200 */
[C---:B------:R-:W-:Y:S08]  /*21770*/  HMMA.16816.F32 R184, R4.reuse, R32, R28 ;  /* 0x0000002004b8723c */ /* 0x040ff0000000181c */
[C---:B------:R-:W-:Y:S01]  /*21780*/  HMMA.16816.F32 R180, R4.reuse, R34, R24 ;  /* 0x0000002204b4723c */ /* 0x040fe20000001818 */
[----:B------:R-:W2:Y:S07]  /*21790*/  LDSM.16.M88.4 R32, [R229] ;  /* 0x00000000e520783b */ /* 0x000eae0000000200 */
[C---:B------:R-:W-:Y:S08]  /*217a0*/  HMMA.16816.F32 R28, R4.reuse, R176, R20 ;  /* 0x000000b0041c723c */ /* 0x040ff00000001814 */
[C---:B------:R-:W-:Y:S01]  /*217b0*/  HMMA.16816.F32 R24, R4.reuse, R178, R188 ;  /* 0x000000b20418723c */ /* 0x040fe200000018bc */
[----:B------:R-:W4:Y:S07]  /*217c0*/  LDSM.16.M88.4 R188, [R228] ;  /* 0x00000000e4bc783b */ /* 0x000f2e0000000200 */
[C---:B-1----:R-:W-:Y:S01]  /*217d0*/  HMMA.16816.F32 R20, R4.reuse, R192, R236 ;  /* 0x000000c00414723c */ /* 0x042fe200000018ec */
[----:B------:R-:W-:Y:S07]  /*217e0*/  LDSM.16.M88.4 R236, [R213+0x2000] ;  /* 0x00200000d5ec783b */ /* 0x000fee0000000200 */
[----:B------:R-:W-:Y:S01]  /*217f0*/  HMMA.16816.F32 R192, R4, R194, R204 ;  /* 0x000000c204c0723c */ /* 0x000fe200000018cc */
[----:B------:R-:W-:Y:S07]  /*21800*/  LDSM.16.M88.4 R4, [R218+0x2000] ;  /* 0x00200000da04783b */ /* 0x000fee0000000200 */
[C---:B---3--:R-:W-:Y:S08]  /*21810*/  HMMA.16816.F32 R204, R8.reuse, R172, R200 ;  /* 0x000000ac08cc723c */ /* 0x048ff000000018c8 */
[C---:B------:R-:W-:Y:S01]  /*21820*/  HMMA.16816.F32 R200, R8.reuse, R174, R196 ;  /* 0x000000ae08c8723c */ /* 0x040fe200000018c4 */
[----:B------:R-:W1:Y:S07]  /*21830*/  LDSM.16.M88.4 R172, [R214+0xa000] ;  /* 0x00a00000d6ac783b */ /* 0x000e6e0000000200 */
[C---:B--2---:R-:W-:Y:S08]  /*21840*/  HMMA.16816.F32 R196, R8.reuse, R136, R184 ;  /* 0x0000008808c4723c */ /* 0x044ff000000018b8 */
[C---:B------:R-:W-:Y:S01]  /*21850*/  HMMA.16816.F32 R184, R8.reuse, R138, R180 ;  /* 0x0000008a08b8723c */ /* 0x040fe200000018b4 */
[----:B------:R-:W2:Y:S07]  /*21860*/  LDSM.16.M88.4 R136, [R214+0xa800] ;  /* 0x00a80000d688783b */ /* 0x000eae0000000200 */
[C---:B------:R-:W-:Y:S01]  /*21870*/  HMMA.16816.F32 R180, R8.reuse, R32, R28 ;  /* 0x0000002008b4723c */ /* 0x040fe2000000181c */
[----:B------:R-:W3:Y:S07]  /*21880*/  LDSM.16.M88.4 R28, [R214+0xb000] ;  /* 0x00b00000d61c783b */ /* 0x000eee0000000200 */
[C---:B------:R-:W-:Y:S01]  /*21890*/  HMMA.16816.F32 R176, R8.reuse, R34, R24 ;  /* 0x0000002208b0723c */ /* 0x040fe20000001818 */
[----:B------:R-:W3:Y:S07]  /*218a0*/  LDSM.16.M88.4 R24, [R214+0xb800] ;  /* 0x00b80000d618783b */ /* 0x000eee0000000200 */
[C---:B----4-:R-:W-:Y:S01]  /*218b0*/  HMMA.16816.F32 R32, R8.reuse, R188, R20 ;  /* 0x000000bc0820723c */ /* 0x050fe20000001814 */
[----:B------:R-:W4:Y:S07]  /*218c0*/  LDSM.16.M88.4 R20, [R217+0x2000] ;  /* 0x00200000d914783b */ /* 0x000f2e0000000200 */
[----:B------:R-:W-:Y:S08]  /*218d0*/  HMMA.16816.F32 R8, R8, R190, R192 ;  /* 0x000000be0808723c */ /* 0x000ff000000018c0 */
[C---:B-1----:R-:W-:Y:S08]  /*218e0*/  HMMA.16816.F32 R188, R4.reuse, R172, R204 ;  /* 0x000000ac04bc723c */ /* 0x042ff000000018cc */
[C---:B------:R-:W-:Y:S01]  /*218f0*/  HMMA.16816.F32 R204, R4.reuse, R174, R200 ;  /* 0x000000ae04cc723c */ /* 0x040fe200000018c8 */
[----:B------:R-:W-:Y:S07]  /*21900*/  LDSM.16.M88.4 R172, [R208+0xc000] ;  /* 0x00c00000d0ac783b */ /* 0x000fee0000000200 */
[C---:B--2---:R-:W-:Y:S08]  /*21910*/  HMMA.16816.F32 R200, R4.reuse, R136, R196 ;  /* 0x0000008804c8723c */ /* 0x044ff000000018c4 */
[C---:B------:R-:W-:Y:S08]  /*21920*/  HMMA.16816.F32 R196, R4.reuse, R138, R184 ;  /* 0x0000008a04c4723c */ /* 0x040ff000000018b8 */
[C---:B---3--:R-:W-:Y:S01]  /*21930*/  HMMA.16816.F32 R184, R4.reuse, R30, R176 ;  /* 0x0000001e04b8723c */ /* 0x048fe200000018b0 */
[----:B------:R-:W1:Y:S07]  /*21940*/  LDSM.16.M88.4 R176, [R213+0x2800] ;  /* 0x00280000d5b0783b */ /* 0x000e6e0000000200 */
[C---:B------:R-:W-:Y:S01]  /*21950*/  HMMA.16816.F32 R136, R4.reuse, R24, R32 ;  /* 0x000000180488723c */ /* 0x040fe20000001820 */
[----:B------:R-:W2:Y:S07]  /*21960*/  LDSM.16.M88.4 R32, [R213+0x3000] ;  /* 0x00300000d520783b */ /* 0x000eae0000000200 */
[C---:B------:R-:W-:Y:S01]  /*21970*/  HMMA.16816.F32 R192, R4.reuse, R28, R180 ;  /* 0x0000001c04c0723c */ /* 0x040fe200000018b4 */
[----:B------:R-:W3:Y:S07]  /*21980*/  LDSM.16.M88.4 R28, [R213+0x3800] ;  /* 0x00380000d51c783b */ /* 0x000eee0000000200 */
[----:B------:R-:W-:Y:S01]  /*21990*/  HMMA.16816.F32 R24, R4, R26, R8 ;  /* 0x0000001a0418723c */ /* 0x000fe20000001808 */
[----:B------:R-:W3:Y:S07]  /*219a0*/  LDSM.16.M88.4 R8, [R215+0x4000] ;  /* 0x00400000d708783b */ /* 0x000eee0000000200 */
[C---:B----4-:R-:W-:Y:S08]  /*219b0*/  HMMA.16816.F32 R4, R20.reuse, R236, R188 ;  /* 0x000000ec1404723c */ /* 0x050ff000000018bc */
[C---:B------:R-:W-:Y:S08]  /*219c0*/  HMMA.16816.F32 R180, R20.reuse, R238, R204 ;  /* 0x000000ee14b4723c */ /* 0x040ff000000018cc */
[C---:B-1----:R-:W-:Y:S08]  /*219d0*/  HMMA.16816.F32 R204, R20.reuse, R178, R196 ;  /* 0x000000b214cc723c */ /* 0x042ff000000018c4 */
[C---:B--2---:R-:W-:Y:S01]  /*219e0*/  HMMA.16816.F32 R196, R20.reuse, R34, R184 ;  /* 0x0000002214c4723c */ /* 0x044fe200000018b8 */
[----:B------:R-:W1:Y:S07]  /*219f0*/  LDSM.16.M88.4 R184, [R208+0xc800] ;  /* 0x00c80000d0b8783b */ /* 0x000e6e0000000200 */
[C---:B------:R-:W-:Y:S08]  /*21a00*/  HMMA.16816.F32 R236, R20.reuse, R176, R200 ;  /* 0x000000b014ec723c */ /* 0x040ff000000018c8 */
[C---:B---3--:R-:W-:Y:S08]  /*21a10*/  HMMA.16816.F32 R176, R20.reuse, R30, R24 ;  /* 0x0000001e14b0723c */ /* 0x048ff00000001818 */
[----:B------:R-:W-:Y:S01]  /*21a20*/  HMMA.16816.F32 R188, R20, R28, R136 ;  /* 0x0000001c14bc723c */ /* 0x000fe20000001888 */
[----:B------:R-:W2:Y:S04]  /*21a30*/  LDSM.16.M88.4 R136, [R208+0xd000] ;  /* 0x00d00000d088783b */ /* 0x000ea80000000200 */
[----:B------:R-:W-:Y:S03]  /*21a40*/  LDSM.16.M88.4 R28, [R227] ;  /* 0x00000000e31c783b */ /* 0x000fe60000000200 */
[----:B------:R-:W-:Y:S01]  /*21a50*/  HMMA.16816.F32 R24, R8, R172, R4 ;  /* 0x000000ac0818723c */ /* 0x000fe20000001804 */
[----:B------:R-:W3:Y:S07]  /*21a60*/  LDSM.16.M88.4 R4, [R216+0x4000] ;  /* 0x00400000d804783b */ /* 0x000eee0000000200 */
[----:B------:R-:W-:Y:S01]  /*21a70*/  HMMA.16816.F32 R200, R20, R32, R192 ;  /* 0x0000002014c8723c */ /* 0x000fe200000018c0 */
[----:B------:R-:W4:Y:S04]  /*21a80*/  LDSM.16.M88.4 R32, [R208+0xd800] ;  /* 0x00d80000d020783b */ /* 0x000f280000000200 */
[----:B------:R-:W3:Y:S03]  /*21a90*/  LDSM.16.M88.4 R192, [R226] ;  /* 0x00000000e2c0783b */ /* 0x000ee60000000200 */
[C---:B------:R-:W-:Y:S08]  /*21aa0*/  HMMA.16816.F32 R20, R8.reuse, R174, R180 ;  /* 0x000000ae0814723c */ /* 0x040ff000000018b4 */
[C---:B-1----:R-:W-:Y:S01]  /*21ab0*/  HMMA.16816.F32 R180, R8.reuse, R184, R236 ;  /* 0x000000b808b4723c */ /* 0x042fe200000018ec */
[----:B------:R-:W-:Y:S07]  /*21ac0*/  LDSM.16.M88.4 R236, [R214+0xd000] ;  /* 0x00d00000d6ec783b */ /* 0x000fee0000000200 */
[C---:B------:R-:W-:Y:S08]  /*21ad0*/  HMMA.16816.F32 R184, R8.reuse, R186, R204 ;  /* 0x000000ba08b8723c */ /* 0x040ff000000018cc */
[C---:B--2---:R-:W-:Y:S08]  /*21ae0*/  HMMA.16816.F32 R200, R8.reuse, R136, R200 ;  /* 0x0000008808c8723c */ /* 0x044ff000000018c8 */
[----:B------:R-:W-:Y:S08]  /*21af0*/  HMMA.16816.F32 R196, R8, R138, R196 ;  /* 0x0000008a08c4723c */ /* 0x000ff000000018c4 */
[C---:B---3--:R-:W-:Y:S01]  /*21b00*/  HMMA.16816.F32 R172, R4.reuse, R28, R24 ;  /* 0x0000001c04ac723c */ /* 0x048fe20000001818 */
[----:B------:R-:W1:Y:S07]  /*21b10*/  LDSM.16.M88.4 R24, [R225] ;  /* 0x00000000e118783b */ /* 0x000e6e0000000200 */
[----:B------:R-:W-:Y:S01]  /*21b20*/  HMMA.16816.F32 R136, R4, R30, R20 ;  /* 0x0000001e0488723c */ /* 0x000fe20000001814 */
[----:B------:R-:W2:Y:S04]  /*21b30*/  LDSM.16.M88.4 R20, [R224] ;  /* 0x00000000e014783b */ /* 0x000ea80000000200 */
[----:B------:R-:W-:Y:S03]  /*21b40*/  LDSM.16.M88.4 R28, [R214+0xc000] ;  /* 0x00c00000d61c783b */ /* 0x000fe60000000200 */
[C---:B----4-:R-:W-:Y:S08]  /*21b50*/  HMMA.16816.F32 R188, R8.reuse, R32, R188 ;  /* 0x0000002008bc723c */ /* 0x050ff000000018bc */
[----:B------:R-:W-:Y:S01]  /*21b60*/  HMMA.16816.F32 R176, R8, R34, R176 ;  /* 0x0000002208b0723c */ /* 0x000fe200000018b0 */
[----:B------:R-:W3:Y:S07]  /*21b70*/  LDSM.16.M88.4 R8, [R218+0x4000] ;  /* 0x00400000da08783b */ /* 0x000eee0000000200 */
[C---:B------:R-:W-:Y:S01]  /*21b80*/  HMMA.16816.F32 R32, R4.reuse, R192, R180 ;  /* 0x000000c00420723c */ /* 0x040fe200000018b4 */
[----:B------:R-:W4:Y:S07]  /*21b90*/  LDSM.16.M88.4 R180, [R214+0xc800] ;  /* 0x00c80000d6b4783b */ /* 0x000f2e0000000200 */
[C---:B------:R-:W-:Y:S08]  /*21ba0*/  HMMA.16816.F32 R184, R4.reuse, R194, R184 ;  /* 0x000000c204b8723c */ /* 0x040ff000000018b8 */
[C---:B-1----:R-:W-:Y:S08]  /*21bb0*/  HMMA.16816.F32 R192, R4.reuse, R24, R200 ;  /* 0x0000001804c0723c */ /* 0x042ff000000018c8 */
[C---:B------:R-:W-:Y:S08]  /*21bc0*/  HMMA.16816.F32 R204, R4.reuse, R26, R196 ;  /* 0x0000001a04cc723c */ /* 0x040ff000000018c4 */
[C---:B--2---:R-:W-:Y:S08]  /*21bd0*/  HMMA.16816.F32 R200, R4.reuse, R20, R188 ;  /* 0x0000001404c8723c */ /* 0x044ff000000018bc */
[----:B------:R-:W-:Y:S01]  /*21be0*/  HMMA.16816.F32 R196, R4, R22, R176 ;  /* 0x0000001604c4723c */ /* 0x000fe200000018b0 */
[----:B------:R-:W1:Y:S04]  /*21bf0*/  LDSM.16.M88.4 R176, [R214+0xd800] ;  /* 0x00d80000d6b0783b */ /* 0x000e680000000200 */
[----:B------:R-:W-:Y:S03]  /*21c00*/  LDSM.16.M88.4 R4, [R217+0x4000] ;  /* 0x00400000d904783b */ /* 0x000fe60000000200 */
[C---:B---3--:R-:W-:Y:S08]  /*21c10*/  HMMA.16816.F32 R188, R8.reuse, R28, R172 ;  /* 0x0000001c08bc723c */ /* 0x048ff000000018ac */
[C---:B------:R-:W-:Y:S01]  /*21c20*/  HMMA.16816.F32 R172, R8.reuse, R30, R136 ;  /* 0x0000001e08ac723c */ /* 0x040fe20000001888 */
[----:B------:R-:W-:Y:S07]  /*21c30*/  LDSM.16.M88.4 R136, [R213+0x4000] ;  /* 0x00400000d588783b */ /* 0x000fee0000000200 */
[C---:B----4-:R-:W-:Y:S01]  /*21c40*/  HMMA.16816.F32 R28, R8.reuse, R180, R32 ;  /* 0x000000b4081c723c */ /* 0x050fe20000001820 */
[----:B------:R-:W2:Y:S07]  /*21c50*/  LDSM.16.M88.4 R32, [R213+0x4800] ;  /* 0x00480000d520783b */ /* 0x000eae0000000200 */
[C---:B------:R-:W-:Y:S01]  /*21c60*/  HMMA.16816.F32 R24, R8.reuse, R182, R184 ;  /* 0x000000b60818723c */ /* 0x040fe200000018b8 */
[----:B------:R-:W3:Y:S07]  /*21c70*/  LDSM.16.M88.4 R180, [R213+0x5000] ;  /* 0x00500000d5b4783b */ /* 0x000eee0000000200 */
[C---:B------:R-:W-:Y:S08]  /*21c80*/  HMMA.16816.F32 R20, R8.reuse, R236, R192 ;  /* 0x000000ec0814723c */ /* 0x040ff000000018c0 */
[C---:B------:R-:W-:Y:S01]  /*21c90*/  HMMA.16816.F32 R192, R8.reuse, R238, R204 ;  /* 0x000000ee08c0723c */ /* 0x040fe200000018cc */
[----:B------:R-:W-:Y:S07]  /*21ca0*/  LDSM.16.M88.4 R204, [R208+0xf800] ;  /* 0x00f80000d0cc783b */ /* 0x000fee0000000200 */
[C---:B-1----:R-:W-:Y:S08]  /*21cb0*/  HMMA.16816.F32 R236, R8.reuse, R176, R200 ;  /* 0x000000b008ec723c */ /* 0x042ff000000018c8 */
[----:B------:R-:W-:Y:S01]  /*21cc0*/  HMMA.16816.F32 R200, R8, R178, R196 ;  /* 0x000000b208c8723c */ /* 0x000fe200000018c4 */
[----:B------:R-:W1:Y:S04]  /*21cd0*/  LDSM.16.M88.4 R196, [R213+0x5800] ;  /* 0x00580000d5c4783b */ /* 0x000e680000000200 */
[----:B------:R-:W-:Y:S03]  /*21ce0*/  LDSM.16.M88.4 R8, [R215+0x6000] ;  /* 0x00600000d708783b */ /* 0x000fe60000000200 */
[C---:B--2---:R-:W-:Y:S01]  /*21cf0*/  HMMA.16816.F32 R176, R4.reuse, R32, R28 ;  /* 0x0000002004b0723c */ /* 0x044fe2000000181c */
[----:B------:R-:W2:Y:S07]  /*21d00*/  LDSM.16.M88.4 R28, [R208+0xe000] ;  /* 0x00e00000d01c783b */ /* 0x000eae0000000200 */
[C---:B------:R-:W-:Y:S08]  /*21d10*/  HMMA.16816.F32 R184, R4.reuse, R138, R172 ;  /* 0x0000008a04b8723c */ /* 0x040ff000000018ac */
[C---:B------:R-:W-:Y:S01]  /*21d20*/  HMMA.16816.F32 R172, R4.reuse, R34, R24 ;  /* 0x0000002204ac723c */ /* 0x040fe20000001818 */
[----:B------:R-:W4:Y:S04]  /*21d30*/  LDSM.16.M88.4 R24, [R208+0xe800] ;  /* 0x00e80000d018783b */ /* 0x000f280000000200 */
[----:B------:R-:W2:Y:S03]  /*21d40*/  LDSM.16.M88.4 R32, [R208+0xf000] ;  /* 0x00f00000d020783b */ /* 0x000ea60000000200 */
[C---:B------:R-:W-:Y:S08]  /*21d50*/  HMMA.16816.F32 R188, R4.reuse, R136, R188 ;  /* 0x0000008804bc723c */ /* 0x040ff000000018bc */
[C---:B---3--:R-:W-:Y:S08]  /*21d60*/  HMMA.16816.F32 R20, R4.reuse, R180, R20 ;  /* 0x000000b40414723c */ /* 0x048ff00000001814 */
[C---:B------:R-:W-:Y:S08]  /*21d70*/  HMMA.16816.F32 R136, R4.reuse, R182, R192 ;  /* 0x000000b60488723c */ /* 0x040ff000000018c0 */
[C---:B-1----:R-:W-:Y:S08]  /*21d80*/  HMMA.16816.F32 R180, R4.reuse, R196, R236 ;  /* 0x000000c404b4723c */ /* 0x042ff000000018ec */
[----:B------:R-:W-:Y:S01]  /*21d90*/  HMMA.16816.F32 R196, R4, R198, R200 ;  /* 0x000000c604c4723c */ /* 0x000fe200000018c8 */
[----:B------:R-:W-:Y:S07]  /*21da0*/  LDSM.16.M88.4 R4, [R216+0x6000] ;  /* 0x00600000d804783b */ /* 0x000fee0000000200 */
[C---:B--2---:R-:W-:Y:S08]  /*21db0*/  HMMA.16816.F32 R200, R8.reuse, R28, R188 ;  /* 0x0000001c08c8723c */ /* 0x044ff000000018bc */
[C---:B------:R-:W-:Y:S01]  /*21dc0*/  HMMA.16816.F32 R184, R8.reuse, R30, R184 ;  /* 0x0000001e08b8723c */ /* 0x040fe200000018b8 */
[----:B------:R-:W1:Y:S07]  /*21dd0*/  LDSM.16.M88.4 R28, [R223] ;  /* 0x00000000df1c783b */ /* 0x000e6e0000000200 */
[C---:B----4-:R-:W-:Y:S08]  /*21de0*/  HMMA.16816.F32 R176, R8.reuse, R24, R176 ;  /* 0x0000001808b0723c */ /* 0x050ff000000018b0 */
[C---:B------:R-:W-:Y:S01]  /*21df0*/  HMMA.16816.F32 R172, R8.reuse, R26, R172 ;  /* 0x0000001a08ac723c */ /* 0x040fe200000018ac */
[----:B------:R-:W2:Y:S07]  /*21e00*/  LDSM.16.M88.4 R24, [R222] ;  /* 0x00000000de18783b */ /* 0x000eae0000000200 */
[C---:B------:R-:W-:Y:S08]  /*21e10*/  HMMA.16816.F32 R20, R8.reuse, R32, R20 ;  /* 0x000000200814723c */ /* 0x040ff00000001814 */
[C---:B------:R-:W-:Y:S01]  /*21e20*/  HMMA.16816.F32 R136, R8.reuse, R34, R136 ;  /* 0x000000220888723c */ /* 0x040fe20000001888 */
[----:B------:R-:W3:Y:S07]  /*21e30*/  LDSM.16.M88.4 R32, [R221] ;  /* 0x00000000dd20783b */ /* 0x000eee0000000200 */
[----:B------:R-:W-:Y:S08]  /*21e40*/  HMMA.16816.F32 R188, R8, R206, R196 ;  /* 0x000000ce08bc723c */ /* 0x000ff000000018c4 */
[C---:B-1----:R-:W-:Y:S08]  /*21e50*/  HMMA.16816.F32 R236, R4.reuse, R28, R200 ;  /* 0x0000001c04ec723c */ /* 0x042ff000000018c8 */
[----:B------:R-:W-:Y:S01]  /*21e60*/  HMMA.16816.F32 R200, R4, R30, R184 ;  /* 0x0000001e04c8723c */ /* 0x000fe200000018b8 */
[----:B------:R-:W-:Y:S07]  /*21e70*/  LDSM.16.M88.4 R28, [R214+0xf000] ;  /* 0x00f00000d61c783b */ /* 0x000fee0000000200 */
[----:B------:R-:W-:Y:S01]  /*21e80*/  HMMA.16816.F32 R192, R8, R204, R180 ;  /* 0x000000cc08c0723c */ /* 0x000fe200000018b4 */
[----:B------:R-:W1:Y:S04]  /*21e90*/  LDSM.16.M88.4 R180, [R220] ;  /* 0x00000000dcb4783b */ /* 0x000e680000000200 */
[----:B------:R-:W-:Y:S03]  /*21ea0*/  LDSM.16.M88.4 R8, [R218+0x6000] ;  /* 0x00600000da08783b */ /* 0x000fe60000000200 */
[C---:B--2---:R-:W-:Y:S08]  /*21eb0*/  HMMA.16816.F32 R196, R4.reuse, R24, R176 ;  /* 0x0000001804c4723c */ /* 0x044ff000000018b0 */
[C---:B------:R-:W-:Y:S01]  /*21ec0*/  HMMA.16816.F32 R184, R4.reuse, R26, R172 ;  /* 0x0000001a04b8723c */ /* 0x040fe200000018ac */
[----:B------:R-:W2:Y:S07]  /*21ed0*/  LDSM.16.M88.4 R24, [R214+0xe000] ;  /* 0x00e00000d618783b */ /* 0x000eae0000000200 */
[C---:B---3--:R-:W-:Y:S01]  /*21ee0*/  HMMA.16816.F32 R204, R4.reuse, R32, R20 ;  /* 0x0000002004cc723c */ /* 0x048fe20000001814 */
[----:B------:R-:W3:Y:S07]  /*21ef0*/  LDSM.16.M88.4 R20, [R214+0xe800] ;  /* 0x00e80000d614783b */ /* 0x000eee0000000200 */
[C---:B------:R-:W-:Y:S01]  /*21f00*/  HMMA.16816.F32 R176, R4.reuse, R34, R136 ;  /* 0x0000002204b0723c */ /* 0x040fe20000001888 */
[----:B------:R-:W4:Y:S07]  /*21f10*/  LDSM.16.M88.4 R32, [R214+0xf800] ;  /* 0x00f80000d620783b */ /* 0x000f2e0000000200 */
[C---:B-1----:R-:W-:Y:S08]  /*21f20*/  HMMA.16816.F32 R172, R4.reuse, R180, R192 ;  /* 0x000000b404ac723c */ /* 0x042ff000000018c0 */
[----:B------:R-:W-:Y:S01]  /*21f30*/  HMMA.16816.F32 R136, R4, R182, R188 ;  /* 0x000000b60488723c */ /* 0x000fe200000018bc */
[----:B------:R-:W-:Y:S07]  /*21f40*/  LDSM.16.M88.4 R4, [R217+0x6000] ;  /* 0x00600000d904783b */ /* 0x000fee0000000200 */
[C---:B--2---:R-:W-:Y:S08]  /*21f50*/  HMMA.16816.F32 R236, R8.reuse, R24, R236 ;  /* 0x0000001808ec723c */ /* 0x044ff000000018ec */
[C---:B------:R-:W-:Y:S01]  /*21f60*/  HMMA.16816.F32 R200, R8.reuse, R26, R200 ;  /* 0x0000001a08c8723c */ /* 0x040fe200000018c8 */
[----:B------:R-:W1:Y:S07]  /*21f70*/  LDSM.16.M88.4 R24, [R213+0x6000] ;  /* 0x00600000d518783b */ /* 0x000e6e0000000200 */
[C---:B---3--:R-:W-:Y:S08]  /*21f80*/  HMMA.16816.F32 R192, R8.reuse, R20, R196 ;  /* 0x0000001408c0723c */ /* 0x048ff000000018c4 */
[C---:B------:R-:W-:Y:S08]  /*21f90*/  HMMA.16816.F32 R204, R8.reuse, R28, R204 ;  /* 0x0000001c08cc723c */ /* 0x040ff000000018cc */
[C---:B------:R-:W-:Y:S01]  /*21fa0*/  HMMA.16816.F32 R196, R8.reuse, R30, R176 ;  /* 0x0000001e08c4723c */ /* 0x040fe200000018b0 */
[----:B------:R-:W2:Y:S07]  /*21fb0*/  LDSM.16.M88.4 R28, [R213+0x6800] ;  /* 0x00680000d51c783b */ /* 0x000eae0000000200 */
[C---:B------:R-:W-:Y:S01]  /*21fc0*/  HMMA.16816.F32 R184, R8.reuse, R22, R184 ;  /* 0x0000001608b8723c */ /* 0x040fe200000018b8 */
[----:B------:R-:W3:Y:S07]  /*21fd0*/  LDSM.16.M88.4 R20, [R213+0x7000] ;  /* 0x00700000d514783b */ /* 0x000eee0000000200 */
[----:B----4-:R-:W-:Y:S01]  /*21fe0*/  HMMA.16816.F32 R188, R8, R32, R172 ;  /* 0x0000002008bc723c */ /* 0x010fe200000018ac */
[----:B------:R-:W4:Y:S01]  /*21ff0*/  LDSM.16.M88.4 R172, [R213+0x7800] ;  /* 0x00780000d5ac783b */ /* 0x000f220000000200 */
[----:B------:R-:W-:Y:S01]  /*22000*/  IMAD.SHL.U32 R2, R2, 0x2, RZ ;  /* 0x0000000202027824 */ /* 0x000fe200078e00ff */
[----:B------:R-:W-:-:S05]  /*22010*/  DEPBAR.LE SB0, 0x0 ;  /* 0x000080000000791a */ /* 0x000fca0000000000 */
[----:B-1----:R-:W-:Y:S08]  /*22020*/  HMMA.16816.F32 R236, R4, R24, R236 ;  /* 0x0000001804ec723c */ /* 0x002ff000000018ec */
[----:B------:R-:W-:Y:S08]  /*22030*/  HMMA.16816.F32 R180, R8, R34, R136 ;  /* 0x0000002208b4723c */ /* 0x000ff00000001888 */
[----:B------:R-:W-:Y:S01]  /*22040*/  HMMA.16816.F32 R176, R4, R26, R200 ;  /* 0x0000001a04b0723c */ /* 0x000fe200000018c8 */
[----:B------:R-:W-:-:S05]  /*22050*/  LOP3.LUT R2, R2, 0x6, RZ, 0xc0, !PT ;  /* 0x0000000602027812 */ /* 0x000fca00078ec0ff */
[----:B------:R-:W-:Y:S02]  /*22060*/  IMAD R2, R241, 0x40, R2 ;  /* 0x00000040f1027824 */ /* 0x000fe400078e0202 */
[----:B--2---:R-:W-:Y:S01]  /*22070*/  HMMA.16816.F32 R136, R4, R28, R192 ;  /* 0x0000001c0488723c */ /* 0x004fe200000018c0 */
[----:B------:R-:W-:Y:S02]  /*22080*/  FMUL.FTZ R237, R237, R0 ;  /* 0x00000000eded7220 */ /* 0x000fe40000410000 */
[----:B------:R-:W-:-:S05]  /*22090*/  IADD3 R8, R2, 0x1, RZ ;  /* 0x0000000102087810 */ /* 0x000fca0007ffe0ff */
[----:B------:R-:W-:Y:S01]  /*220a0*/  HMMA.16816.F32 R32, R4, R30, R184 ;  /* 0x0000001e0420723c */ /* 0x000fe200000018b8 */
[----:B------:R-:W-:Y:S01]  /*220b0*/  I2F R192, R8 ;  /* 0x0000000800c07306 */ /* 0x000fe20000201400 */
[----:B------:R-:W-:-:S06]  /*220c0*/  IADD3 R3, R2, 0x8, RZ ;  /* 0x0000000802037810 */ /* 0x000fcc0007ffe0ff */
[----:B---3--:R-:W-:Y:S01]  /*220d0*/  HMMA.16816.F32 R28, R4, R20, R204 ;  /* 0x00000014041c723c */ /* 0x008fe200000018cc */
[----:B------:R-:W-:-:S07]  /*220e0*/  FMUL.FTZ R176, R176, R0 ;  /* 0x00000000b0b07220 */ /* 0x000fce0000410000 */
[C---:B------:R-:W-:Y:S08]  /*220f0*/  HMMA.16816.F32 R24, R4.reuse, R22, R196 ;  /* 0x000000160418723c */ /* 0x040ff000000018c4 */
[C---:B----4-:R-:W-:Y:S08]  /*22100*/  HMMA.16816.F32 R188, R4.reuse, R172, R188 ;  /* 0x000000ac04bc723c */ /* 0x050ff000000018bc */
[----:B------:R-:W-:Y:S01]  /*22110*/  HMMA.16816.F32 R180, R4, R174, R180 ;  /* 0x000000ae04b4723c */ /* 0x000fe200000018b4 */
[----:B------:R-:W1:Y:S01]  /*22120*/  MUFU.TANH R4, R237 ;  /* 0x000000ed00047308 */ /* 0x000e620000002400 */
[----:B------:R-:W-:-:S02]  /*22130*/  FMUL.FTZ R178, R178, R0 ;  /* 0x00000000b2b27220 */ /* 0x000fc40000410000 */
[----:B------:R-:W-:-:S05]  /*22140*/  FMUL.FTZ R239, R239, R0 ;  /* 0x00000000efef7220 */ /* 0x000fca0000410000 */
[----:B------:R-:W-:Y:S01]  /*22150*/  I2F R185, R3 ;  /* 0x0000000300b97306 */ /* 0x000fe20000201400 */
[----:B------:R-:W-:-:S07]  /*22160*/  FMUL.FTZ R177, R177, R0 ;  /* 0x00000000b1b17220 */ /* 0x000fce0000410000 */
[----:B------:R-:W2:Y:S01]  /*22170*/  MUFU.TANH R176, R176 ;  /* 0x000000b000b07308 */ /* 0x000ea20000002400 */
[----:B------:R-:W-:Y:S01]  /*22180*/  IADD3 R20, R2, 0x10, RZ ;  /* 0x0000001002147810 */ /* 0x000fe20007ffe0ff */
[-C--:B------:R-:W-:Y:S01]  /*22190*/  FMUL.FTZ R136, R136, R0.reuse ;  /* 0x0000000088887220 */ /* 0x080fe20000410000 */
[----:B------:R-:W-:Y:S01]  /*221a0*/  IADD3 R10, R2, 0x9, RZ ;  /* 0x00000009020a7810 */ /* 0x000fe20007ffe0ff */
[----:B------:R-:W-:-:S04]  /*221b0*/  FMUL.FTZ R137, R137, R0 ;  /* 0x0000000089897220 */ /* 0x000fc80000410000 */
[----:B------:R-:W-:Y:S01]  /*221c0*/  MUFU.TANH R178, R178 ;  /* 0x000000b200b27308 */ /* 0x000fe20000002400 */
[----:B-1----:R-:W-:Y:S01]  /*221d0*/  FFMA.FTZ R4, R133, R192, R4 ;  /* 0x000000c085047223 */ /* 0x002fe20000010004 */
[----:B------:R-:W-:-:S06]  /*221e0*/  ISETP.GE.AND P6, PT, R8, R17, PT ;  /* 0x000000110800720c */ /* 0x000fcc0003fc6270 */
[----:B------:R-:W1:Y:S01]  /*221f0*/  MUFU.TANH R5, R239 ;  /* 0x000000ef00057308 */ /* 0x000e620000002400 */
[-C--:B------:R-:W-:Y:S01]  /*22200*/  FMUL.FTZ R138, R138, R0.reuse ;  /* 0x000000008a8a7220 */ /* 0x080fe20000410000 */
[----:B------:R-:W-:Y:S01]  /*22210*/  ISETP.GE.AND P1, PT, R3, R17, PT ;  /* 0x000000110300720c */ /* 0x000fe20003f26270 */
[----:B------:R-:W-:-:S05]  /*22220*/  FMUL.FTZ R179, R179, R0 ;  /* 0x00000000b3b37220 */ /* 0x000fca0000410000 */
[----:B------:R-:W-:Y:S08]  /*22230*/  MUFU.TANH R6, R177 ;  /* 0x000000b100067308 */ /* 0x000ff00000002400 */
[----:B------:R-:W-:Y:S08]  /*22240*/  I2F R23, R20 ;  /* 0x0000001400177306 */ /* 0x000ff00000201400 */
[----:B------:R-:W3:Y:S01]  /*22250*/  MUFU.TANH R177, R136 ;  /* 0x0000008800b17308 */ /* 0x000ee20000002400 */
[----:B------:R-:W-:-:S07]  /*22260*/  IADD3 R21, R2, 0x11, RZ ;  /* 0x0000001102157810 */ /* 0x000fce0007ffe0ff */
[----:B------:R-:W4:Y:S01]  /*22270*/  I2F R184, R10 ;  /* 0x0000000a00b87306 */ /* 0x000f220000201400 */
[----:B------:R-:W-:-:S07]  /*22280*/  IADD3 R22, R2, 0x18, RZ ;  /* 0x0000001802167810 */ /* 0x000fce0007ffe0ff */
[----:B------:R1:W-:Y:S01]  /*22290*/  MUFU.TANH R194, R137 ;  /* 0x0000008900c27308 */ /* 0x0003e20000002400 */
[-C--:B------:R-:W-:Y:S02]  /*222a0*/  FMUL.FTZ R139, R139, R0.reuse ;  /* 0x000000008b8b7220 */ /* 0x080fe40000410000 */
[----:B------:R-:W-:-:S05]  /*222b0*/  FMUL.FTZ R32, R32, R0 ;  /* 0x0000000020207220 */ /* 0x000fca0000410000 */
[----:B------:R3:W3:Y:S01]  /*222c0*/  MUFU.TANH R175, R138 ;  /* 0x0000008a00af7308 */ /* 0x0006e20000002400 */
[----:B-1----:R-:W-:Y:S02]  /*222d0*/  FSEL R137, R4, -INF , !P6 ;  /* 0xff80000004897808 */ /* 0x002fe40007000000 */
[----:B------:R-:W-:Y:S01]  /*222e0*/  ISETP.GE.AND P6, PT, R3, R16, PT ;  /* 0x000000100300720c */ /* 0x000fe20003fc6270 */
[----:B--2---:R-:W-:-:S04]  /*222f0*/  FFMA.FTZ R3, R133, R185, R176 ;  /* 0x000000b985037223 */ /* 0x004fc800000100b0 */
[----:B------:R-:W1:Y:S01]  /*22300*/  MUFU.TANH R179, R179 ;  /* 0x000000b300b37308 */ /* 0x000e620000002400 */
[----:B------:R-:W-:Y:S01]  /*22310*/  FFMA.FTZ R5, R133, R192, R5 ;  /* 0x000000c085057223 */ /* 0x000fe20000010005 */
[----:B------:R-:W-:Y:S01]  /*22320*/  FSEL R136, R3, -INF , !P1 ;  /* 0xff80000003887808 */ /* 0x000fe20004800000 */
[----:B------:R-:W-:Y:S01]  /*22330*/  FFMA.FTZ R3, R133, R185, R178 ;  /* 0x000000b985037223 */ /* 0x000fe200000100b2 */
[----:B------:R-:W-:Y:S01]  /*22340*/  ISETP.GE.AND P5, PT, R8, R16, PT ;  /* 0x000000100800720c */ /* 0x000fe20003fa6270 */
[----:B------:R-:W-:-:S03]  /*22350*/  FMUL.FTZ R34, R34, R0 ;  /* 0x0000000022227220 */ /* 0x000fc60000410000 */
[----:B------:R-:W-:Y:S01]  /*22360*/  I2F R173, R21 ;  /* 0x0000001500ad7306 */ /* 0x000fe20000201400 */
[----:B---3--:R-:W-:Y:S01]  /*22370*/  FSEL R138, R3, -INF , !P6 ;  /* 0xff800000038a7808 */ /* 0x008fe20007000000 */
[----:B------:R-:W-:-:S06]  /*22380*/  FFMA.FTZ R3, R133, R23, R177 ;  /* 0x0000001785037223 */ /* 0x000fcc00000100b1 */
[----:B------:R-:W-:Y:S01]  /*22390*/  I2F R132, R22 ;  /* 0x0000001600847306 */ /* 0x000fe20000201400 */
[----:B------:R-:W-:Y:S01]  /*223a0*/  FMUL.FTZ R35, R35, R0 ;  /* 0x0000000023237220 */ /* 0x000fe20000410000 */
[----:B------:R-:W-:Y:S01]  /*223b0*/  FSEL R174, R5, -INF , !P5 ;  /* 0xff80000005ae7808 */ /* 0x000fe20006800000 */
[----:B----4-:R-:W-:-:S05]  /*223c0*/  FFMA.FTZ R4, R133, R184, R6 ;  /* 0x000000b885047223 */ /* 0x010fca0000010006 */
[----:B------:R-:W2:Y:S01]  /*223d0*/  MUFU.TANH R186, R139 ;  /* 0x0000008b00ba7308 */ /* 0x000ea20000002400 */
[----:B------:R-:W-:-:S07]  /*223e0*/  ISETP.GE.AND P6, PT, R20, R17, PT ;  /* 0x000000111400720c */ /* 0x000fce0003fc6270 */
[----:B------:R-:W3:Y:S01]  /*223f0*/  MUFU.TANH R187, R32 ;  /* 0x0000002000bb7308 */ /* 0x000ee20000002400 */
[----:B------:R-:W-:Y:S01]  /*22400*/  ISETP.GE.AND P5, PT, R10, R17, PT ;  /* 0x000000110a00720c */ /* 0x000fe20003fa6270 */
[----:B------:R-:W-:Y:S01]  /*22410*/  FMUL.FTZ R28, R28, R0 ;  /* 0x000000001c1c7220 */ /* 0x000fe20000410000 */
[C---:B------:R-:W-:Y:S02]  /*22420*/  IADD3 R9, R2.reuse, 0x19, RZ ;  /* 0x0000001902097810 */ /* 0x040fe40007ffe0ff */
[----:B------:R-:W-:-:S03]  /*22430*/  IADD3 R13, R2, 0x20, RZ ;  /* 0x00000020020d7810 */ /* 0x000fc60007ffe0ff */
[----:B------:R-:W4:Y:S01]  /*22440*/  MUFU.TANH R34, R34 ;  /* 0x0000002200227308 */ /* 0x000f220000002400 */
[----:B------:R-:W-:Y:S01]  /*22450*/  FSEL R198, R3, -INF , !P6 ;  /* 0xff80000003c67808 */ /* 0x000fe20007000000 */
[C---:B------:R-:W-:Y:S01]  /*22460*/  FFMA.FTZ R3, R133.reuse, R23, R175 ;  /* 0x0000001785037223 */ /* 0x040fe200000100af */
[----:B------:R-:W-:Y:S01]  /*22470*/  ISETP.GE.AND P1, PT, R10, R16, PT ;  /* 0x000000100a00720c */ /* 0x000fe20003f26270 */
[----:B-1----:R-:W-:-:S04]  /*22480*/  FFMA.FTZ R5, R133, R184, R179 ;  /* 0x000000b885057223 */ /* 0x002fc800000100b3 */
[----:B------:R1:W-:Y:S01]  /*22490*/  MUFU.TANH R32, R35 ;  /* 0x0000002300207308 */ /* 0x0003e20000002400 */
[-C--:B------:R-:W-:Y:S01]  /*224a0*/  FMUL.FTZ R31, R31, R0.reuse ;  /* 0x000000001f1f7220 */ /* 0x080fe20000410000 */
[----:B------:R-:W-:Y:S01]  /*224b0*/  IADD3 R11, R2, 0x21, RZ ;  /* 0x00000021020b7810 */ /* 0x000fe20007ffe0ff */
[----:B------:R-:W-:Y:S01]  /*224c0*/  FMUL.FTZ R29, R29, R0 ;  /* 0x000000001d1d7220 */ /* 0x000fe20000410000 */
[----:B------:R-:W-:Y:S01]  /*224d0*/  ISETP.GE.AND P6, PT, R21, R16, PT ;  /* 0x000000101500720c */ /* 0x000fe20003fc6270 */
[----:B--2---:R-:W-:-:S03]  /*224e0*/  FFMA.FTZ R10, R133, R173, R186 ;  /* 0x000000ad850a7223 */ /* 0x004fc600000100ba */
[----:B------:R4:W2:Y:S01]  /*224f0*/  I2F R135, R9 ;  /* 0x0000000900877306 */ /* 0x0008a20000201400 */
[----:B------:R-:W-:Y:S01]  /*22500*/  FMUL.FTZ R33, R33, R0 ;  /* 0x0000000021217220 */ /* 0x000fe20000410000 */
[----:B-1----:R-:W-:Y:S02]  /*22510*/  FSEL R35, R4, -INF , !P5 ;  /* 0xff80000004237808 */ /* 0x002fe40006800000 */
[----:B------:R-:W-:-:S04]  /*22520*/  ISETP.GE.AND P5, PT, R20, R16, PT ;  /* 0x000000101400720c */ /* 0x000fc80003fa6270 */
[----:B------:R-:W-:Y:S01]  /*22530*/  I2F R172, R13 ;  /* 0x0000000d00ac7306 */ /* 0x000fe20000201400 */
[----:B------:R-:W-:Y:S01]  /*22540*/  FSEL R199, R3, -INF , !P5 ;  /* 0xff80000003c77808 */ /* 0x000fe20006800000 */
[----:B---3--:R-:W-:-:S06]  /*22550*/  FFMA.FTZ R3, R133, R132, R187 ;  /* 0x0000008485037223 */ /* 0x008fcc00000100bb */
[----:B------:R-:W1:Y:S01]  /*22560*/  MUFU.TANH R193, R28 ;  /* 0x0000001c00c17308 */ /* 0x000e620000002400 */
[----:B------:R-:W-:Y:S01]  /*22570*/  ISETP.GE.AND P5, PT, R22, R17, PT ;  /* 0x000000111600720c */ /* 0x000fe20003fa6270 */
[----:B------:R-:W-:Y:S01]  /*22580*/  FFMA.FTZ R4, R133, R173, R194 ;  /* 0x000000ad85047223 */ /* 0x000fe200000100c2 */
[----:B------:R-:W-:Y:S01]  /*22590*/  FSEL R139, R5, -INF , !P1 ;  /* 0xff800000058b7808 */ /* 0x000fe20004800000 */
[-C--:B------:R-:W-:Y:S01]  /*225a0*/  FMUL.FTZ R25, R25, R0.reuse ;  /* 0x0000000019197220 */ /* 0x080fe20000410000 */
[----:B------:R-:W-:Y:S01]  /*225b0*/  ISETP.GE.AND P1, PT, R21, R17, PT ;  /* 0x000000111500720c */ /* 0x000fe20003f26270 */
[----:B------:R-:W-:Y:S02]  /*225c0*/  FMUL.FTZ R30, R30, R0 ;  /* 0x000000001e1e7220 */ /* 0x000fe40000410000 */
[----:B------:R-:W-:Y:S01]  /*225d0*/  MUFU.TANH R197, R29 ;  /* 0x0000001d00c57308 */ /* 0x000fe20000002400 */
[----:B------:R-:W-:Y:S02]  /*225e0*/  IADD3 R7, R2, 0x29, RZ ;  /* 0x0000002902077810 */ /* 0x000fe40007ffe0ff */
[----:B------:R-:W-:-:S02]  /*225f0*/  FSEL R205, R10, -INF , !P6 ;  /* 0xff8000000acd7808 */ /* 0x000fc40007000000 */
[----:B------:R-:W-:-:S03]  /*22600*/  FSEL R194, R3, -INF , !P5 ;  /* 0xff80000003c27808 */ /* 0x000fc60006800000 */
[----:B------:R-:W3:Y:S01]  /*22610*/  I2F R28, R11 ;  /* 0x0000000b001c7306 */ /* 0x000ee20000201400 */
[C---:B------:R-:W-:Y:S02]  /*22620*/  ISETP.GE.AND P6, PT, R9.reuse, R17, PT ;  /* 0x000000110900720c */ /* 0x040fe40003fc6270 */
[----:B------:R-:W-:Y:S01]  /*22630*/  ISETP.GE.AND P5, PT, R9, R16, PT ;  /* 0x000000100900720c */ /* 0x000fe20003fa6270 */
[----:B----4-:R-:W-:Y:S01]  /*22640*/  FFMA.FTZ R9, R133, R132, R34 ;  /* 0x0000008485097223 */ /* 0x010fe20000010022 */
[----:B------:R-:W-:-:S03]  /*22650*/  FSEL R192, R4, -INF , !P1 ;  /* 0xff80000004c07808 */ /* 0x000fc60004800000 */
[----:B------:R-:W4:Y:S01]  /*22660*/  MUFU.TANH R31, R31 ;  /* 0x0000001f001f7308 */ /* 0x000f220000002400 */
[----:B------:R-:W-:Y:S01]  /*22670*/  ISETP.GE.AND P1, PT, R22, R16, PT ;  /* 0x000000101600720c */ /* 0x000fe20003f26270 */
[----:B------:R-:W-:-:S06]  /*22680*/  FMUL.FTZ R26, R26, R0 ;  /* 0x000000001a1a7220 */ /* 0x000fcc0000410000 */
[----:B------:R-:W3:Y:S01]  /*22690*/  MUFU.TANH R196, R33 ;  /* 0x0000002100c47308 */ /* 0x000ee20000002400 */
[----:B------:R-:W-:Y:S01]  /*226a0*/  FSEL R204, R9, -INF , !P1 ;  /* 0xff80000009cc7808 */ /* 0x000fe20004800000 */
[----:B------:R-:W-:Y:S01]  /*226b0*/  FMUL.FTZ R24, R24, R0 ;  /* 0x0000000018187220 */ /* 0x000fe20000410000 */
[----:B------:R-:W-:-:S05]  /*226c0*/  IADD3 R8, R2, 0x28, RZ ;  /* 0x0000002802087810 */ /* 0x000fca0007ffe0ff */
[----:B------:R-:W-:Y:S01]  /*226d0*/  MUFU.TANH R195, R25 ;  /* 0x0000001900c37308 */ /* 0x000fe20000002400 */
[----:B--2---:R-:W-:Y:S01]  /*226e0*/  FFMA.FTZ R20, R133, R135, R32 ;  /* 0x0000008785147223 */ /* 0x004fe20000010020 */
[----:B------:R-:W-:Y:S01]  /*226f0*/  ISETP.GE.AND P1, PT, R13, R17, PT ;  /* 0x000000110d00720c */ /* 0x000fe20003f26270 */
[----:B-1----:R-:W-:-:S05]  /*22700*/  FFMA.FTZ R9, R133, R172, R193 ;  /* 0x000000ac85097223 */ /* 0x002fca00000100c1 */
[----:B------:R-:W1:Y:S01]  /*22710*/  I2F R25, R7 ;  /* 0x0000000700197306 */ /* 0x000e620000201400 */
[----:B------:R-:W-:-:S07]  /*22720*/  FMUL.FTZ R188, R188, R0 ;  /* 0x00000000bcbc7220 */ /* 0x000fce0000410000 */
[----:B------:R-:W2:Y:S01]  /*22730*/  MUFU.TANH R30, R30 ;  /* 0x0000001e001e7308 */ /* 0x000ea20000002400 */
[----:B------:R-:W-:Y:S01]  /*22740*/  FSEL R193, R20, -INF , !P5 ;  /* 0xff80000014c17808 */ /* 0x000fe20006800000 */
[----:B------:R-:W-:Y:S01]  /*22750*/  FMUL.FTZ R27, R27, R0 ;  /* 0x000000001b1b7220 */ /* 0x000fe20000410000 */
[----:B------:R-:W-:Y:S01]  /*22760*/  FSEL R207, R9, -INF , !P1 ;  /* 0xff80000009cf7808 */ /* 0x000fe20004800000 */
[----:B---3--:R-:W-:Y:S01]  /*22770*/  FFMA.FTZ R9, R133, R28, R197 ;  /* 0x0000001c85097223 */ /* 0x008fe200000100c5 */
[----:B------:R-:W-:-:S03]  /*22780*/  ISETP.GE.AND P5, PT, R11, R17, PT ;  /* 0x000000110b00720c */ /* 0x000fc60003fa6270 */
[----:B------:R-:W-:Y:S01]  /*22790*/  MUFU.TANH R29, R26 ;  /* 0x0000001a001d7308 */ /* 0x000fe20000002400 */
[----:B------:R-:W-:Y:S01]  /*227a0*/  ISETP.GE.AND P1, PT, R11, R16, PT ;  /* 0x000000100b00720c */ /* 0x000fe20003f26270 */
[----:B------:R-:W-:Y:S01]  /*227b0*/  FMUL.FTZ R190, R190, R0 ;  /* 0x00000000bebe7220 */ /* 0x000fe20000410000 */
[----:B------:R-:W-:Y:S01]  /*227c0*/  IADD3 R6, R2, 0x30, RZ ;  /* 0x0000003002067810 */ /* 0x000fe20007ffe0ff */
[----:B----4-:R-:W-:-:S04]  /*227d0*/  FFMA.FTZ R11, R133, R28, R31 ;  /* 0x0000001c850b7223 */ /* 0x010fc8000001001f */
[----:B------:R-:W-:Y:S01]  /*227e0*/  MUFU.TANH R33, R24 ;  /* 0x0000001800217308 */ /* 0x000fe20000002400 */
[----:B------:R-:W-:-:S07]  /*227f0*/  FFMA.FTZ R10, R133, R135, R196 ;  /* 0x00000087850a7223 */ /* 0x000fce00000100c4 */
[----:B------:R-:W3:Y:S01]  /*22800*/  I2F R26, R8 ;  /* 0x00000008001a7306 */ /* 0x000ee20000201400 */
[----:B------:R-:W-:Y:S01]  /*22810*/  FSEL R206, R9, -INF , !P5 ;  /* 0xff80000009ce7808 */ /* 0x000fe20006800000 */
[----:B------:R-:W-:Y:S01]  /*22820*/  FMUL.FTZ R191, R191, R0 ;  /* 0x00000000bfbf7220 */ /* 0x000fe20000410000 */
[----:B------:R-:W-:Y:S01]  /*22830*/  FSEL R237, R11, -INF , !P1 ;  /* 0xff8000000bed7808 */ /* 0x000fe20004800000 */
[----:B-1----:R-:W-:Y:S01]  /*22840*/  FFMA.FTZ R9, R133, R25, R195 ;  /* 0x0000001985097223 */ /* 0x002fe200000100c3 */
[----:B------:R-:W-:-:S03]  /*22850*/  FSEL R196, R10, -INF , !P6 ;  /* 0xff8000000ac47808 */ /* 0x000fc60007000000 */
[----:B------:R-:W-:Y:S01]  /*22860*/  I2F R24, R6 ;  /* 0x0000000600187306 */ /* 0x000fe20000201400 */
[----:B------:R-:W-:Y:S01]  /*22870*/  ISETP.GE.AND P1, PT, R7, R17, PT ;  /* 0x000000110700720c */ /* 0x000fe20003f26270 */
[----:B--2---:R-:W-:Y:S01]  /*22880*/  FFMA.FTZ R10, R133, R172, R30 ;  /* 0x000000ac850a7223 */ /* 0x004fe2000001001e */
[----:B------:R-:W-:Y:S01]  /*22890*/  IADD3 R5, R2, 0x31, RZ ;  /* 0x0000003102057810 */ /* 0x000fe20007ffe0ff */
[----:B------:R-:W-:Y:S01]  /*228a0*/  FMUL.FTZ R180, R180, R0 ;  /* 0x00000000b4b47220 */ /* 0x000fe20000410000 */
[----:B------:R-:W-:-:S03]  /*228b0*/  IADD3 R4, R2, 0x38, RZ ;  /* 0x0000003802047810 */ /* 0x000fc60007ffe0ff */
[----:B------:R-:W1:Y:S01]  /*228c0*/  MUFU.TANH R188, R188 ;  /* 0x000000bc00bc7308 */ /* 0x000e620000002400 */
[----:B------:R-:W-:Y:S02]  /*228d0*/  ISETP.GE.AND P6, PT, R13, R16, PT ;  /* 0x000000100d00720c */ /* 0x000fe40003fc6270 */
[----:B------:R-:W-:-:S05]  /*228e0*/  FSEL R197, R9, -INF , !P1 ;  /* 0xff80000009c57808 */ /* 0x000fca0004800000 */
[----:B------:R-:W2:Y:S01]  /*228f0*/  MUFU.TANH R27, R27 ;  /* 0x0000001b001b7308 */ /* 0x000ea20000002400 */
[----:B------:R-:W-:Y:S01]  /*22900*/  FMUL.FTZ R9, R238, R0 ;  /* 0x00000000ee097220 */ /* 0x000fe20000410000 */
[----:B------:R-:W-:-:S06]  /*22910*/  FSEL R239, R10, -INF , !P6 ;  /* 0xff8000000aef7808 */ /* 0x000fcc0007000000 */
[----:B------:R-:W4:Y:S01]  /*22920*/  MUFU.TANH R190, R190 ;  /* 0x000000be00be7308 */ /* 0x000f220000002400 */
[C---:B------:R-:W-:Y:S01]  /*22930*/  ISETP.GE.AND P6, PT, R8.reuse, R17, PT ;  /* 0x000000110800720c */ /* 0x040fe20003fc6270 */
[C---:B---3--:R-:W-:Y:S01]  /*22940*/  FFMA.FTZ R10, R133.reuse, R26, R33 ;  /* 0x0000001a850a7223 */ /* 0x048fe20000010021 */
[----:B------:R-:W-:Y:S01]  /*22950*/  ISETP.GE.AND P5, PT, R8, R16, PT ;  /* 0x000000100800720c */ /* 0x000fe20003fa6270 */
[----:B------:R-:W-:-:S04]  /*22960*/  FFMA.FTZ R8, R133, R26, R29 ;  /* 0x0000001a85087223 */ /* 0x000fc8000001001d */
[----:B------:R-:W-:Y:S01]  /*22970*/  I2F R23, R5 ;  /* 0x0000000500177306 */ /* 0x000fe20000201400 */
[----:B------:R-:W-:-:S07]  /*22980*/  FMUL.FTZ R189, R189, R0 ;  /* 0x00000000bdbd7220 */ /* 0x000fce0000410000 */
[----:B------:R-:W-:Y:S01]  /*22990*/  I2F R21, R4 ;  /* 0x0000000400157306 */ /* 0x000fe20000201400 */
[----:B------:R-:W-:-:S07]  /*229a0*/  FSEL R195, R10, -INF , !P6 ;  /* 0xff8000000ac37808 */ /* 0x000fce0007000000 */
[----:B------:R-:W3:Y:S08]  /*229b0*/  MUFU.TANH R191, R191 ;  /* 0x000000bf00bf7308 */ /* 0x000ef00000002400 */
[----:B------:R-:W3:Y:S01]  /*229c0*/  MUFU.TANH R11, R180 ;  /* 0x000000b4000b7308 */ /* 0x000ee20000002400 */
[----:B------:R-:W-:Y:S01]  /*229d0*/  ISETP.GE.AND P6, PT, R7, R16, PT ;  /* 0x000000100700720c */ /* 0x000fe20003fc6270 */
[----:B-1----:R-:W-:Y:S01]  /*229e0*/  FFMA.FTZ R7, R133, R24, R188 ;  /* 0x0000001885077223 */ /* 0x002fe200000100bc */
[----:B------:R-:W-:-:S02]  /*229f0*/  FSEL R240, R8, -INF , !P5 ;  /* 0xff80000008f07808 */ /* 0x000fc40006800000 */
[----:B------:R-:W-:-:S03]  /*22a00*/  ISETP.GE.AND P5, PT, R6, R17, PT ;  /* 0x000000110600720c */ /* 0x000fc60003fa6270 */
[----:B------:R-:W-:Y:S01]  /*22a10*/  I2F R200, R2 ;  /* 0x0000000200c87306 */ /* 0x000fe20000201400 */
[----:B------:R-:W-:Y:S01]  /*22a20*/  ISETP.GE.AND P1, PT, R6, R16, PT ;  /* 0x000000100600720c */ /* 0x000fe20003f26270 */
[----:B--2---:R-:W-:-:S06]  /*22a30*/  FFMA.FTZ R6, R133, R25, R27 ;  /* 0x0000001985067223 */ /* 0x004fcc000001001b */
[----:B------:R-:W1:Y:S01]  /*22a40*/  MUFU.TANH R9, R9 ;  /* 0x0000000900097308 */ /* 0x000e620000002400 */
[-C--:B------:R-:W-:Y:S02]  /*22a50*/  FMUL.FTZ R236, R236, R0.reuse ;  /* 0x00000000ecec7220 */ /* 0x080fe40000410000 */
[----:B------:R-:W-:Y:S02]  /*22a60*/  FMUL.FTZ R10, R182, R0 ;  /* 0x00000000b60a7220 */ /* 0x000fe40000410000 */
[----:B----4-:R-:W-:-:S03]  /*22a70*/  FFMA.FTZ R8, R133, R24, R190 ;  /* 0x0000001885087223 */ /* 0x010fc600000100be */
[----:B------:R-:W2:Y:S01]  /*22a80*/  MUFU.TANH R189, R189 ;  /* 0x000000bd00bd7308 */ /* 0x000ea20000002400 */
[----:B------:R-:W-:Y:S01]  /*22a90*/  FSEL R175, R7, -INF , !P5 ;  /* 0xff80000007af7808 */ /* 0x000fe20006800000 */
[-C--:B------:R-:W-:Y:S01]  /*22aa0*/  FMUL.FTZ R7, R181, R0.reuse ;  /* 0x00000000b5077220 */ /* 0x080fe20000410000 */
[----:B------:R-:W-:Y:S01]  /*22ab0*/  FSEL R238, R6, -INF , !P6 ;  /* 0xff80000006ee7808 */ /* 0x000fe20007000000 */
[----:B------:R-:W-:Y:S01]  /*22ac0*/  FMUL.FTZ R183, R183, R0 ;  /* 0x00000000b7b77220 */ /* 0x000fe20000410000 */
[----:B------:R-:W-:Y:S01]  /*22ad0*/  FSEL R185, R8, -INF , !P1 ;  /* 0xff80000008b97808 */ /* 0x000fe20004800000 */
[----:B---3--:R-:W-:Y:S01]  /*22ae0*/  FFMA.FTZ R6, R133, R23, R191 ;  /* 0x0000001785067223 */ /* 0x008fe200000100bf */
[----:B------:R-:W-:Y:S01]  /*22af0*/  ISETP.GE.AND P5, PT, R5, R16, PT ;  /* 0x000000100500720c */ /* 0x000fe20003fa6270 */
[----:B------:R-:W-:Y:S01]  /*22b00*/  FFMA.FTZ R0, R133, R21, R11 ;  /* 0x0000001585007223 */ /* 0x000fe2000001000b */
[----:B------:R-:W3:Y:S01]  /*22b10*/  MUFU.TANH R236, R236 ;  /* 0x000000ec00ec7308 */ /* 0x000ee20000002400 */
[----:B------:R-:W-:-:S02]  /*22b20*/  ISETP.GE.AND P1, PT, R4, R17, PT ;  /* 0x000000110400720c */ /* 0x000fc40003f26270 */
[----:B------:R-:W-:-:S05]  /*22b30*/  IADD3 R3, R2, 0x39, RZ ;  /* 0x0000003902037810 */ /* 0x000fca0007ffe0ff */
[----:B------:R-:W4:Y:S01]  /*22b40*/  MUFU.TANH R10, R10 ;  /* 0x0000000a000a7308 */ /* 0x000f220000002400 */
[----:B------:R-:W-:Y:S02]  /*22b50*/  FSEL R202, R6, -INF , !P5 ;  /* 0xff80000006ca7808 */ /* 0x000fe40006800000 */
[----:B------:R-:W-:Y:S01]  /*22b60*/  FSEL R203, R0, -INF , !P1 ;  /* 0xff80000000cb7808 */ /* 0x000fe20004800000 */
[----:B-1----:R-:W-:Y:S01]  /*22b70*/  FFMA.FTZ R0, R133, R200, R9 ;  /* 0x000000c885007223 */ /* 0x002fe20000010009 */
[----:B------:R-:W-:-:S03]  /*22b80*/  ISETP.GE.AND P1, PT, R2, R16, PT ;  /* 0x000000100200720c */ /* 0x000fc60003f26270 */
[----:B------:R-:W-:Y:S01]  /*22b90*/  I2F R22, R3 ;  /* 0x0000000300167306 */ /* 0x000fe20000201400 */
[----:B------:R-:W-:Y:S01]  /*22ba0*/  BAR.SYNC.DEFER_BLOCKING 0x0 ;  /* 0x0000000000007b1d */ /* 0x000fe20000010000 */
[----:B------:R-:W-:Y:S01]  /*22bb0*/  ISETP.GE.AND P6, PT, R5, R17, PT ;  /* 0x000000110500720c */ /* 0x000fe20003fc6270 */
[----:B--2---:R-:W-:-:S05]  /*22bc0*/  FFMA.FTZ R5, R133, R23, R189 ;  /* 0x0000001785057223 */ /* 0x004fca00000100bd */
[----:B------:R-:W1:Y:S01]  /*22bd0*/  MUFU.TANH R7, R7 ;  /* 0x0000000700077308 */ /* 0x000e620000002400 */
[----:B------:R-:W-:-:S07]  /*22be0*/  FSEL R34, R0, -INF , !P1 ;  /* 0xff80000000227808 */ /* 0x000fce0004800000 */
[----:B------:R-:W2:Y:S01]  /*22bf0*/  MUFU.TANH R6, R183 ;  /* 0x000000b700067308 */ /* 0x000ea20000002400 */
[----:B------:R-:W-:Y:S02]  /*22c00*/  ISETP.GT.AND P1, PT, R241, R244, PT ;  /* 0x000000f4f100720c */ /* 0x000fe40003f24270 */
[----:B------:R-:W-:Y:S01]  /*22c10*/  FSEL R173, R5, -INF , !P6 ;  /* 0xff80000005ad7808 */ /* 0x000fe20007000000 */
[C---:B---3--:R-:W-:Y:S01]  /*22c20*/  FFMA.FTZ R5, R133.reuse, R200, R236 ;  /* 0x000000c885057223 */ /* 0x048fe200000100ec */
[----:B------:R-:W-:Y:S01]  /*22c30*/  ISETP.GE.AND P6, PT, R4, R16, PT ;  /* 0x000000100400720c */ /* 0x000fe20003fc6270 */
[C---:B----4-:R-:W-:Y:S01]  /*22c40*/  FFMA.FTZ R4, R133.reuse, R21, R10 ;  /* 0x0000001585047223 */ /* 0x050fe2000001000a */
[----:B------:R-:W-:Y:S01]  /*22c50*/  ISETP.GE.AND P5, PT, R2, R17, PT ;  /* 0x000000110200720c */ /* 0x000fe20003fa6270 */
[----:B-1----:R-:W-:Y:S01]  /*22c60*/  FFMA.FTZ R2, R133, R22, R7 ;  /* 0x0000001685027223 */ /* 0x002fe20000010007 */
[----:B------:R-:W-:Y:S02]  /*22c70*/  BSSY B1, `(.L_x_4747) ;  /* 0x00000cb000017945 */ /* 0x000fe40003800000 */
[----:B------:R-:W-:-:S02]  /*22c80*/  FSEL R201, R4, -INF , !P6 ;  /* 0xff80000004c97808 */ /* 0x000fc40007000000 */
[----:B------:R-:W-:Y:S02]  /*22c90*/  FSEL R33, R5, -INF , !P5 ;  /* 0xff80000005217808 */ /* 0x000fe40006800000 */
[----:B------:R-:W-:Y:S01]  /*22ca0*/  ISETP.GE.AND P6, PT, R3, R17, PT ;  /* 0x000000110300720c */ /* 0x000fe20003fc6270 */
[----:B--2---:R-:W-:Y:S01]  /*22cb0*/  FFMA.FTZ R0, R133, R22, R6 ;  /* 0x0000001685007223 */ /* 0x004fe20000010006 */
        /* <DEDUP_REMOVED lines=11> */
[----:B------:R-:W-:Y:S02]  /*22d70*/  IABS R6, R7 ;  /* 0x0000000700067213 */ /* 0x000fe40000000000 */
[C---:B------:R-:W-:Y:S02]  /*22d80*/  IADD3 R9, R7.reuse, -0x40, RZ ;  /* 0xffffffc007097810 */ /* 0x040fe40007ffe0ff */
[-C--:B--2---:R-:W-:Y:S02]  /*22d90*/  IABS R0, R2.reuse ;  /* 0x0000000200007213 */ /* 0x084fe40000000000 */
[-C--:B------:R-:W-:Y:S02]  /*22da0*/  IABS R8, R2.reuse ;  /* 0x0000000200087213 */ /* 0x080fe40000000000 */
[----:B------:R-:W1:Y:S01]  /*22db0*/  I2F.RP R4, R0 ;  /* 0x0000000000047306 */ /* 0x000e620000209400 */
[----:B------:R-:W-:-:S07]  /*22dc0*/  LOP3.LUT R7, R7, R2, RZ, 0x3c, !PT ;  /* 0x0000000207077212 */ /* 0x000fce00078e3cff */
[----:B-1----:R-:W1:Y:S02]  /*22dd0*/  MUFU.RCP R4, R4 ;  /* 0x0000000400047308 */ /* 0x002e640000001000 */
[----:B-1----:R-:W-:-:S06]  /*22de0*/  IADD3 R4, R4, 0xffffffe, RZ ;  /* 0x0ffffffe04047810 */ /* 0x002fcc0007ffe0ff */
[----:B------:R-:W1:Y:S02]  /*22df0*/  F2I.FTZ.U32.TRUNC.NTZ R5, R4 ;  /* 0x0000000400057305 */ /* 0x000e64000021f000 */
[----:B-1----:R-:W-:Y:S02]  /*22e00*/  IMAD.MOV R3, RZ, RZ, -R5 ;  /* 0x000000ffff037224 */ /* 0x002fe400078e0a05 */
[----:B------:R-:W-:Y:S02]  /*22e10*/  IMAD.MOV.U32 R4, RZ, RZ, RZ ;  /* 0x000000ffff047224 */ /* 0x000fe400078e00ff */
[----:B------:R-:W-:-:S04]  /*22e20*/  IMAD R3, R3, R0, RZ ;  /* 0x0000000003037224 */ /* 0x000fc800078e02ff */
[----:B------:R-:W-:-:S04]  /*22e30*/  IMAD.HI.U32 R3, R5, R3, R4 ;  /* 0x0000000305037227 */ /* 0x000fc800078e0004 */
[----:B------:R-:W-:Y:S01]  /*22e40*/  IMAD.MOV R5, RZ, RZ, -R8 ;  /* 0x000000ffff057224 */ /* 0x000fe200078e0a08 */
[----:B------:R-:W-:Y:S01]  /*22e50*/  IABS R8, R9 ;  /* 0x0000000900087213 */ /* 0x000fe20000000000 */
[----:B------:R-:W-:Y:S01]  /*22e60*/  IMAD.HI.U32 R4, R3, R6, RZ ;  /* 0x0000000603047227 */ /* 0x000fe200078e00ff */
[----:B------:R-:W-:-:S03]  /*22e70*/  LOP3.LUT R9, R9, R2, RZ, 0x3c, !PT ;  /* 0x0000000209097212 */ /* 0x000fc600078e3cff */
        /* <DEDUP_REMOVED lines=12> */
[----:B------:R-:W-:-:S04]  /*22f40*/  LOP3.LUT R5, RZ, R2, RZ, 0x33, !PT ;  /* 0x00000002ff057212 */ /* 0x000fc800078e33ff */
[----:B------:R-:W-:Y:S02]  /*22f50*/  @P5 IADD3 R4, R4, 0x1, RZ ;  /* 0x0000000104045810 */ /* 0x000fe40007ffe0ff */
[----:B------:R-:W-:-:S05]  /*22f60*/  ISETP.GE.AND P5, PT, R7, RZ, PT ;  /* 0x000000ff0700720c */ /* 0x000fca0003fa6270 */
[----:B------:R-:W-:Y:S02]  /*22f70*/  @P6 IADD3 R3, R3, 0x1, RZ ;  /* 0x0000000103036810 */ /* 0x000fe40007ffe0ff */
[----:B------:R-:W-:Y:S02]  /*22f80*/  ISETP.NE.AND P6, PT, R2, RZ, PT ;  /* 0x000000ff0200720c */ /* 0x000fe40003fc5270 */
[----:B------:R-:W-:-:S04]  /*22f90*/  @!P0 IADD3 R3, -R3, RZ, RZ ;  /* 0x000000ff03038210 */ /* 0x000fc80007ffe1ff */
[----:B------:R-:W-:Y:S01]  /*22fa0*/  @!P5 IMAD.MOV R4, RZ, RZ, -R4 ;  /* 0x000000ffff04d224 */ /* 0x000fe200078e0a04 */
[----:B------:R-:W-:-:S04]  /*22fb0*/  SEL R3, R5, R3, !P6 ;  /* 0x0000000305037207 */ /* 0x000fc80007000000 */
[----:B------:R-:W-:Y:S01]  /*22fc0*/  SEL R0, R5, R4, !P6 ;  /* 0x0000000405007207 */ /* 0x000fe20007000000 */
[--C-:B------:R-:W-:Y:S01]  /*22fd0*/  IMAD.WIDE R8, R3, 0x4, R242.reuse ;  /* 0x0000000403087825 */ /* 0x100fe200078e02f2 */
[----:B------:R-:W2:Y:S03]  /*22fe0*/  LD.E.64 R4, [R14.64+0x38] ;  /* 0x000038040e047980 */ /* 0x000ea6000c101b00 */
[C---:B------:R-:W-:Y:S02]  /*22ff0*/  IMAD.WIDE R6, R0.reuse, 0x4, R242 ;  /* 0x0000000400067825 */ /* 0x040fe400078e02f2 */
[----:B------:R1:W3:Y:S04]  /*23000*/  LD.E R9, [R8.64] ;  /* 0x0000000408097980 */ /* 0x0002e8000c101900 */
[----:B------:R4:W3:Y:S04]  /*23010*/  LD.E R10, [R6.64] ;  /* 0x00000004060a7980 */ /* 0x0008e8000c101900 */
[----:B----4-:R-:W4:Y:S01]  /*23020*/  LD.E.64 R6, [R14.64+0x20] ;  /* 0x000020040e067980 */ /* 0x010f22000c101b00 */
[----:B------:R-:W-:-:S04]  /*23030*/  IMAD.IADD R0, R0, 0x1, -R3 ;  /* 0x0000000100007824 */ /* 0x000fc800078e0a03 */
[----:B------:R-:W-:-:S05]  /*23040*/  IMAD R2, R2, R0, -0x40 ;  /* 0xffffffc002027424 */ /* 0x000fca00078e0200 */
[----:B-1----:R-:W-:Y:S01]  /*23050*/  SHF.R.S32.HI R8, RZ, 0x1f, R2 ;  /* 0x0000001fff087819 */ /* 0x002fe20000011402 */
[-C--:B--2---:R-:W-:Y:S02]  /*23060*/  IMAD R0, R5, R2.reuse, RZ ;  /* 0x0000000205007224 */ /* 0x084fe400078e02ff */
[----:B------:R-:W-:-:S04]  /*23070*/  IMAD.WIDE.U32 R2, R4, R2, RZ ;  /* 0x0000000204027225 */ /* 0x000fc800078e00ff */
[----:B------:R-:W-:Y:S02]  /*23080*/  IMAD R4, R4, R8, R0 ;  /* 0x0000000804047224 */ /* 0x000fe400078e0200 */
[----:B---3--:R-:W-:-:S03]  /*23090*/  IMAD.IADD R9, R9, 0x1, -R10 ;  /* 0x0000000109097824 */ /* 0x008fc600078e0a0a */
[----:B------:R-:W-:Y:S02]  /*230a0*/  IADD3 R3, R3, R4, RZ ;  /* 0x0000000403037210 */ /* 0x000fe40007ffe0ff */
[----:B------:R-:W-:Y:S01]  /*230b0*/  SHF.R.S32.HI R5, RZ, 0x1f, R9 ;  /* 0x0000001fff057819 */ /* 0x000fe20000011409 */
[----:B----4-:R-:W-:Y:S02]  /*230c0*/  IMAD R0, R7, R9, RZ ;  /* 0x0000000907007224 */ /* 0x010fe400078e02ff */
[----:B------:R-:W-:-:S04]  /*230d0*/  IMAD.WIDE.U32 R2, R9, R6, R2 ;  /* 0x0000000609027225 */ /* 0x000fc800078e0002 */
[----:B------:R-:W-:-:S04]  /*230e0*/  IMAD R0, R6, R5, R0 ;  /* 0x0000000506007224 */ /* 0x000fc800078e0200 */
[----:B------:R-:W-:Y:S01]  /*230f0*/  IMAD.IADD R6, R3, 0x1, R0 ;  /* 0x0000000103067824 */ /* 0x000fe200078e0200 */
[----:B------:R-:W-:Y:S05]  /*23100*/  BRA `(.L_x_4751) ;  /* 0x0000004000007947 */ /* 0x000fea0003800000 */
.L_x_4750:
[----:B------:R-:W-:Y:S02]  /*23110*/  ULDC.64 UR4, c[0x0][0x118] ;  /* 0x0000460000047ab9 */ /* 0x000fe40000000a00 */
[----:B------:R-:W2:Y:S02]  /*23120*/  LD.E R2, [R14.64+0x38] ;  /* 0x000038040e027980 */ /* 0x000ea4000c101900 */
[----:B--2---:R-:W-:-:S04]  /*23130*/  LEA R2, -R2, RZ, 0x6 ;  /* 0x000000ff02027211 */ /* 0x004fc800078e31ff */
[----:B------:R-:W-:Y:S02]  /*23140*/  SHF.R.S32.HI R6, RZ, 0x1f, R2 ;  /* 0x0000001fff067819 */ /* 0x000fe40000011402 */
.L_x_4751:
[----:B------:R-:W-:Y:S05]  /*23150*/  BSYNC B0 ;  /* 0x0000000000007941 */ /* 0x000fea0003800000 */
.L_x_4749:
[CC--:B------:R-:W-:Y:S01]  /*23160*/  @P4 IADD3 R3, P0, R2.reuse, R248.reuse, RZ ;  /* 0x000000f802034210 */ /* 0x0c0fe20007f1e0ff */
[----:B------:R-:W-:Y:S01]  /*23170*/  ULDC.64 UR4, c[0x0][0x118] ;  /* 0x0000460000047ab9 */ /* 0x000fe20000000a00 */
[----:B------:R-:W-:Y:S02]  /*23180*/  LEA R4, P5, R2, R247, 0x1 ;  /* 0x000000f702047211 */ /* 0x000fe400078a08ff */
[----:B------:R-:W-:Y:S01]  /*23190*/  LOP3.LUT R8, R246, 0x1, RZ, 0xc0, !PT ;  /* 0x00000001f6087812 */ /* 0x000fe200078ec0ff */
[----:B------:R-:W-:Y:S01]  /*231a0*/  @P4 IMAD.X R7, R6, 0x1, R252, P0 ;  /* 0x0000000106074824 */ /* 0x000fe200000e06fc */
[C---:B------:R-:W-:Y:S02]  /*231b0*/  LEA.HI.X R5, R2.reuse, R249, R6, 0x1, P5 ;  /* 0x000000f902057211 */ /* 0x040fe400028f0c06 */
[----:B------:R-:W-:Y:S02]  /*231c0*/  @P4 LEA R30, P5, R3, R247, 0x1 ;  /* 0x000000f7031e4211 */ /* 0x000fe400078a08ff */
[----:B------:R-:W-:-:S02]  /*231d0*/  @P3 IADD3 R0, P0, R2, R248, RZ ;  /* 0x000000f802003210 */ /* 0x000fc40007f1e0ff */
[----:B------:R-:W-:Y:S02]  /*231e0*/  @P4 LEA.HI.X R31, R3, R249, R7, 0x1, P5 ;  /* 0x000000f9031f4211 */ /* 0x000fe400028f0c07 */
[----:B------:R-:W-:Y:S01]  /*231f0*/  ISETP.NE.U32.AND P6, PT, R8, 0x1, PT ;  /* 0x000000010800780c */ /* 0x000fe20003fc5070 */
[----:B------:R-:W-:Y:S01]  /*23200*/  @P3 IMAD.X R7, R6, 0x1, R252, P0 ;  /* 0x0000000106073824 */ /* 0x000fe200000e06fc */
[----:B------:R-:W-:Y:S02]  /*23210*/  @P2 IADD3 R3, P0, R2, R248, RZ ;  /* 0x000000f802032210 */ /* 0x000fe40007f1e0ff */
[----:B------:R-:W-:-:S03]  /*23220*/  @P3 LEA R28, P5, R0, R247, 0x1 ;  /* 0x000000f7001c3211 */ /* 0x000fc600078a08ff */
[----:B------:R-:W-:Y:S01]  /*23230*/  @P2 IMAD.X R8, R6, 0x1, R252, P0 ;  /* 0x0000000106082824 */ /* 0x000fe200000e06fc */
[----:B------:R-:W-:Y:S02]  /*23240*/  @P3 LEA.HI.X R29, R0, R249, R7, 0x1, P5 ;  /* 0x000000f9001d3211 */ /* 0x000fe400028f0c07 */
[----:B------:R-:W-:-:S03]  /*23250*/  IADD3 R0, P5, P0, R248, R248, R2 ;  /* 0x000000f8f8007210 */ /* 0x000fc600078be002 */
[----:B------:R-:W-:Y:S01]  /*23260*/  @!PT LDS RZ, [RZ] ;  /* 0x00000000fffff984 */ /* 0x000fe20000000800 */
[----:B------:R-:W-:Y:S01]  /*23270*/  @!PT LDS RZ, [RZ] ;  /* 0x00000000fffff984 */ /* 0x000fe20000000800 */
[----:B------:R-:W-:Y:S01]  /*23280*/  @!PT LDS RZ, [RZ] ;  /* 0x00000000fffff984 */ /* 0x000fe20000000800 */
[----:B------:R1:W-:Y:S01]  /*23290*/  @!P6 LDGSTS.E.BYPASS.LTC128B.128 [R235+0x8000], [R4.64] ;  /* 0x0800000004ebefae */ /* 0x0003e2000b901d44 */
[----:B------:R-:W-:Y:S02]  /*232a0*/  IADD3.X R7, R252, R252, R6, P5, P0 ;  /* 0x000000fcfc077210 */ /* 0x000fe40002fe0406 */
[CC--:B------:R-:W-:Y:S01]  /*232b0*/  @P2 LEA R24, P0, R3.reuse, R247.reuse, 0x1 ;  /* 0x000000f703182211 */ /* 0x0c0fe200078008ff */
[----:B------:R1:W-:Y:S01]  /*232c0*/  @P6 STS.128 [R235+0x8000], RZ ;  /* 0x008000ffeb006388 */ /* 0x0003e20000000c00 */
[C---:B------:R-:W-:Y:S02]  /*232d0*/  @!P6 LEA R26, P5, R0.reuse, R247, 0x1 ;  /* 0x000000f7001ae211 */ /* 0x040fe400078a08ff */
[----:B------:R-:W-:Y:S01]  /*232e0*/  @P2 LEA.HI.X R25, R3, R249, R8, 0x1, P0 ;  /* 0x000000f903192211 */ /* 0x000fe200000f0c08 */
[----:B------:R-:W-:Y:S01]  /*232f0*/  @!PT LDS RZ, [RZ] ;  /* 0x00000000fffff984 */ /* 0x000fe20000000800 */
[----:B------:R-:W-:Y:S01]  /*23300*/  @!PT LDS RZ, [RZ] ;  /* 0x00000000fffff984 */ /* 0x000fe20000000800 */
[----:B------:R-:W-:Y:S01]  /*23310*/  @!PT LDS RZ, [RZ] ;  /* 0x00000000fffff984 */ /* 0x000fe20000000800 */
[----:B------:R1:W-:Y:S01]  /*23320*/  @P4 LDGSTS.E.BYPASS.LTC128B.128 [R235+0xa000], [R4.64+0x80] ;  /* 0x0a00008004eb4fae */ /* 0x0003e2000b901d44 */
[C---:B------:R-:W-:Y:S02]  /*23330*/  @P4 LEA R22, P0, R0.reuse, R247, 0x1 ;  /* 0x000000f700164211 */ /* 0x040fe400078008ff */
[C---:B------:R-:W-:Y:S01]  /*23340*/  @!P6 LEA.HI.X R27, R0.reuse, R249, R7, 0x1, P5 ;  /* 0x000000f9001be211 */ /* 0x040fe200028f0c07 */
[----:B------:R1:W-:Y:S01]  /*23350*/  @!P4 STS.128 [R235+0xa000], RZ ;  /* 0x00a000ffeb00c388 */ /* 0x0003e20000000c00 */
[----:B------:R-:W-:-:S02]  /*23360*/  @P3 LEA R20, P5, R0, R247, 0x1 ;  /* 0x000000f700143211 */ /* 0x000fc400078a08ff */
[C-C-:B------:R-:W-:Y:S01]  /*23370*/  @P4 LEA.HI.X R23, R0.reuse, R249, R7.reuse, 0x1, P0 ;  /* 0x000000f900174211 */ /* 0x140fe200000f0c07 */
[----:B------:R-:W-:Y:S01]  /*23380*/  @!PT LDS RZ, [RZ] ;  /* 0x00000000fffff984 */ /* 0x000fe20000000800 */
[----:B------:R-:W-:Y:S01]  /*23390*/  @!PT LDS RZ, [RZ] ;  /* 0x00000000fffff984 */ /* 0x000fe20000000800 */
[----:B------:R-:W-:Y:S01]  /*233a0*/  @!PT LDS RZ, [RZ] ;  /* 0x00000000fffff984 */ /* 0x000fe20000000800 */
[----:B------:R1:W-:Y:S01]  /*233b0*/  @P3 LDGSTS.E.BYPASS.LTC128B.128 [R235+0xc000], [R4.64+0x100] ;  /* 0x0c00010004eb3fae */ /* 0x0003e2000b901d44 */
[C---:B------:R-:W-:Y:S02]  /*233c0*/  @P2 LEA R18, P0, R0.reuse, R247, 0x1 ;  /* 0x000000f700122211 */ /* 0x040fe400078008ff */
[CCC-:B------:R-:W-:Y:S01]  /*233d0*/  @P3 LEA.HI.X R21, R0.reuse, R249.reuse, R7.reuse, 0x1, P5 ;  /* 0x000000f900153211 */ /* 0x1c0fe200028f0c07 */
[----:B------:R1:W-:Y:S01]  /*233e0*/  @!P3 STS.128 [R235+0xc000], RZ ;  /* 0x00c000ffeb00b388 */ /* 0x0003e20000000c00 */
[CC--:B------:R-:W-:Y:S02]  /*233f0*/  IADD3 R3, P5, R0.reuse, R248.reuse, RZ ;  /* 0x000000f800037210 */ /* 0x0c0fe40007fbe0ff */
[----:B------:R-:W-:Y:S01]  /*23400*/  @P2 LEA.HI.X R19, R0, R249, R7, 0x1, P0 ;  /* 0x000000f900132211 */ /* 0x000fe200000f0c07 */
[----:B------:R-:W-:Y:S01]  /*23410*/  @!PT LDS RZ, [RZ] ;  /* 0x00000000fffff984 */ /* 0x000fe20000000800 */
[----:B------:R-:W-:Y:S01]  /*23420*/  @!PT LDS RZ, [RZ] ;  /* 0x00000000fffff984 */ /* 0x000fe20000000800 */
[----:B------:R-:W-:Y:S01]  /*23430*/  @!PT LDS RZ, [RZ] ;  /* 0x00000000fffff984 */ /* 0x000fe20000000800 */
[----:B------:R1:W-:Y:S01]  /*23440*/  @P2 LDGSTS.E.BYPASS.LTC128B.128 [R235+0xe000], [R4.64+0x180] ;  /* 0x0e00018004eb2fae */ /* 0x0003e2000b901d44 */
[----:B------:R-:W-:Y:S01]  /*23450*/  @!P6 IADD3 R13, P0, R2, R248, RZ ;  /* 0x000000f8020de210 */ /* 0x000fe20007f1e0ff */
[--C-:B------:R-:W-:Y:S01]  /*23460*/  IMAD.X R0, R7, 0x1, R252.reuse, P5 ;  /* 0x0000000107007824 */ /* 0x100fe200028e06fc */
[CC--:B------:R-:W-:Y:S01]  /*23470*/  @!P6 LEA R16, P5, R3.reuse, R247.reuse, 0x1 ;  /* 0x000000f70310e211 */ /* 0x0c0fe200078a08ff */
[----:B------:R1:W-:Y:S02]  /*23480*/  @!P2 STS.128 [R235+0xe000], RZ ;  /* 0x00e000ffeb00a388 */ /* 0x0003e40000000c00 */
[----:B------:R-:W-:Y:S01]  /*23490*/  @!P6 IMAD.X R32, R6, 0x1, R252, P0 ;  /* 0x000000010620e824 */ /* 0x000fe200000e06fc */
[----:B------:R-:W-:-:S02]  /*234a0*/  @P4 LEA R10, P0, R3, R247, 0x1 ;  /* 0x000000f7030a4211 */ /* 0x000fc400078008ff */
[C-C-:B------:R-:W-:Y:S02]  /*234b0*/  @!P6 LEA.HI.X R17, R3.reuse, R249, R0.reuse, 0x1, P5 ;  /* 0x000000f90311e211 */ /* 0x140fe400028f0c00 */
[C---:B------:R-:W-:Y:S02]  /*234c0*/  @P3 LEA R8, P5, R3.reuse, R247, 0x1 ;  /* 0x000000f703083211 */ /* 0x040fe400078a08ff */
[C-C-:B------:R-:W-:Y:S02]  /*234d0*/  @P4 LEA.HI.X R11, R3.reuse, R249, R0.reuse, 0x1, P0 ;  /* 0x000000f9030b4211 */ /* 0x140fe400000f0c00 */
[C---:B------:R-:W-:Y:S02]  /*234e0*/  @P2 LEA R6, P0, R3.reuse, R247, 0x1 ;  /* 0x000000f703062211 */ /* 0x040fe400078008ff */
[----:B------:R-:W-:Y:S02]  /*234f0*/  @P3 LEA.HI.X R9, R3, R249, R0, 0x1, P5 ;  /* 0x000000f903093211 */ /* 0x000fe400028f0c00 */
[----:B------:R-:W-:Y:S01]  /*23500*/  @!P6 LEA R2, P5, R13, R247, 0x1 ;  /* 0x000000f70d02e211 */ /* 0x000fe200078a08ff */
[----:B------:R-:W-:Y:S01]  /*23510*/  IMAD.MOV.U32 R247, RZ, RZ, R4 ;  /* 0x000000fffff77224 */ /* 0x000fe200078e0004 */
[----:B------:R-:W-:-:S02]  /*23520*/  @P2 LEA.HI.X R7, R3, R249, R0, 0x1, P0 ;  /* 0x000000f903072211 */ /* 0x000fc400000f0c00 */
[----:B------:R-:W-:Y:S01]  /*23530*/  @!P6 LEA.HI.X R3, R13, R249, R32, 0x1, P5 ;  /* 0x000000f90d03e211 */ /* 0x000fe200028f0c20 */
[----:B------:R-:W-:-:S04]  /*23540*/  IMAD.MOV.U32 R249, RZ, RZ, R5 ;  /* 0x000000fffff97224 */ /* 0x000fc800078e0005 */
        /* <DEDUP_REMOVED lines=61> */
.L_x_4748:
[----:B------:R-:W-:Y:S05]  /*23920*/  BSYNC B1 ;  /* 0x0000000000017941 */ /* 0x000fea0003800000 */
.L_x_4747:
[----:B------:R-:W-:Y:S01]  /*23930*/  ULDC.64 UR4, c[0x0][0x118] ;  /* 0x0000460000047ab9 */ /* 0x000fe20000000a00 */
[----:B-1----:R-:W-:Y:S01]  /*23940*/  FMNMX.FTZ R2, R134, R33, !PT ;  /* 0x0000002186027209 */ /* 0x002fe20007810000 */
[----:B------:R-:W2:Y:S01]  /*23950*/  LD.E R0, [R14.64+0xdc] ;  /* 0x0000dc040e007980 */ /* 0x000ea2000c101900 */
[----:B------:R-:W-:-:S02]  /*23960*/  MOV R10, R132 ;  /* 0x00000084000a7202 */ /* 0x000fc40000000f00 */
[----:B------:R-:W-:Y:S01]  /*23970*/  FMNMX.FTZ R2, R137, R2, !PT ;  /* 0x0000000289027209 */ /* 0x000fe20007810000 */
[----:B------:R-:W-:Y:S03]  /*23980*/  LDSM.16.MT88.4 R16, [R209+0x10000] ;  /* 0x01000000d110783b */ /* 0x000fe60000004200 */
        /* <DEDUP_REMOVED lines=40> */
[----:B---3--:R-:W-:-:S04]  /*23c10*/  FMNMX.FTZ R132, R3, R4, !PT ;  /* 0x0000000403847209 */ /* 0x008fc80007810000 */
[----:B------:R-:W-:Y:S02]  /*23c20*/  FSETP.NEU.FTZ.AND P0, PT, R132, -INF , PT ;  /* 0xff8000008400780b */ /* 0x000fe40003f1d000 */
[----:B------:R-:W-:-:S05]  /*23c30*/  FSEL R3, R135, RZ, P2 ;  /* 0x000000ff87037208 */ /* 0x000fca0001000000 */
[----:B------:R-:W-:Y:S01]  /*23c40*/  FADD.FTZ R4, R134, -R3 ;  /* 0x8000000386047221 */ /* 0x000fe20000010000 */
[----:B------:R-:W-:Y:S01]  /*23c50*/  FSEL R3, R132, RZ, P0 ;  /* 0x000000ff84037208 */ /* 0x000fe20000000000 */
[----:B--2---:R-:W-:-:S05]  /*23c60*/  FMUL.FTZ R9, R0, R135 ;  /* 0x0000008700097220 */ /* 0x004fca0000410000 */
[----:B------:R-:W-:-:S05]  /*23c70*/  FSEL R9, R9, RZ, P2 ;  /* 0x000000ff09097208 */ /* 0x000fca0001000000 */
[----:B------:R-:W-:-:S04]  /*23c80*/  FFMA.FTZ R2, R33, R0, -R9 ;  /* 0x0000000021027223 */ /* 0x000fc80000010809 */
[----:B------:R1:W2:Y:S01]  /*23c90*/  MUFU.EX2 R6, R2 ;  /* 0x0000000200067308 */ /* 0x0002a20000000800 */
[----:B------:R-:W-:-:S05]  /*23ca0*/  FMUL.FTZ R8, R0, R132 ;  /* 0x0000008400087220 */ /* 0x000fca0000410000 */
[----:B------:R-:W-:Y:S01]  /*23cb0*/  FSEL R8, R8, RZ, P0 ;  /* 0x000000ff08087208 */ /* 0x000fe20000000000 */
[----:B-1----:R-:W-:-:S04]  /*23cc0*/  FFMA.FTZ R2, R137, R0, -R9 ;  /* 0x0000000089027223 */ /* 0x002fc80000010809 */
[----:B------:R1:W-:Y:S02]  /*23cd0*/  MUFU.EX2 R176, R2 ;  /* 0x0000000200b07308 */ /* 0x0003e40000000800 */
[----:B-1----:R-:W-:-:S06]  /*23ce0*/  FFMA.FTZ R2, R136, R0, -R9 ;  /* 0x0000000088027223 */ /* 0x002fcc0000010809 */
[----:B------:R1:W-:Y:S02]  /*23cf0*/  MUFU.EX2 R177, R2 ;  /* 0x0000000200b17308 */ /* 0x0003e40000000800 */
[----:B-1----:R-:W-:-:S06]  /*23d00*/  FFMA.FTZ R2, R35, R0, -R9 ;  /* 0x0000000023027223 */ /* 0x002fcc0000010809 */
[----:B------:R1:W-:Y:S02]  /*23d10*/  MUFU.EX2 R11, R2 ;  /* 0x00000002000b7308 */ /* 0x0003e40000000800 */
[----:B-1----:R-:W-:-:S06]  /*23d20*/  FFMA.FTZ R2, R34, R0, -R8 ;  /* 0x0000000022027223 */ /* 0x002fcc0000010808 */
[----:B------:R1:W-:Y:S02]  /*23d30*/  MUFU.EX2 R137, R2 ;  /* 0x0000000200897308 */ /* 0x0003e40000000800 */
[----:B-1----:R-:W-:-:S06]  /*23d40*/  FFMA.FTZ R2, R174, R0, -R8 ;  /* 0x00000000ae027223 */ /* 0x002fcc0000010808 */
[----:B------:R1:W3:Y:S02]  /*23d50*/  MUFU.EX2 R172, R2 ;  /* 0x0000000200ac7308 */ /* 0x0002e40000000800 */
[----:B-1----:R-:W-:-:S06]  /*23d60*/  FFMA.FTZ R2, R138, R0, -R8 ;  /* 0x000000008a027223 */ /* 0x002fcc0000010808 */
[----:B------:R1:W-:Y:S01]  /*23d70*/  MUFU.EX2 R178, R2 ;  /* 0x0000000200b27308 */ /* 0x0003e20000000800 */
[----:B------:R-:W-:Y:S02]  /*23d80*/  FMUL.FTZ R4, R0, R4 ;  /* 0x0000000400047220 */ /* 0x000fe40000410000 */
[----:B-1----:R-:W-:-:S05]  /*23d90*/  FFMA.FTZ R2, R139, R0, -R8 ;  /* 0x000000008b027223 */ /* 0x002fca0000010808 */
[----:B------:R1:W4:Y:S02]  /*23da0*/  MUFU.EX2 R138, R2 ;  /* 0x00000002008a7308 */ /* 0x0003240000000800 */
[----:B-1----:R-:W-:Y:S02]  /*23db0*/  FADD.FTZ R2, R12, -R3 ;  /* 0x800000030c027221 */ /* 0x002fe40000010000 */
[----:B------:R-:W1:Y:S02]  /*23dc0*/  LDSM.16.MT88.4 R12, [R210+0x10000] ;  /* 0x01000000d20c783b */ /* 0x000e640000004200 */
[----:B------:R-:W-:Y:S02]  /*23dd0*/  FMUL.FTZ R2, R0, R2 ;  /* 0x0000000200027220 */ /* 0x000fe40000410000 */
[----:B------:R-:W5:Y:S08]  /*23de0*/  MUFU.EX2 R3, R4 ;  /* 0x0000000400037308 */ /* 0x000f700000000800 */
[----:B------:R-:W5:Y:S01]  /*23df0*/  MUFU.EX2 R2, R2 ;  /* 0x0000000200027308 */ /* 0x000f620000000800 */
[----:B--2---:R-:W-:-:S02]  /*23e00*/  MOV R134, R6 ;  /* 0x0000000600867202 */ /* 0x004fc40000000f00 */
[----:B---3--:R-:W-:Y:S02]  /*23e10*/  F2FP.PACK_AB R5, R172, R137 ;  /* 0x00000089ac05723e */ /* 0x008fe400000000ff */
[----:B------:R-:W-:Y:S02]  /*23e20*/  F2FP.PACK_AB R6, R11, R177 ;  /* 0x000000b10b06723e */ /* 0x000fe400000000ff */
[----:B----4-:R-:W-:Y:S01]  /*23e30*/  F2FP.PACK_AB R7, R138, R178 ;  /* 0x000000b28a07723e */ /* 0x010fe200000000ff */
[-C--:B-----5:R-:W-:Y:S01]  /*23e40*/  FMUL.FTZ R140, R140, R3.reuse ;  /* 0x000000038c8c7220 */ /* 0x0a0fe20000410000 */
[----:B------:R-:W-:Y:S01]  /*23e50*/  F2FP.PACK_AB R4, R176, R134 ;  /* 0x00000086b004723e */ /* 0x000fe200000000ff */
[-C--:B------:R-:W-:Y:S02]  /*23e60*/  FMUL.FTZ R141, R141, R3.reuse ;  /* 0x000000038d8d7220 */ /* 0x080fe40000410000 */
[-C--:B------:R-:W-:Y:S02]  /*23e70*/  FMUL.FTZ R144, R144, R3.reuse ;  /* 0x0000000390907220 */ /* 0x080fe40000410000 */
[----:B------:R-:W-:-:S02]  /*23e80*/  FMUL.FTZ R145, R145, R3 ;  /* 0x0000000391917220 */ /* 0x000fc40000410000 */
[-C--:B------:R-:W-:Y:S02]  /*23e90*/  FMUL.FTZ R142, R142, R2.reuse ;  /* 0x000000028e8e7220 */ /* 0x080fe40000410000 */
[-C--:B------:R-:W-:Y:S02]  /*23ea0*/  FMUL.FTZ R143, R143, R2.reuse ;  /* 0x000000028f8f7220 */ /* 0x080fe40000410000 */
[-C--:B------:R-:W-:Y:S02]  /*23eb0*/  FMUL.FTZ R146, R146, R2.reuse ;  /* 0x0000000292927220 */ /* 0x080fe40000410000 */
[----:B------:R-:W-:Y:S02]  /*23ec0*/  FMUL.FTZ R147, R147, R2 ;  /* 0x0000000293937220 */ /* 0x000fe40000410000 */
[-C--:B------:R-:W-:Y:S01]  /*23ed0*/  FMUL.FTZ R148, R148, R3.reuse ;  /* 0x0000000394947220 */ /* 0x080fe20000410000 */
[----:B------:R-:W-:Y:S01]  /*23ee0*/  HMMA.16816.F32 R140, R4, R16, R140 ;  /* 0x00000010048c723c */ /* 0x000fe2000000188c */
[----:B------:R-:W-:-:S02]  /*23ef0*/  FMUL.FTZ R149, R149, R3 ;  /* 0x0000000395957220 */ /* 0x000fc40000410000 */
[-C--:B------:R-:W-:Y:S02]  /*23f00*/  FMUL.FTZ R150, R150, R2.reuse ;  /* 0x0000000296967220 */ /* 0x080fe40000410000 */
[-C--:B------:R-:W-:Y:S02]  /*23f10*/  FMUL.FTZ R151, R151, R2.reuse ;  /* 0x0000000297977220 */ /* 0x080fe40000410000 */
[-C--:B------:R-:W-:Y:S01]  /*23f20*/  FMUL.FTZ R152, R152, R3.reuse ;  /* 0x0000000398987220 */ /* 0x080fe20000410000 */
[----:B------:R-:W-:Y:S01]  /*23f30*/  HMMA.16816.F32 R32, R4, R18, R144 ;  /* 0x000000120420723c */ /* 0x000fe20000001890 */
[----:B------:R-:W-:Y:S01]  /*23f40*/  FMUL.FTZ R153, R153, R3 ;  /* 0x0000000399997220 */ /* 0x000fe20000410000 */
[----:B------:R-:W2:Y:S01]  /*23f50*/  LDSM.16.MT88.4 R16, [R209+0x12000] ;  /* 0x01200000d110783b */ /* 0x000ea20000004200 */
[-C--:B------:R-:W-:Y:S02]  /*23f60*/  FMUL.FTZ R154, R154, R2.reuse ;  /* 0x000000029a9a7220 */ /* 0x080fe40000410000 */
[----:B------:R-:W-:-:S03]  /*23f70*/  FMUL.FTZ R155, R155, R2 ;  /* 0x000000029b9b7220 */ /* 0x000fc60000410000 */
[C---:B-1----:R-:W-:Y:S08]  /*23f80*/  HMMA.16816.F32 R148, R4.reuse, R12, R148 ;  /* 0x0000000c0494723c */ /* 0x042ff00000001894 */
[----:B------:R-:W-:Y:S01]  /*23f90*/  HMMA.16816.F32 R28, R4, R14, R152 ;  /* 0x0000000e041c723c */ /* 0x000fe20000001898 */
[----:B------:R-:W1:Y:S01]  /*23fa0*/  LDSM.16.MT88.4 R12, [R210+0x12000] ;  /* 0x01200000d20c783b */ /* 0x000e620000004200 */
[----:B------:R-:W-:-:S02]  /*23fb0*/  FMUL.FTZ R164, R164, R3 ;  /* 0x00000003a4a47220 */ /* 0x000fc40000410000 */
[-C--:B------:R-:W-:Y:S02]  /*23fc0*/  FMUL.FTZ R165, R165, R3.reuse ;  /* 0x00000003a5a57220 */ /* 0x080fe40000410000 */
[-C--:B------:R-:W-:Y:S02]  /*23fd0*/  FMUL.FTZ R166, R166, R2.reuse ;  /* 0x00000002a6a67220 */ /* 0x080fe40000410000 */
[-C--:B------:R-:W-:Y:S02]  /*23fe0*/  FMUL.FTZ R167, R167, R2.reuse ;  /* 0x00000002a7a77220 */ /* 0x080fe40000410000 */
[-C--:B------:R-:W-:Y:S02]  /*23ff0*/  FMUL.FTZ R168, R168, R3.reuse ;  /* 0x00000003a8a87220 */ /* 0x080fe40000410000 */
[----:B------:R-:W-:Y:S02]  /*24000*/  FMUL.FTZ R169, R169, R3 ;  /* 0x00000003a9a97220 */ /* 0x000fe40000410000 */
[----:B------:R-:W-:-:S02]  /*24010*/  FMUL.FTZ R170, R170, R2 ;  /* 0x00000002aaaa7220 */ /* 0x000fc40000410000 */
[-C--:B------:R-:W-:Y:S02]  /*24020*/  FMUL.FTZ R171, R171, R2.reuse ;  /* 0x00000002abab7220 */ /* 0x080fe40000410000 */
[-C--:B------:R-:W-:Y:S02]  /*24030*/  FMUL.FTZ R36, R36, R3.reuse ;  /* 0x0000000324247220 */ /* 0x080fe40000410000 */
[-C--:B------:R-:W-:Y:S02]  /*24040*/  FMUL.FTZ R37, R37, R3.reuse ;  /* 0x0000000325257220 */ /* 0x080fe40000410000 */
[-C--:B------:R-:W-:Y:S02]  /*24050*/  FMUL.FTZ R38, R38, R2.reuse ;  /* 0x0000000226267220 */ /* 0x080fe40000410000 */
[----:B------:R-:W-:Y:S02]  /*24060*/  FMUL.FTZ R39, R39, R2 ;  /* 0x0000000227277220 */ /* 0x000fe40000410000 */
[----:B------:R-:W-:-:S02]  /*24070*/  FMUL.FTZ R40, R40, R3 ;  /* 0x0000000328287220 */ /* 0x000fc40000410000 */
[----:B------:R-:W-:Y:S02]  /*24080*/  FMUL.FTZ R41, R41, R3 ;  /* 0x0000000329297220 */ /* 0x000fe40000410000 */
[-C--:B------:R-:W-:Y:S02]  /*24090*/  FMUL.FTZ R42, R42, R2.reuse ;  /* 0x000000022a2a7220 */ /* 0x080fe40000410000 */
[-C--:B------:R-:W-:Y:S01]  /*240a0*/  FMUL.FTZ R43, R43, R2.reuse ;  /* 0x000000022b2b7220 */ /* 0x080fe20000410000 */
[----:B------:R-:W-:Y:S01]  /*240b0*/  MOV R136, R185 ;  /* 0x000000b900887202 */ /* 0x000fe20000000f00 */
[----:B------:R-:W-:Y:S01]  /*240c0*/  HMMA.16816.F32 R164, R4, R20, R164 ;  /* 0x0000001404a4723c */ /* 0x000fe200000018a4 */
[-C--:B------:R-:W-:Y:S02]  /*240d0*/  FMUL.FTZ R44, R44, R3.reuse ;  /* 0x000000032c2c7220 */ /* 0x080fe40000410000 */
[----:B------:R-:W-:Y:S02]  /*240e0*/  FMUL.FTZ R45, R45, R3 ;  /* 0x000000032d2d7220 */ /* 0x000fe40000410000 */
[----:B------:R-:W-:-:S02]  /*240f0*/  FMUL.FTZ R46, R46, R2 ;  /* 0x000000022e2e7220 */ /* 0x000fc40000410000 */
[-C--:B------:R-:W-:Y:S01]  /*24100*/  FMUL.FTZ R47, R47, R2.reuse ;  /* 0x000000022f2f7220 */ /* 0x080fe20000410000 */
[C---:B------:R-:W-:Y:S01]  /*24110*/  HMMA.16816.F32 R188, R4.reuse, R22, R168 ;  /* 0x0000001604bc723c */ /* 0x040fe200000018a8 */
[----:B------:R-:W3:Y:S01]  /*24120*/  LDSM.16.MT88.4 R20, [R212+0x12000] ;  /* 0x01200000d414783b */ /* 0x000ee20000004200 */
[-C--:B------:R-:W-:Y:S02]  /*24130*/  FMUL.FTZ R48, R48, R3.reuse ;  /* 0x0000000330307220 */ /* 0x080fe40000410000 */
[----:B------:R-:W-:Y:S02]  /*24140*/  FMUL.FTZ R49, R49, R3 ;  /* 0x0000000331317220 */ /* 0x000fe40000410000 */
[-C--:B------:R-:W-:Y:S02]  /*24150*/  FMUL.FTZ R50, R50, R2.reuse ;  /* 0x0000000232327220 */ /* 0x080fe40000410000 */
[----:B--2---:R-:W-:Y:S01]  /*24160*/  HMMA.16816.F32 R184, R4, R16, R36 ;  /* 0x0000001004b8723c */ /* 0x004fe20000001824 */
[----:B------:R-:W-:Y:S01]  /*24170*/  FMUL.FTZ R51, R51, R2 ;  /* 0x0000000233337220 */ /* 0x000fe20000410000 */
[----:B------:R-:W-:-:S06]  /*24180*/  MOV R174, R201 ;  /* 0x000000c900ae7202 */ /* 0x000fcc0000000f00 */
[----:B------:R-:W-:Y:S01]  /*24190*/  HMMA.16816.F32 R180, R4, R18, R40 ;  /* 0x0000001204b4723c */ /* 0x000fe20000001828 */
[----:B------:R-:W2:Y:S01]  /*241a0*/  LDSM.16.MT88.4 R16, [R211+0x12000] ;  /* 0x01200000d310783b */ /* 0x000ea20000004200 */
[----:B------:R-:W-:Y:S02]  /*241b0*/  MOV R37, R178 ;  /* 0x000000b200257202 */ /* 0x000fe40000000f00 */
[----:B------:R-:W-:-:S03]  /*241c0*/  MOV R36, R177 ;  /* 0x000000b100247202 */ /* 0x000fc60000000f00 */
[----:B------:R-:W-:Y:S02]  /*241d0*/  MOV R41, R176 ;  /* 0x000000b000297202 */ /* 0x000fe40000000f00 */
[C---:B-1----:R-:W-:Y:S01]  /*241e0*/  HMMA.16816.F32 R176, R4.reuse, R12, R44 ;  /* 0x0000000c04b0723c */ /* 0x042fe2000000182c */
[----:B------:R-:W-:Y:S02]  /*241f0*/  MOV R39, R174 ;  /* 0x000000ae00277202 */ /* 0x000fe40000000f00 */
[----:B------:R-:W-:Y:S02]  /*24200*/  MOV R40, R173 ;  /* 0x000000ad00287202 */ /* 0x000fe40000000f00 */
[----:B------:R-:W-:Y:S02]  /*24210*/  MOV R42, R175 ;  /* 0x000000af002a7202 */ /* 0x000fe40000000f00 */
[----:B------:R-:W-:Y:S02]  /*24220*/  MOV R44, R172 ;  /* 0x000000ac002c7202 */ /* 0x000fe40000000f00 */
        /* <DEDUP_REMOVED lines=21> */
[----:B------:R-:W-:Y:S01]  /*24380*/  FMUL.FTZ R67, R67, R2 ;  /* 0x0000000243437220 */ /* 0x000fe20000410000 */
[----:B------:R-:W-:Y:S02]  /*24390*/  MOV R139, R202 ;  /* 0x000000ca008b7202 */ /* 0x000fe40000000f00 */
[----:B------:R-:W-:Y:S01]  /*243a0*/  MOV R147, R203 ;  /* 0x000000cb00937202 */ /* 0x000fe20000000f00 */
[C---:B---3--:R-:W-:Y:S01]  /*243b0*/  HMMA.16816.F32 R152, R4.reuse, R22, R56 ;  /* 0x000000160498723c */ /* 0x048fe20000001838 */
[----:B------:R-:W-:Y:S02]  /*243c0*/  MOV R43, R139 ;  /* 0x0000008b002b7202 */ /* 0x000fe40000000f00 */
[----:B------:R-:W-:Y:S02]  /*243d0*/  MOV R47, R147 ;  /* 0x00000093002f7202 */ /* 0x000fe40000000f00 */
[----:B------:R-:W-:Y:S02]  /*243e0*/  MOV R46, R138 ;  /* 0x0000008a002e7202 */ /* 0x000fe40000000f00 */
[----:B------:R-:W-:Y:S01]  /*243f0*/  MOV R45, R136 ;  /* 0x00000088002d7202 */ /* 0x000fe20000000f00 */
[----:B------:R-:W-:Y:S01]  /*24400*/  HMMA.16816.F32 R200, R4, R26, R160 ;  /* 0x0000001a04c8723c */ /* 0x000fe200000018a0 */
[----:B------:R-:W-:Y:S01]  /*24410*/  MOV R38, R137 ;  /* 0x0000008900267202 */ /* 0x000fe20000000f00 */
[----:B------:R-:W-:-:S02]  /*24420*/  FMUL.FTZ R68, R68, R3 ;  /* 0x0000000344447220 */ /* 0x000fc40000410000 */
[----:B------:R-:W-:-:S04]  /*24430*/  FMUL.FTZ R69, R69, R3 ;  /* 0x0000000345457220 */ /* 0x000fc80000410000 */
[C---:B------:R-:W-:Y:S01]  /*24440*/  HMMA.16816.F32 R160, R4.reuse, R20, R52 ;  /* 0x0000001404a0723c */ /* 0x040fe20000001834 */
[----:B------:R-:W3:Y:S01]  /*24450*/  LDSM.16.MT88.4 R20, [R210+0x14000] ;  /* 0x01400000d214783b */ /* 0x000ee20000004200 */
[-C--:B------:R-:W-:Y:S02]  /*24460*/  FMUL.FTZ R70, R70, R2.reuse ;  /* 0x0000000246467220 */ /* 0x080fe40000410000 */
[-C--:B------:R-:W-:Y:S02]  /*24470*/  FMUL.FTZ R71, R71, R2.reuse ;  /* 0x0000000247477220 */ /* 0x080fe40000410000 */
[-C--:B------:R-:W-:Y:S02]  /*24480*/  FMUL.FTZ R72, R72, R3.reuse ;  /* 0x0000000348487220 */ /* 0x080fe40000410000 */
[----:B--2---:R-:W-:Y:S01]  /*24490*/  HMMA.16816.F32 R136, R4, R16, R60 ;  /* 0x000000100488723c */ /* 0x004fe2000000183c */
[----:B------:R-:W-:Y:S02]  /*244a0*/  FMUL.FTZ R73, R73, R3 ;  /* 0x0000000349497220 */ /* 0x000fe40000410000 */
[----:B------:R-:W-:-:S02]  /*244b0*/  FMUL.FTZ R74, R74, R2 ;  /* 0x000000024a4a7220 */ /* 0x000fc40000410000 */
[----:B------:R-:W-:-:S03]  /*244c0*/  FMUL.FTZ R75, R75, R2 ;  /* 0x000000024b4b7220 */ /* 0x000fc60000410000 */
[C---:B------:R-:W-:Y:S01]  /*244d0*/  HMMA.16816.F32 R144, R4.reuse, R18, R64 ;  /* 0x000000120490723c */ /* 0x040fe20000001840 */
[----:B------:R-:W2:Y:S07]  /*244e0*/  LDSM.16.MT88.4 R16, [R212+0x14000] ;  /* 0x01400000d410783b */ /* 0x000eae0000004200 */
        /* <DEDUP_REMOVED lines=23> */
[----:B------:R-:W-:Y:S01]  /*24660*/  HMMA.16816.F32 R156, R4, R24, R156 ;  /* 0x00000018049c723c */ /* 0x000fe2000000189c */
[----:B------:R-:W4:Y:S01]  /*24670*/  LDSM.16.MT88.4 R24, [R209+0x16000] ;  /* 0x01600000d118783b */ /* 0x000f220000004200 */
[-C--:B------:R-:W-:Y:S02]  /*24680*/  FMUL.FTZ R92, R92, R3.reuse ;  /* 0x000000035c5c7220 */ /* 0x080fe40000410000 */
[----:B------:R-:W-:-:S04]  /*24690*/  FMUL.FTZ R93, R93, R3 ;  /* 0x000000035d5d7220 */ /* 0x000fc80000410000 */
[----:B---3--:R-:W-:Y:S01]  /*246a0*/  HMMA.16816.F32 R64, R4, R20, R76 ;  /* 0x000000140440723c */ /* 0x008fe2000000184c */
[-C--:B------:R-:W-:Y:S02]  /*246b0*/  FMUL.FTZ R94, R94, R2.reuse ;  /* 0x000000025e5e7220 */ /* 0x080fe40000410000 */
[----:B------:R-:W-:Y:S02]  /*246c0*/  FMUL.FTZ R95, R95, R2 ;  /* 0x000000025f5f7220 */ /* 0x000fe40000410000 */
[----:B------:R-:W-:-:S03]  /*246d0*/  FMUL.FTZ R96, R96, R3 ;  /* 0x0000000360607220 */ /* 0x000fc60000410000 */
[C---:B------:R-:W-:Y:S01]  /*246e0*/  HMMA.16816.F32 R80, R4.reuse, R22, R80 ;  /* 0x000000160450723c */ /* 0x040fe20000001850 */
[----:B------:R-:W3:Y:S01]  /*246f0*/  LDSM.16.MT88.4 R20, [R210+0x16000] ;  /* 0x01600000d214783b */ /* 0x000ee20000004200 */
[----:B------:R-:W-:Y:S02]  /*24700*/  FMUL.FTZ R97, R97, R3 ;  /* 0x0000000361617220 */ /* 0x000fe40000410000 */
[-C--:B------:R-:W-:Y:S02]  /*24710*/  FMUL.FTZ R98, R98, R2.reuse ;  /* 0x0000000262627220 */ /* 0x080fe40000410000 */
[----:B------:R-:W-:Y:S02]  /*24720*/  FMUL.FTZ R99, R99, R2 ;  /* 0x0000000263637220 */ /* 0x000fe40000410000 */
[C---:B--2---:R-:W-:Y:S08]  /*24730*/  HMMA.16816.F32 R56, R4.reuse, R16, R84 ;  /* 0x000000100438723c */ /* 0x044ff00000001854 */
[C---:B------:R-:W-:Y:S01]  /*24740*/  HMMA.16816.F32 R88, R4.reuse, R18, R88 ;  /* 0x000000120458723c */ /* 0x040fe20000001858 */
[----:B------:R-:W2:Y:S07]  /*24750*/  LDSM.16.MT88.4 R16, [R212+0x16000] ;  /* 0x01600000d410783b */ /* 0x000eae0000004200 */
[C---:B-1----:R-:W-:Y:S08]  /*24760*/  HMMA.16816.F32 R92, R4.reuse, R12, R92 ;  /* 0x0000000c045c723c */ /* 0x042ff0000000185c */
[----:B------:R-:W-:Y:S01]  /*24770*/  HMMA.16816.F32 R96, R4, R14, R96 ;  /* 0x0000000e0460723c */ /* 0x000fe20000001860 */
[----:B------:R-:W1:Y:S01]  /*24780*/  LDSM.16.MT88.4 R12, [R211+0x16000] ;  /* 0x01600000d30c783b */ /* 0x000e620000004200 */
[----:B------:R-:W-:Y:S01]  /*24790*/  MOV R51, R10 ;  /* 0x0000000a00337202 */ /* 0x000fe20000000f00 */
[----:B------:R-:W-:Y:S01]  /*247a0*/  FFMA.FTZ R10, R198, R0, -R9 ;  /* 0x00000000c60a7223 */ /* 0x000fe20000010809 */
[----:B------:R-:W-:-:S02]  /*247b0*/  MOV R50, R45 ;  /* 0x0000002d00327202 */ /* 0x000fc40000000f00 */
[----:B------:R-:W-:Y:S02]  /*247c0*/  MOV R45, R47 ;  /* 0x0000002f002d7202 */ /* 0x000fe40000000f00 */
[----:B------:R-:W-:Y:S02]  /*247d0*/  MOV R47, R36 ;  /* 0x00000024002f7202 */ /* 0x000fe40000000f00 */
[----:B------:R-:W-:Y:S02]  /*247e0*/  MOV R36, R37 ;  /* 0x0000002500247202 */ /* 0x000fe40000000f00 */
[----:B------:R-:W-:Y:S02]  /*247f0*/  MOV R37, R134 ;  /* 0x0000008600257202 */ /* 0x000fe40000000f00 */
[----:B------:R5:W-:Y:S01]  /*24800*/  MUFU.EX2 R134, R10 ;  /* 0x0000000a00867308 */ /* 0x000be20000000800 */
[----:B------:R-:W-:Y:S02]  /*24810*/  MOV R198, R51 ;  /* 0x0000003300c67202 */ /* 0x000fe40000000f00 */
[----:B------:R-:W-:-:S02]  /*24820*/  MOV R51, R44 ;  /* 0x0000002c00337202 */ /* 0x000fc40000000f00 */
[----:B------:R-:W-:Y:S02]  /*24830*/  MOV R44, R46 ;  /* 0x0000002e002c7202 */ /* 0x000fe40000000f00 */
[----:B------:R-:W-:Y:S01]  /*24840*/  MOV R46, R41 ;  /* 0x00000029002e7202 */ /* 0x000fe20000000f00 */
[----:B-----5:R-:W-:-:S04]  /*24850*/  FFMA.FTZ R10, R192, R0, -R9 ;  /* 0x00000000c00a7223 */ /* 0x020fc80000010809 */
[----:B------:R5:W-:Y:S01]  /*24860*/  MUFU.EX2 R68, R10 ;  /* 0x0000000a00447308 */ /* 0x000be20000000800 */
[-C--:B------:R-:W-:Y:S02]  /*24870*/  FMUL.FTZ R100, R100, R3.reuse ;  /* 0x0000000364647220 */ /* 0x080fe40000410000 */
[-C--:B------:R-:W-:Y:S02]  /*24880*/  FMUL.FTZ R101, R101, R3.reuse ;  /* 0x0000000365657220 */ /* 0x080fe40000410000 */
[-C--:B------:R-:W-:Y:S02]  /*24890*/  FMUL.FTZ R102, R102, R2.reuse ;  /* 0x0000000266667220 */ /* 0x080fe40000410000 */
[----:B------:R-:W-:Y:S02]  /*248a0*/  FMUL.FTZ R103, R103, R2 ;  /* 0x0000000267677220 */ /* 0x000fe40000410000 */
[-C--:B------:R-:W-:Y:S02]  /*248b0*/  FMUL.FTZ R104, R104, R3.reuse ;  /* 0x0000000368687220 */ /* 0x080fe40000410000 */
[----:B------:R-:W-:-:S02]  /*248c0*/  FMUL.FTZ R105, R105, R3 ;  /* 0x0000000369697220 */ /* 0x000fc40000410000 */
[----:B-----5:R-:W-:Y:S02]  /*248d0*/  FFMA.FTZ R10, R194, R0, -R9 ;  /* 0x00000000c20a7223 */ /* 0x020fe40000010809 */
[-C--:B------:R-:W-:Y:S02]  /*248e0*/  FMUL.FTZ R106, R106, R2.reuse ;  /* 0x000000026a6a7220 */ /* 0x080fe40000410000 */
[----:B------:R5:W-:Y:S01]  /*248f0*/  MUFU.EX2 R41, R10 ;  /* 0x0000000a00297308 */ /* 0x000be20000000800 */
[-C--:B------:R-:W-:Y:S02]  /*24900*/  FMUL.FTZ R107, R107, R2.reuse ;  /* 0x000000026b6b7220 */ /* 0x080fe40000410000 */
[-C--:B------:R-:W-:Y:S02]  /*24910*/  FMUL.FTZ R108, R108, R3.reuse ;  /* 0x000000036c6c7220 */ /* 0x080fe40000410000 */
[----:B------:R-:W-:Y:S02]  /*24920*/  FMUL.FTZ R109, R109, R3 ;  /* 0x000000036d6d7220 */ /* 0x000fe40000410000 */
[----:B------:R-:W-:-:S02]  /*24930*/  FMUL.FTZ R110, R110, R2 ;  /* 0x000000026e6e7220 */ /* 0x000fc40000410000 */
[-C--:B------:R-:W-:Y:S02]  /*24940*/  FMUL.FTZ R111, R111, R2.reuse ;  /* 0x000000026f6f7220 */ /* 0x080fe40000410000 */
[-C--:B------:R-:W-:Y:S02]  /*24950*/  FMUL.FTZ R112, R112, R3.reuse ;  /* 0x0000000370707220 */ /* 0x080fe40000410000 */
[----:B------:R-:W-:Y:S02]  /*24960*/  FMUL.FTZ R113, R113, R3 ;  /* 0x0000000371717220 */ /* 0x000fe40000410000 */
[-C--:B------:R-:W-:Y:S02]  /*24970*/  FMUL.FTZ R114, R114, R2.reuse ;  /* 0x0000000272727220 */ /* 0x080fe40000410000 */
[----:B------:R-:W-:Y:S02]  /*24980*/  FMUL.FTZ R115, R115, R2 ;  /* 0x0000000273737220 */ /* 0x000fe40000410000 */
[----:B-----5:R-:W-:-:S02]  /*24990*/  FFMA.FTZ R10, R196, R0, -R9 ;  /* 0x00000000c40a7223 */ /* 0x020fc40000010809 */
[-C--:B------:R-:W-:Y:S02]  /*249a0*/  FMUL.FTZ R116, R116, R3.reuse ;  /* 0x0000000374747220 */ /* 0x080fe40000410000 */
[-C--:B------:R-:W-:Y:S02]  /*249b0*/  FMUL.FTZ R117, R117, R3.reuse ;  /* 0x0000000375757220 */ /* 0x080fe40000410000 */
[-C--:B------:R-:W-:Y:S02]  /*249c0*/  FMUL.FTZ R118, R118, R2.reuse ;  /* 0x0000000276767220 */ /* 0x080fe40000410000 */
[----:B------:R-:W-:Y:S01]  /*249d0*/  FMUL.FTZ R119, R119, R2 ;  /* 0x0000000277777220 */ /* 0x000fe20000410000 */
[----:B------:R5:W-:Y:S01]  /*249e0*/  MUFU.EX2 R76, R10 ;  /* 0x0000000a004c7308 */ /* 0x000be20000000800 */
[----:B----4-:R-:W-:Y:S01]  /*249f0*/  HMMA.16816.F32 R100, R4, R24, R100 ;  /* 0x000000180464723c */ /* 0x010fe20000001864 */
[-C--:B------:R-:W-:Y:S02]  /*24a00*/  FMUL.FTZ R124, R124, R3.reuse ;  /* 0x000000037c7c7220 */ /* 0x080fe40000410000 */
[----:B------:R-:W-:-:S02]  /*24a10*/  FMUL.FTZ R125, R125, R3 ;  /* 0x000000037d7d7220 */ /* 0x000fc40000410000 */
[----:B------:R-:W-:-:S03]  /*24a20*/  FMUL.FTZ R126, R126, R2 ;  /* 0x000000027e7e7220 */ /* 0x000fc60000410000 */
[----:B------:R-:W-:Y:S01]  /*24a30*/  HMMA.16816.F32 R104, R4, R26, R104 ;  /* 0x0000001a0468723c */ /* 0x000fe20000001868 */
[----:B------:R-:W-:Y:S01]  /*24a40*/  LDSM.16.MT88.4 R24, [R210+0x10800] ;  /* 0x01080000d218783b */ /* 0x000fe20000004200 */
[----:B------:R-:W-:Y:S02]  /*24a50*/  FMUL.FTZ R127, R127, R2 ;  /* 0x000000027f7f7220 */ /* 0x000fe40000410000 */
[----:B-----5:R-:W-:-:S04]  /*24a60*/  FFMA.FTZ R10, R199, R0, -R8 ;  /* 0x00000000c70a7223 */ /* 0x020fc80000010808 */
[----:B---3--:R-:W-:Y:S01]  /*24a70*/  HMMA.16816.F32 R108, R4, R20, R108 ;  /* 0x00000014046c723c */ /* 0x008fe2000000186c */
[-C--:B------:R-:W-:Y:S02]  /*24a80*/  FMUL.FTZ R128, R128, R3.reuse ;  /* 0x0000000380807220 */ /* 0x080fe40000410000 */
[----:B------:R-:W-:Y:S02]  /*24a90*/  FMUL.FTZ R129, R129, R3 ;  /* 0x0000000381817220 */ /* 0x000fe40000410000 */
[----:B------:R-:W-:-:S03]  /*24aa0*/  FMUL.FTZ R130, R130, R2 ;  /* 0x0000000282827220 */ /* 0x000fc60000410000 */
[----:B------:R-:W-:Y:S01]  /*24ab0*/  HMMA.16816.F32 R112, R4, R22, R112 ;  /* 0x000000160470723c */ /* 0x000fe20000001870 */
[----:B------:R-:W3:Y:S01]  /*24ac0*/  LDSM.16.MT88.4 R20, [R209+0x10800] ;  /* 0x01080000d114783b */ /* 0x000ee20000004200 */
[----:B------:R-:W-:-:S06]  /*24ad0*/  FMUL.FTZ R131, R131, R2 ;  /* 0x0000000283837220 */ /* 0x000fcc0000410000 */
[C---:B--2---:R-:W-:Y:S01]  /*24ae0*/  HMMA.16816.F32 R116, R4.reuse, R16, R116 ;  /* 0x000000100474723c */ /* 0x044fe20000001874 */
[----:B------:R2:W4:Y:S01]  /*24af0*/  MUFU.EX2 R16, R10 ;  /* 0x0000000a00107308 */ /* 0x0005220000000800 */
[----:B------:R-:W-:Y:S01]  /*24b00*/  FMUL.FTZ R120, R120, R3 ;  /* 0x0000000378787220 */ /* 0x000fe20000410000 */
[----:B------:R-:W-:Y:S01]  /*24b10*/  MOV R199, R11 ;  /* 0x0000000b00c77202 */ /* 0x000fe20000000f00 */
[----:B------:R-:W-:Y:S01]  /*24b20*/  FMUL.FTZ R121, R121, R3 ;  /* 0x0000000379797220 */ /* 0x000fe20000410000 */
[----:B------:R-:W-:Y:S01]  /*24b30*/  MOV R194, R40 ;  /* 0x0000002800c27202 */ /* 0x000fe20000000f00 */
[-C--:B------:R-:W-:Y:S02]  /*24b40*/  FMUL.FTZ R122, R122, R2.reuse ;  /* 0x000000027a7a7220 */ /* 0x080fe40000410000 */
[----:B-1----:R-:W-:Y:S01]  /*24b50*/  HMMA.16816.F32 R124, R4, R12, R124 ;  /* 0x0000000c047c723c */ /* 0x002fe2000000187c */
[----:B------:R-:W-:Y:S02]  /*24b60*/  FMUL.FTZ R123, R123, R2 ;  /* 0x000000027b7b7220 */ /* 0x000fe40000410000 */
[----:B------:R-:W-:-:S05]  /*24b70*/  FFMA.FTZ R11, R204, R0, -R8 ;  /* 0x00000000cc0b7223 */ /* 0x000fca0000010808 */
[C---:B------:R-:W-:Y:S01]  /*24b80*/  HMMA.16816.F32 R128, R4.reuse, R14, R128 ;  /* 0x0000000e0480723c */ /* 0x040fe20000001880 */
[--C-:B--2---:R-:W-:Y:S01]  /*24b90*/  FFMA.FTZ R10, R205, R0, -R8.reuse ;  /* 0x00000000cd0a7223 */ /* 0x104fe20000010808 */
[----:B------:R-:W1:Y:S03]  /*24ba0*/  LDSM.16.MT88.4 R12, [R211+0x10800] ;  /* 0x01080000d30c783b */ /* 0x000e660000004200 */
[----:B------:R2:W5:Y:S01]  /*24bb0*/  MUFU.EX2 R40, R10 ;  /* 0x0000000a00287308 */ /* 0x0005620000000800 */
[----:B------:R-:W-:Y:S02]  /*24bc0*/  MOV R192, R42 ;  /* 0x0000002a00c07202 */ /* 0x000fe40000000f00 */
[----:B------:R-:W-:Y:S05]  /*24bd0*/  HMMA.16816.F32 R120, R4, R18, R120 ;  /* 0x000000120478723c */ /* 0x000fea0000001878 */
[----:B------:R4:W-:Y:S01]  /*24be0*/  MUFU.EX2 R42, R11 ;  /* 0x0000000b002a7308 */ /* 0x0009e20000000800 */
[----:B--2---:R-:W-:-:S07]  /*24bf0*/  FFMA.FTZ R10, R193, R0, -R8 ;  /* 0x00000000c10a7223 */ /* 0x004fce0000010808 */
[----:B------:R-:W2:Y:S01]  /*24c00*/  MUFU.EX2 R84, R10 ;  /* 0x0000000a00547308 */ /* 0x000ea20000000800 */
[----:B----4-:R-:W-:Y:S02]  /*24c10*/  MOV R11, R16 ;  /* 0x00000010000b7202 */ /* 0x010fe40000000f00 */
[----:B------:R-:W4:Y:S01]  /*24c20*/  LDSM.16.MT88.4 R16, [R212+0x10800] ;  /* 0x01080000d410783b */ /* 0x000f220000004200 */
[----:B------:R-:W-:Y:S02]  /*24c30*/  F2FP.PACK_AB R4, R68, R134 ;  /* 0x000000864404723e */ /* 0x000fe400000000ff */
[----:B-----5:R-:W-:Y:S02]  /*24c40*/  F2FP.PACK_AB R5, R40, R11 ;  /* 0x0000000b2805723e */ /* 0x020fe400000000ff */
[----:B------:R-:W-:Y:S02]  /*24c50*/  F2FP.PACK_AB R6, R76, R41 ;  /* 0x000000294c06723e */ /* 0x000fe400000000ff */
[----:B--2---:R-:W-:-:S02]  /*24c60*/  F2FP.PACK_AB R7, R84, R42 ;  /* 0x0000002a5407723e */ /* 0x004fc400000000ff */
[----:B------:R-:W-:Y:S02]  /*24c70*/  MOV R78, R36 ;  /* 0x00000024004e7202 */ /* 0x000fe40000000f00 */
[----:B------:R-:W-:Y:S02]  /*24c80*/  MOV R77, R37 ;  /* 0x00000025004d7202 */ /* 0x000fe40000000f00 */
[----:B------:R-:W-:Y:S01]  /*24c90*/  MOV R87, R38 ;  /* 0x0000002600577202 */ /* 0x000fe20000000f00 */
[----:B---3--:R-:W-:Y:S01]  /*24ca0*/  HMMA.16816.F32 R140, R4, R20, R140 ;  /* 0x00000014048c723c */ /* 0x008fe2000000188c */
[----:B------:R-:W-:-:S07]  /*24cb0*/  MOV R86, R39 ;  /* 0x0000002700567202 */ /* 0x000fce0000000f00 */
[C---:B------:R-:W-:Y:S01]  /*24cc0*/  HMMA.16816.F32 R32, R4.reuse, R22, R32 ;  /* 0x000000160420723c */ /* 0x040fe20000001820 */
[----:B------:R-:W2:Y:S07]  /*24cd0*/  LDSM.16.MT88.4 R20, [R209+0x12800] ;  /* 0x01280000d114783b */ /* 0x000eae0000004200 */
[C---:B------:R-:W-:Y:S01]  /*24ce0*/  HMMA.16816.F32 R36, R4.reuse, R26, R28 ;  /* 0x0000001a0424723c */ /* 0x040fe2000000181c */
[----:B------:R-:W3:Y:S07]  /*24cf0*/  LDSM.16.MT88.4 R28, [R210+0x12800] ;  /* 0x01280000d21c783b */ /* 0x000eee0000004200 */
[----:B------:R-:W-:Y:S01]  /*24d00*/  HMMA.16816.F32 R148, R4, R24, R148 ;  /* 0x000000180494723c */ /* 0x000fe20000001894 */
[----:B------:R-:W5:Y:S01]  /*24d10*/  LDSM.16.MT88.4 R24, [R212+0x12800] ;  /* 0x01280000d418783b */ /* 0x000f620000004200 */
[----:B------:R-:W-:-:S02]  /*24d20*/  MOV R196, R50 ;  /* 0x0000003200c47202 */ /* 0x000fc40000000f00 */
[----:B------:R-:W-:-:S04]  /*24d30*/  MOV R204, R51 ;  /* 0x0000003300cc7202 */ /* 0x000fc80000000f00 */
[----:B-1----:R-:W-:Y:S01]  /*24d40*/  HMMA.16816.F32 R164, R4, R12, R164 ;  /* 0x0000000c04a4723c */ /* 0x002fe200000018a4 */
[----:B------:R-:W-:-:S07]  /*24d50*/  MOV R71, R44 ;  /* 0x0000002c00477202 */ /* 0x000fce0000000f00 */
[C---:B------:R-:W-:Y:S01]  /*24d60*/  HMMA.16816.F32 R48, R4.reuse, R14, R188 ;  /* 0x0000000e0430723c */ /* 0x040fe200000018bc */
[----:B------:R-:W1:Y:S01]  /*24d70*/  LDSM.16.MT88.4 R12, [R211+0x12800] ;  /* 0x01280000d30c783b */ /* 0x000e620000004200 */
[----:B------:R-:W-:Y:S02]  /*24d80*/  MOV R70, R45 ;  /* 0x0000002d00467202 */ /* 0x000fe40000000f00 */
[----:B------:R-:W-:Y:S02]  /*24d90*/  MOV R69, R46 ;  /* 0x0000002e00457202 */ /* 0x000fe40000000f00 */
[----:B------:R-:W-:Y:S02]  /*24da0*/  MOV R79, R47 ;  /* 0x0000002f004f7202 */ /* 0x000fe40000000f00 */
[C---:B----4-:R-:W-:Y:S08]  /*24db0*/  HMMA.16816.F32 R156, R4.reuse, R16, R156 ;  /* 0x00000010049c723c */ /* 0x050ff0000000189c */
[C---:B------:R-:W-:Y:S01]  /*24dc0*/  HMMA.16816.F32 R44, R4.reuse, R18, R200 ;  /* 0x00000012042c723c */ /* 0x040fe200000018c8 */
[----:B------:R-:W4:Y:S06]  /*24dd0*/  LDSM.16.MT88.4 R16, [R209+0x14800] ;  /* 0x01480000d110783b */ /* 0x000f2c0000004200 */
[----:B------:R-:W-:Y:S01]  /*24de0*/  MOV R203, R43 ;  /* 0x0000002b00cb7202 */ /* 0x000fe20000000f00 */
[----:B--2---:R-:W-:Y:S01]  /*24df0*/  HMMA.16816.F32 R52, R4, R22, R180 ;  /* 0x000000160434723c */ /* 0x004fe200000018b4 */
[----:B------:R-:W-:-:S02]  /*24e00*/  MOV R202, R42 ;  /* 0x0000002a00ca7202 */ /* 0x000fc40000000f00 */
[----:B------:R-:W-:Y:S02]  /*24e10*/  MOV R201, R41 ;  /* 0x0000002900c97202 */ /* 0x000fe40000000f00 */
[----:B------:R-:W-:Y:S02]  /*24e20*/  MOV R200, R40 ;  /* 0x0000002800c87202 */ /* 0x000fe40000000f00 */
[----:B------:R-:W-:Y:S01]  /*24e30*/  MOV R180, R84 ;  /* 0x0000005400b47202 */ /* 0x000fe20000000f00 */
[----:B------:R-:W-:Y:S01]  /*24e40*/  HMMA.16816.F32 R40, R4, R20, R184 ;  /* 0x000000140428723c */ /* 0x000fe200000018b8 */
[----:B------:R-:W-:Y:S01]  /*24e50*/  MOV R181, R76 ;  /* 0x0000004c00b57202 */ /* 0x000fe20000000f00 */
[----:B------:R-:W2:Y:S01]  /*24e60*/  LDSM.16.MT88.4 R20, [R210+0x14800] ;  /* 0x01480000d214783b */ /* 0x000ea20000004200 */
[----:B------:R-:W-:-:S04]  /*24e70*/  MOV R182, R77 ;  /* 0x0000004d00b67202 */ /* 0x000fc80000000f00 */
[----:B------:R-:W-:Y:S01]  /*24e80*/  MOV R184, R78 ;  /* 0x0000004e00b87202 */ /* 0x000fe20000000f00 */
[----:B---3--:R-:W-:Y:S01]  /*24e90*/  HMMA.16816.F32 R60, R4, R28, R176 ;  /* 0x0000001c043c723c */ /* 0x008fe200000018b0 */
[----:B------:R-:W-:-:S06]  /*24ea0*/  MOV R185, R79 ;  /* 0x0000004f00b97202 */ /* 0x000fcc0000000f00 */
[----:B------:R-:W-:Y:S01]  /*24eb0*/  MOV R176, R86 ;  /* 0x0000005600b07202 */ /* 0x000fe20000000f00 */
[----:B-----5:R-:W-:Y:S01]  /*24ec0*/  HMMA.16816.F32 R76, R4, R24, R160 ;  /* 0x00000018044c723c */ /* 0x020fe200000018a0 */
[----:B------:R-:W-:-:S07]  /*24ed0*/  MOV R177, R87 ;  /* 0x0000005700b17202 */ /* 0x000fce0000000f00 */
[C---:B------:R-:W-:Y:S01]  /*24ee0*/  HMMA.16816.F32 R84, R4.reuse, R26, R152 ;  /* 0x0000001a0454723c */ /* 0x040fe20000001898 */
[----:B------:R-:W3:Y:S07]  /*24ef0*/  LDSM.16.MT88.4 R24, [R212+0x14800] ;  /* 0x01480000d418783b */ /* 0x000eee0000004200 */
[C---:B-1----:R-:W-:Y:S08]  /*24f00*/  HMMA.16816.F32 R136, R4.reuse, R12, R136 ;  /* 0x0000000c0488723c */ /* 0x042ff00000001888 */
[C---:B------:R-:W-:Y:S01]  /*24f10*/  HMMA.16816.F32 R144, R4.reuse, R14, R144 ;  /* 0x0000000e0490723c */ /* 0x040fe20000001890 */
[----:B------:R-:W1:Y:S07]  /*24f20*/  LDSM.16.MT88.4 R12, [R211+0x14800] ;  /* 0x01480000d30c783b */ /* 0x000e6e0000004200 */
[C---:B----4-:R-:W-:Y:S08]  /*24f30*/  HMMA.16816.F32 R168, R4.reuse, R16, R168 ;  /* 0x0000001004a8723c */ /* 0x050ff000000018a8 */
[----:B------:R-:W-:Y:S01]  /*24f40*/  HMMA.16816.F32 R188, R4, R18, R72 ;  /* 0x0000001204bc723c */ /* 0x000fe20000001848 */
[----:B------:R-:W4:Y:S01]  /*24f50*/  LDSM.16.MT88.4 R16, [R209+0x16800] ;  /* 0x01680000d110783b */ /* 0x000f220000004200 */
[----:B------:R-:W-:-:S04]  /*24f60*/  FFMA.FTZ R10, R207, R0, -R9 ;  /* 0x00000000cf0a7223 */ /* 0x000fc80000010809 */
[----:B------:R5:W-:Y:S01]  /*24f70*/  MUFU.EX2 R179, R10 ;  /* 0x0000000a00b37308 */ /* 0x000be20000000800 */
[----:B------:R-:W-:Y:S01]  /*24f80*/  MOV R186, R69 ;  /* 0x0000004500ba7202 */ /* 0x000fe20000000f00 */
[----:B--2---:R-:W-:Y:S01]  /*24f90*/  HMMA.16816.F32 R160, R4, R20, R64 ;  /* 0x0000001404a0723c */ /* 0x004fe20000001840 */
[----:B------:R-:W-:Y:S02]  /*24fa0*/  MOV R187, R68 ;  /* 0x0000004400bb7202 */ /* 0x000fe40000000f00 */
[----:B------:R-:W-:Y:S02]  /*24fb0*/  MOV R183, R70 ;  /* 0x0000004600b77202 */ /* 0x000fe40000000f00 */
[----:B------:R-:W-:-:S03]  /*24fc0*/  MOV R205, R71 ;  /* 0x0000004700cd7202 */ /* 0x000fc60000000f00 */
[----:B------:R-:W-:Y:S01]  /*24fd0*/  HMMA.16816.F32 R152, R4, R22, R80 ;  /* 0x000000160498723c */ /* 0x000fe20000001850 */
[----:B------:R-:W2:Y:S01]  /*24fe0*/  LDSM.16.MT88.4 R20, [R210+0x16800] ;  /* 0x01680000d214783b */ /* 0x000ea20000004200 */
[----:B-----5:R-:W-:-:S04]  /*24ff0*/  FFMA.FTZ R10, R206, R0, -R9 ;  /* 0x00000000ce0a7223 */ /* 0x020fc80000010809 */
[----:B------:R5:W-:Y:S02]  /*25000*/  MUFU.EX2 R193, R10 ;  /* 0x0000000a00c17308 */ /* 0x000be40000000800 */
[C---:B------:R-:W-:Y:S01]  /*25010*/  HMMA.16816.F32 R68, R4.reuse, R30, R172 ;  /* 0x0000001e0444723c */ /* 0x040fe200000018ac */
[----:B------:R-:W-:Y:S07]  /*25020*/  LDSM.16.MT88.4 R28, [R211+0x16800] ;  /* 0x01680000d31c783b */ /* 0x000fee0000004200 */
[----:B---3--:R-:W-:Y:S01]  /*25030*/  HMMA.16816.F32 R80, R4, R24, R56 ;  /* 0x000000180450723c */ /* 0x008fe20000001838 */
[----:B-----5:R-:W-:-:S07]  /*25040*/  FFMA.FTZ R10, R195, R0, -R9 ;  /* 0x00000000c30a7223 */ /* 0x020fce0000010809 */
[C---:B------:R-:W-:Y:S01]  /*25050*/  HMMA.16816.F32 R88, R4.reuse, R26, R88 ;  /* 0x0000001a0458723c */ /* 0x040fe20000001858 */
[----:B------:R-:W3:Y:S01]  /*25060*/  LDSM.16.MT88.4 R24, [R212+0x16800] ;  /* 0x01680000d418783b */ /* 0x000ee20000004200 */
[----:B------:R5:W-:Y:S06]  /*25070*/  MUFU.EX2 R175, R10 ;  /* 0x0000000a00af7308 */ /* 0x000bec0000000800 */
[----:B-1----:R-:W-:Y:S01]  /*25080*/  HMMA.16816.F32 R72, R4, R12, R92 ;  /* 0x0000000c0448723c */ /* 0x002fe2000000185c */
[----:B-----5:R-:W-:-:S07]  /*25090*/  FFMA.FTZ R10, R197, R0, -R9 ;  /* 0x00000000c50a7223 */ /* 0x020fce0000010809 */
[C---:B------:R-:W-:Y:S01]  /*250a0*/  HMMA.16816.F32 R64, R4.reuse, R14, R96 ;  /* 0x0000000e0440723c */ /* 0x040fe20000001860 */
[----:B------:R-:W1:Y:S01]  /*250b0*/  LDSM.16.MT88.4 R12, [R210+0x11000] ;  /* 0x01100000d20c783b */ /* 0x000e620000004200 */
[----:B------:R5:W1:Y:S06]  /*250c0*/  MUFU.EX2 R174, R10 ;  /* 0x0000000a00ae7308 */ /* 0x000a6c0000000800 */
[----:B----4-:R-:W-:Y:S01]  /*250d0*/  HMMA.16816.F32 R56, R4, R16, R100 ;  /* 0x000000100438723c */ /* 0x010fe20000001864 */
[----:B-----5:R-:W-:-:S04]  /*250e0*/  FFMA.FTZ R10, R239, R0, -R8 ;  /* 0x00000000ef0a7223 */ /* 0x020fc80000010808 */
[----:B------:R4:W-:Y:S03]  /*250f0*/  MUFU.EX2 R178, R10 ;  /* 0x0000000a00b27308 */ /* 0x0009e60000000800 */
[----:B------:R-:W-:Y:S01]  /*25100*/  HMMA.16816.F32 R104, R4, R18, R104 ;  /* 0x000000120468723c */ /* 0x000fe20000001868 */
[----:B------:R-:W5:Y:S01]  /*25110*/  LDSM.16.MT88.4 R16, [R209+0x11000] ;  /* 0x01100000d110783b */ /* 0x000f620000004200 */
[----:B----4-:R-:W-:-:S04]  /*25120*/  FFMA.FTZ R10, R237, R0, -R8 ;  /* 0x00000000ed0a7223 */ /* 0x010fc80000010808 */
[----:B------:R4:W1:Y:S02]  /*25130*/  MUFU.EX2 R239, R10 ;  /* 0x0000000a00ef7308 */ /* 0x0008640000000800 */
[----:B----4-:R-:W-:-:S06]  /*25140*/  FFMA.FTZ R10, R240, R0, -R8 ;  /* 0x00000000f00a7223 */ /* 0x010fcc0000010808 */
[----:B------:R4:W-:Y:S02]  /*25150*/  MUFU.EX2 R237, R10 ;  /* 0x0000000a00ed7308 */ /* 0x0009e40000000800 */
[----:B----4-:R-:W-:-:S06]  /*25160*/  FFMA.FTZ R10, R238, R0, -R8 ;  /* 0x00000000ee0a7223 */ /* 0x010fcc0000010808 */
[----:B------:R-:W4:Y:S01]  /*25170*/  MUFU.EX2 R207, R10 ;  /* 0x0000000a00cf7308 */ /* 0x000f220000000800 */
[----:B-1----:R-:W-:Y:S01]  /*25180*/  MOV R240, R174 ;  /* 0x000000ae00f07202 */ /* 0x002fe20000000f00 */
[----:B--2---:R-:W-:Y:S01]  /*25190*/  HMMA.16816.F32 R108, R4, R20, R108 ;  /* 0x00000014046c723c */ /* 0x004fe2000000186c */
[----:B------:R-:W-:-:S07]  /*251a0*/  MOV R238, R175 ;  /* 0x000000af00ee7202 */ /* 0x000fce0000000f00 */
[C---:B------:R-:W-:Y:S01]  /*251b0*/  HMMA.16816.F32 R112, R4.reuse, R22, R112 ;  /* 0x000000160470723c */ /* 0x040fe20000001870 */
[----:B------:R-:W1:Y:S07]  /*251c0*/  LDSM.16.MT88.4 R20, [R212+0x11000] ;  /* 0x01100000d414783b */ /* 0x000e6e0000004200 */
[C---:B---3--:R-:W-:Y:S08]  /*251d0*/  HMMA.16816.F32 R116, R4.reuse, R24, R116 ;  /* 0x000000180474723c */ /* 0x048ff00000001874 */
[C---:B------:R-:W-:Y:S01]  /*251e0*/  HMMA.16816.F32 R120, R4.reuse, R26, R120 ;  /* 0x0000001a0478723c */ /* 0x040fe20000001878 */
[----:B------:R-:W2:Y:S07]  /*251f0*/  LDSM.16.MT88.4 R24, [R211+0x11000] ;  /* 0x01100000d318783b */ /* 0x000eae0000004200 */
[C---:B------:R-:W-:Y:S08]  /*25200*/  HMMA.16816.F32 R124, R4.reuse, R28, R124 ;  /* 0x0000001c047c723c */ /* 0x040ff0000000187c */
[----:B------:R-:W-:Y:S01]  /*25210*/  HMMA.16816.F32 R128, R4, R30, R128 ;  /* 0x0000001e0480723c */ /* 0x000fe20000001880 */
[----:B------:R-:W3:Y:S06]  /*25220*/  LDSM.16.MT88.4 R28, [R209+0x13000] ;  /* 0x01300000d11c783b */ /* 0x000eec0000004200 */
[----:B------:R-:W-:-:S02]  /*25230*/  F2FP.PACK_AB R4, R193, R179 ;  /* 0x000000b3c104723e */ /* 0x000fc400000000ff */
[----:B------:R-:W-:Y:S02]  /*25240*/  F2FP.PACK_AB R5, R239, R178 ;  /* 0x000000b2ef05723e */ /* 0x000fe400000000ff */
[----:B------:R-:W-:Y:S02]  /*25250*/  F2FP.PACK_AB R6, R240, R238 ;  /* 0x000000eef006723e */ /* 0x000fe400000000ff */
[----:B----4-:R-:W-:-:S07]  /*25260*/  F2FP.PACK_AB R7, R207, R237 ;  /* 0x000000edcf07723e */ /* 0x010fce00000000ff */
[C---:B------:R-:W-:Y:S08]  /*25270*/  HMMA.16816.F32 R148, R4.reuse, R12, R148 ;  /* 0x0000000c0494723c */ /* 0x040ff00000001894 */
[C---:B------:R-:W-:Y:S01]  /*25280*/  HMMA.16816.F32 R36, R4.reuse, R14, R36 ;  /* 0x0000000e0424723c */ /* 0x040fe20000001824 */
[----:B------:R-:W4:Y:S07]  /*25290*/  LDSM.16.MT88.4 R12, [R212+0x13000] ;  /* 0x01300000d40c783b */ /* 0x000f2e0000004200 */
[C---:B-----5:R-:W-:Y:S08]  /*252a0*/  HMMA.16816.F32 R140, R4.reuse, R16, R140 ;  /* 0x00000010048c723c */ /* 0x060ff0000000188c */
[----:B------:R-:W-:Y:S01]  /*252b0*/  HMMA.16816.F32 R32, R4, R18, R32 ;  /* 0x000000120420723c */ /* 0x000fe20000001820 */
[----:B------:R-:W5:Y:S01]  /*252c0*/  LDSM.16.MT88.4 R16, [R210+0x13000] ;  /* 0x01300000d210783b */ /* 0x000f620000004200 */
[----:B------:R-:W-:-:S02]  /*252d0*/  MOV R175, R200 ;  /* 0x000000c800af7202 */ /* 0x000fc40000000f00 */
[----:B------:R-:W-:Y:S02]  /*252e0*/  MOV R174, R201 ;  /* 0x000000c900ae7202 */ /* 0x000fe40000000f00 */
[----:B------:R-:W-:Y:S02]  /*252f0*/  MOV R173, R202 ;  /* 0x000000ca00ad7202 */ /* 0x000fe40000000f00 */
[----:B-1----:R-:W-:Y:S01]  /*25300*/  HMMA.16816.F32 R156, R4, R20, R156 ;  /* 0x00000014049c723c */ /* 0x002fe2000000189c */
[----:B------:R-:W-:Y:S02]  /*25310*/  MOV R172, R203 ;  /* 0x000000cb00ac7202 */ /* 0x000fe40000000f00 */
[----:B------:R-:W-:-:S05]  /*25320*/  MOV R10, R11 ;  /* 0x0000000b000a7202 */ /* 0x000fca0000000f00 */
[----:B------:R-:W-:Y:S01]  /*25330*/  HMMA.16816.F32 R44, R4, R22, R44 ;  /* 0x00000016042c723c */ /* 0x000fe2000000182c */
[----:B------:R-:W1:Y:S01]  /*25340*/  LDSM.16.MT88.4 R20, [R211+0x13000] ;  /* 0x01300000d314783b */ /* 0x000e620000004200 */
[----:B------:R-:W-:Y:S02]  /*25350*/  MOV R102, R204 ;  /* 0x000000cc00667202 */ /* 0x000fe40000000f00 */
[----:B------:R-:W-:-:S04]  /*25360*/  MOV R103, R199 ;  /* 0x000000c700677202 */ /* 0x000fc80000000f00 */
[----:B--2---:R-:W-:Y:S01]  /*25370*/  HMMA.16816.F32 R164, R4, R24, R164 ;  /* 0x0000001804a4723c */ /* 0x004fe200000018a4 */
[----:B------:R-:W-:Y:S02]  /*25380*/  MOV R204, R196 ;  /* 0x000000c400cc7202 */ /* 0x000fe40000000f00 */
[----:B------:R-:W-:-:S05]  /*25390*/  MOV R11, R198 ;  /* 0x000000c6000b7202 */ /* 0x000fca0000000f00 */
        /* <DEDUP_REMOVED lines=9> */
[----:B------:R-:W-:Y:S01]  /*25430*/  HMMA.16816.F32 R68, R4, R18, R68 ;  /* 0x000000120444723c */ /* 0x000fe20000001844 */
[----:B------:R-:W5:Y:S01]  /*25440*/  LDSM.16.MT88.4 R16, [R212+0x15000] ;  /* 0x01500000d410783b */ /* 0x000f620000004200 */
[----:B------:R-:W-:-:S06]  /*25450*/  MOV R206, R192 ;  /* 0x000000c000ce7202 */ /* 0x000fcc0000000f00 */
[----:B-1----:R-:W-:Y:S07]  /*25460*/  HMMA.16816.F32 R96, R4, R22, R144 ;  /* 0x000000160460723c */ /* 0x002fee0000001890 */
[----:B------:R-:W-:Y:S02]  /*25470*/  MOV R144, R11 ;  /* 0x0000000b00907202 */ /* 0x000fe40000000f00 */
[----:B------:R-:W-:Y:S02]  /*25480*/  MOV R145, R193 ;  /* 0x000000c100917202 */ /* 0x000fe40000000f00 */
[----:B------:R-:W-:-:S02]  /*25490*/  MOV R11, R194 ;  /* 0x000000c2000b7202 */ /* 0x000fc40000000f00 */
[----:B--2---:R-:W-:Y:S01]  /*254a0*/  HMMA.16816.F32 R192, R4, R24, R160 ;  /* 0x0000001804c0723c */ /* 0x004fe200000018a0 */
[----:B------:R-:W-:Y:S02]  /*254b0*/  MOV R147, R102 ;  /* 0x0000006600937202 */ /* 0x000fe40000000f00 */
[----:B------:R-:W-:-:S04]  /*254c0*/  MOV R146, R103 ;  /* 0x0000006700927202 */ /* 0x000fc80000000f00 */
[----:B------:R-:W-:Y:S01]  /*254d0*/  MOV R160, R10 ;  /* 0x0000000a00a07202 */ /* 0x000fe20000000f00 */
[----:B------:R-:W-:Y:S01]  /*254e0*/  FFMA.FTZ R10, R206, R0, -R9 ;  /* 0x00000000ce0a7223 */ /* 0x000fe20000010809 */
[C---:B---3--:R-:W-:Y:S01]  /*254f0*/  HMMA.16816.F32 R100, R4.reuse, R28, R168 ;  /* 0x0000001c0464723c */ /* 0x048fe200000018a8 */
[----:B------:R-:W-:Y:S02]  /*25500*/  MOV R48, R184 ;  /* 0x000000b800307202 */ /* 0x000fe40000000f00 */
[----:B------:R-:W-:Y:S01]  /*25510*/  MOV R49, R185 ;  /* 0x000000b900317202 */ /* 0x000fe20000000f00 */
[----:B------:R1:W-:Y:S01]  /*25520*/  MUFU.EX2 R206, R10 ;  /* 0x0000000a00ce7308 */ /* 0x0003e20000000800 */
[----:B------:R-:W-:Y:S02]  /*25530*/  MOV R50, R186 ;  /* 0x000000ba00327202 */ /* 0x000fe40000000f00 */
[----:B------:R-:W-:Y:S01]  /*25540*/  MOV R168, R187 ;  /* 0x000000bb00a87202 */ /* 0x000fe20000000f00 */
[----:B------:R-:W-:Y:S01]  /*25550*/  HMMA.16816.F32 R92, R4, R20, R136 ;  /* 0x00000014045c723c */ /* 0x000fe20000001888 */
[----:B------:R-:W-:Y:S01]  /*25560*/  MOV R161, R172 ;  /* 0x000000ac00a17202 */ /* 0x000fe20000000f00 */
[----:B------:R-:W-:Y:S01]  /*25570*/  LDSM.16.MT88.4 R20, [R209+0x17000] ;  /* 0x01700000d114783b */ /* 0x000fe20000004200 */
[----:B------:R-:W-:-:S02]  /*25580*/  MOV R171, R173 ;  /* 0x000000ad00ab7202 */ /* 0x000fc40000000f00 */
[----:B------:R-:W-:Y:S02]  /*25590*/  MOV R170, R174 ;  /* 0x000000ae00aa7202 */ /* 0x000fe40000000f00 */
[----:B------:R-:W-:Y:S01]  /*255a0*/  MOV R169, R175 ;  /* 0x000000af00a97202 */ /* 0x000fe20000000f00 */
[----:B------:R-:W-:Y:S01]  /*255b0*/  HMMA.16816.F32 R184, R4, R26, R152 ;  /* 0x0000001a04b8723c */ /* 0x000fe20000001898 */
[----:B------:R-:W-:Y:S01]  /*255c0*/  MOV R162, R176 ;  /* 0x000000b000a27202 */ /* 0x000fe20000000f00 */
[----:B------:R-:W-:Y:S01]  /*255d0*/  LDSM.16.MT88.4 R24, [R210+0x17000] ;  /* 0x01700000d218783b */ /* 0x000fe20000004200 */
[----:B-1----:R-:W-:-:S04]  /*255e0*/  FFMA.FTZ R10, R11, R0, -R9 ;  /* 0x000000000b0a7223 */ /* 0x002fc80000010809 */
[----:B------:R-:W-:Y:S01]  /*255f0*/  MOV R155, R183 ;  /* 0x000000b7009b7202 */ /* 0x000fe20000000f00 */
[C---:B----4-:R-:W-:Y:S01]  /*25600*/  HMMA.16816.F32 R172, R4.reuse, R12, R72 ;  /* 0x0000000c04ac723c */ /* 0x050fe20000001848 */
[----:B------:R-:W-:Y:S02]  /*25610*/  MOV R11, R204 ;  /* 0x000000cc000b7202 */ /* 0x000fe40000000f00 */
[----:B------:R1:W2:Y:S05]  /*25620*/  MUFU.EX2 R204, R10 ;  /* 0x0000000a00cc7308 */ /* 0x0002aa0000000800 */
[----:B------:R-:W-:Y:S01]  /*25630*/  HMMA.16816.F32 R136, R4, R14, R64 ;  /* 0x0000000e0488723c */ /* 0x000fe20000001840 */
[----:B------:R-:W3:Y:S01]  /*25640*/  LDSM.16.MT88.4 R12, [R211+0x17000] ;  /* 0x01700000d30c783b */ /* 0x000ee20000004200 */
[----:B------:R-:W-:-:S02]  /*25650*/  MOV R51, R177 ;  /* 0x000000b100337202 */ /* 0x000fc40000000f00 */
[----:B------:R-:W-:Y:S01]  /*25660*/  MOV R163, R178 ;  /* 0x000000b200a37202 */ /* 0x000fe20000000f00 */
[----:B------:R-:W-:Y:S01]  /*25670*/  LDSM.16.MT88.4 R64, [R211+0x13800] ;  /* 0x01380000d340783b */ /* 0x000fe20000004200 */
[----:B------:R-:W-:Y:S02]  /*25680*/  MOV R40, R179 ;  /* 0x000000b300287202 */ /* 0x000fe40000000f00 */
[----:B------:R-:W-:Y:S01]  /*25690*/  MOV R41, R180 ;  /* 0x000000b400297202 */ /* 0x000fe20000000f00 */
[-CC-:B-1----:R-:W-:Y:S01]  /*256a0*/  FFMA.FTZ R10, R155, R0.reuse, -R9.reuse ;  /* 0x000000009b0a7223 */ /* 0x182fe20000010809 */
[----:B------:R-:W-:Y:S01]  /*256b0*/  MOV R42, R181 ;  /* 0x000000b5002a7202 */ /* 0x000fe20000000f00 */
[----:B------:R-:W-:Y:S01]  /*256c0*/  FFMA.FTZ R9, R236, R0, -R9 ;  /* 0x00000000ec097223 */ /* 0x000fe20000010809 */
[----:B------:R-:W-:Y:S01]  /*256d0*/  MOV R43, R182 ;  /* 0x000000b6002b7202 */ /* 0x000fe20000000f00 */
[C---:B-----5:R-:W-:Y:S01]  /*256e0*/  HMMA.16816.F32 R176, R4.reuse, R16, R80 ;  /* 0x0000001004b0723c */ /* 0x060fe20000001850 */
[----:B------:R-:W-:Y:S06]  /*256f0*/  LDSM.16.MT88.4 R152, [R210+0x11800] ;  /* 0x01180000d298783b */ /* 0x000fec0000004200 */
[----:B------:R-:W-:Y:S01]  /*25700*/  MOV R83, R146 ;  /* 0x0000009200537202 */ /* 0x000fe20000000f00 */
[----:B------:R-:W-:Y:S01]  /*25710*/  HMMA.16816.F32 R180, R4, R18, R88 ;  /* 0x0000001204b4723c */ /* 0x000fe20000001858 */
[----:B------:R-:W-:Y:S01]  /*25720*/  MOV R82, R147 ;  /* 0x0000009300527202 */ /* 0x000fe20000000f00 */
[----:B------:R-:W1:Y:S01]  /*25730*/  LDSM.16.MT88.4 R16, [R212+0x17000] ;  /* 0x01700000d410783b */ /* 0x000e620000004200 */
[----:B------:R-:W-:-:S02]  /*25740*/  MOV R80, R134 ;  /* 0x0000008600507202 */ /* 0x000fc40000000f00 */
[----:B------:R4:W-:Y:S02]  /*25750*/  MUFU.EX2 R134, R9 ;  /* 0x0000000900867308 */ /* 0x0009e40000000800 */
[----:B------:R-:W-:Y:S02]  /*25760*/  MOV R89, R144 ;  /* 0x0000009000597202 */ /* 0x000fe40000000f00 */
[----:B------:R-:W-:Y:S02]  /*25770*/  MOV R90, R145 ;  /* 0x00000091005a7202 */ /* 0x000fe40000000f00 */
[----:B------:R-:W5:Y:S01]  /*25780*/  LDSM.16.MT88.4 R144, [R209+0x11800] ;  /* 0x01180000d190783b */ /* 0x000f620000004200 */
[----:B------:R-:W-:Y:S01]  /*25790*/  MOV R81, R205 ;  /* 0x000000cd00517202 */ /* 0x000fe20000000f00 */
[----:B----4-:R-:W-:-:S04]  /*257a0*/  FFMA.FTZ R9, R11, R0, -R8 ;  /* 0x000000000b097223 */ /* 0x010fc80000010808 */
[----:B------:R4:W-:Y:S08]  /*257b0*/  MUFU.EX2 R11, R9 ;  /* 0x00000009000b7308 */ /* 0x0009f00000000800 */
[----:B------:R-:W-:Y:S01]  /*257c0*/  MUFU.EX2 R205, R10 ;  /* 0x0000000a00cd7308 */ /* 0x000fe20000000800 */
[----:B----4-:R-:W-:-:S07]  /*257d0*/  FFMA.FTZ R9, R161, R0, -R8 ;  /* 0x00000000a1097223 */ /* 0x010fce0000010808 */
[----:B------:R4:W1:Y:S02]  /*257e0*/  MUFU.EX2 R10, R9 ;  /* 0x00000009000a7308 */ /* 0x0008640000000800 */
[-CC-:B----4-:R-:W-:Y:S02]  /*257f0*/  FFMA.FTZ R9, R162, R0.reuse, -R8.reuse ;  /* 0x00000000a2097223 */ /* 0x190fe40000010808 */
[----:B------:R-:W-:-:S04]  /*25800*/  FFMA.FTZ R0, R89, R0, -R8 ;  /* 0x0000000059007223 */ /* 0x000fc80000010808 */
[----:B------:R-:W-:Y:S08]  /*25810*/  MUFU.EX2 R9, R9 ;  /* 0x0000000900097308 */ /* 0x000ff00000000800 */
[----:B------:R-:W4:Y:S01]  /*25820*/  MUFU.EX2 R8, R0 ;  /* 0x0000000000087308 */ /* 0x000f220000000800 */
[C---:B---3--:R-:W-:Y:S08]  /*25830*/  HMMA.16816.F32 R124, R4.reuse, R12, R124 ;  /* 0x0000000c047c723c */ /* 0x048ff0000000187c */
[----:B------:R-:W-:Y:S07]  /*25840*/  HMMA.16816.F32 R12, R4, R14, R128 ;  /* 0x0000000e040c723c */ /* 0x000fee0000001880 */
[----:B--2---:R-:W-:-:S02]  /*25850*/  F2FP.PACK_AB R128, R204, R206 ;  /* 0x000000cecc80723e */ /* 0x004fc400000000ff */
[----:B-1----:R-:W-:Y:S02]  /*25860*/  F2FP.PACK_AB R129, R10, R11 ;  /* 0x0000000b0a81723e */ /* 0x002fe400000000ff */
[----:B------:R-:W-:Y:S02]  /*25870*/  F2FP.PACK_AB R130, R134, R205 ;  /* 0x000000cd8682723e */ /* 0x000fe400000000ff */
[----:B----4-:R-:W-:Y:S01]  /*25880*/  F2FP.PACK_AB R131, R8, R9 ;  /* 0x000000090883723e */ /* 0x010fe200000000ff */
[----:B------:R-:W-:Y:S08]  /*25890*/  HMMA.16816.F32 R116, R4, R16, R116 ;  /* 0x000000100474723c */ /* 0x000ff00000001874 */
[----:B-----5:R-:W-:Y:S08]  /*258a0*/  HMMA.16816.F32 R140, R128, R144, R140 ;  /* 0x00000090808c723c */ /* 0x020ff0000000188c */
[----:B------:R-:W-:Y:S07]  /*258b0*/  HMMA.16816.F32 R16, R4, R18, R120 ;  /* 0x000000120410723c */ /* 0x000fee0000001878 */
[----:B------:R-:W-:Y:S01]  /*258c0*/  MOV R123, R43 ;  /* 0x0000002b007b7202 */ /* 0x000fe20000000f00 */
[----:B------:R-:W-:Y:S07]  /*258d0*/  HMMA.16816.F32 R144, R128, R146, R32 ;  /* 0x000000928090723c */ /* 0x000fee0000001820 */
[----:B------:R-:W-:-:S02]  /*258e0*/  MOV R34, R40 ;  /* 0x0000002800227202 */ /* 0x000fc40000000f00 */
[----:B------:R-:W-:Y:S02]  /*258f0*/  MOV R33, R41 ;  /* 0x0000002900217202 */ /* 0x000fe40000000f00 */
[----:B------:R-:W-:Y:S02]  /*25900*/  MOV R32, R42 ;  /* 0x0000002a00207202 */ /* 0x000fe40000000f00 */
[----:B------:R-:W1:Y:S01]  /*25910*/  LDSM.16.MT88.4 R40, [R209+0x13800] ;  /* 0x01380000d128783b */ /* 0x000e620000004200 */
[----:B------:R-:W-:Y:S01]  /*25920*/  MOV R75, R163 ;  /* 0x000000a3004b7202 */ /* 0x000fe20000000f00 */
[----:B------:R-:W-:Y:S01]  /*25930*/  HMMA.16816.F32 R108, R4, R24, R108 ;  /* 0x00000018046c723c */ /* 0x000fe2000000186c */
[----:B------:R-:W-:Y:S02]  /*25940*/  MOV R91, R160 ;  /* 0x000000a0005b7202 */ /* 0x000fe40000000f00 */
[----:B------:R-:W2:Y:S01]  /*25950*/  LDSM.16.MT88.4 R160, [R212+0x11800] ;  /* 0x01180000d4a0783b */ /* 0x000ea20000004200 */
[----:B------:R-:W-:-:S02]  /*25960*/  MOV R35, R75 ;  /* 0x0000004b00237202 */ /* 0x000fc40000000f00 */
[----:B------:R-:W-:Y:S01]  /*25970*/  MOV R0, R82 ;  /* 0x0000005200007202 */ /* 0x000fe20000000f00 */
[----:B------:R-:W-:Y:S01]  /*25980*/  LDSM.16.MT88.4 R72, [R209+0x15800] ;  /* 0x01580000d148783b */ /* 0x000fe20000004200 */
[----:B------:R-:W-:Y:S07]  /*25990*/  HMMA.16816.F32 R24, R4, R26, R112 ;  /* 0x0000001a0418723c */ /* 0x000fee0000001870 */
[----:B------:R-:W-:Y:S01]  /*259a0*/  MOV R115, R48 ;  /* 0x0000003000737202 */ /* 0x000fe20000000f00 */
[----:B------:R-:W-:Y:S01]  /*259b0*/  HMMA.16816.F32 R148, R128, R152, R148 ;  /* 0x000000988094723c */ /* 0x000fe20000001894 */
[----:B------:R-:W-:-:S02]  /*259c0*/  MOV R114, R49 ;  /* 0x0000003100727202 */ /* 0x000fc40000000f00 */
[----:B------:R-:W-:Y:S02]  /*259d0*/  MOV R113, R50 ;  /* 0x0000003200717202 */ /* 0x000fe40000000f00 */
[----:B------:R-:W-:Y:S02]  /*259e0*/  MOV R112, R51 ;  /* 0x0000003300707202 */ /* 0x000fe40000000f00 */
[----:B------:R-:W3:Y:S01]  /*259f0*/  LDSM.16.MT88.4 R48, [R210+0x13800] ;  /* 0x01380000d230783b */ /* 0x000ee20000004200 */
[----:B------:R-:W-:Y:S08]  /*25a00*/  HMMA.16816.F32 R188, R4, R30, R188 ;  /* 0x0000001e04bc723c */ /* 0x000ff000000018bc */
[----:B------:R-:W-:Y:S08]  /*25a10*/  HMMA.16816.F32 R152, R128, R154, R36 ;  /* 0x0000009a8098723c */ /* 0x000ff00000001824 */
[----:B------:R-:W-:Y:S01]  /*25a20*/  HMMA.16816.F32 R28, R4, R20, R56 ;  /* 0x00000014041c723c */ /* 0x000fe20000001838 */
[----:B------:R-:W4:Y:S07]  /*25a30*/  LDSM.16.MT88.4 R56, [R212+0x13800] ;  /* 0x01380000d438783b */ /* 0x000f2e0000004200 */
[----:B-1----:R-:W-:Y:S07]  /*25a40*/  HMMA.16816.F32 R36, R128, R40, R196 ;  /* 0x000000288024723c */ /* 0x002fee00000018c4 */
[----:B------:R-:W-:-:S02]  /*25a50*/  MOV R198, R80 ;  /* 0x0000005000c67202 */ /* 0x000fc40000000f00 */
[----:B------:R-:W-:Y:S02]  /*25a60*/  MOV R197, R81 ;  /* 0x0000005100c57202 */ /* 0x000fe40000000f00 */
[----:B------:R-:W-:Y:S02]  /*25a70*/  MOV R196, R83 ;  /* 0x0000005300c47202 */ /* 0x000fe40000000f00 */
[----:B------:R-:W1:Y:S01]  /*25a80*/  LDSM.16.MT88.4 R80, [R210+0x15800] ;  /* 0x01580000d250783b */ /* 0x000e620000004200 */
[----:B------:R-:W-:Y:S01]  /*25a90*/  HMMA.16816.F32 R20, R4, R22, R104 ;  /* 0x000000160414723c */ /* 0x000fe20000001868 */
[----:B------:R-:W-:Y:S02]  /*25aa0*/  MOV R236, R90 ;  /* 0x0000005a00ec7202 */ /* 0x000fe40000000f00 */
[----:B------:R-:W-:Y:S01]  /*25ab0*/  MOV R90, R168 ;  /* 0x000000a8005a7202 */ /* 0x000fe20000000f00 */
[----:B------:R-:W-:Y:S01]  /*25ac0*/  LDSM.16.MT88.4 R4, [R211+0x17800] ;  /* 0x01780000d304783b */ /* 0x000fe20000004200 */
[----:B------:R-:W-:-:S02]  /*25ad0*/  MOV R89, R169 ;  /* 0x000000a900597202 */ /* 0x000fc40000000f00 */
[----:B------:R-:W-:Y:S02]  /*25ae0*/  MOV R88, R170 ;  /* 0x000000aa00587202 */ /* 0x000fe40000000f00 */
[----:B------:R-:W-:Y:S02]  /*25af0*/  MOV R107, R171 ;  /* 0x000000ab006b7202 */ /* 0x000fe40000000f00 */
[----:B------:R-:W5:Y:S01]  /*25b00*/  LDSM.16.MT88.4 R168, [R211+0x11800] ;  /* 0x01180000d3a8783b */ /* 0x000f620000004200 */
[C---:B--2---:R-:W-:Y:S08]  /*25b10*/  HMMA.16816.F32 R156, R128.reuse, R160, R156 ;  /* 0x000000a0809c723c */ /* 0x044ff0000000189c */
[C---:B------:R-:W-:Y:S08]  /*25b20*/  HMMA.16816.F32 R160, R128.reuse, R162, R44 ;  /* 0x000000a280a0723c */ /* 0x040ff0000000182c */
[C---:B------:R-:W-:Y:S08]  /*25b30*/  HMMA.16816.F32 R40, R128.reuse, R42, R52 ;  /* 0x0000002a8028723c */ /* 0x040ff00000001834 */
[C---:B---3--:R-:W-:Y:S08]  /*25b40*/  HMMA.16816.F32 R44, R128.reuse, R48, R60 ;  /* 0x00000030802c723c */ /* 0x048ff0000000183c */
[C---:B------:R-:W-:Y:S08]  /*25b50*/  HMMA.16816.F32 R48, R128.reuse, R50, R68 ;  /* 0x000000328030723c */ /* 0x040ff00000001844 */
[C---:B----4-:R-:W-:Y:S08]  /*25b60*/  HMMA.16816.F32 R52, R128.reuse, R56, R76 ;  /* 0x000000388034723c */ /* 0x050ff0000000184c */
[C---:B------:R-:W-:Y:S08]  /*25b70*/  HMMA.16816.F32 R68, R128.reuse, R72, R100 ;  /* 0x000000488044723c */ /* 0x040ff00000001864 */
[C---:B-1----:R-:W-:Y:S07]  /*25b80*/  HMMA.16816.F32 R76, R128.reuse, R80, R192 ;  /* 0x00000050804c723c */ /* 0x042fee00000018c0 */
[----:B------:R-:W-:Y:S01]  /*25b90*/  MOV R195, R123 ;  /* 0x0000007b00c37202 */ /* 0x000fe20000000f00 */
[----:B------:R-:W-:Y:S01]  /*25ba0*/  HMMA.16816.F32 R72, R128, R74, R188 ;  /* 0x0000004a8048723c */ /* 0x000fe200000018bc */
[----:B------:R-:W-:Y:S01]  /*25bb0*/  MOV R199, R91 ;  /* 0x0000005b00c77202 */ /* 0x000fe20000000f00 */
[----:B------:R-:W-:Y:S05]  /*25bc0*/  LDSM.16.MT88.4 R120, [R212+0x17800] ;  /* 0x01780000d478783b */ /* 0x000fea0000004200 */
[----:B------:R-:W-:Y:S01]  /*25bd0*/  MOV R188, R112 ;  /* 0x0000007000bc7202 */ /* 0x000fe20000000f00 */
[----:B------:R-:W-:Y:S01]  /*25be0*/  FFMA.FTZ R3, R250, R3, R195 ;  /* 0x00000003fa037223 */ /* 0x000fe200000100c3 */
[----:B------:R-:W-:-:S03]  /*25bf0*/  MOV R189, R113 ;  /* 0x0000007100bd7202 */ /* 0x000fc60000000f00 */
[----:B------:R-:W-:Y:S01]  /*25c00*/  FFMA.FTZ R2, R251, R2, R188 ;  /* 0x00000002fb027223 */ /* 0x000fe200000100bc */
[----:B------:R-:W-:Y:S01]  /*25c10*/  MOV R190, R114 ;  /* 0x0000007200be7202 */ /* 0x000fe20000000f00 */
[----:B------:R-:W-:Y:S01]  /*25c20*/  FADD.FTZ R3, R189, R3 ;  /* 0x00000003bd037221 */ /* 0x000fe20000010000 */
[----:B------:R-:W-:Y:S01]  /*25c30*/  MOV R191, R115 ;  /* 0x0000007300bf7202 */ /* 0x000fe20000000f00 */
[----:B------:R-:W-:Y:S01]  /*25c40*/  FADD.FTZ R0, R0, R2 ;  /* 0x0000000200007221 */ /* 0x000fe20000010000 */
[----:B-----5:R-:W-:Y:S01]  /*25c50*/  HMMA.16816.F32 R164, R128, R168, R164 ;  /* 0x000000a880a4723c */ /* 0x020fe200000018a4 */
[----:B------:R-:W-:Y:S01]  /*25c60*/  FADD.FTZ R2, R190, R3 ;  /* 0x00000003be027221 */ /* 0x000fe20000010000 */
[----:B------:R-:W-:Y:S01]  /*25c70*/  LDSM.16.MT88.4 R112, [R210+0x17800] ;  /* 0x01780000d270783b */ /* 0x000fe20000004200 */
[----:B------:R-:W-:Y:S02]  /*25c80*/  FADD.FTZ R0, R191, R0 ;  /* 0x00000000bf007221 */ /* 0x000fe40000010000 */
[----:B------:R-:W-:-:S02]  /*25c90*/  FADD.FTZ R2, R196, R2 ;  /* 0x00000002c4027221 */ /* 0x000fc40000010000 */
[----:B------:R-:W-:Y:S01]  /*25ca0*/  FADD.FTZ R0, R197, R0 ;  /* 0x00000000c5007221 */ /* 0x000fe20000010000 */
[----:B------:R-:W-:Y:S01]  /*25cb0*/  HMMA.16816.F32 R168, R128, R170, R200 ;  /* 0x000000aa80a8723c */ /* 0x000fe200000018c8 */
[----:B------:R-:W-:Y:S02]  /*25cc0*/  FADD.FTZ R2, R198, R2 ;  /* 0x00000002c6027221 */ /* 0x000fe40000010000 */
[----:B------:R-:W-:-:S04]  /*25cd0*/  FADD.FTZ R0, R199, R0 ;  /* 0x00000000c7007221 */ /* 0x000fc80000010000 */
[----:B------:R-:W-:Y:S01]  /*25ce0*/  MOV R200, R90 ;  /* 0x0000005a00c87202 */ /* 0x000fe20000000f00 */
[C---:B------:R-:W-:Y:S01]  /*25cf0*/  HMMA.16816.F32 R60, R128.reuse, R64, R92 ;  /* 0x00000040803c723c */ /* 0x040fe2000000185c */
[----:B------:R-:W-:Y:S02]  /*25d00*/  MOV R201, R89 ;  /* 0x0000005900c97202 */ /* 0x000fe40000000f00 */
[----:B------:R-:W-:Y:S02]  /*25d10*/  MOV R203, R107 ;  /* 0x0000006b00cb7202 */ /* 0x000fe40000000f00 */
[----:B------:R-:W-:Y:S01]  /*25d20*/  MOV R202, R88 ;  /* 0x0000005800ca7202 */ /* 0x000fe20000000f00 */
[----:B------:R-:W-:Y:S02]  /*25d30*/  LDSM.16.MT88.4 R104, [R209+0x17800] ;  /* 0x01780000d168783b */ /* 0x000fe40000004200 */
[----:B------:R-:W-:Y:S02]  /*25d40*/  HMMA.16816.F32 R64, R128, R66, R96 ;  /* 0x000000428040723c */ /* 0x000fe40000001860 */
[----:B------:R-:W1:Y:S01]  /*25d50*/  LDSM.16.MT88.4 R88, [R212+0x15800] ;  /* 0x01580000d458783b */ /* 0x000e620000004200 */
[----:B------:R-:W-:-:S03]  /*25d60*/  FADD.FTZ R2, R200, R2 ;  /* 0x00000002c8027221 */ /* 0x000fc60000010000 */
[----:B------:R-:W2:Y:S01]  /*25d70*/  LDSM.16.MT88.4 R96, [R211+0x15800] ;  /* 0x01580000d360783b */ /* 0x000ea20000004200 */
[----:B------:R-:W-:Y:S02]  /*25d80*/  FADD.FTZ R0, R201, R0 ;  /* 0x00000000c9007221 */ /* 0x000fe40000010000 */
[----:B------:R-:W-:Y:S02]  /*25d90*/  FADD.FTZ R2, R202, R2 ;  /* 0x00000002ca027221 */ /* 0x000fe40000010000 */
[----:B------:R-:W-:Y:S02]  /*25da0*/  FADD.FTZ R0, R203, R0 ;  /* 0x00000000cb007221 */ /* 0x000fe40000010000 */
[----:B------:R-:W-:Y:S02]  /*25db0*/  FADD.FTZ R2, R32, R2 ;  /* 0x0000000220027221 */ /* 0x000fe40000010000 */
[----:B------:R-:W-:Y:S02]  /*25dc0*/  FADD.FTZ R0, R33, R0 ;  /* 0x0000000021007221 */ /* 0x000fe40000010000 */
[----:B------:R-:W-:-:S02]  /*25dd0*/  FADD.FTZ R2, R34, R2 ;  /* 0x0000000222027221 */ /* 0x000fc40000010000 */
        /* <DEDUP_REMOVED lines=11> */
[----:B------:R-:W-:Y:S01]  /*25e90*/  HMMA.16816.F32 R56, R128, R58, R84 ;  /* 0x0000003a8038723c */ /* 0x000fe20000001854 */
[----:B------:R-:W-:-:S02]  /*25ea0*/  FADD.FTZ R250, R205, R2 ;  /* 0x00000002cdfa7221 */ /* 0x000fc40000010000 */
[----:B------:R-:W-:Y:S02]  /*25eb0*/  FADD.FTZ R0, R9, R0 ;  /* 0x0000000009007221 */ /* 0x000fe40000010000 */
[----:B------:R-:W-:-:S03]  /*25ec0*/  FADD.FTZ R250, R134, R250 ;  /* 0x000000fa86fa7221 */ /* 0x000fc60000010000 */
[----:B-1----:R-:W-:Y:S01]  /*25ed0*/  HMMA.16816.F32 R84, R128, R88, R176 ;  /* 0x000000588054723c */ /* 0x002fe200000018b0 */
[----:B------:R-:W-:Y:S01]  /*25ee0*/  FADD.FTZ R251, R8, R0 ;  /* 0x0000000008fb7221 */ /* 0x000fe20000010000 */
[----:B------:R-:W-:-:S06]  /*25ef0*/  MOV R134, R135 ;  /* 0x0000008700867202 */ /* 0x000fcc0000000f00 */
        /* <DEDUP_REMOVED lines=11> */
[----:B------:R-:W-:Y:S07]  /*25fb0*/  HMMA.16816.F32 R128, R128, R6, R12 ;  /* 0x000000068080723c */ /* 0x000fee000000180c */
[----:B------:R-:W-:Y:S11]  /*25fc0*/  MOV R12, R132 ;  /* 0x00000084000c7202 */ /* 0x000ff60000000f00 */
[----:B------:R-:W-:Y:S01]  /*25fd0*/  @!UPT UIADD3 URZ, URZ, URZ, URZ ;  /* 0x0000003f3f3ff290 */ /* 0x000fe2000fffe03f */
.L_x_4743:
[----:B----4-:R-:W-:Y:S05]  /*25fe0*/  @!P1 BRA `(.L_x_4752) ;  /* 0x00004db000009947 */ /* 0x010fea0003800000 */
[----:B------:R-:W-:Y:S02]  /*25ff0*/  MOV R135, R12 ;  /* 0x0000000c00877202 */ /* 0x000fe40000000f00 */
[----:B------:R-:W-:-:S02]  /*26000*/  MOV R136, R134 ;  /* 0x0000008600887202 */ /* 0x000fc40000000f00 */
.L_x_4761:
        /* <DEDUP_REMOVED lines=16> */
[----:B------:R-:W-:Y:S02]  /*26110*/  IADD3 R12, R10, 0x40, RZ ;  /* 0x000000400a0c7810 */ /* 0x000fe40007ffe0ff */
[----:B------:R-:W-:Y:S02]  /*26120*/  IABS R11, R10 ;  /* 0x0000000a000b7213 */ /* 0x000fe40000000000 */
[----:B------:R-:W-:Y:S02]  /*26130*/  IABS R8, R12 ;  /* 0x0000000c00087213 */ /* 0x000fe40000000000 */
[-C--:B--2---:R-:W-:Y:S02]  /*26140*/  IABS R0, R4.reuse ;  /* 0x0000000400007213 */ /* 0x084fe40000000000 */
[-C--:B------:R-:W-:Y:S02]  /*26150*/  IABS R9, R4.reuse ;  /* 0x0000000400097213 */ /* 0x080fe40000000000 */
[----:B------:R-:W1:Y:S01]  /*26160*/  I2F.RP R6, R0 ;  /* 0x0000000000067306 */ /* 0x000e620000209400 */
[-C--:B------:R-:W-:Y:S02]  /*26170*/  LOP3.LUT R12, R12, R4.reuse, RZ, 0x3c, !PT ;  /* 0x000000040c0c7212 */ /* 0x080fe400078e3cff */
[----:B------:R-:W-:Y:S01]  /*26180*/  IMAD.MOV R9, RZ, RZ, -R9 ;  /* 0x000000ffff097224 */ /* 0x000fe200078e0a09 */
[----:B------:R-:W-:Y:S02]  /*26190*/  LOP3.LUT R10, R10, R4, RZ, 0x3c, !PT ;  /* 0x000000040a0a7212 */ /* 0x000fe400078e3cff */
[----:B------:R-:W-:Y:S02]  /*261a0*/  ISETP.GE.AND P2, PT, R12, RZ, PT ;  /* 0x000000ff0c00720c */ /* 0x000fe40003f46270 */
[----:B------:R-:W-:Y:S02]  /*261b0*/  ISETP.GE.AND P0, PT, R10, RZ, PT ;  /* 0x000000ff0a00720c */ /* 0x000fe40003f06270 */
        /* <DEDUP_REMOVED lines=33> */
[----:B------:R1:W3:Y:S02]  /*263d0*/  LD.E R12, [R10.64] ;  /* 0x000000040a0c7980 */ /* 0x0002e4000c101900 */
[----:B------:R-:W-:Y:S02]  /*263e0*/  IMAD R4, R4, R0, -0x40 ;  /* 0xffffffc004047424 */ /* 0x000fe400078e0200 */
[----:B-1----:R1:W3:Y:S03]  /*263f0*/  LD.E R11, [R8.64] ;  /* 0x00000004080b7980 */ /* 0x0022e6000c101900 */
[----:B------:R-:W-:Y:S01]  /*26400*/  SHF.R.S32.HI R10, RZ, 0x1f, R4 ;  /* 0x0000001fff0a7819 */ /* 0x000fe20000011404 */
[----:B-1----:R-:W4:Y:S01]  /*26410*/  LD.E.64 R8, [R2.64+0x28] ;  /* 0x0000280402087980 */ /* 0x002f22000c101b00 */
        /* <DEDUP_REMOVED lines=8> */
[----:B------:R-:W-:Y:S04]  /*264a0*/  IMAD R6, R8, R0, R6 ;  /* 0x0000000008067224 */ /* 0x000fe800078e0206 */
[----:B------:R-:W-:Y:S02]  /*264b0*/  IMAD.IADD R6, R5, 0x1, R6 ;  /* 0x0000000105067824 */ /* 0x000fe400078e0206 */
[----:B------:R-:W-:Y:S01]  /*264c0*/  IMAD.MOV.U32 R5, RZ, RZ, R4 ;  /* 0x000000ffff057224 */ /* 0x000fe200078e0004 */
[----:B------:R-:W-:-:S05]  /*264d0*/  BRA `(.L_x_4755) ;  /* 0x0000004000007947 */ /* 0x000fca0003800000 */
.L_x_4754:
[----:B------:R-:W-:Y:S02]  /*264e0*/  ULDC.64 UR4, c[0x0][0x118] ;  /* 0x0000460000047ab9 */ /* 0x000fe40000000a00 */
[----:B------:R-:W2:Y:S02]  /*264f0*/  LD.E R5, [R2.64+0x40] ;  /* 0x0000400402057980 */ /* 0x000ea4000c101900 */
[----:B--2---:R-:W-:Y:S04]  /*26500*/  LEA R5, -R5, RZ, 0x6 ;  /* 0x000000ff05057211 */ /* 0x004fe800078e31ff */
[----:B------:R-:W-:Y:S02]  /*26510*/  SHF.R.S32.HI R6, RZ, 0x1f, R5 ;  /* 0x0000001fff067819 */ /* 0x000fe40000011405 */
.L_x_4755:
[----:B------:R-:W-:Y:S05]  /*26520*/  BSYNC B0 ;  /* 0x0000000000007941 */ /* 0x000fea0003800000 */
.L_x_4753:
[----:B------:R-:W2:Y:S01]  /*26530*/  LDL R9, [R1] ;  /* 0x0000000001097983 */ /* 0x000ea20000100800 */
[C---:B------:R-:W-:Y:S01]  /*26540*/  LOP3.LUT P6, RZ, R246.reuse, 0x1, RZ, 0xc0, !PT ;  /* 0x00000001f6ff7812 */ /* 0x040fe200078cc0ff */
[----:B------:R-:W-:Y:S01]  /*26550*/  ULDC.64 UR4, c[0x0][0x118] ;  /* 0x0000460000047ab9 */ /* 0x000fe20000000a00 */
[C---:B------:R-:W-:Y:S01]  /*26560*/  LOP3.LUT P4, RZ, R246.reuse, 0x4, RZ, 0xc0, !PT ;  /* 0x00000004f6ff7812 */ /* 0x040fe2000788c0ff */
[----:B------:R-:W-:Y:S01]  /*26570*/  BSSY B1, `(.L_x_4756) ;  /* 0x0000252000017945 */ /* 0x000fe20003800000 */
[----:B------:R-:W3:Y:S01]  /*26580*/  LDL R8, [R1+0x4] ;  /* 0x0000040001087983 */ /* 0x000ee20000100800 */
[C---:B------:R-:W-:Y:S02]  /*26590*/  LOP3.LUT P5, RZ, R246.reuse, 0x2, RZ, 0xc0, !PT ;  /* 0x00000002f6ff7812 */ /* 0x040fe400078ac0ff */
[----:B------:R-:W-:Y:S02]  /*265a0*/  LOP3.LUT P3, RZ, R246, 0x8, RZ, 0xc0, !PT ;  /* 0x00000008f6ff7812 */ /* 0x000fe4000786c0ff */
[CC--:B------:R-:W-:Y:S04]  /*265b0*/  LEA R138, P0, R5.reuse, R244.reuse, 0x1 ;  /* 0x000000f4058a7211 */ /* 0x0c0fe800078008ff */
[C---:B------:R-:W-:Y:S05]  /*265c0*/  LEA.HI.X R139, R5.reuse, R245, R6, 0x1, P0 ;  /* 0x000000f5058b7211 */ /* 0x040fea00000f0c06 */
[----:B------:R-:W-:Y:S01]  /*265d0*/  @!PT LDS RZ, [RZ] ;  /* 0x00000000fffff984 */ /* 0x000fe20000000800 */
[----:B------:R-:W-:Y:S01]  /*265e0*/  @!PT LDS RZ, [RZ] ;  /* 0x00000000fffff984 */ /* 0x000fe20000000800 */
[----:B------:R-:W-:Y:S01]  /*265f0*/  @!PT LDS RZ, [RZ] ;  /* 0x00000000fffff984 */ /* 0x000fe20000000800 */
[----:B------:R1:W-:Y:S05]  /*26600*/  @P6 LDGSTS.E.BYPASS.LTC128B.128 [R235+0x10000], [R138.64] ;  /* 0x100000008aeb6fae */ /* 0x0003ea000b901d44 */
[----:B------:R-:W-:Y:S01]  /*26610*/  @!P6 STS.128 [R235+0x10000], RZ ;  /* 0x010000ffeb00e388 */ /* 0x000fe20000000c00 */
[-C--:B--2---:R-:W-:Y:S04]  /*26620*/  IADD3 R4, P1, R5, R9.reuse, RZ ;  /* 0x0000000905047210 */ /* 0x084fe80007f3e0ff */
[----:B------:R-:W-:Y:S01]  /*26630*/  IADD3 R0, P2, R4, R9, RZ ;  /* 0x0000000904007210 */ /* 0x000fe20007f5e0ff */
[--C-:B---3--:R-:W-:Y:S01]  /*26640*/  IMAD.X R7, R6, 0x1, R8.reuse, P1 ;  /* 0x0000000106077824 */ /* 0x108fe200008e0608 */
[CC--:B------:R-:W-:Y:S02]  /*26650*/  @P6 LEA R28, P1, R4.reuse, R244.reuse, 0x1 ;  /* 0x000000f4041c6211 */ /* 0x0c0fe400078208ff */
[C---:B------:R-:W-:Y:S02]  /*26660*/  @P5 LEA R24, P0, R4.reuse, R244, 0x1 ;  /* 0x000000f404185211 */ /* 0x040fe400078008ff */
[----:B------:R-:W-:Y:S02]  /*26670*/  IADD3.X R5, R7, R8, RZ, P2, !PT ;  /* 0x0000000807057210 */ /* 0x000fe400017fe4ff */
[CC--:B------:R-:W-:Y:S02]  /*26680*/  @P4 LEA R22, P2, R4.reuse, R244.reuse, 0x1 ;  /* 0x000000f404164211 */ /* 0x0c0fe400078408ff */
[CCC-:B------:R-:W-:Y:S02]  /*26690*/  @P6 LEA.HI.X R29, R4.reuse, R245.reuse, R7.reuse, 0x1, P1 ;  /* 0x000000f5041d6211 */ /* 0x1c0fe400008f0c07 */
        /* <DEDUP_REMOVED lines=8> */
[CC--:B-----5:R-:W-:Y:S02]  /*26720*/  @P4 LEA R16, P1, R0.reuse, R244.reuse, 0x1 ;  /* 0x000000f400104211 */ /* 0x0e0fe400078208ff */
[CCC-:B------:R-:W-:Y:S02]  /*26730*/  @P6 LEA.HI.X R27, R0.reuse, R245.reuse, R5.reuse, 0x1, P0 ;  /* 0x000000f5001b6211 */ /* 0x1c0fe400000f0c05 */
[CC--:B------:R-:W-:Y:S02]  /*26740*/  @P3 LEA R14, P0, R0.reuse, R244.reuse, 0x1 ;  /* 0x000000f4000e3211 */ /* 0x0c0fe400078008ff */
[CCC-:B------:R-:W-:Y:S02]  /*26750*/  @P4 LEA.HI.X R17, R0.reuse, R245.reuse, R5.reuse, 0x1, P1 ;  /* 0x000000f500114211 */ /* 0x1c0fe400008f0c05 */
[-C--:B------:R-:W-:Y:S01]  /*26760*/  @P3 LEA.HI.X R15, R0, R245.reuse, R5, 0x1, P0 ;  /* 0x000000f5000f3211 */ /* 0x080fe200000f0c05 */
[----:B------:R-:W-:Y:S01]  /*26770*/  IMAD.X R5, R5, 0x1, R8, P2 ;  /* 0x0000000105057824 */ /* 0x000fe200010e0608 */
[CC--:B------:R-:W-:Y:S02]  /*26780*/  @P6 LEA R12, P0, R4.reuse, R244.reuse, 0x1 ;  /* 0x000000f4040c6211 */ /* 0x0c0fe400078008ff */
        /* <DEDUP_REMOVED lines=8> */
[-C--:B------:R-:W-:Y:S01]  /*26810*/  @P5 MOV R4, R138.reuse ;  /* 0x0000008a00045202 */ /* 0x080fe20000000f00 */
[--C-:B------:R-:W-:Y:S01]  /*26820*/  IMAD.MOV.U32 R245, RZ, RZ, R139.reuse ;  /* 0x000000fffff57224 */ /* 0x100fe200078e008b */
[-C--:B------:R-:W-:Y:S03]  /*26830*/  MOV R244, R138.reuse ;  /* 0x0000008a00f47202 */ /* 0x080fe60000000f00 */
        /* <DEDUP_REMOVED lines=12> */
[----:B--2---:R-:W-:Y:S01]  /*26900*/  @P3 MOV R4, R138 ;  /* 0x0000008a00043202 */ /* 0x004fe20000000f00 */
[----:B------:R-:W-:Y:S05]  /*26910*/  @P3 IMAD.MOV.U32 R5, RZ, RZ, R139 ;  /* 0x000000ffff053224 */ /* 0x000fea00078e008b */
        /* <DEDUP_REMOVED lines=66> */
[----:B-1----:R-:W-:Y:S05]  /*26d40*/  LDSM.16.M88.4 R16, [R208+0x8800] ;  /* 0x00880000d010783b */ /* 0x002fea0000000200 */
[----:B--2---:R-:W3:Y:S05]  /*26d50*/  LDSM.16.M88.4 R8, [R208+0x8000] ;  /* 0x00800000d008783b */ /* 0x004eea0000000200 */
[----:B----4-:R-:W1:Y:S05]  /*26d60*/  LDSM.16.M88.4 R24, [R208+0x9000] ;  /* 0x00900000d018783b */ /* 0x010e6a0000000200 */
[----:B------:R-:W0:Y:S05]  /*26d70*/  LDGDEPBAR ;  /* 0x00000000000079af */ /* 0x000e2a0000000000 */
[----:B------:R-:W2:Y:S05]  /*26d80*/  LDSM.16.M88.4 R172, [R208+0x9800] ;  /* 0x00980000d0ac783b */ /* 0x000eaa0000000200 */
[----:B------:R-:W-:Y:S05]  /*26d90*/  LDSM.16.M88.4 R176, [R216] ;  /* 0x00000000d8b0783b */ /* 0x000fea0000000200 */
[----:B------:R-:W4:Y:S05]  /*26da0*/  LDSM.16.M88.4 R180, [R219] ;  /* 0x00000000dbb4783b */ /* 0x000f2a0000000200 */
[----:B------:R-:W1:Y:S05]  /*26db0*/  LDSM.16.M88.4 R184, [R234] ;  /* 0x00000000eab8783b */ /* 0x000e6a0000000200 */
[----:B------:R-:W2:Y:S01]  /*26dc0*/  LDSM.16.M88.4 R188, [R233] ;  /* 0x00000000e9bc783b */ /* 0x000ea20000000200 */
[C---:B---3--:R-:W-:Y:S04]  /*26dd0*/  HMMA.16816.F32 R4, R32.reuse, R8, RZ ;  /* 0x000000082004723c */ /* 0x048fe800000018ff */
[----:B------:R-:W4:Y:S05]  /*26de0*/  LDSM.16.M88.4 R192, [R232] ;  /* 0x00000000e8c0783b */ /* 0x000f2a0000000200 */
[----:B------:R-:W-:Y:S01]  /*26df0*/  LDSM.16.M88.4 R196, [R218] ;  /* 0x00000000dac4783b */ /* 0x000fe20000000200 */
[C---:B------:R-:W-:Y:S04]  /*26e00*/  HMMA.16816.F32 R8, R32.reuse, R10, RZ ;  /* 0x0000000a2008723c */ /* 0x040fe800000018ff */
[----:B------:R-:W4:Y:S04]  /*26e10*/  LDSM.16.M88.4 R200, [R214+0x8000] ;  /* 0x00800000d6c8783b */ /* 0x000f280000000200 */
[C---:B------:R-:W-:Y:S01]  /*26e20*/  HMMA.16816.F32 R12, R32.reuse, R16, RZ ;  /* 0x00000010200c723c */ /* 0x040fe200000018ff */
[----:B------:R-:W-:Y:S05]  /*26e30*/  LDSM.16.M88.4 R204, [R214+0x9000] ;  /* 0x00900000d6cc783b */ /* 0x000fea0000000200 */
[----:B------:R-:W3:Y:S02]  /*26e40*/  LD.E R0, [R2.64+0x18c] ;  /* 0x00018c0402007980 */ /* 0x000ee4000c101900 */
[C---:B------:R-:W-:Y:S08]  /*26e50*/  HMMA.16816.F32 R16, R32.reuse, R18, RZ ;  /* 0x000000122010723c */ /* 0x040ff000000018ff */
[C---:B-1----:R-:W-:Y:S08]  /*26e60*/  HMMA.16816.F32 R20, R32.reuse, R24, RZ ;  /* 0x000000182014723c */ /* 0x042ff000000018ff */
[C---:B------:R-:W-:Y:S08]  /*26e70*/  HMMA.16816.F32 R24, R32.reuse, R26, RZ ;  /* 0x0000001a2018723c */ /* 0x040ff000000018ff */
[C---:B--2---:R-:W-:Y:S08]  /*26e80*/  HMMA.16816.F32 R28, R32.reuse, R172, RZ ;  /* 0x000000ac201c723c */ /* 0x044ff000000018ff */
[----:B------:R-:W-:Y:S01]  /*26e90*/  HMMA.16816.F32 R32, R32, R174, RZ ;  /* 0x000000ae2020723c */ /* 0x000fe200000018ff */
[----:B------:R-:W1:Y:S07]  /*26ea0*/  LDSM.16.M88.4 R172, [R214+0x8800] ;  /* 0x00880000d6ac783b */ /* 0x000e6e0000000200 */
[C---:B----4-:R-:W-:Y:S08]  /*26eb0*/  HMMA.16816.F32 R4, R176.reuse, R180, R4 ;  /* 0x000000b4b004723c */ /* 0x050ff00000001804 */
[C---:B------:R-:W-:Y:S01]  /*26ec0*/  HMMA.16816.F32 R8, R176.reuse, R182, R8 ;  /* 0x000000b6b008723c */ /* 0x040fe20000001808 */
[----:B------:R-:W2:Y:S07]  /*26ed0*/  LDSM.16.M88.4 R180, [R214+0x9800] ;  /* 0x00980000d6b4783b */ /* 0x000eae0000000200 */
        /* <DEDUP_REMOVED lines=8> */
[----:B------:R-:W2:Y:S05]  /*26f60*/  LDSM.16.M88.4 R176, [R213+0x800] ;  /* 0x00080000d5b0783b */ /* 0x000eaa0000000200 */
        /* <DEDUP_REMOVED lines=10> */
[C---:B--2---:R-:W-:Y:S08]  /*27010*/  HMMA.16816.F32 R28, R196.reuse, R180, R28 ;  /* 0x000000b4c41c723c */ /* 0x044ff0000000181c */
[----:B------:R-:W-:Y:S01]  /*27020*/  HMMA.16816.F32 R32, R196, R182, R32 ;  /* 0x000000b6c420723c */ /* 0x000fe20000001820 */
[----:B------:R-:W-:Y:S05]  /*27030*/  LDSM.16.M88.4 R180, [R208+0xb000] ;  /* 0x00b00000d0b4783b */ /* 0x000fea0000000200 */
[----:B------:R-:W-:Y:S02]  /*27040*/  LDSM.16.M88.4 R196, [R231] ;  /* 0x00000000e7c4783b */ /* 0x000fe40000000200 */
[C---:B----4-:R-:W-:Y:S08]  /*27050*/  HMMA.16816.F32 R4, R184.reuse, R188, R4 ;  /* 0x000000bcb804723c */ /* 0x050ff00000001804 */
[C---:B------:R-:W-:Y:S01]  /*27060*/  HMMA.16816.F32 R8, R184.reuse, R190, R8 ;  /* 0x000000beb808723c */ /* 0x040fe20000001808 */
[----:B------:R-:W-:Y:S07]  /*27070*/  LDSM.16.M88.4 R188, [R208+0xb800] ;  /* 0x00b80000d0bc783b */ /* 0x000fee0000000200 */
[C---:B------:R-:W-:Y:S08]  /*27080*/  HMMA.16816.F32 R12, R184.reuse, R176, R12 ;  /* 0x000000b0b80c723c */ /* 0x040ff0000000180c */
[C---:B------:R-:W-:Y:S01]  /*27090*/  HMMA.16816.F32 R16, R184.reuse, R178, R16 ;  /* 0x000000b2b810723c */ /* 0x040fe20000001810 */
[----:B------:R-:W2:Y:S07]  /*270a0*/  LDSM.16.M88.4 R176, [R208+0xa800] ;  /* 0x00a80000d0b0783b */ /* 0x000eae0000000200 */
[C---:B------:R-:W-:Y:S08]  /*270b0*/  HMMA.16816.F32 R20, R184.reuse, R192, R20 ;  /* 0x000000c0b814723c */ /* 0x040ff00000001814 */
[C---:B------:R-:W-:Y:S01]  /*270c0*/  HMMA.16816.F32 R24, R184.reuse, R194, R24 ;  /* 0x000000c2b818723c */ /* 0x040fe20000001818 */
[----:B------:R-:W4:Y:S07]  /*270d0*/  LDSM.16.M88.4 R192, [R216+0x2000] ;  /* 0x00200000d8c0783b */ /* 0x000f2e0000000200 */
[C---:B-1----:R-:W-:Y:S08]  /*270e0*/  HMMA.16816.F32 R28, R184.reuse, R172, R28 ;  /* 0x000000acb81c723c */ /* 0x042ff0000000181c */
[----:B------:R-:W-:Y:S01]  /*270f0*/  HMMA.16816.F32 R32, R184, R174, R32 ;  /* 0x000000aeb820723c */ /* 0x000fe20000001820 */
[----:B------:R-:W1:Y:S05]  /*27100*/  LDSM.16.M88.4 R172, [R230] ;  /* 0x00000000e6ac783b */ /* 0x000e6a0000000200 */
[----:B------:R-:W1:Y:S02]  /*27110*/  LDSM.16.M88.4 R184, [R229] ;  /* 0x00000000e5b8783b */ /* 0x000e640000000200 */
[C---:B------:R-:W-:Y:S08]  /*27120*/  HMMA.16816.F32 R4, R200.reuse, R204, R4 ;  /* 0x000000ccc804723c */ /* 0x040ff00000001804 */
[C---:B------:R-:W-:Y:S01]  /*27130*/  HMMA.16816.F32 R8, R200.reuse, R206, R8 ;  /* 0x000000cec808723c */ /* 0x040fe20000001808 */
[----:B------:R-:W1:Y:S07]  /*27140*/  LDSM.16.M88.4 R204, [R228] ;  /* 0x00000000e4cc783b */ /* 0x000e6e0000000200 */
[C---:B--2---:R-:W-:Y:S08]  /*27150*/  HMMA.16816.F32 R12, R200.reuse, R176, R12 ;  /* 0x000000b0c80c723c */ /* 0x044ff0000000180c */
[C---:B------:R-:W-:Y:S01]  /*27160*/  HMMA.16816.F32 R16, R200.reuse, R178, R16 ;  /* 0x000000b2c810723c */ /* 0x040fe20000001810 */
[----:B------:R-:W-:Y:S07]  /*27170*/  LDSM.16.M88.4 R176, [R218+0x2000] ;  /* 0x00200000dab0783b */ /* 0x000fee0000000200 */
[C---:B------:R-:W-:Y:S08]  /*27180*/  HMMA.16816.F32 R20, R200.reuse, R180, R20 ;  /* 0x000000b4c814723c */ /* 0x040ff00000001814 */
[C---:B------:R-:W-:Y:S01]  /*27190*/  HMMA.16816.F32 R24, R200.reuse, R182, R24 ;  /* 0x000000b6c818723c */ /* 0x040fe20000001818 */
[----:B------:R-:W2:Y:S07]  /*271a0*/  LDSM.16.M88.4 R180, [R214+0xa000] ;  /* 0x00a00000d6b4783b */ /* 0x000eae0000000200 */
        /* <DEDUP_REMOVED lines=20> */
[C---:B------:R-:W-:Y:S08]  /*272f0*/  HMMA.16816.F32 R12, R176.reuse, R188, R12 ;  /* 0x000000bcb00c723c */ /* 0x040ff0000000180c */
[C---:B------:R-:W-:Y:S01]  /*27300*/  HMMA.16816.F32 R16, R176.reuse, R190, R16 ;  /* 0x000000beb010723c */ /* 0x040fe20000001810 */
[----:B------:R-:W-:Y:S07]  /*27310*/  LDSM.16.M88.4 R188, [R215+0x4000] ;  /* 0x00400000d7bc783b */ /* 0x000fee0000000200 */
[C---:B----4-:R-:W-:Y:S08]  /*27320*/  HMMA.16816.F32 R20, R176.reuse, R196, R20 ;  /* 0x000000c4b014723c */ /* 0x050ff00000001814 */
[C---:B------:R-:W-:Y:S01]  /*27330*/  HMMA.16816.F32 R24, R176.reuse, R198, R24 ;  /* 0x000000c6b018723c */ /* 0x040fe20000001818 */
[----:B------:R-:W4:Y:S07]  /*27340*/  LDSM.16.M88.4 R196, [R208+0xc000] ;  /* 0x00c00000d0c4783b */ /* 0x000f2e0000000200 */
[C---:B------:R-:W-:Y:S08]  /*27350*/  HMMA.16816.F32 R28, R176.reuse, R200, R28 ;  /* 0x000000c8b01c723c */ /* 0x040ff0000000181c */
[----:B------:R-:W-:Y:S01]  /*27360*/  HMMA.16816.F32 R32, R176, R202, R32 ;  /* 0x000000cab020723c */ /* 0x000fe20000001820 */
[----:B------:R-:W2:Y:S05]  /*27370*/  LDSM.16.M88.4 R176, [R208+0xc800] ;  /* 0x00c80000d0b0783b */ /* 0x000eaa0000000200 */
        /* <DEDUP_REMOVED lines=13> */
[----:B------:R-:W-:Y:S02]  /*27450*/  LDSM.16.M88.4 R180, [R224] ;  /* 0x00000000e0b4783b */ /* 0x000fe40000000200 */
[C---:B----4-:R-:W-:Y:S08]  /*27460*/  HMMA.16816.F32 R4, R188.reuse, R196, R4 ;  /* 0x000000c4bc04723c */ /* 0x050ff00000001804 */
[C---:B------:R-:W-:Y:S01]  /*27470*/  HMMA.16816.F32 R8, R188.reuse, R198, R8 ;  /* 0x000000c6bc08723c */ /* 0x040fe20000001808 */
[----:B------:R-:W-:Y:S07]  /*27480*/  LDSM.16.M88.4 R196, [R218+0x4000] ;  /* 0x00400000dac4783b */ /* 0x000fee0000000200 */
[C---:B------:R-:W-:Y:S08]  /*27490*/  HMMA.16816.F32 R12, R188.reuse, R176, R12 ;  /* 0x000000b0bc0c723c */ /* 0x040ff0000000180c */
[C---:B------:R-:W-:Y:S01]  /*274a0*/  HMMA.16816.F32 R16, R188.reuse, R178, R16 ;  /* 0x000000b2bc10723c */ /* 0x040fe20000001810 */
[----:B------:R-:W4:Y:S07]  /*274b0*/  LDSM.16.M88.4 R176, [R225] ;  /* 0x00000000e1b0783b */ /* 0x000f2e0000000200 */
[C---:B------:R-:W-:Y:S08]  /*274c0*/  HMMA.16816.F32 R20, R188.reuse, R200, R20 ;  /* 0x000000c8bc14723c */ /* 0x040ff00000001814 */
[C---:B------:R-:W-:Y:S01]  /*274d0*/  HMMA.16816.F32 R24, R188.reuse, R202, R24 ;  /* 0x000000cabc18723c */ /* 0x040fe20000001818 */
[----:B------:R-:W3:Y:S07]  /*274e0*/  LDSM.16.M88.4 R200, [R214+0xc000] ;  /* 0x00c00000d6c8783b */ /* 0x000eee0000000200 */
[C---:B-1----:R-:W-:Y:S08]  /*274f0*/  HMMA.16816.F32 R28, R188.reuse, R184, R28 ;  /* 0x000000b8bc1c723c */ /* 0x042ff0000000181c */
[----:B------:R-:W-:Y:S01]  /*27500*/  HMMA.16816.F32 R32, R188, R186, R32 ;  /* 0x000000babc20723c */ /* 0x000fe20000001820 */
[----:B------:R-:W1:Y:S05]  /*27510*/  LDSM.16.M88.4 R184, [R214+0xc800] ;  /* 0x00c80000d6b8783b */ /* 0x000e6a0000000200 */
[----:B------:R-:W1:Y:S02]  /*27520*/  LDSM.16.M88.4 R188, [R214+0xd000] ;  /* 0x00d00000d6bc783b */ /* 0x000e640000000200 */
[C---:B------:R-:W-:Y:S08]  /*27530*/  HMMA.16816.F32 R4, R192.reuse, R204, R4 ;  /* 0x000000ccc004723c */ /* 0x040ff00000001804 */
[C---:B------:R-:W-:Y:S01]  /*27540*/  HMMA.16816.F32 R8, R192.reuse, R206, R8 ;  /* 0x000000cec008723c */ /* 0x040fe20000001808 */
[----:B------:R-:W1:Y:S07]  /*27550*/  LDSM.16.M88.4 R204, [R214+0xd800] ;  /* 0x00d80000d6cc783b */ /* 0x000e6e0000000200 */
        /* <DEDUP_REMOVED lines=26> */
[C---:B----4-:R-:W-:Y:S08]  /*27700*/  HMMA.16816.F32 R12, R172.reuse, R180, R12 ;  /* 0x000000b4ac0c723c */ /* 0x050ff0000000180c */
[C---:B------:R-:W-:Y:S01]  /*27710*/  HMMA.16816.F32 R16, R172.reuse, R182, R16 ;  /* 0x000000b6ac10723c */ /* 0x040fe20000001810 */
[----:B------:R-:W-:Y:S07]  /*27720*/  LDSM.16.M88.4 R180, [R216+0x6000] ;  /* 0x00600000d8b4783b */ /* 0x000fee0000000200 */
[C---:B------:R-:W-:Y:S08]  /*27730*/  HMMA.16816.F32 R20, R172.reuse, R192, R20 ;  /* 0x000000c0ac14723c */ /* 0x040ff00000001814 */
[C---:B------:R-:W-:Y:S01]  /*27740*/  HMMA.16816.F32 R24, R172.reuse, R194, R24 ;  /* 0x000000c2ac18723c */ /* 0x040fe20000001818 */
[----:B------:R-:W4:Y:S07]  /*27750*/  LDSM.16.M88.4 R192, [R223] ;  /* 0x00000000dfc0783b */ /* 0x000f2e0000000200 */
[C---:B---3--:R-:W-:Y:S08]  /*27760*/  HMMA.16816.F32 R28, R172.reuse, R200, R28 ;  /* 0x000000c8ac1c723c */ /* 0x048ff0000000181c */
[----:B------:R-:W-:Y:S01]  /*27770*/  HMMA.16816.F32 R32, R172, R202, R32 ;  /* 0x000000caac20723c */ /* 0x000fe20000001820 */
[----:B------:R-:W3:Y:S05]  /*27780*/  LDSM.16.M88.4 R172, [R222] ;  /* 0x00000000deac783b */ /* 0x000eea0000000200 */
[----:B------:R-:W2:Y:S02]  /*27790*/  LDSM.16.M88.4 R200, [R221] ;  /* 0x00000000ddc8783b */ /* 0x000ea40000000200 */
        /* <DEDUP_REMOVED lines=8> */
[----:B------:R-:W1:Y:S07]  /*27820*/  LDSM.16.M88.4 R204, [R214+0xe000] ;  /* 0x00e00000d6cc783b */ /* 0x000e6e0000000200 */
[C---:B--2---:R-:W-:Y:S08]  /*27830*/  HMMA.16816.F32 R28, R184.reuse, R176, R28 ;  /* 0x000000b0b81c723c */ /* 0x044ff0000000181c */
[----:B------:R-:W-:Y:S01]  /*27840*/  HMMA.16816.F32 R32, R184, R178, R32 ;  /* 0x000000b2b820723c */ /* 0x000fe20000001820 */
[----:B------:R-:W-:Y:S05]  /*27850*/  LDSM.16.M88.4 R176, [R214+0xf000] ;  /* 0x00f00000d6b0783b */ /* 0x000fea0000000200 */
[----:B------:R-:W-:Y:S02]  /*27860*/  LDSM.16.M88.4 R184, [R214+0xf800] ;  /* 0x00f80000d6b8783b */ /* 0x000fe40000000200 */
[C---:B----4-:R-:W-:Y:S08]  /*27870*/  HMMA.16816.F32 R4, R180.reuse, R192, R4 ;  /* 0x000000c0b404723c */ /* 0x050ff00000001804 */
[C---:B------:R-:W-:Y:S01]  /*27880*/  HMMA.16816.F32 R8, R180.reuse, R194, R8 ;  /* 0x000000c2b408723c */ /* 0x040fe20000001808 */
[----:B------:R-:W-:Y:S07]  /*27890*/  LDSM.16.M88.4 R192, [R217+0x6000] ;  /* 0x00600000d9c0783b */ /* 0x000fee0000000200 */
[C---:B---3--:R-:W-:Y:S08]  /*278a0*/  HMMA.16816.F32 R12, R180.reuse, R172, R12 ;  /* 0x000000acb40c723c */ /* 0x048ff0000000180c */
[C---:B------:R-:W-:Y:S01]  /*278b0*/  HMMA.16816.F32 R16, R180.reuse, R174, R16 ;  /* 0x000000aeb410723c */ /* 0x040fe20000001810 */
[----:B------:R-:W2:Y:S07]  /*278c0*/  LDSM.16.M88.4 R172, [R214+0xe800] ;  /* 0x00e80000d6ac783b */ /* 0x000eae0000000200 */
[C---:B------:R-:W-:Y:S08]  /*278d0*/  HMMA.16816.F32 R20, R180.reuse, R200, R20 ;  /* 0x000000c8b414723c */ /* 0x040ff00000001814 */
[C---:B------:R-:W-:Y:S01]  /*278e0*/  HMMA.16816.F32 R24, R180.reuse, R202, R24 ;  /* 0x000000cab418723c */ /* 0x040fe20000001818 */
[----:B------:R-:W3:Y:S07]  /*278f0*/  LDSM.16.M88.4 R200, [R213+0x6000] ;  /* 0x00600000d5c8783b */ /* 0x000eee0000000200 */
[C---:B-1----:R-:W-:Y:S08]  /*27900*/  HMMA.16816.F32 R28, R180.reuse, R188, R28 ;  /* 0x000000bcb41c723c */ /* 0x042ff0000000181c */
[----:B------:R-:W-:Y:S08]  /*27910*/  HMMA.16816.F32 R32, R180, R190, R32 ;  /* 0x000000beb420723c */ /* 0x000ff00000001820 */
[C---:B------:R-:W-:Y:S08]  /*27920*/  HMMA.16816.F32 R4, R196.reuse, R204, R4 ;  /* 0x000000ccc404723c */ /* 0x040ff00000001804 */
        /* <DEDUP_REMOVED lines=37> */
[----:B------:R2:W2:Y:S10]  /*27b80*/  MUFU.TANH R180, R12 ;  /* 0x0000000c00b47308 */ /* 0x0004b40000002400 */
[----:B------:R2:W2:Y:S01]  /*27b90*/  MUFU.TANH R182, R13 ;  /* 0x0000000d00b67308 */ /* 0x0004a20000002400 */
[----:B-1----:R-:W1:Y:S01]  /*27ba0*/  LDSM.16.M88.4 R8, [R213+0x7800] ;  /* 0x00780000d508783b */ /* 0x002e620000000200 */
[C---:B----4-:R-:W-:Y:S01]  /*27bb0*/  HMMA.16816.F32 R20, R192.reuse, R4, R20 ;  /* 0x00000004c014723c */ /* 0x050fe20000001814 */
[----:B------:R-:W-:Y:S07]  /*27bc0*/  DEPBAR.LE SB0, 0x0 ;  /* 0x000080000000791a */ /* 0x000fee0000000000 */
[----:B------:R4:W1:Y:S01]  /*27bd0*/  MUFU.TANH R188, R14 ;  /* 0x0000000e00bc7308 */ /* 0x0008620000002400 */
[----:B------:R-:W-:Y:S01]  /*27be0*/  BAR.SYNC.DEFER_BLOCKING 0x0 ;  /* 0x0000000000007b1d */ /* 0x000fe20000010000 */
[C---:B------:R-:W-:Y:S08]  /*27bf0*/  HMMA.16816.F32 R24, R192.reuse, R6, R24 ;  /* 0x00000006c018723c */ /* 0x040ff00000001818 */
[----:B------:R4:W1:Y:S06]  /*27c00*/  MUFU.TANH R173, R15 ;  /* 0x0000000f00ad7308 */ /* 0x00086c0000002400 */
[-C--:B------:R-:W-:Y:S04]  /*27c10*/  FMUL.FTZ R20, R20, R0.reuse ;  /* 0x0000000014147220 */ /* 0x080fe80000410000 */
[----:B------:R4:W2:Y:S01]  /*27c20*/  MUFU.TANH R181, R16 ;  /* 0x0000001000b57308 */ /* 0x0008a20000002400 */
[-C--:B------:R-:W-:Y:S02]  /*27c30*/  FMUL.FTZ R21, R21, R0.reuse ;  /* 0x0000000015157220 */ /* 0x080fe40000410000 */
[-C--:B------:R-:W-:Y:S02]  /*27c40*/  FMUL.FTZ R22, R22, R0.reuse ;  /* 0x0000000016167220 */ /* 0x080fe40000410000 */
[-C--:B------:R-:W-:Y:S02]  /*27c50*/  FMUL.FTZ R23, R23, R0.reuse ;  /* 0x0000000017177220 */ /* 0x080fe40000410000 */
[-C--:B------:R-:W-:Y:S02]  /*27c60*/  FMUL.FTZ R24, R24, R0.reuse ;  /* 0x0000000018187220 */ /* 0x080fe40000410000 */
[-C--:B------:R-:W-:Y:S01]  /*27c70*/  FMUL.FTZ R25, R25, R0.reuse ;  /* 0x0000000019197220 */ /* 0x080fe20000410000 */
[----:B------:R4:W2:Y:S01]  /*27c80*/  MUFU.TANH R187, R17 ;  /* 0x0000001100bb7308 */ /* 0x0008a20000002400 */
[-C--:B------:R-:W-:Y:S02]  /*27c90*/  FMUL.FTZ R26, R26, R0.reuse ;  /* 0x000000001a1a7220 */ /* 0x080fe40000410000 */
[-C--:B------:R-:W-:Y:S01]  /*27ca0*/  FMUL.FTZ R27, R27, R0.reuse ;  /* 0x000000001b1b7220 */ /* 0x080fe20000410000 */
[C---:B-1----:R-:W-:Y:S06]  /*27cb0*/  HMMA.16816.F32 R28, R192.reuse, R8, R28 ;  /* 0x00000008c01c723c */ /* 0x042fec000000181c */
[----:B------:R4:W1:Y:S02]  /*27cc0*/  MUFU.TANH R175, R18 ;  /* 0x0000001200af7308 */ /* 0x0008640000002400 */
[----:B------:R-:W-:Y:S01]  /*27cd0*/  HMMA.16816.F32 R32, R192, R10, R32 ;  /* 0x0000000ac020723c */ /* 0x000fe20000001820 */
[----:B------:R-:W2:Y:S07]  /*27ce0*/  LDL R195, [R1+0x8] ;  /* 0x0000080001c37983 */ /* 0x000eae0000100800 */
        /* <DEDUP_REMOVED lines=22> */
[----:B------:R-:W1:Y:S10]  /*27e50*/  MUFU.TANH R33, R33 ;  /* 0x0000002100217308 */ /* 0x000e740000002400 */
[----:B------:R4:W1:Y:S10]  /*27e60*/  MUFU.TANH R137, R34 ;  /* 0x0000002200897308 */ /* 0x0008740000002400 */
[----:B------:R-:W1:Y:S01]  /*27e70*/  MUFU.TANH R0, R0 ;  /* 0x0000000000007308 */ /* 0x000e620000002400 */
[----:B--2---:R-:W-:Y:S11]  /*27e80*/  ISETP.GT.AND P0, PT, R241, R195, PT ;  /* 0x000000c3f100720c */ /* 0x004ff60003f04270 */
[----:B------:R-:W-:Y:S02]  /*27e90*/  @!UPT UIADD3 URZ, URZ, URZ, URZ ;  /* 0x0000003f3f3ff290 */ /* 0x000fe4000fffe03f */
[----:B------:R-:W-:-:S05]  /*27ea0*/  @!P0 BRA `(.L_x_4757) ;  /* 0x00000be000008947 */ /* 0x000fca0003800000 */
[----:B-1-34-:R-:W-:Y:S01]  /*27eb0*/  ISETP.NE.U32.AND P0, PT, R242, RZ, PT ;  /* 0x000000fff200720c */ /* 0x01afe20003f05070 */
[----:B------:R-:W-:Y:S03]  /*27ec0*/  BSSY B0, `(.L_x_4758) ;  /* 0x0000048000007945 */ /* 0x000fe60003800000 */
[----:B------:R-:W-:Y:S11]  /*27ed0*/  ISETP.NE.AND.EX P0, PT, R243, RZ, PT, P0 ;  /* 0x000000fff300720c */ /* 0x000ff60003f05300 */
[----:B------:R-:W-:Y:S02]  /*27ee0*/  @!UPT UIADD3 URZ, URZ, URZ, URZ ;  /* 0x0000003f3f3ff290 */ /* 0x000fe4000fffe03f */
[----:B------:R-:W-:-:S05]  /*27ef0*/  @!P0 BRA `(.L_x_4759) ;  /* 0x0000040000008947 */ /* 0x000fca0003800000 */
[----:B------:R-:W-:Y:S01]  /*27f00*/  IMAD.SHL.U32 R11, R241, 0x40, RZ ;  /* 0x00000040f10b7824 */ /* 0x000fe200078e00ff */
[----:B------:R-:W-:Y:S02]  /*27f10*/  ULDC.64 UR4, c[0x0][0x118] ;  /* 0x0000460000047ab9 */ /* 0x000fe40000000a00 */
[----:B------:R-:W2:Y:S02]  /*27f20*/  LD.E R5, [R2.64+0x170] ;  /* 0x0001700402057980 */ /* 0x000ea4000c101900 */
[----:B------:R-:W-:Y:S04]  /*27f30*/  IADD3 R12, R11, -0x40, RZ ;  /* 0xffffffc00b0c7810 */ /* 0x000fe80007ffe0ff */
        /* <DEDUP_REMOVED lines=9> */
[--C-:B-1----:R-:W-:Y:S04]  /*27fd0*/  IMAD.MOV R6, RZ, RZ, -R7.reuse ;  /* 0x000000ffff067224 */ /* 0x102fe800078e0a07 */
[----:B------:R-:W-:Y:S02]  /*27fe0*/  IMAD R9, R6, R4, RZ ;  /* 0x0000000406097224 */ /* 0x000fe400078e02ff */
[----:B------:R-:W-:Y:S04]  /*27ff0*/  IMAD.MOV.U32 R6, RZ, RZ, RZ ;  /* 0x000000ffff067224 */ /* 0x000fe800078e00ff */
[----:B------:R-:W-:Y:S01]  /*28000*/  IMAD.HI.U32 R7, R7, R9, R6 ;  /* 0x0000000907077227 */ /* 0x000fe200078e0006 */
[----:B------:R-:W-:Y:S02]  /*28010*/  IABS R9, R11 ;  /* 0x0000000b00097213 */ /* 0x000fe40000000000 */
[----:B------:R-:W-:Y:S03]  /*28020*/  LOP3.LUT R11, R11, R5, RZ, 0x3c, !PT ;  /* 0x000000050b0b7212 */ /* 0x000fe600078e3cff */
[C---:B------:R-:W-:Y:S04]  /*28030*/  IMAD.HI.U32 R6, R7.reuse, R8, RZ ;  /* 0x0000000807067227 */ /* 0x040fe800078e00ff */
        /* <DEDUP_REMOVED lines=18> */
[----:B------:R-:W-:Y:S03]  /*28160*/  SEL R10, R4, R6, !P2 ;  /* 0x00000006040a7207 */ /* 0x000fe60005000000 */
[----:B------:R-:W-:Y:S01]  /*28170*/  @!P1 IMAD.MOV R7, RZ, RZ, -R7 ;  /* 0x000000ffff079224 */ /* 0x000fe200078e0a07 */
[-C--:B------:R-:W-:Y:S04]  /*28180*/  LEA R12, P1, R10, R242.reuse, 0x2 ;  /* 0x000000f20a0c7211 */ /* 0x080fe800078210ff */
[----:B------:R-:W-:Y:S02]  /*28190*/  SEL R4, R4, R7, !P2 ;  /* 0x0000000704047207 */ /* 0x000fe40005000000 */
[-C--:B------:R-:W-:Y:S01]  /*281a0*/  LEA.HI.X.SX32 R13, R10, R243.reuse, 0x2, P1 ;  /* 0x000000f30a0d7211 */ /* 0x080fe200008f16ff */
[----:B------:R-:W2:Y:S01]  /*281b0*/  LD.E.64 R6, [R2.64+0x38] ;  /* 0x0000380402067980 */ /* 0x000ea2000c101b00 */
[C---:B------:R-:W-:Y:S04]  /*281c0*/  LEA R8, P0, R4.reuse, R242, 0x2 ;  /* 0x000000f204087211 */ /* 0x040fe800078010ff */
[C---:B------:R-:W-:Y:S01]  /*281d0*/  LEA.HI.X.SX32 R9, R4.reuse, R243, 0x2, P0 ;  /* 0x000000f304097211 */ /* 0x040fe200000f16ff */
[----:B------:R-:W-:Y:S01]  /*281e0*/  IMAD.IADD R4, R4, 0x1, -R10 ;  /* 0x0000000104047824 */ /* 0x000fe200078e0a0a */
[----:B------:R-:W3:Y:S03]  /*281f0*/  LD.E R12, [R12.64] ;  /* 0x000000040c0c7980 */ /* 0x000ee6000c101900 */
[----:B------:R-:W-:Y:S01]  /*28200*/  IMAD R5, R5, R4, -0x40 ;  /* 0xffffffc005057424 */ /* 0x000fe200078e0204 */
[----:B------:R1:W3:Y:S04]  /*28210*/  LD.E R11, [R8.64] ;  /* 0x00000004080b7980 */ /* 0x0002e8000c101900 */
        /* <DEDUP_REMOVED lines=14> */
.L_x_4759:
[----:B------:R-:W-:Y:S02]  /*28300*/  ULDC.64 UR4, c[0x0][0x118] ;  /* 0x0000460000047ab9 */ /* 0x000fe40000000a00 */
[----:B------:R-:W2:Y:S02]  /*28310*/  LD.E R7, [R2.64+0x38] ;  /* 0x0000380402077980 */ /* 0x000ea4000c101900 */
[----:B--2---:R-:W-:Y:S04]  /*28320*/  LEA R7, -R7, RZ, 0x6 ;  /* 0x000000ff07077211 */ /* 0x004fe800078e31ff */
[----:B------:R-:W-:Y:S02]  /*28330*/  SHF.R.S32.HI R8, RZ, 0x1f, R7 ;  /* 0x0000001fff087819 */ /* 0x000fe40000011407 */
.L_x_4760:
[----:B------:R-:W-:Y:S05]  /*28340*/  BSYNC B0 ;  /* 0x0000000000007941 */ /* 0x000fea0003800000 */
.L_x_4758:
[C---:B------:R-:W-:Y:S01]  /*28350*/  LEA R6, P0, R7.reuse, R247, 0x1 ;  /* 0x000000f707067211 */ /* 0x040fe200078008ff */
[----:B------:R-:W-:Y:S01]  /*28360*/  ULDC.64 UR4, c[0x0][0x118] ;  /* 0x0000460000047ab9 */ /* 0x000fe20000000a00 */
[CC--:B------:R-:W-:Y:S02]  /*28370*/  IADD3 R5, P1, R7.reuse, R248.reuse, RZ ;  /* 0x000000f807057210 */ /* 0x0c0fe40007f3e0ff */
[----:B------:R-:W-:Y:S02]  /*28380*/  LEA.HI.X R7, R7, R249, R8, 0x1, P0 ;  /* 0x000000f907077211 */ /* 0x000fe400000f0c08 */
[CC--:B------:R-:W-:Y:S01]  /*28390*/  @P5 LEA R26, P0, R5.reuse, R247.reuse, 0x1 ;  /* 0x000000f7051a5211 */ /* 0x0c0fe200078008ff */
[--C-:B------:R-:W-:Y:S01]  /*283a0*/  IMAD.X R9, R8, 0x1, R252.reuse, P1 ;  /* 0x0000000108097824 */ /* 0x100fe200008e06fc */
[C---:B------:R-:W-:Y:S01]  /*283b0*/  @P6 LEA R30, P1, R5.reuse, R247, 0x1 ;  /* 0x000000f7051e6211 */ /* 0x040fe200078208ff */
[----:B------:R-:W-:Y:S01]  /*283c0*/  @!PT LDS RZ, [RZ] ;  /* 0x00000000fffff984 */ /* 0x000fe20000000800 */
[----:B------:R-:W-:Y:S01]  /*283d0*/  @!PT LDS RZ, [RZ] ;  /* 0x00000000fffff984 */ /* 0x000fe20000000800 */
[----:B------:R-:W-:Y:S01]  /*283e0*/  @!PT LDS RZ, [RZ] ;  /* 0x00000000fffff984 */ /* 0x000fe20000000800 */
[----:B------:R1:W-:Y:S01]  /*283f0*/  @P6 LDGSTS.E.BYPASS.LTC128B.128 [R235+0x8000], [R6.64] ;  /* 0x0800000006eb6fae */ /* 0x0003e2000b901d44 */
[CC--:B------:R-:W-:Y:S02]  /*28400*/  IADD3 R4, P2, R5.reuse, R248.reuse, RZ ;  /* 0x000000f805047210 */ /* 0x0c0fe40007f5e0ff */
[CCC-:B------:R-:W-:Y:S01]  /*28410*/  @P6 LEA.HI.X R31, R5.reuse, R249.reuse, R9.reuse, 0x1, P1 ;  /* 0x000000f9051f6211 */ /* 0x1c0fe200008f0c09 */
[----:B------:R1:W-:Y:S01]  /*28420*/  @!P6 STS.128 [R235+0x8000], RZ ;  /* 0x008000ffeb00e388 */ /* 0x0003e20000000c00 */
[--C-:B------:R-:W-:Y:S01]  /*28430*/  @P5 LEA.HI.X R27, R5, R249, R9.reuse, 0x1, P0 ;  /* 0x000000f9051b5211 */ /* 0x100fe200000f0c09 */
[----:B------:R-:W-:Y:S01]  /*28440*/  IMAD.X R8, R9, 0x1, R252, P2 ;  /* 0x0000000109087824 */ /* 0x000fe200010e06fc */
        /* <DEDUP_REMOVED lines=8> */
[----:B------:R-:W-:Y:S02]  /*284d0*/  @P3 LEA.HI.X R23, R5, R249, R9, 0x1, P1 ;  /* 0x000000f905173211 */ /* 0x000fe400008f0c09 */
        /* <DEDUP_REMOVED lines=8> */
[C-C-:B------:R-:W-:Y:S02]  /*28560*/  @P5 LEA.HI.X R21, R4.reuse, R249, R8.reuse, 0x1, P2 ;  /* 0x000000f904155211 */ /* 0x140fe400010f0c08 */
        /* <DEDUP_REMOVED lines=16> */
[CC--:B------:R-:W-:Y:S01]  /*28670*/  @P4 LEA R10, P1, R5.reuse, R247.reuse, 0x1 ;  /* 0x000000f7050a4211 */ /* 0x0c0fe200078208ff */
[----:B------:R-:W-:Y:S01]  /*28680*/  IMAD.X R8, R8, 0x1, R252, P2 ;  /* 0x0000000108087824 */ /* 0x000fe200010e06fc */
[C---:B------:R-:W-:Y:S01]  /*28690*/  @P5 LEA R12, P2, R5.reuse, R247, 0x1 ;  /* 0x000000f7050c5211 */ /* 0x040fe200078408ff */
[----:B------:R-:W-:Y:S01]  /*286a0*/  @!PT LDS RZ, [RZ] ;  /* 0x00000000fffff984 */ /* 0x000fe20000000800 */
[----:B------:R-:W-:Y:S01]  /*286b0*/  @!PT LDS RZ, [RZ] ;  /* 0x00000000fffff984 */ /* 0x000fe20000000800 */
[----:B------:R-:W-:Y:S01]  /*286c0*/  @!PT LDS RZ, [RZ] ;  /* 0x00000000fffff984 */ /* 0x000fe20000000800 */
[----:B------:R1:W-:Y:S03]  /*286d0*/  @P5 LDGSTS.E.BYPASS.LTC128B.128 [R235+0xa800], [R26.64+0x80] ;  /* 0x0a8000801aeb5fae */ /* 0x0003e6000b901d44 */
[CCC-:B------:R-:W-:Y:S01]  /*286e0*/  @P6 LEA.HI.X R15, R5.reuse, R249.reuse, R8.reuse, 0x1, P0 ;  /* 0x000000f9050f6211 */ /* 0x1c0fe200000f0c08 */
[----:B------:R1:W-:Y:S01]  /*286f0*/  @!P5 STS.128 [R235+0xa800], RZ ;  /* 0x00a800ffeb00d388 */ /* 0x0003e20000000c00 */
[CCC-:B------:R-:W-:Y:S02]  /*28700*/  @P5 LEA.HI.X R13, R5.reuse, R249.reuse, R8.reuse, 0x1, P2 ;  /* 0x000000f9050d5211 */ /* 0x1c0fe400010f0c08 */
[C---:B------:R-:W-:Y:S01]  /*28710*/  @P4 LEA.HI.X R11, R5.reuse, R249, R8, 0x1, P1 ;  /* 0x000000f9050b4211 */ /* 0x040fe200008f0c08 */
        /* <DEDUP_REMOVED lines=55> */
.L_x_4757:
[----:B-1-34-:R-:W-:Y:S05]  /*28a90*/  BSYNC B1 ;  /* 0x0000000000017941 */ /* 0x01afea0003800000 */
.L_x_4756:
[----:B------:R-:W-:Y:S01]  /*28aa0*/  ULDC.64 UR4, c[0x0][0x118] ;  /* 0x0000460000047ab9 */ /* 0x000fe20000000a00 */
[----:B------:R-:W-:Y:S08]  /*28ab0*/  LDSM.16.MT88.4 R28, [R212+0x10000] ;  /* 0x01000000d41c783b */ /* 0x000ff00000004200 */
[----:B------:R1:W2:Y:S04]  /*28ac0*/  LD.E R132, [R2.64+0xdc] ;  /* 0x0000dc0402847980 */ /* 0x0002a8000c101900 */
[----:B-1----:R-:W1:Y:S02]  /*28ad0*/  S2R R2, SR_TID.X ;  /* 0x0000000000027919 */ /* 0x002e640000002100 */
        /* <DEDUP_REMOVED lines=16> */
[----:B------:R-:W4:Y:S01]  /*28be0*/  I2F R9, R9 ;  /* 0x0000000900097306 */ /* 0x000f220000201400 */
[C---:B------:R-:W-:Y:S02]  /*28bf0*/  IADD3 R20, R2.reuse, 0x30, RZ ;  /* 0x0000003002147810 */ /* 0x040fe40007ffe0ff */
[----:B------:R-:W-:Y:S01]  /*28c00*/  IADD3 R19, R2, 0x31, RZ ;  /* 0x0000003102137810 */ /* 0x000fe20007ffe0ff */
[CC--:B-1----:R-:W-:Y:S02]  /*28c10*/  FFMA.FTZ R4, R133.reuse, R5.reuse, R199 ;  /* 0x0000000585047223 */ /* 0x0c2fe400000100c7 */
[C---:B------:R-:W-:Y:S03]  /*28c20*/  FFMA.FTZ R5, R133.reuse, R5, R202 ;  /* 0x0000000585057223 */ /* 0x040fe600000100ca */
[----:B------:R-:W-:Y:S01]  /*28c30*/  FMNMX.FTZ R3, R4, R135, !PT ;  /* 0x0000008704037209 */ /* 0x000fe20007810000 */
[----:B------:R-:W1:Y:S01]  /*28c40*/  I2F R11, R11 ;  /* 0x0000000b000b7306 */ /* 0x000e620000201400 */
[CC--:B---3--:R-:W-:Y:S02]  /*28c50*/  FFMA.FTZ R8, R133.reuse, R10.reuse, R198 ;  /* 0x0000000a85087223 */ /* 0x0c8fe400000100c6 */
[C---:B------:R-:W-:Y:S03]  /*28c60*/  FFMA.FTZ R10, R133.reuse, R10, R201 ;  /* 0x0000000a850a7223 */ /* 0x040fe600000100c9 */
[----:B------:R-:W-:Y:S04]  /*28c70*/  FMNMX.FTZ R3, R8, R3, !PT ;  /* 0x0000000308037209 */ /* 0x000fe80007810000 */
[----:B------:R-:W3:Y:S01]  /*28c80*/  I2F R12, R12 ;  /* 0x0000000c000c7306 */ /* 0x000ee20000201400 */
[CC--:B----4-:R-:W-:Y:S02]  /*28c90*/  FFMA.FTZ R7, R133.reuse, R9.reuse, R191 ;  /* 0x0000000985077223 */ /* 0x0d0fe400000100bf */
[----:B------:R-:W-:Y:S03]  /*28ca0*/  FFMA.FTZ R9, R133, R9, R200 ;  /* 0x0000000985097223 */ /* 0x000fe600000100c8 */
[----:B------:R-:W-:Y:S04]  /*28cb0*/  FMNMX.FTZ R3, R7, R3, !PT ;  /* 0x0000000307037209 */ /* 0x000fe80007810000 */
[----:B------:R-:W4:Y:S01]  /*28cc0*/  I2F R13, R13 ;  /* 0x0000000d000d7306 */ /* 0x000f220000201400 */
[CC--:B-1----:R-:W-:Y:S02]  /*28cd0*/  FFMA.FTZ R6, R133.reuse, R11.reuse, R190 ;  /* 0x0000000b85067223 */ /* 0x0c2fe400000100be */
[C---:B------:R-:W-:Y:S03]  /*28ce0*/  FFMA.FTZ R11, R133.reuse, R11, R197 ;  /* 0x0000000b850b7223 */ /* 0x040fe600000100c5 */
[----:B------:R-:W-:Y:S04]  /*28cf0*/  FMNMX.FTZ R3, R6, R3, !PT ;  /* 0x0000000306037209 */ /* 0x000fe80007810000 */
[----:B------:R-:W1:Y:S01]  /*28d00*/  I2F R14, R14 ;  /* 0x0000000e000e7306 */ /* 0x000e620000201400 */
[CC--:B---3--:R-:W-:Y:S02]  /*28d10*/  FFMA.FTZ R139, R133.reuse, R12.reuse, R188 ;  /* 0x0000000c858b7223 */ /* 0x0c8fe400000100bc */
[----:B------:R-:W-:Y:S01]  /*28d20*/  FFMA.FTZ R180, R133, R12, R180 ;  /* 0x0000000c85b47223 */ /* 0x000fe200000100b4 */
[----:B------:R-:W-:Y:S02]  /*28d30*/  FMNMX.FTZ R12, R5, R136, !PT ;  /* 0x00000088050c7209 */ /* 0x000fe40007810000 */
[----:B------:R-:W-:Y:S04]  /*28d40*/  FMNMX.FTZ R3, R139, R3, !PT ;  /* 0x000000038b037209 */ /* 0x000fe80007810000 */
[----:B------:R-:W3:Y:S01]  /*28d50*/  I2F R15, R15 ;  /* 0x0000000f000f7306 */ /* 0x000ee20000201400 */
[----:B------:R-:W-:Y:S01]  /*28d60*/  FMNMX.FTZ R12, R10, R12, !PT ;  /* 0x0000000c0a0c7209 */ /* 0x000fe20007810000 */
[-C--:B----4-:R-:W-:Y:S03]  /*28d70*/  FFMA.FTZ R173, R133, R13.reuse, R173 ;  /* 0x0000000d85ad7223 */ /* 0x090fe600000100ad */
[----:B------:R-:W-:Y:S01]  /*28d80*/  FMNMX.FTZ R12, R9, R12, !PT ;  /* 0x0000000c090c7209 */ /* 0x000fe20007810000 */
[----:B------:R-:W-:Y:S01]  /*28d90*/  FFMA.FTZ R182, R133, R13, R182 ;  /* 0x0000000d85b67223 */ /* 0x000fe200000100b6 */
[----:B------:R-:W-:Y:S02]  /*28da0*/  IADD3 R13, R2, 0x38, RZ ;  /* 0x00000038020d7810 */ /* 0x000fe40007ffe0ff */
[----:B------:R-:W-:Y:S01]  /*28db0*/  FMNMX.FTZ R3, R173, R3, !PT ;  /* 0x00000003ad037209 */ /* 0x000fe20007810000 */
[----:B------:R-:W4:Y:S01]  /*28dc0*/  I2F R16, R16 ;  /* 0x0000001000107306 */ /* 0x000f220000201400 */
[----:B------:R-:W-:Y:S01]  /*28dd0*/  FMNMX.FTZ R12, R11, R12, !PT ;  /* 0x0000000c0b0c7209 */ /* 0x000fe20007810000 */
[C---:B-1----:R-:W-:Y:S03]  /*28de0*/  FFMA.FTZ R175, R133.reuse, R14, R175 ;  /* 0x0000000e85af7223 */ /* 0x042fe600000100af */
[----:B------:R-:W-:Y:S01]  /*28df0*/  FMNMX.FTZ R12, R180, R12, !PT ;  /* 0x0000000cb40c7209 */ /* 0x000fe20007810000 */
[----:B------:R-:W-:Y:S01]  /*28e00*/  FFMA.FTZ R181, R133, R14, R181 ;  /* 0x0000000e85b57223 */ /* 0x000fe200000100b5 */
[----:B------:R-:W-:Y:S02]  /*28e10*/  IADD3 R14, R2, 0x39, RZ ;  /* 0x00000039020e7810 */ /* 0x000fe40007ffe0ff */
[----:B------:R-:W-:Y:S01]  /*28e20*/  FMNMX.FTZ R3, R175, R3, !PT ;  /* 0x00000003af037209 */ /* 0x000fe20007810000 */
[----:B------:R-:W1:Y:S01]  /*28e30*/  I2F R17, R17 ;  /* 0x0000001100117306 */ /* 0x000e620000201400 */
[----:B------:R-:W-:Y:S01]  /*28e40*/  FMNMX.FTZ R12, R182, R12, !PT ;  /* 0x0000000cb60c7209 */ /* 0x000fe20007810000 */
[-C--:B---3--:R-:W-:Y:S03]  /*28e50*/  FFMA.FTZ R174, R133, R15.reuse, R174 ;  /* 0x0000000f85ae7223 */ /* 0x088fe600000100ae */
[----:B------:R-:W-:Y:S01]  /*28e60*/  FMNMX.FTZ R12, R181, R12, !PT ;  /* 0x0000000cb50c7209 */ /* 0x000fe20007810000 */
[----:B------:R-:W-:Y:S01]  /*28e70*/  FFMA.FTZ R187, R133, R15, R187 ;  /* 0x0000000f85bb7223 */ /* 0x000fe200000100bb */
[----:B------:R-:W-:Y:S03]  /*28e80*/  FMNMX.FTZ R2, R174, R3, !PT ;  /* 0x00000003ae027209 */ /* 0x000fe60007810000 */
[----:B------:R-:W3:Y:S01]  /*28e90*/  I2F R18, R18 ;  /* 0x0000001200127306 */ /* 0x000ee20000201400 */
[----:B------:R-:W-:Y:S01]  /*28ea0*/  FMNMX.FTZ R12, R187, R12, !PT ;  /* 0x0000000cbb0c7209 */ /* 0x000fe20007810000 */
[CC--:B----4-:R-:W-:Y:S02]  /*28eb0*/  FFMA.FTZ R185, R133.reuse, R16.reuse, R185 ;  /* 0x0000001085b97223 */ /* 0x0d0fe400000100b9 */
[----:B------:R-:W-:Y:S03]  /*28ec0*/  FFMA.FTZ R196, R133, R16, R196 ;  /* 0x0000001085c47223 */ /* 0x000fe600000100c4 */
[----:B------:R-:W-:Y:S03]  /*28ed0*/  FMNMX.FTZ R2, R185, R2, !PT ;  /* 0x00000002b9027209 */ /* 0x000fe60007810000 */
[----:B------:R-:W4:Y:S01]  /*28ee0*/  I2F R21, R21 ;  /* 0x0000001500157306 */ /* 0x000f220000201400 */
[----:B------:R-:W-:Y:S01]  /*28ef0*/  FMNMX.FTZ R12, R196, R12, !PT ;  /* 0x0000000cc40c7209 */ /* 0x000fe20007810000 */
[CC--:B-1----:R-:W-:Y:S02]  /*28f00*/  FFMA.FTZ R186, R133.reuse, R17.reuse, R186 ;  /* 0x0000001185ba7223 */ /* 0x0c2fe400000100ba */
[----:B------:R-:W-:Y:S03]  /*28f10*/  FFMA.FTZ R189, R133, R17, R189 ;  /* 0x0000001185bd7223 */ /* 0x000fe600000100bd */
[----:B------:R-:W-:Y:S03]  /*28f20*/  FMNMX.FTZ R2, R186, R2, !PT ;  /* 0x00000002ba027209 */ /* 0x000fe60007810000 */
[----:B------:R-:W1:Y:S01]  /*28f30*/  I2F R20, R20 ;  /* 0x0000001400147306 */ /* 0x000e620000201400 */
[----:B------:R-:W-:Y:S01]  /*28f40*/  FMNMX.FTZ R12, R189, R12, !PT ;  /* 0x0000000cbd0c7209 */ /* 0x000fe20007810000 */
[CC--:B---3--:R-:W-:Y:S02]  /*28f50*/  FFMA.FTZ R178, R133.reuse, R18.reuse, R178 ;  /* 0x0000001285b27223 */ /* 0x0c8fe400000100b2 */
[C---:B------:R-:W-:Y:S03]  /*28f60*/  FFMA.FTZ R184, R133.reuse, R18, R184 ;  /* 0x0000001285b87223 */ /* 0x040fe600000100b8 */
        /* <DEDUP_REMOVED lines=9> */
[----:B------:R-:W-:Y:S02]  /*29000*/  FFMA.FTZ R179, R133, R20, R179 ;  /* 0x0000001485b37223 */ /* 0x000fe400000100b3 */
[----:B------:R-:W-:Y:S01]  /*29010*/  LDSM.16.MT88.4 R20, [R210+0x10000] ;  /* 0x01000000d214783b */ /* 0x000fe20000004200 */
[----:B------:R-:W-:Y:S03]  /*29020*/  FMNMX.FTZ R2, R201, R2, !PT ;  /* 0x00000002c9027209 */ /* 0x000fe60007810000 */
[----:B------:R-:W1:Y:S01]  /*29030*/  I2F R3, R14 ;  /* 0x0000000e00037306 */ /* 0x000e620000201400 */
[-C--:B---3--:R-:W-:Y:S01]  /*29040*/  FFMA.FTZ R202, R133, R19.reuse, R134 ;  /* 0x0000001385ca7223 */ /* 0x088fe20000010086 */
[----:B------:R-:W-:Y:S01]  /*29050*/  FMNMX.FTZ R134, R179, R12, !PT ;  /* 0x0000000cb3867209 */ /* 0x000fe20007810000 */
[C---:B------:R-:W-:Y:S03]  /*29060*/  FFMA.FTZ R176, R133.reuse, R19, R176 ;  /* 0x0000001385b07223 */ /* 0x040fe600000100b0 */
[----:B------:R-:W-:Y:S02]  /*29070*/  FMNMX.FTZ R2, R202, R2, !PT ;  /* 0x00000002ca027209 */ /* 0x000fe40007810000 */
[----:B------:R-:W-:Y:S01]  /*29080*/  FMNMX.FTZ R134, R176, R134, !PT ;  /* 0x00000086b0867209 */ /* 0x000fe20007810000 */
[CC--:B----4-:R-:W-:Y:S02]  /*29090*/  FFMA.FTZ R137, R133.reuse, R13.reuse, R137 ;  /* 0x0000000d85897223 */ /* 0x0d0fe40000010089 */
[----:B------:R-:W-:Y:S05]  /*290a0*/  FFMA.FTZ R203, R133, R13, R32 ;  /* 0x0000000d85cb7223 */ /* 0x000fea0000010020 */
[----:B------:R-:W-:Y:S01]  /*290b0*/  FMNMX.FTZ R134, R203, R134, !PT ;  /* 0x00000086cb867209 */ /* 0x000fe20007810000 */
[-C--:B-1----:R-:W-:Y:S01]  /*290c0*/  FFMA.FTZ R138, R133, R3.reuse, R0 ;  /* 0x00000003858a7223 */ /* 0x082fe20000010000 */
[----:B------:R-:W-:Y:S01]  /*290d0*/  FMNMX.FTZ R0, R137, R2, !PT ;  /* 0x0000000289007209 */ /* 0x000fe20007810000 */
[----:B------:R-:W-:Y:S03]  /*290e0*/  FFMA.FTZ R204, R133, R3, R33 ;  /* 0x0000000385cc7223 */ /* 0x000fe60000010021 */
        /* <DEDUP_REMOVED lines=11> */
[----:B---3--:R-:W-:Y:S03]  /*291a0*/  FMNMX.FTZ R134, R134, R12, !PT ;  /* 0x0000000c86867209 */ /* 0x008fe60007810000 */
[C---:B--2---:R-:W-:Y:S01]  /*291b0*/  FMUL.FTZ R0, R132.reuse, R0 ;  /* 0x0000000084007220 */ /* 0x044fe20000410000 */
[----:B------:R-:W1:Y:S03]  /*291c0*/  LDSM.16.MT88.4 R12, [R209+0x10000] ;  /* 0x01000000d10c783b */ /* 0x000e660000004200 */
[----:B------:R2:W3:Y:S01]  /*291d0*/  MUFU.EX2 R2, R0 ;  /* 0x0000000000027308 */ /* 0x0004e20000000800 */
[----:B------:R-:W-:Y:S02]  /*291e0*/  FMUL.FTZ R135, R132, R134 ;  /* 0x0000008684877220 */ /* 0x000fe40000410000 */
[----:B--2---:R-:W-:Y:S02]  /*291f0*/  FADD.FTZ R0, -R134, R136 ;  /* 0x0000008886007221 */ /* 0x004fe40000010100 */
[C---:B------:R-:W-:Y:S02]  /*29200*/  FMUL.FTZ R136, R132.reuse, R3 ;  /* 0x0000000384887220 */ /* 0x040fe40000410000 */
[----:B------:R-:W-:Y:S02]  /*29210*/  FMUL.FTZ R0, R132, R0 ;  /* 0x0000000084007220 */ /* 0x000fe40000410000 */
[----:B---3--:R-:W-:Y:S01]  /*29220*/  FMUL.FTZ R18, R2, R154 ;  /* 0x0000009a02127220 */ /* 0x008fe20000410000 */
[----:B------:R-:W-:Y:S01]  /*29230*/  FSEL R136, R136, RZ, P0 ;  /* 0x000000ff88887208 */ /* 0x000fe20000000000 */
[----:B------:R-:W-:Y:S01]  /*29240*/  FMUL.FTZ R19, R2, R155 ;  /* 0x0000009b02137220 */ /* 0x000fe20000410000 */
[----:B------:R-:W-:Y:S01]  /*29250*/  FSETP.NEU.FTZ.AND P0, PT, R134, -INF , PT ;  /* 0xff8000008600780b */ /* 0x000fe20003f1d000 */
[----:B------:R-:W2:Y:S01]  /*29260*/  MUFU.EX2 R0, R0 ;  /* 0x0000000000007308 */ /* 0x000ea20000000800 */
[----:B------:R-:W-:Y:S02]  /*29270*/  FMUL.FTZ R26, R2, R162 ;  /* 0x000000a2021a7220 */ /* 0x000fe40000410000 */
[----:B------:R-:W-:Y:S01]  /*29280*/  FSEL R135, R135, RZ, P0 ;  /* 0x000000ff87877208 */ /* 0x000fe20000000000 */
[-CC-:B------:R-:W-:Y:S02]  /*29290*/  FFMA.FTZ R8, R8, R132.reuse, -R136.reuse ;  /* 0x0000008408087223 */ /* 0x180fe40000010888 */
[-CC-:B------:R-:W-:Y:S02]  /*292a0*/  FFMA.FTZ R4, R4, R132.reuse, -R136.reuse ;  /* 0x0000008404047223 */ /* 0x180fe40000010888 */
[-CC-:B------:R-:W-:Y:S02]  /*292b0*/  FFMA.FTZ R10, R10, R132.reuse, -R135.reuse ;  /* 0x000000840a0a7223 */ /* 0x180fe40000010887 */
[-CC-:B------:R-:W-:Y:S01]  /*292c0*/  FFMA.FTZ R9, R9, R132.reuse, -R135.reuse ;  /* 0x0000008409097223 */ /* 0x180fe20000010887 */
[----:B------:R3:W-:Y:S01]  /*292d0*/  MUFU.EX2 R239, R8 ;  /* 0x0000000800ef7308 */ /* 0x0007e20000000800 */
[-CC-:B------:R-:W-:Y:S02]  /*292e0*/  FFMA.FTZ R11, R11, R132.reuse, -R135.reuse ;  /* 0x000000840b0b7223 */ /* 0x180fe40000010887 */
[-CC-:B------:R-:W-:Y:S02]  /*292f0*/  FFMA.FTZ R7, R7, R132.reuse, -R136.reuse ;  /* 0x0000008407077223 */ /* 0x180fe40000010888 */
[-CC-:B------:R-:W-:Y:S02]  /*29300*/  FFMA.FTZ R6, R6, R132.reuse, -R136.reuse ;  /* 0x0000008406067223 */ /* 0x180fe40000010888 */
[--C-:B------:R-:W-:Y:S02]  /*29310*/  FFMA.FTZ R5, R5, R132, -R135.reuse ;  /* 0x0000008405057223 */ /* 0x100fe40000010887 */
[C---:B------:R-:W-:Y:S01]  /*29320*/  FMUL.FTZ R27, R2.reuse, R163 ;  /* 0x000000a3021b7220 */ /* 0x040fe20000410000 */
[----:B------:R4:W-:Y:S01]  /*29330*/  MUFU.EX2 R207, R10 ;  /* 0x0000000a00cf7308 */ /* 0x0009e20000000800 */
[----:B------:R-:W-:Y:S02]  /*29340*/  FMUL.FTZ R34, R2, R170 ;  /* 0x000000aa02227220 */ /* 0x000fe40000410000 */
[C---:B--2---:R-:W-:Y:S02]  /*29350*/  FMUL.FTZ R16, R0.reuse, R152 ;  /* 0x0000009800107220 */ /* 0x044fe40000410000 */
[C---:B------:R-:W-:Y:S02]  /*29360*/  FMUL.FTZ R17, R0.reuse, R153 ;  /* 0x0000009900117220 */ /* 0x040fe40000410000 */
[----:B------:R-:W-:Y:S01]  /*29370*/  LDSM.16.MT88.4 R152, [R210+0x12000] ;  /* 0x01200000d298783b */ /* 0x000fe20000004200 */
[C---:B------:R-:W-:Y:S02]  /*29380*/  FMUL.FTZ R24, R0.reuse, R160 ;  /* 0x000000a000187220 */ /* 0x040fe40000410000 */
[----:B------:R2:W-:Y:S01]  /*29390*/  MUFU.EX2 R206, R9 ;  /* 0x0000000900ce7308 */ /* 0x0005e20000000800 */
[----:B------:R-:W-:Y:S02]  /*293a0*/  FMUL.FTZ R25, R0, R161 ;  /* 0x000000a100197220 */ /* 0x000fe40000410000 */
[----:B------:R-:W-:Y:S02]  /*293b0*/  FMUL.FTZ R35, R2, R171 ;  /* 0x000000ab02237220 */ /* 0x000fe40000410000 */
[C---:B---3--:R-:W-:Y:S01]  /*293c0*/  FMUL.FTZ R8, R0.reuse, R144 ;  /* 0x0000009000087220 */ /* 0x048fe20000410000 */
[----:B------:R-:W-:Y:S01]  /*293d0*/  LDSM.16.MT88.4 R160, [R209+0x12800] ;  /* 0x01280000d1a0783b */ /* 0x000fe20000004200 */
[C---:B------:R-:W-:Y:S02]  /*293e0*/  FMUL.FTZ R32, R0.reuse, R168 ;  /* 0x000000a800207220 */ /* 0x040fe40000410000 */
[----:B------:R-:W-:Y:S01]  /*293f0*/  FMUL.FTZ R33, R0, R169 ;  /* 0x000000a900217220 */ /* 0x000fe20000410000 */
[----:B------:R3:W-:Y:S01]  /*29400*/  MUFU.EX2 R205, R11 ;  /* 0x0000000b00cd7308 */ /* 0x0007e20000000800 */
[--C-:B------:R-:W-:Y:S02]  /*29410*/  FFMA.FTZ R139, R139, R132, -R136.reuse ;  /* 0x000000848b8b7223 */ /* 0x100fe40000010888 */
[C---:B------:R-:W-:Y:S01]  /*29420*/  FMUL.FTZ R38, R2.reuse, R38 ;  /* 0x0000002602267220 */ /* 0x040fe20000410000 */
[----:B------:R-:W-:Y:S01]  /*29430*/  LDSM.16.MT88.4 R168, [R209+0x14800] ;  /* 0x01480000d1a8783b */ /* 0x000fe20000004200 */
[C---:B----4-:R-:W-:Y:S02]  /*29440*/  FMUL.FTZ R10, R2.reuse, R146 ;  /* 0x00000092020a7220 */ /* 0x050fe40000410000 */
[----:B------:R-:W-:Y:S02]  /*29450*/  FMUL.FTZ R39, R2, R39 ;  /* 0x0000002702277220 */ /* 0x000fe40000410000 */
[C---:B------:R-:W-:Y:S01]  /*29460*/  FMUL.FTZ R36, R0.reuse, R36 ;  /* 0x0000002400247220 */ /* 0x040fe20000410000 */
[----:B------:R4:W-:Y:S01]  /*29470*/  MUFU.EX2 R240, R4 ;  /* 0x0000000400f07308 */ /* 0x0009e20000000800 */
[----:B------:R-:W-:Y:S02]  /*29480*/  FMUL.FTZ R37, R0, R37 ;  /* 0x0000002500257220 */ /* 0x000fe40000410000 */
[----:B------:R-:W-:Y:S02]  /*29490*/  FMUL.FTZ R42, R2, R42 ;  /* 0x0000002a022a7220 */ /* 0x000fe40000410000 */
[----:B--2---:R-:W-:Y:S02]  /*294a0*/  FMUL.FTZ R9, R0, R145 ;  /* 0x0000009100097220 */ /* 0x004fe40000410000 */
[----:B------:R-:W-:Y:S02]  /*294b0*/  FMUL.FTZ R43, R2, R43 ;  /* 0x0000002b022b7220 */ /* 0x000fe40000410000 */
[C---:B------:R-:W-:Y:S01]  /*294c0*/  FMUL.FTZ R40, R0.reuse, R40 ;  /* 0x0000002800287220 */ /* 0x040fe20000410000 */
[----:B------:R2:W-:Y:S01]  /*294d0*/  MUFU.EX2 R238, R7 ;  /* 0x0000000700ee7308 */ /* 0x0005e20000000800 */
[----:B------:R-:W-:Y:S02]  /*294e0*/  FMUL.FTZ R41, R0, R41 ;  /* 0x0000002900297220 */ /* 0x000fe40000410000 */
[C---:B------:R-:W-:Y:S02]  /*294f0*/  FMUL.FTZ R46, R2.reuse, R46 ;  /* 0x0000002e022e7220 */ /* 0x040fe40000410000 */
[C---:B---3--:R-:W-:Y:S02]  /*29500*/  FMUL.FTZ R11, R2.reuse, R147 ;  /* 0x00000093020b7220 */ /* 0x048fe40000410000 */
[----:B------:R-:W3:Y:S01]  /*29510*/  LDSM.16.MT88.4 R144, [R211+0x10000] ;  /* 0x01000000d390783b */ /* 0x000ee20000004200 */
[----:B------:R-:W-:Y:S02]  /*29520*/  FMUL.FTZ R47, R2, R47 ;  /* 0x0000002f022f7220 */ /* 0x000fe40000410000 */
[----:B------:R-:W5:Y:S01]  /*29530*/  MUFU.EX2 R237, R6 ;  /* 0x0000000600ed7308 */ /* 0x000f620000000800 */
[C---:B------:R-:W-:Y:S02]  /*29540*/  FMUL.FTZ R44, R0.reuse, R44 ;  /* 0x0000002c002c7220 */ /* 0x040fe40000410000 */
[C---:B------:R-:W-:Y:S02]  /*29550*/  FMUL.FTZ R45, R0.reuse, R45 ;  /* 0x0000002d002d7220 */ /* 0x040fe40000410000 */
[----:B----4-:R-:W-:Y:S02]  /*29560*/  FMUL.FTZ R4, R0, R140 ;  /* 0x0000008c00047220 */ /* 0x010fe40000410000 */
[C---:B------:R-:W-:Y:S02]  /*29570*/  FMUL.FTZ R50, R2.reuse, R50 ;  /* 0x0000003202327220 */ /* 0x040fe40000410000 */
[----:B------:R-:W-:Y:S01]  /*29580*/  FMUL.FTZ R51, R2, R51 ;  /* 0x0000003302337220 */ /* 0x000fe20000410000 */
[----:B------:R-:W4:Y:S01]  /*29590*/  MUFU.EX2 R236, R5 ;  /* 0x0000000500ec7308 */ /* 0x000f220000000800 */
[C---:B------:R-:W-:Y:S02]  /*295a0*/  FMUL.FTZ R48, R0.reuse, R48 ;  /* 0x0000003000307220 */ /* 0x040fe40000410000 */
[----:B------:R-:W-:Y:S02]  /*295b0*/  FMUL.FTZ R49, R0, R49 ;  /* 0x0000003100317220 */ /* 0x000fe40000410000 */
[C---:B--2---:R-:W-:Y:S02]  /*295c0*/  FMUL.FTZ R7, R2.reuse, R143 ;  /* 0x0000008f02077220 */ /* 0x044fe40000410000 */
[C---:B------:R-:W-:Y:S02]  /*295d0*/  FMUL.FTZ R54, R2.reuse, R54 ;  /* 0x0000003602367220 */ /* 0x040fe40000410000 */
[----:B------:R-:W-:Y:S01]  /*295e0*/  FMUL.FTZ R55, R2, R55 ;  /* 0x0000003702377220 */ /* 0x000fe20000410000 */
[----:B------:R2:W-:Y:S01]  /*295f0*/  MUFU.EX2 R200, R139 ;  /* 0x0000008b00c87308 */ /* 0x0005e20000000800 */
[C---:B------:R-:W-:Y:S02]  /*29600*/  FMUL.FTZ R52, R0.reuse, R52 ;  /* 0x0000003400347220 */ /* 0x040fe40000410000 */
[----:B------:R-:W-:Y:S01]  /*29610*/  FMUL.FTZ R53, R0, R53 ;  /* 0x0000003500357220 */ /* 0x000fe20000410000 */
[----:B-----5:R-:W-:Y:S01]  /*29620*/  F2FP.PACK_AB R143, R237, R238 ;  /* 0x000000eeed8f723e */ /* 0x020fe200000000ff */
[C---:B------:R-:W-:Y:S01]  /*29630*/  FMUL.FTZ R6, R2.reuse, R142 ;  /* 0x0000008e02067220 */ /* 0x040fe20000410000 */
[----:B------:R-:W-:Y:S01]  /*29640*/  F2FP.PACK_AB R142, R205, R206 ;  /* 0x000000cecd8e723e */ /* 0x000fe200000000ff */
[C---:B------:R-:W-:Y:S02]  /*29650*/  FMUL.FTZ R58, R2.reuse, R58 ;  /* 0x0000003a023a7220 */ /* 0x040fe40000410000 */
[----:B------:R-:W-:Y:S02]  /*29660*/  FMUL.FTZ R59, R2, R59 ;  /* 0x0000003b023b7220 */ /* 0x000fe40000410000 */
[C---:B------:R-:W-:Y:S02]  /*29670*/  FMUL.FTZ R56, R0.reuse, R56 ;  /* 0x0000003800387220 */ /* 0x040fe40000410000 */
[C---:B------:R-:W-:Y:S01]  /*29680*/  FMUL.FTZ R57, R0.reuse, R57 ;  /* 0x0000003900397220 */ /* 0x040fe20000410000 */
[----:B----4-:R-:W-:Y:S01]  /*29690*/  F2FP.PACK_AB R140, R207, R236 ;  /* 0x000000eccf8c723e */ /* 0x010fe200000000ff */
[----:B------:R-:W-:Y:S01]  /*296a0*/  FMUL.FTZ R5, R0, R141 ;  /* 0x0000008d00057220 */ /* 0x000fe20000410000 */
[----:B------:R-:W-:Y:S01]  /*296b0*/  F2FP.PACK_AB R141, R239, R240 ;  /* 0x000000f0ef8d723e */ /* 0x000fe200000000ff */
[C---:B------:R-:W-:Y:S02]  /*296c0*/  FMUL.FTZ R62, R2.reuse, R62 ;  /* 0x0000003e023e7220 */ /* 0x040fe40000410000 */
[----:B------:R-:W-:Y:S02]  /*296d0*/  FMUL.FTZ R63, R2, R63 ;  /* 0x0000003f023f7220 */ /* 0x000fe40000410000 */
[C---:B------:R-:W-:Y:S02]  /*296e0*/  FMUL.FTZ R60, R0.reuse, R60 ;  /* 0x0000003c003c7220 */ /* 0x040fe40000410000 */
[C---:B-1----:R-:W-:Y:S05]  /*296f0*/  HMMA.16816.F32 R4, R140.reuse, R12, R4 ;  /* 0x0000000c8c04723c */ /* 0x042fea0000001804 */
[--C-:B--2---:R-:W-:Y:S02]  /*29700*/  FFMA.FTZ R139, R173, R132, -R136.reuse ;  /* 0x00000084ad8b7223 */ /* 0x104fe40000010888 */
[C---:B------:R-:W-:Y:S01]  /*29710*/  FMUL.FTZ R12, R0.reuse, R148 ;  /* 0x00000094000c7220 */ /* 0x040fe20000410000 */
[C---:B------:R-:W-:Y:S01]  /*29720*/  HMMA.16816.F32 R8, R140.reuse, R14, R8 ;  /* 0x0000000e8c08723c */ /* 0x040fe20000001808 */
[----:B------:R1:W2:Y:S03]  /*29730*/  MUFU.EX2 R199, R139 ;  /* 0x0000008b00c77308 */ /* 0x0002a60000000800 */
[C---:B------:R-:W-:Y:S02]  /*29740*/  FMUL.FTZ R13, R0.reuse, R149 ;  /* 0x00000095000d7220 */ /* 0x040fe40000410000 */
[----:B------:R-:W-:Y:S02]  /*29750*/  FMUL.FTZ R61, R0, R61 ;  /* 0x0000003d003d7220 */ /* 0x000fe40000410000 */
[C---:B------:R-:W-:Y:S04]  /*29760*/  FMUL.FTZ R14, R2.reuse, R150 ;  /* 0x00000096020e7220 */ /* 0x040fe80000410000 */
[C---:B------:R-:W-:Y:S02]  /*29770*/  FMUL.FTZ R15, R2.reuse, R151 ;  /* 0x00000097020f7220 */ /* 0x040fe40000410000 */
[----:B------:R-:W4:Y:S01]  /*29780*/  LDSM.16.MT88.4 R148, [R209+0x12000] ;  /* 0x01200000d194783b */ /* 0x000f220000004200 */
        /* <DEDUP_REMOVED lines=8> */
[--C-:B-1----:R-:W-:Y:S02]  /*29810*/  FFMA.FTZ R139, R175, R132, -R136.reuse ;  /* 0x00000084af8b7223 */ /* 0x102fe40000010888 */
[C---:B------:R-:W-:Y:S02]  /*29820*/  FMUL.FTZ R22, R2.reuse, R158 ;  /* 0x0000009e02167220 */ /* 0x040fe40000410000 */
[----:B------:R1:W-:Y:S02]  /*29830*/  MUFU.EX2 R198, R139 ;  /* 0x0000008b00c67308 */ /* 0x0003e40000000800 */
[C---:B------:R-:W-:Y:S02]  /*29840*/  FMUL.FTZ R23, R2.reuse, R159 ;  /* 0x0000009f02177220 */ /* 0x040fe40000410000 */
[----:B------:R-:W-:Y:S01]  /*29850*/  LDSM.16.MT88.4 R156, [R212+0x10800] ;  /* 0x01080000d49c783b */ /* 0x000fe20000004200 */
        /* <DEDUP_REMOVED lines=10> */
[----:B------:R-:W-:Y:S02]  /*29900*/  FMUL.FTZ R31, R2, R167 ;  /* 0x000000a7021f7220 */ /* 0x000fe40000410000 */
[----:B------:R-:W-:Y:S01]  /*29910*/  LDSM.16.MT88.4 R164, [R211+0x12800] ;  /* 0x01280000d3a4783b */ /* 0x000fe20000004200 */
[--C-:B-1----:R-:W-:Y:S02]  /*29920*/  FFMA.FTZ R139, R174, R132, -R136.reuse ;  /* 0x00000084ae8b7223 */ /* 0x102fe40000010888 */
[----:B------:R-:W-:Y:S02]  /*29930*/  FMUL.FTZ R75, R2, R75 ;  /* 0x0000004b024b7220 */ /* 0x000fe40000410000 */
[C---:B---3--:R-:W-:Y:S01]  /*29940*/  HMMA.16816.F32 R28, R140.reuse, R144, R28 ;  /* 0x000000908c1c723c */ /* 0x048fe2000000181c */
[----:B------:R1:W3:Y:S02]  /*29950*/  MUFU.EX2 R197, R139 ;  /* 0x0000008b00c57308 */ /* 0x0002e40000000800 */
[----:B------:R-:W-:Y:S01]  /*29960*/  LDSM.16.MT88.4 R172, [R210+0x14800] ;  /* 0x01480000d2ac783b */ /* 0x000fe20000004200 */
[C---:B------:R-:W-:Y:S02]  /*29970*/  FMUL.FTZ R72, R0.reuse, R72 ;  /* 0x0000004800487220 */ /* 0x040fe40000410000 */
[----:B------:R-:W-:Y:S02]  /*29980*/  FMUL.FTZ R73, R0, R73 ;  /* 0x0000004900497220 */ /* 0x000fe40000410000 */
[C---:B------:R-:W-:Y:S03]  /*29990*/  HMMA.16816.F32 R32, R140.reuse, R146, R32 ;  /* 0x000000928c20723c */ /* 0x040fe60000001820 */
[----:B------:R-:W5:Y:S01]  /*299a0*/  LDSM.16.MT88.4 R144, [R212+0x12000] ;  /* 0x01200000d490783b */ /* 0x000f620000004200 */
        /* <DEDUP_REMOVED lines=13> */
[----:B------:R-:W1:Y:S03]  /*29a80*/  LDSM.16.MT88.4 R152, [R209+0x14000] ;  /* 0x01400000d198783b */ /* 0x000e660000004200 */
        /* <DEDUP_REMOVED lines=8> */
[----:B------:R-:W5:Y:S03]  /*29b10*/  LDSM.16.MT88.4 R144, [R210+0x14000] ;  /* 0x01400000d290783b */ /* 0x000f660000004200 */
        /* <DEDUP_REMOVED lines=14> */
[--C-:B------:R-:W-:Y:S01]  /*29c00*/  FFMA.FTZ R139, R180, R132, -R135.reuse ;  /* 0x00000084b48b7223 */ /* 0x100fe20000010887 */
[----:B------:R-:W-:Y:S01]  /*29c10*/  MOV R180, R195 ;  /* 0x000000c300b47202 */ /* 0x000fe20000000f00 */
[C---:B------:R-:W-:Y:S02]  /*29c20*/  FMUL.FTZ R96, R0.reuse, R96 ;  /* 0x0000006000607220 */ /* 0x040fe40000410000 */
[----:B------:R-:W-:Y:S01]  /*29c30*/  FMUL.FTZ R97, R0, R97 ;  /* 0x0000006100617220 */ /* 0x000fe20000410000 */
[C---:B-----5:R-:W-:Y:S01]  /*29c40*/  HMMA.16816.F32 R76, R140.reuse, R144, R76 ;  /* 0x000000908c4c723c */ /* 0x060fe2000000184c */
[----:B------:R5:W-:Y:S02]  /*29c50*/  MUFU.EX2 R195, R139 ;  /* 0x0000008b00c37308 */ /* 0x000be40000000800 */
        /* <DEDUP_REMOVED lines=9> */
[----:B------:R-:W-:Y:S02]  /*29cf0*/  FMUL.FTZ R104, R0, R104 ;  /* 0x0000006800687220 */ /* 0x000fe40000410000 */
[C---:B------:R-:W-:Y:S01]  /*29d00*/  HMMA.16816.F32 R88, R140.reuse, R150, R88 ;  /* 0x000000968c58723c */ /* 0x040fe20000001858 */
[----:B------:R-:W4:Y:S03]  /*29d10*/  LDSM.16.MT88.4 R148, [R210+0x16000] ;  /* 0x01600000d294783b */ /* 0x000f260000004200 */
[--C-:B-----5:R-:W-:Y:S02]  /*29d20*/  FFMA.FTZ R139, R182, R132, -R135.reuse ;  /* 0x00000084b68b7223 */ /* 0x120fe40000010887 */
[----:B------:R-:W-:Y:S02]  /*29d30*/  FMUL.FTZ R105, R0, R105 ;  /* 0x0000006900697220 */ /* 0x000fe40000410000 */
[C---:B-1----:R-:W-:Y:S01]  /*29d40*/  HMMA.16816.F32 R92, R140.reuse, R152, R92 ;  /* 0x000000988c5c723c */ /* 0x042fe2000000185c */
[----:B------:R1:W5:Y:S03]  /*29d50*/  MUFU.EX2 R194, R139 ;  /* 0x0000008b00c27308 */ /* 0x0003660000000800 */
[C---:B------:R-:W-:Y:S02]  /*29d60*/  FMUL.FTZ R110, R2.reuse, R110 ;  /* 0x0000006e026e7220 */ /* 0x040fe40000410000 */
[----:B------:R-:W-:Y:S02]  /*29d70*/  FMUL.FTZ R111, R2, R111 ;  /* 0x0000006f026f7220 */ /* 0x000fe40000410000 */
[C---:B------:R-:W-:Y:S01]  /*29d80*/  HMMA.16816.F32 R96, R140.reuse, R154, R96 ;  /* 0x0000009a8c60723c */ /* 0x040fe20000001860 */
[----:B------:R-:W3:Y:S03]  /*29d90*/  LDSM.16.MT88.4 R152, [R212+0x16000] ;  /* 0x01600000d498783b */ /* 0x000ee60000004200 */
        /* <DEDUP_REMOVED lines=9> */
[--C-:B-1----:R-:W-:Y:S02]  /*29e30*/  FFMA.FTZ R139, R181, R132, -R135.reuse ;  /* 0x00000084b58b7223 */ /* 0x102fe40000010887 */
[C---:B------:R-:W-:Y:S02]  /*29e40*/  FMUL.FTZ R118, R2.reuse, R118 ;  /* 0x0000007602767220 */ /* 0x040fe40000410000 */
[C---:B----4-:R-:W-:Y:S01]  /*29e50*/  HMMA.16816.F32 R108, R140.reuse, R148, R108 ;  /* 0x000000948c6c723c */ /* 0x050fe2000000186c */
[----:B------:R1:W-:Y:S03]  /*29e60*/  MUFU.EX2 R193, R139 ;  /* 0x0000008b00c17308 */ /* 0x0003e60000000800 */
[----:B------:R-:W-:Y:S02]  /*29e70*/  FMUL.FTZ R119, R2, R119 ;  /* 0x0000007702777220 */ /* 0x000fe40000410000 */
[C---:B------:R-:W-:Y:S02]  /*29e80*/  FMUL.FTZ R116, R0.reuse, R116 ;  /* 0x0000007400747220 */ /* 0x040fe40000410000 */
[C---:B------:R-:W-:Y:S01]  /*29e90*/  HMMA.16816.F32 R112, R140.reuse, R150, R112 ;  /* 0x000000968c70723c */ /* 0x040fe20000001870 */
[----:B------:R-:W4:Y:S03]  /*29ea0*/  LDSM.16.MT88.4 R148, [R209+0x10800] ;  /* 0x01080000d194783b */ /* 0x000f260000004200 */
[----:B------:R-:W-:Y:S02]  /*29eb0*/  FMUL.FTZ R117, R0, R117 ;  /* 0x0000007500757220 */ /* 0x000fe40000410000 */
[C---:B------:R-:W-:Y:S02]  /*29ec0*/  FMUL.FTZ R122, R2.reuse, R122 ;  /* 0x0000007a027a7220 */ /* 0x040fe40000410000 */
[----:B------:R-:W-:Y:S03]  /*29ed0*/  FMUL.FTZ R123, R2, R123 ;  /* 0x0000007b027b7220 */ /* 0x000fe60000410000 */
[C---:B---3--:R-:W-:Y:S03]  /*29ee0*/  HMMA.16816.F32 R116, R140.reuse, R152, R116 ;  /* 0x000000988c74723c */ /* 0x048fe60000001874 */
[C---:B------:R-:W-:Y:S02]  /*29ef0*/  FMUL.FTZ R120, R0.reuse, R120 ;  /* 0x0000007800787220 */ /* 0x040fe40000410000 */
[----:B------:R-:W-:Y:S02]  /*29f00*/  FMUL.FTZ R121, R0, R121 ;  /* 0x0000007900797220 */ /* 0x000fe40000410000 */
[--C-:B-1----:R-:W-:Y:S02]  /*29f10*/  FFMA.FTZ R139, R187, R132, -R135.reuse ;  /* 0x00000084bb8b7223 */ /* 0x102fe40000010887 */
[C---:B------:R-:W-:Y:S02]  /*29f20*/  FMUL.FTZ R126, R2.reuse, R126 ;  /* 0x0000007e027e7220 */ /* 0x040fe40000410000 */
[----:B------:R1:W3:Y:S01]  /*29f30*/  MUFU.EX2 R192, R139 ;  /* 0x0000008b00c07308 */ /* 0x0002e20000000800 */
[C---:B------:R-:W-:Y:S01]  /*29f40*/  HMMA.16816.F32 R120, R140.reuse, R154, R120 ;  /* 0x0000009a8c78723c */ /* 0x040fe20000001878 */
[----:B------:R-:W4:Y:S02]  /*29f50*/  LDSM.16.MT88.4 R152, [R210+0x10800] ;  /* 0x01080000d298783b */ /* 0x000f240000004200 */
[----:B------:R-:W-:Y:S02]  /*29f60*/  FMUL.FTZ R127, R2, R127 ;  /* 0x0000007f027f7220 */ /* 0x000fe40000410000 */
[C---:B------:R-:W-:Y:S02]  /*29f70*/  FMUL.FTZ R124, R0.reuse, R124 ;  /* 0x0000007c007c7220 */ /* 0x040fe40000410000 */
[----:B------:R-:W-:Y:S02]  /*29f80*/  FMUL.FTZ R125, R0, R125 ;  /* 0x0000007d007d7220 */ /* 0x000fe40000410000 */
[C---:B------:R-:W-:Y:S03]  /*29f90*/  FMUL.FTZ R130, R2.reuse, R130 ;  /* 0x0000008202827220 */ /* 0x040fe60000410000 */
[----:B------:R-:W-:Y:S02]  /*29fa0*/  FMUL.FTZ R131, R2, R131 ;  /* 0x0000008302837220 */ /* 0x000fe40000410000 */
[C---:B--2---:R-:W-:Y:S03]  /*29fb0*/  HMMA.16816.F32 R124, R140.reuse, R144, R124 ;  /* 0x000000908c7c723c */ /* 0x044fe6000000187c */
[C---:B------:R-:W-:Y:S02]  /*29fc0*/  FMUL.FTZ R128, R0.reuse, R128 ;  /* 0x0000008000807220 */ /* 0x040fe40000410000 */
[C---:B------:R-:W-:Y:S02]  /*29fd0*/  FMUL.FTZ R129, R0.reuse, R129 ;  /* 0x0000008100817220 */ /* 0x040fe40000410000 */
[-CC-:B------:R-:W-:Y:S02]  /*29fe0*/  FFMA.FTZ R137, R137, R132.reuse, -R136.reuse ;  /* 0x0000008489897223 */ /* 0x180fe40000010888 */
[----:B-1----:R-:W-:Y:S03]  /*29ff0*/  FFMA.FTZ R139, R185, R132, -R136 ;  /* 0x00000084b98b7223 */ /* 0x002fe60000010888 */
[----:B------:R-:W-:Y:S01]  /*2a000*/  HMMA.16816.F32 R128, R140, R146, R128 ;  /* 0x000000928c80723c */ /* 0x000fe20000001880 */
[----:B------:R-:W1:Y:S01]  /*2a010*/  LDSM.16.MT88.4 R144, [R211+0x10800] ;  /* 0x01080000d390783b */ /* 0x000e620000004200 */
[----:B------:R2:W-:Y:S01]  /*2a020*/  MUFU.EX2 R191, R139 ;  /* 0x0000008b00bf7308 */ /* 0x0005e20000000800 */
[----:B------:R-:W-:Y:S02]  /*2a030*/  FFMA.FTZ R0, R0, R250, R236 ;  /* 0x000000fa00007223 */ /* 0x000fe400000100ec */
[----:B------:R-:W-:Y:S02]  /*2a040*/  FFMA.FTZ R2, R2, R251, R240 ;  /* 0x000000fb02027223 */ /* 0x000fe400000100f0 */
[----:B------:R-:W-:Y:S02]  /*2a050*/  F2FP.PACK_AB R141, R199, R200 ;  /* 0x000000c8c78d723e */ /* 0x000fe400000000ff */
[----:B------:R-:W-:Y:S03]  /*2a060*/  F2FP.PACK_AB R143, R197, R198 ;  /* 0x000000c6c58f723e */ /* 0x000fe600000000ff */
[----:B-----5:R-:W-:Y:S02]  /*2a070*/  F2FP.PACK_AB R140, R194, R195 ;  /* 0x000000c3c28c723e */ /* 0x020fe400000000ff */
[----:B---3--:R-:W-:Y:S07]  /*2a080*/  F2FP.PACK_AB R142, R192, R193 ;  /* 0x000000c1c08e723e */ /* 0x008fee00000000ff */
[C---:B----4-:R-:W-:Y:S03]  /*2a090*/  HMMA.16816.F32 R4, R140.reuse, R148, R4 ;  /* 0x000000948c04723c */ /* 0x050fe60000001804 */
[-CC-:B--2---:R-:W-:Y:S05]  /*2a0a0*/  FFMA.FTZ R139, R186, R132.reuse, -R136.reuse ;  /* 0x00000084ba8b7223 */ /* 0x184fea0000010888 */
[C---:B------:R-:W-:Y:S01]  /*2a0b0*/  HMMA.16816.F32 R8, R140.reuse, R150, R8 ;  /* 0x000000968c08723c */ /* 0x040fe20000001808 */
[----:B------:R-:W2:Y:S01]  /*2a0c0*/  LDSM.16.MT88.4 R148, [R210+0x12800] ;  /* 0x01280000d294783b */ /* 0x000ea20000004200 */
[----:B------:R3:W4:Y:S06]  /*2a0d0*/  MUFU.EX2 R190, R139 ;  /* 0x0000008b00be7308 */ /* 0x00072c0000000800 */
[C---:B------:R-:W-:Y:S08]  /*2a0e0*/  HMMA.16816.F32 R12, R140.reuse, R152, R12 ;  /* 0x000000988c0c723c */ /* 0x040ff0000000180c */
[C---:B------:R-:W-:Y:S01]  /*2a0f0*/  HMMA.16816.F32 R16, R140.reuse, R154, R16 ;  /* 0x0000009a8c10723c */ /* 0x040fe20000001810 */
[----:B------:R-:W5:Y:S07]  /*2a100*/  LDSM.16.MT88.4 R152, [R212+0x12800] ;  /* 0x01280000d498783b */ /* 0x000f6e0000004200 */
[C---:B------:R-:W-:Y:S04]  /*2a110*/  HMMA.16816.F32 R20, R140.reuse, R156, R20 ;  /* 0x0000009c8c14723c */ /* 0x040fe80000001814 */
[-CC-:B---3--:R-:W-:Y:S04]  /*2a120*/  FFMA.FTZ R139, R178, R132.reuse, -R136.reuse ;  /* 0x00000084b28b7223 */ /* 0x188fe80000010888 */
[C---:B------:R-:W-:Y:S01]  /*2a130*/  HMMA.16816.F32 R24, R140.reuse, R158, R24 ;  /* 0x0000009e8c18723c */ /* 0x040fe20000001818 */
[----:B------:R-:W3:Y:S01]  /*2a140*/  LDSM.16.MT88.4 R156, [R212+0x14800] ;  /* 0x01480000d49c783b */ /* 0x000ee20000004200 */
[----:B------:R2:W-:Y:S06]  /*2a150*/  MUFU.EX2 R188, R139 ;  /* 0x0000008b00bc7308 */ /* 0x0005ec0000000800 */
[C---:B-1----:R-:W-:Y:S08]  /*2a160*/  HMMA.16816.F32 R28, R140.reuse, R144, R28 ;  /* 0x000000908c1c723c */ /* 0x042ff0000000181c */
[C---:B------:R-:W-:Y:S01]  /*2a170*/  HMMA.16816.F32 R32, R140.reuse, R146, R32 ;  /* 0x000000928c20723c */ /* 0x040fe20000001820 */
[----:B------:R-:W1:Y:S07]  /*2a180*/  LDSM.16.MT88.4 R144, [R211+0x14800] ;  /* 0x01480000d390783b */ /* 0x000e6e0000004200 */
[C---:B------:R-:W-:Y:S04]  /*2a190*/  HMMA.16816.F32 R36, R140.reuse, R160, R36 ;  /* 0x000000a08c24723c */ /* 0x040fe80000001824 */
[-CC-:B--2---:R-:W-:Y:S04]  /*2a1a0*/  FFMA.FTZ R139, R177, R132.reuse, -R136.reuse ;  /* 0x00000084b18b7223 */ /* 0x184fe80000010888 */
[C---:B------:R-:W-:Y:S01]  /*2a1b0*/  HMMA.16816.F32 R40, R140.reuse, R162, R40 ;  /* 0x000000a28c28723c */ /* 0x040fe20000001828 */
[----:B------:R-:W-:Y:S01]  /*2a1c0*/  LDSM.16.MT88.4 R160, [R212+0x11000] ;  /* 0x01100000d4a0783b */ /* 0x000fe20000004200 */
[----:B------:R2:W1:Y:S06]  /*2a1d0*/  MUFU.EX2 R187, R139 ;  /* 0x0000008b00bb7308 */ /* 0x00046c0000000800 */
[C---:B------:R-:W-:Y:S08]  /*2a1e0*/  HMMA.16816.F32 R44, R140.reuse, R148, R44 ;  /* 0x000000948c2c723c */ /* 0x040ff0000000182c */
[C---:B------:R-:W-:Y:S01]  /*2a1f0*/  HMMA.16816.F32 R48, R140.reuse, R150, R48 ;  /* 0x000000968c30723c */ /* 0x040fe20000001830 */
[----:B------:R-:W1:Y:S07]  /*2a200*/  LDSM.16.MT88.4 R148, [R209+0x16800] ;  /* 0x01680000d194783b */ /* 0x000e6e0000004200 */
[C---:B-----5:R-:W-:Y:S04]  /*2a210*/  HMMA.16816.F32 R52, R140.reuse, R152, R52 ;  /* 0x000000988c34723c */ /* 0x060fe80000001834 */
[--C-:B--2---:R-:W-:Y:S01]  /*2a220*/  FFMA.FTZ R139, R196, R132, -R135.reuse ;  /* 0x00000084c48b7223 */ /* 0x104fe20000010887 */
[----:B------:R-:W-:Y:S03]  /*2a230*/  MOV R196, R180 ;  /* 0x000000b400c47202 */ /* 0x000fe60000000f00 */
[C---:B------:R-:W-:Y:S01]  /*2a240*/  HMMA.16816.F32 R56, R140.reuse, R154, R56 ;  /* 0x0000009a8c38723c */ /* 0x040fe20000001838 */
[----:B------:R-:W2:Y:S01]  /*2a250*/  LDSM.16.MT88.4 R152, [R210+0x16800] ;  /* 0x01680000d298783b */ /* 0x000ea20000004200 */
[----:B------:R5:W-:Y:S01]  /*2a260*/  MUFU.EX2 R186, R139 ;  /* 0x0000008b00ba7308 */ /* 0x000be20000000800 */
[----:B------:R-:W-:Y:S05]  /*2a270*/  ISETP.GT.AND P0, PT, R241, R196, PT ;  /* 0x000000c4f100720c */ /* 0x000fea0003f04270 */
[C---:B------:R-:W-:Y:S08]  /*2a280*/  HMMA.16816.F32 R60, R140.reuse, R164, R60 ;  /* 0x000000a48c3c723c */ /* 0x040ff0000000183c */
[C---:B------:R-:W-:Y:S01]  /*2a290*/  HMMA.16816.F32 R64, R140.reuse, R166, R64 ;  /* 0x000000a68c40723c */ /* 0x040fe20000001840 */
[----:B------:R-:W-:Y:S07]  /*2a2a0*/  LDSM.16.MT88.4 R164, [R211+0x13000] ;  /* 0x01300000d3a4783b */ /* 0x000fee0000004200 */
[C---:B------:R-:W-:Y:S04]  /*2a2b0*/  HMMA.16816.F32 R68, R140.reuse, R168, R68 ;  /* 0x000000a88c44723c */ /* 0x040fe80000001844 */
[-CC-:B-----5:R-:W-:Y:S04]  /*2a2c0*/  FFMA.FTZ R139, R189, R132.reuse, -R135.reuse ;  /* 0x00000084bd8b7223 */ /* 0x1a0fe80000010887 */
[C---:B------:R-:W-:Y:S01]  /*2a2d0*/  HMMA.16816.F32 R72, R140.reuse, R170, R72 ;  /* 0x000000aa8c48723c */ /* 0x040fe20000001848 */
[----:B------:R-:W-:Y:S01]  /*2a2e0*/  LDSM.16.MT88.4 R168, [R209+0x15000] ;  /* 0x01500000d1a8783b */ /* 0x000fe20000004200 */
[----:B------:R5:W1:Y:S06]  /*2a2f0*/  MUFU.EX2 R185, R139 ;  /* 0x0000008b00b97308 */ /* 0x000a6c0000000800 */
[C---:B------:R-:W-:Y:S08]  /*2a300*/  HMMA.16816.F32 R76, R140.reuse, R172, R76 ;  /* 0x000000ac8c4c723c */ /* 0x040ff0000000184c */
[C---:B------:R-:W-:Y:S01]  /*2a310*/  HMMA.16816.F32 R80, R140.reuse, R174, R80 ;  /* 0x000000ae8c50723c */ /* 0x040fe20000001850 */
[----:B------:R-:W-:Y:S07]  /*2a320*/  LDSM.16.MT88.4 R172, [R210+0x15000] ;  /* 0x01500000d2ac783b */ /* 0x000fee0000004200 */
[C---:B---3--:R-:W-:Y:S04]  /*2a330*/  HMMA.16816.F32 R84, R140.reuse, R156, R84 ;  /* 0x0000009c8c54723c */ /* 0x048fe80000001854 */
[-CC-:B-----5:R-:W-:Y:S04]  /*2a340*/  FFMA.FTZ R139, R184, R132.reuse, -R135.reuse ;  /* 0x00000084b88b7223 */ /* 0x1a0fe80000010887 */
[C---:B------:R-:W-:Y:S01]  /*2a350*/  HMMA.16816.F32 R88, R140.reuse, R158, R88 ;  /* 0x0000009e8c58723c */ /* 0x040fe20000001858 */
[----:B------:R-:W3:Y:S01]  /*2a360*/  LDSM.16.MT88.4 R156, [R212+0x16800] ;  /* 0x01680000d49c783b */ /* 0x000ee20000004200 */
[----:B------:R5:W-:Y:S06]  /*2a370*/  MUFU.EX2 R184, R139 ;  /* 0x0000008b00b87308 */ /* 0x000bec0000000800 */
[C---:B-1----:R-:W-:Y:S08]  /*2a380*/  HMMA.16816.F32 R92, R140.reuse, R144, R92 ;  /* 0x000000908c5c723c */ /* 0x042ff0000000185c */
[C---:B------:R-:W-:Y:S01]  /*2a390*/  HMMA.16816.F32 R96, R140.reuse, R146, R96 ;  /* 0x000000928c60723c */ /* 0x040fe20000001860 */
[----:B------:R-:W1:Y:S07]  /*2a3a0*/  LDSM.16.MT88.4 R144, [R211+0x16800] ;  /* 0x01680000d390783b */ /* 0x000e6e0000004200 */
[C---:B------:R-:W-:Y:S04]  /*2a3b0*/  HMMA.16816.F32 R100, R140.reuse, R148, R100 ;  /* 0x000000948c64723c */ /* 0x040fe80000001864 */
[-CC-:B-----5:R-:W-:Y:S04]  /*2a3c0*/  FFMA.FTZ R139, R183, R132.reuse, -R135.reuse ;  /* 0x00000084b78b7223 */ /* 0x1a0fe80000010887 */
[C---:B------:R-:W-:Y:S01]  /*2a3d0*/  HMMA.16816.F32 R104, R140.reuse, R150, R104 ;  /* 0x000000968c68723c */ /* 0x040fe20000001868 */
[----:B------:R-:W5:Y:S01]  /*2a3e0*/  LDSM.16.MT88.4 R148, [R209+0x11000] ;  /* 0x01100000d194783b */ /* 0x000f620000004200 */
[----:B------:R1:W1:Y:S06]  /*2a3f0*/  MUFU.EX2 R182, R139 ;  /* 0x0000008b00b67308 */ /* 0x00026c0000000800 */
[C---:B--2---:R-:W-:Y:S08]  /*2a400*/  HMMA.16816.F32 R108, R140.reuse, R152, R108 ;  /* 0x000000988c6c723c */ /* 0x044ff0000000186c */
[C---:B------:R-:W-:Y:S01]  /*2a410*/  HMMA.16816.F32 R112, R140.reuse, R154, R112 ;  /* 0x0000009a8c70723c */ /* 0x040fe20000001870 */
[----:B------:R-:W2:Y:S07]  /*2a420*/  LDSM.16.MT88.4 R152, [R210+0x11000] ;  /* 0x01100000d298783b */ /* 0x000eae0000004200 */
[C---:B---3--:R-:W-:Y:S04]  /*2a430*/  HMMA.16816.F32 R116, R140.reuse, R156, R116 ;  /* 0x0000009c8c74723c */ /* 0x048fe80000001874 */
[--C-:B-1----:R-:W-:Y:S04]  /*2a440*/  FFMA.FTZ R139, R201, R132, -R136.reuse ;  /* 0x00000084c98b7223 */ /* 0x102fe80000010888 */
[C---:B------:R-:W-:Y:S01]  /*2a450*/  HMMA.16816.F32 R120, R140.reuse, R158, R120 ;  /* 0x0000009e8c78723c */ /* 0x040fe20000001878 */
[----:B------:R-:W-:Y:S01]  /*2a460*/  LDSM.16.MT88.4 R156, [R209+0x13000] ;  /* 0x01300000d19c783b */ /* 0x000fe20000004200 */
[----:B------:R1:W-:Y:S06]  /*2a470*/  MUFU.EX2 R181, R139 ;  /* 0x0000008b00b57308 */ /* 0x0003ec0000000800 */
[C---:B------:R-:W-:Y:S08]  /*2a480*/  HMMA.16816.F32 R124, R140.reuse, R144, R124 ;  /* 0x000000908c7c723c */ /* 0x040ff0000000187c */
[----:B------:R-:W-:Y:S01]  /*2a490*/  HMMA.16816.F32 R128, R140, R146, R128 ;  /* 0x000000928c80723c */ /* 0x000fe20000001880 */
[----:B------:R-:W3:Y:S06]  /*2a4a0*/  LDSM.16.MT88.4 R144, [R211+0x11000] ;  /* 0x01100000d390783b */ /* 0x000eec0000004200 */
[----:B----4-:R-:W-:Y:S02]  /*2a4b0*/  F2FP.PACK_AB R141, R190, R191 ;  /* 0x000000bfbe8d723e */ /* 0x010fe400000000ff */
[----:B------:R-:W-:Y:S03]  /*2a4c0*/  F2FP.PACK_AB R143, R187, R188 ;  /* 0x000000bcbb8f723e */ /* 0x000fe600000000ff */
[----:B------:R-:W-:Y:S01]  /*2a4d0*/  F2FP.PACK_AB R140, R185, R186 ;  /* 0x000000bab98c723e */ /* 0x000fe200000000ff */
[--C-:B-1----:R-:W-:Y:S01]  /*2a4e0*/  FFMA.FTZ R139, R202, R132, -R136.reuse ;  /* 0x00000084ca8b7223 */ /* 0x102fe20000010888 */
[----:B------:R-:W-:Y:S01]  /*2a4f0*/  F2FP.PACK_AB R142, R182, R184 ;  /* 0x000000b8b68e723e */ /* 0x000fe200000000ff */
[-C--:B------:R-:W-:Y:S02]  /*2a500*/  FFMA.FTZ R136, R138, R132.reuse, -R136 ;  /* 0x000000848a887223 */ /* 0x080fe40000010888 */
[----:B------:R1:W-:Y:S04]  /*2a510*/  MUFU.EX2 R180, R139 ;  /* 0x0000008b00b47308 */ /* 0x0003e80000000800 */
[C---:B-----5:R-:W-:Y:S08]  /*2a520*/  HMMA.16816.F32 R4, R140.reuse, R148, R4 ;  /* 0x000000948c04723c */ /* 0x060ff00000001804 */
[C---:B------:R-:W-:Y:S01]  /*2a530*/  HMMA.16816.F32 R8, R140.reuse, R150, R8 ;  /* 0x000000968c08723c */ /* 0x040fe20000001808 */
[----:B------:R-:W4:Y:S07]  /*2a540*/  LDSM.16.MT88.4 R148, [R210+0x13000] ;  /* 0x01300000d294783b */ /* 0x000f2e0000004200 */
[C---:B--2---:R-:W-:Y:S04]  /*2a550*/  HMMA.16816.F32 R12, R140.reuse, R152, R12 ;  /* 0x000000988c0c723c */ /* 0x044fe8000000180c */
[-CC-:B-1----:R-:W-:Y:S04]  /*2a560*/  FFMA.FTZ R139, R179, R132.reuse, -R135.reuse ;  /* 0x00000084b38b7223 */ /* 0x182fe80000010887 */
[C---:B------:R-:W-:Y:S01]  /*2a570*/  HMMA.16816.F32 R16, R140.reuse, R154, R16 ;  /* 0x0000009a8c10723c */ /* 0x040fe20000001810 */
[----:B------:R-:W1:Y:S01]  /*2a580*/  LDSM.16.MT88.4 R152, [R212+0x13000] ;  /* 0x01300000d498783b */ /* 0x000e620000004200 */
[----:B------:R2:W-:Y:S06]  /*2a590*/  MUFU.EX2 R179, R139 ;  /* 0x0000008b00b37308 */ /* 0x0005ec0000000800 */
[C---:B------:R-:W-:Y:S08]  /*2a5a0*/  HMMA.16816.F32 R20, R140.reuse, R160, R20 ;  /* 0x000000a08c14723c */ /* 0x040ff00000001814 */
[C---:B------:R-:W-:Y:S01]  /*2a5b0*/  HMMA.16816.F32 R24, R140.reuse, R162, R24 ;  /* 0x000000a28c18723c */ /* 0x040fe20000001818 */
[----:B------:R-:W5:Y:S07]  /*2a5c0*/  LDSM.16.MT88.4 R160, [R212+0x15000] ;  /* 0x01500000d4a0783b */ /* 0x000f6e0000004200 */
[C---:B---3--:R-:W-:Y:S04]  /*2a5d0*/  HMMA.16816.F32 R28, R140.reuse, R144, R28 ;  /* 0x000000908c1c723c */ /* 0x048fe8000000181c */
[-CC-:B--2---:R-:W-:Y:S04]  /*2a5e0*/  FFMA.FTZ R139, R176, R132.reuse, -R135.reuse ;  /* 0x00000084b08b7223 */ /* 0x184fe80000010887 */
[C---:B------:R-:W-:Y:S01]  /*2a5f0*/  HMMA.16816.F32 R32, R140.reuse, R146, R32 ;  /* 0x000000928c20723c */ /* 0x040fe20000001820 */
[----:B------:R-:W2:Y:S01]  /*2a600*/  LDSM.16.MT88.4 R144, [R211+0x15000] ;  /* 0x01500000d390783b */ /* 0x000ea20000004200 */
[----:B------:R3:W-:Y:S06]  /*2a610*/  MUFU.EX2 R178, R139 ;  /* 0x0000008b00b27308 */ /* 0x0007ec0000000800 */
[C---:B------:R-:W-:Y:S08]  /*2a620*/  HMMA.16816.F32 R36, R140.reuse, R156, R36 ;  /* 0x0000009c8c24723c */ /* 0x040ff00000001824 */
[C---:B------:R-:W-:Y:S01]  /*2a630*/  HMMA.16816.F32 R40, R140.reuse, R158, R40 ;  /* 0x0000009e8c28723c */ /* 0x040fe20000001828 */
[----:B------:R-:W-:Y:S07]  /*2a640*/  LDSM.16.MT88.4 R156, [R212+0x17000] ;  /* 0x01700000d49c783b */ /* 0x000fee0000004200 */
[C---:B----4-:R-:W-:Y:S04]  /*2a650*/  HMMA.16816.F32 R44, R140.reuse, R148, R44 ;  /* 0x000000948c2c723c */ /* 0x050fe8000000182c */
[-CC-:B---3--:R-:W-:Y:S02]  /*2a660*/  FFMA.FTZ R139, R203, R132.reuse, -R135.reuse ;  /* 0x00000084cb8b7223 */ /* 0x188fe40000010887 */
[----:B------:R-:W-:Y:S02]  /*2a670*/  FFMA.FTZ R135, R204, R132, -R135 ;  /* 0x00000084cc877223 */ /* 0x000fe40000010887 */
[C---:B------:R-:W-:Y:S01]  /*2a680*/  HMMA.16816.F32 R48, R140.reuse, R150, R48 ;  /* 0x000000968c30723c */ /* 0x040fe20000001830 */
[----:B------:R-:W3:Y:S01]  /*2a690*/  LDSM.16.MT88.4 R148, [R209+0x17000] ;  /* 0x01700000d194783b */ /* 0x000ee20000004200 */
[----:B------:R-:W-:Y:S06]  /*2a6a0*/  MUFU.EX2 R177, R139 ;  /* 0x0000008b00b17308 */ /* 0x000fec0000000800 */
[C---:B-1----:R-:W-:Y:S04]  /*2a6b0*/  HMMA.16816.F32 R52, R140.reuse, R152, R52 ;  /* 0x000000988c34723c */ /* 0x042fe80000001834 */
[----:B------:R-:W1:Y:S04]  /*2a6c0*/  MUFU.EX2 R176, R135 ;  /* 0x0000008700b07308 */ /* 0x000e680000000800 */
[C---:B------:R-:W-:Y:S01]  /*2a6d0*/  HMMA.16816.F32 R56, R140.reuse, R154, R56 ;  /* 0x0000009a8c38723c */ /* 0x040fe20000001838 */
[----:B------:R-:W4:Y:S05]  /*2a6e0*/  LDSM.16.MT88.4 R152, [R210+0x17000] ;  /* 0x01700000d298783b */ /* 0x000f2a0000004200 */
[----:B------:R2:W-:Y:S02]  /*2a6f0*/  MUFU.EX2 R135, R137 ;  /* 0x0000008900877308 */ /* 0x0005e40000000800 */
[C---:B------:R-:W-:Y:S08]  /*2a700*/  HMMA.16816.F32 R60, R140.reuse, R164, R60 ;  /* 0x000000a48c3c723c */ /* 0x040ff0000000183c */
[C---:B------:R-:W-:Y:S01]  /*2a710*/  HMMA.16816.F32 R64, R140.reuse, R166, R64 ;  /* 0x000000a68c40723c */ /* 0x040fe20000001840 */
[----:B------:R3:W3:Y:S03]  /*2a720*/  MUFU.EX2 R132, R136 ;  /* 0x0000008800847308 */ /* 0x0006e60000000800 */
[----:B-1----:R-:W-:Y:S04]  /*2a730*/  F2FP.PACK_AB R138, R176, R177 ;  /* 0x000000b1b08a723e */ /* 0x002fe800000000ff */
[C---:B------:R-:W-:Y:S04]  /*2a740*/  HMMA.16816.F32 R68, R140.reuse, R168, R68 ;  /* 0x000000a88c44723c */ /* 0x040fe80000001844 */
[----:B--2---:R-:W-:Y:S04]  /*2a750*/  F2FP.PACK_AB R137, R180, R181 ;  /* 0x000000b5b489723e */ /* 0x004fe800000000ff */
[C---:B------:R-:W-:Y:S01]  /*2a760*/  HMMA.16816.F32 R72, R140.reuse, R170, R72 ;  /* 0x000000aa8c48723c */ /* 0x040fe20000001848 */
[----:B------:R-:W-:Y:S07]  /*2a770*/  LDSM.16.MT88.4 R168, [R211+0x11800] ;  /* 0x01180000d3a8783b */ /* 0x000fee0000004200 */
[C---:B------:R-:W-:Y:S04]  /*2a780*/  HMMA.16816.F32 R76, R140.reuse, R172, R76 ;  /* 0x000000ac8c4c723c */ /* 0x040fe8000000184c */
[----:B---3--:R-:W-:Y:S02]  /*2a790*/  F2FP.PACK_AB R136, R178, R179 ;  /* 0x000000b3b288723e */ /* 0x008fe400000000ff */
[----:B------:R-:W-:Y:S02]  /*2a7a0*/  F2FP.PACK_AB R139, R132, R135 ;  /* 0x00000087848b723e */ /* 0x000fe400000000ff */
[C---:B------:R-:W-:Y:S01]  /*2a7b0*/  HMMA.16816.F32 R80, R140.reuse, R174, R80 ;  /* 0x000000ae8c50723c */ /* 0x040fe20000001850 */
[----:B------:R-:W-:Y:S07]  /*2a7c0*/  LDSM.16.MT88.4 R172, [R209+0x13800] ;  /* 0x01380000d1ac783b */ /* 0x000fee0000004200 */
[C---:B-----5:R-:W-:Y:S08]  /*2a7d0*/  HMMA.16816.F32 R84, R140.reuse, R160, R84 ;  /* 0x000000a08c54723c */ /* 0x060ff00000001854 */
[C---:B------:R-:W-:Y:S01]  /*2a7e0*/  HMMA.16816.F32 R88, R140.reuse, R162, R88 ;  /* 0x000000a28c58723c */ /* 0x040fe20000001858 */
[----:B------:R-:W-:Y:S07]  /*2a7f0*/  LDSM.16.MT88.4 R160, [R212+0x11800] ;  /* 0x01180000d4a0783b */ /* 0x000fee0000004200 */
[C---:B------:R-:W-:Y:S08]  /*2a800*/  HMMA.16816.F32 R92, R140.reuse, R144, R92 ;  /* 0x000000908c5c723c */ /* 0x040ff0000000185c */
[C---:B------:R-:W-:Y:S01]  /*2a810*/  HMMA.16816.F32 R96, R140.reuse, R146, R96 ;  /* 0x000000928c60723c */ /* 0x040fe20000001860 */
[----:B------:R-:W1:Y:S07]  /*2a820*/  LDSM.16.MT88.4 R144, [R211+0x17000] ;  /* 0x01700000d390783b */ /* 0x000e6e0000004200 */
[C---:B------:R-:W-:Y:S08]  /*2a830*/  HMMA.16816.F32 R100, R140.reuse, R148, R100 ;  /* 0x000000948c64723c */ /* 0x040ff00000001864 */
[C---:B------:R-:W-:Y:S01]  /*2a840*/  HMMA.16816.F32 R104, R140.reuse, R150, R104 ;  /* 0x000000968c68723c */ /* 0x040fe20000001868 */
[----:B------:R-:W2:Y:S07]  /*2a850*/  LDSM.16.MT88.4 R148, [R209+0x11800] ;  /* 0x01180000d194783b */ /* 0x000eae0000004200 */
[C---:B----4-:R-:W-:Y:S08]  /*2a860*/  HMMA.16816.F32 R108, R140.reuse, R152, R108 ;  /* 0x000000988c6c723c */ /* 0x050ff0000000186c */
[C---:B------:R-:W-:Y:S01]  /*2a870*/  HMMA.16816.F32 R112, R140.reuse, R154, R112 ;  /* 0x0000009a8c70723c */ /* 0x040fe20000001870 */
[----:B------:R-:W3:Y:S07]  /*2a880*/  LDSM.16.MT88.4 R152, [R210+0x11800] ;  /* 0x01180000d298783b */ /* 0x000eee0000004200 */
[C---:B------:R-:W-:Y:S08]  /*2a890*/  HMMA.16816.F32 R116, R140.reuse, R156, R116 ;  /* 0x0000009c8c74723c */ /* 0x040ff00000001874 */
[C---:B------:R-:W-:Y:S08]  /*2a8a0*/  HMMA.16816.F32 R120, R140.reuse, R158, R120 ;  /* 0x0000009e8c78723c */ /* 0x040ff00000001878 */
[C---:B-1----:R-:W-:Y:S08]  /*2a8b0*/  HMMA.16816.F32 R124, R140.reuse, R144, R124 ;  /* 0x000000908c7c723c */ /* 0x042ff0000000187c */
[----:B------:R-:W-:Y:S08]  /*2a8c0*/  HMMA.16816.F32 R128, R140, R146, R128 ;  /* 0x000000928c80723c */ /* 0x000ff00000001880 */
[C---:B--2---:R-:W-:Y:S01]  /*2a8d0*/  HMMA.16816.F32 R140, R136.reuse, R148, R4 ;  /* 0x00000094888c723c */ /* 0x044fe20000001804 */
[----:B------:R-:W1:Y:S07]  /*2a8e0*/  LDSM.16.MT88.4 R4, [R210+0x13800] ;  /* 0x01380000d204783b */ /* 0x000e6e0000004200 */
[C---:B------:R-:W-:Y:S01]  /*2a8f0*/  HMMA.16816.F32 R144, R136.reuse, R150, R8 ;  /* 0x000000968890723c */ /* 0x040fe20000001808 */
[----:B------:R-:W2:Y:S07]  /*2a900*/  LDSM.16.MT88.4 R8, [R212+0x13800] ;  /* 0x01380000d408783b */ /* 0x000eae0000004200 */
[C---:B---3--:R-:W-:Y:S01]  /*2a910*/  HMMA.16816.F32 R148, R136.reuse, R152, R12 ;  /* 0x000000988894723c */ /* 0x048fe2000000180c */
[----:B------:R-:W3:Y:S07]  /*2a920*/  LDSM.16.MT88.4 R12, [R211+0x13800] ;  /* 0x01380000d30c783b */ /* 0x000eee0000004200 */
[C---:B------:R-:W-:Y:S01]  /*2a930*/  HMMA.16816.F32 R152, R136.reuse, R154, R16 ;  /* 0x0000009a8898723c */ /* 0x040fe20000001810 */
[----:B------:R-:W4:Y:S07]  /*2a940*/  LDSM.16.MT88.4 R16, [R209+0x15800] ;  /* 0x01580000d110783b */ /* 0x000f2e0000004200 */
[C---:B------:R-:W-:Y:S01]  /*2a950*/  HMMA.16816.F32 R156, R136.reuse, R160, R20 ;  /* 0x000000a0889c723c */ /* 0x040fe20000001814 */
[----:B------:R-:W5:Y:S07]  /*2a960*/  LDSM.16.MT88.4 R20, [R210+0x15800] ;  /* 0x01580000d214783b */ /* 0x000f6e0000004200 */
[C---:B------:R-:W-:Y:S01]  /*2a970*/  HMMA.16816.F32 R160, R136.reuse, R162, R24 ;  /* 0x000000a288a0723c */ /* 0x040fe20000001818 */
[----:B------:R-:W2:Y:S07]  /*2a980*/  LDSM.16.MT88.4 R24, [R212+0x15800] ;  /* 0x01580000d418783b */ /* 0x000eae0000004200 */
[C---:B------:R-:W-:Y:S01]  /*2a990*/  HMMA.16816.F32 R164, R136.reuse, R168, R28 ;  /* 0x000000a888a4723c */ /* 0x040fe2000000181c */
[----:B------:R-:W2:Y:S07]  /*2a9a0*/  LDSM.16.MT88.4 R28, [R211+0x15800] ;  /* 0x01580000d31c783b */ /* 0x000eae0000004200 */
[C---:B------:R-:W-:Y:S01]  /*2a9b0*/  HMMA.16816.F32 R168, R136.reuse, R170, R32 ;  /* 0x000000aa88a8723c */ /* 0x040fe20000001820 */
[----:B------:R-:W3:Y:S07]  /*2a9c0*/  LDSM.16.MT88.4 R32, [R209+0x17800] ;  /* 0x01780000d120783b */ /* 0x000eee0000004200 */
[C---:B------:R-:W-:Y:S08]  /*2a9d0*/  HMMA.16816.F32 R36, R136.reuse, R172, R36 ;  /* 0x000000ac8824723c */ /* 0x040ff00000001824 */
        /* <DEDUP_REMOVED lines=10> */
[C---:B----4-:R-:W-:Y:S07]  /*2aa80*/  HMMA.16816.F32 R68, R136.reuse, R16, R68 ;  /* 0x000000108844723c */ /* 0x050fee0000001844 */
[----:B------:R-:W-:Y:S01]  /*2aa90*/  FADD.FTZ R16, R207, R0 ;  /* 0x00000000cf107221 */ /* 0x000fe20000010000 */
[C---:B------:R-:W-:Y:S04]  /*2aaa0*/  HMMA.16816.F32 R72, R136.reuse, R18, R72 ;  /* 0x000000128848723c */ /* 0x040fe80000001848 */
[----:B------:R-:W-:Y:S02]  /*2aab0*/  FADD.FTZ R0, R239, R2 ;  /* 0x00000002ef007221 */ /* 0x000fe40000010000 */
[----:B------:R-:W-:Y:S02]  /*2aac0*/  FADD.FTZ R2, R206, R16 ;  /* 0x00000010ce027221 */ /* 0x000fe40000010000 */
[C---:B-----5:R-:W-:Y:S04]  /*2aad0*/  HMMA.16816.F32 R76, R136.reuse, R20, R76 ;  /* 0x00000014884c723c */ /* 0x060fe8000000184c */
[----:B------:R-:W-:Y:S02]  /*2aae0*/  FADD.FTZ R0, R238, R0 ;  /* 0x00000000ee007221 */ /* 0x000fe40000010000 */
[----:B------:R-:W-:Y:S02]  /*2aaf0*/  FADD.FTZ R2, R205, R2 ;  /* 0x00000002cd027221 */ /* 0x000fe40000010000 */
[C---:B------:R-:W-:Y:S04]  /*2ab00*/  HMMA.16816.F32 R80, R136.reuse, R22, R80 ;  /* 0x000000168850723c */ /* 0x040fe80000001850 */
        /* <DEDUP_REMOVED lines=20> */
[C---:B-1----:R-:W-:Y:S04]  /*2ac50*/  HMMA.16816.F32 R108, R136.reuse, R4, R108 ;  /* 0x00000004886c723c */ /* 0x042fe8000000186c */
[----:B------:R-:W-:Y:S02]  /*2ac60*/  FADD.FTZ R0, R188, R0 ;  /* 0x00000000bc007221 */ /* 0x000fe40000010000 */
[----:B------:R-:W-:Y:S02]  /*2ac70*/  FADD.FTZ R2, R182, R2 ;  /* 0x00000002b6027221 */ /* 0x000fe40000010000 */
[C---:B------:R-:W-:Y:S04]  /*2ac80*/  HMMA.16816.F32 R112, R136.reuse, R6, R112 ;  /* 0x000000068870723c */ /* 0x040fe80000001870 */
[----:B------:R-:W-:Y:S02]  /*2ac90*/  FADD.FTZ R0, R187, R0 ;  /* 0x00000000bb007221 */ /* 0x000fe40000010000 */
[----:B------:R-:W-:Y:S02]  /*2aca0*/  FADD.FTZ R2, R179, R2 ;  /* 0x00000002b3027221 */ /* 0x000fe40000010000 */
[C---:B--2---:R-:W-:Y:S04]  /*2acb0*/  HMMA.16816.F32 R116, R136.reuse, R8, R116 ;  /* 0x000000088874723c */ /* 0x044fe80000001874 */
[----:B------:R-:W-:Y:S02]  /*2acc0*/  FADD.FTZ R0, R181, R0 ;  /* 0x00000000b5007221 */ /* 0x000fe40000010000 */
[----:B------:R-:W-:Y:S02]  /*2acd0*/  FADD.FTZ R2, R178, R2 ;  /* 0x00000002b2027221 */ /* 0x000fe40000010000 */
[C---:B------:R-:W-:Y:S04]  /*2ace0*/  HMMA.16816.F32 R120, R136.reuse, R10, R120 ;  /* 0x0000000a8878723c */ /* 0x040fe80000001878 */
[----:B------:R-:W-:Y:S02]  /*2acf0*/  FADD.FTZ R0, R180, R0 ;  /* 0x00000000b4007221 */ /* 0x000fe40000010000 */
[----:B------:R-:W-:Y:S02]  /*2ad00*/  FADD.FTZ R2, R177, R2 ;  /* 0x00000002b1027221 */ /* 0x000fe40000010000 */
[C---:B---3--:R-:W-:Y:S04]  /*2ad10*/  HMMA.16816.F32 R124, R136.reuse, R12, R124 ;  /* 0x0000000c887c723c */ /* 0x048fe8000000187c */
[----:B------:R-:W-:Y:S01]  /*2ad20*/  FADD.FTZ R0, R135, R0 ;  /* 0x0000000087007221 */ /* 0x000fe20000010000 */
[-C--:B------:R-:W-:Y:S01]  /*2ad30*/  MOV R135, R3.reuse ;  /* 0x0000000300877202 */ /* 0x080fe20000000f00 */
[----:B------:R-:W-:Y:S01]  /*2ad40*/  FADD.FTZ R250, R176, R2 ;  /* 0x00000002b0fa7221 */ /* 0x000fe20000010000 */
[----:B------:R-:W-:Y:S01]  /*2ad50*/  MOV R12, R3 ;  /* 0x00000003000c7202 */ /* 0x000fe20000000f00 */
[----:B------:R-:W-:Y:S04]  /*2ad60*/  HMMA.16816.F32 R128, R136, R14, R128 ;  /* 0x0000000e8880723c */ /* 0x000fe80000001880 */
[----:B------:R-:W-:Y:S03]  /*2ad70*/  FADD.FTZ R251, R132, R0 ;  /* 0x0000000084fb7221 */ /* 0x000fe60000010000 */
[----:B------:R-:W-:Y:S01]  /*2ad80*/  MOV R136, R134 ;  /* 0x0000008600887202 */ /* 0x000fe20000000f00 */
[----:B------:R-:W-:-:S05]  /*2ad90*/  @P0 BRA `(.L_x_4761) ;  /* 0xffffb27000000947 */ /* 0x000fca000383ffff */
.L_x_4752:
[----:B------:R-:W-:Y:S02]  /*2ada0*/  ULDC.64 UR4, c[0x0][0x40] ;  /* 0x0000100000047ab9 */ /* 0x000fe40000000a00 */
[----:B------:R-:W-:-:S04]  /*2adb0*/  UIADD3 UR4, UP0, UR4, 0x160, URZ ;  /* 0x0000016004047890 */ /* 0x000fc8000ff1e03f */
[----:B------:R-:W-:Y:S02]  /*2adc0*/  UIADD3.X UR5, URZ, UR5, URZ, UP0, !UPT ;  /* 0x000000053f057290 */ /* 0x000fe400087fe43f */
[----:B------:R-:W-:-:S04]  /*2add0*/  IMAD.U32 R132, RZ, RZ, UR4 ;  /* 0x00000004ff847e24 */ /* 0x000fc8000f8e00ff */
[----:B-----5:R-:W-:Y:S01]  /*2ade0*/  IMAD.U32 R133, RZ, RZ, UR5 ;  /* 0x00000005ff857e24 */ /* 0x020fe2000f8e00ff */
[----:B------:R-:W-:Y:S01]  /*2adf0*/  ULDC.64 UR4, c[0x0][0x118] ;  /* 0x0000460000047ab9 */ /* 0x000fe20000000a00 */
[----:B------:R-:W-:-:S03]  /*2ae00*/  MOV R7, 0x1f ;  /* 0x0000001f00077802 */ /* 0x000fc60000000f00 */
[----:B------:R1:W5:Y:S01]  /*2ae10*/  LD.E R173, [R132.64+0xd8] ;  /* 0x0000d80484ad7980 */ /* 0x000362000c101900 */
[----:B------:R-:W-:Y:S01]  /*2ae20*/  MOV R6, 0xffffffff ;  /* 0xffffffff00067802 */ /* 0x000fe20000000f00 */
[----:B------:R-:W-:Y:S05]  /*2ae30*/  BRA.DIV ~URZ, `(.L_x_4762) ;  /* 0x00001ea27f007947 */ /* 0x000fea000b800000 */
[----:B------:R2:W3:Y:S02]  /*2ae40*/  SHFL.BFLY PT, R0, R250, 0x2, 0x1f ;  /* 0x0c401f00fa007f89 */ /* 0x0004e400000e0000 */
.L_x_4780:
[----:B---3--:R-:W-:Y:S01]  /*2ae50*/  FADD.FTZ R0, R0, R250 ;  /* 0x000000fa00007221 */ /* 0x008fe20000010000 */
[----:B------:R-:W-:Y:S05]  /*2ae60*/  BRA.DIV ~URZ, `(.L_x_4763) ;  /* 0x00001ed27f007947 */ /* 0x000fea000b800000 */
[----:B------:R-:W3:Y:S04]  /*2ae70*/  SHFL.BFLY PT, R4, R251, 0x2, 0x1f ;  /* 0x0c401f00fb047f89 */ /* 0x000ee800000e0000 */
[----:B------:R-:W4:Y:S01]  /*2ae80*/  SHFL.BFLY PT, R3, R0, 0x1, 0x1f ;  /* 0x0c201f0000037f89 */ /* 0x000f2200000e0000 */
[----:B---3--:R-:W-:Y:S02]  /*2ae90*/  FADD.FTZ R4, R4, R251 ;  /* 0x000000fb04047221 */ /* 0x008fe40000010000 */
[----:B----4-:R-:W-:-:S03]  /*2aea0*/  FADD.FTZ R172, R0, R3 ;  /* 0x0000000300ac7221 */ /* 0x010fc60000010000 */
[----:B------:R3:W4:Y:S04]  /*2aeb0*/  SHFL.BFLY PT, R2, R4, 0x1, 0x1f ;  /* 0x0c201f0004027f89 */ /* 0x00072800000e0000 */
.L_x_4781:
[----:B------:R-:W1:Y:S01]  /*2aec0*/  S2R R175, SR_TID.X ;  /* 0x0000000000af7919 */ /* 0x000e620000002100 */
[----:B----4-:R-:W-:Y:S01]  /*2aed0*/  FADD.FTZ R13, R2, R4 ;  /* 0x00000004020d7221 */ /* 0x010fe20000010000 */
[----:B------:R-:W-:Y:S02]  /*2aee0*/  FSETP.NE.FTZ.AND P4, PT, R172, RZ, PT ;  /* 0x000000ffac00720b */ /* 0x000fe40003f95000 */
[----:B------:R-:W-:Y:S01]  /*2aef0*/  MOV R0, 0x3f800000 ;  /* 0x3f80000000007802 */ /* 0x000fe20000000f00 */
[----:B------:R-:W-:Y:S01]  /*2af00*/  BAR.SYNC.DEFER_BLOCKING 0x0 ;  /* 0x0000000000007b1d */ /* 0x000fe20000010000 */
[----:B------:R-:W-:-:S05]  /*2af10*/  FSETP.NE.FTZ.AND P3, PT, R13, RZ, PT ;  /* 0x000000ff0d00720b */ /* 0x000fca0003f75000 */
[----:B------:R-:W2:Y:S01]  /*2af20*/  LDL.LU R176, [R1+0xc] ;  /* 0x00000c0001b07983 */ /* 0x000ea20000300800 */
[----:B-1----:R-:W-:-:S03]  /*2af30*/  SHF.R.S32.HI R16, RZ, 0x1f, R175 ;  /* 0x0000001fff107819 */ /* 0x002fc600000114af */
[----:B------:R-:W1:Y:S01]  /*2af40*/  @P4 MUFU.RCP R0, R172 ;  /* 0x000000ac00004308 */ /* 0x000e620000001000 */
[----:B------:R-:W-:Y:S01]  /*2af50*/  MOV R2, 0x3f800000 ;  /* 0x3f80000000027802 */ /* 0x000fe20000000f00 */
[----:B------:R-:W-:Y:S01]  /*2af60*/  ULDC.64 UR4, c[0x0][0x118] ;  /* 0x0000460000047ab9 */ /* 0x000fe20000000a00 */
[CC--:B------:R-:W-:Y:S01]  /*2af70*/  LEA.HI R8, R16.reuse, R175.reuse, RZ, 0x2 ;  /* 0x000000af10087211 */ /* 0x0c0fe200078f10ff */
[----:B--2---:R-:W2:Y:S03]  /*2af80*/  LDL.LU R178, [R1+0x14] ;  /* 0x0000140001b27983 */ /* 0x004ea60000300800 */
[--C-:B---3--:R-:W-:Y:S02]  /*2af90*/  SHF.R.S32.HI R4, RZ, 0x2, R8.reuse ;  /* 0x00000002ff047819 */ /* 0x108fe40000011408 */
[----:B------:R-:W-:Y:S01]  /*2afa0*/  LEA.HI R174, R16, R175, RZ, 0x5 ;  /* 0x000000af10ae7211 */ /* 0x000fe200078f28ff */
[----:B------:R-:W3:Y:S01]  /*2afb0*/  @P3 MUFU.RCP R2, R13 ;  /* 0x0000000d00023308 */ /* 0x000ee20000001000 */
[----:B------:R-:W-:Y:S01]  /*2afc0*/  SHF.R.S32.HI R3, RZ, 0x1f, R8 ;  /* 0x0000001fff037819 */ /* 0x000fe20000011408 */
[----:B------:R2:W5:Y:S01]  /*2afd0*/  LDL R177, [R1+0x18] ;  /* 0x0000180001b17983 */ /* 0x0005620000100800 */
[----:B------:R-:W-:-:S02]  /*2afe0*/  LOP3.LUT R8, R8, 0x1ffffffc, RZ, 0xc0, !PT ;  /* 0x1ffffffc08087812 */ /* 0x000fc400078ec0ff */
[----:B------:R-:W-:Y:S01]  /*2aff0*/  LEA.HI R3, R3, R4, RZ, 0x3 ;  /* 0x0000000403037211 */ /* 0x000fe200078f18ff */
[C---:B-1----:R-:W-:Y:S01]  /*2b000*/  FMUL.FTZ R140, R0.reuse, R140 ;  /* 0x0000008c008c7220 */ /* 0x042fe20000410000 */
        /* <DEDUP_REMOVED lines=9> */
[C---:B------:R-:W-:Y:S01]  /*2b0a0*/  FMUL.FTZ R149, R0.reuse, R149 ;  /* 0x0000009500957220 */ /* 0x040fe20000410000 */
[C---:B------:R-:W-:Y:S01]  /*2b0b0*/  SHF.L.U32 R4, R3.reuse, 0x6, RZ ;  /* 0x0000000603047819 */ /* 0x040fe200000006ff */
[C---:B------:R-:W-:Y:S01]  /*2b0c0*/  FMUL.FTZ R152, R0.reuse, R152 ;  /* 0x0000009800987220 */ /* 0x040fe20000410000 */
[----:B------:R-:W-:Y:S01]  /*2b0d0*/  LOP3.LUT R5, R3, 0x1, RZ, 0xc0, !PT ;  /* 0x0000000103057812 */ /* 0x000fe200078ec0ff */
[----:B------:R-:W-:Y:S01]  /*2b0e0*/  FMUL.FTZ R153, R0, R153 ;  /* 0x0000009900997220 */ /* 0x000fe20000410000 */
[----:B------:R-:W-:Y:S01]  /*2b0f0*/  LOP3.LUT R4, R4, 0x1c0, RZ, 0xc0, !PT ;  /* 0x000001c004047812 */ /* 0x000fe200078ec0ff */
[C---:B------:R-:W-:Y:S01]  /*2b100*/  FMUL.FTZ R156, R0.reuse, R156 ;  /* 0x0000009c009c7220 */ /* 0x040fe20000410000 */
[----:B------:R-:W-:Y:S01]  /*2b110*/  ISETP.NE.U32.AND P0, PT, R5, 0x1, PT ;  /* 0x000000010500780c */ /* 0x000fe20003f05070 */
[----:B------:R-:W-:Y:S01]  /*2b120*/  FMUL.FTZ R157, R0, R157 ;  /* 0x0000009d009d7220 */ /* 0x000fe20000410000 */
[----:B------:R-:W-:Y:S01]  /*2b130*/  LEA.HI R4, R4, R4, RZ, 0x1d ;  /* 0x0000000404047211 */ /* 0x000fe200078fe8ff */
[C---:B------:R-:W-:Y:S01]  /*2b140*/  FMUL.FTZ R160, R0.reuse, R160 ;  /* 0x000000a000a07220 */ /* 0x040fe20000410000 */
[----:B------:R-:W-:Y:S01]  /*2b150*/  R2P PR, R3, 0x6 ;  /* 0x0000000603007804 */ /* 0x000fe20000000000 */
[----:B------:R-:W-:Y:S01]  /*2b160*/  FMUL.FTZ R161, R0, R161 ;  /* 0x000000a100a17220 */ /* 0x000fe20000410000 */
[----:B------:R-:W-:Y:S01]  /*2b170*/  LEA R8, R8, R4, 0x1 ;  /* 0x0000000408087211 */ /* 0x000fe200078e08ff */
[C---:B------:R-:W-:Y:S01]  /*2b180*/  FMUL.FTZ R164, R0.reuse, R164 ;  /* 0x000000a400a47220 */ /* 0x040fe20000410000 */
[----:B------:R-:W-:Y:S01]  /*2b190*/  MOV R4, 0x80 ;  /* 0x0000008000047802 */ /* 0x000fe20000000f00 */
[----:B------:R-:W-:Y:S01]  /*2b1a0*/  FMUL.FTZ R165, R0, R165 ;  /* 0x000000a500a57220 */ /* 0x000fe20000410000 */
[----:B------:R-:W-:Y:S01]  /*2b1b0*/  SHF.L.U32 R6, R8, 0x2, RZ ;  /* 0x0000000208067819 */ /* 0x000fe200000006ff */
[----:B------:R-:W-:Y:S01]  /*2b1c0*/  FMUL.FTZ R168, R0, R168 ;  /* 0x000000a800a87220 */ /* 0x000fe20000410000 */
[----:B------:R-:W-:Y:S01]  /*2b1d0*/  SEL R4, R4, 0xffffff80, !P2 ;  /* 0xffffff8004047807 */ /* 0x000fe20005000000 */
[----:B------:R-:W-:Y:S01]  /*2b1e0*/  FMUL.FTZ R169, R0, R169 ;  /* 0x000000a900a97220 */ /* 0x000fe20000410000 */
[----:B------:R-:W-:Y:S01]  /*2b1f0*/  IADD3 R3, R6, -0x20, RZ ;  /* 0xffffffe006037810 */ /* 0x000fe20007ffe0ff */
[----:B------:R-:W-:Y:S01]  /*2b200*/  FMUL.FTZ R36, R0, R36 ;  /* 0x0000002400247220 */ /* 0x000fe20000410000 */
[----:B------:R-:W-:Y:S01]  /*2b210*/  @P0 IADD3 R3, R6, 0x20, RZ ;  /* 0x0000002006030810 */ /* 0x000fe20007ffe0ff */
[C---:B------:R-:W-:Y:S01]  /*2b220*/  FMUL.FTZ R37, R0.reuse, R37 ;  /* 0x0000002500257220 */ /* 0x040fe20000410000 */
[----:B------:R-:W-:Y:S01]  /*2b230*/  STS.64 [R8.X4], R140 ;  /* 0x0000008c08007388 */ /* 0x000fe20000004a00 */
[----:B------:R-:W-:Y:S01]  /*2b240*/  FMUL.FTZ R40, R0, R40 ;  /* 0x0000002800287220 */ /* 0x000fe20000410000 */
[----:B------:R-:W-:Y:S01]  /*2b250*/  IADD3 R7, R4, R3, RZ ;  /* 0x0000000304077210 */ /* 0x000fe20007ffe0ff */
        /* <DEDUP_REMOVED lines=46> */
[C---:B---3--:R-:W-:Y:S02]  /*2b540*/  FMUL.FTZ R143, R2.reuse, R143 ;  /* 0x0000008f028f7220 */ /* 0x048fe40000410000 */
[----:B------:R-:W-:Y:S01]  /*2b550*/  FMUL.FTZ R142, R2, R142 ;  /* 0x0000008e028e7220 */ /* 0x000fe20000410000 */
[----:B------:R-:W-:Y:S01]  /*2b560*/  SEL R0, R0, 0xffffffc0, !P1 ;  /* 0xffffffc000007807 */ /* 0x000fe20004800000 */
        /* <DEDUP_REMOVED lines=65> */
[----:B------:R-:W-:Y:S02]  /*2b980*/  IADD3 R2, R6, R0, RZ ;  /* 0x0000000006027210 */ /* 0x000fe40007ffe0ff */
[----:B------:R-:W-:-:S02]  /*2b990*/  IADD3 R0, R0, R3, RZ ;  /* 0x0000000300007210 */ /* 0x000fc40007ffe0ff */
[-C--:B------:R-:W-:Y:S01]  /*2b9a0*/  IADD3 R6, R6, R4.reuse, RZ ;  /* 0x0000000406067210 */ /* 0x080fe20007ffe0ff */
[----:B------:R1:W-:Y:S01]  /*2b9b0*/  STS.64 [R2], R148 ;  /* 0x0000009402007388 */ /* 0x0003e20000000a00 */
        /* <DEDUP_REMOVED lines=61> */
[----:B-1----:R-:W4:Y:S04]  /*2bd90*/  LD.E.64 R148, [R132.64+0xb0] ;  /* 0x0000b00484947980 */ /* 0x002f28000c101b00 */
[----:B---3--:R-:W3:Y:S01]  /*2bda0*/  LD.E R6, [R132.64+0x60] ;  /* 0x0000600484067980 */ /* 0x008ee2000c101900 */
[----:B------:R-:W-:-:S03]  /*2bdb0*/  LEA.HI R0, R16, R175, RZ, 0x4 ;  /* 0x000000af10007211 */ /* 0x000fc600078f20ff */
[----:B------:R1:W5:Y:S04]  /*2bdc0*/  LD.E R135, [R132.64+0xcc] ;  /* 0x0000cc0484877980 */ /* 0x000368000c101900 */
[----:B--2---:R-:W2:Y:S01]  /*2bdd0*/  S2R R5, SR_TID.X ;  /* 0x0000000000057919 */ /* 0x004ea20000002100 */
[----:B------:R-:W-:-:S03]  /*2bde0*/  LOP3.LUT R0, R0, 0xfffffff0, RZ, 0xc0, !PT ;  /* 0xfffffff000007812 */ /* 0x000fc600078ec0ff */
[----:B------:R1:W5:Y:S01]  /*2bdf0*/  LD.E.64 R14, [R132.64+0x78] ;  /* 0x00007804840e7980 */ /* 0x000362000c101b00 */
[----:B------:R-:W-:-:S03]  /*2be00*/  IADD3 R4, -R0, R175, RZ ;  /* 0x000000af00047210 */ /* 0x000fc60007ffe1ff */
[----:B------:R1:W5:Y:S01]  /*2be10*/  LD.E.64 R10, [R132.64+0xa8] ;  /* 0x0000a804840a7980 */ /* 0x000362000c101b00 */
[----:B------:R-:W2:Y:S01]  /*2be20*/  @P3 MUFU.LG2 R13, R13 ;  /* 0x0000000d000d3308 */ /* 0x000ea20000000c00 */
[----:B------:R-:W-:Y:S01]  /*2be30*/  BSSY B0, `(.L_x_4764) ;  /* 0x0000058000007945 */ /* 0x000fe20003800000 */
[----:B------:R-:W-:-:S04]  /*2be40*/  LEA.HI R2, R4, R4, RZ, 0x1 ;  /* 0x0000000404027211 */ /* 0x000fc800078f08ff */
[C---:B------:R-:W-:Y:S02]  /*2be50*/  SHF.L.U32 R3, R2.reuse, 0x2, RZ ;  /* 0x0000000202037819 */ /* 0x040fe400000006ff */
[----:B------:R-:W-:-:S04]  /*2be60*/  LOP3.LUT R2, R2, 0xffffffe, RZ, 0xc0, !PT ;  /* 0x0ffffffe02027812 */ /* 0x000fc800078ec0ff */
[C---:B------:R-:W-:Y:S02]  /*2be70*/  IADD3 R2, R4.reuse, -R2, RZ ;  /* 0x8000000204027210 */ /* 0x040fe40007ffe0ff */
[----:B--2---:R-:W-:Y:S02]  /*2be80*/  SHF.R.S32.HI R7, RZ, 0x1f, R5 ;  /* 0x0000001fff077819 */ /* 0x004fe40000011405 */
[----:B------:R-:W-:Y:S01]  /*2be90*/  SHF.L.U32 R4, R4, 0x2, RZ ;  /* 0x0000000204047819 */ /* 0x000fe200000006ff */
[----:B------:R-:W-:Y:S01]  /*2bea0*/  @P3 FMUL.FTZ R13, R13, 0.69314718246459960938 ;  /* 0x3f3172180d0d3820 */ /* 0x000fe20000410000 */
[----:B------:R-:W-:-:S04]  /*2beb0*/  LEA.HI R8, R7, R5, RZ, 0x4 ;  /* 0x0000000507087211 */ /* 0x000fc800078f20ff */
[----:B------:R-:W-:-:S04]  /*2bec0*/  SHF.R.S32.HI R8, RZ, 0x4, R8 ;  /* 0x00000004ff087819 */ /* 0x000fc80000011408 */
[----:B------:R-:W-:-:S04]  /*2bed0*/  SHF.L.U32 R0, R8, 0x6, RZ ;  /* 0x0000000608007819 */ /* 0x000fc800000006ff */
[----:B------:R-:W-:-:S04]  /*2bee0*/  LOP3.LUT R0, R0, 0x1c0, RZ, 0xc0, !PT ;  /* 0x000001c000007812 */ /* 0x000fc800078ec0ff */
[----:B------:R-:W-:Y:S02]  /*2bef0*/  LOP3.LUT R3, R0, 0x38, R3, 0xf8, !PT ;  /* 0x0000003800037812 */ /* 0x000fe400078ef803 */
[----:B------:R-:W-:-:S04]  /*2bf00*/  SHF.R.U32.HI R0, RZ, 0x3, R0 ;  /* 0x00000003ff007819 */ /* 0x000fc80000011600 */
[----:B------:R-:W-:Y:S02]  /*2bf10*/  LOP3.LUT R0, R3, R0, RZ, 0x3c, !PT ;  /* 0x0000000003007212 */ /* 0x000fe400078e3cff */
[----:B------:R-:W-:Y:S02]  /*2bf20*/  SHF.R.S32.HI R3, RZ, 0x1f, R9 ;  /* 0x0000001fff037819 */ /* 0x000fe40000011409 */
[----:B------:R-:W-:Y:S01]  /*2bf30*/  LEA R0, R2, R0, 0x2 ;  /* 0x0000000002007211 */ /* 0x000fe200078e10ff */
[----:B------:R-:W-:Y:S01]  /*2bf40*/  BAR.SYNC.DEFER_BLOCKING 0x0 ;  /* 0x0000000000007b1d */ /* 0x000fe20000010000 */
[----:B------:R-:W-:Y:S02]  /*2bf50*/  LEA.HI R2, R7, R5, RZ, 0x5 ;  /* 0x0000000507027211 */ /* 0x000fe400078f28ff */
[----:B------:R-:W-:-:S03]  /*2bf60*/  LEA.HI R3, R3, R9, RZ, 0x2 ;  /* 0x0000000903037211 */ /* 0x000fc600078f10ff */
[----:B------:R-:W2:Y:S02]  /*2bf70*/  @P4 MUFU.LG2 R7, R172 ;  /* 0x000000ac00074308 */ /* 0x000ea40000000c00 */
[----:B--2---:R-:W-:Y:S01]  /*2bf80*/  @P4 FMUL.FTZ R7, R7, 0.69314718246459960938 ;  /* 0x3f31721807074820 */ /* 0x004fe20000410000 */
[----:B------:R-:W2:Y:S04]  /*2bf90*/  LDS.128 R60, [R0.X4] ;  /* 0x00000000003c7984 */ /* 0x000ea80000004c00 */
        /* <DEDUP_REMOVED lines=31> */
[----:B--2---:R-:W-:-:S02]  /*2c190*/  LOP3.LUT R0, R2, 0xffffffe0, RZ, 0xc0, !PT ;  /* 0xffffffe002007812 */ /* 0x004fc400078ec0ff */
[----:B------:R-:W-:Y:S02]  /*2c1a0*/  LOP3.LUT R2, R174, 0xffffffe0, RZ, 0xc0, !PT ;  /* 0xffffffe0ae027812 */ /* 0x000fe400078ec0ff */
[----:B------:R-:W-:Y:S02]  /*2c1b0*/  IADD3 R0, -R0, R5, RZ ;  /* 0x0000000500007210 */ /* 0x000fe40007ffe1ff */
[----:B------:R-:W-:Y:S02]  /*2c1c0*/  IADD3 R5, -R2, R175, RZ ;  /* 0x000000af02057210 */ /* 0x000fe40007ffe1ff */
[----:B------:R-:W-:Y:S02]  /*2c1d0*/  LOP3.LUT R2, R3, 0xffffffc, RZ, 0xc0, !PT ;  /* 0x0ffffffc03027812 */ /* 0x000fe400078ec0ff */
[----:B------:R-:W-:Y:S02]  /*2c1e0*/  LOP3.LUT P0, RZ, R5, 0x3, RZ, 0xc0, !PT ;  /* 0x0000000305ff7812 */ /* 0x000fe4000780c0ff */
[----:B------:R-:W-:-:S02]  /*2c1f0*/  SHF.R.S32.HI R150, RZ, 0x1f, R0 ;  /* 0x0000001fff967819 */ /* 0x000fc40000011400 */
[----:B------:R-:W-:Y:S02]  /*2c200*/  IADD3 R2, R9, -R2, RZ ;  /* 0x8000000209027210 */ /* 0x000fe40007ffe0ff */
[----:B------:R-:W-:Y:S02]  /*2c210*/  LEA.HI R0, R150, R0, RZ, 0x2 ;  /* 0x0000000096007211 */ /* 0x000fe400078f10ff */
[----:B------:R-:W-:Y:S01]  /*2c220*/  MOV R9, 0xff800000 ;  /* 0xff80000000097802 */ /* 0x000fe20000000f00 */
[----:B-----5:R-:W-:Y:S01]  /*2c230*/  @P3 FFMA.FTZ R9, R12, R173, R13 ;  /* 0x000000ad0c093223 */ /* 0x020fe2000001000d */
[----:B------:R-:W-:Y:S02]  /*2c240*/  SHF.R.S32.HI R0, RZ, 0x2, R0 ;  /* 0x00000002ff007819 */ /* 0x000fe40000011400 */
[----:B------:R-:W-:Y:S02]  /*2c250*/  SHF.R.S32.HI R5, RZ, 0x1f, R4 ;  /* 0x0000001fff057819 */ /* 0x000fe40000011404 */
[----:B------:R-:W-:Y:S01]  /*2c260*/  LEA R0, R2, R0, 0x4 ;  /* 0x0000000002007211 */ /* 0x000fe200078e20ff */
[----:B----4-:R-:W-:-:S02]  /*2c270*/  IMAD R3, R148, UR8, R176 ;  /* 0x0000000894037c24 */ /* 0x010fc4000f8e02b0 */
[----:B------:R-:W2:Y:S02]  /*2c280*/  S2R R176, SR_CTAID.X ;  /* 0x0000000000b07919 */ /* 0x000ea40000002500 */
[----:B---3--:R-:W-:Y:S01]  /*2c290*/  IMAD R3, R3, R6, R178 ;  /* 0x0000000603037224 */ /* 0x008fe200078e02b2 */
[----:B------:R-:W-:Y:S01]  /*2c2a0*/  MOV R6, 0xff800000 ;  /* 0xff80000000067802 */ /* 0x000fe20000000f00 */
[----:B------:R-:W-:Y:S01]  /*2c2b0*/  @P4 FFMA.FTZ R6, R134, R173, R7 ;  /* 0x000000ad86064223 */ /* 0x000fe20000010007 */
[----:B--2---:R-:W-:-:S05]  /*2c2c0*/  SHF.L.U32 R148, R176, 0x6, RZ ;  /* 0x00000006b0947819 */ /* 0x004fca00000006ff */
[----:B------:R-:W-:Y:S01]  /*2c2d0*/  IMAD R7, R149, R3, R148 ;  /* 0x0000000395077224 */ /* 0x000fe200078e0294 */
[----:B------:R-:W-:Y:S05]  /*2c2e0*/  @P0 BRA `(.L_x_4765) ;  /* 0x000000c000000947 */ /* 0x000fea0003800000 */
[----:B-1----:R-:W-:Y:S01]  /*2c2f0*/  IMAD R2, R176, -0x40, R177 ;  /* 0xffffffc0b0027824 */ /* 0x002fe200078e02b1 */
        /* <DEDUP_REMOVED lines=11> */
.L_x_4765:
[----:B-1----:R-:W-:Y:S05]  /*2c3b0*/  BSYNC B0 ;  /* 0x0000000000007941 */ /* 0x002fea0003800000 */
.L_x_4764:
[----:B------:R-:W-:Y:S01]  /*2c3c0*/  IMAD R0, R7, R135, RZ ;  /* 0x0000008707007224 */ /* 0x000fe200078e02ff */
[----:B------:R-:W-:Y:S01]  /*2c3d0*/  ULDC.64 UR4, c[0x0][0x118] ;  /* 0x0000460000047ab9 */ /* 0x000fe20000000a00 */
[----:B------:R-:W-:Y:S01]  /*2c3e0*/  IMAD R7, R176, -0x40, R177 ;  /* 0xffffffc0b0077824 */ /* 0x000fe200078e02b1 */
[----:B------:R1:W5:Y:S01]  /*2c3f0*/  LD.E R6, [R132.64+0xc0] ;  /* 0x0000c00484067980 */ /* 0x000362000c101900 */
[C---:B------:R-:W-:Y:S01]  /*2c400*/  IMAD.WIDE R2, R8.reuse, 0x100, R4 ;  /* 0x0000010008027825 */ /* 0x040fe200078e0204 */
[----:B------:R-:W-:Y:S02]  /*2c410*/  BSSY B0, `(.L_x_4766) ;  /* 0x0000014000007945 */ /* 0x000fe40003800000 */
[----:B------:R-:W-:-:S02]  /*2c420*/  ISETP.GE.AND P1, PT, R8, R7, PT ;  /* 0x000000070800720c */ /* 0x000fc40003f26270 */
        /* <DEDUP_REMOVED lines=18> */
.L_x_4767:
[----:B------:R-:W-:Y:S05]  /*2c550*/  BSYNC B0 ;  /* 0x0000000000007941 */ /* 0x000fea0003800000 */
.L_x_4766:
        /* <DEDUP_REMOVED lines=15> */
.L_x_4769:
[----:B------:R-:W-:Y:S05]  /*2c650*/  BSYNC B0 ;  /* 0x0000000000007941 */ /* 0x000fea0003800000 */
.L_x_4768:
        /* <DEDUP_REMOVED lines=15> */
.L_x_4771:
[----:B------:R-:W-:Y:S05]  /*2c750*/  BSYNC B0 ;  /* 0x0000000000007941 */ /* 0x000fea0003800000 */
.L_x_4770:
        /* <DEDUP_REMOVED lines=15> */
.L_x_4773:
[----:B------:R-:W-:Y:S05]  /*2c850*/  BSYNC B0 ;  /* 0x0000000000007941 */ /* 0x000fea0003800000 */
.L_x_4772:
        /* <DEDUP_REMOVED lines=15> */
.L_x_4775:
[----:B------:R-:W-:Y:S05]  /*2c950*/  BSYNC B0 ;  /* 0x0000000000007941 */ /* 0x000fea0003800000 */
.L_x_4774:
        /* <DEDUP_REMOVED lines=15> */
.L_x_4777:
[----:B------:R-:W-:Y:S05]  /*2ca50*/  BSYNC B0 ;  /* 0x0000000000007941 */ /* 0x000fea0003800000 */
.L_x_4776:
        /* <DEDUP_REMOVED lines=15> */
.L_x_4779:
[----:B------:R-:W-:Y:S05]  /*2cb50*/  BSYNC B0 ;  /* 0x0000000000007941 */ /* 0x000fea0003800000 */
.L_x_4778:
[----:B------:R-:W-:Y:S01]  /*2cb60*/  IADD3 R8, R8, 0x38, RZ ;  /* 0x0000003808087810 */ /* 0x000fe20007ffe0ff */
[----:B------:R-:W-:Y:S01]  /*2cb70*/  IMAD.MOV.U32 R9, RZ, RZ, 0x0 ;  /* 0x00000000ff097424 */ /* 0x000fe200078e00ff */
[----:B------:R-:W-:-:S02]  /*2cb80*/  MOV R10, 0x1f0 ;  /* 0x000001f0000a7802 */ /* 0x000fc40000000f00 */
[----:B------:R-:W-:-:S03]  /*2cb90*/  ISETP.GE.AND P0, PT, R8, R7, PT ;  /* 0x000000070800720c */ /* 0x000fc60003f06270 */
[----:B------:R-:W-:-:S10]  /*2cba0*/  IMAD.MOV.U32 R8, RZ, RZ, R10 ;  /* 0x000000ffff087224 */ /* 0x000fd400078e000a */
[----:B------:R-:W-:Y:S05]  /*2cbb0*/  @P0 RET.REL.NODEC R8 `(_ZN5flash24flash_fwd_splitkv_kernelI23Flash_fwd_kernel_traitsILi256ELi64ELi64ELi4ELb0ELb0EN7cutlass6half_tE19Flash_kernel_traitsILi256ELi64ELi64ELi4ES3_EELb1ELb0ELb1ELb0ELb0ELb1ELb1ELb1EEEvNS_16Flash_fwd_paramsE) ;  /* 0xfffd344008000950 */ /* 0x000fea0003c3ffff */
[C---:B------:R-:W-:Y:S01]  /*2cbc0*/  IADD3 R5, R0.reuse, 0x40, RZ ;  /* 0x0000004000057810 */ /* 0x040fe20007ffe0ff */
[----:B------:R-:W-:Y:S01]  /*2cbd0*/  ULDC.64 UR4, c[0x0][0x118] ;  /* 0x0000460000047ab9 */ /* 0x000fe20000000a00 */
[CC--:B-----5:R-:W-:Y:S02]  /*2cbe0*/  ISETP.GE.AND P1, PT, R0.reuse, R6.reuse, PT ;  /* 0x000000060000720c */ /* 0x0e0fe40003f26270 */
[-C--:B------:R-:W-:Y:S01]  /*2cbf0*/  ISETP.GE.AND P0, PT, R5, R6.reuse, PT ;  /* 0x000000060500720c */ /* 0x080fe20003f06270 */
[----:B------:R-:W-:Y:S01]  /*2cc00*/  IMAD.MOV.U32 R5, RZ, RZ, 0x0 ;  /* 0x00000000ff057424 */ /* 0x000fe200078e00ff */
[----:B------:R-:W-:Y:S02]  /*2cc10*/  IADD3 R0, R0, 0x80, RZ ;  /* 0x0000008000007810 */ /* 0x000fe40007ffe0ff */
[----:B------:R-:W-:Y:S01]  /*2cc20*/  ISETP.GE.AND P2, PT, R4, R6, PT ;  /* 0x000000060400720c */ /* 0x000fe20003f46270 */
[----:B------:R-:W-:-:S06]  /*2cc30*/  IMAD.MOV.U32 R4, RZ, RZ, R10 ;  /* 0x000000ffff047224 */ /* 0x000fcc00078e000a */
[----:B------:R1:W-:Y:S04]  /*2cc40*/  @!P1 ST.E.128 [R2.64+0xe100], R140 ;  /* 0x00e1008c02009985 */ /* 0x0003e8000c101d04 */
[----:B------:R1:W-:Y:S01]  /*2cc50*/  @!P0 ST.E.128 [R2.64+0xe200], R136 ;  /* 0x00e2008802008985 */ /* 0x0003e2000c101d04 */
[----:B------:R-:W-:-:S03]  /*2cc60*/  ISETP.GE.AND P0, PT, R0, R6, PT ;  /* 0x000000060000720c */ /* 0x000fc60003f06270 */
[----:B------:R1:W-:Y:S10]  /*2cc70*/  @!P2 ST.E.128 [R2.64+0xe000], R144 ;  /* 0x00e000900200a985 */ /* 0x0003f4000c101d04 */
[----:B------:R-:W-:Y:S05]  /*2cc80*/  @P0 RET.REL.NODEC R4 `(_ZN5flash24flash_fwd_splitkv_kernelI23Flash_fwd_kernel_traitsILi256ELi64ELi64ELi4ELb0ELb0EN7cutlass6half_tE19Flash_kernel_traitsILi256ELi64ELi64ELi4ES3_EELb1ELb0ELb1ELb0ELb0ELb1ELb1ELb1EEEvNS_16Flash_fwd_paramsE) ;  /* 0xfffd337004000950 */ /* 0x000fea0003c3ffff */
[----:B------:R-:W-:Y:S02]  /*2cc90*/  ULDC.64 UR4, c[0x0][0x118] ;  /* 0x0000460000047ab9 */ /* 0x000fe40000000a00 */
[----:B------:R5:W-:Y:S02]  /*2cca0*/  ST.E.128 [R2.64+0xe300], R128 ;  /* 0x00e3008002007985 */ /* 0x000be4000c101d04 */
[----:B-12345:R-:W-:-:S02]  /*2ccb0*/  MOV R2, R10 ;  /* 0x0000000a00027202 */ /* 0x03efc40000000f00 */
[----:B------:R-:W-:-:S04]  /*2ccc0*/  MOV R3, 0x0 ;  /* 0x0000000000037802 */ /* 0x000fc80000000f00 */
[----:B------:R-:W-:Y:S05]  /*2ccd0*/  RET.REL.NODEC R2 `(_ZN5flash24flash_fwd_splitkv_kernelI23Flash_fwd_kernel_traitsILi256ELi64ELi64ELi4ELb0ELb0EN7cutlass6half_tE19Flash_kernel_traitsILi256ELi64ELi64ELi4ES3_EELb1ELb0ELb1ELb0ELb0ELb1ELb1ELb1EEEvNS_16Flash_fwd_paramsE) ;  /* 0xfffd332002007950 */ /* 0x000fea0003c3ffff */
.L_x_4762:
[----:B------:R-:W-:Y:S01]  /*2cce0*/  IMAD.MOV.U32 R0, RZ, RZ, R250 ;  /* 0x000000ffff007224 */ /* 0x000fe200078e00fa */
[----:B------:R-:W-:Y:S02]  /*2ccf0*/  MOV R3, 0x2 ;  /* 0x0000000200037802 */ /* 0x000fe40000000f00 */
[----:B------:R-:W-:Y:S02]  /*2cd00*/  MOV R2, 0x2cd20 ;  /* 0x0002cd2000027802 */ /* 0x000fe40000000f00 */
[----:B-1---5:R-:W-:Y:S05]  /*2cd10*/  CALL.REL.NOINC `($__internal_22_$__cuda_sm70_shflsync_bfly_p) ;  /* 0x0000011000007944 */ /* 0x022fea0003c00000 */
[----:B------:R-:W-:Y:S01]  /*2cd20*/  MOV R0, R5 ;  /* 0x0000000500007202 */ /* 0x000fe20000000f00 */
[----:B------:R-:W-:Y:S05]  /*2cd30*/  BRA `(.L_x_4780) ;  /* 0xffffe11000007947 */ /* 0x000fea000383ffff */
.L_x_4763:
[----:B------:R-:W-:Y:S02]  /*2cd40*/  MOV R3, 0x1 ;  /* 0x0000000100037802 */ /* 0x000fe40000000f00 */
[----:B------:R-:W-:Y:S02]  /*2cd50*/  MOV R2, 0x2cd70 ;  /* 0x0002cd7000027802 */ /* 0x000fe40000000f00 */
[----:B-12--5:R-:W-:Y:S05]  /*2cd60*/  CALL.REL.NOINC `($__internal_22_$__cuda_sm70_shflsync_bfly_p) ;  /* 0x000000c000007944 */ /* 0x026fea0003c00000 */
[----:B------:R-:W-:Y:S01]  /*2cd70*/  FADD.FTZ R172, R0, R5 ;  /* 0x0000000500ac7221 */ /* 0x000fe20000010000 */
[----:B------:R-:W-:Y:S02]  /*2cd80*/  MOV R0, R251 ;  /* 0x000000fb00007202 */ /* 0x000fe40000000f00 */
[----:B------:R-:W-:Y:S02]  /*2cd90*/  MOV R3, 0x2 ;  /* 0x0000000200037802 */ /* 0x000fe40000000f00 */
[----:B------:R-:W-:-:S02]  /*2cda0*/  MOV R2, 0x2cdc0 ;  /* 0x0002cdc000027802 */ /* 0x000fc40000000f00 */
[----:B------:R-:W-:Y:S05]  /*2cdb0*/  CALL.REL.NOINC `($__internal_22_$__cuda_sm70_shflsync_bfly_p) ;  /* 0x0000007000007944 */ /* 0x000fea0003c00000 */
[----:B------:R-:W-:Y:S01]  /*2cdc0*/  FADD.FTZ R4, R251, R5 ;  /* 0x00000005fb047221 */ /* 0x000fe20000010000 */
[----:B------:R-:W-:-:S02]  /*2cdd0*/  MOV R3, 0x1 ;  /* 0x0000000100037802 */ /* 0x000fc40000000f00 */
[----:B------:R-:W-:Y:S02]  /*2cde0*/  MOV R2, 0x2ce10 ;  /* 0x0002ce1000027802 */ /* 0x000fe40000000f00 */
[----:B------:R-:W-:Y:S02]  /*2cdf0*/  MOV R0, R4 ;  /* 0x0000000400007202 */ /* 0x000fe40000000f00 */
[----:B------:R-:W-:Y:S05]  /*2ce00*/  CALL.REL.NOINC `($__internal_22_$__cuda_sm70_shflsync_bfly_p) ;  /* 0x0000002000007944 */ /* 0x000fea0003c00000 */
[----:B------:R-:W-:Y:S01]  /*2ce10*/  MOV R2, R5 ;  /* 0x0000000500027202 */ /* 0x000fe20000000f00 */
[----:B------:R-:W-:Y:S05]  /*2ce20*/  BRA `(.L_x_4781) ;  /* 0xffffe09000007947 */ /* 0x000fea000383ffff */
        .weak           $__internal_22_$__cuda_sm70_shflsync_bfly_p
        .type           $__internal_22_$__cuda_sm70_shflsync_bfly_p,@function
        .size           $__internal_22_$__cuda_sm70_shflsync_bfly_p,(.L_x_4814 - $__internal_22_$__cuda_sm70_shflsync_bfly_p)
$__internal_22_$__cuda_sm70_shflsync_bfly_p:
[----:B------:R-:W-:Y:S04]  /*2ce30*/  WARPSYNC R6 ;  /* 0x0000000600007348 */ /* 0x000fe80003800000 */
[----:B------:R1:W2:Y:S02]  /*2ce40*/  SHFL.BFLY PT, R5, R0, R3, R7 ;  /* 0x0c00000300057389 */ /* 0x0002a400000e0007 */
[----:B-1----:R-:W-:-:S04]  /*2ce50*/  MOV R3, 0x0 ;  /* 0x0000000000037802 */ /* 0x002fc80000000f00 */
[----:B--2---:R-:W-:Y:S05]  /*2ce60*/  RET.REL.NODEC R2 `(_ZN5flash24flash_fwd_splitkv_kernelI23Flash_fwd_kernel_traitsILi256ELi64ELi64ELi4ELb0ELb0EN7cutlass6half_tE19Flash_kernel_traitsILi256ELi64ELi64ELi4ES3_EELb1ELb0ELb1ELb0ELb0ELb1ELb1ELb1EEEvNS_16Flash_fwd_paramsE) ;  /* 0xfffd319002007950 */ /* 0x004fea0003c3ffff */
.L_x_4782:
        /* <DEDUP_REMOVED lines=9> */
.L_x_4814:


//--------------------- .nv.shared._ZN5flash32flash_fwd_splitkv_combine_kernelI23Flash_fwd_kernel_traitsILi256ELi64ELi64ELi4ELb0ELb0EN7cutlass6half_tE19Flash_kernel_traitsILi256ELi64ELi64ELi4ES3_EELi4ELi7ELb0EEEvNS_16Flash_fwd_paramsE --------------------------
	.section	.nv.shared._ZN5flash32flash_fwd_splitkv_combine_kernelI23Flash_fwd_kernel_traitsILi256ELi64ELi64ELi4ELb0ELb0EN7cutlass6half_tE19Flash_kernel_traitsILi256ELi64ELi64ELi4ES3_EELi4ELi7ELb0EEEvNS_16Flash_fwd_paramsE,"aw",@nobits
	.sectionflags	@""
	.align	16
.nv.shared._ZN5flash32flash_fwd_splitkv_combine_kernelI23Flash_fwd_kernel_traitsILi256ELi64ELi64ELi4ELb0ELb0EN7cutlass6half_tE19Flash_kernel_traitsILi256ELi64ELi64ELi4ES3_EELi4ELi7ELb0EEEvNS_16Flash_fwd_paramsE:
	.zero		2560


//--------------------- .nv.global                --------------------------
	.section	.nv.global,"aw",@nobits
.nv.global:
	.type		_ZN79_INTERNAL_7a85c845_43_flash_fwd_split_hdim256_fp16_causal_sm80_cu_59c7631c_28374cute1_E,@object
	.size		_ZN79_INTERNAL_7a85c845_43_flash_fwd_split_hdim256_fp16_causal_sm80_cu_59c7631c_28374cute1_E,(_ZN79_INTERNAL_7a85c845_43_flash_fwd_split_hdim256_fp16_causal_sm80_cu_59c7631c_28374cuda3std3__45__cpo6cbeginE - _ZN79_INTERNAL_7a85c845_43_flash_fwd_split_hdim256_fp16_causal_sm80_cu_59c7631c_28374cute1_E)
_ZN79_INTERNAL_7a85c845_43_flash_fwd_split_hdim256_fp16_causal_sm80_cu_59c7631c_28374cute1_E:
	.zero		1
	.type		_ZN79_INTERNAL_7a85c845_43_flash_fwd_split_hdim256_fp16_causal_sm80_cu_59c7631c_28374cuda3std3__45__cpo6cbeginE,@object
	.size		_ZN79_INTERNAL_7a85c845_43_flash_fwd_split_hdim256_fp16_causal_sm80_cu_59c7631c_28374cuda3std3__45__cpo6cbeginE,(_ZN79_INTERNAL_7a85c845_43_flash_fwd_split_hdim256_fp16_causal_sm80_cu_59c7631c_28374cuda3std3__48in_placeE - _ZN79_INTERNAL_7a85c845_43_flash_fwd_split_hdim256_fp16_causal_sm80_cu_59c7631c_28374cuda3std3__45__cpo6cbeginE)
_ZN79_INTERNAL_7a85c845_43_flash_fwd_split_hdim256_fp16_causal_sm80_cu_59c7631c_28374cuda3std3__45__cpo6cbeginE:
	.zero		1
	.type		_ZN79_INTERNAL_7a85c845_43_flash_fwd_split_hdim256_fp16_causal_sm80_cu_59c7631c_28374cuda3std3__48in_placeE,@object
	.size		_ZN79_INTERNAL_7a85c845_43_flash_fwd_split_hdim256_fp16_causal_sm80_cu_59c7631c_28374cuda3std3__48in_placeE,(_ZN79_INTERNAL_7a85c845_43_flash_fwd_split_hdim256_fp16_causal_sm80_cu_59c7631c_28374cuda3std6ranges3__45__cpo9iter_moveE - _ZN79_INTERNAL_7a85c845_43_flash_fwd_split_hdim256_fp16_causal_sm80_cu_59c7631c_28374cuda3std3__48in_placeE)
_ZN79_INTERNAL_7a85c845_43_flash_fwd_split_hdim256_fp16_causal_sm80_cu_59c7631c_28374cuda3std3__48in_placeE:
	.zero		1
	.type		_ZN79_INTERNAL_7a85c845_43_flash_fwd_split_hdim256_fp16_causal_sm80_cu_59c7631c_28374cuda3std6ranges3__45__cpo9iter_moveE,@object
	.size		_ZN79_INTERNAL_7a85c845_43_flash_fwd_split_hdim256_fp16_causal_sm80_cu_59c7631c_28374cuda3std6ranges3__45__cpo9iter_moveE,(_ZN79_INTERNAL_7a85c845_43_flash_fwd_split_hdim256_fp16_causal_sm80_cu_59c7631c_28374cuda3std3__45__cpo5beginE - _ZN79_INTERNAL_7a85c845_43_flash_fwd_split_hdim256_fp16_causal_sm80_cu_59c7631c_28374cuda3std6ranges3__45__cpo9iter_moveE)
_ZN79_INTERNAL_7a85c845_43_flash_fwd_split_hdim256_fp16_causal_sm80_cu_59c7631c_28374cuda3std6ranges3__45__cpo9iter_moveE:
	.zero		1
	.type		_ZN79_INTERNAL_7a85c845_43_flash_fwd_split_hdim256_fp16_causal_sm80_cu_59c7631c_28374cuda3std3__45__cpo5beginE,@object
	.size		_ZN79_INTERNAL_7a85c845_43_flash_fwd_split_hdim256_fp16_causal_sm80_cu_59c7631c_28374cuda3std3__45__cpo5beginE,(_ZN79_INTERNAL_7a85c845_43_flash_fwd_split_hdim256_fp16_causal_sm80_cu_59c7631c_28374cuda3std3__481_GLOBAL__N__7a85c845_43_flash_fwd_split_hdim256_fp16_causal_sm80_cu_59c7631c_28376ignoreE - _ZN79_INTERNAL_7a85c845_43_flash_fwd_split_hdim256_fp16_causal_sm80_cu_59c7631c_28374cuda3std3__45__cpo5beginE)
_ZN79_INTERNAL_7a85c845_43_flash_fwd_split_hdim256_fp16_causal_sm80_cu_59c7631c_28374cuda3std3__45__cpo5beginE:
	.zero		1
	.type		_ZN79_INTERNAL_7a85c845_43_flash_fwd_split_hdim256_fp16_causal_sm80_cu_59c7631c_28374cuda3std3__481_GLOBAL__N__7a85c845_43_flash_fwd_split_hdim256_fp16_causal_sm80_cu_59c7631c_28376ignoreE,@object
	.size		_ZN79_INTERNAL_7a85c845_43_flash_fwd_split_hdim256_fp16_causal_sm80_cu_59c7631c_28374cuda3std3__481_GLOBAL__N__7a85c845_43_flash_fwd_split_hdim256_fp16_causal_sm80_cu_59c7631c_28376ignoreE,(_ZN79_INTERNAL_7a85c845_43_flash_fwd_split_hdim256_fp16_causal_sm80_cu_59c7631c_28374cute7productE - _ZN79_INTERNAL_7a85c845_43_flash_fwd_split_hdim256_fp16_causal_sm80_cu_59c7631c_28374cuda3std3__481_GLOBAL__N__7a85c845_43_flash_fwd_split_hdim256_fp16_causal_sm80_cu_59c7631c_28376ignoreE)
_ZN79_INTERNAL_7a85c845_43_flash_fwd_split_hdim256_fp16_causal_sm80_cu_59c7631c_28374cuda3std3__481_GLOBAL__N__7a85c845_43_flash_fwd_split_hdim256_fp16_causal_sm80_cu_59c7631c_28376ignoreE:
	.zero		1
	.type		_ZN79_INTERNAL_7a85c845_43_flash_fwd_split_hdim256_fp16_causal_sm80_cu_59c7631c_28374cute7productE,@object
	.size		_ZN79_INTERNAL_7a85c845_43_flash_fwd_split_hdim256_fp16_causal_sm80_cu_59c7631c_28374cute7productE,(_ZN79_INTERNAL_7a85c845_43_flash_fwd_split_hdim256_fp16_causal_sm80_cu_59c7631c_28374cuda3std3__45__cpo3endE - _ZN79_INTERNAL_7a85c845_43_flash_fwd_split_hdim256_fp16_causal_sm80_cu_59c7631c_28374cute7productE)
_ZN79_INTERNAL_7a85c845_43_flash_fwd_split_hdim256_fp16_causal_sm80_cu_59c7631c_28374cute7productE:
	.zero		1
	.type		_ZN79_INTERNAL_7a85c845_43_flash_fwd_split_hdim256_fp16_causal_sm80_cu_59c7631c_28374cuda3std3__45__cpo3endE,@object
	.size		_ZN79_INTERNAL_7a85c845_43_flash_fwd_split_hdim256_fp16_causal_sm80_cu_59c7631c_28374cuda3std3__45__cpo3endE,(_ZN79_INTERNAL_7a85c845_43_flash_fwd_split_hdim256_fp16_causal_sm80_cu_59c7631c_28374cuda3std3__419piecewise_constructE - _ZN79_INTERNAL_7a85c845_43_flash_fwd_split_hdim256_fp16_causal_sm80_cu_59c7631c_28374cuda3std3__45__cpo3endE)
_ZN79_INTERNAL_7a85c845_43_flash_fwd_split_hdim256_fp16_causal_sm80_cu_59c7631c_28374cuda3std3__45__cpo3endE:
	.zero		1
	.type		_ZN79_INTERNAL_7a85c845_43_flash_fwd_split_hdim256_fp16_causal_sm80_cu_59c7631c_28374cuda3std3__419piecewise_constructE,@object
	.size		_ZN79_INTERNAL_7a85c845_43_flash_fwd_split_hdim256_fp16_causal_sm80_cu_59c7631c_28374cuda3std3__419piecewise_constructE,(_ZN79_INTERNAL_7a85c845_43_flash_fwd_split_hdim256_fp16_causal_sm80_cu_59c7631c_28374cuda3std3__45__cpo4cendE - _ZN79_INTERNAL_7a85c845_43_flash_fwd_split_hdim256_fp16_causal_sm80_cu_59c7631c_28374cuda3std3__419piecewise_constructE)
_ZN79_INTERNAL_7a85c845_43_flash_fwd_split_hdim256_fp16_causal_sm80_cu_59c7631c_28374cuda3std3__419piecewise_constructE:
	.zero		1
	.type		_ZN79_INTERNAL_7a85c845_43_flash_fwd_split_hdim256_fp16_causal_sm80_cu_59c7631c_28374cuda3std3__45__cpo4cendE,@object
	.size		_ZN79_INTERNAL_7a85c845_43_flash_fwd_split_hdim256_fp16_causal_sm80_cu_59c7631c_28374cuda3std3__45__cpo4cendE,(_ZN79_INTERNAL_7a85c845_43_flash_fwd_split_hdim256_fp16_causal_sm80_cu_59c7631c_28374cuda3std6ranges3__45__cpo4swapE - _ZN79_INTERNAL_7a85c845_43_flash_fwd_split_hdim256_fp16_causal_sm80_cu_59c7631c_28374cuda3std3__45__cpo4cendE)
_ZN79_INTERNAL_7a85c845_43_flash_fwd_split_hdim256_fp16_causal_sm80_cu_59c7631c_28374cuda3std3__45__cpo4cendE:
	.zero		1
	.type		_ZN79_INTERNAL_7a85c845_43_flash_fwd_split_hdim256_fp16_causal_sm80_cu_59c7631c_28374cuda3std6ranges3__45__cpo4swapE,@object
	.size		_ZN79_INTERNAL_7a85c845_43_flash_fwd_split_hdim256_fp16_causal_sm80_cu_59c7631c_28374cuda3std6ranges3__45__cpo4swapE,(.L_7 - _ZN79_INTERNAL_7a85c845_43_flash_fwd_split_hdim256_fp16_causal_sm80_cu_59c7631c_28374cuda3std6ranges3__45__cpo4swapE)
_ZN79_INTERNAL_7a85c845_43_flash_fwd_split_hdim256_fp16_causal_sm80_cu_59c7631c_28374cuda3std6ranges3__45__cpo4swapE:
	.zero		1
.L_7:


//--------------------- .nv.shared._ZN5flash32flash_fwd_splitkv_combine_kernelI23Flash_fwd_kernel_traitsILi256ELi64ELi64ELi4ELb0ELb0EN7cutlass6half_tE19Flash_kernel_traitsILi256ELi64ELi64ELi4ES3_EELi4ELi6ELb0EEEvNS_16Flash_fwd_paramsE --------------------------
	.section	.nv.shared._ZN5flash32flash_fwd_splitkv_combine_kernelI23Flash_fwd_kernel_traitsILi256ELi64ELi64ELi4ELb0ELb0EN7cutlass6half_tE19Flash_kernel_traitsILi256ELi64ELi64ELi4ES3_EELi4ELi6ELb0EEEvNS_16Flash_fwd_paramsE,"aw",@nobits
	.sectionflags	@""
	.align	16
.nv.shared._ZN5flash32flash_fwd_splitkv_combine_kernelI23Flash_fwd_kernel_traitsILi256ELi64ELi64ELi4ELb0ELb0EN7cutlass6half_tE19Flash_kernel_traitsILi256ELi64ELi64ELi4ES3_EELi4ELi6ELb0EEEvNS_16Flash_fwd_paramsE:
	.zero		1280


//--------------------- .nv.shared._ZN5flash32flash_fwd_splitkv_combine_kernelI23Flash_fwd_kernel_traitsILi256ELi64ELi64ELi4ELb0ELb0EN7cutlass6half_tE19Flash_kernel_traitsILi256ELi64ELi64ELi4ES3_EELi4ELi5ELb0EEEvNS_16Flash_fwd_paramsE --------------------------
	.section	.nv.shared._ZN5flash32flash_fwd_splitkv_combine_kernelI23Flash_fwd_kernel_traitsILi256ELi64ELi64ELi4ELb0ELb0EN7cutlass6half_tE19Flash_kernel_traitsILi256ELi64ELi64ELi4ES3_EELi4ELi5ELb0EEEvNS_16Flash_fwd_paramsE,"aw",@nobits
	.sectionflags	@""
	.align	16
.nv.shared._ZN5flash32flash_fwd_splitkv_combine_kernelI23Flash_fwd_kernel_traitsILi256ELi64ELi64ELi4ELb0ELb0EN7cutlass6half_tE19Flash_kernel_traitsILi256ELi64ELi64ELi4ES3_EELi4ELi5ELb0EEEvNS_16Flash_fwd_paramsE:
	.zero		640


//--------------------- .nv.shared._ZN5flash32flash_fwd_splitkv_combine_kernelI23Flash_fwd_kernel_traitsILi256ELi64ELi64ELi4ELb0ELb0EN7cutlass6half_tE19Flash_kernel_traitsILi256ELi64ELi64ELi4ES3_EELi4ELi4ELb0EEEvNS_16Flash_fwd_paramsE --------------------------
	.section	.nv.shared._ZN5flash32flash_fwd_splitkv_combine_kernelI23Flash_fwd_kernel_traitsILi256ELi64ELi64ELi4ELb0ELb0EN7cutlass6half_tE19Flash_kernel_traitsILi256ELi64ELi64ELi4ES3_EELi4ELi4ELb0EEEvNS_16Flash_fwd_paramsE,"aw",@nobits
	.sectionflags	@""
	.align	16
.nv.shared._ZN5flash32flash_fwd_splitkv_combine_kernelI23Flash_fwd_kernel_traitsILi256ELi64ELi64ELi4ELb0ELb0EN7cutlass6half_tE19Flash_kernel_traitsILi256ELi64ELi64ELi4ES3_EELi4ELi4ELb0EEEvNS_16Flash_fwd_paramsE:
	.zero		320


//--------------------- .nv.shared._ZN5flash32flash_fwd_splitkv_combine_kernelI23Flash_fwd_kernel_traitsILi256ELi64ELi64ELi4ELb0ELb0EN7cutlass6half_tE19Flash_kernel_traitsILi256ELi64ELi64ELi4ES3_EELi4ELi3ELb0EEEvNS_16Flash_fwd_paramsE --------------------------
	.section	.nv.shared._ZN5flash32flash_fwd_splitkv_combine_kernelI23Flash_fwd_kernel_traitsILi256ELi64ELi64ELi4ELb0ELb0EN7cutlass6half_tE19Flash_kernel_traitsILi256ELi64ELi64ELi4ES3_EELi4ELi3ELb0EEEvNS_16Flash_fwd_paramsE,"aw",@nobits
	.sectionflags	@""
	.align	16
.nv.shared._ZN5flash32flash_fwd_splitkv_combine_kernelI23Flash_fwd_kernel_traitsILi256ELi64ELi64ELi4ELb0ELb0EN7cutlass6half_tE19Flash_kernel_traitsILi256ELi64ELi64ELi4ES3_EELi4ELi3ELb0EEEvNS_16Flash_fwd_paramsE:
	.zero		160


//--------------------- .nv.shared._ZN5flash32flash_fwd_splitkv_combine_kernelI23Flash_fwd_kernel_traitsILi256ELi64ELi64ELi4ELb0ELb0EN7cutlass6half_tE19Flash_kernel_traitsILi256ELi64ELi64ELi4ES3_EELi4ELi2ELb0EEEvNS_16Flash_fwd_paramsE --------------------------
	.section	.nv.shared._ZN5flash32flash_fwd_splitkv_combine_kernelI23Flash_fwd_kernel_traitsILi256ELi64ELi64ELi4ELb0ELb0EN7cutlass6half_tE19Flash_kernel_traitsILi256ELi64ELi64ELi4ES3_EELi4ELi2ELb0EEEvNS_16Flash_fwd_paramsE,"aw",@nobits
	.sectionflags	@""
	.align	16
.nv.shared._ZN5flash32flash_fwd_splitkv_combine_kernelI23Flash_fwd_kernel_traitsILi256ELi64ELi64ELi4ELb0ELb0EN7cutlass6half_tE19Flash_kernel_traitsILi256ELi64ELi64ELi4ES3_EELi4ELi2ELb0EEEvNS_16Flash_fwd_paramsE:
	.zero		80


//--------------------- .nv.shared._ZN5flash32flash_fwd_splitkv_combine_kernelI23Flash_fwd_kernel_traitsILi256ELi64ELi64ELi4ELb0ELb0EN7cutlass6half_tE19Flash_kernel_traitsILi256ELi64ELi64ELi4ES3_EELi4ELi1ELb0EEEvNS_16Flash_fwd_paramsE --------------------------
	.section	.nv.shared._ZN5flash32flash_fwd_splitkv_combine_kernelI23Flash_fwd_kernel_traitsILi256ELi64ELi64ELi4ELb0ELb0EN7cutlass6half_tE19Flash_kernel_traitsILi256ELi64ELi64ELi4ES3_EELi4ELi1ELb0EEEvNS_16Flash_fwd_paramsE,"aw",@nobits
	.sectionflags	@""
	.align	16
.nv.shared._ZN5flash32flash_fwd_splitkv_combine_kernelI23Flash_fwd_kernel_traitsILi256ELi64ELi64ELi4ELb0ELb0EN7cutlass6half_tE19Flash_kernel_traitsILi256ELi64ELi64ELi4ES3_EELi4ELi1ELb0EEEvNS_16Flash_fwd_paramsE:
	.zero		48


//--------------------- .nv.shared._ZN5flash32flash_fwd_splitkv_combine_kernelI23Flash_fwd_kernel_traitsILi256ELi64ELi64ELi4ELb0ELb0EN7cutlass6half_tE19Flash_kernel_traitsILi256ELi64ELi64ELi4ES3_EELi4ELi7ELb1EEEvNS_16Flash_fwd_paramsE --------------------------
	.section	.nv.shared._ZN5flash32flash_fwd_splitkv_combine_kernelI23Flash_fwd_kernel_traitsILi256ELi64ELi64ELi4ELb0ELb0EN7cutlass6half_tE19Flash_kernel_traitsILi256ELi64ELi64ELi4ES3_EELi4ELi7ELb1EEEvNS_16Flash_fwd_paramsE,"aw",@nobits
	.sectionflags	@""
	.align	16
.nv.shared._ZN5flash32flash_fwd_splitkv_combine_kernelI23Flash_fwd_kernel_traitsILi256ELi64ELi64ELi4ELb0ELb0EN7cutlass6half_tE19Flash_kernel_traitsILi256ELi64ELi64ELi4ES3_EELi4ELi7ELb1EEEvNS_16Flash_fwd_paramsE:
	.zero		2560


//--------------------- .nv.shared._ZN5flash32flash_fwd_splitkv_combine_kernelI23Flash_fwd_kernel_traitsILi256ELi64ELi64ELi4ELb0ELb0EN7cutlass6half_tE19Flash_kernel_traitsILi256ELi64ELi64ELi4ES3_EELi4ELi6ELb1EEEvNS_16Flash_fwd_paramsE --------------------------
	.section	.nv.shared._ZN5flash32flash_fwd_splitkv_combine_kernelI23Flash_fwd_kernel_traitsILi256ELi64ELi64ELi4ELb0ELb0EN7cutlass6half_tE19Flash_kernel_traitsILi256ELi64ELi64ELi4ES3_EELi4ELi6ELb1EEEvNS_16Flash_fwd_paramsE,"aw",@nobits
	.sectionflags	@""
	.align	16
.nv.shared._ZN5flash32flash_fwd_splitkv_combine_kernelI23Flash_fwd_kernel_traitsILi256ELi64ELi64ELi4ELb0ELb0EN7cutlass6half_tE19Flash_kernel_traitsILi256ELi64ELi64ELi4ES3_EELi4ELi6ELb1EEEvNS_16Flash_fwd_paramsE:
	.zero		1280


//--------------------- .nv.shared._ZN5flash32flash_fwd_splitkv_combine_kernelI23Flash_fwd_kernel_traitsILi256ELi64ELi64ELi4ELb0ELb0EN7cutlass6half_tE19Flash_kernel_traitsILi256ELi64ELi64ELi4ES3_EELi4ELi5ELb1EEEvNS_16Flash_fwd_paramsE --------------------------
	.section	.nv.shared._ZN5flash32flash_fwd_splitkv_combine_kernelI23Flash_fwd_kernel_traitsILi256ELi64ELi64ELi4ELb0ELb0EN7cutlass6half_tE19Flash_kernel_traitsILi256ELi64ELi64ELi4ES3_EELi4ELi5ELb1EEEvNS_16Flash_fwd_paramsE,"aw",@nobits
	.sectionflags	@""
	.align	16
.nv.shared._ZN5flash32flash_fwd_splitkv_combine_kernelI23Flash_fwd_kernel_traitsILi256ELi64ELi64ELi4ELb0ELb0EN7cutlass6half_tE19Flash_kernel_traitsILi256ELi64ELi64ELi4ES3_EELi4ELi5ELb1EEEvNS_16Flash_fwd_paramsE:
	.zero		640


//--------------------- .nv.shared._ZN5flash32flash_fwd_splitkv_combine_kernelI23Flash_fwd_kernel_traitsILi256ELi64ELi64ELi4ELb0ELb0EN7cutlass6half_tE19Flash_kernel_traitsILi256ELi64ELi64ELi4ES3_EELi4ELi4ELb1EEEvNS_16Flash_fwd_paramsE --------------------------
	.section	.nv.shared._ZN5flash32flash_fwd_splitkv_combine_kernelI23Flash_fwd_kernel_traitsILi256ELi64ELi64ELi4ELb0ELb0EN7cutlass6half_tE19Flash_kernel_traitsILi256ELi64ELi64ELi4ES3_EELi4ELi4ELb1EEEvNS_16Flash_fwd_paramsE,"aw",@nobits
	.sectionflags	@""
	.align	16
.nv.shared._ZN5flash32flash_fwd_splitkv_combine_kernelI23Flash_fwd_kernel_traitsILi256ELi64ELi64ELi4ELb0ELb0EN7cutlass6half_tE19Flash_kernel_traitsILi256ELi64ELi64ELi4ES3_EELi4ELi4ELb1EEEvNS_16Flash_fwd_paramsE:
	.zero		320


//--------------------- .nv.shared._ZN5flash32flash_fwd_splitkv_combine_kernelI23Flash_fwd_kernel_traitsILi256ELi64ELi64ELi4ELb0ELb0EN7cutlass6half_tE19Flash_kernel_traitsILi256ELi64ELi64ELi4ES3_EELi4ELi3ELb1EEEvNS_16Flash_fwd_paramsE --------------------------
	.section	.nv.shared._ZN5flash32flash_fwd_splitkv_combine_kernelI23Flash_fwd_kernel_traitsILi256ELi64ELi64ELi4ELb0ELb0EN7cutlass6half_tE19Flash_kernel_traitsILi256ELi64ELi64ELi4ES3_EELi4ELi3ELb1EEEvNS_16Flash_fwd_paramsE,"aw",@nobits
	.sectionflags	@""
	.align	16
.nv.shared._ZN5flash32flash_fwd_splitkv_combine_kernelI23Flash_fwd_kernel_traitsILi256ELi64ELi64ELi4ELb0ELb0EN7cutlass6half_tE19Flash_kernel_traitsILi256ELi64ELi64ELi4ES3_EELi4ELi3ELb1EEEvNS_16Flash_fwd_paramsE:
	.zero		160


//--------------------- .nv.shared._ZN5flash32flash_fwd_splitkv_combine_kernelI23Flash_fwd_kernel_traitsILi256ELi64ELi64ELi4ELb0ELb0EN7cutlass6half_tE19Flash_kernel_traitsILi256ELi64ELi64ELi4ES3_EELi4ELi2ELb1EEEvNS_16Flash_fwd_paramsE --------------------------
	.section	.nv.shared._ZN5flash32flash_fwd_splitkv_combine_kernelI23Flash_fwd_kernel_traitsILi256ELi64ELi64ELi4ELb0ELb0EN7cutlass6half_tE19Flash_kernel_traitsILi256ELi64ELi64ELi4ES3_EELi4ELi2ELb1EEEvNS_16Flash_fwd_paramsE,"aw",@nobits
	.sectionflags	@""
	.align	16
.nv.shared._ZN5flash32flash_fwd_splitkv_combine_kernelI23Flash_fwd_kernel_traitsILi256ELi64ELi64ELi4ELb0ELb0EN7cutlass6half_tE19Flash_kernel_traitsILi256ELi64ELi64ELi4ES3_EELi4ELi2ELb1EEEvNS_16Flash_fwd_paramsE:
	.zero		80


//--------------------- .nv.shared._ZN5flash32flash_fwd_splitkv_combine_kernelI23Flash_fwd_kernel_traitsILi256ELi64ELi64ELi4ELb0ELb0EN7cutlass6half_tE19Flash_kernel_traitsILi256ELi64ELi64ELi4ES3_EELi4ELi1ELb1EEEvNS_16Flash_fwd_paramsE --------------------------
	.section	.nv.shared._ZN5flash32flash_fwd_splitkv_combine_kernelI23Flash_fwd_kernel_traitsILi256ELi64ELi64ELi4ELb0ELb0EN7cutlass6half_tE19Flash_kernel_traitsILi256ELi64ELi64ELi4ES3_EELi4ELi1ELb1EEEvNS_16Flash_fwd_paramsE,"aw",@nobits
	.sectionflags	@""
	.align	16
.nv.shared._ZN5flash32flash_fwd_splitkv_combine_kernelI23Flash_fwd_kernel_traitsILi256ELi64ELi64ELi4ELb0ELb0EN7cutlass6half_tE19Flash_kernel_traitsILi256ELi64ELi64ELi4ES3_EELi4ELi1ELb1EEEvNS_16Flash_fwd_paramsE:
	.zero		48


//--------------------- .nv.shared._ZN5flash24flash_fwd_splitkv_kernelI23Flash_fwd_kernel_traitsILi256ELi64ELi64ELi4ELb0ELb0EN7cutlass6half_tE19Flash_kernel_traitsILi256ELi64ELi64ELi4ES3_EELb1ELb0ELb0ELb0ELb0ELb0ELb0ELb0EEEvNS_16Flash_fwd_paramsE --------------------------
	.section	.nv.shared._ZN5flash24flash_fwd_splitkv_kernelI23Flash_fwd_kernel_traitsILi256ELi64ELi64ELi4ELb0ELb0EN7cutlass6half_tE19Flash_kernel_traitsILi256ELi64ELi64ELi4ES3_EELb1ELb0ELb0ELb0ELb0ELb0ELb0ELb0EEEvNS_16Flash_fwd_paramsE,"aw",@nobits
	.sectionflags	@""
	.align	16


//--------------------- .nv.shared._ZN5flash24flash_fwd_splitkv_kernelI23Flash_fwd_kernel_traitsILi256ELi64ELi64ELi4ELb0ELb0EN7cutlass6half_tE19Flash_kernel_traitsILi256ELi64ELi64ELi4ES3_EELb1ELb0ELb0ELb0ELb0ELb1ELb0ELb0EEEvNS_16Flash_fwd_paramsE --------------------------
	.section	.nv.shared._ZN5flash24flash_fwd_splitkv_kernelI23Flash_fwd_kernel_traitsILi256ELi64ELi64ELi4ELb0ELb0EN7cutlass6half_tE19Flash_kernel_traitsILi256ELi64ELi64ELi4ES3_EELb1ELb0ELb0ELb0ELb0ELb1ELb0ELb0EEEvNS_16Flash_fwd_paramsE,"aw",@nobits
	.sectionflags	@""
	.align	16


//--------------------- .nv.shared._ZN5flash24flash_fwd_splitkv_kernelI23Flash_fwd_kernel_traitsILi256ELi64ELi64ELi4ELb0ELb0EN7cutlass6half_tE19Flash_kernel_traitsILi256ELi64ELi64ELi4ES3_EELb1ELb0ELb0ELb0ELb0ELb0ELb0ELb1EEEvNS_16Flash_fwd_paramsE --------------------------
	.section	.nv.shared._ZN5flash24flash_fwd_splitkv_kernelI23Flash_fwd_kernel_traitsILi256ELi64ELi64ELi4ELb0ELb0EN7cutlass6half_tE19Flash_kernel_traitsILi256ELi64ELi64ELi4ES3_EELb1ELb0ELb0ELb0ELb0ELb0ELb0ELb1EEEvNS_16Flash_fwd_paramsE,"aw",@nobits
	.sectionflags	@""
	.align	16


//--------------------- .nv.shared._ZN5flash24flash_fwd_splitkv_kernelI23Flash_fwd_kernel_traitsILi256ELi64ELi64ELi4ELb0ELb0EN7cutlass6half_tE19Flash_kernel_traitsILi256ELi64ELi64ELi4ES3_EELb1ELb0ELb0ELb0ELb0ELb1ELb0ELb1EEEvNS_16Flash_fwd_paramsE --------------------------
	.section	.nv.shared._ZN5flash24flash_fwd_splitkv_kernelI23Flash_fwd_kernel_traitsILi256ELi64ELi64ELi4ELb0ELb0EN7cutlass6half_tE19Flash_kernel_traitsILi256ELi64ELi64ELi4ES3_EELb1ELb0ELb0ELb0ELb0ELb1ELb0ELb1EEEvNS_16Flash_fwd_paramsE,"aw",@nobits
	.sectionflags	@""
	.align	16


//--------------------- .nv.shared._ZN5flash24flash_fwd_splitkv_kernelI23Flash_fwd_kernel_traitsILi256ELi64ELi64ELi4ELb0ELb0EN7cutlass6half_tE19Flash_kernel_traitsILi256ELi64ELi64ELi4ES3_EELb1ELb0ELb0ELb0ELb0ELb0ELb1ELb0EEEvNS_16Flash_fwd_paramsE --------------------------
	.section	.nv.shared._ZN5flash24flash_fwd_splitkv_kernelI23Flash_fwd_kernel_traitsILi256ELi64ELi64ELi4ELb0ELb0EN7cutlass6half_tE19Flash_kernel_traitsILi256ELi64ELi64ELi4ES3_EELb1ELb0ELb0ELb0ELb0ELb0ELb1ELb0EEEvNS_16Flash_fwd_paramsE,"aw",@nobits
	.sectionflags	@""
	.align	16


//--------------------- .nv.shared._ZN5flash24flash_fwd_splitkv_kernelI23Flash_fwd_kernel_traitsILi256ELi64ELi64ELi4ELb0ELb0EN7cutlass6half_tE19Flash_kernel_traitsILi256ELi64ELi64ELi4ES3_EELb1ELb0ELb0ELb0ELb0ELb1ELb1ELb0EEEvNS_16Flash_fwd_paramsE --------------------------
	.section	.nv.shared._ZN5flash24flash_fwd_splitkv_kernelI23Flash_fwd_kernel_traitsILi256ELi64ELi64ELi4ELb0ELb0EN7cutlass6half_tE19Flash_kernel_traitsILi256ELi64ELi64ELi4ES3_EELb1ELb0ELb0ELb0ELb0ELb1ELb1ELb0EEEvNS_16Flash_fwd_paramsE,"aw",@nobits
	.sectionflags	@""
	.align	16


//--------------------- .nv.shared._ZN5flash24flash_fwd_splitkv_kernelI23Flash_fwd_kernel_traitsILi256ELi64ELi64ELi4ELb0ELb0EN7cutlass6half_tE19Flash_kernel_traitsILi256ELi64ELi64ELi4ES3_EELb1ELb0ELb0ELb0ELb0ELb0ELb1ELb1EEEvNS_16Flash_fwd_paramsE --------------------------
	.section	.nv.shared._ZN5flash24flash_fwd_splitkv_kernelI23Flash_fwd_kernel_traitsILi256ELi64ELi64ELi4ELb0ELb0EN7cutlass6half_tE19Flash_kernel_traitsILi256ELi64ELi64ELi4ES3_EELb1ELb0ELb0ELb0ELb0ELb0ELb1ELb1EEEvNS_16Flash_fwd_paramsE,"aw",@nobits
	.sectionflags	@""
	.align	16


//--------------------- .nv.shared._ZN5flash24flash_fwd_splitkv_kernelI23Flash_fwd_kernel_traitsILi256ELi64ELi64ELi4ELb0ELb0EN7cutlass6half_tE19Flash_kernel_traitsILi256ELi64ELi64ELi4ES3_EELb1ELb0ELb0ELb0ELb0ELb1ELb1ELb1EEEvNS_16Flash_fwd_paramsE --------------------------
	.section	.nv.shared._ZN5flash24flash_fwd_splitkv_kernelI23Flash_fwd_kernel_traitsILi256ELi64ELi64ELi4ELb0ELb0EN7cutlass6half_tE19Flash_kernel_traitsILi256ELi64ELi64ELi4ES3_EELb1ELb0ELb0ELb0ELb0ELb1ELb1ELb1EEEvNS_16Flash_fwd_paramsE,"aw",@nobits
	.sectionflags	@""
	.align	16


//--------------------- .nv.shared._ZN5flash24flash_fwd_splitkv_kernelI23Flash_fwd_kernel_traitsILi256ELi64ELi64ELi4ELb0ELb0EN7cutlass6half_tE19Flash_kernel_traitsILi256ELi64ELi64ELi4ES3_EELb1ELb0ELb0ELb0ELb1ELb0ELb0ELb0EEEvNS_16Flash_fwd_paramsE --------------------------
	.section	.nv.shared._ZN5flash24flash_fwd_splitkv_kernelI23Flash_fwd_kernel_traitsILi256ELi64ELi64ELi4ELb0ELb0EN7cutlass6half_tE19Flash_kernel_traitsILi256ELi64ELi64ELi4ES3_EELb1ELb0ELb0ELb0ELb1ELb0ELb0ELb0EEEvNS_16Flash_fwd_paramsE,"aw",@nobits
	.sectionflags	@""
	.align	16


//--------------------- .nv.shared._ZN5flash24flash_fwd_splitkv_kernelI23Flash_fwd_kernel_traitsILi256ELi64ELi64ELi4ELb0ELb0EN7cutlass6half_tE19Flash_kernel_traitsILi256ELi64ELi64ELi4ES3_EELb1ELb0ELb0ELb0ELb1ELb1ELb0ELb0EEEvNS_16Flash_fwd_paramsE --------------------------
	.section	.nv.shared._ZN5flash24flash_fwd_splitkv_kernelI23Flash_fwd_kernel_traitsILi256ELi64ELi64ELi4ELb0ELb0EN7cutlass6half_tE19Flash_kernel_traitsILi256ELi64ELi64ELi4ES3_EELb1ELb0ELb0ELb0ELb1ELb1ELb0ELb0EEEvNS_16Flash_fwd_paramsE,"aw",@nobits
	.sectionflags	@""
	.align	16


//--------------------- .nv.shared._ZN5flash24flash_fwd_splitkv_kernelI23Flash_fwd_kernel_traitsILi256ELi64ELi64ELi4ELb0ELb0EN7cutlass6half_tE19Flash_kernel_traitsILi256ELi64ELi64ELi4ES3_EELb1ELb0ELb1ELb0ELb0ELb0ELb0ELb0EEEvNS_16Flash_fwd_paramsE --------------------------
	.section	.nv.shared._ZN5flash24flash_fwd_splitkv_kernelI23Flash_fwd_kernel_traitsILi256ELi64ELi64ELi4ELb0ELb0EN7cutlass6half_tE19Flash_kernel_traitsILi256ELi64ELi64ELi4ES3_EELb1ELb0ELb1ELb0ELb0ELb0ELb0ELb0EEEvNS_16Flash_fwd_paramsE,"aw",@nobits
	.sectionflags	@""
	.align	16


//--------------------- .nv.shared._ZN5flash24flash_fwd_splitkv_kernelI23Flash_fwd_kernel_traitsILi256ELi64ELi64ELi4ELb0ELb0EN7cutlass6half_tE19Flash_kernel_traitsILi256ELi64ELi64ELi4ES3_EELb1ELb0ELb1ELb0ELb0ELb1ELb0ELb0EEEvNS_16Flash_fwd_paramsE --------------------------
	.section	.nv.shared._ZN5flash24flash_fwd_splitkv_kernelI23Flash_fwd_kernel_traitsILi256ELi64ELi64ELi4ELb0ELb0EN7cutlass6half_tE19Flash_kernel_traitsILi256ELi64ELi64ELi4ES3_EELb1ELb0ELb1ELb0ELb0ELb1ELb0ELb0EEEvNS_16Flash_fwd_paramsE,"aw",@nobits
	.sectionflags	@""
	.align	16


//--------------------- .nv.shared._ZN5flash24flash_fwd_splitkv_kernelI23Flash_fwd_kernel_traitsILi256ELi64ELi64ELi4ELb0ELb0EN7cutlass6half_tE19Flash_kernel_traitsILi256ELi64ELi64ELi4ES3_EELb1ELb0ELb0ELb0ELb1ELb0ELb0ELb1EEEvNS_16Flash_fwd_paramsE --------------------------
	.section	.nv.shared._ZN5flash24flash_fwd_splitkv_kernelI23Flash_fwd_kernel_traitsILi256ELi64ELi64ELi4ELb0ELb0EN7cutlass6half_tE19Flash_kernel_traitsILi256ELi64ELi64ELi4ES3_EELb1ELb0ELb0ELb0ELb1ELb0ELb0ELb1EEEvNS_16Flash_fwd_paramsE,"aw",@nobits
	.sectionflags	@""
	.align	16


//--------------------- .nv.shared._ZN5flash24flash_fwd_splitkv_kernelI23Flash_fwd_kernel_traitsILi256ELi64ELi64ELi4ELb0ELb0EN7cutlass6half_tE19Flash_kernel_traitsILi256ELi64ELi64ELi4ES3_EELb1ELb0ELb0ELb0ELb1ELb1ELb0ELb1EEEvNS_16Flash_fwd_paramsE --------------------------
	.section	.nv.shared._ZN5flash24flash_fwd_splitkv_kernelI23Flash_fwd_kernel_traitsILi256ELi64ELi64ELi4ELb0ELb0EN7cutlass6half_tE19Flash_kernel_traitsILi256ELi64ELi64ELi4ES3_EELb1ELb0ELb0ELb0ELb1ELb1ELb0ELb1EEEvNS_16Flash_fwd_paramsE,"aw",@nobits
	.sectionflags	@""
	.align	16


//--------------------- .nv.shared._ZN5flash24flash_fwd_splitkv_kernelI23Flash_fwd_kernel_traitsILi256ELi64ELi64ELi4ELb0ELb0EN7cutlass6half_tE19Flash_kernel_traitsILi256ELi64ELi64ELi4ES3_EELb1ELb0ELb1ELb0ELb0ELb0ELb0ELb1EEEvNS_16Flash_fwd_paramsE --------------------------
	.section	.nv.shared._ZN5flash24flash_fwd_splitkv_kernelI23Flash_fwd_kernel_traitsILi256ELi64ELi64ELi4ELb0ELb0EN7cutlass6half_tE19Flash_kernel_traitsILi256ELi64ELi64ELi4ES3_EELb1ELb0ELb1ELb0ELb0ELb0ELb0ELb1EEEvNS_16Flash_fwd_paramsE,"aw",@nobits
	.sectionflags	@""
	.align	16


//--------------------- .nv.shared._ZN5flash24flash_fwd_splitkv_kernelI23Flash_fwd_kernel_traitsILi256ELi64ELi64ELi4ELb0ELb0EN7cutlass6half_tE19Flash_kernel_traitsILi256ELi64ELi64ELi4ES3_EELb1ELb0ELb1ELb0ELb0ELb1ELb0ELb1EEEvNS_16Flash_fwd_paramsE --------------------------
	.section	.nv.shared._ZN5flash24flash_fwd_splitkv_kernelI23Flash_fwd_kernel_traitsILi256ELi64ELi64ELi4ELb0ELb0EN7cutlass6half_tE19Flash_kernel_traitsILi256ELi64ELi64ELi4ES3_EELb1ELb0ELb1ELb0ELb0ELb1ELb0ELb1EEEvNS_16Flash_fwd_paramsE,"aw",@nobits
	.sectionflags	@""
	.align	16


//--------------------- .nv.shared._ZN5flash24flash_fwd_splitkv_kernelI23Flash_fwd_kernel_traitsILi256ELi64ELi64ELi4ELb0ELb0EN7cutlass6half_tE19Flash_kernel_traitsILi256ELi64ELi64ELi4ES3_EELb1ELb0ELb0ELb0ELb1ELb0ELb1ELb0EEEvNS_16Flash_fwd_paramsE --------------------------
	.section	.nv.shared._ZN5flash24flash_fwd_splitkv_kernelI23Flash_fwd_kernel_traitsILi256ELi64ELi64ELi4ELb0ELb0EN7cutlass6half_tE19Flash_kernel_traitsILi256ELi64ELi64ELi4ES3_EELb1ELb0ELb0ELb0ELb1ELb0ELb1ELb0EEEvNS_16Flash_fwd_paramsE,"aw",@nobits
	.sectionflags	@""
	.align	16


//--------------------- .nv.shared._ZN5flash24flash_fwd_splitkv_kernelI23Flash_fwd_kernel_traitsILi256ELi64ELi64ELi4ELb0ELb0EN7cutlass6half_tE19Flash_kernel_traitsILi256ELi64ELi64ELi4ES3_EELb1ELb0ELb0ELb0ELb1ELb1ELb1ELb0EEEvNS_16Flash_fwd_paramsE --------------------------
	.section	.nv.shared._ZN5flash24flash_fwd_splitkv_kernelI23Flash_fwd_kernel_traitsILi256ELi64ELi64ELi4ELb0ELb0EN7cutlass6half_tE19Flash_kernel_traitsILi256ELi64ELi64ELi4ES3_EELb1ELb0ELb0ELb0ELb1ELb1ELb1ELb0EEEvNS_16Flash_fwd_paramsE,"aw",@nobits
	.sectionflags	@""
	.align	16


//--------------------- .nv.shared._ZN5flash24flash_fwd_splitkv_kernelI23Flash_fwd_kernel_traitsILi256ELi64ELi64ELi4ELb0ELb0EN7cutlass6half_tE19Flash_kernel_traitsILi256ELi64ELi64ELi4ES3_EELb1ELb0ELb1ELb0ELb0ELb0ELb1ELb0EEEvNS_16Flash_fwd_paramsE --------------------------
	.section	.nv.shared._ZN5flash24flash_fwd_splitkv_kernelI23Flash_fwd_kernel_traitsILi256ELi64ELi64ELi4ELb0ELb0EN7cutlass6half_tE19Flash_kernel_traitsILi256ELi64ELi64ELi4ES3_EELb1ELb0ELb1ELb0ELb0ELb0ELb1ELb0EEEvNS_16Flash_fwd_paramsE,"aw",@nobits
	.sectionflags	@""
	.align	16


//--------------------- .nv.shared._ZN5flash24flash_fwd_splitkv_kernelI23Flash_fwd_kernel_traitsILi256ELi64ELi64ELi4ELb0ELb0EN7cutlass6half_tE19Flash_kernel_traitsILi256ELi64ELi64ELi4ES3_EELb1ELb0ELb1ELb0ELb0ELb1ELb1ELb0EEEvNS_16Flash_fwd_paramsE --------------------------
	.section	.nv.shared._ZN5flash24flash_fwd_splitkv_kernelI23Flash_fwd_kernel_traitsILi256ELi64ELi64ELi4ELb0ELb0EN7cutlass6half_tE19Flash_kernel_traitsILi256ELi64ELi64ELi4ES3_EELb1ELb0ELb1ELb0ELb0ELb1ELb1ELb0EEEvNS_16Flash_fwd_paramsE,"aw",@nobits
	.sectionflags	@""
	.align	16


//--------------------- .nv.shared._ZN5flash24flash_fwd_splitkv_kernelI23Flash_fwd_kernel_traitsILi256ELi64ELi64ELi4ELb0ELb0EN7cutlass6half_tE19Flash_kernel_traitsILi256ELi64ELi64ELi4ES3_EELb1ELb0ELb0ELb0ELb1ELb0ELb1ELb1EEEvNS_16Flash_fwd_paramsE --------------------------
	.section	.nv.shared._ZN5flash24flash_fwd_splitkv_kernelI23Flash_fwd_kernel_traitsILi256ELi64ELi64ELi4ELb0ELb0EN7cutlass6half_tE19Flash_kernel_traitsILi256ELi64ELi64ELi4ES3_EELb1ELb0ELb0ELb0ELb1ELb0ELb1ELb1EEEvNS_16Flash_fwd_paramsE,"aw",@nobits
	.sectionflags	@""
	.align	16


//--------------------- .nv.shared._ZN5flash24flash_fwd_splitkv_kernelI23Flash_fwd_kernel_traitsILi256ELi64ELi64ELi4ELb0ELb0EN7cutlass6half_tE19Flash_kernel_traitsILi256ELi64ELi64ELi4ES3_EELb1ELb0ELb0ELb0ELb1ELb1ELb1ELb1EEEvNS_16Flash_fwd_paramsE --------------------------
	.section	.nv.shared._ZN5flash24flash_fwd_splitkv_kernelI23Flash_fwd_kernel_traitsILi256ELi64ELi64ELi4ELb0ELb0EN7cutlass6half_tE19Flash_kernel_traitsILi256ELi64ELi64ELi4ES3_EELb1ELb0ELb0ELb0ELb1ELb1ELb1ELb1EEEvNS_16Flash_fwd_paramsE,"aw",@nobits
	.sectionflags	@""
	.align	16


//--------------------- .nv.shared._ZN5flash24flash_fwd_splitkv_kernelI23Flash_fwd_kernel_traitsILi256ELi64ELi64ELi4ELb0ELb0EN7cutlass6half_tE19Flash_kernel_traitsILi256ELi64ELi64ELi4ES3_EELb1ELb0ELb1ELb0ELb0ELb0ELb1ELb1EEEvNS_16Flash_fwd_paramsE --------------------------
	.section	.nv.shared._ZN5flash24flash_fwd_splitkv_kernelI23Flash_fwd_kernel_traitsILi256ELi64ELi64ELi4ELb0ELb0EN7cutlass6half_tE19Flash_kernel_traitsILi256ELi64ELi64ELi4ES3_EELb1ELb0ELb1ELb0ELb0ELb0ELb1ELb1EEEvNS_16Flash_fwd_paramsE,"aw",@nobits
	.sectionflags	@""
	.align	16


//--------------------- .nv.shared._ZN5flash24flash_fwd_splitkv_kernelI23Flash_fwd_kernel_traitsILi256ELi64ELi64ELi4ELb0ELb0EN7cutlass6half_tE19Flash_kernel_traitsILi256ELi64ELi64ELi4ES3_EELb1ELb0ELb1ELb0ELb0ELb1ELb1ELb1EEEvNS_16Flash_fwd_paramsE --------------------------
	.section	.nv.shared._ZN5flash24flash_fwd_splitkv_kernelI23Flash_fwd_kernel_traitsILi256ELi64ELi64ELi4ELb0ELb0EN7cutlass6half_tE19Flash_kernel_traitsILi256ELi64ELi64ELi4ES3_EELb1ELb0ELb1ELb0ELb0ELb1ELb1ELb1EEEvNS_16Flash_fwd_paramsE,"aw",@nobits
	.sectionflags	@""
	.align	16
